	.target	sm_90a

	.elftype	@"ET_EXEC"


//--------------------- .note.nv.tkinfo           --------------------------
	.section	.note.nv.tkinfo,"",@"SHT_NOTE"
	.sectionflags	@"SHF_NOTE_NV_TKINFO"
	.tkinfo
        /*0018*/ 	.word	0x00000002
        /*0030*/ 	.string	""
        /*0030*/ 	.string	"ptxas"
        /*0030*/ 	.string	"Cuda compilation tools, release 13.0, V13.0.88"
        /*0030*/ 	.string	"Build cuda_13.0.r13.0/compiler.36424714_0"
        /*0030*/ 	.string	"-arch sm_90a -m 64 "



//--------------------- .note.nv.cuinfo           --------------------------
	.section	.note.nv.cuinfo,"",@"SHT_NOTE"
	.sectionflags	@"SHF_NOTE_NV_CUINFO"
        /*0018*/ 	.short	0x0002
        /*001a*/ 	.short	0x005a
        /*001c*/ 	.short	0x0082
	.zero		2


//--------------------- .nv.info                  --------------------------
	.section	.nv.info,"",@"SHT_CUDA_INFO"
	.align	4


	//----- nvinfo : EIATTR_REGCOUNT
	.align		4
        /*0000*/ 	.byte	0x04, 0x2f
        /*0002*/ 	.short	(.L_12 - .L_11)
	.align		4
.L_11:
        /*0004*/ 	.word	index@(_ZN5flash16flash_fwd_kernelI23Flash_fwd_kernel_traitsILi96ELi128ELi64ELi4ELb0ELb0EN7cutlass10bfloat16_tE19Flash_kernel_traitsILi96ELi128ELi64ELi4ES3_EELb0ELb0ELb1ELb1ELb0ELb0ELb1ELb0EEEvNS_16Flash_fwd_paramsE)
        /*0008*/ 	.word	0x000000ff


	//----- nvinfo : EIATTR_FRAME_SIZE
	.align		4
.L_12:
        /*000c*/ 	.byte	0x04, 0x11
        /*000e*/ 	.short	(.L_14 - .L_13)
	.align		4
.L_13:
        /*0010*/ 	.word	index@(_ZN5flash16flash_fwd_kernelI23Flash_fwd_kernel_traitsILi96ELi128ELi64ELi4ELb0ELb0EN7cutlass10bfloat16_tE19Flash_kernel_traitsILi96ELi128ELi64ELi4ES3_EELb0ELb0ELb1ELb1ELb0ELb0ELb1ELb0EEEvNS_16Flash_fwd_paramsE)
        /*0014*/ 	.word	0x00000058


	//----- nvinfo : EIATTR_REGCOUNT
	.align		4
.L_14:
        /*0018*/ 	.byte	0x04, 0x2f
        /*001a*/ 	.short	(.L_16 - .L_15)
	.align		4
.L_15:
        /*001c*/ 	.word	index@(_ZN5flash16flash_fwd_kernelI23Flash_fwd_kernel_traitsILi96ELi128ELi64ELi4ELb0ELb0EN7cutlass10bfloat16_tE19Flash_kernel_traitsILi96ELi128ELi64ELi4ES3_EELb1ELb0ELb1ELb1ELb0ELb0ELb0ELb1EEEvNS_16Flash_fwd_paramsE)
        /*0020*/ 	.word	0x000000ff


	//----- nvinfo : EIATTR_FRAME_SIZE
	.align		4
.L_16:
        /*0024*/ 	.byte	0x04, 0x11
        /*0026*/ 	.short	(.L_18 - .L_17)
	.align		4
.L_17:
        /*0028*/ 	.word	index@($_ZN5flash16flash_fwd_kernelI23Flash_fwd_kernel_traitsILi96ELi128ELi64ELi4ELb0ELb0EN7cutlass10bfloat16_tE19Flash_kernel_traitsILi96ELi128ELi64ELi4ES3_EELb1ELb0ELb1ELb1ELb0ELb0ELb0ELb1EEEvNS_16Flash_fwd_paramsE$_ZN5flash22compute_attn_1rowblockI23Flash_fwd_kernel_traitsILi96ELi128ELi64ELi4ELb0ELb0EN7cutlass10bfloat16_tE19Flash_kernel_traitsILi96ELi128ELi64ELi4ES3_EELb1ELb0ELb1ELb1ELb0ELb0ELb0ELb1ENS_16Flash_fwd_paramsEEEvRKT8_iii)
        /*002c*/ 	.word	0x00000298


	//----- nvinfo : EIATTR_FRAME_SIZE
	.align		4
.L_18:
        /*0030*/ 	.byte	0x04, 0x11
        /*0032*/ 	.short	(.L_20 - .L_19)
	.align		4
.L_19:
        /*0034*/ 	.word	index@(_ZN5flash16flash_fwd_kernelI23Flash_fwd_kernel_traitsILi96ELi128ELi64ELi4ELb0ELb0EN7cutlass10bfloat16_tE19Flash_kernel_traitsILi96ELi128ELi64ELi4ES3_EELb1ELb0ELb1ELb1ELb0ELb0ELb0ELb1EEEvNS_16Flash_fwd_paramsE)
        /*0038*/ 	.word	0x00000298


	//----- nvinfo : EIATTR_REGCOUNT
	.align		4
.L_20:
        /*003c*/ 	.byte	0x04, 0x2f
        /*003e*/ 	.short	(.L_22 - .L_21)
	.align		4
.L_21:
        /*0040*/ 	.word	index@(_ZN5flash16flash_fwd_kernelI23Flash_fwd_kernel_traitsILi96ELi128ELi64ELi4ELb0ELb0EN7cutlass10bfloat16_tE19Flash_kernel_traitsILi96ELi128ELi64ELi4ES3_EELb0ELb0ELb1ELb0ELb0ELb0ELb1ELb0EEEvNS_16Flash_fwd_paramsE)
        /*0044*/ 	.word	0x000000ff


	//----- nvinfo : EIATTR_FRAME_SIZE
	.align		4
.L_22:
        /*0048*/ 	.byte	0x04, 0x11
        /*004a*/ 	.short	(.L_24 - .L_23)
	.align		4
.L_23:
        /*004c*/ 	.word	index@(_ZN5flash16flash_fwd_kernelI23Flash_fwd_kernel_traitsILi96ELi128ELi64ELi4ELb0ELb0EN7cutlass10bfloat16_tE19Flash_kernel_traitsILi96ELi128ELi64ELi4ES3_EELb0ELb0ELb1ELb0ELb0ELb0ELb1ELb0EEEvNS_16Flash_fwd_paramsE)
        /*0050*/ 	.word	0x00000060


	//----- nvinfo : EIATTR_REGCOUNT
	.align		4
.L_24:
        /*0054*/ 	.byte	0x04, 0x2f
        /*0056*/ 	.short	(.L_26 - .L_25)
	.align		4
.L_25:
        /*0058*/ 	.word	index@(_ZN5flash16flash_fwd_kernelI23Flash_fwd_kernel_traitsILi96ELi128ELi64ELi4ELb0ELb0EN7cutlass10bfloat16_tE19Flash_kernel_traitsILi96ELi128ELi64ELi4ES3_EELb1ELb0ELb1ELb0ELb0ELb0ELb0ELb1EEEvNS_16Flash_fwd_paramsE)
        /*005c*/ 	.word	0x000000ff


	//----- nvinfo : EIATTR_FRAME_SIZE
	.align		4
.L_26:
        /*0060*/ 	.byte	0x04, 0x11
        /*0062*/ 	.short	(.L_28 - .L_27)
	.align		4
.L_27:
        /*0064*/ 	.word	index@($_ZN5flash16flash_fwd_kernelI23Flash_fwd_kernel_traitsILi96ELi128ELi64ELi4ELb0ELb0EN7cutlass10bfloat16_tE19Flash_kernel_traitsILi96ELi128ELi64ELi4ES3_EELb1ELb0ELb1ELb0ELb0ELb0ELb0ELb1EEEvNS_16Flash_fwd_paramsE$_ZN5flash22compute_attn_1rowblockI23Flash_fwd_kernel_traitsILi96ELi128ELi64ELi4ELb0ELb0EN7cutlass10bfloat16_tE19Flash_kernel_traitsILi96ELi128ELi64ELi4ES3_EELb1ELb0ELb1ELb0ELb0ELb0ELb0ELb1ENS_16Flash_fwd_paramsEEEvRKT8_iii)
        /*0068*/ 	.word	0x000002a0


	//----- nvinfo : EIATTR_FRAME_SIZE
	.align		4
.L_28:
        /*006c*/ 	.byte	0x04, 0x11
        /*006e*/ 	.short	(.L_30 - .L_29)
	.align		4
.L_29:
        /*0070*/ 	.word	index@(_ZN5flash16flash_fwd_kernelI23Flash_fwd_kernel_traitsILi96ELi128ELi64ELi4ELb0ELb0EN7cutlass10bfloat16_tE19Flash_kernel_traitsILi96ELi128ELi64ELi4ES3_EELb1ELb0ELb1ELb0ELb0ELb0ELb0ELb1EEEvNS_16Flash_fwd_paramsE)
        /*0074*/ 	.word	0x000002a0


	//----- nvinfo : EIATTR_REGCOUNT
	.align		4
.L_30:
        /*0078*/ 	.byte	0x04, 0x2f
        /*007a*/ 	.short	(.L_32 - .L_31)
	.align		4
.L_31:
        /*007c*/ 	.word	index@(_ZN5flash16flash_fwd_kernelI23Flash_fwd_kernel_traitsILi96ELi128ELi64ELi4ELb0ELb0EN7cutlass10bfloat16_tE19Flash_kernel_traitsILi96ELi128ELi64ELi4ES3_EELb1ELb0ELb1ELb1ELb0ELb0ELb0ELb0EEEvNS_16Flash_fwd_paramsE)
        /*0080*/ 	.word	0x000000ff


	//----- nvinfo : EIATTR_FRAME_SIZE
	.align		4
.L_32:
        /*0084*/ 	.byte	0x04, 0x11
        /*0086*/ 	.short	(.L_34 - .L_33)
	.align		4
.L_33:
        /*0088*/ 	.word	index@(_ZN5flash16flash_fwd_kernelI23Flash_fwd_kernel_traitsILi96ELi128ELi64ELi4ELb0ELb0EN7cutlass10bfloat16_tE19Flash_kernel_traitsILi96ELi128ELi64ELi4ES3_EELb1ELb0ELb1ELb1ELb0ELb0ELb0ELb0EEEvNS_16Flash_fwd_paramsE)
        /*008c*/ 	.word	0x000000d8


	//----- nvinfo : EIATTR_REGCOUNT
	.align		4
.L_34:
        /*0090*/ 	.byte	0x04, 0x2f
        /*0092*/ 	.short	(.L_36 - .L_35)
	.align		4
.L_35:
        /*0094*/ 	.word	index@(_ZN5flash16flash_fwd_kernelI23Flash_fwd_kernel_traitsILi96ELi128ELi64ELi4ELb0ELb0EN7cutlass10bfloat16_tE19Flash_kernel_traitsILi96ELi128ELi64ELi4ES3_EELb0ELb0ELb1ELb0ELb0ELb1ELb1ELb0EEEvNS_16Flash_fwd_paramsE)
        /*0098*/ 	.word	0x000000ff


	//----- nvinfo : EIATTR_FRAME_SIZE
	.align		4
.L_36:
        /*009c*/ 	.byte	0x04, 0x11
        /*009e*/ 	.short	(.L_38 - .L_37)
	.align		4
.L_37:
        /*00a0*/ 	.word	index@(_ZN5flash16flash_fwd_kernelI23Flash_fwd_kernel_traitsILi96ELi128ELi64ELi4ELb0ELb0EN7cutlass10bfloat16_tE19Flash_kernel_traitsILi96ELi128ELi64ELi4ES3_EELb0ELb0ELb1ELb0ELb0ELb1ELb1ELb0EEEvNS_16Flash_fwd_paramsE)
        /*00a4*/ 	.word	0x00000040


	//----- nvinfo : EIATTR_REGCOUNT
	.align		4
.L_38:
        /*00a8*/ 	.byte	0x04, 0x2f
        /*00aa*/ 	.short	(.L_40 - .L_39)
	.align		4
.L_39:
        /*00ac*/ 	.word	index@(_ZN5flash16flash_fwd_kernelI23Flash_fwd_kernel_traitsILi96ELi128ELi64ELi4ELb0ELb0EN7cutlass10bfloat16_tE19Flash_kernel_traitsILi96ELi128ELi64ELi4ES3_EELb1ELb0ELb1ELb0ELb0ELb1ELb0ELb0EEEvNS_16Flash_fwd_paramsE)
        /*00b0*/ 	.word	0x000000ff


	//----- nvinfo : EIATTR_FRAME_SIZE
	.align		4
.L_40:
        /*00b4*/ 	.byte	0x04, 0x11
        /*00b6*/ 	.short	(.L_42 - .L_41)
	.align		4
.L_41:
        /*00b8*/ 	.word	index@(_ZN5flash16flash_fwd_kernelI23Flash_fwd_kernel_traitsILi96ELi128ELi64ELi4ELb0ELb0EN7cutlass10bfloat16_tE19Flash_kernel_traitsILi96ELi128ELi64ELi4ES3_EELb1ELb0ELb1ELb0ELb0ELb1ELb0ELb0EEEvNS_16Flash_fwd_paramsE)
        /*00bc*/ 	.word	0x00000088


	//----- nvinfo : EIATTR_REGCOUNT
	.align		4
.L_42:
        /*00c0*/ 	.byte	0x04, 0x2f
        /*00c2*/ 	.short	(.L_44 - .L_43)
	.align		4
.L_43:
        /*00c4*/ 	.word	index@(_ZN5flash16flash_fwd_kernelI23Flash_fwd_kernel_traitsILi96ELi128ELi64ELi4ELb0ELb0EN7cutlass10bfloat16_tE19Flash_kernel_traitsILi96ELi128ELi64ELi4ES3_EELb0ELb0ELb0ELb1ELb0ELb0ELb1ELb0EEEvNS_16Flash_fwd_paramsE)
        /*00c8*/ 	.word	0x000000ff


	//----- nvinfo : EIATTR_FRAME_SIZE
	.align		4
.L_44:
        /*00cc*/ 	.byte	0x04, 0x11
        /*00ce*/ 	.short	(.L_46 - .L_45)
	.align		4
.L_45:
        /*00d0*/ 	.word	index@(_ZN5flash16flash_fwd_kernelI23Flash_fwd_kernel_traitsILi96ELi128ELi64ELi4ELb0ELb0EN7cutlass10bfloat16_tE19Flash_kernel_traitsILi96ELi128ELi64ELi4ES3_EELb0ELb0ELb0ELb1ELb0ELb0ELb1ELb0EEEvNS_16Flash_fwd_paramsE)
        /*00d4*/ 	.word	0x00000088


	//----- nvinfo : EIATTR_REGCOUNT
	.align		4
.L_46:
        /*00d8*/ 	.byte	0x04, 0x2f
        /*00da*/ 	.short	(.L_48 - .L_47)
	.align		4
.L_47:
        /*00dc*/ 	.word	index@(_ZN5flash16flash_fwd_kernelI23Flash_fwd_kernel_traitsILi96ELi128ELi64ELi4ELb0ELb0EN7cutlass10bfloat16_tE19Flash_kernel_traitsILi96ELi128ELi64ELi4ES3_EELb1ELb0ELb0ELb1ELb0ELb0ELb0ELb1EEEvNS_16Flash_fwd_paramsE)
        /*00e0*/ 	.word	0x000000ff


	//----- nvinfo : EIATTR_FRAME_SIZE
	.align		4
.L_48:
        /*00e4*/ 	.byte	0x04, 0x11
        /*00e6*/ 	.short	(.L_50 - .L_49)
	.align		4
.L_49:
        /*00e8*/ 	.word	index@(_ZN5flash16flash_fwd_kernelI23Flash_fwd_kernel_traitsILi96ELi128ELi64ELi4ELb0ELb0EN7cutlass10bfloat16_tE19Flash_kernel_traitsILi96ELi128ELi64ELi4ES3_EELb1ELb0ELb0ELb1ELb0ELb0ELb0ELb1EEEvNS_16Flash_fwd_paramsE)
        /*00ec*/ 	.word	0x000001b8


	//----- nvinfo : EIATTR_REGCOUNT
	.align		4
.L_50:
        /*00f0*/ 	.byte	0x04, 0x2f
        /*00f2*/ 	.short	(.L_52 - .L_51)
	.align		4
.L_51:
        /*00f4*/ 	.word	index@(_ZN5flash16flash_fwd_kernelI23Flash_fwd_kernel_traitsILi96ELi128ELi64ELi4ELb0ELb0EN7cutlass10bfloat16_tE19Flash_kernel_traitsILi96ELi128ELi64ELi4ES3_EELb0ELb0ELb0ELb0ELb0ELb0ELb1ELb0EEEvNS_16Flash_fwd_paramsE)
        /*00f8*/ 	.word	0x000000ff


	//----- nvinfo : EIATTR_FRAME_SIZE
	.align		4
.L_52:
        /*00fc*/ 	.byte	0x04, 0x11
        /*00fe*/ 	.short	(.L_54 - .L_53)
	.align		4
.L_53:
        /*0100*/ 	.word	index@(_ZN5flash16flash_fwd_kernelI23Flash_fwd_kernel_traitsILi96ELi128ELi64ELi4ELb0ELb0EN7cutlass10bfloat16_tE19Flash_kernel_traitsILi96ELi128ELi64ELi4ES3_EELb0ELb0ELb0ELb0ELb0ELb0ELb1ELb0EEEvNS_16Flash_fwd_paramsE)
        /*0104*/ 	.word	0x00000080


	//----- nvinfo : EIATTR_REGCOUNT
	.align		4
.L_54:
        /*0108*/ 	.byte	0x04, 0x2f
        /*010a*/ 	.short	(.L_56 - .L_55)
	.align		4
.L_55:
        /*010c*/ 	.word	index@(_ZN5flash16flash_fwd_kernelI23Flash_fwd_kernel_traitsILi96ELi128ELi64ELi4ELb0ELb0EN7cutlass10bfloat16_tE19Flash_kernel_traitsILi96ELi128ELi64ELi4ES3_EELb1ELb0ELb0ELb0ELb0ELb0ELb0ELb1EEEvNS_16Flash_fwd_paramsE)
        /*0110*/ 	.word	0x000000ff


	//----- nvinfo : EIATTR_FRAME_SIZE
	.align		4
.L_56:
        /*0114*/ 	.byte	0x04, 0x11
        /*0116*/ 	.short	(.L_58 - .L_57)
	.align		4
.L_57:
        /*0118*/ 	.word	index@(_ZN5flash16flash_fwd_kernelI23Flash_fwd_kernel_traitsILi96ELi128ELi64ELi4ELb0ELb0EN7cutlass10bfloat16_tE19Flash_kernel_traitsILi96ELi128ELi64ELi4ES3_EELb1ELb0ELb0ELb0ELb0ELb0ELb0ELb1EEEvNS_16Flash_fwd_paramsE)
        /*011c*/ 	.word	0x000001d8


	//----- nvinfo : EIATTR_REGCOUNT
	.align		4
.L_58:
        /*0120*/ 	.byte	0x04, 0x2f
        /*0122*/ 	.short	(.L_60 - .L_59)
	.align		4
.L_59:
        /*0124*/ 	.word	index@(_ZN5flash16flash_fwd_kernelI23Flash_fwd_kernel_traitsILi96ELi128ELi64ELi4ELb0ELb0EN7cutlass10bfloat16_tE19Flash_kernel_traitsILi96ELi128ELi64ELi4ES3_EELb1ELb0ELb0ELb1ELb0ELb0ELb0ELb0EEEvNS_16Flash_fwd_paramsE)
        /*0128*/ 	.word	0x000000ff


	//----- nvinfo : EIATTR_FRAME_SIZE
	.align		4
.L_60:
        /*012c*/ 	.byte	0x04, 0x11
        /*012e*/ 	.short	(.L_62 - .L_61)
	.align		4
.L_61:
        /*0130*/ 	.word	index@(_ZN5flash16flash_fwd_kernelI23Flash_fwd_kernel_traitsILi96ELi128ELi64ELi4ELb0ELb0EN7cutlass10bfloat16_tE19Flash_kernel_traitsILi96ELi128ELi64ELi4ES3_EELb1ELb0ELb0ELb1ELb0ELb0ELb0ELb0EEEvNS_16Flash_fwd_paramsE)
        /*0134*/ 	.word	0x00000078


	//----- nvinfo : EIATTR_REGCOUNT
	.align		4
.L_62:
        /*0138*/ 	.byte	0x04, 0x2f
        /*013a*/ 	.short	(.L_64 - .L_63)
	.align		4
.L_63:
        /*013c*/ 	.word	index@(_ZN5flash16flash_fwd_kernelI23Flash_fwd_kernel_traitsILi96ELi128ELi64ELi4ELb0ELb0EN7cutlass10bfloat16_tE19Flash_kernel_traitsILi96ELi128ELi64ELi4ES3_EELb0ELb0ELb0ELb0ELb1ELb1ELb1ELb0EEEvNS_16Flash_fwd_paramsE)
        /*0140*/ 	.word	0x000000ff


	//----- nvinfo : EIATTR_FRAME_SIZE
	.align		4
.L_64:
        /*0144*/ 	.byte	0x04, 0x11
        /*0146*/ 	.short	(.L_66 - .L_65)
	.align		4
.L_65:
        /*0148*/ 	.word	index@(_ZN5flash16flash_fwd_kernelI23Flash_fwd_kernel_traitsILi96ELi128ELi64ELi4ELb0ELb0EN7cutlass10bfloat16_tE19Flash_kernel_traitsILi96ELi128ELi64ELi4ES3_EELb0ELb0ELb0ELb0ELb1ELb1ELb1ELb0EEEvNS_16Flash_fwd_paramsE)
        /*014c*/ 	.word	0x00000000


	//----- nvinfo : EIATTR_REGCOUNT
	.align		4
.L_66:
        /*0150*/ 	.byte	0x04, 0x2f
        /*0152*/ 	.short	(.L_68 - .L_67)
	.align		4
.L_67:
        /*0154*/ 	.word	index@(_ZN5flash16flash_fwd_kernelI23Flash_fwd_kernel_traitsILi96ELi128ELi64ELi4ELb0ELb0EN7cutlass10bfloat16_tE19Flash_kernel_traitsILi96ELi128ELi64ELi4ES3_EELb1ELb0ELb0ELb0ELb1ELb1ELb0ELb0EEEvNS_16Flash_fwd_paramsE)
        /*0158*/ 	.word	0x000000ff


	//----- nvinfo : EIATTR_FRAME_SIZE
	.align		4
.L_68:
        /*015c*/ 	.byte	0x04, 0x11
        /*015e*/ 	.short	(.L_70 - .L_69)
	.align		4
.L_69:
        /*0160*/ 	.word	index@(_ZN5flash16flash_fwd_kernelI23Flash_fwd_kernel_traitsILi96ELi128ELi64ELi4ELb0ELb0EN7cutlass10bfloat16_tE19Flash_kernel_traitsILi96ELi128ELi64ELi4ES3_EELb1ELb0ELb0ELb0ELb1ELb1ELb0ELb0EEEvNS_16Flash_fwd_paramsE)
        /*0164*/ 	.word	0x00000000


	//----- nvinfo : EIATTR_REGCOUNT
	.align		4
.L_70:
        /*0168*/ 	.byte	0x04, 0x2f
        /*016a*/ 	.short	(.L_72 - .L_71)
	.align		4
.L_71:
        /*016c*/ 	.word	index@(_ZN5flash16flash_fwd_kernelI23Flash_fwd_kernel_traitsILi96ELi128ELi64ELi4ELb0ELb0EN7cutlass10bfloat16_tE19Flash_kernel_traitsILi96ELi128ELi64ELi4ES3_EELb1ELb0ELb1ELb0ELb0ELb0ELb0ELb0EEEvNS_16Flash_fwd_paramsE)
        /*0170*/ 	.word	0x000000ff


	//----- nvinfo : EIATTR_FRAME_SIZE
	.align		4
.L_72:
        /*0174*/ 	.byte	0x04, 0x11
        /*0176*/ 	.short	(.L_74 - .L_73)
	.align		4
.L_73:
        /*0178*/ 	.word	index@(_ZN5flash16flash_fwd_kernelI23Flash_fwd_kernel_traitsILi96ELi128ELi64ELi4ELb0ELb0EN7cutlass10bfloat16_tE19Flash_kernel_traitsILi96ELi128ELi64ELi4ES3_EELb1ELb0ELb1ELb0ELb0ELb0ELb0ELb0EEEvNS_16Flash_fwd_paramsE)
        /*017c*/ 	.word	0x000000f8


	//----- nvinfo : EIATTR_REGCOUNT
	.align		4
.L_74:
        /*0180*/ 	.byte	0x04, 0x2f
        /*0182*/ 	.short	(.L_76 - .L_75)
	.align		4
.L_75:
        /*0184*/ 	.word	index@(_ZN5flash16flash_fwd_kernelI23Flash_fwd_kernel_traitsILi96ELi128ELi64ELi4ELb0ELb0EN7cutlass10bfloat16_tE19Flash_kernel_traitsILi96ELi128ELi64ELi4ES3_EELb1ELb0ELb0ELb0ELb0ELb0ELb0ELb0EEEvNS_16Flash_fwd_paramsE)
        /*0188*/ 	.word	0x000000ff


	//----- nvinfo : EIATTR_FRAME_SIZE
	.align		4
.L_76:
        /*018c*/ 	.byte	0x04, 0x11
        /*018e*/ 	.short	(.L_78 - .L_77)
	.align		4
.L_77:
        /*0190*/ 	.word	index@(_ZN5flash16flash_fwd_kernelI23Flash_fwd_kernel_traitsILi96ELi128ELi64ELi4ELb0ELb0EN7cutlass10bfloat16_tE19Flash_kernel_traitsILi96ELi128ELi64ELi4ES3_EELb1ELb0ELb0ELb0ELb0ELb0ELb0ELb0EEEvNS_16Flash_fwd_paramsE)
        /*0194*/ 	.word	0x00000050


	//----- nvinfo : EIATTR_REGCOUNT
	.align		4
.L_78:
        /*0198*/ 	.byte	0x04, 0x2f
        /*019a*/ 	.short	(.L_80 - .L_79)
	.align		4
.L_79:
        /*019c*/ 	.word	index@(_ZN5flash16flash_fwd_kernelI23Flash_fwd_kernel_traitsILi96ELi128ELi64ELi4ELb0ELb0EN7cutlass10bfloat16_tE19Flash_kernel_traitsILi96ELi128ELi64ELi4ES3_EELb0ELb0ELb0ELb0ELb0ELb1ELb1ELb0EEEvNS_16Flash_fwd_paramsE)
        /*01a0*/ 	.word	0x000000ff


	//----- nvinfo : EIATTR_FRAME_SIZE
	.align		4
.L_80:
        /*01a4*/ 	.byte	0x04, 0x11
        /*01a6*/ 	.short	(.L_82 - .L_81)
	.align		4
.L_81:
        /*01a8*/ 	.word	index@(_ZN5flash16flash_fwd_kernelI23Flash_fwd_kernel_traitsILi96ELi128ELi64ELi4ELb0ELb0EN7cutlass10bfloat16_tE19Flash_kernel_traitsILi96ELi128ELi64ELi4ES3_EELb0ELb0ELb0ELb0ELb0ELb1ELb1ELb0EEEvNS_16Flash_fwd_paramsE)
        /*01ac*/ 	.word	0x00000070


	//----- nvinfo : EIATTR_REGCOUNT
	.align		4
.L_82:
        /*01b0*/ 	.byte	0x04, 0x2f
        /*01b2*/ 	.short	(.L_84 - .L_83)
	.align		4
.L_83:
        /*01b4*/ 	.word	index@(_ZN5flash16flash_fwd_kernelI23Flash_fwd_kernel_traitsILi96ELi128ELi64ELi4ELb0ELb0EN7cutlass10bfloat16_tE19Flash_kernel_traitsILi96ELi128ELi64ELi4ES3_EELb1ELb0ELb0ELb0ELb0ELb1ELb0ELb0EEEvNS_16Flash_fwd_paramsE)
        /*01b8*/ 	.word	0x000000ff


	//----- nvinfo : EIATTR_FRAME_SIZE
	.align		4
.L_84:
        /*01bc*/ 	.byte	0x04, 0x11
        /*01be*/ 	.short	(.L_86 - .L_85)
	.align		4
.L_85:
        /*01c0*/ 	.word	index@(_ZN5flash16flash_fwd_kernelI23Flash_fwd_kernel_traitsILi96ELi128ELi64ELi4ELb0ELb0EN7cutlass10bfloat16_tE19Flash_kernel_traitsILi96ELi128ELi64ELi4ES3_EELb1ELb0ELb0ELb0ELb0ELb1ELb0ELb0EEEvNS_16Flash_fwd_paramsE)
        /*01c4*/ 	.word	0x00000040


	//----- nvinfo : EIATTR_REGCOUNT
	.align		4
.L_86:
        /*01c8*/ 	.byte	0x04, 0x2f
        /*01ca*/ 	.short	(.L_88 - .L_87)
	.align		4
.L_87:
        /*01cc*/ 	.word	index@(_ZN5flash16flash_fwd_kernelI23Flash_fwd_kernel_traitsILi96ELi128ELi64ELi4ELb0ELb0EN7cutlass10bfloat16_tE19Flash_kernel_traitsILi96ELi128ELi64ELi4ES3_EELb0ELb0ELb1ELb1ELb0ELb0ELb0ELb0EEEvNS_16Flash_fwd_paramsE)
        /*01d0*/ 	.word	0x000000ff


	//----- nvinfo : EIATTR_FRAME_SIZE
	.align		4
.L_88:
        /*01d4*/ 	.byte	0x04, 0x11
        /*01d6*/ 	.short	(.L_90 - .L_89)
	.align		4
.L_89:
        /*01d8*/ 	.word	index@(_ZN5flash16flash_fwd_kernelI23Flash_fwd_kernel_traitsILi96ELi128ELi64ELi4ELb0ELb0EN7cutlass10bfloat16_tE19Flash_kernel_traitsILi96ELi128ELi64ELi4ES3_EELb0ELb0ELb1ELb1ELb0ELb0ELb0ELb0EEEvNS_16Flash_fwd_paramsE)
        /*01dc*/ 	.word	0x00000058


	//----- nvinfo : EIATTR_REGCOUNT
	.align		4
.L_90:
        /*01e0*/ 	.byte	0x04, 0x2f
        /*01e2*/ 	.short	(.L_92 - .L_91)
	.align		4
.L_91:
        /*01e4*/ 	.word	index@(_ZN5flash16flash_fwd_kernelI23Flash_fwd_kernel_traitsILi96ELi128ELi64ELi4ELb0ELb0EN7cutlass10bfloat16_tE19Flash_kernel_traitsILi96ELi128ELi64ELi4ES3_EELb0ELb0ELb1ELb0ELb0ELb0ELb0ELb0EEEvNS_16Flash_fwd_paramsE)
        /*01e8*/ 	.word	0x000000ff


	//----- nvinfo : EIATTR_FRAME_SIZE
	.align		4
.L_92:
        /*01ec*/ 	.byte	0x04, 0x11
        /*01ee*/ 	.short	(.L_94 - .L_93)
	.align		4
.L_93:
        /*01f0*/ 	.word	index@(_ZN5flash16flash_fwd_kernelI23Flash_fwd_kernel_traitsILi96ELi128ELi64ELi4ELb0ELb0EN7cutlass10bfloat16_tE19Flash_kernel_traitsILi96ELi128ELi64ELi4ES3_EELb0ELb0ELb1ELb0ELb0ELb0ELb0ELb0EEEvNS_16Flash_fwd_paramsE)
        /*01f4*/ 	.word	0x00000058


	//----- nvinfo : EIATTR_REGCOUNT
	.align		4
.L_94:
        /*01f8*/ 	.byte	0x04, 0x2f
        /*01fa*/ 	.short	(.L_96 - .L_95)
	.align		4
.L_95:
        /*01fc*/ 	.word	index@(_ZN5flash16flash_fwd_kernelI23Flash_fwd_kernel_traitsILi96ELi128ELi64ELi4ELb0ELb0EN7cutlass10bfloat16_tE19Flash_kernel_traitsILi96ELi128ELi64ELi4ES3_EELb0ELb0ELb1ELb0ELb0ELb1ELb0ELb0EEEvNS_16Flash_fwd_paramsE)
        /*0200*/ 	.word	0x000000ff


	//----- nvinfo : EIATTR_FRAME_SIZE
	.align		4
.L_96:
        /*0204*/ 	.byte	0x04, 0x11
        /*0206*/ 	.short	(.L_98 - .L_97)
	.align		4
.L_97:
        /*0208*/ 	.word	index@(_ZN5flash16flash_fwd_kernelI23Flash_fwd_kernel_traitsILi96ELi128ELi64ELi4ELb0ELb0EN7cutlass10bfloat16_tE19Flash_kernel_traitsILi96ELi128ELi64ELi4ES3_EELb0ELb0ELb1ELb0ELb0ELb1ELb0ELb0EEEvNS_16Flash_fwd_paramsE)
        /*020c*/ 	.word	0x00000030


	//----- nvinfo : EIATTR_REGCOUNT
	.align		4
.L_98:
        /*0210*/ 	.byte	0x04, 0x2f
        /*0212*/ 	.short	(.L_100 - .L_99)
	.align		4
.L_99:
        /*0214*/ 	.word	index@(_ZN5flash16flash_fwd_kernelI23Flash_fwd_kernel_traitsILi96ELi128ELi64ELi4ELb0ELb0EN7cutlass10bfloat16_tE19Flash_kernel_traitsILi96ELi128ELi64ELi4ES3_EELb0ELb0ELb0ELb1ELb0ELb0ELb0ELb0EEEvNS_16Flash_fwd_paramsE)
        /*0218*/ 	.word	0x000000ff


	//----- nvinfo : EIATTR_FRAME_SIZE
	.align		4
.L_100:
        /*021c*/ 	.byte	0x04, 0x11
        /*021e*/ 	.short	(.L_102 - .L_101)
	.align		4
.L_101:
        /*0220*/ 	.word	index@(_ZN5flash16flash_fwd_kernelI23Flash_fwd_kernel_traitsILi96ELi128ELi64ELi4ELb0ELb0EN7cutlass10bfloat16_tE19Flash_kernel_traitsILi96ELi128ELi64ELi4ES3_EELb0ELb0ELb0ELb1ELb0ELb0ELb0ELb0EEEvNS_16Flash_fwd_paramsE)
        /*0224*/ 	.word	0x00000038


	//----- nvinfo : EIATTR_REGCOUNT
	.align		4
.L_102:
        /*0228*/ 	.byte	0x04, 0x2f
        /*022a*/ 	.short	(.L_104 - .L_103)
	.align		4
.L_103:
        /*022c*/ 	.word	index@(_ZN5flash16flash_fwd_kernelI23Flash_fwd_kernel_traitsILi96ELi128ELi64ELi4ELb0ELb0EN7cutlass10bfloat16_tE19Flash_kernel_traitsILi96ELi128ELi64ELi4ES3_EELb0ELb0ELb0ELb0ELb0ELb0ELb0ELb0EEEvNS_16Flash_fwd_paramsE)
        /*0230*/ 	.word	0x000000ff


	//----- nvinfo : EIATTR_FRAME_SIZE
	.align		4
.L_104:
        /*0234*/ 	.byte	0x04, 0x11
        /*0236*/ 	.short	(.L_106 - .L_105)
	.align		4
.L_105:
        /*0238*/ 	.word	index@(_ZN5flash16flash_fwd_kernelI23Flash_fwd_kernel_traitsILi96ELi128ELi64ELi4ELb0ELb0EN7cutlass10bfloat16_tE19Flash_kernel_traitsILi96ELi128ELi64ELi4ES3_EELb0ELb0ELb0ELb0ELb0ELb0ELb0ELb0EEEvNS_16Flash_fwd_paramsE)
        /*023c*/ 	.word	0x00000040


	//----- nvinfo : EIATTR_REGCOUNT
	.align		4
.L_106:
        /*0240*/ 	.byte	0x04, 0x2f
        /*0242*/ 	.short	(.L_108 - .L_107)
	.align		4
.L_107:
        /*0244*/ 	.word	index@(_ZN5flash16flash_fwd_kernelI23Flash_fwd_kernel_traitsILi96ELi128ELi64ELi4ELb0ELb0EN7cutlass10bfloat16_tE19Flash_kernel_traitsILi96ELi128ELi64ELi4ES3_EELb0ELb0ELb0ELb0ELb1ELb1ELb0ELb0EEEvNS_16Flash_fwd_paramsE)
        /*0248*/ 	.word	0x000000ff


	//----- nvinfo : EIATTR_FRAME_SIZE
	.align		4
.L_108:
        /*024c*/ 	.byte	0x04, 0x11
        /*024e*/ 	.short	(.L_110 - .L_109)
	.align		4
.L_109:
        /*0250*/ 	.word	index@(_ZN5flash16flash_fwd_kernelI23Flash_fwd_kernel_traitsILi96ELi128ELi64ELi4ELb0ELb0EN7cutlass10bfloat16_tE19Flash_kernel_traitsILi96ELi128ELi64ELi4ES3_EELb0ELb0ELb0ELb0ELb1ELb1ELb0ELb0EEEvNS_16Flash_fwd_paramsE)
        /*0254*/ 	.word	0x00000000


	//----- nvinfo : EIATTR_REGCOUNT
	.align		4
.L_110:
        /*0258*/ 	.byte	0x04, 0x2f
        /*025a*/ 	.short	(.L_112 - .L_111)
	.align		4
.L_111:
        /*025c*/ 	.word	index@(_ZN5flash16flash_fwd_kernelI23Flash_fwd_kernel_traitsILi96ELi128ELi64ELi4ELb0ELb0EN7cutlass10bfloat16_tE19Flash_kernel_traitsILi96ELi128ELi64ELi4ES3_EELb0ELb0ELb0ELb0ELb0ELb1ELb0ELb0EEEvNS_16Flash_fwd_paramsE)
        /*0260*/ 	.word	0x000000ff


	//----- nvinfo : EIATTR_FRAME_SIZE
	.align		4
.L_112:
        /*0264*/ 	.byte	0x04, 0x11
        /*0266*/ 	.short	(.L_114 - .L_113)
	.align		4
.L_113:
        /*0268*/ 	.word	index@(_ZN5flash16flash_fwd_kernelI23Flash_fwd_kernel_traitsILi96ELi128ELi64ELi4ELb0ELb0EN7cutlass10bfloat16_tE19Flash_kernel_traitsILi96ELi128ELi64ELi4ES3_EELb0ELb0ELb0ELb0ELb0ELb1ELb0ELb0EEEvNS_16Flash_fwd_paramsE)
        /*026c*/ 	.word	0x00000038


	//----- nvinfo : EIATTR_MIN_STACK_SIZE
	.align		4
.L_114:
        /*0270*/ 	.byte	0x04, 0x12
        /*0272*/ 	.short	(.L_116 - .L_115)
	.align		4
.L_115:
        /*0274*/ 	.word	index@(_ZN5flash16flash_fwd_kernelI23Flash_fwd_kernel_traitsILi96ELi128ELi64ELi4ELb0ELb0EN7cutlass10bfloat16_tE19Flash_kernel_traitsILi96ELi128ELi64ELi4ES3_EELb0ELb0ELb0ELb0ELb0ELb1ELb0ELb0EEEvNS_16Flash_fwd_paramsE)
        /*0278*/ 	.word	0x00000038


	//----- nvinfo : EIATTR_MIN_STACK_SIZE
	.align		4
.L_116:
        /*027c*/ 	.byte	0x04, 0x12
        /*027e*/ 	.short	(.L_118 - .L_117)
	.align		4
.L_117:
        /*0280*/ 	.word	index@(_ZN5flash16flash_fwd_kernelI23Flash_fwd_kernel_traitsILi96ELi128ELi64ELi4ELb0ELb0EN7cutlass10bfloat16_tE19Flash_kernel_traitsILi96ELi128ELi64ELi4ES3_EELb0ELb0ELb0ELb0ELb1ELb1ELb0ELb0EEEvNS_16Flash_fwd_paramsE)
        /*0284*/ 	.word	0x00000000


	//----- nvinfo : EIATTR_MIN_STACK_SIZE
	.align		4
.L_118:
        /*0288*/ 	.byte	0x04, 0x12
        /*028a*/ 	.short	(.L_120 - .L_119)
	.align		4
.L_119:
        /*028c*/ 	.word	index@(_ZN5flash16flash_fwd_kernelI23Flash_fwd_kernel_traitsILi96ELi128ELi64ELi4ELb0ELb0EN7cutlass10bfloat16_tE19Flash_kernel_traitsILi96ELi128ELi64ELi4ES3_EELb0ELb0ELb0ELb0ELb0ELb0ELb0ELb0EEEvNS_16Flash_fwd_paramsE)
        /*0290*/ 	.word	0x00000040


	//----- nvinfo : EIATTR_MIN_STACK_SIZE
	.align		4
.L_120:
        /*0294*/ 	.byte	0x04, 0x12
        /*0296*/ 	.short	(.L_122 - .L_121)
	.align		4
.L_121:
        /*0298*/ 	.word	index@(_ZN5flash16flash_fwd_kernelI23Flash_fwd_kernel_traitsILi96ELi128ELi64ELi4ELb0ELb0EN7cutlass10bfloat16_tE19Flash_kernel_traitsILi96ELi128ELi64ELi4ES3_EELb0ELb0ELb0ELb1ELb0ELb0ELb0ELb0EEEvNS_16Flash_fwd_paramsE)
        /*029c*/ 	.word	0x00000038


	//----- nvinfo : EIATTR_MIN_STACK_SIZE
	.align		4
.L_122:
        /*02a0*/ 	.byte	0x04, 0x12
        /*02a2*/ 	.short	(.L_124 - .L_123)
	.align		4
.L_123:
        /*02a4*/ 	.word	index@(_ZN5flash16flash_fwd_kernelI23Flash_fwd_kernel_traitsILi96ELi128ELi64ELi4ELb0ELb0EN7cutlass10bfloat16_tE19Flash_kernel_traitsILi96ELi128ELi64ELi4ES3_EELb0ELb0ELb1ELb0ELb0ELb1ELb0ELb0EEEvNS_16Flash_fwd_paramsE)
        /*02a8*/ 	.word	0x00000030


	//----- nvinfo : EIATTR_MIN_STACK_SIZE
	.align		4
.L_124:
        /*02ac*/ 	.byte	0x04, 0x12
        /*02ae*/ 	.short	(.L_126 - .L_125)
	.align		4
.L_125:
        /*02b0*/ 	.word	index@(_ZN5flash16flash_fwd_kernelI23Flash_fwd_kernel_traitsILi96ELi128ELi64ELi4ELb0ELb0EN7cutlass10bfloat16_tE19Flash_kernel_traitsILi96ELi128ELi64ELi4ES3_EELb0ELb0ELb1ELb0ELb0ELb0ELb0ELb0EEEvNS_16Flash_fwd_paramsE)
        /*02b4*/ 	.word	0x00000058


	//----- nvinfo : EIATTR_MIN_STACK_SIZE
	.align		4
.L_126:
        /*02b8*/ 	.byte	0x04, 0x12
        /*02ba*/ 	.short	(.L_128 - .L_127)
	.align		4
.L_127:
        /*02bc*/ 	.word	index@(_ZN5flash16flash_fwd_kernelI23Flash_fwd_kernel_traitsILi96ELi128ELi64ELi4ELb0ELb0EN7cutlass10bfloat16_tE19Flash_kernel_traitsILi96ELi128ELi64ELi4ES3_EELb0ELb0ELb1ELb1ELb0ELb0ELb0ELb0EEEvNS_16Flash_fwd_paramsE)
        /*02c0*/ 	.word	0x00000058


	//----- nvinfo : EIATTR_MIN_STACK_SIZE
	.align		4
.L_128:
        /*02c4*/ 	.byte	0x04, 0x12
        /*02c6*/ 	.short	(.L_130 - .L_129)
	.align		4
.L_129:
        /*02c8*/ 	.word	index@(_ZN5flash16flash_fwd_kernelI23Flash_fwd_kernel_traitsILi96ELi128ELi64ELi4ELb0ELb0EN7cutlass10bfloat16_tE19Flash_kernel_traitsILi96ELi128ELi64ELi4ES3_EELb1ELb0ELb0ELb0ELb0ELb1ELb0ELb0EEEvNS_16Flash_fwd_paramsE)
        /*02cc*/ 	.word	0x00000040


	//----- nvinfo : EIATTR_MIN_STACK_SIZE
	.align		4
.L_130:
        /*02d0*/ 	.byte	0x04, 0x12
        /*02d2*/ 	.short	(.L_132 - .L_131)
	.align		4
.L_131:
        /*02d4*/ 	.word	index@(_ZN5flash16flash_fwd_kernelI23Flash_fwd_kernel_traitsILi96ELi128ELi64ELi4ELb0ELb0EN7cutlass10bfloat16_tE19Flash_kernel_traitsILi96ELi128ELi64ELi4ES3_EELb0ELb0ELb0ELb0ELb0ELb1ELb1ELb0EEEvNS_16Flash_fwd_paramsE)
        /*02d8*/ 	.word	0x00000070


	//----- nvinfo : EIATTR_MIN_STACK_SIZE
	.align		4
.L_132:
        /*02dc*/ 	.byte	0x04, 0x12
        /*02de*/ 	.short	(.L_134 - .L_133)
	.align		4
.L_133:
        /*02e0*/ 	.word	index@(_ZN5flash16flash_fwd_kernelI23Flash_fwd_kernel_traitsILi96ELi128ELi64ELi4ELb0ELb0EN7cutlass10bfloat16_tE19Flash_kernel_traitsILi96ELi128ELi64ELi4ES3_EELb1ELb0ELb0ELb0ELb0ELb0ELb0ELb0EEEvNS_16Flash_fwd_paramsE)
        /*02e4*/ 	.word	0x00000050


	//----- nvinfo : EIATTR_MIN_STACK_SIZE
	.align		4
.L_134:
        /*02e8*/ 	.byte	0x04, 0x12
        /*02ea*/ 	.short	(.L_136 - .L_135)
	.align		4
.L_135:
        /*02ec*/ 	.word	index@(_ZN5flash16flash_fwd_kernelI23Flash_fwd_kernel_traitsILi96ELi128ELi64ELi4ELb0ELb0EN7cutlass10bfloat16_tE19Flash_kernel_traitsILi96ELi128ELi64ELi4ES3_EELb1ELb0ELb1ELb0ELb0ELb0ELb0ELb0EEEvNS_16Flash_fwd_paramsE)
        /*02f0*/ 	.word	0x000000f8


	//----- nvinfo : EIATTR_MIN_STACK_SIZE
	.align		4
.L_136:
        /*02f4*/ 	.byte	0x04, 0x12
        /*02f6*/ 	.short	(.L_138 - .L_137)
	.align		4
.L_137:
        /*02f8*/ 	.word	index@(_ZN5flash16flash_fwd_kernelI23Flash_fwd_kernel_traitsILi96ELi128ELi64ELi4ELb0ELb0EN7cutlass10bfloat16_tE19Flash_kernel_traitsILi96ELi128ELi64ELi4ES3_EELb1ELb0ELb0ELb0ELb1ELb1ELb0ELb0EEEvNS_16Flash_fwd_paramsE)
        /*02fc*/ 	.word	0x00000000


	//----- nvinfo : EIATTR_MIN_STACK_SIZE
	.align		4
.L_138:
        /*0300*/ 	.byte	0x04, 0x12
        /*0302*/ 	.short	(.L_140 - .L_139)
	.align		4
.L_139:
        /*0304*/ 	.word	index@(_ZN5flash16flash_fwd_kernelI23Flash_fwd_kernel_traitsILi96ELi128ELi64ELi4ELb0ELb0EN7cutlass10bfloat16_tE19Flash_kernel_traitsILi96ELi128ELi64ELi4ES3_EELb0ELb0ELb0ELb0ELb1ELb1ELb1ELb0EEEvNS_16Flash_fwd_paramsE)
        /*0308*/ 	.word	0x00000000


	//----- nvinfo : EIATTR_MIN_STACK_SIZE
	.align		4
.L_140:
        /*030c*/ 	.byte	0x04, 0x12
        /*030e*/ 	.short	(.L_142 - .L_141)
	.align		4
.L_141:
        /*0310*/ 	.word	index@(_ZN5flash16flash_fwd_kernelI23Flash_fwd_kernel_traitsILi96ELi128ELi64ELi4ELb0ELb0EN7cutlass10bfloat16_tE19Flash_kernel_traitsILi96ELi128ELi64ELi4ES3_EELb1ELb0ELb0ELb1ELb0ELb0ELb0ELb0EEEvNS_16Flash_fwd_paramsE)
        /*0314*/ 	.word	0x00000078


	//----- nvinfo : EIATTR_MIN_STACK_SIZE
	.align		4
.L_142:
        /*0318*/ 	.byte	0x04, 0x12
        /*031a*/ 	.short	(.L_144 - .L_143)
	.align		4
.L_143:
        /*031c*/ 	.word	index@(_ZN5flash16flash_fwd_kernelI23Flash_fwd_kernel_traitsILi96ELi128ELi64ELi4ELb0ELb0EN7cutlass10bfloat16_tE19Flash_kernel_traitsILi96ELi128ELi64ELi4ES3_EELb1ELb0ELb0ELb0ELb0ELb0ELb0ELb1EEEvNS_16Flash_fwd_paramsE)
        /*0320*/ 	.word	0x000001d8


	//----- nvinfo : EIATTR_MIN_STACK_SIZE
	.align		4
.L_144:
        /*0324*/ 	.byte	0x04, 0x12
        /*0326*/ 	.short	(.L_146 - .L_145)
	.align		4
.L_145:
        /*0328*/ 	.word	index@(_ZN5flash16flash_fwd_kernelI23Flash_fwd_kernel_traitsILi96ELi128ELi64ELi4ELb0ELb0EN7cutlass10bfloat16_tE19Flash_kernel_traitsILi96ELi128ELi64ELi4ES3_EELb0ELb0ELb0ELb0ELb0ELb0ELb1ELb0EEEvNS_16Flash_fwd_paramsE)
        /*032c*/ 	.word	0x00000080


	//----- nvinfo : EIATTR_MIN_STACK_SIZE
	.align		4
.L_146:
        /*0330*/ 	.byte	0x04, 0x12
        /*0332*/ 	.short	(.L_148 - .L_147)
	.align		4
.L_147:
        /*0334*/ 	.word	index@(_ZN5flash16flash_fwd_kernelI23Flash_fwd_kernel_traitsILi96ELi128ELi64ELi4ELb0ELb0EN7cutlass10bfloat16_tE19Flash_kernel_traitsILi96ELi128ELi64ELi4ES3_EELb1ELb0ELb0ELb1ELb0ELb0ELb0ELb1EEEvNS_16Flash_fwd_paramsE)
        /*0338*/ 	.word	0x000001b8


	//----- nvinfo : EIATTR_MIN_STACK_SIZE
	.align		4
.L_148:
        /*033c*/ 	.byte	0x04, 0x12
        /*033e*/ 	.short	(.L_150 - .L_149)
	.align		4
.L_149:
        /*0340*/ 	.word	index@(_ZN5flash16flash_fwd_kernelI23Flash_fwd_kernel_traitsILi96ELi128ELi64ELi4ELb0ELb0EN7cutlass10bfloat16_tE19Flash_kernel_traitsILi96ELi128ELi64ELi4ES3_EELb0ELb0ELb0ELb1ELb0ELb0ELb1ELb0EEEvNS_16Flash_fwd_paramsE)
        /*0344*/ 	.word	0x00000088


	//----- nvinfo : EIATTR_MIN_STACK_SIZE
	.align		4
.L_150:
        /*0348*/ 	.byte	0x04, 0x12
        /*034a*/ 	.short	(.L_152 - .L_151)
	.align		4
.L_151:
        /*034c*/ 	.word	index@(_ZN5flash16flash_fwd_kernelI23Flash_fwd_kernel_traitsILi96ELi128ELi64ELi4ELb0ELb0EN7cutlass10bfloat16_tE19Flash_kernel_traitsILi96ELi128ELi64ELi4ES3_EELb1ELb0ELb1ELb0ELb0ELb1ELb0ELb0EEEvNS_16Flash_fwd_paramsE)
        /*0350*/ 	.word	0x00000088


	//----- nvinfo : EIATTR_MIN_STACK_SIZE
	.align		4
.L_152:
        /*0354*/ 	.byte	0x04, 0x12
        /*0356*/ 	.short	(.L_154 - .L_153)
	.align		4
.L_153:
        /*0358*/ 	.word	index@(_ZN5flash16flash_fwd_kernelI23Flash_fwd_kernel_traitsILi96ELi128ELi64ELi4ELb0ELb0EN7cutlass10bfloat16_tE19Flash_kernel_traitsILi96ELi128ELi64ELi4ES3_EELb0ELb0ELb1ELb0ELb0ELb1ELb1ELb0EEEvNS_16Flash_fwd_paramsE)
        /*035c*/ 	.word	0x00000040


	//----- nvinfo : EIATTR_MIN_STACK_SIZE
	.align		4
.L_154:
        /*0360*/ 	.byte	0x04, 0x12
        /*0362*/ 	.short	(.L_156 - .L_155)
	.align		4
.L_155:
        /*0364*/ 	.word	index@(_ZN5flash16flash_fwd_kernelI23Flash_fwd_kernel_traitsILi96ELi128ELi64ELi4ELb0ELb0EN7cutlass10bfloat16_tE19Flash_kernel_traitsILi96ELi128ELi64ELi4ES3_EELb1ELb0ELb1ELb1ELb0ELb0ELb0ELb0EEEvNS_16Flash_fwd_paramsE)
        /*0368*/ 	.word	0x000000d8


	//----- nvinfo : EIATTR_MIN_STACK_SIZE
	.align		4
.L_156:
        /*036c*/ 	.byte	0x04, 0x12
        /*036e*/ 	.short	(.L_158 - .L_157)
	.align		4
.L_157:
        /*0370*/ 	.word	index@(_ZN5flash16flash_fwd_kernelI23Flash_fwd_kernel_traitsILi96ELi128ELi64ELi4ELb0ELb0EN7cutlass10bfloat16_tE19Flash_kernel_traitsILi96ELi128ELi64ELi4ES3_EELb1ELb0ELb1ELb0ELb0ELb0ELb0ELb1EEEvNS_16Flash_fwd_paramsE)
        /*0374*/ 	.word	0x000002a0


	//----- nvinfo : EIATTR_MIN_STACK_SIZE
	.align		4
.L_158:
        /*0378*/ 	.byte	0x04, 0x12
        /*037a*/ 	.short	(.L_160 - .L_159)
	.align		4
.L_159:
        /*037c*/ 	.word	index@(_ZN5flash16flash_fwd_kernelI23Flash_fwd_kernel_traitsILi96ELi128ELi64ELi4ELb0ELb0EN7cutlass10bfloat16_tE19Flash_kernel_traitsILi96ELi128ELi64ELi4ES3_EELb0ELb0ELb1ELb0ELb0ELb0ELb1ELb0EEEvNS_16Flash_fwd_paramsE)
        /*0380*/ 	.word	0x00000060


	//----- nvinfo : EIATTR_MIN_STACK_SIZE
	.align		4
.L_160:
        /*0384*/ 	.byte	0x04, 0x12
        /*0386*/ 	.short	(.L_162 - .L_161)
	.align		4
.L_161:
        /*0388*/ 	.word	index@(_ZN5flash16flash_fwd_kernelI23Flash_fwd_kernel_traitsILi96ELi128ELi64ELi4ELb0ELb0EN7cutlass10bfloat16_tE19Flash_kernel_traitsILi96ELi128ELi64ELi4ES3_EELb1ELb0ELb1ELb1ELb0ELb0ELb0ELb1EEEvNS_16Flash_fwd_paramsE)
        /*038c*/ 	.word	0x00000298


	//----- nvinfo : EIATTR_MIN_STACK_SIZE
	.align		4
.L_162:
        /*0390*/ 	.byte	0x04, 0x12
        /*0392*/ 	.short	(.L_164 - .L_163)
	.align		4
.L_163:
        /*0394*/ 	.word	index@(_ZN5flash16flash_fwd_kernelI23Flash_fwd_kernel_traitsILi96ELi128ELi64ELi4ELb0ELb0EN7cutlass10bfloat16_tE19Flash_kernel_traitsILi96ELi128ELi64ELi4ES3_EELb0ELb0ELb1ELb1ELb0ELb0ELb1ELb0EEEvNS_16Flash_fwd_paramsE)
        /*0398*/ 	.word	0x00000058
.L_164:


//--------------------- .nv.compat                --------------------------
	.section	.nv.compat,"",@"SHT_CUDA_COMPAT_INFO"
	.align	4
        /*0000*/ 	.byte	0x02, 0x09, 0x01, 0x00, 0x02, 0x02, 0x01, 0x00, 0x02, 0x05, 0x05, 0x00, 0x03, 0x07, 0x01, 0x01
        /*0010*/ 	.byte	0x02, 0x03, 0x00, 0x00, 0x02, 0x06, 0x01, 0x00, 0x04, 0x0b, 0x08, 0x00, 0x00, 0x00, 0x00, 0x00
        /*0020*/ 	.byte	0x00, 0x00, 0x00, 0x00


//--------------------- .nv.info._ZN5flash16flash_fwd_kernelI23Flash_fwd_kernel_traitsILi96ELi128ELi64ELi4ELb0ELb0EN7cutlass10bfloat16_tE19Flash_kernel_traitsILi96ELi128ELi64ELi4ES3_EELb0ELb0ELb0ELb0ELb0ELb1ELb0ELb0EEEvNS_16Flash_fwd_paramsE --------------------------
	.section	.nv.info._ZN5flash16flash_fwd_kernelI23Flash_fwd_kernel_traitsILi96ELi128ELi64ELi4ELb0ELb0EN7cutlass10bfloat16_tE19Flash_kernel_traitsILi96ELi128ELi64ELi4ES3_EELb0ELb0ELb0ELb0ELb0ELb1ELb0ELb0EEEvNS_16Flash_fwd_paramsE,"",@"SHT_CUDA_INFO"
	.sectionflags	@""
	.align	4


	//----- nvinfo : EIATTR_CUDA_API_VERSION
	.align		4
        /*0000*/ 	.byte	0x04, 0x37
        /*0002*/ 	.short	(.L_166 - .L_165)
.L_165:
        /*0004*/ 	.word	0x00000082


	//----- nvinfo : EIATTR_KPARAM_INFO
	.align		4
.L_166:
        /*0008*/ 	.byte	0x04, 0x17
        /*000a*/ 	.short	(.L_168 - .L_167)
.L_167:
        /*000c*/ 	.word	0x00000000
        /*0010*/ 	.short	0x0000
        /*0012*/ 	.short	0x0000
        /*0014*/ 	.byte	0x00, 0xf0, 0x41, 0x07


	//----- nvinfo : EIATTR_SPARSE_MMA_MASK
	.align		4
.L_168:
        /*0018*/ 	.byte	0x03, 0x50
        /*001a*/ 	.short	0x0000


	//----- nvinfo : EIATTR_MAXREG_COUNT
	.align		4
        /*001c*/ 	.byte	0x03, 0x1b
        /*001e*/ 	.short	0x00ff


	//----- nvinfo : EIATTR_NUM_BARRIERS
	.align		4
        /*0020*/ 	.byte	0x02, 0x4c
        /*0022*/ 	.byte	0x01
	.zero		1


	//----- nvinfo : EIATTR_ANNOTATIONS
	.align		4
        /*0024*/ 	.byte	0x04, 0x55
        /*0026*/ 	.short	(.L_170 - .L_169)


	//   ....[0]....
.L_169:
        /*0028*/ 	.word	0x00000001
        /*002c*/ 	.byte	0x60, 0x04, 0x00, 0x00, 0x01, 0x00, 0x00, 0x00, 0xd0, 0x06, 0x00, 0x00, 0x01, 0x00, 0x00, 0x00
        /* <DEDUP_REMOVED lines=10> */
        /*00dc*/ 	.byte	0xa0, 0x92, 0x00, 0x00


	//----- nvinfo : EIATTR_MERCURY_ISA_VERSION
	.align		4
.L_170:
        /*00e0*/ 	.byte	0x03, 0x5f
        /*00e2*/ 	.short	0x0101


	//----- nvinfo : EIATTR_COOP_GROUP_MASK_REGIDS
	.align		4
        /*00e4*/ 	.byte	0x04, 0x29
        /*00e6*/ 	.short	(.L_172 - .L_171)


	//   ....[0]....
.L_171:
        /*00e8*/ 	.word	0xffffffff


	//   ....[1]....
        /*00ec*/ 	.word	0xffffffff


	//   ....[2]....
        /*00f0*/ 	.word	0xffffffff


	//   ....[3]....
        /*00f4*/ 	.word	0xffffffff


	//   ....[4]....
        /*00f8*/ 	.word	0xffffffff


	//   ....[5]....
        /*00fc*/ 	.word	0xffffffff


	//   ....[6]....
        /*0100*/ 	.word	0xffffffff


	//   ....[7]....
        /*0104*/ 	.word	0xffffffff


	//   ....[8]....
        /*0108*/ 	.word	0xffffffff


	//   ....[9]....
        /*010c*/ 	.word	0xffffffff


	//   ....[10]....
        /*0110*/ 	.word	0xffffffff


	//   ....[11]....
        /*0114*/ 	.word	0xffffffff


	//   ....[12]....
        /*0118*/ 	.word	0xffffffff


	//   ....[13]....
        /*011c*/ 	.word	0xffffffff


	//   ....[14]....
        /*0120*/ 	.word	0xffffffff


	//   ....[15]....
        /*0124*/ 	.word	0xffffffff


	//   ....[16]....
        /*0128*/ 	.word	0xffffffff


	//   ....[17]....
        /*012c*/ 	.word	0xffffffff


	//   ....[18]....
        /*0130*/ 	.word	0xffffffff


	//   ....[19]....
        /*0134*/ 	.word	0xffffffff


	//   ....[20]....
        /*0138*/ 	.word	0xffffffff


	//   ....[21]....
        /*013c*/ 	.word	0xffffffff


	//   ....[22]....
        /*0140*/ 	.word	0xffffffff


	//   ....[23]....
        /*0144*/ 	.word	0xffffffff


	//----- nvinfo : EIATTR_COOP_GROUP_INSTR_OFFSETS
	.align		4
.L_172:
        /*0148*/ 	.byte	0x04, 0x28
        /*014a*/ 	.short	(.L_174 - .L_173)


	//   ....[0]....
.L_173:
        /*014c*/ 	.word	0x00002b60


	//   ....[1]....
        /*0150*/ 	.word	0x00002c30


	//   ....[2]....
        /*0154*/ 	.word	0x00002cd0


	//   ....[3]....
        /*0158*/ 	.word	0x00002d00


	//   ....[4]....
        /*015c*/ 	.word	0x00002d50


	//   ....[5]....
        /*0160*/ 	.word	0x00002df0


	//   ....[6]....
        /*0164*/ 	.word	0x00002fa0


	//   ....[7]....
        /*0168*/ 	.word	0x00003170


	//   ....[8]....
        /*016c*/ 	.word	0x00005b50


	//   ....[9]....
        /*0170*/ 	.word	0x00005bd0


	//   ....[10]....
        /*0174*/ 	.word	0x00005c00


	//   ....[11]....
        /*0178*/ 	.word	0x00005c20


	//   ....[12]....
        /*017c*/ 	.word	0x00005c70


	//   ....[13]....
        /*0180*/ 	.word	0x00005c80


	//   ....[14]....
        /*0184*/ 	.word	0x00005c90


	//   ....[15]....
        /*0188*/ 	.word	0x00005ca0


	//   ....[16]....
        /*018c*/ 	.word	0x00007a70


	//   ....[17]....
        /*0190*/ 	.word	0x00007a80


	//   ....[18]....
        /*0194*/ 	.word	0x00007a90


	//   ....[19]....
        /*0198*/ 	.word	0x00007ab0


	//   ....[20]....
        /*019c*/ 	.word	0x00007b00


	//   ....[21]....
        /*01a0*/ 	.word	0x00007b30


	//   ....[22]....
        /*01a4*/ 	.word	0x00007b70


	//   ....[23]....
        /*01a8*/ 	.word	0x00007ba0


	//----- nvinfo : EIATTR_EXIT_INSTR_OFFSETS
	.align		4
.L_174:
        /*01ac*/ 	.byte	0x04, 0x1c
        /*01ae*/ 	.short	(.L_176 - .L_175)


	//   ....[0]....
.L_175:
        /*01b0*/ 	.word	0x00000380


	//   ....[1]....
        /*01b4*/ 	.word	0x00009710


	//   ....[2]....
        /*01b8*/ 	.word	0x00009810


	//   ....[3]....
        /*01bc*/ 	.word	0x0000a2f0


	//   ....[4]....
        /*01c0*/ 	.word	0x0000a380


	//----- nvinfo : EIATTR_CRS_STACK_SIZE
	.align		4
.L_176:
        /*01c4*/ 	.byte	0x04, 0x1e
        /*01c6*/ 	.short	(.L_178 - .L_177)
.L_177:
        /*01c8*/ 	.word	0x00000000


	//----- nvinfo : EIATTR_CBANK_PARAM_SIZE
	.align		4
.L_178:
        /*01cc*/ 	.byte	0x03, 0x19
        /*01ce*/ 	.short	0x01d0


	//----- nvinfo : EIATTR_PARAM_CBANK
	.align		4
        /*01d0*/ 	.byte	0x04, 0x0a
        /*01d2*/ 	.short	(.L_180 - .L_179)
	.align		4
.L_179:
        /*01d4*/ 	.word	index@(.nv.constant0._ZN5flash16flash_fwd_kernelI23Flash_fwd_kernel_traitsILi96ELi128ELi64ELi4ELb0ELb0EN7cutlass10bfloat16_tE19Flash_kernel_traitsILi96ELi128ELi64ELi4ES3_EELb0ELb0ELb0ELb0ELb0ELb1ELb0ELb0EEEvNS_16Flash_fwd_paramsE)
        /*01d8*/ 	.short	0x0210
        /*01da*/ 	.short	0x01d0


	//----- nvinfo : EIATTR_SW_WAR
	.align		4
.L_180:
        /*01dc*/ 	.byte	0x04, 0x36
        /*01de*/ 	.short	(.L_182 - .L_181)
.L_181:
        /*01e0*/ 	.word	0x00000008
.L_182:


//--------------------- .nv.info._ZN5flash16flash_fwd_kernelI23Flash_fwd_kernel_traitsILi96ELi128ELi64ELi4ELb0ELb0EN7cutlass10bfloat16_tE19Flash_kernel_traitsILi96ELi128ELi64ELi4ES3_EELb0ELb0ELb0ELb0ELb1ELb1ELb0ELb0EEEvNS_16Flash_fwd_paramsE --------------------------
	.section	.nv.info._ZN5flash16flash_fwd_kernelI23Flash_fwd_kernel_traitsILi96ELi128ELi64ELi4ELb0ELb0EN7cutlass10bfloat16_tE19Flash_kernel_traitsILi96ELi128ELi64ELi4ES3_EELb0ELb0ELb0ELb0ELb1ELb1ELb0ELb0EEEvNS_16Flash_fwd_paramsE,"",@"SHT_CUDA_INFO"
	.sectionflags	@""
	.align	4


	//----- nvinfo : EIATTR_CUDA_API_VERSION
	.align		4
        /*0000*/ 	.byte	0x04, 0x37
        /*0002*/ 	.short	(.L_184 - .L_183)
.L_183:
        /*0004*/ 	.word	0x00000082


	//----- nvinfo : EIATTR_KPARAM_INFO
	.align		4
.L_184:
        /*0008*/ 	.byte	0x04, 0x17
        /*000a*/ 	.short	(.L_186 - .L_185)
.L_185:
        /*000c*/ 	.word	0x00000000
        /*0010*/ 	.short	0x0000
        /*0012*/ 	.short	0x0000
        /*0014*/ 	.byte	0x00, 0xf0, 0x41, 0x07


	//----- nvinfo : EIATTR_SPARSE_MMA_MASK
	.align		4
.L_186:
        /*0018*/ 	.byte	0x03, 0x50
        /*001a*/ 	.short	0x0000


	//----- nvinfo : EIATTR_MAXREG_COUNT
	.align		4
        /*001c*/ 	.byte	0x03, 0x1b
        /*001e*/ 	.short	0x00ff


	//----- nvinfo : EIATTR_NUM_BARRIERS
	.align		4
        /*0020*/ 	.byte	0x02, 0x4c
        /*0022*/ 	.byte	0x01
	.zero		1


	//----- nvinfo : EIATTR_MERCURY_ISA_VERSION
	.align		4
        /*0024*/ 	.byte	0x03, 0x5f
        /*0026*/ 	.short	0x0101


	//----- nvinfo : EIATTR_COOP_GROUP_MASK_REGIDS
	.align		4
        /*0028*/ 	.byte	0x04, 0x29
        /*002a*/ 	.short	(.L_188 - .L_187)


	//   ....[0]....
.L_187:
        /*002c*/ 	.word	0xffffffff


	//   ....[1]....
        /*0030*/ 	.word	0xffffffff


	//   ....[2]....
        /*0034*/ 	.word	0xffffffff


	//   ....[3]....
        /*0038*/ 	.word	0xffffffff


	//   ....[4]....
        /*003c*/ 	.word	0xffffffff


	//   ....[5]....
        /*0040*/ 	.word	0xffffffff


	//   ....[6]....
        /*0044*/ 	.word	0xffffffff


	//   ....[7]....
        /*0048*/ 	.word	0xffffffff


	//   ....[8]....
        /*004c*/ 	.word	0xffffffff


	//   ....[9]....
        /*0050*/ 	.word	0xffffffff


	//   ....[10]....
        /*0054*/ 	.word	0xffffffff


	//   ....[11]....
        /*0058*/ 	.word	0xffffffff


	//   ....[12]....
        /*005c*/ 	.word	0xffffffff


	//   ....[13]....
        /*0060*/ 	.word	0xffffffff


	//   ....[14]....
        /*0064*/ 	.word	0xffffffff


	//   ....[15]....
        /*0068*/ 	.word	0xffffffff


	//   ....[16]....
        /*006c*/ 	.word	0xffffffff


	//   ....[17]....
        /*0070*/ 	.word	0xffffffff


	//   ....[18]....
        /*0074*/ 	.word	0xffffffff


	//   ....[19]....
        /*0078*/ 	.word	0xffffffff


	//   ....[20]....
        /*007c*/ 	.word	0xffffffff


	//   ....[21]....
        /*0080*/ 	.word	0xffffffff


	//   ....[22]....
        /*0084*/ 	.word	0xffffffff


	//   ....[23]....
        /*0088*/ 	.word	0xffffffff


	//----- nvinfo : EIATTR_COOP_GROUP_INSTR_OFFSETS
	.align		4
.L_188:
        /*008c*/ 	.byte	0x04, 0x28
        /*008e*/ 	.short	(.L_190 - .L_189)


	//   ....[0]....
.L_189:
        /*0090*/ 	.word	0x00001c90


	//   ....[1]....
        /*0094*/ 	.word	0x00001cd0


	//   ....[2]....
        /*0098*/ 	.word	0x00001dc0


	//   ....[3]....
        /*009c*/ 	.word	0x00001df0


	//   ....[4]....
        /*00a0*/ 	.word	0x00001e20


	//   ....[5]....
        /*00a4*/ 	.word	0x00001ee0


	//   ....[6]....
        /*00a8*/ 	.word	0x00002110


	//   ....[7]....
        /*00ac*/ 	.word	0x000022c0


	//   ....[8]....
        /*00b0*/ 	.word	0x00004510


	//   ....[9]....
        /*00b4*/ 	.word	0x00004590


	//   ....[10]....
        /*00b8*/ 	.word	0x000045c0


	//   ....[11]....
        /*00bc*/ 	.word	0x000045d0


	//   ....[12]....
        /*00c0*/ 	.word	0x000045f0


	//   ....[13]....
        /*00c4*/ 	.word	0x00004620


	//   ....[14]....
        /*00c8*/ 	.word	0x00004640


	//   ....[15]....
        /*00cc*/ 	.word	0x00004650


	//   ....[16]....
        /*00d0*/ 	.word	0x00006400


	//   ....[17]....
        /*00d4*/ 	.word	0x00006440


	//   ....[18]....
        /*00d8*/ 	.word	0x00006480


	//   ....[19]....
        /*00dc*/ 	.word	0x000064a0


	//   ....[20]....
        /*00e0*/ 	.word	0x000064f0


	//   ....[21]....
        /*00e4*/ 	.word	0x00006520


	//   ....[22]....
        /*00e8*/ 	.word	0x00006540


	//   ....[23]....
        /*00ec*/ 	.word	0x00006570


	//----- nvinfo : EIATTR_EXIT_INSTR_OFFSETS
	.align		4
.L_190:
        /*00f0*/ 	.byte	0x04, 0x1c
        /*00f2*/ 	.short	(.L_192 - .L_191)


	//   ....[0]....
.L_191:
        /*00f4*/ 	.word	0x00000140


	//   ....[1]....
        /*00f8*/ 	.word	0x00007dc0


	//----- nvinfo : EIATTR_CRS_STACK_SIZE
	.align		4
.L_192:
        /*00fc*/ 	.byte	0x04, 0x1e
        /*00fe*/ 	.short	(.L_194 - .L_193)
.L_193:
        /*0100*/ 	.word	0x00000000


	//----- nvinfo : EIATTR_CBANK_PARAM_SIZE
	.align		4
.L_194:
        /*0104*/ 	.byte	0x03, 0x19
        /*0106*/ 	.short	0x01d0


	//----- nvinfo : EIATTR_PARAM_CBANK
	.align		4
        /*0108*/ 	.byte	0x04, 0x0a
        /*010a*/ 	.short	(.L_196 - .L_195)
	.align		4
.L_195:
        /*010c*/ 	.word	index@(.nv.constant0._ZN5flash16flash_fwd_kernelI23Flash_fwd_kernel_traitsILi96ELi128ELi64ELi4ELb0ELb0EN7cutlass10bfloat16_tE19Flash_kernel_traitsILi96ELi128ELi64ELi4ES3_EELb0ELb0ELb0ELb0ELb1ELb1ELb0ELb0EEEvNS_16Flash_fwd_paramsE)
        /*0110*/ 	.short	0x0210
        /*0112*/ 	.short	0x01d0


	//----- nvinfo : EIATTR_SW_WAR
	.align		4
.L_196:
        /*0114*/ 	.byte	0x04, 0x36
        /*0116*/ 	.short	(.L_198 - .L_197)
.L_197:
        /*0118*/ 	.word	0x00000008
.L_198:


//--------------------- .nv.info._ZN5flash16flash_fwd_kernelI23Flash_fwd_kernel_traitsILi96ELi128ELi64ELi4ELb0ELb0EN7cutlass10bfloat16_tE19Flash_kernel_traitsILi96ELi128ELi64ELi4ES3_EELb0ELb0ELb0ELb0ELb0ELb0ELb0ELb0EEEvNS_16Flash_fwd_paramsE --------------------------
	.section	.nv.info._ZN5flash16flash_fwd_kernelI23Flash_fwd_kernel_traitsILi96ELi128ELi64ELi4ELb0ELb0EN7cutlass10bfloat16_tE19Flash_kernel_traitsILi96ELi128ELi64ELi4ES3_EELb0ELb0ELb0ELb0ELb0ELb0ELb0ELb0EEEvNS_16Flash_fwd_paramsE,"",@"SHT_CUDA_INFO"
	.sectionflags	@""
	.align	4


	//----- nvinfo : EIATTR_CUDA_API_VERSION
	.align		4
        /*0000*/ 	.byte	0x04, 0x37
        /*0002*/ 	.short	(.L_200 - .L_199)
.L_199:
        /*0004*/ 	.word	0x00000082


	//----- nvinfo : EIATTR_KPARAM_INFO
	.align		4
.L_200:
        /*0008*/ 	.byte	0x04, 0x17
        /*000a*/ 	.short	(.L_202 - .L_201)
.L_201:
        /*000c*/ 	.word	0x00000000
        /*0010*/ 	.short	0x0000
        /*0012*/ 	.short	0x0000
        /*0014*/ 	.byte	0x00, 0xf0, 0x41, 0x07


	//----- nvinfo : EIATTR_SPARSE_MMA_MASK
	.align		4
.L_202:
        /*0018*/ 	.byte	0x03, 0x50
        /*001a*/ 	.short	0x0000


	//----- nvinfo : EIATTR_MAXREG_COUNT
	.align		4
        /*001c*/ 	.byte	0x03, 0x1b
        /*001e*/ 	.short	0x00ff


	//----- nvinfo : EIATTR_NUM_BARRIERS
	.align		4
        /*0020*/ 	.byte	0x02, 0x4c
        /*0022*/ 	.byte	0x01
	.zero		1


	//----- nvinfo : EIATTR_ANNOTATIONS
	.align		4
        /*0024*/ 	.byte	0x04, 0x55
        /*0026*/ 	.short	(.L_204 - .L_203)


	//   ....[0]....
.L_203:
        /* <DEDUP_REMOVED lines=12> */
        /*00dc*/ 	.byte	0xa0, 0xa7, 0x00, 0x00, 0x01, 0x00, 0x00, 0x00, 0x90, 0xad, 0x00, 0x00


	//----- nvinfo : EIATTR_MERCURY_ISA_VERSION
	.align		4
.L_204:
        /*00e8*/ 	.byte	0x03, 0x5f
        /*00ea*/ 	.short	0x0101


	//----- nvinfo : EIATTR_COOP_GROUP_MASK_REGIDS
	.align		4
        /*00ec*/ 	.byte	0x04, 0x29
        /*00ee*/ 	.short	(.L_206 - .L_205)


	//   ....[0]....
.L_205:
        /*00f0*/ 	.word	0xffffffff


	//   ....[1]....
        /*00f4*/ 	.word	0xffffffff


	//   ....[2]....
        /*00f8*/ 	.word	0xffffffff


	//   ....[3]....
        /*00fc*/ 	.word	0xffffffff


	//   ....[4]....
        /*0100*/ 	.word	0xffffffff


	//   ....[5]....
        /*0104*/ 	.word	0xffffffff


	//   ....[6]....
        /*0108*/ 	.word	0xffffffff


	//   ....[7]....
        /*010c*/ 	.word	0xffffffff


	//   ....[8]....
        /*0110*/ 	.word	0xffffffff


	//   ....[9]....
        /*0114*/ 	.word	0xffffffff


	//   ....[10]....
        /*0118*/ 	.word	0xffffffff


	//   ....[11]....
        /*011c*/ 	.word	0xffffffff


	//   ....[12]....
        /*0120*/ 	.word	0xffffffff


	//   ....[13]....
        /*0124*/ 	.word	0xffffffff


	//   ....[14]....
        /*0128*/ 	.word	0xffffffff


	//   ....[15]....
        /*012c*/ 	.word	0xffffffff


	//   ....[16]....
        /*0130*/ 	.word	0xffffffff


	//   ....[17]....
        /*0134*/ 	.word	0xffffffff


	//   ....[18]....
        /*0138*/ 	.word	0xffffffff


	//   ....[19]....
        /*013c*/ 	.word	0xffffffff


	//   ....[20]....
        /*0140*/ 	.word	0xffffffff


	//   ....[21]....
        /*0144*/ 	.word	0xffffffff


	//   ....[22]....
        /*0148*/ 	.word	0xffffffff


	//   ....[23]....
        /*014c*/ 	.word	0xffffffff


	//----- nvinfo : EIATTR_COOP_GROUP_INSTR_OFFSETS
	.align		4
.L_206:
        /*0150*/ 	.byte	0x04, 0x28
        /*0152*/ 	.short	(.L_208 - .L_207)


	//   ....[0]....
.L_207:
        /*0154*/ 	.word	0x00003b20


	//   ....[1]....
        /*0158*/ 	.word	0x00003c10


	//   ....[2]....
        /*015c*/ 	.word	0x00003c40


	//   ....[3]....
        /*0160*/ 	.word	0x00003c60


	//   ....[4]....
        /*0164*/ 	.word	0x00003d00


	//   ....[5]....
        /*0168*/ 	.word	0x00003d40


	//   ....[6]....
        /*016c*/ 	.word	0x00003e50


	//   ....[7]....
        /*0170*/ 	.word	0x00003fa0


	//   ....[8]....
        /*0174*/ 	.word	0x000069f0


	//   ....[9]....
        /*0178*/ 	.word	0x00006a70


	//   ....[10]....
        /*017c*/ 	.word	0x00006aa0


	//   ....[11]....
        /*0180*/ 	.word	0x00006ac0


	//   ....[12]....
        /*0184*/ 	.word	0x00006b10


	//   ....[13]....
        /*0188*/ 	.word	0x00006b20


	//   ....[14]....
        /*018c*/ 	.word	0x00006b30


	//   ....[15]....
        /*0190*/ 	.word	0x00006b40


	//   ....[16]....
        /*0194*/ 	.word	0x00008910


	//   ....[17]....
        /*0198*/ 	.word	0x00008920


	//   ....[18]....
        /*019c*/ 	.word	0x00008930


	//   ....[19]....
        /*01a0*/ 	.word	0x00008940


	//   ....[20]....
        /*01a4*/ 	.word	0x00008990


	//   ....[21]....
        /*01a8*/ 	.word	0x000089c0


	//   ....[22]....
        /*01ac*/ 	.word	0x00008a00


	//   ....[23]....
        /*01b0*/ 	.word	0x00008a30


	//----- nvinfo : EIATTR_EXIT_INSTR_OFFSETS
	.align		4
.L_208:
        /*01b4*/ 	.byte	0x04, 0x1c
        /*01b6*/ 	.short	(.L_210 - .L_209)


	//   ....[0]....
.L_209:
        /*01b8*/ 	.word	0x00000390


	//   ....[1]....
        /*01bc*/ 	.word	0x0000a640


	//   ....[2]....
        /*01c0*/ 	.word	0x0000a770


	//   ....[3]....
        /*01c4*/ 	.word	0x0000a790


	//   ....[4]....
        /*01c8*/ 	.word	0x0000b3b0


	//   ....[5]....
        /*01cc*/ 	.word	0x0000b440


	//----- nvinfo : EIATTR_CRS_STACK_SIZE
	.align		4
.L_210:
        /*01d0*/ 	.byte	0x04, 0x1e
        /*01d2*/ 	.short	(.L_212 - .L_211)
.L_211:
        /*01d4*/ 	.word	0x00000000


	//----- nvinfo : EIATTR_CBANK_PARAM_SIZE
	.align		4
.L_212:
        /*01d8*/ 	.byte	0x03, 0x19
        /*01da*/ 	.short	0x01d0


	//----- nvinfo : EIATTR_PARAM_CBANK
	.align		4
        /*01dc*/ 	.byte	0x04, 0x0a
        /*01de*/ 	.short	(.L_214 - .L_213)
	.align		4
.L_213:
        /*01e0*/ 	.word	index@(.nv.constant0._ZN5flash16flash_fwd_kernelI23Flash_fwd_kernel_traitsILi96ELi128ELi64ELi4ELb0ELb0EN7cutlass10bfloat16_tE19Flash_kernel_traitsILi96ELi128ELi64ELi4ES3_EELb0ELb0ELb0ELb0ELb0ELb0ELb0ELb0EEEvNS_16Flash_fwd_paramsE)
        /*01e4*/ 	.short	0x0210
        /*01e6*/ 	.short	0x01d0


	//----- nvinfo : EIATTR_SW_WAR
	.align		4
.L_214:
        /*01e8*/ 	.byte	0x04, 0x36
        /*01ea*/ 	.short	(.L_216 - .L_215)
.L_215:
        /*01ec*/ 	.word	0x00000008
.L_216:


//--------------------- .nv.info._ZN5flash16flash_fwd_kernelI23Flash_fwd_kernel_traitsILi96ELi128ELi64ELi4ELb0ELb0EN7cutlass10bfloat16_tE19Flash_kernel_traitsILi96ELi128ELi64ELi4ES3_EELb0ELb0ELb0ELb1ELb0ELb0ELb0ELb0EEEvNS_16Flash_fwd_paramsE --------------------------
	.section	.nv.info._ZN5flash16flash_fwd_kernelI23Flash_fwd_kernel_traitsILi96ELi128ELi64ELi4ELb0ELb0EN7cutlass10bfloat16_tE19Flash_kernel_traitsILi96ELi128ELi64ELi4ES3_EELb0ELb0ELb0ELb1ELb0ELb0ELb0ELb0EEEvNS_16Flash_fwd_paramsE,"",@"SHT_CUDA_INFO"
	.sectionflags	@""
	.align	4


	//----- nvinfo : EIATTR_CUDA_API_VERSION
	.align		4
        /*0000*/ 	.byte	0x04, 0x37
        /*0002*/ 	.short	(.L_218 - .L_217)
.L_217:
        /*0004*/ 	.word	0x00000082


	//----- nvinfo : EIATTR_KPARAM_INFO
	.align		4
.L_218:
        /*0008*/ 	.byte	0x04, 0x17
        /*000a*/ 	.short	(.L_220 - .L_219)
.L_219:
        /*000c*/ 	.word	0x00000000
        /*0010*/ 	.short	0x0000
        /*0012*/ 	.short	0x0000
        /*0014*/ 	.byte	0x00, 0xf0, 0x41, 0x07


	//----- nvinfo : EIATTR_SPARSE_MMA_MASK
	.align		4
.L_220:
        /*0018*/ 	.byte	0x03, 0x50
        /*001a*/ 	.short	0x0000


	//----- nvinfo : EIATTR_MAXREG_COUNT
	.align		4
        /*001c*/ 	.byte	0x03, 0x1b
        /*001e*/ 	.short	0x00ff


	//----- nvinfo : EIATTR_NUM_BARRIERS
	.align		4
        /*0020*/ 	.byte	0x02, 0x4c
        /*0022*/ 	.byte	0x01
	.zero		1


	//----- nvinfo : EIATTR_ANNOTATIONS
	.align		4
        /*0024*/ 	.byte	0x04, 0x55
        /*0026*/ 	.short	(.L_222 - .L_221)


	//   ....[0]....
.L_221:
        /* <DEDUP_REMOVED lines=13> */


	//----- nvinfo : EIATTR_MERCURY_ISA_VERSION
	.align		4
.L_222:
        /*00e8*/ 	.byte	0x03, 0x5f
        /*00ea*/ 	.short	0x0101


	//----- nvinfo : EIATTR_COOP_GROUP_MASK_REGIDS
	.align		4
        /*00ec*/ 	.byte	0x04, 0x29
        /*00ee*/ 	.short	(.L_224 - .L_223)


	//   ....[0]....
.L_223:
        /*00f0*/ 	.word	0xffffffff


	//   ....[1]....
        /*00f4*/ 	.word	0xffffffff


	//   ....[2]....
        /*00f8*/ 	.word	0xffffffff


	//   ....[3]....
        /*00fc*/ 	.word	0xffffffff


	//   ....[4]....
        /*0100*/ 	.word	0xffffffff


	//   ....[5]....
        /*0104*/ 	.word	0xffffffff


	//   ....[6]....
        /*0108*/ 	.word	0xffffffff


	//   ....[7]....
        /*010c*/ 	.word	0xffffffff


	//   ....[8]....
        /*0110*/ 	.word	0xffffffff


	//   ....[9]....
        /*0114*/ 	.word	0xffffffff


	//   ....[10]....
        /*0118*/ 	.word	0xffffffff


	//   ....[11]....
        /*011c*/ 	.word	0xffffffff


	//   ....[12]....
        /*0120*/ 	.word	0xffffffff


	//   ....[13]....
        /*0124*/ 	.word	0xffffffff


	//   ....[14]....
        /*0128*/ 	.word	0xffffffff


	//   ....[15]....
        /*012c*/ 	.word	0xffffffff


	//   ....[16]....
        /*0130*/ 	.word	0xffffffff


	//   ....[17]....
        /*0134*/ 	.word	0xffffffff


	//   ....[18]....
        /*0138*/ 	.word	0xffffffff


	//   ....[19]....
        /*013c*/ 	.word	0xffffffff


	//   ....[20]....
        /*0140*/ 	.word	0xffffffff


	//   ....[21]....
        /*0144*/ 	.word	0xffffffff


	//   ....[22]....
        /*0148*/ 	.word	0xffffffff


	//   ....[23]....
        /*014c*/ 	.word	0xffffffff


	//----- nvinfo : EIATTR_COOP_GROUP_INSTR_OFFSETS
	.align		4
.L_224:
        /*0150*/ 	.byte	0x04, 0x28
        /*0152*/ 	.short	(.L_226 - .L_225)


	//   ....[0]....
.L_225:
        /*0154*/ 	.word	0x00005030


	//   ....[1]....
        /*0158*/ 	.word	0x000050a0


	//   ....[2]....
        /*015c*/ 	.word	0x00005130


	//   ....[3]....
        /*0160*/ 	.word	0x00005190


	//   ....[4]....
        /*0164*/ 	.word	0x000051a0


	//   ....[5]....
        /*0168*/ 	.word	0x00005210


	//   ....[6]....
        /*016c*/ 	.word	0x000055f0


	//   ....[7]....
        /*0170*/ 	.word	0x00005680


	//   ....[8]....
        /*0174*/ 	.word	0x00008e90


	//   ....[9]....
        /*0178*/ 	.word	0x00008ef0


	//   ....[10]....
        /*017c*/ 	.word	0x00008f70


	//   ....[11]....
        /*0180*/ 	.word	0x00008f80


	//   ....[12]....
        /*0184*/ 	.word	0x00008fa0


	//   ....[13]....
        /*0188*/ 	.word	0x00008fc0


	//   ....[14]....
        /*018c*/ 	.word	0x00008ff0


	//   ....[15]....
        /*0190*/ 	.word	0x00009000


	//   ....[16]....
        /*0194*/ 	.word	0x0000adf0


	//   ....[17]....
        /*0198*/ 	.word	0x0000ae00


	//   ....[18]....
        /*019c*/ 	.word	0x0000ae10


	//   ....[19]....
        /*01a0*/ 	.word	0x0000ae20


	//   ....[20]....
        /*01a4*/ 	.word	0x0000ae60


	//   ....[21]....
        /*01a8*/ 	.word	0x0000aeb0


	//   ....[22]....
        /*01ac*/ 	.word	0x0000aef0


	//   ....[23]....
        /*01b0*/ 	.word	0x0000af20


	//----- nvinfo : EIATTR_EXIT_INSTR_OFFSETS
	.align		4
.L_226:
        /*01b4*/ 	.byte	0x04, 0x1c
        /*01b6*/ 	.short	(.L_228 - .L_227)


	//   ....[0]....
.L_227:
        /*01b8*/ 	.word	0x00000390


	//   ....[1]....
        /*01bc*/ 	.word	0x0000cae0


	//   ....[2]....
        /*01c0*/ 	.word	0x0000cc10


	//   ....[3]....
        /*01c4*/ 	.word	0x0000cc30


	//   ....[4]....
        /*01c8*/ 	.word	0x0000d850


	//   ....[5]....
        /*01cc*/ 	.word	0x0000d8e0


	//----- nvinfo : EIATTR_CRS_STACK_SIZE
	.align		4
.L_228:
        /*01d0*/ 	.byte	0x04, 0x1e
        /*01d2*/ 	.short	(.L_230 - .L_229)
.L_229:
        /*01d4*/ 	.word	0x00000000


	//----- nvinfo : EIATTR_CBANK_PARAM_SIZE
	.align		4
.L_230:
        /*01d8*/ 	.byte	0x03, 0x19
        /*01da*/ 	.short	0x01d0


	//----- nvinfo : EIATTR_PARAM_CBANK
	.align		4
        /*01dc*/ 	.byte	0x04, 0x0a
        /*01de*/ 	.short	(.L_232 - .L_231)
	.align		4
.L_231:
        /*01e0*/ 	.word	index@(.nv.constant0._ZN5flash16flash_fwd_kernelI23Flash_fwd_kernel_traitsILi96ELi128ELi64ELi4ELb0ELb0EN7cutlass10bfloat16_tE19Flash_kernel_traitsILi96ELi128ELi64ELi4ES3_EELb0ELb0ELb0ELb1ELb0ELb0ELb0ELb0EEEvNS_16Flash_fwd_paramsE)
        /*01e4*/ 	.short	0x0210
        /*01e6*/ 	.short	0x01d0


	//----- nvinfo : EIATTR_SW_WAR
	.align		4
.L_232:
        /*01e8*/ 	.byte	0x04, 0x36
        /*01ea*/ 	.short	(.L_234 - .L_233)
.L_233:
        /*01ec*/ 	.word	0x00000008
.L_234:


//--------------------- .nv.info._ZN5flash16flash_fwd_kernelI23Flash_fwd_kernel_traitsILi96ELi128ELi64ELi4ELb0ELb0EN7cutlass10bfloat16_tE19Flash_kernel_traitsILi96ELi128ELi64ELi4ES3_EELb0ELb0ELb1ELb0ELb0ELb1ELb0ELb0EEEvNS_16Flash_fwd_paramsE --------------------------
	.section	.nv.info._ZN5flash16flash_fwd_kernelI23Flash_fwd_kernel_traitsILi96ELi128ELi64ELi4ELb0ELb0EN7cutlass10bfloat16_tE19Flash_kernel_traitsILi96ELi128ELi64ELi4ES3_EELb0ELb0ELb1ELb0ELb0ELb1ELb0ELb0EEEvNS_16Flash_fwd_paramsE,"",@"SHT_CUDA_INFO"
	.sectionflags	@""
	.align	4


	//----- nvinfo : EIATTR_CUDA_API_VERSION
	.align		4
        /*0000*/ 	.byte	0x04, 0x37
        /*0002*/ 	.short	(.L_236 - .L_235)
.L_235:
        /*0004*/ 	.word	0x00000082


	//----- nvinfo : EIATTR_KPARAM_INFO
	.align		4
.L_236:
        /*0008*/ 	.byte	0x04, 0x17
        /*000a*/ 	.short	(.L_238 - .L_237)
.L_237:
        /*000c*/ 	.word	0x00000000
        /*0010*/ 	.short	0x0000
        /*0012*/ 	.short	0x0000
        /*0014*/ 	.byte	0x00, 0xf0, 0x41, 0x07


	//----- nvinfo : EIATTR_SPARSE_MMA_MASK
	.align		4
.L_238:
        /*0018*/ 	.byte	0x03, 0x50
        /*001a*/ 	.short	0x0000


	//----- nvinfo : EIATTR_MAXREG_COUNT
	.align		4
        /*001c*/ 	.byte	0x03, 0x1b
        /*001e*/ 	.short	0x00ff


	//----- nvinfo : EIATTR_NUM_BARRIERS
	.align		4
        /*0020*/ 	.byte	0x02, 0x4c
        /*0022*/ 	.byte	0x01
	.zero		1


	//----- nvinfo : EIATTR_ANNOTATIONS
	.align		4
        /*0024*/ 	.byte	0x04, 0x55
        /*0026*/ 	.short	(.L_240 - .L_239)


	//   ....[0]....
.L_239:
        /* <DEDUP_REMOVED lines=25> */


	//----- nvinfo : EIATTR_MERCURY_ISA_VERSION
	.align		4
.L_240:
        /*01a0*/ 	.byte	0x03, 0x5f
        /*01a2*/ 	.short	0x0101


	//----- nvinfo : EIATTR_COOP_GROUP_MASK_REGIDS
	.align		4
        /*01a4*/ 	.byte	0x04, 0x29
        /*01a6*/ 	.short	(.L_242 - .L_241)


	//   ....[0]....
.L_241:
        /*01a8*/ 	.word	0xffffffff


	//   ....[1]....
        /*01ac*/ 	.word	0xffffffff


	//   ....[2]....
        /*01b0*/ 	.word	0xffffffff


	//   ....[3]....
        /*01b4*/ 	.word	0xffffffff


	//   ....[4]....
        /*01b8*/ 	.word	0xffffffff


	//   ....[5]....
        /*01bc*/ 	.word	0xffffffff


	//   ....[6]....
        /*01c0*/ 	.word	0xffffffff


	//   ....[7]....
        /*01c4*/ 	.word	0xffffffff


	//   ....[8]....
        /*01c8*/ 	.word	0xffffffff


	//   ....[9]....
        /*01cc*/ 	.word	0xffffffff


	//   ....[10]....
        /*01d0*/ 	.word	0xffffffff


	//   ....[11]....
        /*01d4*/ 	.word	0xffffffff


	//   ....[12]....
        /*01d8*/ 	.word	0xffffffff


	//   ....[13]....
        /*01dc*/ 	.word	0xffffffff


	//   ....[14]....
        /*01e0*/ 	.word	0xffffffff


	//   ....[15]....
        /*01e4*/ 	.word	0xffffffff


	//   ....[16]....
        /*01e8*/ 	.word	0xffffffff


	//   ....[17]....
        /*01ec*/ 	.word	0xffffffff


	//   ....[18]....
        /*01f0*/ 	.word	0xffffffff


	//   ....[19]....
        /*01f4*/ 	.word	0xffffffff


	//   ....[20]....
        /*01f8*/ 	.word	0xffffffff


	//   ....[21]....
        /*01fc*/ 	.word	0xffffffff


	//   ....[22]....
        /*0200*/ 	.word	0xffffffff


	//   ....[23]....
        /*0204*/ 	.word	0xffffffff


	//   ....[24]....
        /*0208*/ 	.word	0xffffffff


	//   ....[25]....
        /*020c*/ 	.word	0xffffffff


	//   ....[26]....
        /*0210*/ 	.word	0xffffffff


	//   ....[27]....
        /*0214*/ 	.word	0xffffffff


	//   ....[28]....
        /*0218*/ 	.word	0xffffffff


	//   ....[29]....
        /*021c*/ 	.word	0xffffffff


	//   ....[30]....
        /*0220*/ 	.word	0xffffffff


	//   ....[31]....
        /*0224*/ 	.word	0xffffffff


	//   ....[32]....
        /*0228*/ 	.word	0xffffffff


	//   ....[33]....
        /*022c*/ 	.word	0xffffffff


	//   ....[34]....
        /*0230*/ 	.word	0xffffffff


	//   ....[35]....
        /*0234*/ 	.word	0xffffffff


	//   ....[36]....
        /*0238*/ 	.word	0xffffffff


	//   ....[37]....
        /*023c*/ 	.word	0xffffffff


	//   ....[38]....
        /*0240*/ 	.word	0xffffffff


	//   ....[39]....
        /*0244*/ 	.word	0xffffffff


	//----- nvinfo : EIATTR_COOP_GROUP_INSTR_OFFSETS
	.align		4
.L_242:
        /*0248*/ 	.byte	0x04, 0x28
        /*024a*/ 	.short	(.L_244 - .L_243)


	//   ....[0]....
.L_243:
        /*024c*/ 	.word	0x00004030


	//   ....[1]....
        /*0250*/ 	.word	0x000040a0


	//   ....[2]....
        /*0254*/ 	.word	0x000041a0


	//   ....[3]....
        /*0258*/ 	.word	0x000041e0


	//   ....[4]....
        /*025c*/ 	.word	0x00004260


	//   ....[5]....
        /*0260*/ 	.word	0x000043d0


	//   ....[6]....
        /*0264*/ 	.word	0x00004680


	//   ....[7]....
        /*0268*/ 	.word	0x00004810


	//   ....[8]....
        /*026c*/ 	.word	0x00007980


	//   ....[9]....
        /*0270*/ 	.word	0x00007ae0


	//   ....[10]....
        /*0274*/ 	.word	0x00007d00


	//   ....[11]....
        /*0278*/ 	.word	0x00007df0


	//   ....[12]....
        /*027c*/ 	.word	0x00007f00


	//   ....[13]....
        /*0280*/ 	.word	0x00007f50


	//   ....[14]....
        /*0284*/ 	.word	0x00007f60


	//   ....[15]....
        /*0288*/ 	.word	0x00008110


	//   ....[16]....
        /*028c*/ 	.word	0x0000bb80


	//   ....[17]....
        /*0290*/ 	.word	0x0000bcf0


	//   ....[18]....
        /*0294*/ 	.word	0x0000bf30


	//   ....[19]....
        /*0298*/ 	.word	0x0000c040


	//   ....[20]....
        /*029c*/ 	.word	0x0000c0f0


	//   ....[21]....
        /*02a0*/ 	.word	0x0000c130


	//   ....[22]....
        /*02a4*/ 	.word	0x0000c160


	//   ....[23]....
        /*02a8*/ 	.word	0x0000c210


	//   ....[24]....
        /*02ac*/ 	.word	0x000101e0


	//   ....[25]....
        /*02b0*/ 	.word	0x00010340


	//   ....[26]....
        /*02b4*/ 	.word	0x00010460


	//   ....[27]....
        /*02b8*/ 	.word	0x00010520


	//   ....[28]....
        /*02bc*/ 	.word	0x00010650


	//   ....[29]....
        /*02c0*/ 	.word	0x00010680


	//   ....[30]....
        /*02c4*/ 	.word	0x00010750


	//   ....[31]....
        /*02c8*/ 	.word	0x00010780


	//   ....[32]....
        /*02cc*/ 	.word	0x000129c0


	//   ....[33]....
        /*02d0*/ 	.word	0x000129d0


	//   ....[34]....
        /*02d4*/ 	.word	0x000129e0


	//   ....[35]....
        /*02d8*/ 	.word	0x000129f0


	//   ....[36]....
        /*02dc*/ 	.word	0x00012a20


	//   ....[37]....
        /*02e0*/ 	.word	0x00012a40


	//   ....[38]....
        /*02e4*/ 	.word	0x00012a60


	//   ....[39]....
        /*02e8*/ 	.word	0x00012a70


	//----- nvinfo : EIATTR_EXIT_INSTR_OFFSETS
	.align		4
.L_244:
        /*02ec*/ 	.byte	0x04, 0x1c
        /*02ee*/ 	.short	(.L_246 - .L_245)


	//   ....[0]....
.L_245:
        /*02f0*/ 	.word	0x000004b0


	//   ....[1]....
        /*02f4*/ 	.word	0x00001140


	//   ....[2]....
        /*02f8*/ 	.word	0x000011d0


	//   ....[3]....
        /*02fc*/ 	.word	0x00014600


	//   ....[4]....
        /*0300*/ 	.word	0x00014700


	//----- nvinfo : EIATTR_CRS_STACK_SIZE
	.align		4
.L_246:
        /*0304*/ 	.byte	0x04, 0x1e
        /*0306*/ 	.short	(.L_248 - .L_247)
.L_247:
        /*0308*/ 	.word	0x00000000


	//----- nvinfo : EIATTR_CBANK_PARAM_SIZE
	.align		4
.L_248:
        /*030c*/ 	.byte	0x03, 0x19
        /*030e*/ 	.short	0x01d0


	//----- nvinfo : EIATTR_PARAM_CBANK
	.align		4
        /*0310*/ 	.byte	0x04, 0x0a
        /*0312*/ 	.short	(.L_250 - .L_249)
	.align		4
.L_249:
        /*0314*/ 	.word	index@(.nv.constant0._ZN5flash16flash_fwd_kernelI23Flash_fwd_kernel_traitsILi96ELi128ELi64ELi4ELb0ELb0EN7cutlass10bfloat16_tE19Flash_kernel_traitsILi96ELi128ELi64ELi4ES3_EELb0ELb0ELb1ELb0ELb0ELb1ELb0ELb0EEEvNS_16Flash_fwd_paramsE)
        /*0318*/ 	.short	0x0210
        /*031a*/ 	.short	0x01d0


	//----- nvinfo : EIATTR_SW_WAR
	.align		4
.L_250:
        /*031c*/ 	.byte	0x04, 0x36
        /*031e*/ 	.short	(.L_252 - .L_251)
.L_251:
        /*0320*/ 	.word	0x00000008
.L_252:


//--------------------- .nv.info._ZN5flash16flash_fwd_kernelI23Flash_fwd_kernel_traitsILi96ELi128ELi64ELi4ELb0ELb0EN7cutlass10bfloat16_tE19Flash_kernel_traitsILi96ELi128ELi64ELi4ES3_EELb0ELb0ELb1ELb0ELb0ELb0ELb0ELb0EEEvNS_16Flash_fwd_paramsE --------------------------
	.section	.nv.info._ZN5flash16flash_fwd_kernelI23Flash_fwd_kernel_traitsILi96ELi128ELi64ELi4ELb0ELb0EN7cutlass10bfloat16_tE19Flash_kernel_traitsILi96ELi128ELi64ELi4ES3_EELb0ELb0ELb1ELb0ELb0ELb0ELb0ELb0EEEvNS_16Flash_fwd_paramsE,"",@"SHT_CUDA_INFO"
	.sectionflags	@""
	.align	4


	//----- nvinfo : EIATTR_CUDA_API_VERSION
	.align		4
        /*0000*/ 	.byte	0x04, 0x37
        /*0002*/ 	.short	(.L_254 - .L_253)
.L_253:
        /*0004*/ 	.word	0x00000082


	//----- nvinfo : EIATTR_KPARAM_INFO
	.align		4
.L_254:
        /*0008*/ 	.byte	0x04, 0x17
        /*000a*/ 	.short	(.L_256 - .L_255)
.L_255:
        /*000c*/ 	.word	0x00000000
        /*0010*/ 	.short	0x0000
        /*0012*/ 	.short	0x0000
        /*0014*/ 	.byte	0x00, 0xf0, 0x41, 0x07


	//----- nvinfo : EIATTR_SPARSE_MMA_MASK
	.align		4
.L_256:
        /*0018*/ 	.byte	0x03, 0x50
        /*001a*/ 	.short	0x0000


	//----- nvinfo : EIATTR_MAXREG_COUNT
	.align		4
        /*001c*/ 	.byte	0x03, 0x1b
        /*001e*/ 	.short	0x00ff


	//----- nvinfo : EIATTR_NUM_BARRIERS
	.align		4
        /*0020*/ 	.byte	0x02, 0x4c
        /*0022*/ 	.byte	0x01
	.zero		1


	//----- nvinfo : EIATTR_ANNOTATIONS
	.align		4
        /*0024*/ 	.byte	0x04, 0x55
        /*0026*/ 	.short	(.L_258 - .L_257)


	//   ....[0]....
.L_257:
        /* <DEDUP_REMOVED lines=31> */


	//----- nvinfo : EIATTR_MERCURY_ISA_VERSION
	.align		4
.L_258:
        /*0200*/ 	.byte	0x03, 0x5f
        /*0202*/ 	.short	0x0101


	//----- nvinfo : EIATTR_COOP_GROUP_MASK_REGIDS
	.align		4
        /*0204*/ 	.byte	0x04, 0x29
        /*0206*/ 	.short	(.L_260 - .L_259)


	//   ....[0]....
.L_259:
        /*0208*/ 	.word	0xffffffff


	//   ....[1]....
        /*020c*/ 	.word	0xffffffff


	//   ....[2]....
        /*0210*/ 	.word	0xffffffff


	//   ....[3]....
        /*0214*/ 	.word	0xffffffff


	//   ....[4]....
        /*0218*/ 	.word	0xffffffff


	//   ....[5]....
        /*021c*/ 	.word	0xffffffff


	//   ....[6]....
        /*0220*/ 	.word	0xffffffff


	//   ....[7]....
        /*0224*/ 	.word	0xffffffff


	//   ....[8]....
        /*0228*/ 	.word	0xffffffff


	//   ....[9]....
        /*022c*/ 	.word	0xffffffff


	//   ....[10]....
        /*0230*/ 	.word	0xffffffff


	//   ....[11]....
        /*0234*/ 	.word	0xffffffff


	//   ....[12]....
        /*0238*/ 	.word	0xffffffff


	//   ....[13]....
        /*023c*/ 	.word	0xffffffff


	//   ....[14]....
        /*0240*/ 	.word	0xffffffff


	//   ....[15]....
        /*0244*/ 	.word	0xffffffff


	//   ....[16]....
        /*0248*/ 	.word	0xffffffff


	//   ....[17]....
        /*024c*/ 	.word	0xffffffff


	//   ....[18]....
        /*0250*/ 	.word	0xffffffff


	//   ....[19]....
        /*0254*/ 	.word	0xffffffff


	//   ....[20]....
        /*0258*/ 	.word	0xffffffff


	//   ....[21]....
        /*025c*/ 	.word	0xffffffff


	//   ....[22]....
        /*0260*/ 	.word	0xffffffff


	//   ....[23]....
        /*0264*/ 	.word	0xffffffff


	//   ....[24]....
        /*0268*/ 	.word	0xffffffff


	//   ....[25]....
        /*026c*/ 	.word	0xffffffff


	//   ....[26]....
        /*0270*/ 	.word	0xffffffff


	//   ....[27]....
        /*0274*/ 	.word	0xffffffff


	//   ....[28]....
        /*0278*/ 	.word	0xffffffff


	//   ....[29]....
        /*027c*/ 	.word	0xffffffff


	//   ....[30]....
        /*0280*/ 	.word	0xffffffff


	//   ....[31]....
        /*0284*/ 	.word	0xffffffff


	//   ....[32]....
        /*0288*/ 	.word	0xffffffff


	//   ....[33]....
        /*028c*/ 	.word	0xffffffff


	//   ....[34]....
        /*0290*/ 	.word	0xffffffff


	//   ....[35]....
        /*0294*/ 	.word	0xffffffff


	//   ....[36]....
        /*0298*/ 	.word	0xffffffff


	//   ....[37]....
        /*029c*/ 	.word	0xffffffff


	//   ....[38]....
        /*02a0*/ 	.word	0xffffffff


	//   ....[39]....
        /*02a4*/ 	.word	0xffffffff


	//----- nvinfo : EIATTR_COOP_GROUP_INSTR_OFFSETS
	.align		4
.L_260:
        /*02a8*/ 	.byte	0x04, 0x28
        /*02aa*/ 	.short	(.L_262 - .L_261)


	//   ....[0]....
.L_261:
        /*02ac*/ 	.word	0x000052d0


	//   ....[1]....
        /*02b0*/ 	.word	0x00005390


	//   ....[2]....
        /*02b4*/ 	.word	0x000053f0


	//   ....[3]....
        /*02b8*/ 	.word	0x00005410


	//   ....[4]....
        /*02bc*/ 	.word	0x000054a0


	//   ....[5]....
        /*02c0*/ 	.word	0x00005510


	//   ....[6]....
        /*02c4*/ 	.word	0x000055e0


	//   ....[7]....
        /*02c8*/ 	.word	0x00005730


	//   ....[8]....
        /*02cc*/ 	.word	0x00008f20


	//   ....[9]....
        /*02d0*/ 	.word	0x00009030


	//   ....[10]....
        /*02d4*/ 	.word	0x00009140


	//   ....[11]....
        /*02d8*/ 	.word	0x00009250


	//   ....[12]....
        /*02dc*/ 	.word	0x00009270


	//   ....[13]....
        /*02e0*/ 	.word	0x000092f0


	//   ....[14]....
        /*02e4*/ 	.word	0x00009320


	//   ....[15]....
        /*02e8*/ 	.word	0x000094f0


	//   ....[16]....
        /*02ec*/ 	.word	0x0000d050


	//   ....[17]....
        /*02f0*/ 	.word	0x0000d200


	//   ....[18]....
        /*02f4*/ 	.word	0x0000d490


	//   ....[19]....
        /*02f8*/ 	.word	0x0000d5d0


	//   ....[20]....
        /*02fc*/ 	.word	0x0000d6d0


	//   ....[21]....
        /*0300*/ 	.word	0x0000d6f0


	//   ....[22]....
        /*0304*/ 	.word	0x0000d700


	//   ....[23]....
        /*0308*/ 	.word	0x0000d740


	//   ....[24]....
        /*030c*/ 	.word	0x00012290


	//   ....[25]....
        /*0310*/ 	.word	0x00012380


	//   ....[26]....
        /*0314*/ 	.word	0x00012480


	//   ....[27]....
        /*0318*/ 	.word	0x000124b0


	//   ....[28]....
        /*031c*/ 	.word	0x000127d0


	//   ....[29]....
        /*0320*/ 	.word	0x000127f0


	//   ....[30]....
        /*0324*/ 	.word	0x00012860


	//   ....[31]....
        /*0328*/ 	.word	0x00012890


	//   ....[32]....
        /*032c*/ 	.word	0x00014bd0


	//   ....[33]....
        /*0330*/ 	.word	0x00014be0


	//   ....[34]....
        /*0334*/ 	.word	0x00014bf0


	//   ....[35]....
        /*0338*/ 	.word	0x00014c00


	//   ....[36]....
        /*033c*/ 	.word	0x00014c30


	//   ....[37]....
        /*0340*/ 	.word	0x00014c50


	//   ....[38]....
        /*0344*/ 	.word	0x00014c70


	//   ....[39]....
        /*0348*/ 	.word	0x00014c90


	//----- nvinfo : EIATTR_EXIT_INSTR_OFFSETS
	.align		4
.L_262:
        /*034c*/ 	.byte	0x04, 0x1c
        /*034e*/ 	.short	(.L_264 - .L_263)


	//   ....[0]....
.L_263:
        /*0350*/ 	.word	0x000004b0


	//   ....[1]....
        /*0354*/ 	.word	0x00001270


	//   ....[2]....
        /*0358*/ 	.word	0x00001300


	//   ....[3]....
        /*035c*/ 	.word	0x00016910


	//   ....[4]....
        /*0360*/ 	.word	0x00016a40


	//   ....[5]....
        /*0364*/ 	.word	0x00016a60


	//----- nvinfo : EIATTR_CRS_STACK_SIZE
	.align		4
.L_264:
        /*0368*/ 	.byte	0x04, 0x1e
        /*036a*/ 	.short	(.L_266 - .L_265)
.L_265:
        /*036c*/ 	.word	0x00000000


	//----- nvinfo : EIATTR_CBANK_PARAM_SIZE
	.align		4
.L_266:
        /*0370*/ 	.byte	0x03, 0x19
        /*0372*/ 	.short	0x01d0


	//----- nvinfo : EIATTR_PARAM_CBANK
	.align		4
        /*0374*/ 	.byte	0x04, 0x0a
        /*0376*/ 	.short	(.L_268 - .L_267)
	.align		4
.L_267:
        /*0378*/ 	.word	index@(.nv.constant0._ZN5flash16flash_fwd_kernelI23Flash_fwd_kernel_traitsILi96ELi128ELi64ELi4ELb0ELb0EN7cutlass10bfloat16_tE19Flash_kernel_traitsILi96ELi128ELi64ELi4ES3_EELb0ELb0ELb1ELb0ELb0ELb0ELb0ELb0EEEvNS_16Flash_fwd_paramsE)
        /*037c*/ 	.short	0x0210
        /*037e*/ 	.short	0x01d0


	//----- nvinfo : EIATTR_SW_WAR
	.align		4
.L_268:
        /*0380*/ 	.byte	0x04, 0x36
        /*0382*/ 	.short	(.L_270 - .L_269)
.L_269:
        /*0384*/ 	.word	0x00000008
.L_270:


//--------------------- .nv.info._ZN5flash16flash_fwd_kernelI23Flash_fwd_kernel_traitsILi96ELi128ELi64ELi4ELb0ELb0EN7cutlass10bfloat16_tE19Flash_kernel_traitsILi96ELi128ELi64ELi4ES3_EELb0ELb0ELb1ELb1ELb0ELb0ELb0ELb0EEEvNS_16Flash_fwd_paramsE --------------------------
	.section	.nv.info._ZN5flash16flash_fwd_kernelI23Flash_fwd_kernel_traitsILi96ELi128ELi64ELi4ELb0ELb0EN7cutlass10bfloat16_tE19Flash_kernel_traitsILi96ELi128ELi64ELi4ES3_EELb0ELb0ELb1ELb1ELb0ELb0ELb0ELb0EEEvNS_16Flash_fwd_paramsE,"",@"SHT_CUDA_INFO"
	.sectionflags	@""
	.align	4


	//----- nvinfo : EIATTR_CUDA_API_VERSION
	.align		4
        /*0000*/ 	.byte	0x04, 0x37
        /*0002*/ 	.short	(.L_272 - .L_271)
.L_271:
        /*0004*/ 	.word	0x00000082


	//----- nvinfo : EIATTR_KPARAM_INFO
	.align		4
.L_272:
        /*0008*/ 	.byte	0x04, 0x17
        /*000a*/ 	.short	(.L_274 - .L_273)
.L_273:
        /*000c*/ 	.word	0x00000000
        /*0010*/ 	.short	0x0000
        /*0012*/ 	.short	0x0000
        /*0014*/ 	.byte	0x00, 0xf0, 0x41, 0x07


	//----- nvinfo : EIATTR_SPARSE_MMA_MASK
	.align		4
.L_274:
        /*0018*/ 	.byte	0x03, 0x50
        /*001a*/ 	.short	0x0000


	//----- nvinfo : EIATTR_MAXREG_COUNT
	.align		4
        /*001c*/ 	.byte	0x03, 0x1b
        /*001e*/ 	.short	0x00ff


	//----- nvinfo : EIATTR_NUM_BARRIERS
	.align		4
        /*0020*/ 	.byte	0x02, 0x4c
        /*0022*/ 	.byte	0x01
	.zero		1


	//----- nvinfo : EIATTR_ANNOTATIONS
	.align		4
        /*0024*/ 	.byte	0x04, 0x55
        /*0026*/ 	.short	(.L_276 - .L_275)


	//   ....[0]....
.L_275:
        /* <DEDUP_REMOVED lines=33> */


	//----- nvinfo : EIATTR_MERCURY_ISA_VERSION
	.align		4
.L_276:
        /*0220*/ 	.byte	0x03, 0x5f
        /*0222*/ 	.short	0x0101


	//----- nvinfo : EIATTR_COOP_GROUP_MASK_REGIDS
	.align		4
        /*0224*/ 	.byte	0x04, 0x29
        /*0226*/ 	.short	(.L_278 - .L_277)


	//   ....[0]....
.L_277:
        /*0228*/ 	.word	0xffffffff


	//   ....[1]....
        /*022c*/ 	.word	0xffffffff


	//   ....[2]....
        /*0230*/ 	.word	0xffffffff


	//   ....[3]....
        /*0234*/ 	.word	0xffffffff


	//   ....[4]....
        /*0238*/ 	.word	0xffffffff


	//   ....[5]....
        /*023c*/ 	.word	0xffffffff


	//   ....[6]....
        /*0240*/ 	.word	0xffffffff


	//   ....[7]....
        /*0244*/ 	.word	0xffffffff


	//   ....[8]....
        /*0248*/ 	.word	0xffffffff


	//   ....[9]....
        /*024c*/ 	.word	0xffffffff


	//   ....[10]....
        /*0250*/ 	.word	0xffffffff


	//   ....[11]....
        /*0254*/ 	.word	0xffffffff


	//   ....[12]....
        /*0258*/ 	.word	0xffffffff


	//   ....[13]....
        /*025c*/ 	.word	0xffffffff


	//   ....[14]....
        /*0260*/ 	.word	0xffffffff


	//   ....[15]....
        /*0264*/ 	.word	0xffffffff


	//   ....[16]....
        /*0268*/ 	.word	0xffffffff


	//   ....[17]....
        /*026c*/ 	.word	0xffffffff


	//   ....[18]....
        /*0270*/ 	.word	0xffffffff


	//   ....[19]....
        /*0274*/ 	.word	0xffffffff


	//   ....[20]....
        /*0278*/ 	.word	0xffffffff


	//   ....[21]....
        /*027c*/ 	.word	0xffffffff


	//   ....[22]....
        /*0280*/ 	.word	0xffffffff


	//   ....[23]....
        /*0284*/ 	.word	0xffffffff


	//   ....[24]....
        /*0288*/ 	.word	0xffffffff


	//   ....[25]....
        /*028c*/ 	.word	0xffffffff


	//   ....[26]....
        /*0290*/ 	.word	0xffffffff


	//   ....[27]....
        /*0294*/ 	.word	0xffffffff


	//   ....[28]....
        /*0298*/ 	.word	0xffffffff


	//   ....[29]....
        /*029c*/ 	.word	0xffffffff


	//   ....[30]....
        /*02a0*/ 	.word	0xffffffff


	//   ....[31]....
        /*02a4*/ 	.word	0xffffffff


	//   ....[32]....
        /*02a8*/ 	.word	0xffffffff


	//   ....[33]....
        /*02ac*/ 	.word	0xffffffff


	//   ....[34]....
        /*02b0*/ 	.word	0xffffffff


	//   ....[35]....
        /*02b4*/ 	.word	0xffffffff


	//   ....[36]....
        /*02b8*/ 	.word	0xffffffff


	//   ....[37]....
        /*02bc*/ 	.word	0xffffffff


	//   ....[38]....
        /*02c0*/ 	.word	0xffffffff


	//   ....[39]....
        /*02c4*/ 	.word	0xffffffff


	//----- nvinfo : EIATTR_COOP_GROUP_INSTR_OFFSETS
	.align		4
.L_278:
        /*02c8*/ 	.byte	0x04, 0x28
        /*02ca*/ 	.short	(.L_280 - .L_279)


	//   ....[0]....
.L_279:
        /*02cc*/ 	.word	0x00006790


	//   ....[1]....
        /*02d0*/ 	.word	0x00006850


	//   ....[2]....
        /*02d4*/ 	.word	0x000068a0


	//   ....[3]....
        /*02d8*/ 	.word	0x000068c0


	//   ....[4]....
        /*02dc*/ 	.word	0x00006920


	//   ....[5]....
        /*02e0*/ 	.word	0x00006990


	//   ....[6]....
        /*02e4*/ 	.word	0x00006a60


	//   ....[7]....
        /*02e8*/ 	.word	0x00006bc0


	//   ....[8]....
        /*02ec*/ 	.word	0x0000b8a0


	//   ....[9]....
        /*02f0*/ 	.word	0x0000b9d0


	//   ....[10]....
        /*02f4*/ 	.word	0x0000ba00


	//   ....[11]....
        /*02f8*/ 	.word	0x0000baa0


	//   ....[12]....
        /*02fc*/ 	.word	0x0000bae0


	//   ....[13]....
        /*0300*/ 	.word	0x0000bb50


	//   ....[14]....
        /*0304*/ 	.word	0x0000bb90


	//   ....[15]....
        /*0308*/ 	.word	0x0000bca0


	//   ....[16]....
        /*030c*/ 	.word	0x00011a60


	//   ....[17]....
        /*0310*/ 	.word	0x00011b30


	//   ....[18]....
        /*0314*/ 	.word	0x00011bc0


	//   ....[19]....
        /*0318*/ 	.word	0x00011be0


	//   ....[20]....
        /*031c*/ 	.word	0x00011c20


	//   ....[21]....
        /*0320*/ 	.word	0x00011c30


	//   ....[22]....
        /*0324*/ 	.word	0x00011c80


	//   ....[23]....
        /*0328*/ 	.word	0x00011d00


	//   ....[24]....
        /*032c*/ 	.word	0x00017490


	//   ....[25]....
        /*0330*/ 	.word	0x00017500


	//   ....[26]....
        /*0334*/ 	.word	0x000176f0


	//   ....[27]....
        /*0338*/ 	.word	0x00017730


	//   ....[28]....
        /*033c*/ 	.word	0x00017870


	//   ....[29]....
        /*0340*/ 	.word	0x000178d0


	//   ....[30]....
        /*0344*/ 	.word	0x00017950


	//   ....[31]....
        /*0348*/ 	.word	0x000179b0


	//   ....[32]....
        /*034c*/ 	.word	0x00019c30


	//   ....[33]....
        /*0350*/ 	.word	0x00019c40


	//   ....[34]....
        /*0354*/ 	.word	0x00019c50


	//   ....[35]....
        /*0358*/ 	.word	0x00019c60


	//   ....[36]....
        /*035c*/ 	.word	0x00019c90


	//   ....[37]....
        /*0360*/ 	.word	0x00019cb0


	//   ....[38]....
        /*0364*/ 	.word	0x00019cd0


	//   ....[39]....
        /*0368*/ 	.word	0x00019cf0


	//----- nvinfo : EIATTR_EXIT_INSTR_OFFSETS
	.align		4
.L_280:
        /*036c*/ 	.byte	0x04, 0x1c
        /*036e*/ 	.short	(.L_282 - .L_281)


	//   ....[0]....
.L_281:
        /*0370*/ 	.word	0x000004c0


	//   ....[1]....
        /*0374*/ 	.word	0x00001270


	//   ....[2]....
        /*0378*/ 	.word	0x00001300


	//   ....[3]....
        /*037c*/ 	.word	0x0001b980


	//   ....[4]....
        /*0380*/ 	.word	0x0001bab0


	//   ....[5]....
        /*0384*/ 	.word	0x0001bad0


	//----- nvinfo : EIATTR_CRS_STACK_SIZE
	.align		4
.L_282:
        /*0388*/ 	.byte	0x04, 0x1e
        /*038a*/ 	.short	(.L_284 - .L_283)
.L_283:
        /*038c*/ 	.word	0x00000000


	//----- nvinfo : EIATTR_CBANK_PARAM_SIZE
	.align		4
.L_284:
        /*0390*/ 	.byte	0x03, 0x19
        /*0392*/ 	.short	0x01d0


	//----- nvinfo : EIATTR_PARAM_CBANK
	.align		4
        /*0394*/ 	.byte	0x04, 0x0a
        /*0396*/ 	.short	(.L_286 - .L_285)
	.align		4
.L_285:
        /*0398*/ 	.word	index@(.nv.constant0._ZN5flash16flash_fwd_kernelI23Flash_fwd_kernel_traitsILi96ELi128ELi64ELi4ELb0ELb0EN7cutlass10bfloat16_tE19Flash_kernel_traitsILi96ELi128ELi64ELi4ES3_EELb0ELb0ELb1ELb1ELb0ELb0ELb0ELb0EEEvNS_16Flash_fwd_paramsE)
        /*039c*/ 	.short	0x0210
        /*039e*/ 	.short	0x01d0


	//----- nvinfo : EIATTR_SW_WAR
	.align		4
.L_286:
        /*03a0*/ 	.byte	0x04, 0x36
        /*03a2*/ 	.short	(.L_288 - .L_287)
.L_287:
        /*03a4*/ 	.word	0x00000008
.L_288:


//--------------------- .nv.info._ZN5flash16flash_fwd_kernelI23Flash_fwd_kernel_traitsILi96ELi128ELi64ELi4ELb0ELb0EN7cutlass10bfloat16_tE19Flash_kernel_traitsILi96ELi128ELi64ELi4ES3_EELb1ELb0ELb0ELb0ELb0ELb1ELb0ELb0EEEvNS_16Flash_fwd_paramsE --------------------------
	.section	.nv.info._ZN5flash16flash_fwd_kernelI23Flash_fwd_kernel_traitsILi96ELi128ELi64ELi4ELb0ELb0EN7cutlass10bfloat16_tE19Flash_kernel_traitsILi96ELi128ELi64ELi4ES3_EELb1ELb0ELb0ELb0ELb0ELb1ELb0ELb0EEEvNS_16Flash_fwd_paramsE,"",@"SHT_CUDA_INFO"
	.sectionflags	@""
	.align	4


	//----- nvinfo : EIATTR_CUDA_API_VERSION
	.align		4
        /*0000*/ 	.byte	0x04, 0x37
        /*0002*/ 	.short	(.L_290 - .L_289)
.L_289:
        /*0004*/ 	.word	0x00000082


	//----- nvinfo : EIATTR_KPARAM_INFO
	.align		4
.L_290:
        /*0008*/ 	.byte	0x04, 0x17
        /*000a*/ 	.short	(.L_292 - .L_291)
.L_291:
        /*000c*/ 	.word	0x00000000
        /*0010*/ 	.short	0x0000
        /*0012*/ 	.short	0x0000
        /*0014*/ 	.byte	0x00, 0xf0, 0x41, 0x07


	//----- nvinfo : EIATTR_SPARSE_MMA_MASK
	.align		4
.L_292:
        /*0018*/ 	.byte	0x03, 0x50
        /*001a*/ 	.short	0x0000


	//----- nvinfo : EIATTR_MAXREG_COUNT
	.align		4
        /*001c*/ 	.byte	0x03, 0x1b
        /*001e*/ 	.short	0x00ff


	//----- nvinfo : EIATTR_NUM_BARRIERS
	.align		4
        /*0020*/ 	.byte	0x02, 0x4c
        /*0022*/ 	.byte	0x01
	.zero		1


	//----- nvinfo : EIATTR_ANNOTATIONS
	.align		4
        /*0024*/ 	.byte	0x04, 0x55
        /*0026*/ 	.short	(.L_294 - .L_293)


	//   ....[0]....
.L_293:
        /* <DEDUP_REMOVED lines=13> */


	//----- nvinfo : EIATTR_MERCURY_ISA_VERSION
	.align		4
.L_294:
        /*00e8*/ 	.byte	0x03, 0x5f
        /*00ea*/ 	.short	0x0101


	//----- nvinfo : EIATTR_COOP_GROUP_MASK_REGIDS
	.align		4
        /*00ec*/ 	.byte	0x04, 0x29
        /*00ee*/ 	.short	(.L_296 - .L_295)


	//   ....[0]....
.L_295:
        /*00f0*/ 	.word	0xffffffff


	//   ....[1]....
        /*00f4*/ 	.word	0xffffffff


	//   ....[2]....
        /*00f8*/ 	.word	0xffffffff


	//   ....[3]....
        /*00fc*/ 	.word	0xffffffff


	//   ....[4]....
        /*0100*/ 	.word	0xffffffff


	//   ....[5]....
        /*0104*/ 	.word	0xffffffff


	//   ....[6]....
        /*0108*/ 	.word	0xffffffff


	//   ....[7]....
        /*010c*/ 	.word	0xffffffff


	//   ....[8]....
        /*0110*/ 	.word	0xffffffff


	//   ....[9]....
        /*0114*/ 	.word	0xffffffff


	//   ....[10]....
        /*0118*/ 	.word	0xffffffff


	//   ....[11]....
        /*011c*/ 	.word	0xffffffff


	//   ....[12]....
        /*0120*/ 	.word	0xffffffff


	//   ....[13]....
        /*0124*/ 	.word	0xffffffff


	//   ....[14]....
        /*0128*/ 	.word	0xffffffff


	//   ....[15]....
        /*012c*/ 	.word	0xffffffff


	//   ....[16]....
        /*0130*/ 	.word	0xffffffff


	//   ....[17]....
        /*0134*/ 	.word	0xffffffff


	//   ....[18]....
        /*0138*/ 	.word	0xffffffff


	//   ....[19]....
        /*013c*/ 	.word	0xffffffff


	//   ....[20]....
        /*0140*/ 	.word	0xffffffff


	//   ....[21]....
        /*0144*/ 	.word	0xffffffff


	//   ....[22]....
        /*0148*/ 	.word	0xffffffff


	//   ....[23]....
        /*014c*/ 	.word	0xffffffff


	//----- nvinfo : EIATTR_COOP_GROUP_INSTR_OFFSETS
	.align		4
.L_296:
        /*0150*/ 	.byte	0x04, 0x28
        /*0152*/ 	.short	(.L_298 - .L_297)


	//   ....[0]....
.L_297:
        /*0154*/ 	.word	0x00002ea0


	//   ....[1]....
        /*0158*/ 	.word	0x00003060


	//   ....[2]....
        /*015c*/ 	.word	0x000030a0


	//   ....[3]....
        /*0160*/ 	.word	0x00003280


	//   ....[4]....
        /*0164*/ 	.word	0x00003580


	//   ....[5]....
        /*0168*/ 	.word	0x000036b0


	//   ....[6]....
        /*016c*/ 	.word	0x00003800


	//   ....[7]....
        /*0170*/ 	.word	0x00003830


	//   ....[8]....
        /*0174*/ 	.word	0x000070a0


	//   ....[9]....
        /*0178*/ 	.word	0x00007120


	//   ....[10]....
        /*017c*/ 	.word	0x00007140


	//   ....[11]....
        /*0180*/ 	.word	0x000071a0


	//   ....[12]....
        /*0184*/ 	.word	0x000071e0


	//   ....[13]....
        /*0188*/ 	.word	0x00007210


	//   ....[14]....
        /*018c*/ 	.word	0x00007770


	//   ....[15]....
        /*0190*/ 	.word	0x00007930


	//   ....[16]....
        /*0194*/ 	.word	0x0000a2e0


	//   ....[17]....
        /*0198*/ 	.word	0x0000a2f0


	//   ....[18]....
        /*019c*/ 	.word	0x0000a300


	//   ....[19]....
        /*01a0*/ 	.word	0x0000a310


	//   ....[20]....
        /*01a4*/ 	.word	0x0000a350


	//   ....[21]....
        /*01a8*/ 	.word	0x0000a370


	//   ....[22]....
        /*01ac*/ 	.word	0x0000a3f0


	//   ....[23]....
        /*01b0*/ 	.word	0x0000a420


	//----- nvinfo : EIATTR_EXIT_INSTR_OFFSETS
	.align		4
.L_298:
        /*01b4*/ 	.byte	0x04, 0x1c
        /*01b6*/ 	.short	(.L_300 - .L_299)


	//   ....[0]....
.L_299:
        /*01b8*/ 	.word	0x000005e0


	//   ....[1]....
        /*01bc*/ 	.word	0x0000c060


	//   ....[2]....
        /*01c0*/ 	.word	0x0000c160


	//   ....[3]....
        /*01c4*/ 	.word	0x0000cc80


	//   ....[4]....
        /*01c8*/ 	.word	0x0000cd10


	//----- nvinfo : EIATTR_CRS_STACK_SIZE
	.align		4
.L_300:
        /*01cc*/ 	.byte	0x04, 0x1e
        /*01ce*/ 	.short	(.L_302 - .L_301)
.L_301:
        /*01d0*/ 	.word	0x00000000


	//----- nvinfo : EIATTR_CBANK_PARAM_SIZE
	.align		4
.L_302:
        /*01d4*/ 	.byte	0x03, 0x19
        /*01d6*/ 	.short	0x01d0


	//----- nvinfo : EIATTR_PARAM_CBANK
	.align		4
        /*01d8*/ 	.byte	0x04, 0x0a
        /*01da*/ 	.short	(.L_304 - .L_303)
	.align		4
.L_303:
        /*01dc*/ 	.word	index@(.nv.constant0._ZN5flash16flash_fwd_kernelI23Flash_fwd_kernel_traitsILi96ELi128ELi64ELi4ELb0ELb0EN7cutlass10bfloat16_tE19Flash_kernel_traitsILi96ELi128ELi64ELi4ES3_EELb1ELb0ELb0ELb0ELb0ELb1ELb0ELb0EEEvNS_16Flash_fwd_paramsE)
        /*01e0*/ 	.short	0x0210
        /*01e2*/ 	.short	0x01d0


	//----- nvinfo : EIATTR_SW_WAR
	.align		4
.L_304:
        /*01e4*/ 	.byte	0x04, 0x36
        /*01e6*/ 	.short	(.L_306 - .L_305)
.L_305:
        /*01e8*/ 	.word	0x00000008
.L_306:


//--------------------- .nv.info._ZN5flash16flash_fwd_kernelI23Flash_fwd_kernel_traitsILi96ELi128ELi64ELi4ELb0ELb0EN7cutlass10bfloat16_tE19Flash_kernel_traitsILi96ELi128ELi64ELi4ES3_EELb0ELb0ELb0ELb0ELb0ELb1ELb1ELb0EEEvNS_16Flash_fwd_paramsE --------------------------
	.section	.nv.info._ZN5flash16flash_fwd_kernelI23Flash_fwd_kernel_traitsILi96ELi128ELi64ELi4ELb0ELb0EN7cutlass10bfloat16_tE19Flash_kernel_traitsILi96ELi128ELi64ELi4ES3_EELb0ELb0ELb0ELb0ELb0ELb1ELb1ELb0EEEvNS_16Flash_fwd_paramsE,"",@"SHT_CUDA_INFO"
	.sectionflags	@""
	.align	4


	//----- nvinfo : EIATTR_CUDA_API_VERSION
	.align		4
        /*0000*/ 	.byte	0x04, 0x37
        /*0002*/ 	.short	(.L_308 - .L_307)
.L_307:
        /*0004*/ 	.word	0x00000082


	//----- nvinfo : EIATTR_KPARAM_INFO
	.align		4
.L_308:
        /*0008*/ 	.byte	0x04, 0x17
        /*000a*/ 	.short	(.L_310 - .L_309)
.L_309:
        /*000c*/ 	.word	0x00000000
        /*0010*/ 	.short	0x0000
        /*0012*/ 	.short	0x0000
        /*0014*/ 	.byte	0x00, 0xf0, 0x41, 0x07


	//----- nvinfo : EIATTR_SPARSE_MMA_MASK
	.align		4
.L_310:
        /*0018*/ 	.byte	0x03, 0x50
        /*001a*/ 	.short	0x0000


	//----- nvinfo : EIATTR_MAXREG_COUNT
	.align		4
        /*001c*/ 	.byte	0x03, 0x1b
        /*001e*/ 	.short	0x00ff


	//----- nvinfo : EIATTR_NUM_BARRIERS
	.align		4
        /*0020*/ 	.byte	0x02, 0x4c
        /*0022*/ 	.byte	0x01
	.zero		1


	//----- nvinfo : EIATTR_ANNOTATIONS
	.align		4
        /*0024*/ 	.byte	0x04, 0x55
        /*0026*/ 	.short	(.L_312 - .L_311)


	//   ....[0]....
.L_311:
        /* <DEDUP_REMOVED lines=27> */


	//----- nvinfo : EIATTR_MERCURY_ISA_VERSION
	.align		4
.L_312:
        /*01c0*/ 	.byte	0x03, 0x5f
        /*01c2*/ 	.short	0x0101


	//----- nvinfo : EIATTR_COOP_GROUP_MASK_REGIDS
	.align		4
        /*01c4*/ 	.byte	0x04, 0x29
        /*01c6*/ 	.short	(.L_314 - .L_313)


	//   ....[0]....
.L_313:
        /*01c8*/ 	.word	0xffffffff


	//   ....[1]....
        /*01cc*/ 	.word	0xffffffff


	//   ....[2]....
        /*01d0*/ 	.word	0xffffffff


	//   ....[3]....
        /*01d4*/ 	.word	0xffffffff


	//   ....[4]....
        /*01d8*/ 	.word	0xffffffff


	//   ....[5]....
        /*01dc*/ 	.word	0xffffffff


	//   ....[6]....
        /*01e0*/ 	.word	0xffffffff


	//   ....[7]....
        /*01e4*/ 	.word	0xffffffff


	//   ....[8]....
        /*01e8*/ 	.word	0xffffffff


	//   ....[9]....
        /*01ec*/ 	.word	0xffffffff


	//   ....[10]....
        /*01f0*/ 	.word	0xffffffff


	//   ....[11]....
        /*01f4*/ 	.word	0xffffffff


	//   ....[12]....
        /*01f8*/ 	.word	0xffffffff


	//   ....[13]....
        /*01fc*/ 	.word	0xffffffff


	//   ....[14]....
        /*0200*/ 	.word	0xffffffff


	//   ....[15]....
        /*0204*/ 	.word	0xffffffff


	//   ....[16]....
        /*0208*/ 	.word	0xffffffff


	//   ....[17]....
        /*020c*/ 	.word	0xffffffff


	//   ....[18]....
        /*0210*/ 	.word	0xffffffff


	//   ....[19]....
        /*0214*/ 	.word	0xffffffff


	//   ....[20]....
        /*0218*/ 	.word	0xffffffff


	//   ....[21]....
        /*021c*/ 	.word	0xffffffff


	//   ....[22]....
        /*0220*/ 	.word	0xffffffff


	//   ....[23]....
        /*0224*/ 	.word	0xffffffff


	//----- nvinfo : EIATTR_COOP_GROUP_INSTR_OFFSETS
	.align		4
.L_314:
        /*0228*/ 	.byte	0x04, 0x28
        /*022a*/ 	.short	(.L_316 - .L_315)


	//   ....[0]....
.L_315:
        /*022c*/ 	.word	0x000032d0


	//   ....[1]....
        /*0230*/ 	.word	0x00003400


	//   ....[2]....
        /*0234*/ 	.word	0x00003470


	//   ....[3]....
        /*0238*/ 	.word	0x000034b0


	//   ....[4]....
        /*023c*/ 	.word	0x00003510


	//   ....[5]....
        /*0240*/ 	.word	0x000035c0


	//   ....[6]....
        /*0244*/ 	.word	0x00003810


	//   ....[7]....
        /*0248*/ 	.word	0x000039d0


	//   ....[8]....
        /*024c*/ 	.word	0x000068d0


	//   ....[9]....
        /*0250*/ 	.word	0x00006950


	//   ....[10]....
        /*0254*/ 	.word	0x00006980


	//   ....[11]....
        /*0258*/ 	.word	0x000069b0


	//   ....[12]....
        /*025c*/ 	.word	0x000069f0


	//   ....[13]....
        /*0260*/ 	.word	0x00006a10


	//   ....[14]....
        /*0264*/ 	.word	0x00006a20


	//   ....[15]....
        /*0268*/ 	.word	0x00006a40


	//   ....[16]....
        /*026c*/ 	.word	0x00008bc0


	//   ....[17]....
        /*0270*/ 	.word	0x00008bd0


	//   ....[18]....
        /*0274*/ 	.word	0x00008be0


	//   ....[19]....
        /*0278*/ 	.word	0x00008bf0


	//   ....[20]....
        /*027c*/ 	.word	0x00008c30


	//   ....[21]....
        /*0280*/ 	.word	0x00008c50


	//   ....[22]....
        /*0284*/ 	.word	0x00008c70


	//   ....[23]....
        /*0288*/ 	.word	0x00008c90


	//----- nvinfo : EIATTR_EXIT_INSTR_OFFSETS
	.align		4
.L_316:
        /*028c*/ 	.byte	0x04, 0x1c
        /*028e*/ 	.short	(.L_318 - .L_317)


	//   ....[0]....
.L_317:
        /*0290*/ 	.word	0x00000390


	//   ....[1]....
        /*0294*/ 	.word	0x0000a7e0


	//   ....[2]....
        /*0298*/ 	.word	0x0000a8e0


	//   ....[3]....
        /*029c*/ 	.word	0x0000b3e0


	//   ....[4]....
        /*02a0*/ 	.word	0x0000b470


	//----- nvinfo : EIATTR_CRS_STACK_SIZE
	.align		4
.L_318:
        /*02a4*/ 	.byte	0x04, 0x1e
        /*02a6*/ 	.short	(.L_320 - .L_319)
.L_319:
        /*02a8*/ 	.word	0x00000000


	//----- nvinfo : EIATTR_CBANK_PARAM_SIZE
	.align		4
.L_320:
        /*02ac*/ 	.byte	0x03, 0x19
        /*02ae*/ 	.short	0x01d0


	//----- nvinfo : EIATTR_PARAM_CBANK
	.align		4
        /*02b0*/ 	.byte	0x04, 0x0a
        /*02b2*/ 	.short	(.L_322 - .L_321)
	.align		4
.L_321:
        /*02b4*/ 	.word	index@(.nv.constant0._ZN5flash16flash_fwd_kernelI23Flash_fwd_kernel_traitsILi96ELi128ELi64ELi4ELb0ELb0EN7cutlass10bfloat16_tE19Flash_kernel_traitsILi96ELi128ELi64ELi4ES3_EELb0ELb0ELb0ELb0ELb0ELb1ELb1ELb0EEEvNS_16Flash_fwd_paramsE)
        /*02b8*/ 	.short	0x0210
        /*02ba*/ 	.short	0x01d0


	//----- nvinfo : EIATTR_SW_WAR
	.align		4
.L_322:
        /*02bc*/ 	.byte	0x04, 0x36
        /*02be*/ 	.short	(.L_324 - .L_323)
.L_323:
        /*02c0*/ 	.word	0x00000008
.L_324:


//--------------------- .nv.info._ZN5flash16flash_fwd_kernelI23Flash_fwd_kernel_traitsILi96ELi128ELi64ELi4ELb0ELb0EN7cutlass10bfloat16_tE19Flash_kernel_traitsILi96ELi128ELi64ELi4ES3_EELb1ELb0ELb0ELb0ELb0ELb0ELb0ELb0EEEvNS_16Flash_fwd_paramsE --------------------------
	.section	.nv.info._ZN5flash16flash_fwd_kernelI23Flash_fwd_kernel_traitsILi96ELi128ELi64ELi4ELb0ELb0EN7cutlass10bfloat16_tE19Flash_kernel_traitsILi96ELi128ELi64ELi4ES3_EELb1ELb0ELb0ELb0ELb0ELb0ELb0ELb0EEEvNS_16Flash_fwd_paramsE,"",@"SHT_CUDA_INFO"
	.sectionflags	@""
	.align	4


	//----- nvinfo : EIATTR_CUDA_API_VERSION
	.align		4
        /*0000*/ 	.byte	0x04, 0x37
        /*0002*/ 	.short	(.L_326 - .L_325)
.L_325:
        /*0004*/ 	.word	0x00000082


	//----- nvinfo : EIATTR_KPARAM_INFO
	.align		4
.L_326:
        /*0008*/ 	.byte	0x04, 0x17
        /*000a*/ 	.short	(.L_328 - .L_327)
.L_327:
        /*000c*/ 	.word	0x00000000
        /*0010*/ 	.short	0x0000
        /*0012*/ 	.short	0x0000
        /*0014*/ 	.byte	0x00, 0xf0, 0x41, 0x07


	//----- nvinfo : EIATTR_SPARSE_MMA_MASK
	.align		4
.L_328:
        /*0018*/ 	.byte	0x03, 0x50
        /*001a*/ 	.short	0x0000


	//----- nvinfo : EIATTR_MAXREG_COUNT
	.align		4
        /*001c*/ 	.byte	0x03, 0x1b
        /*001e*/ 	.short	0x00ff


	//----- nvinfo : EIATTR_NUM_BARRIERS
	.align		4
        /*0020*/ 	.byte	0x02, 0x4c
        /*0022*/ 	.byte	0x01
	.zero		1


	//----- nvinfo : EIATTR_ANNOTATIONS
	.align		4
        /*0024*/ 	.byte	0x04, 0x55
        /*0026*/ 	.short	(.L_330 - .L_329)


	//   ....[0]....
.L_329:
        /* <DEDUP_REMOVED lines=18> */


	//----- nvinfo : EIATTR_MERCURY_ISA_VERSION
	.align		4
.L_330:
        /*0138*/ 	.byte	0x03, 0x5f
        /*013a*/ 	.short	0x0101


	//----- nvinfo : EIATTR_COOP_GROUP_MASK_REGIDS
	.align		4
        /*013c*/ 	.byte	0x04, 0x29
        /*013e*/ 	.short	(.L_332 - .L_331)


	//   ....[0]....
.L_331:
        /*0140*/ 	.word	0xffffffff


	//   ....[1]....
        /*0144*/ 	.word	0xffffffff


	//   ....[2]....
        /*0148*/ 	.word	0xffffffff


	//   ....[3]....
        /*014c*/ 	.word	0xffffffff


	//   ....[4]....
        /*0150*/ 	.word	0xffffffff


	//   ....[5]....
        /*0154*/ 	.word	0xffffffff


	//   ....[6]....
        /*0158*/ 	.word	0xffffffff


	//   ....[7]....
        /*015c*/ 	.word	0xffffffff


	//   ....[8]....
        /*0160*/ 	.word	0xffffffff


	//   ....[9]....
        /*0164*/ 	.word	0xffffffff


	//   ....[10]....
        /*0168*/ 	.word	0xffffffff


	//   ....[11]....
        /*016c*/ 	.word	0xffffffff


	//   ....[12]....
        /*0170*/ 	.word	0xffffffff


	//   ....[13]....
        /*0174*/ 	.word	0xffffffff


	//   ....[14]....
        /*0178*/ 	.word	0xffffffff


	//   ....[15]....
        /*017c*/ 	.word	0xffffffff


	//   ....[16]....
        /*0180*/ 	.word	0xffffffff


	//   ....[17]....
        /*0184*/ 	.word	0xffffffff


	//   ....[18]....
        /*0188*/ 	.word	0xffffffff


	//   ....[19]....
        /*018c*/ 	.word	0xffffffff


	//   ....[20]....
        /*0190*/ 	.word	0xffffffff


	//   ....[21]....
        /*0194*/ 	.word	0xffffffff


	//   ....[22]....
        /*0198*/ 	.word	0xffffffff


	//   ....[23]....
        /*019c*/ 	.word	0xffffffff


	//----- nvinfo : EIATTR_COOP_GROUP_INSTR_OFFSETS
	.align		4
.L_332:
        /*01a0*/ 	.byte	0x04, 0x28
        /*01a2*/ 	.short	(.L_334 - .L_333)


	//   ....[0]....
.L_333:
        /*01a4*/ 	.word	0x00003e90


	//   ....[1]....
        /*01a8*/ 	.word	0x00004060


	//   ....[2]....
        /*01ac*/ 	.word	0x000040b0


	//   ....[3]....
        /*01b0*/ 	.word	0x00004260


	//   ....[4]....
        /*01b4*/ 	.word	0x00004370


	//   ....[5]....
        /*01b8*/ 	.word	0x00004490


	//   ....[6]....
        /*01bc*/ 	.word	0x000044f0


	//   ....[7]....
        /*01c0*/ 	.word	0x00004770


	//   ....[8]....
        /*01c4*/ 	.word	0x00008600


	//   ....[9]....
        /*01c8*/ 	.word	0x00008640


	//   ....[10]....
        /*01cc*/ 	.word	0x00008770


	//   ....[11]....
        /*01d0*/ 	.word	0x000087a0


	//   ....[12]....
        /*01d4*/ 	.word	0x00008990


	//   ....[13]....
        /*01d8*/ 	.word	0x00008ae0


	//   ....[14]....
        /*01dc*/ 	.word	0x00008ca0


	//   ....[15]....
        /*01e0*/ 	.word	0x00008f80


	//   ....[16]....
        /*01e4*/ 	.word	0x0000b9a0


	//   ....[17]....
        /*01e8*/ 	.word	0x0000b9b0


	//   ....[18]....
        /*01ec*/ 	.word	0x0000b9c0


	//   ....[19]....
        /*01f0*/ 	.word	0x0000b9d0


	//   ....[20]....
        /*01f4*/ 	.word	0x0000ba10


	//   ....[21]....
        /*01f8*/ 	.word	0x0000ba30


	//   ....[22]....
        /*01fc*/ 	.word	0x0000bab0


	//   ....[23]....
        /*0200*/ 	.word	0x0000bae0


	//----- nvinfo : EIATTR_EXIT_INSTR_OFFSETS
	.align		4
.L_334:
        /*0204*/ 	.byte	0x04, 0x1c
        /*0206*/ 	.short	(.L_336 - .L_335)


	//   ....[0]....
.L_335:
        /*0208*/ 	.word	0x000005e0


	//   ....[1]....
        /*020c*/ 	.word	0x0000d800


	//   ....[2]....
        /*0210*/ 	.word	0x0000d930


	//   ....[3]....
        /*0214*/ 	.word	0x0000d950


	//   ....[4]....
        /*0218*/ 	.word	0x0000e5b0


	//   ....[5]....
        /*021c*/ 	.word	0x0000e640


	//----- nvinfo : EIATTR_CRS_STACK_SIZE
	.align		4
.L_336:
        /*0220*/ 	.byte	0x04, 0x1e
        /*0222*/ 	.short	(.L_338 - .L_337)
.L_337:
        /*0224*/ 	.word	0x00000000


	//----- nvinfo : EIATTR_CBANK_PARAM_SIZE
	.align		4
.L_338:
        /*0228*/ 	.byte	0x03, 0x19
        /*022a*/ 	.short	0x01d0


	//----- nvinfo : EIATTR_PARAM_CBANK
	.align		4
        /*022c*/ 	.byte	0x04, 0x0a
        /*022e*/ 	.short	(.L_340 - .L_339)
	.align		4
.L_339:
        /*0230*/ 	.word	index@(.nv.constant0._ZN5flash16flash_fwd_kernelI23Flash_fwd_kernel_traitsILi96ELi128ELi64ELi4ELb0ELb0EN7cutlass10bfloat16_tE19Flash_kernel_traitsILi96ELi128ELi64ELi4ES3_EELb1ELb0ELb0ELb0ELb0ELb0ELb0ELb0EEEvNS_16Flash_fwd_paramsE)
        /*0234*/ 	.short	0x0210
        /*0236*/ 	.short	0x01d0


	//----- nvinfo : EIATTR_SW_WAR
	.align		4
.L_340:
        /*0238*/ 	.byte	0x04, 0x36
        /*023a*/ 	.short	(.L_342 - .L_341)
.L_341:
        /*023c*/ 	.word	0x00000008
.L_342:


//--------------------- .nv.info._ZN5flash16flash_fwd_kernelI23Flash_fwd_kernel_traitsILi96ELi128ELi64ELi4ELb0ELb0EN7cutlass10bfloat16_tE19Flash_kernel_traitsILi96ELi128ELi64ELi4ES3_EELb1ELb0ELb1ELb0ELb0ELb0ELb0ELb0EEEvNS_16Flash_fwd_paramsE --------------------------
	.section	.nv.info._ZN5flash16flash_fwd_kernelI23Flash_fwd_kernel_traitsILi96ELi128ELi64ELi4ELb0ELb0EN7cutlass10bfloat16_tE19Flash_kernel_traitsILi96ELi128ELi64ELi4ES3_EELb1ELb0ELb1ELb0ELb0ELb0ELb0ELb0EEEvNS_16Flash_fwd_paramsE,"",@"SHT_CUDA_INFO"
	.sectionflags	@""
	.align	4


	//----- nvinfo : EIATTR_CUDA_API_VERSION
	.align		4
        /*0000*/ 	.byte	0x04, 0x37
        /*0002*/ 	.short	(.L_344 - .L_343)
.L_343:
        /*0004*/ 	.word	0x00000082


	//----- nvinfo : EIATTR_KPARAM_INFO
	.align		4
.L_344:
        /*0008*/ 	.byte	0x04, 0x17
        /*000a*/ 	.short	(.L_346 - .L_345)
.L_345:
        /*000c*/ 	.word	0x00000000
        /*0010*/ 	.short	0x0000
        /*0012*/ 	.short	0x0000
        /*0014*/ 	.byte	0x00, 0xf0, 0x41, 0x07


	//----- nvinfo : EIATTR_SPARSE_MMA_MASK
	.align		4
.L_346:
        /*0018*/ 	.byte	0x03, 0x50
        /*001a*/ 	.short	0x0000


	//----- nvinfo : EIATTR_MAXREG_COUNT
	.align		4
        /*001c*/ 	.byte	0x03, 0x1b
        /*001e*/ 	.short	0x00ff


	//----- nvinfo : EIATTR_NUM_BARRIERS
	.align		4
        /*0020*/ 	.byte	0x02, 0x4c
        /*0022*/ 	.byte	0x01
	.zero		1


	//----- nvinfo : EIATTR_ANNOTATIONS
	.align		4
        /*0024*/ 	.byte	0x04, 0x55
        /*0026*/ 	.short	(.L_348 - .L_347)


	//   ....[0]....
.L_347:
        /* <DEDUP_REMOVED lines=98> */


	//----- nvinfo : EIATTR_MERCURY_ISA_VERSION
	.align		4
.L_348:
        /*0638*/ 	.byte	0x03, 0x5f
        /*063a*/ 	.short	0x0101


	//----- nvinfo : EIATTR_COOP_GROUP_MASK_REGIDS
	.align		4
        /*063c*/ 	.byte	0x04, 0x29
        /*063e*/ 	.short	(.L_350 - .L_349)


	//   ....[0]....
.L_349:
        /*0640*/ 	.word	0xffffffff


	//   ....[1]....
        /*0644*/ 	.word	0xffffffff


	//   ....[2]....
        /*0648*/ 	.word	0xffffffff


	//   ....[3]....
        /*064c*/ 	.word	0xffffffff


	//   ....[4]....
        /*0650*/ 	.word	0xffffffff


	//   ....[5]....
        /*0654*/ 	.word	0xffffffff


	//   ....[6]....
        /*0658*/ 	.word	0xffffffff


	//   ....[7]....
        /*065c*/ 	.word	0xffffffff


	//   ....[8]....
        /*0660*/ 	.word	0xffffffff


	//   ....[9]....
        /*0664*/ 	.word	0xffffffff


	//   ....[10]....
        /*0668*/ 	.word	0xffffffff


	//   ....[11]....
        /*066c*/ 	.word	0xffffffff


	//   ....[12]....
        /*0670*/ 	.word	0xffffffff


	//   ....[13]....
        /*0674*/ 	.word	0xffffffff


	//   ....[14]....
        /*0678*/ 	.word	0xffffffff


	//   ....[15]....
        /*067c*/ 	.word	0xffffffff


	//   ....[16]....
        /*0680*/ 	.word	0xffffffff


	//   ....[17]....
        /*0684*/ 	.word	0xffffffff


	//   ....[18]....
        /*0688*/ 	.word	0xffffffff


	//   ....[19]....
        /*068c*/ 	.word	0xffffffff


	//   ....[20]....
        /*0690*/ 	.word	0xffffffff


	//   ....[21]....
        /*0694*/ 	.word	0xffffffff


	//   ....[22]....
        /*0698*/ 	.word	0xffffffff


	//   ....[23]....
        /*069c*/ 	.word	0xffffffff


	//   ....[24]....
        /*06a0*/ 	.word	0xffffffff


	//   ....[25]....
        /*06a4*/ 	.word	0xffffffff


	//   ....[26]....
        /*06a8*/ 	.word	0xffffffff


	//   ....[27]....
        /*06ac*/ 	.word	0xffffffff


	//   ....[28]....
        /*06b0*/ 	.word	0xffffffff


	//   ....[29]....
        /*06b4*/ 	.word	0xffffffff


	//   ....[30]....
        /*06b8*/ 	.word	0xffffffff


	//   ....[31]....
        /*06bc*/ 	.word	0xffffffff


	//   ....[32]....
        /*06c0*/ 	.word	0xffffffff


	//   ....[33]....
        /*06c4*/ 	.word	0xffffffff


	//   ....[34]....
        /*06c8*/ 	.word	0xffffffff


	//   ....[35]....
        /*06cc*/ 	.word	0xffffffff


	//   ....[36]....
        /*06d0*/ 	.word	0xffffffff


	//   ....[37]....
        /*06d4*/ 	.word	0xffffffff


	//   ....[38]....
        /*06d8*/ 	.word	0xffffffff


	//   ....[39]....
        /*06dc*/ 	.word	0xffffffff


	//----- nvinfo : EIATTR_COOP_GROUP_INSTR_OFFSETS
	.align		4
.L_350:
        /*06e0*/ 	.byte	0x04, 0x28
        /*06e2*/ 	.short	(.L_352 - .L_351)


	//   ....[0]....
.L_351:
        /*06e4*/ 	.word	0x00005630


	//   ....[1]....
        /*06e8*/ 	.word	0x000056e0


	//   ....[2]....
        /*06ec*/ 	.word	0x00005740


	//   ....[3]....
        /*06f0*/ 	.word	0x00005800


	//   ....[4]....
        /*06f4*/ 	.word	0x00006260


	//   ....[5]....
        /*06f8*/ 	.word	0x00006320


	//   ....[6]....
        /*06fc*/ 	.word	0x000064e0


	//   ....[7]....
        /*0700*/ 	.word	0x00006600


	//   ....[8]....
        /*0704*/ 	.word	0x0000af10


	//   ....[9]....
        /*0708*/ 	.word	0x0000b080


	//   ....[10]....
        /*070c*/ 	.word	0x0000b0d0


	//   ....[11]....
        /*0710*/ 	.word	0x0000b100


	//   ....[12]....
        /*0714*/ 	.word	0x0000b140


	//   ....[13]....
        /*0718*/ 	.word	0x0000b220


	//   ....[14]....
        /*071c*/ 	.word	0x0000b250


	//   ....[15]....
        /*0720*/ 	.word	0x0000b2b0


	//   ....[16]....
        /*0724*/ 	.word	0x000116c0


	//   ....[17]....
        /*0728*/ 	.word	0x000117a0


	//   ....[18]....
        /*072c*/ 	.word	0x000117e0


	//   ....[19]....
        /*0730*/ 	.word	0x000118d0


	//   ....[20]....
        /*0734*/ 	.word	0x00011bc0


	//   ....[21]....
        /*0738*/ 	.word	0x00011be0


	//   ....[22]....
        /*073c*/ 	.word	0x00011c00


	//   ....[23]....
        /*0740*/ 	.word	0x00011c20


	//   ....[24]....
        /*0744*/ 	.word	0x00017c00


	//   ....[25]....
        /*0748*/ 	.word	0x00017d30


	//   ....[26]....
        /*074c*/ 	.word	0x00017e60


	//   ....[27]....
        /*0750*/ 	.word	0x00017f90


	//   ....[28]....
        /*0754*/ 	.word	0x00018000


	//   ....[29]....
        /*0758*/ 	.word	0x00018170


	//   ....[30]....
        /*075c*/ 	.word	0x000181f0


	//   ....[31]....
        /*0760*/ 	.word	0x00018350


	//   ....[32]....
        /*0764*/ 	.word	0x0001b690


	//   ....[33]....
        /*0768*/ 	.word	0x0001b6a0


	//   ....[34]....
        /*076c*/ 	.word	0x0001b6b0


	//   ....[35]....
        /*0770*/ 	.word	0x0001b6d0


	//   ....[36]....
        /*0774*/ 	.word	0x0001b6f0


	//   ....[37]....
        /*0778*/ 	.word	0x0001b700


	//   ....[38]....
        /*077c*/ 	.word	0x0001b750


	//   ....[39]....
        /*0780*/ 	.word	0x0001b780


	//----- nvinfo : EIATTR_EXIT_INSTR_OFFSETS
	.align		4
.L_352:
        /*0784*/ 	.byte	0x04, 0x1c
        /*0786*/ 	.short	(.L_354 - .L_353)


	//   ....[0]....
.L_353:
        /*0788*/ 	.word	0x000006c0


	//   ....[1]....
        /*078c*/ 	.word	0x00001440


	//   ....[2]....
        /*0790*/ 	.word	0x000014d0


	//   ....[3]....
        /*0794*/ 	.word	0x0001d4e0


	//   ....[4]....
        /*0798*/ 	.word	0x0001d610


	//   ....[5]....
        /*079c*/ 	.word	0x0001d630


	//----- nvinfo : EIATTR_CRS_STACK_SIZE
	.align		4
.L_354:
        /*07a0*/ 	.byte	0x04, 0x1e
        /*07a2*/ 	.short	(.L_356 - .L_355)
.L_355:
        /*07a4*/ 	.word	0x00000000


	//----- nvinfo : EIATTR_CBANK_PARAM_SIZE
	.align		4
.L_356:
        /*07a8*/ 	.byte	0x03, 0x19
        /*07aa*/ 	.short	0x01d0


	//----- nvinfo : EIATTR_PARAM_CBANK
	.align		4
        /*07ac*/ 	.byte	0x04, 0x0a
        /*07ae*/ 	.short	(.L_358 - .L_357)
	.align		4
.L_357:
        /*07b0*/ 	.word	index@(.nv.constant0._ZN5flash16flash_fwd_kernelI23Flash_fwd_kernel_traitsILi96ELi128ELi64ELi4ELb0ELb0EN7cutlass10bfloat16_tE19Flash_kernel_traitsILi96ELi128ELi64ELi4ES3_EELb1ELb0ELb1ELb0ELb0ELb0ELb0ELb0EEEvNS_16Flash_fwd_paramsE)
        /*07b4*/ 	.short	0x0210
        /*07b6*/ 	.short	0x01d0


	//----- nvinfo : EIATTR_SW_WAR
	.align		4
.L_358:
        /*07b8*/ 	.byte	0x04, 0x36
        /*07ba*/ 	.short	(.L_360 - .L_359)
.L_359:
        /*07bc*/ 	.word	0x00000008
.L_360:


//--------------------- .nv.info._ZN5flash16flash_fwd_kernelI23Flash_fwd_kernel_traitsILi96ELi128ELi64ELi4ELb0ELb0EN7cutlass10bfloat16_tE19Flash_kernel_traitsILi96ELi128ELi64ELi4ES3_EELb1ELb0ELb0ELb0ELb1ELb1ELb0ELb0EEEvNS_16Flash_fwd_paramsE --------------------------
	.section	.nv.info._ZN5flash16flash_fwd_kernelI23Flash_fwd_kernel_traitsILi96ELi128ELi64ELi4ELb0ELb0EN7cutlass10bfloat16_tE19Flash_kernel_traitsILi96ELi128ELi64ELi4ES3_EELb1ELb0ELb0ELb0ELb1ELb1ELb0ELb0EEEvNS_16Flash_fwd_paramsE,"",@"SHT_CUDA_INFO"
	.sectionflags	@""
	.align	4


	//----- nvinfo : EIATTR_CUDA_API_VERSION
	.align		4
        /*0000*/ 	.byte	0x04, 0x37
        /*0002*/ 	.short	(.L_362 - .L_361)
.L_361:
        /*0004*/ 	.word	0x00000082


	//----- nvinfo : EIATTR_KPARAM_INFO
	.align		4
.L_362:
        /*0008*/ 	.byte	0x04, 0x17
        /*000a*/ 	.short	(.L_364 - .L_363)
.L_363:
        /*000c*/ 	.word	0x00000000
        /*0010*/ 	.short	0x0000
        /*0012*/ 	.short	0x0000
        /*0014*/ 	.byte	0x00, 0xf0, 0x41, 0x07


	//----- nvinfo : EIATTR_SPARSE_MMA_MASK
	.align		4
.L_364:
        /*0018*/ 	.byte	0x03, 0x50
        /*001a*/ 	.short	0x0000


	//----- nvinfo : EIATTR_MAXREG_COUNT
	.align		4
        /*001c*/ 	.byte	0x03, 0x1b
        /*001e*/ 	.short	0x00ff


	//----- nvinfo : EIATTR_NUM_BARRIERS
	.align		4
        /*0020*/ 	.byte	0x02, 0x4c
        /*0022*/ 	.byte	0x01
	.zero		1


	//----- nvinfo : EIATTR_MERCURY_ISA_VERSION
	.align		4
        /*0024*/ 	.byte	0x03, 0x5f
        /*0026*/ 	.short	0x0101


	//----- nvinfo : EIATTR_COOP_GROUP_MASK_REGIDS
	.align		4
        /*0028*/ 	.byte	0x04, 0x29
        /*002a*/ 	.short	(.L_366 - .L_365)


	//   ....[0]....
.L_365:
        /*002c*/ 	.word	0xffffffff


	//   ....[1]....
        /*0030*/ 	.word	0xffffffff


	//   ....[2]....
        /*0034*/ 	.word	0xffffffff


	//   ....[3]....
        /*0038*/ 	.word	0xffffffff


	//   ....[4]....
        /*003c*/ 	.word	0xffffffff


	//   ....[5]....
        /*0040*/ 	.word	0xffffffff


	//   ....[6]....
        /*0044*/ 	.word	0xffffffff


	//   ....[7]....
        /*0048*/ 	.word	0xffffffff


	//   ....[8]....
        /*004c*/ 	.word	0xffffffff


	//   ....[9]....
        /*0050*/ 	.word	0xffffffff


	//   ....[10]....
        /*0054*/ 	.word	0xffffffff


	//   ....[11]....
        /*0058*/ 	.word	0xffffffff


	//   ....[12]....
        /*005c*/ 	.word	0xffffffff


	//   ....[13]....
        /*0060*/ 	.word	0xffffffff


	//   ....[14]....
        /*0064*/ 	.word	0xffffffff


	//   ....[15]....
        /*0068*/ 	.word	0xffffffff


	//   ....[16]....
        /*006c*/ 	.word	0xffffffff


	//   ....[17]....
        /*0070*/ 	.word	0xffffffff


	//   ....[18]....
        /*0074*/ 	.word	0xffffffff


	//   ....[19]....
        /*0078*/ 	.word	0xffffffff


	//   ....[20]....
        /*007c*/ 	.word	0xffffffff


	//   ....[21]....
        /*0080*/ 	.word	0xffffffff


	//   ....[22]....
        /*0084*/ 	.word	0xffffffff


	//   ....[23]....
        /*0088*/ 	.word	0xffffffff


	//----- nvinfo : EIATTR_COOP_GROUP_INSTR_OFFSETS
	.align		4
.L_366:
        /*008c*/ 	.byte	0x04, 0x28
        /*008e*/ 	.short	(.L_368 - .L_367)


	//   ....[0]....
.L_367:
        /*0090*/ 	.word	0x00001f50


	//   ....[1]....
        /*0094*/ 	.word	0x00002120


	//   ....[2]....
        /*0098*/ 	.word	0x00002150


	//   ....[3]....
        /*009c*/ 	.word	0x00002290


	//   ....[4]....
        /*00a0*/ 	.word	0x00002360


	//   ....[5]....
        /*00a4*/ 	.word	0x00002490


	//   ....[6]....
        /*00a8*/ 	.word	0x00002520


	//   ....[7]....
        /*00ac*/ 	.word	0x00002660


	//   ....[8]....
        /*00b0*/ 	.word	0x00005980


	//   ....[9]....
        /*00b4*/ 	.word	0x000059c0


	//   ....[10]....
        /*00b8*/ 	.word	0x00005b00


	//   ....[11]....
        /*00bc*/ 	.word	0x00005b30


	//   ....[12]....
        /*00c0*/ 	.word	0x00005d00


	//   ....[13]....
        /*00c4*/ 	.word	0x00005ec0


	//   ....[14]....
        /*00c8*/ 	.word	0x00005f40


	//   ....[15]....
        /*00cc*/ 	.word	0x000060e0


	//   ....[16]....
        /*00d0*/ 	.word	0x00008ca0


	//   ....[17]....
        /*00d4*/ 	.word	0x00008ce0


	//   ....[18]....
        /*00d8*/ 	.word	0x00008d20


	//   ....[19]....
        /*00dc*/ 	.word	0x00008d30


	//   ....[20]....
        /*00e0*/ 	.word	0x00008d80


	//   ....[21]....
        /*00e4*/ 	.word	0x00008dc0


	//   ....[22]....
        /*00e8*/ 	.word	0x00008dd0


	//   ....[23]....
        /*00ec*/ 	.word	0x00008e20


	//----- nvinfo : EIATTR_EXIT_INSTR_OFFSETS
	.align		4
.L_368:
        /*00f0*/ 	.byte	0x04, 0x1c
        /*00f2*/ 	.short	(.L_370 - .L_369)


	//   ....[0]....
.L_369:
        /*00f4*/ 	.word	0x000002f0


	//   ....[1]....
        /*00f8*/ 	.word	0x0000a700


	//----- nvinfo : EIATTR_CRS_STACK_SIZE
	.align		4
.L_370:
        /*00fc*/ 	.byte	0x04, 0x1e
        /*00fe*/ 	.short	(.L_372 - .L_371)
.L_371:
        /*0100*/ 	.word	0x00000000


	//----- nvinfo : EIATTR_CBANK_PARAM_SIZE
	.align		4
.L_372:
        /*0104*/ 	.byte	0x03, 0x19
        /*0106*/ 	.short	0x01d0


	//----- nvinfo : EIATTR_PARAM_CBANK
	.align		4
        /*0108*/ 	.byte	0x04, 0x0a
        /*010a*/ 	.short	(.L_374 - .L_373)
	.align		4
.L_373:
        /*010c*/ 	.word	index@(.nv.constant0._ZN5flash16flash_fwd_kernelI23Flash_fwd_kernel_traitsILi96ELi128ELi64ELi4ELb0ELb0EN7cutlass10bfloat16_tE19Flash_kernel_traitsILi96ELi128ELi64ELi4ES3_EELb1ELb0ELb0ELb0ELb1ELb1ELb0ELb0EEEvNS_16Flash_fwd_paramsE)
        /*0110*/ 	.short	0x0210
        /*0112*/ 	.short	0x01d0


	//----- nvinfo : EIATTR_SW_WAR
	.align		4
.L_374:
        /*0114*/ 	.byte	0x04, 0x36
        /*0116*/ 	.short	(.L_376 - .L_375)
.L_375:
        /*0118*/ 	.word	0x00000008
.L_376:


//--------------------- .nv.info._ZN5flash16flash_fwd_kernelI23Flash_fwd_kernel_traitsILi96ELi128ELi64ELi4ELb0ELb0EN7cutlass10bfloat16_tE19Flash_kernel_traitsILi96ELi128ELi64ELi4ES3_EELb0ELb0ELb0ELb0ELb1ELb1ELb1ELb0EEEvNS_16Flash_fwd_paramsE --------------------------
	.section	.nv.info._ZN5flash16flash_fwd_kernelI23Flash_fwd_kernel_traitsILi96ELi128ELi64ELi4ELb0ELb0EN7cutlass10bfloat16_tE19Flash_kernel_traitsILi96ELi128ELi64ELi4ES3_EELb0ELb0ELb0ELb0ELb1ELb1ELb1ELb0EEEvNS_16Flash_fwd_paramsE,"",@"SHT_CUDA_INFO"
	.sectionflags	@""
	.align	4


	//----- nvinfo : EIATTR_CUDA_API_VERSION
	.align		4
        /*0000*/ 	.byte	0x04, 0x37
        /*0002*/ 	.short	(.L_378 - .L_377)
.L_377:
        /*0004*/ 	.word	0x00000082


	//----- nvinfo : EIATTR_KPARAM_INFO
	.align		4
.L_378:
        /*0008*/ 	.byte	0x04, 0x17
        /*000a*/ 	.short	(.L_380 - .L_379)
.L_379:
        /*000c*/ 	.word	0x00000000
        /*0010*/ 	.short	0x0000
        /*0012*/ 	.short	0x0000
        /*0014*/ 	.byte	0x00, 0xf0, 0x41, 0x07


	//----- nvinfo : EIATTR_SPARSE_MMA_MASK
	.align		4
.L_380:
        /*0018*/ 	.byte	0x03, 0x50
        /*001a*/ 	.short	0x0000


	//----- nvinfo : EIATTR_MAXREG_COUNT
	.align		4
        /*001c*/ 	.byte	0x03, 0x1b
        /*001e*/ 	.short	0x00ff


	//----- nvinfo : EIATTR_NUM_BARRIERS
	.align		4
        /*0020*/ 	.byte	0x02, 0x4c
        /*0022*/ 	.byte	0x01
	.zero		1


	//----- nvinfo : EIATTR_MERCURY_ISA_VERSION
	.align		4
        /*0024*/ 	.byte	0x03, 0x5f
        /*0026*/ 	.short	0x0101


	//----- nvinfo : EIATTR_COOP_GROUP_MASK_REGIDS
	.align		4
        /*0028*/ 	.byte	0x04, 0x29
        /*002a*/ 	.short	(.L_382 - .L_381)


	//   ....[0]....
.L_381:
        /*002c*/ 	.word	0xffffffff


	//   ....[1]....
        /*0030*/ 	.word	0xffffffff


	//   ....[2]....
        /*0034*/ 	.word	0xffffffff


	//   ....[3]....
        /*0038*/ 	.word	0xffffffff


	//   ....[4]....
        /*003c*/ 	.word	0xffffffff


	//   ....[5]....
        /*0040*/ 	.word	0xffffffff


	//   ....[6]....
        /*0044*/ 	.word	0xffffffff


	//   ....[7]....
        /*0048*/ 	.word	0xffffffff


	//   ....[8]....
        /*004c*/ 	.word	0xffffffff


	//   ....[9]....
        /*0050*/ 	.word	0xffffffff


	//   ....[10]....
        /*0054*/ 	.word	0xffffffff


	//   ....[11]....
        /*0058*/ 	.word	0xffffffff


	//   ....[12]....
        /*005c*/ 	.word	0xffffffff


	//   ....[13]....
        /*0060*/ 	.word	0xffffffff


	//   ....[14]....
        /*0064*/ 	.word	0xffffffff


	//   ....[15]....
        /*0068*/ 	.word	0xffffffff


	//   ....[16]....
        /*006c*/ 	.word	0xffffffff


	//   ....[17]....
        /*0070*/ 	.word	0xffffffff


	//   ....[18]....
        /*0074*/ 	.word	0xffffffff


	//   ....[19]....
        /*0078*/ 	.word	0xffffffff


	//   ....[20]....
        /*007c*/ 	.word	0xffffffff


	//   ....[21]....
        /*0080*/ 	.word	0xffffffff


	//   ....[22]....
        /*0084*/ 	.word	0xffffffff


	//   ....[23]....
        /*0088*/ 	.word	0xffffffff


	//----- nvinfo : EIATTR_COOP_GROUP_INSTR_OFFSETS
	.align		4
.L_382:
        /*008c*/ 	.byte	0x04, 0x28
        /*008e*/ 	.short	(.L_384 - .L_383)


	//   ....[0]....
.L_383:
        /*0090*/ 	.word	0x00002380


	//   ....[1]....
        /*0094*/ 	.word	0x00002480


	//   ....[2]....
        /*0098*/ 	.word	0x00002550


	//   ....[3]....
        /*009c*/ 	.word	0x00002580


	//   ....[4]....
        /*00a0*/ 	.word	0x000025f0


	//   ....[5]....
        /*00a4*/ 	.word	0x00002710


	//   ....[6]....
        /*00a8*/ 	.word	0x00002930


	//   ....[7]....
        /*00ac*/ 	.word	0x00002b10


	//   ....[8]....
        /*00b0*/ 	.word	0x00005530


	//   ....[9]....
        /*00b4*/ 	.word	0x000055b0


	//   ....[10]....
        /*00b8*/ 	.word	0x000055e0


	//   ....[11]....
        /*00bc*/ 	.word	0x000055f0


	//   ....[12]....
        /*00c0*/ 	.word	0x00005630


	//   ....[13]....
        /*00c4*/ 	.word	0x00005650


	//   ....[14]....
        /*00c8*/ 	.word	0x00005660


	//   ....[15]....
        /*00cc*/ 	.word	0x00005670


	//   ....[16]....
        /*00d0*/ 	.word	0x00007580


	//   ....[17]....
        /*00d4*/ 	.word	0x000075c0


	//   ....[18]....
        /*00d8*/ 	.word	0x00007600


	//   ....[19]....
        /*00dc*/ 	.word	0x00007620


	//   ....[20]....
        /*00e0*/ 	.word	0x00007670


	//   ....[21]....
        /*00e4*/ 	.word	0x000076a0


	//   ....[22]....
        /*00e8*/ 	.word	0x000076c0


	//   ....[23]....
        /*00ec*/ 	.word	0x000076f0


	//----- nvinfo : EIATTR_EXIT_INSTR_OFFSETS
	.align		4
.L_384:
        /*00f0*/ 	.byte	0x04, 0x1c
        /*00f2*/ 	.short	(.L_386 - .L_385)


	//   ....[0]....
.L_385:
        /*00f4*/ 	.word	0x00000140


	//   ....[1]....
        /*00f8*/ 	.word	0x00008f40


	//----- nvinfo : EIATTR_CRS_STACK_SIZE
	.align		4
.L_386:
        /*00fc*/ 	.byte	0x04, 0x1e
        /*00fe*/ 	.short	(.L_388 - .L_387)
.L_387:
        /*0100*/ 	.word	0x00000000


	//----- nvinfo : EIATTR_CBANK_PARAM_SIZE
	.align		4
.L_388:
        /*0104*/ 	.byte	0x03, 0x19
        /*0106*/ 	.short	0x01d0


	//----- nvinfo : EIATTR_PARAM_CBANK
	.align		4
        /*0108*/ 	.byte	0x04, 0x0a
        /*010a*/ 	.short	(.L_390 - .L_389)
	.align		4
.L_389:
        /*010c*/ 	.word	index@(.nv.constant0._ZN5flash16flash_fwd_kernelI23Flash_fwd_kernel_traitsILi96ELi128ELi64ELi4ELb0ELb0EN7cutlass10bfloat16_tE19Flash_kernel_traitsILi96ELi128ELi64ELi4ES3_EELb0ELb0ELb0ELb0ELb1ELb1ELb1ELb0EEEvNS_16Flash_fwd_paramsE)
        /*0110*/ 	.short	0x0210
        /*0112*/ 	.short	0x01d0


	//----- nvinfo : EIATTR_SW_WAR
	.align		4
.L_390:
        /*0114*/ 	.byte	0x04, 0x36
        /*0116*/ 	.short	(.L_392 - .L_391)
.L_391:
        /*0118*/ 	.word	0x00000008
.L_392:


//--------------------- .nv.info._ZN5flash16flash_fwd_kernelI23Flash_fwd_kernel_traitsILi96ELi128ELi64ELi4ELb0ELb0EN7cutlass10bfloat16_tE19Flash_kernel_traitsILi96ELi128ELi64ELi4ES3_EELb1ELb0ELb0ELb1ELb0ELb0ELb0ELb0EEEvNS_16Flash_fwd_paramsE --------------------------
	.section	.nv.info._ZN5flash16flash_fwd_kernelI23Flash_fwd_kernel_traitsILi96ELi128ELi64ELi4ELb0ELb0EN7cutlass10bfloat16_tE19Flash_kernel_traitsILi96ELi128ELi64ELi4ES3_EELb1ELb0ELb0ELb1ELb0ELb0ELb0ELb0EEEvNS_16Flash_fwd_paramsE,"",@"SHT_CUDA_INFO"
	.sectionflags	@""
	.align	4


	//----- nvinfo : EIATTR_CUDA_API_VERSION
	.align		4
        /*0000*/ 	.byte	0x04, 0x37
        /*0002*/ 	.short	(.L_394 - .L_393)
.L_393:
        /*0004*/ 	.word	0x00000082


	//----- nvinfo : EIATTR_KPARAM_INFO
	.align		4
.L_394:
        /*0008*/ 	.byte	0x04, 0x17
        /*000a*/ 	.short	(.L_396 - .L_395)
.L_395:
        /*000c*/ 	.word	0x00000000
        /*0010*/ 	.short	0x0000
        /*0012*/ 	.short	0x0000
        /*0014*/ 	.byte	0x00, 0xf0, 0x41, 0x07


	//----- nvinfo : EIATTR_SPARSE_MMA_MASK
	.align		4
.L_396:
        /*0018*/ 	.byte	0x03, 0x50
        /*001a*/ 	.short	0x0000


	//----- nvinfo : EIATTR_MAXREG_COUNT
	.align		4
        /*001c*/ 	.byte	0x03, 0x1b
        /*001e*/ 	.short	0x00ff


	//----- nvinfo : EIATTR_NUM_BARRIERS
	.align		4
        /*0020*/ 	.byte	0x02, 0x4c
        /*0022*/ 	.byte	0x01
	.zero		1


	//----- nvinfo : EIATTR_ANNOTATIONS
	.align		4
        /*0024*/ 	.byte	0x04, 0x55
        /*0026*/ 	.short	(.L_398 - .L_397)


	//   ....[0]....
.L_397:
        /* <DEDUP_REMOVED lines=30> */


	//----- nvinfo : EIATTR_MERCURY_ISA_VERSION
	.align		4
.L_398:
        /*01f0*/ 	.byte	0x03, 0x5f
        /*01f2*/ 	.short	0x0101


	//----- nvinfo : EIATTR_COOP_GROUP_MASK_REGIDS
	.align		4
        /*01f4*/ 	.byte	0x04, 0x29
        /*01f6*/ 	.short	(.L_400 - .L_399)


	//   ....[0]....
.L_399:
        /*01f8*/ 	.word	0xffffffff


	//   ....[1]....
        /*01fc*/ 	.word	0xffffffff


	//   ....[2]....
        /*0200*/ 	.word	0xffffffff


	//   ....[3]....
        /*0204*/ 	.word	0xffffffff


	//   ....[4]....
        /*0208*/ 	.word	0xffffffff


	//   ....[5]....
        /*020c*/ 	.word	0xffffffff


	//   ....[6]....
        /*0210*/ 	.word	0xffffffff


	//   ....[7]....
        /*0214*/ 	.word	0xffffffff


	//   ....[8]....
        /*0218*/ 	.word	0xffffffff


	//   ....[9]....
        /*021c*/ 	.word	0xffffffff


	//   ....[10]....
        /*0220*/ 	.word	0xffffffff


	//   ....[11]....
        /*0224*/ 	.word	0xffffffff


	//   ....[12]....
        /*0228*/ 	.word	0xffffffff


	//   ....[13]....
        /*022c*/ 	.word	0xffffffff


	//   ....[14]....
        /*0230*/ 	.word	0xffffffff


	//   ....[15]....
        /*0234*/ 	.word	0xffffffff


	//   ....[16]....
        /*0238*/ 	.word	0xffffffff


	//   ....[17]....
        /*023c*/ 	.word	0xffffffff


	//   ....[18]....
        /*0240*/ 	.word	0xffffffff


	//   ....[19]....
        /*0244*/ 	.word	0xffffffff


	//   ....[20]....
        /*0248*/ 	.word	0xffffffff


	//   ....[21]....
        /*024c*/ 	.word	0xffffffff


	//   ....[22]....
        /*0250*/ 	.word	0xffffffff


	//   ....[23]....
        /*0254*/ 	.word	0xffffffff


	//----- nvinfo : EIATTR_COOP_GROUP_INSTR_OFFSETS
	.align		4
.L_400:
        /*0258*/ 	.byte	0x04, 0x28
        /*025a*/ 	.short	(.L_402 - .L_401)


	//   ....[0]....
.L_401:
        /*025c*/ 	.word	0x00005390


	//   ....[1]....
        /*0260*/ 	.word	0x00005550


	//   ....[2]....
        /*0264*/ 	.word	0x000055a0


	//   ....[3]....
        /*0268*/ 	.word	0x00005740


	//   ....[4]....
        /*026c*/ 	.word	0x00005860


	//   ....[5]....
        /*0270*/ 	.word	0x00005940


	//   ....[6]....
        /*0274*/ 	.word	0x000059e0


	//   ....[7]....
        /*0278*/ 	.word	0x00005c60


	//   ....[8]....
        /*027c*/ 	.word	0x0000aef0


	//   ....[9]....
        /*0280*/ 	.word	0x0000af40


	//   ....[10]....
        /*0284*/ 	.word	0x0000b050


	//   ....[11]....
        /*0288*/ 	.word	0x0000b110


	//   ....[12]....
        /*028c*/ 	.word	0x0000b140


	//   ....[13]....
        /*0290*/ 	.word	0x0000b1c0


	//   ....[14]....
        /*0294*/ 	.word	0x0000b280


	//   ....[15]....
        /*0298*/ 	.word	0x0000b370


	//   ....[16]....
        /*029c*/ 	.word	0x0000de20


	//   ....[17]....
        /*02a0*/ 	.word	0x0000de30


	//   ....[18]....
        /*02a4*/ 	.word	0x0000de50


	//   ....[19]....
        /*02a8*/ 	.word	0x0000de70


	//   ....[20]....
        /*02ac*/ 	.word	0x0000de80


	//   ....[21]....
        /*02b0*/ 	.word	0x0000de90


	//   ....[22]....
        /*02b4*/ 	.word	0x0000def0


	//   ....[23]....
        /*02b8*/ 	.word	0x0000df00


	//----- nvinfo : EIATTR_EXIT_INSTR_OFFSETS
	.align		4
.L_402:
        /*02bc*/ 	.byte	0x04, 0x1c
        /*02be*/ 	.short	(.L_404 - .L_403)


	//   ....[0]....
.L_403:
        /*02c0*/ 	.word	0x000005e0


	//   ....[1]....
        /*02c4*/ 	.word	0x0000fcb0


	//   ....[2]....
        /*02c8*/ 	.word	0x0000fde0


	//   ....[3]....
        /*02cc*/ 	.word	0x0000fe00


	//   ....[4]....
        /*02d0*/ 	.word	0x00010a60


	//   ....[5]....
        /*02d4*/ 	.word	0x00010af0


	//----- nvinfo : EIATTR_CRS_STACK_SIZE
	.align		4
.L_404:
        /*02d8*/ 	.byte	0x04, 0x1e
        /*02da*/ 	.short	(.L_406 - .L_405)
.L_405:
        /*02dc*/ 	.word	0x00000000


	//----- nvinfo : EIATTR_CBANK_PARAM_SIZE
	.align		4
.L_406:
        /*02e0*/ 	.byte	0x03, 0x19
        /*02e2*/ 	.short	0x01d0


	//----- nvinfo : EIATTR_PARAM_CBANK
	.align		4
        /*02e4*/ 	.byte	0x04, 0x0a
        /*02e6*/ 	.short	(.L_408 - .L_407)
	.align		4
.L_407:
        /*02e8*/ 	.word	index@(.nv.constant0._ZN5flash16flash_fwd_kernelI23Flash_fwd_kernel_traitsILi96ELi128ELi64ELi4ELb0ELb0EN7cutlass10bfloat16_tE19Flash_kernel_traitsILi96ELi128ELi64ELi4ES3_EELb1ELb0ELb0ELb1ELb0ELb0ELb0ELb0EEEvNS_16Flash_fwd_paramsE)
        /*02ec*/ 	.short	0x0210
        /*02ee*/ 	.short	0x01d0


	//----- nvinfo : EIATTR_SW_WAR
	.align		4
.L_408:
        /*02f0*/ 	.byte	0x04, 0x36
        /*02f2*/ 	.short	(.L_410 - .L_409)
.L_409:
        /*02f4*/ 	.word	0x00000008
.L_410:


//--------------------- .nv.info._ZN5flash16flash_fwd_kernelI23Flash_fwd_kernel_traitsILi96ELi128ELi64ELi4ELb0ELb0EN7cutlass10bfloat16_tE19Flash_kernel_traitsILi96ELi128ELi64ELi4ES3_EELb1ELb0ELb0ELb0ELb0ELb0ELb0ELb1EEEvNS_16Flash_fwd_paramsE --------------------------
	.section	.nv.info._ZN5flash16flash_fwd_kernelI23Flash_fwd_kernel_traitsILi96ELi128ELi64ELi4ELb0ELb0EN7cutlass10bfloat16_tE19Flash_kernel_traitsILi96ELi128ELi64ELi4ES3_EELb1ELb0ELb0ELb0ELb0ELb0ELb0ELb1EEEvNS_16Flash_fwd_paramsE,"",@"SHT_CUDA_INFO"
	.sectionflags	@""
	.align	4


	//----- nvinfo : EIATTR_CUDA_API_VERSION
	.align		4
        /*0000*/ 	.byte	0x04, 0x37
        /*0002*/ 	.short	(.L_412 - .L_411)
.L_411:
        /*0004*/ 	.word	0x00000082


	//----- nvinfo : EIATTR_KPARAM_INFO
	.align		4
.L_412:
        /*0008*/ 	.byte	0x04, 0x17
        /*000a*/ 	.short	(.L_414 - .L_413)
.L_413:
        /*000c*/ 	.word	0x00000000
        /*0010*/ 	.short	0x0000
        /*0012*/ 	.short	0x0000
        /*0014*/ 	.byte	0x00, 0xf0, 0x41, 0x07


	//----- nvinfo : EIATTR_SPARSE_MMA_MASK
	.align		4
.L_414:
        /*0018*/ 	.byte	0x03, 0x50
        /*001a*/ 	.short	0x0000


	//----- nvinfo : EIATTR_MAXREG_COUNT
	.align		4
        /*001c*/ 	.byte	0x03, 0x1b
        /*001e*/ 	.short	0x00ff


	//----- nvinfo : EIATTR_NUM_BARRIERS
	.align		4
        /*0020*/ 	.byte	0x02, 0x4c
        /*0022*/ 	.byte	0x01
	.zero		1


	//----- nvinfo : EIATTR_ANNOTATIONS
	.align		4
        /*0024*/ 	.byte	0x04, 0x55
        /*0026*/ 	.short	(.L_416 - .L_415)


	//   ....[0]....
.L_415:
        /* <DEDUP_REMOVED lines=126> */


	//----- nvinfo : EIATTR_MERCURY_ISA_VERSION
	.align		4
.L_416:
        /*07f8*/ 	.byte	0x03, 0x5f
        /*07fa*/ 	.short	0x0101


	//----- nvinfo : EIATTR_COOP_GROUP_MASK_REGIDS
	.align		4
        /*07fc*/ 	.byte	0x04, 0x29
        /*07fe*/ 	.short	(.L_418 - .L_417)


	//   ....[0]....
.L_417:
        /*0800*/ 	.word	0xffffffff


	//   ....[1]....
        /*0804*/ 	.word	0xffffffff


	//   ....[2]....
        /*0808*/ 	.word	0xffffffff


	//   ....[3]....
        /*080c*/ 	.word	0xffffffff


	//   ....[4]....
        /*0810*/ 	.word	0xffffffff


	//   ....[5]....
        /*0814*/ 	.word	0xffffffff


	//   ....[6]....
        /*0818*/ 	.word	0xffffffff


	//   ....[7]....
        /*081c*/ 	.word	0xffffffff


	//   ....[8]....
        /*0820*/ 	.word	0xffffffff


	//   ....[9]....
        /*0824*/ 	.word	0xffffffff


	//   ....[10]....
        /*0828*/ 	.word	0xffffffff


	//   ....[11]....
        /*082c*/ 	.word	0xffffffff


	//   ....[12]....
        /*0830*/ 	.word	0xffffffff


	//   ....[13]....
        /*0834*/ 	.word	0xffffffff


	//   ....[14]....
        /*0838*/ 	.word	0xffffffff


	//   ....[15]....
        /*083c*/ 	.word	0xffffffff


	//   ....[16]....
        /*0840*/ 	.word	0xffffffff


	//   ....[17]....
        /*0844*/ 	.word	0xffffffff


	//   ....[18]....
        /*0848*/ 	.word	0xffffffff


	//   ....[19]....
        /*084c*/ 	.word	0xffffffff


	//   ....[20]....
        /*0850*/ 	.word	0xffffffff


	//   ....[21]....
        /*0854*/ 	.word	0xffffffff


	//   ....[22]....
        /*0858*/ 	.word	0xffffffff


	//   ....[23]....
        /*085c*/ 	.word	0xffffffff


	//----- nvinfo : EIATTR_COOP_GROUP_INSTR_OFFSETS
	.align		4
.L_418:
        /*0860*/ 	.byte	0x04, 0x28
        /*0862*/ 	.short	(.L_420 - .L_419)


	//   ....[0]....
.L_419:
        /*0864*/ 	.word	0x00004080


	//   ....[1]....
        /*0868*/ 	.word	0x00004190


	//   ....[2]....
        /*086c*/ 	.word	0x00004360


	//   ....[3]....
        /*0870*/ 	.word	0x00004560


	//   ....[4]....
        /*0874*/ 	.word	0x00004760


	//   ....[5]....
        /*0878*/ 	.word	0x000049d0


	//   ....[6]....
        /*087c*/ 	.word	0x00004bd0


	//   ....[7]....
        /*0880*/ 	.word	0x00004f00


	//   ....[8]....
        /*0884*/ 	.word	0x0000bd20


	//   ....[9]....
        /*0888*/ 	.word	0x0000bd90


	//   ....[10]....
        /*088c*/ 	.word	0x0000be40


	//   ....[11]....
        /*0890*/ 	.word	0x0000be70


	//   ....[12]....
        /*0894*/ 	.word	0x0000bea0


	//   ....[13]....
        /*0898*/ 	.word	0x0000bec0


	//   ....[14]....
        /*089c*/ 	.word	0x0000bef0


	//   ....[15]....
        /*08a0*/ 	.word	0x0000bf40


	//   ....[16]....
        /*08a4*/ 	.word	0x00011fb0


	//   ....[17]....
        /*08a8*/ 	.word	0x00011fc0


	//   ....[18]....
        /*08ac*/ 	.word	0x00011fd0


	//   ....[19]....
        /*08b0*/ 	.word	0x00011ff0


	//   ....[20]....
        /*08b4*/ 	.word	0x00012010


	//   ....[21]....
        /*08b8*/ 	.word	0x00012030


	//   ....[22]....
        /*08bc*/ 	.word	0x00012040


	//   ....[23]....
        /*08c0*/ 	.word	0x00012070


	//----- nvinfo : EIATTR_EXIT_INSTR_OFFSETS
	.align		4
.L_420:
        /*08c4*/ 	.byte	0x04, 0x1c
        /*08c6*/ 	.short	(.L_422 - .L_421)


	//   ....[0]....
.L_421:
        /*08c8*/ 	.word	0x000006b0


	//   ....[1]....
        /*08cc*/ 	.word	0x00013da0


	//   ....[2]....
        /*08d0*/ 	.word	0x00013ed0


	//   ....[3]....
        /*08d4*/ 	.word	0x00013ef0


	//   ....[4]....
        /*08d8*/ 	.word	0x00014b20


	//   ....[5]....
        /*08dc*/ 	.word	0x00014bb0


	//----- nvinfo : EIATTR_CRS_STACK_SIZE
	.align		4
.L_422:
        /*08e0*/ 	.byte	0x04, 0x1e
        /*08e2*/ 	.short	(.L_424 - .L_423)
.L_423:
        /*08e4*/ 	.word	0x00000000


	//----- nvinfo : EIATTR_CBANK_PARAM_SIZE
	.align		4
.L_424:
        /*08e8*/ 	.byte	0x03, 0x19
        /*08ea*/ 	.short	0x01d0


	//----- nvinfo : EIATTR_PARAM_CBANK
	.align		4
        /*08ec*/ 	.byte	0x04, 0x0a
        /*08ee*/ 	.short	(.L_426 - .L_425)
	.align		4
.L_425:
        /*08f0*/ 	.word	index@(.nv.constant0._ZN5flash16flash_fwd_kernelI23Flash_fwd_kernel_traitsILi96ELi128ELi64ELi4ELb0ELb0EN7cutlass10bfloat16_tE19Flash_kernel_traitsILi96ELi128ELi64ELi4ES3_EELb1ELb0ELb0ELb0ELb0ELb0ELb0ELb1EEEvNS_16Flash_fwd_paramsE)
        /*08f4*/ 	.short	0x0210
        /*08f6*/ 	.short	0x01d0


	//----- nvinfo : EIATTR_SW_WAR
	.align		4
.L_426:
        /*08f8*/ 	.byte	0x04, 0x36
        /*08fa*/ 	.short	(.L_428 - .L_427)
.L_427:
        /*08fc*/ 	.word	0x00000008
.L_428:


//--------------------- .nv.info._ZN5flash16flash_fwd_kernelI23Flash_fwd_kernel_traitsILi96ELi128ELi64ELi4ELb0ELb0EN7cutlass10bfloat16_tE19Flash_kernel_traitsILi96ELi128ELi64ELi4ES3_EELb0ELb0ELb0ELb0ELb0ELb0ELb1ELb0EEEvNS_16Flash_fwd_paramsE --------------------------
	.section	.nv.info._ZN5flash16flash_fwd_kernelI23Flash_fwd_kernel_traitsILi96ELi128ELi64ELi4ELb0ELb0EN7cutlass10bfloat16_tE19Flash_kernel_traitsILi96ELi128ELi64ELi4ES3_EELb0ELb0ELb0ELb0ELb0ELb0ELb1ELb0EEEvNS_16Flash_fwd_paramsE,"",@"SHT_CUDA_INFO"
	.sectionflags	@""
	.align	4


	//----- nvinfo : EIATTR_CUDA_API_VERSION
	.align		4
        /*0000*/ 	.byte	0x04, 0x37
        /*0002*/ 	.short	(.L_430 - .L_429)
.L_429:
        /*0004*/ 	.word	0x00000082


	//----- nvinfo : EIATTR_KPARAM_INFO
	.align		4
.L_430:
        /*0008*/ 	.byte	0x04, 0x17
        /*000a*/ 	.short	(.L_432 - .L_431)
.L_431:
        /*000c*/ 	.word	0x00000000
        /*0010*/ 	.short	0x0000
        /*0012*/ 	.short	0x0000
        /*0014*/ 	.byte	0x00, 0xf0, 0x41, 0x07


	//----- nvinfo : EIATTR_SPARSE_MMA_MASK
	.align		4
.L_432:
        /*0018*/ 	.byte	0x03, 0x50
        /*001a*/ 	.short	0x0000


	//----- nvinfo : EIATTR_MAXREG_COUNT
	.align		4
        /*001c*/ 	.byte	0x03, 0x1b
        /*001e*/ 	.short	0x00ff


	//----- nvinfo : EIATTR_NUM_BARRIERS
	.align		4
        /*0020*/ 	.byte	0x02, 0x4c
        /*0022*/ 	.byte	0x01
	.zero		1


	//----- nvinfo : EIATTR_ANNOTATIONS
	.align		4
        /*0024*/ 	.byte	0x04, 0x55
        /*0026*/ 	.short	(.L_434 - .L_433)


	//   ....[0]....
.L_433:
        /* <DEDUP_REMOVED lines=32> */


	//----- nvinfo : EIATTR_MERCURY_ISA_VERSION
	.align		4
.L_434:
        /*0210*/ 	.byte	0x03, 0x5f
        /*0212*/ 	.short	0x0101


	//----- nvinfo : EIATTR_COOP_GROUP_MASK_REGIDS
	.align		4
        /*0214*/ 	.byte	0x04, 0x29
        /*0216*/ 	.short	(.L_436 - .L_435)


	//   ....[0]....
.L_435:
        /*0218*/ 	.word	0xffffffff


	//   ....[1]....
        /*021c*/ 	.word	0xffffffff


	//   ....[2]....
        /*0220*/ 	.word	0xffffffff


	//   ....[3]....
        /*0224*/ 	.word	0xffffffff


	//   ....[4]....
        /*0228*/ 	.word	0xffffffff


	//   ....[5]....
        /*022c*/ 	.word	0xffffffff


	//   ....[6]....
        /*0230*/ 	.word	0xffffffff


	//   ....[7]....
        /*0234*/ 	.word	0xffffffff


	//   ....[8]....
        /*0238*/ 	.word	0xffffffff


	//   ....[9]....
        /*023c*/ 	.word	0xffffffff


	//   ....[10]....
        /*0240*/ 	.word	0xffffffff


	//   ....[11]....
        /*0244*/ 	.word	0xffffffff


	//   ....[12]....
        /*0248*/ 	.word	0xffffffff


	//   ....[13]....
        /*024c*/ 	.word	0xffffffff


	//   ....[14]....
        /*0250*/ 	.word	0xffffffff


	//   ....[15]....
        /*0254*/ 	.word	0xffffffff


	//   ....[16]....
        /*0258*/ 	.word	0xffffffff


	//   ....[17]....
        /*025c*/ 	.word	0xffffffff


	//   ....[18]....
        /*0260*/ 	.word	0xffffffff


	//   ....[19]....
        /*0264*/ 	.word	0xffffffff


	//   ....[20]....
        /*0268*/ 	.word	0xffffffff


	//   ....[21]....
        /*026c*/ 	.word	0xffffffff


	//   ....[22]....
        /*0270*/ 	.word	0xffffffff


	//   ....[23]....
        /*0274*/ 	.word	0xffffffff


	//----- nvinfo : EIATTR_COOP_GROUP_INSTR_OFFSETS
	.align		4
.L_436:
        /*0278*/ 	.byte	0x04, 0x28
        /*027a*/ 	.short	(.L_438 - .L_437)


	//   ....[0]....
.L_437:
        /*027c*/ 	.word	0x00004380


	//   ....[1]....
        /*0280*/ 	.word	0x00004470


	//   ....[2]....
        /*0284*/ 	.word	0x000044a0


	//   ....[3]....
        /*0288*/ 	.word	0x000044c0


	//   ....[4]....
        /*028c*/ 	.word	0x00004560


	//   ....[5]....
        /*0290*/ 	.word	0x000045a0


	//   ....[6]....
        /*0294*/ 	.word	0x000046b0


	//   ....[7]....
        /*0298*/ 	.word	0x00004810


	//   ....[8]....
        /*029c*/ 	.word	0x00007b70


	//   ....[9]....
        /*02a0*/ 	.word	0x00007bf0


	//   ....[10]....
        /*02a4*/ 	.word	0x00007c20


	//   ....[11]....
        /*02a8*/ 	.word	0x00007c50


	//   ....[12]....
        /*02ac*/ 	.word	0x00007c90


	//   ....[13]....
        /*02b0*/ 	.word	0x00007cb0


	//   ....[14]....
        /*02b4*/ 	.word	0x00007cc0


	//   ....[15]....
        /*02b8*/ 	.word	0x00007ce0


	//   ....[16]....
        /*02bc*/ 	.word	0x00009e70


	//   ....[17]....
        /*02c0*/ 	.word	0x00009e80


	//   ....[18]....
        /*02c4*/ 	.word	0x00009e90


	//   ....[19]....
        /*02c8*/ 	.word	0x00009ea0


	//   ....[20]....
        /*02cc*/ 	.word	0x00009ee0


	//   ....[21]....
        /*02d0*/ 	.word	0x00009f00


	//   ....[22]....
        /*02d4*/ 	.word	0x00009f20


	//   ....[23]....
        /*02d8*/ 	.word	0x00009f40


	//----- nvinfo : EIATTR_EXIT_INSTR_OFFSETS
	.align		4
.L_438:
        /*02dc*/ 	.byte	0x04, 0x1c
        /*02de*/ 	.short	(.L_440 - .L_439)


	//   ....[0]....
.L_439:
        /*02e0*/ 	.word	0x00000390


	//   ....[1]....
        /*02e4*/ 	.word	0x0000bb50


	//   ....[2]....
        /*02e8*/ 	.word	0x0000bc80


	//   ....[3]....
        /*02ec*/ 	.word	0x0000bca0


	//   ....[4]....
        /*02f0*/ 	.word	0x0000c8c0


	//   ....[5]....
        /*02f4*/ 	.word	0x0000c950


	//----- nvinfo : EIATTR_CRS_STACK_SIZE
	.align		4
.L_440:
        /*02f8*/ 	.byte	0x04, 0x1e
        /*02fa*/ 	.short	(.L_442 - .L_441)
.L_441:
        /*02fc*/ 	.word	0x00000000


	//----- nvinfo : EIATTR_CBANK_PARAM_SIZE
	.align		4
.L_442:
        /*0300*/ 	.byte	0x03, 0x19
        /*0302*/ 	.short	0x01d0


	//----- nvinfo : EIATTR_PARAM_CBANK
	.align		4
        /*0304*/ 	.byte	0x04, 0x0a
        /*0306*/ 	.short	(.L_444 - .L_443)
	.align		4
.L_443:
        /*0308*/ 	.word	index@(.nv.constant0._ZN5flash16flash_fwd_kernelI23Flash_fwd_kernel_traitsILi96ELi128ELi64ELi4ELb0ELb0EN7cutlass10bfloat16_tE19Flash_kernel_traitsILi96ELi128ELi64ELi4ES3_EELb0ELb0ELb0ELb0ELb0ELb0ELb1ELb0EEEvNS_16Flash_fwd_paramsE)
        /*030c*/ 	.short	0x0210
        /*030e*/ 	.short	0x01d0


	//----- nvinfo : EIATTR_SW_WAR
	.align		4
.L_444:
        /*0310*/ 	.byte	0x04, 0x36
        /*0312*/ 	.short	(.L_446 - .L_445)
.L_445:
        /*0314*/ 	.word	0x00000008
.L_446:


//--------------------- .nv.info._ZN5flash16flash_fwd_kernelI23Flash_fwd_kernel_traitsILi96ELi128ELi64ELi4ELb0ELb0EN7cutlass10bfloat16_tE19Flash_kernel_traitsILi96ELi128ELi64ELi4ES3_EELb1ELb0ELb0ELb1ELb0ELb0ELb0ELb1EEEvNS_16Flash_fwd_paramsE --------------------------
	.section	.nv.info._ZN5flash16flash_fwd_kernelI23Flash_fwd_kernel_traitsILi96ELi128ELi64ELi4ELb0ELb0EN7cutlass10bfloat16_tE19Flash_kernel_traitsILi96ELi128ELi64ELi4ES3_EELb1ELb0ELb0ELb1ELb0ELb0ELb0ELb1EEEvNS_16Flash_fwd_paramsE,"",@"SHT_CUDA_INFO"
	.sectionflags	@""
	.align	4


	//----- nvinfo : EIATTR_CUDA_API_VERSION
	.align		4
        /*0000*/ 	.byte	0x04, 0x37
        /*0002*/ 	.short	(.L_448 - .L_447)
.L_447:
        /*0004*/ 	.word	0x00000082


	//----- nvinfo : EIATTR_KPARAM_INFO
	.align		4
.L_448:
        /*0008*/ 	.byte	0x04, 0x17
        /*000a*/ 	.short	(.L_450 - .L_449)
.L_449:
        /*000c*/ 	.word	0x00000000
        /*0010*/ 	.short	0x0000
        /*0012*/ 	.short	0x0000
        /*0014*/ 	.byte	0x00, 0xf0, 0x41, 0x07


	//----- nvinfo : EIATTR_SPARSE_MMA_MASK
	.align		4
.L_450:
        /*0018*/ 	.byte	0x03, 0x50
        /*001a*/ 	.short	0x0000


	//----- nvinfo : EIATTR_MAXREG_COUNT
	.align		4
        /*001c*/ 	.byte	0x03, 0x1b
        /*001e*/ 	.short	0x00ff


	//----- nvinfo : EIATTR_NUM_BARRIERS
	.align		4
        /*0020*/ 	.byte	0x02, 0x4c
        /*0022*/ 	.byte	0x01
	.zero		1


	//----- nvinfo : EIATTR_ANNOTATIONS
	.align		4
        /*0024*/ 	.byte	0x04, 0x55
        /*0026*/ 	.short	(.L_452 - .L_451)


	//   ....[0]....
.L_451:
        /* <DEDUP_REMOVED lines=117> */


	//----- nvinfo : EIATTR_MERCURY_ISA_VERSION
	.align		4
.L_452:
        /*0768*/ 	.byte	0x03, 0x5f
        /*076a*/ 	.short	0x0101


	//----- nvinfo : EIATTR_COOP_GROUP_MASK_REGIDS
	.align		4
        /*076c*/ 	.byte	0x04, 0x29
        /*076e*/ 	.short	(.L_454 - .L_453)


	//   ....[0]....
.L_453:
        /*0770*/ 	.word	0xffffffff


	//   ....[1]....
        /*0774*/ 	.word	0xffffffff


	//   ....[2]....
        /*0778*/ 	.word	0xffffffff


	//   ....[3]....
        /*077c*/ 	.word	0xffffffff


	//   ....[4]....
        /*0780*/ 	.word	0xffffffff


	//   ....[5]....
        /*0784*/ 	.word	0xffffffff


	//   ....[6]....
        /*0788*/ 	.word	0xffffffff


	//   ....[7]....
        /*078c*/ 	.word	0xffffffff


	//   ....[8]....
        /*0790*/ 	.word	0xffffffff


	//   ....[9]....
        /*0794*/ 	.word	0xffffffff


	//   ....[10]....
        /*0798*/ 	.word	0xffffffff


	//   ....[11]....
        /*079c*/ 	.word	0xffffffff


	//   ....[12]....
        /*07a0*/ 	.word	0xffffffff


	//   ....[13]....
        /*07a4*/ 	.word	0xffffffff


	//   ....[14]....
        /*07a8*/ 	.word	0xffffffff


	//   ....[15]....
        /*07ac*/ 	.word	0xffffffff


	//   ....[16]....
        /*07b0*/ 	.word	0xffffffff


	//   ....[17]....
        /*07b4*/ 	.word	0xffffffff


	//   ....[18]....
        /*07b8*/ 	.word	0xffffffff


	//   ....[19]....
        /*07bc*/ 	.word	0xffffffff


	//   ....[20]....
        /*07c0*/ 	.word	0xffffffff


	//   ....[21]....
        /*07c4*/ 	.word	0xffffffff


	//   ....[22]....
        /*07c8*/ 	.word	0xffffffff


	//   ....[23]....
        /*07cc*/ 	.word	0xffffffff


	//----- nvinfo : EIATTR_COOP_GROUP_INSTR_OFFSETS
	.align		4
.L_454:
        /*07d0*/ 	.byte	0x04, 0x28
        /*07d2*/ 	.short	(.L_456 - .L_455)


	//   ....[0]....
.L_455:
        /*07d4*/ 	.word	0x000056d0


	//   ....[1]....
        /*07d8*/ 	.word	0x00005760


	//   ....[2]....
        /*07dc*/ 	.word	0x00005790


	//   ....[3]....
        /*07e0*/ 	.word	0x00005810


	//   ....[4]....
        /*07e4*/ 	.word	0x00005d00


	//   ....[5]....
        /*07e8*/ 	.word	0x00005e30


	//   ....[6]....
        /*07ec*/ 	.word	0x00005ee0


	//   ....[7]....
        /*07f0*/ 	.word	0x00006020


	//   ....[8]....
        /*07f4*/ 	.word	0x0000dce0


	//   ....[9]....
        /*07f8*/ 	.word	0x0000dd20


	//   ....[10]....
        /*07fc*/ 	.word	0x0000dd90


	//   ....[11]....
        /*0800*/ 	.word	0x0000dda0


	//   ....[12]....
        /*0804*/ 	.word	0x0000ddd0


	//   ....[13]....
        /*0808*/ 	.word	0x0000ddf0


	//   ....[14]....
        /*080c*/ 	.word	0x0000de50


	//   ....[15]....
        /*0810*/ 	.word	0x0000de80


	//   ....[16]....
        /*0814*/ 	.word	0x00013dc0


	//   ....[17]....
        /*0818*/ 	.word	0x00013e60


	//   ....[18]....
        /*081c*/ 	.word	0x00013ef0


	//   ....[19]....
        /*0820*/ 	.word	0x00013f00


	//   ....[20]....
        /*0824*/ 	.word	0x00013f10


	//   ....[21]....
        /*0828*/ 	.word	0x00013f40


	//   ....[22]....
        /*082c*/ 	.word	0x00013f60


	//   ....[23]....
        /*0830*/ 	.word	0x00013f70


	//----- nvinfo : EIATTR_EXIT_INSTR_OFFSETS
	.align		4
.L_456:
        /*0834*/ 	.byte	0x04, 0x1c
        /*0836*/ 	.short	(.L_458 - .L_457)


	//   ....[0]....
.L_457:
        /*0838*/ 	.word	0x000006b0


	//   ....[1]....
        /*083c*/ 	.word	0x00015c60


	//   ....[2]....
        /*0840*/ 	.word	0x00015d90


	//   ....[3]....
        /*0844*/ 	.word	0x00015db0


	//   ....[4]....
        /*0848*/ 	.word	0x000169e0


	//   ....[5]....
        /*084c*/ 	.word	0x00016a70


	//----- nvinfo : EIATTR_CRS_STACK_SIZE
	.align		4
.L_458:
        /*0850*/ 	.byte	0x04, 0x1e
        /*0852*/ 	.short	(.L_460 - .L_459)
.L_459:
        /*0854*/ 	.word	0x00000000


	//----- nvinfo : EIATTR_CBANK_PARAM_SIZE
	.align		4
.L_460:
        /*0858*/ 	.byte	0x03, 0x19
        /*085a*/ 	.short	0x01d0


	//----- nvinfo : EIATTR_PARAM_CBANK
	.align		4
        /*085c*/ 	.byte	0x04, 0x0a
        /*085e*/ 	.short	(.L_462 - .L_461)
	.align		4
.L_461:
        /*0860*/ 	.word	index@(.nv.constant0._ZN5flash16flash_fwd_kernelI23Flash_fwd_kernel_traitsILi96ELi128ELi64ELi4ELb0ELb0EN7cutlass10bfloat16_tE19Flash_kernel_traitsILi96ELi128ELi64ELi4ES3_EELb1ELb0ELb0ELb1ELb0ELb0ELb0ELb1EEEvNS_16Flash_fwd_paramsE)
        /*0864*/ 	.short	0x0210
        /*0866*/ 	.short	0x01d0


	//----- nvinfo : EIATTR_SW_WAR
	.align		4
.L_462:
        /*0868*/ 	.byte	0x04, 0x36
        /*086a*/ 	.short	(.L_464 - .L_463)
.L_463:
        /*086c*/ 	.word	0x00000008
.L_464:


//--------------------- .nv.info._ZN5flash16flash_fwd_kernelI23Flash_fwd_kernel_traitsILi96ELi128ELi64ELi4ELb0ELb0EN7cutlass10bfloat16_tE19Flash_kernel_traitsILi96ELi128ELi64ELi4ES3_EELb0ELb0ELb0ELb1ELb0ELb0ELb1ELb0EEEvNS_16Flash_fwd_paramsE --------------------------
	.section	.nv.info._ZN5flash16flash_fwd_kernelI23Flash_fwd_kernel_traitsILi96ELi128ELi64ELi4ELb0ELb0EN7cutlass10bfloat16_tE19Flash_kernel_traitsILi96ELi128ELi64ELi4ES3_EELb0ELb0ELb0ELb1ELb0ELb0ELb1ELb0EEEvNS_16Flash_fwd_paramsE,"",@"SHT_CUDA_INFO"
	.sectionflags	@""
	.align	4


	//----- nvinfo : EIATTR_CUDA_API_VERSION
	.align		4
        /*0000*/ 	.byte	0x04, 0x37
        /*0002*/ 	.short	(.L_466 - .L_465)
.L_465:
        /*0004*/ 	.word	0x00000082


	//----- nvinfo : EIATTR_KPARAM_INFO
	.align		4
.L_466:
        /*0008*/ 	.byte	0x04, 0x17
        /*000a*/ 	.short	(.L_468 - .L_467)
.L_467:
        /*000c*/ 	.word	0x00000000
        /*0010*/ 	.short	0x0000
        /*0012*/ 	.short	0x0000
        /*0014*/ 	.byte	0x00, 0xf0, 0x41, 0x07


	//----- nvinfo : EIATTR_SPARSE_MMA_MASK
	.align		4
.L_468:
        /*0018*/ 	.byte	0x03, 0x50
        /*001a*/ 	.short	0x0000


	//----- nvinfo : EIATTR_MAXREG_COUNT
	.align		4
        /*001c*/ 	.byte	0x03, 0x1b
        /*001e*/ 	.short	0x00ff


	//----- nvinfo : EIATTR_NUM_BARRIERS
	.align		4
        /*0020*/ 	.byte	0x02, 0x4c
        /*0022*/ 	.byte	0x01
	.zero		1


	//----- nvinfo : EIATTR_ANNOTATIONS
	.align		4
        /*0024*/ 	.byte	0x04, 0x55
        /*0026*/ 	.short	(.L_470 - .L_469)


	//   ....[0]....
.L_469:
        /* <DEDUP_REMOVED lines=34> */


	//----- nvinfo : EIATTR_MERCURY_ISA_VERSION
	.align		4
.L_470:
        /*0238*/ 	.byte	0x03, 0x5f
        /*023a*/ 	.short	0x0101


	//----- nvinfo : EIATTR_COOP_GROUP_MASK_REGIDS
	.align		4
        /*023c*/ 	.byte	0x04, 0x29
        /*023e*/ 	.short	(.L_472 - .L_471)


	//   ....[0]....
.L_471:
        /*0240*/ 	.word	0xffffffff


	//   ....[1]....
        /*0244*/ 	.word	0xffffffff


	//   ....[2]....
        /*0248*/ 	.word	0xffffffff


	//   ....[3]....
        /*024c*/ 	.word	0xffffffff


	//   ....[4]....
        /*0250*/ 	.word	0xffffffff


	//   ....[5]....
        /*0254*/ 	.word	0xffffffff


	//   ....[6]....
        /*0258*/ 	.word	0xffffffff


	//   ....[7]....
        /*025c*/ 	.word	0xffffffff


	//   ....[8]....
        /*0260*/ 	.word	0xffffffff


	//   ....[9]....
        /*0264*/ 	.word	0xffffffff


	//   ....[10]....
        /*0268*/ 	.word	0xffffffff


	//   ....[11]....
        /*026c*/ 	.word	0xffffffff


	//   ....[12]....
        /*0270*/ 	.word	0xffffffff


	//   ....[13]....
        /*0274*/ 	.word	0xffffffff


	//   ....[14]....
        /*0278*/ 	.word	0xffffffff


	//   ....[15]....
        /*027c*/ 	.word	0xffffffff


	//   ....[16]....
        /*0280*/ 	.word	0xffffffff


	//   ....[17]....
        /*0284*/ 	.word	0xffffffff


	//   ....[18]....
        /*0288*/ 	.word	0xffffffff


	//   ....[19]....
        /*028c*/ 	.word	0xffffffff


	//   ....[20]....
        /*0290*/ 	.word	0xffffffff


	//   ....[21]....
        /*0294*/ 	.word	0xffffffff


	//   ....[22]....
        /*0298*/ 	.word	0xffffffff


	//   ....[23]....
        /*029c*/ 	.word	0xffffffff


	//----- nvinfo : EIATTR_COOP_GROUP_INSTR_OFFSETS
	.align		4
.L_472:
        /*02a0*/ 	.byte	0x04, 0x28
        /*02a2*/ 	.short	(.L_474 - .L_473)


	//   ....[0]....
.L_473:
        /*02a4*/ 	.word	0x00005880


	//   ....[1]....
        /*02a8*/ 	.word	0x000058f0


	//   ....[2]....
        /*02ac*/ 	.word	0x00005980


	//   ....[3]....
        /*02b0*/ 	.word	0x000059d0


	//   ....[4]....
        /*02b4*/ 	.word	0x000059e0


	//   ....[5]....
        /*02b8*/ 	.word	0x00005a50


	//   ....[6]....
        /*02bc*/ 	.word	0x00005e30


	//   ....[7]....
        /*02c0*/ 	.word	0x00005ed0


	//   ....[8]....
        /*02c4*/ 	.word	0x00009d10


	//   ....[9]....
        /*02c8*/ 	.word	0x00009d70


	//   ....[10]....
        /*02cc*/ 	.word	0x00009e00


	//   ....[11]....
        /*02d0*/ 	.word	0x00009e10


	//   ....[12]....
        /*02d4*/ 	.word	0x00009e40


	//   ....[13]....
        /*02d8*/ 	.word	0x00009e50


	//   ....[14]....
        /*02dc*/ 	.word	0x00009e80


	//   ....[15]....
        /*02e0*/ 	.word	0x00009ea0


	//   ....[16]....
        /*02e4*/ 	.word	0x0000bfe0


	//   ....[17]....
        /*02e8*/ 	.word	0x0000bff0


	//   ....[18]....
        /*02ec*/ 	.word	0x0000c000


	//   ....[19]....
        /*02f0*/ 	.word	0x0000c010


	//   ....[20]....
        /*02f4*/ 	.word	0x0000c050


	//   ....[21]....
        /*02f8*/ 	.word	0x0000c080


	//   ....[22]....
        /*02fc*/ 	.word	0x0000c0c0


	//   ....[23]....
        /*0300*/ 	.word	0x0000c0e0


	//----- nvinfo : EIATTR_EXIT_INSTR_OFFSETS
	.align		4
.L_474:
        /*0304*/ 	.byte	0x04, 0x1c
        /*0306*/ 	.short	(.L_476 - .L_475)


	//   ....[0]....
.L_475:
        /*0308*/ 	.word	0x00000390


	//   ....[1]....
        /*030c*/ 	.word	0x0000dcb0


	//   ....[2]....
        /*0310*/ 	.word	0x0000dde0


	//   ....[3]....
        /*0314*/ 	.word	0x0000de00


	//   ....[4]....
        /*0318*/ 	.word	0x0000ea20


	//   ....[5]....
        /*031c*/ 	.word	0x0000eab0


	//----- nvinfo : EIATTR_CRS_STACK_SIZE
	.align		4
.L_476:
        /*0320*/ 	.byte	0x04, 0x1e
        /*0322*/ 	.short	(.L_478 - .L_477)
.L_477:
        /*0324*/ 	.word	0x00000000


	//----- nvinfo : EIATTR_CBANK_PARAM_SIZE
	.align		4
.L_478:
        /*0328*/ 	.byte	0x03, 0x19
        /*032a*/ 	.short	0x01d0


	//----- nvinfo : EIATTR_PARAM_CBANK
	.align		4
        /*032c*/ 	.byte	0x04, 0x0a
        /*032e*/ 	.short	(.L_480 - .L_479)
	.align		4
.L_479:
        /*0330*/ 	.word	index@(.nv.constant0._ZN5flash16flash_fwd_kernelI23Flash_fwd_kernel_traitsILi96ELi128ELi64ELi4ELb0ELb0EN7cutlass10bfloat16_tE19Flash_kernel_traitsILi96ELi128ELi64ELi4ES3_EELb0ELb0ELb0ELb1ELb0ELb0ELb1ELb0EEEvNS_16Flash_fwd_paramsE)
        /*0334*/ 	.short	0x0210
        /*0336*/ 	.short	0x01d0


	//----- nvinfo : EIATTR_SW_WAR
	.align		4
.L_480:
        /*0338*/ 	.byte	0x04, 0x36
        /*033a*/ 	.short	(.L_482 - .L_481)
.L_481:
        /*033c*/ 	.word	0x00000008
.L_482:


//--------------------- .nv.info._ZN5flash16flash_fwd_kernelI23Flash_fwd_kernel_traitsILi96ELi128ELi64ELi4ELb0ELb0EN7cutlass10bfloat16_tE19Flash_kernel_traitsILi96ELi128ELi64ELi4ES3_EELb1ELb0ELb1ELb0ELb0ELb1ELb0ELb0EEEvNS_16Flash_fwd_paramsE --------------------------
	.section	.nv.info._ZN5flash16flash_fwd_kernelI23Flash_fwd_kernel_traitsILi96ELi128ELi64ELi4ELb0ELb0EN7cutlass10bfloat16_tE19Flash_kernel_traitsILi96ELi128ELi64ELi4ES3_EELb1ELb0ELb1ELb0ELb0ELb1ELb0ELb0EEEvNS_16Flash_fwd_paramsE,"",@"SHT_CUDA_INFO"
	.sectionflags	@""
	.align	4


	//----- nvinfo : EIATTR_CUDA_API_VERSION
	.align		4
        /*0000*/ 	.byte	0x04, 0x37
        /*0002*/ 	.short	(.L_484 - .L_483)
.L_483:
        /*0004*/ 	.word	0x00000082


	//----- nvinfo : EIATTR_KPARAM_INFO
	.align		4
.L_484:
        /*0008*/ 	.byte	0x04, 0x17
        /*000a*/ 	.short	(.L_486 - .L_485)
.L_485:
        /*000c*/ 	.word	0x00000000
        /*0010*/ 	.short	0x0000
        /*0012*/ 	.short	0x0000
        /*0014*/ 	.byte	0x00, 0xf0, 0x41, 0x07


	//----- nvinfo : EIATTR_SPARSE_MMA_MASK
	.align		4
.L_486:
        /*0018*/ 	.byte	0x03, 0x50
        /*001a*/ 	.short	0x0000


	//----- nvinfo : EIATTR_MAXREG_COUNT
	.align		4
        /*001c*/ 	.byte	0x03, 0x1b
        /*001e*/ 	.short	0x00ff


	//----- nvinfo : EIATTR_NUM_BARRIERS
	.align		4
        /*0020*/ 	.byte	0x02, 0x4c
        /*0022*/ 	.byte	0x01
	.zero		1


	//----- nvinfo : EIATTR_ANNOTATIONS
	.align		4
        /*0024*/ 	.byte	0x04, 0x55
        /*0026*/ 	.short	(.L_488 - .L_487)


	//   ....[0]....
.L_487:
        /* <DEDUP_REMOVED lines=40> */


	//----- nvinfo : EIATTR_MERCURY_ISA_VERSION
	.align		4
.L_488:
        /*0298*/ 	.byte	0x03, 0x5f
        /*029a*/ 	.short	0x0101


	//----- nvinfo : EIATTR_COOP_GROUP_MASK_REGIDS
	.align		4
        /*029c*/ 	.byte	0x04, 0x29
        /*029e*/ 	.short	(.L_490 - .L_489)


	//   ....[0]....
.L_489:
        /*02a0*/ 	.word	0xffffffff


	//   ....[1]....
        /*02a4*/ 	.word	0xffffffff


	//   ....[2]....
        /*02a8*/ 	.word	0xffffffff


	//   ....[3]....
        /*02ac*/ 	.word	0xffffffff


	//   ....[4]....
        /*02b0*/ 	.word	0xffffffff


	//   ....[5]....
        /*02b4*/ 	.word	0xffffffff


	//   ....[6]....
        /*02b8*/ 	.word	0xffffffff


	//   ....[7]....
        /*02bc*/ 	.word	0xffffffff


	//   ....[8]....
        /*02c0*/ 	.word	0xffffffff


	//   ....[9]....
        /*02c4*/ 	.word	0xffffffff


	//   ....[10]....
        /*02c8*/ 	.word	0xffffffff


	//   ....[11]....
        /*02cc*/ 	.word	0xffffffff


	//   ....[12]....
        /*02d0*/ 	.word	0xffffffff


	//   ....[13]....
        /*02d4*/ 	.word	0xffffffff


	//   ....[14]....
        /*02d8*/ 	.word	0xffffffff


	//   ....[15]....
        /*02dc*/ 	.word	0xffffffff


	//   ....[16]....
        /*02e0*/ 	.word	0xffffffff


	//   ....[17]....
        /*02e4*/ 	.word	0xffffffff


	//   ....[18]....
        /*02e8*/ 	.word	0xffffffff


	//   ....[19]....
        /*02ec*/ 	.word	0xffffffff


	//   ....[20]....
        /*02f0*/ 	.word	0xffffffff


	//   ....[21]....
        /*02f4*/ 	.word	0xffffffff


	//   ....[22]....
        /*02f8*/ 	.word	0xffffffff


	//   ....[23]....
        /*02fc*/ 	.word	0xffffffff


	//   ....[24]....
        /*0300*/ 	.word	0xffffffff


	//   ....[25]....
        /*0304*/ 	.word	0xffffffff


	//   ....[26]....
        /*0308*/ 	.word	0xffffffff


	//   ....[27]....
        /*030c*/ 	.word	0xffffffff


	//   ....[28]....
        /*0310*/ 	.word	0xffffffff


	//   ....[29]....
        /*0314*/ 	.word	0xffffffff


	//   ....[30]....
        /*0318*/ 	.word	0xffffffff


	//   ....[31]....
        /*031c*/ 	.word	0xffffffff


	//   ....[32]....
        /*0320*/ 	.word	0xffffffff


	//   ....[33]....
        /*0324*/ 	.word	0xffffffff


	//   ....[34]....
        /*0328*/ 	.word	0xffffffff


	//   ....[35]....
        /*032c*/ 	.word	0xffffffff


	//   ....[36]....
        /*0330*/ 	.word	0xffffffff


	//   ....[37]....
        /*0334*/ 	.word	0xffffffff


	//   ....[38]....
        /*0338*/ 	.word	0xffffffff


	//   ....[39]....
        /*033c*/ 	.word	0xffffffff


	//----- nvinfo : EIATTR_COOP_GROUP_INSTR_OFFSETS
	.align		4
.L_490:
        /*0340*/ 	.byte	0x04, 0x28
        /*0342*/ 	.short	(.L_492 - .L_491)


	//   ....[0]....
.L_491:
        /*0344*/ 	.word	0x000045c0


	//   ....[1]....
        /*0348*/ 	.word	0x000047b0


	//   ....[2]....
        /*034c*/ 	.word	0x000047f0


	//   ....[3]....
        /*0350*/ 	.word	0x000049a0


	//   ....[4]....
        /*0354*/ 	.word	0x00004d90


	//   ....[5]....
        /*0358*/ 	.word	0x00004dd0


	//   ....[6]....
        /*035c*/ 	.word	0x00004f00


	//   ....[7]....
        /*0360*/ 	.word	0x00005040


	//   ....[8]....
        /*0364*/ 	.word	0x00009b10


	//   ....[9]....
        /*0368*/ 	.word	0x00009cd0


	//   ....[10]....
        /*036c*/ 	.word	0x00009d50


	//   ....[11]....
        /*0370*/ 	.word	0x00009e60


	//   ....[12]....
        /*0374*/ 	.word	0x00009ec0


	//   ....[13]....
        /*0378*/ 	.word	0x0000a0b0


	//   ....[14]....
        /*037c*/ 	.word	0x0000a0e0


	//   ....[15]....
        /*0380*/ 	.word	0x0000a200


	//   ....[16]....
        /*0384*/ 	.word	0x0000f150


	//   ....[17]....
        /*0388*/ 	.word	0x0000f2f0


	//   ....[18]....
        /*038c*/ 	.word	0x0000f320


	//   ....[19]....
        /*0390*/ 	.word	0x0000f3f0


	//   ....[20]....
        /*0394*/ 	.word	0x0000f440


	//   ....[21]....
        /*0398*/ 	.word	0x0000f510


	//   ....[22]....
        /*039c*/ 	.word	0x0000f560


	//   ....[23]....
        /*03a0*/ 	.word	0x0000f6e0


	//   ....[24]....
        /*03a4*/ 	.word	0x000148f0


	//   ....[25]....
        /*03a8*/ 	.word	0x000149b0


	//   ....[26]....
        /*03ac*/ 	.word	0x00014a70


	//   ....[27]....
        /*03b0*/ 	.word	0x00014b80


	//   ....[28]....
        /*03b4*/ 	.word	0x00014d60


	//   ....[29]....
        /*03b8*/ 	.word	0x00014e10


	//   ....[30]....
        /*03bc*/ 	.word	0x00014e50


	//   ....[31]....
        /*03c0*/ 	.word	0x00014e70


	//   ....[32]....
        /*03c4*/ 	.word	0x000189d0


	//   ....[33]....
        /*03c8*/ 	.word	0x000189e0


	//   ....[34]....
        /*03cc*/ 	.word	0x00018a00


	//   ....[35]....
        /*03d0*/ 	.word	0x00018a20


	//   ....[36]....
        /*03d4*/ 	.word	0x00018a30


	//   ....[37]....
        /*03d8*/ 	.word	0x00018a40


	//   ....[38]....
        /*03dc*/ 	.word	0x00018a90


	//   ....[39]....
        /*03e0*/ 	.word	0x00018ac0


	//----- nvinfo : EIATTR_EXIT_INSTR_OFFSETS
	.align		4
.L_492:
        /*03e4*/ 	.byte	0x04, 0x1c
        /*03e6*/ 	.short	(.L_494 - .L_493)


	//   ....[0]....
.L_493:
        /*03e8*/ 	.word	0x00000710


	//   ....[1]....
        /*03ec*/ 	.word	0x00001370


	//   ....[2]....
        /*03f0*/ 	.word	0x00001400


	//   ....[3]....
        /*03f4*/ 	.word	0x0001a6c0


	//   ....[4]....
        /*03f8*/ 	.word	0x0001a7c0


	//----- nvinfo : EIATTR_CRS_STACK_SIZE
	.align		4
.L_494:
        /*03fc*/ 	.byte	0x04, 0x1e
        /*03fe*/ 	.short	(.L_496 - .L_495)
.L_495:
        /*0400*/ 	.word	0x00000000


	//----- nvinfo : EIATTR_CBANK_PARAM_SIZE
	.align		4
.L_496:
        /*0404*/ 	.byte	0x03, 0x19
        /*0406*/ 	.short	0x01d0


	//----- nvinfo : EIATTR_PARAM_CBANK
	.align		4
        /*0408*/ 	.byte	0x04, 0x0a
        /*040a*/ 	.short	(.L_498 - .L_497)
	.align		4
.L_497:
        /*040c*/ 	.word	index@(.nv.constant0._ZN5flash16flash_fwd_kernelI23Flash_fwd_kernel_traitsILi96ELi128ELi64ELi4ELb0ELb0EN7cutlass10bfloat16_tE19Flash_kernel_traitsILi96ELi128ELi64ELi4ES3_EELb1ELb0ELb1ELb0ELb0ELb1ELb0ELb0EEEvNS_16Flash_fwd_paramsE)
        /*0410*/ 	.short	0x0210
        /*0412*/ 	.short	0x01d0


	//----- nvinfo : EIATTR_SW_WAR
	.align		4
.L_498:
        /*0414*/ 	.byte	0x04, 0x36
        /*0416*/ 	.short	(.L_500 - .L_499)
.L_499:
        /*0418*/ 	.word	0x00000008
.L_500:


//--------------------- .nv.info._ZN5flash16flash_fwd_kernelI23Flash_fwd_kernel_traitsILi96ELi128ELi64ELi4ELb0ELb0EN7cutlass10bfloat16_tE19Flash_kernel_traitsILi96ELi128ELi64ELi4ES3_EELb0ELb0ELb1ELb0ELb0ELb1ELb1ELb0EEEvNS_16Flash_fwd_paramsE --------------------------
	.section	.nv.info._ZN5flash16flash_fwd_kernelI23Flash_fwd_kernel_traitsILi96ELi128ELi64ELi4ELb0ELb0EN7cutlass10bfloat16_tE19Flash_kernel_traitsILi96ELi128ELi64ELi4ES3_EELb0ELb0ELb1ELb0ELb0ELb1ELb1ELb0EEEvNS_16Flash_fwd_paramsE,"",@"SHT_CUDA_INFO"
	.sectionflags	@""
	.align	4


	//----- nvinfo : EIATTR_CUDA_API_VERSION
	.align		4
        /*0000*/ 	.byte	0x04, 0x37
        /*0002*/ 	.short	(.L_502 - .L_501)
.L_501:
        /*0004*/ 	.word	0x00000082


	//----- nvinfo : EIATTR_KPARAM_INFO
	.align		4
.L_502:
        /*0008*/ 	.byte	0x04, 0x17
        /*000a*/ 	.short	(.L_504 - .L_503)
.L_503:
        /*000c*/ 	.word	0x00000000
        /*0010*/ 	.short	0x0000
        /*0012*/ 	.short	0x0000
        /*0014*/ 	.byte	0x00, 0xf0, 0x41, 0x07


	//----- nvinfo : EIATTR_SPARSE_MMA_MASK
	.align		4
.L_504:
        /*0018*/ 	.byte	0x03, 0x50
        /*001a*/ 	.short	0x0000


	//----- nvinfo : EIATTR_MAXREG_COUNT
	.align		4
        /*001c*/ 	.byte	0x03, 0x1b
        /*001e*/ 	.short	0x00ff


	//----- nvinfo : EIATTR_NUM_BARRIERS
	.align		4
        /*0020*/ 	.byte	0x02, 0x4c
        /*0022*/ 	.byte	0x01
	.zero		1


	//----- nvinfo : EIATTR_ANNOTATIONS
	.align		4
        /*0024*/ 	.byte	0x04, 0x55
        /*0026*/ 	.short	(.L_506 - .L_505)


	//   ....[0]....
.L_505:
        /* <DEDUP_REMOVED lines=26> */


	//----- nvinfo : EIATTR_MERCURY_ISA_VERSION
	.align		4
.L_506:
        /*01b0*/ 	.byte	0x03, 0x5f
        /*01b2*/ 	.short	0x0101


	//----- nvinfo : EIATTR_COOP_GROUP_MASK_REGIDS
	.align		4
        /*01b4*/ 	.byte	0x04, 0x29
        /*01b6*/ 	.short	(.L_508 - .L_507)


	//   ....[0]....
.L_507:
        /*01b8*/ 	.word	0xffffffff


	//   ....[1]....
        /*01bc*/ 	.word	0xffffffff


	//   ....[2]....
        /*01c0*/ 	.word	0xffffffff


	//   ....[3]....
        /*01c4*/ 	.word	0xffffffff


	//   ....[4]....
        /*01c8*/ 	.word	0xffffffff


	//   ....[5]....
        /*01cc*/ 	.word	0xffffffff


	//   ....[6]....
        /*01d0*/ 	.word	0xffffffff


	//   ....[7]....
        /*01d4*/ 	.word	0xffffffff


	//   ....[8]....
        /*01d8*/ 	.word	0xffffffff


	//   ....[9]....
        /*01dc*/ 	.word	0xffffffff


	//   ....[10]....
        /*01e0*/ 	.word	0xffffffff


	//   ....[11]....
        /*01e4*/ 	.word	0xffffffff


	//   ....[12]....
        /*01e8*/ 	.word	0xffffffff


	//   ....[13]....
        /*01ec*/ 	.word	0xffffffff


	//   ....[14]....
        /*01f0*/ 	.word	0xffffffff


	//   ....[15]....
        /*01f4*/ 	.word	0xffffffff


	//   ....[16]....
        /*01f8*/ 	.word	0xffffffff


	//   ....[17]....
        /*01fc*/ 	.word	0xffffffff


	//   ....[18]....
        /*0200*/ 	.word	0xffffffff


	//   ....[19]....
        /*0204*/ 	.word	0xffffffff


	//   ....[20]....
        /*0208*/ 	.word	0xffffffff


	//   ....[21]....
        /*020c*/ 	.word	0xffffffff


	//   ....[22]....
        /*0210*/ 	.word	0xffffffff


	//   ....[23]....
        /*0214*/ 	.word	0xffffffff


	//   ....[24]....
        /*0218*/ 	.word	0xffffffff


	//   ....[25]....
        /*021c*/ 	.word	0xffffffff


	//   ....[26]....
        /*0220*/ 	.word	0xffffffff


	//   ....[27]....
        /*0224*/ 	.word	0xffffffff


	//   ....[28]....
        /*0228*/ 	.word	0xffffffff


	//   ....[29]....
        /*022c*/ 	.word	0xffffffff


	//   ....[30]....
        /*0230*/ 	.word	0xffffffff


	//   ....[31]....
        /*0234*/ 	.word	0xffffffff


	//   ....[32]....
        /*0238*/ 	.word	0xffffffff


	//   ....[33]....
        /*023c*/ 	.word	0xffffffff


	//   ....[34]....
        /*0240*/ 	.word	0xffffffff


	//   ....[35]....
        /*0244*/ 	.word	0xffffffff


	//   ....[36]....
        /*0248*/ 	.word	0xffffffff


	//   ....[37]....
        /*024c*/ 	.word	0xffffffff


	//   ....[38]....
        /*0250*/ 	.word	0xffffffff


	//   ....[39]....
        /*0254*/ 	.word	0xffffffff


	//----- nvinfo : EIATTR_COOP_GROUP_INSTR_OFFSETS
	.align		4
.L_508:
        /*0258*/ 	.byte	0x04, 0x28
        /*025a*/ 	.short	(.L_510 - .L_509)


	//   ....[0]....
.L_509:
        /*025c*/ 	.word	0x00004820


	//   ....[1]....
        /*0260*/ 	.word	0x00004890


	//   ....[2]....
        /*0264*/ 	.word	0x00004970


	//   ....[3]....
        /*0268*/ 	.word	0x000049c0


	//   ....[4]....
        /*026c*/ 	.word	0x00004a80


	//   ....[5]....
        /*0270*/ 	.word	0x00004ce0


	//   ....[6]....
        /*0274*/ 	.word	0x00004ec0


	//   ....[7]....
        /*0278*/ 	.word	0x00005040


	//   ....[8]....
        /*027c*/ 	.word	0x00008630


	//   ....[9]....
        /*0280*/ 	.word	0x00008a20


	//   ....[10]....
        /*0284*/ 	.word	0x00008e10


	//   ....[11]....
        /*0288*/ 	.word	0x00008f20


	//   ....[12]....
        /*028c*/ 	.word	0x00008ff0


	//   ....[13]....
        /*0290*/ 	.word	0x00009000


	//   ....[14]....
        /*0294*/ 	.word	0x00009020


	//   ....[15]....
        /*0298*/ 	.word	0x00009270


	//   ....[16]....
        /*029c*/ 	.word	0x0000d4f0


	//   ....[17]....
        /*02a0*/ 	.word	0x0000d620


	//   ....[18]....
        /*02a4*/ 	.word	0x0000dc80


	//   ....[19]....
        /*02a8*/ 	.word	0x0000dcb0


	//   ....[20]....
        /*02ac*/ 	.word	0x0000dde0


	//   ....[21]....
        /*02b0*/ 	.word	0x0000de10


	//   ....[22]....
        /*02b4*/ 	.word	0x0000de30


	//   ....[23]....
        /*02b8*/ 	.word	0x0000de80


	//   ....[24]....
        /*02bc*/ 	.word	0x00013010


	//   ....[25]....
        /*02c0*/ 	.word	0x00013190


	//   ....[26]....
        /*02c4*/ 	.word	0x00013320


	//   ....[27]....
        /*02c8*/ 	.word	0x00013470


	//   ....[28]....
        /*02cc*/ 	.word	0x000134a0


	//   ....[29]....
        /*02d0*/ 	.word	0x000134c0


	//   ....[30]....
        /*02d4*/ 	.word	0x00013530


	//   ....[31]....
        /*02d8*/ 	.word	0x00013590


	//   ....[32]....
        /*02dc*/ 	.word	0x00015770


	//   ....[33]....
        /*02e0*/ 	.word	0x00015780


	//   ....[34]....
        /*02e4*/ 	.word	0x00015790


	//   ....[35]....
        /*02e8*/ 	.word	0x000157a0


	//   ....[36]....
        /*02ec*/ 	.word	0x000157d0


	//   ....[37]....
        /*02f0*/ 	.word	0x000157f0


	//   ....[38]....
        /*02f4*/ 	.word	0x00015810


	//   ....[39]....
        /*02f8*/ 	.word	0x00015820


	//----- nvinfo : EIATTR_EXIT_INSTR_OFFSETS
	.align		4
.L_510:
        /*02fc*/ 	.byte	0x04, 0x1c
        /*02fe*/ 	.short	(.L_512 - .L_511)


	//   ....[0]....
.L_511:
        /*0300*/ 	.word	0x000004b0


	//   ....[1]....
        /*0304*/ 	.word	0x00001140


	//   ....[2]....
        /*0308*/ 	.word	0x000011d0


	//   ....[3]....
        /*030c*/ 	.word	0x000173b0


	//   ....[4]....
        /*0310*/ 	.word	0x000174b0


	//----- nvinfo : EIATTR_CRS_STACK_SIZE
	.align		4
.L_512:
        /*0314*/ 	.byte	0x04, 0x1e
        /*0316*/ 	.short	(.L_514 - .L_513)
.L_513:
        /*0318*/ 	.word	0x00000000


	//----- nvinfo : EIATTR_CBANK_PARAM_SIZE
	.align		4
.L_514:
        /*031c*/ 	.byte	0x03, 0x19
        /*031e*/ 	.short	0x01d0


	//----- nvinfo : EIATTR_PARAM_CBANK
	.align		4
        /*0320*/ 	.byte	0x04, 0x0a
        /*0322*/ 	.short	(.L_516 - .L_515)
	.align		4
.L_515:
        /*0324*/ 	.word	index@(.nv.constant0._ZN5flash16flash_fwd_kernelI23Flash_fwd_kernel_traitsILi96ELi128ELi64ELi4ELb0ELb0EN7cutlass10bfloat16_tE19Flash_kernel_traitsILi96ELi128ELi64ELi4ES3_EELb0ELb0ELb1ELb0ELb0ELb1ELb1ELb0EEEvNS_16Flash_fwd_paramsE)
        /*0328*/ 	.short	0x0210
        /*032a*/ 	.short	0x01d0


	//----- nvinfo : EIATTR_SW_WAR
	.align		4
.L_516:
        /*032c*/ 	.byte	0x04, 0x36
        /*032e*/ 	.short	(.L_518 - .L_517)
.L_517:
        /*0330*/ 	.word	0x00000008
.L_518:


//--------------------- .nv.info._ZN5flash16flash_fwd_kernelI23Flash_fwd_kernel_traitsILi96ELi128ELi64ELi4ELb0ELb0EN7cutlass10bfloat16_tE19Flash_kernel_traitsILi96ELi128ELi64ELi4ES3_EELb1ELb0ELb1ELb1ELb0ELb0ELb0ELb0EEEvNS_16Flash_fwd_paramsE --------------------------
	.section	.nv.info._ZN5flash16flash_fwd_kernelI23Flash_fwd_kernel_traitsILi96ELi128ELi64ELi4ELb0ELb0EN7cutlass10bfloat16_tE19Flash_kernel_traitsILi96ELi128ELi64ELi4ES3_EELb1ELb0ELb1ELb1ELb0ELb0ELb0ELb0EEEvNS_16Flash_fwd_paramsE,"",@"SHT_CUDA_INFO"
	.sectionflags	@""
	.align	4


	//----- nvinfo : EIATTR_CUDA_API_VERSION
	.align		4
        /*0000*/ 	.byte	0x04, 0x37
        /*0002*/ 	.short	(.L_520 - .L_519)
.L_519:
        /*0004*/ 	.word	0x00000082


	//----- nvinfo : EIATTR_KPARAM_INFO
	.align		4
.L_520:
        /*0008*/ 	.byte	0x04, 0x17
        /*000a*/ 	.short	(.L_522 - .L_521)
.L_521:
        /*000c*/ 	.word	0x00000000
        /*0010*/ 	.short	0x0000
        /*0012*/ 	.short	0x0000
        /*0014*/ 	.byte	0x00, 0xf0, 0x41, 0x07


	//----- nvinfo : EIATTR_SPARSE_MMA_MASK
	.align		4
.L_522:
        /*0018*/ 	.byte	0x03, 0x50
        /*001a*/ 	.short	0x0000


	//----- nvinfo : EIATTR_MAXREG_COUNT
	.align		4
        /*001c*/ 	.byte	0x03, 0x1b
        /*001e*/ 	.short	0x00ff


	//----- nvinfo : EIATTR_NUM_BARRIERS
	.align		4
        /*0020*/ 	.byte	0x02, 0x4c
        /*0022*/ 	.byte	0x01
	.zero		1


	//----- nvinfo : EIATTR_ANNOTATIONS
	.align		4
        /*0024*/ 	.byte	0x04, 0x55
        /*0026*/ 	.short	(.L_524 - .L_523)


	//   ....[0]....
.L_523:
        /* <DEDUP_REMOVED lines=83> */


	//----- nvinfo : EIATTR_MERCURY_ISA_VERSION
	.align		4
.L_524:
        /*0548*/ 	.byte	0x03, 0x5f
        /*054a*/ 	.short	0x0101


	//----- nvinfo : EIATTR_COOP_GROUP_MASK_REGIDS
	.align		4
        /*054c*/ 	.byte	0x04, 0x29
        /*054e*/ 	.short	(.L_526 - .L_525)


	//   ....[0]....
.L_525:
        /*0550*/ 	.word	0xffffffff


	//   ....[1]....
        /*0554*/ 	.word	0xffffffff


	//   ....[2]....
        /*0558*/ 	.word	0xffffffff


	//   ....[3]....
        /*055c*/ 	.word	0xffffffff


	//   ....[4]....
        /*0560*/ 	.word	0xffffffff


	//   ....[5]....
        /*0564*/ 	.word	0xffffffff


	//   ....[6]....
        /*0568*/ 	.word	0xffffffff


	//   ....[7]....
        /*056c*/ 	.word	0xffffffff


	//   ....[8]....
        /*0570*/ 	.word	0xffffffff


	//   ....[9]....
        /*0574*/ 	.word	0xffffffff


	//   ....[10]....
        /*0578*/ 	.word	0xffffffff


	//   ....[11]....
        /*057c*/ 	.word	0xffffffff


	//   ....[12]....
        /*0580*/ 	.word	0xffffffff


	//   ....[13]....
        /*0584*/ 	.word	0xffffffff


	//   ....[14]....
        /*0588*/ 	.word	0xffffffff


	//   ....[15]....
        /*058c*/ 	.word	0xffffffff


	//   ....[16]....
        /*0590*/ 	.word	0xffffffff


	//   ....[17]....
        /*0594*/ 	.word	0xffffffff


	//   ....[18]....
        /*0598*/ 	.word	0xffffffff


	//   ....[19]....
        /*059c*/ 	.word	0xffffffff


	//   ....[20]....
        /*05a0*/ 	.word	0xffffffff


	//   ....[21]....
        /*05a4*/ 	.word	0xffffffff


	//   ....[22]....
        /*05a8*/ 	.word	0xffffffff


	//   ....[23]....
        /*05ac*/ 	.word	0xffffffff


	//   ....[24]....
        /*05b0*/ 	.word	0xffffffff


	//   ....[25]....
        /*05b4*/ 	.word	0xffffffff


	//   ....[26]....
        /*05b8*/ 	.word	0xffffffff


	//   ....[27]....
        /*05bc*/ 	.word	0xffffffff


	//   ....[28]....
        /*05c0*/ 	.word	0xffffffff


	//   ....[29]....
        /*05c4*/ 	.word	0xffffffff


	//   ....[30]....
        /*05c8*/ 	.word	0xffffffff


	//   ....[31]....
        /*05cc*/ 	.word	0xffffffff


	//   ....[32]....
        /*05d0*/ 	.word	0xffffffff


	//   ....[33]....
        /*05d4*/ 	.word	0xffffffff


	//   ....[34]....
        /*05d8*/ 	.word	0xffffffff


	//   ....[35]....
        /*05dc*/ 	.word	0xffffffff


	//   ....[36]....
        /*05e0*/ 	.word	0xffffffff


	//   ....[37]....
        /*05e4*/ 	.word	0xffffffff


	//   ....[38]....
        /*05e8*/ 	.word	0xffffffff


	//   ....[39]....
        /*05ec*/ 	.word	0xffffffff


	//----- nvinfo : EIATTR_COOP_GROUP_INSTR_OFFSETS
	.align		4
.L_526:
        /*05f0*/ 	.byte	0x04, 0x28
        /*05f2*/ 	.short	(.L_528 - .L_527)


	//   ....[0]....
.L_527:
        /*05f4*/ 	.word	0x000069f0


	//   ....[1]....
        /*05f8*/ 	.word	0x00006a40


	//   ....[2]....
        /*05fc*/ 	.word	0x00006a70


	//   ....[3]....
        /*0600*/ 	.word	0x00006b50


	//   ....[4]....
        /*0604*/ 	.word	0x00007700


	//   ....[5]....
        /*0608*/ 	.word	0x00007860


	//   ....[6]....
        /*060c*/ 	.word	0x000078d0


	//   ....[7]....
        /*0610*/ 	.word	0x00007a20


	//   ....[8]....
        /*0614*/ 	.word	0x0000d610


	//   ....[9]....
        /*0618*/ 	.word	0x0000d8f0


	//   ....[10]....
        /*061c*/ 	.word	0x0000d930


	//   ....[11]....
        /*0620*/ 	.word	0x0000d9b0


	//   ....[12]....
        /*0624*/ 	.word	0x0000da50


	//   ....[13]....
        /*0628*/ 	.word	0x0000da90


	//   ....[14]....
        /*062c*/ 	.word	0x0000db20


	//   ....[15]....
        /*0630*/ 	.word	0x0000db50


	//   ....[16]....
        /*0634*/ 	.word	0x00014aa0


	//   ....[17]....
        /*0638*/ 	.word	0x00014d70


	//   ....[18]....
        /*063c*/ 	.word	0x00014e30


	//   ....[19]....
        /*0640*/ 	.word	0x00014e90


	//   ....[20]....
        /*0644*/ 	.word	0x00014ec0


	//   ....[21]....
        /*0648*/ 	.word	0x00014f00


	//   ....[22]....
        /*064c*/ 	.word	0x00014f90


	//   ....[23]....
        /*0650*/ 	.word	0x00014fd0


	//   ....[24]....
        /*0654*/ 	.word	0x0001c580


	//   ....[25]....
        /*0658*/ 	.word	0x0001c5c0


	//   ....[26]....
        /*065c*/ 	.word	0x0001c700


	//   ....[27]....
        /*0660*/ 	.word	0x0001c740


	//   ....[28]....
        /*0664*/ 	.word	0x0001c780


	//   ....[29]....
        /*0668*/ 	.word	0x0001c890


	//   ....[30]....
        /*066c*/ 	.word	0x0001c8e0


	//   ....[31]....
        /*0670*/ 	.word	0x0001c910


	//   ....[32]....
        /*0674*/ 	.word	0x000203a0


	//   ....[33]....
        /*0678*/ 	.word	0x000203b0


	//   ....[34]....
        /*067c*/ 	.word	0x000203d0


	//   ....[35]....
        /*0680*/ 	.word	0x000203f0


	//   ....[36]....
        /*0684*/ 	.word	0x00020400


	//   ....[37]....
        /*0688*/ 	.word	0x00020410


	//   ....[38]....
        /*068c*/ 	.word	0x00020440


	//   ....[39]....
        /*0690*/ 	.word	0x00020460


	//----- nvinfo : EIATTR_EXIT_INSTR_OFFSETS
	.align		4
.L_528:
        /*0694*/ 	.byte	0x04, 0x1c
        /*0696*/ 	.short	(.L_530 - .L_529)


	//   ....[0]....
.L_529:
        /*0698*/ 	.word	0x000006c0


	//   ....[1]....
        /*069c*/ 	.word	0x00001450


	//   ....[2]....
        /*06a0*/ 	.word	0x000014e0


	//   ....[3]....
        /*06a4*/ 	.word	0x000221e0


	//   ....[4]....
        /*06a8*/ 	.word	0x00022310


	//   ....[5]....
        /*06ac*/ 	.word	0x00022330


	//----- nvinfo : EIATTR_CRS_STACK_SIZE
	.align		4
.L_530:
        /*06b0*/ 	.byte	0x04, 0x1e
        /*06b2*/ 	.short	(.L_532 - .L_531)
.L_531:
        /*06b4*/ 	.word	0x00000000


	//----- nvinfo : EIATTR_CBANK_PARAM_SIZE
	.align		4
.L_532:
        /*06b8*/ 	.byte	0x03, 0x19
        /*06ba*/ 	.short	0x01d0


	//----- nvinfo : EIATTR_PARAM_CBANK
	.align		4
        /*06bc*/ 	.byte	0x04, 0x0a
        /*06be*/ 	.short	(.L_534 - .L_533)
	.align		4
.L_533:
        /*06c0*/ 	.word	index@(.nv.constant0._ZN5flash16flash_fwd_kernelI23Flash_fwd_kernel_traitsILi96ELi128ELi64ELi4ELb0ELb0EN7cutlass10bfloat16_tE19Flash_kernel_traitsILi96ELi128ELi64ELi4ES3_EELb1ELb0ELb1ELb1ELb0ELb0ELb0ELb0EEEvNS_16Flash_fwd_paramsE)
        /*06c4*/ 	.short	0x0210
        /*06c6*/ 	.short	0x01d0


	//----- nvinfo : EIATTR_SW_WAR
	.align		4
.L_534:
        /*06c8*/ 	.byte	0x04, 0x36
        /*06ca*/ 	.short	(.L_536 - .L_535)
.L_535:
        /*06cc*/ 	.word	0x00000008
.L_536:


//--------------------- .nv.info._ZN5flash16flash_fwd_kernelI23Flash_fwd_kernel_traitsILi96ELi128ELi64ELi4ELb0ELb0EN7cutlass10bfloat16_tE19Flash_kernel_traitsILi96ELi128ELi64ELi4ES3_EELb1ELb0ELb1ELb0ELb0ELb0ELb0ELb1EEEvNS_16Flash_fwd_paramsE --------------------------
	.section	.nv.info._ZN5flash16flash_fwd_kernelI23Flash_fwd_kernel_traitsILi96ELi128ELi64ELi4ELb0ELb0EN7cutlass10bfloat16_tE19Flash_kernel_traitsILi96ELi128ELi64ELi4ES3_EELb1ELb0ELb1ELb0ELb0ELb0ELb0ELb1EEEvNS_16Flash_fwd_paramsE,"",@"SHT_CUDA_INFO"
	.sectionflags	@""
	.align	4


	//----- nvinfo : EIATTR_CUDA_API_VERSION
	.align		4
        /*0000*/ 	.byte	0x04, 0x37
        /*0002*/ 	.short	(.L_538 - .L_537)
.L_537:
        /*0004*/ 	.word	0x00000082


	//----- nvinfo : EIATTR_KPARAM_INFO
	.align		4
.L_538:
        /*0008*/ 	.byte	0x04, 0x17
        /*000a*/ 	.short	(.L_540 - .L_539)
.L_539:
        /*000c*/ 	.word	0x00000000
        /*0010*/ 	.short	0x0000
        /*0012*/ 	.short	0x0000
        /*0014*/ 	.byte	0x00, 0xf0, 0x41, 0x07


	//----- nvinfo : EIATTR_SPARSE_MMA_MASK
	.align		4
.L_540:
        /*0018*/ 	.byte	0x03, 0x50
        /*001a*/ 	.short	0x0000


	//----- nvinfo : EIATTR_MAXREG_COUNT
	.align		4
        /*001c*/ 	.byte	0x03, 0x1b
        /*001e*/ 	.short	0x00ff


	//----- nvinfo : EIATTR_NUM_BARRIERS
	.align		4
        /*0020*/ 	.byte	0x02, 0x4c
        /*0022*/ 	.byte	0x01
	.zero		1


	//----- nvinfo : EIATTR_ANNOTATIONS
	.align		4
        /*0024*/ 	.byte	0x04, 0x55
        /*0026*/ 	.short	(.L_542 - .L_541)


	//   ....[0]....
.L_541:
        /* <DEDUP_REMOVED lines=244> */


	//----- nvinfo : EIATTR_MERCURY_ISA_VERSION
	.align		4
.L_542:
        /*0f50*/ 	.byte	0x03, 0x5f
        /*0f52*/ 	.short	0x0101


	//----- nvinfo : EIATTR_COOP_GROUP_MASK_REGIDS
	.align		4
        /*0f54*/ 	.byte	0x04, 0x29
        /*0f56*/ 	.short	(.L_544 - .L_543)


	//   ....[0]....
.L_543:
        /*0f58*/ 	.word	0xffffffff


	//   ....[1]....
        /*0f5c*/ 	.word	0xffffffff


	//   ....[2]....
        /*0f60*/ 	.word	0xffffffff


	//   ....[3]....
        /*0f64*/ 	.word	0xffffffff


	//   ....[4]....
        /*0f68*/ 	.word	0xffffffff


	//   ....[5]....
        /*0f6c*/ 	.word	0xffffffff


	//   ....[6]....
        /*0f70*/ 	.word	0xffffffff


	//   ....[7]....
        /*0f74*/ 	.word	0xffffffff


	//   ....[8]....
        /*0f78*/ 	.word	0xffffffff


	//   ....[9]....
        /*0f7c*/ 	.word	0xffffffff


	//   ....[10]....
        /*0f80*/ 	.word	0xffffffff


	//   ....[11]....
        /*0f84*/ 	.word	0xffffffff


	//   ....[12]....
        /*0f88*/ 	.word	0xffffffff


	//   ....[13]....
        /*0f8c*/ 	.word	0xffffffff


	//   ....[14]....
        /*0f90*/ 	.word	0xffffffff


	//   ....[15]....
        /*0f94*/ 	.word	0xffffffff


	//   ....[16]....
        /*0f98*/ 	.word	0xffffffff


	//   ....[17]....
        /*0f9c*/ 	.word	0xffffffff


	//   ....[18]....
        /*0fa0*/ 	.word	0xffffffff


	//   ....[19]....
        /*0fa4*/ 	.word	0xffffffff


	//   ....[20]....
        /*0fa8*/ 	.word	0xffffffff


	//   ....[21]....
        /*0fac*/ 	.word	0xffffffff


	//   ....[22]....
        /*0fb0*/ 	.word	0xffffffff


	//   ....[23]....
        /*0fb4*/ 	.word	0xffffffff


	//   ....[24]....
        /*0fb8*/ 	.word	0xffffffff


	//   ....[25]....
        /*0fbc*/ 	.word	0xffffffff


	//   ....[26]....
        /*0fc0*/ 	.word	0xffffffff


	//   ....[27]....
        /*0fc4*/ 	.word	0xffffffff


	//   ....[28]....
        /*0fc8*/ 	.word	0xffffffff


	//   ....[29]....
        /*0fcc*/ 	.word	0xffffffff


	//   ....[30]....
        /*0fd0*/ 	.word	0xffffffff


	//   ....[31]....
        /*0fd4*/ 	.word	0xffffffff


	//   ....[32]....
        /*0fd8*/ 	.word	0xffffffff


	//   ....[33]....
        /*0fdc*/ 	.word	0xffffffff


	//   ....[34]....
        /*0fe0*/ 	.word	0xffffffff


	//   ....[35]....
        /*0fe4*/ 	.word	0xffffffff


	//   ....[36]....
        /*0fe8*/ 	.word	0xffffffff


	//   ....[37]....
        /*0fec*/ 	.word	0xffffffff


	//   ....[38]....
        /*0ff0*/ 	.word	0xffffffff


	//   ....[39]....
        /*0ff4*/ 	.word	0xffffffff


	//   ....[40]....
        /*0ff8*/ 	.word	0x05000004


	//   ....[41]....
        /*0ffc*/ 	.word	0x05000004


	//   ....[42]....
        /*1000*/ 	.word	0x05000004


	//   ....[43]....
        /*1004*/ 	.word	0x05000004


	//   ....[44]....
        /*1008*/ 	.word	0x05000004


	//   ....[45]....
        /*100c*/ 	.word	0x05000004


	//   ....[46]....
        /*1010*/ 	.word	0x05000004


	//   ....[47]....
        /*1014*/ 	.word	0x05000004


	//----- nvinfo : EIATTR_COOP_GROUP_INSTR_OFFSETS
	.align		4
.L_544:
        /*1018*/ 	.byte	0x04, 0x28
        /*101a*/ 	.short	(.L_546 - .L_545)


	//   ....[0]....
.L_545:
        /*101c*/ 	.word	0x000054c0


	//   ....[1]....
        /*1020*/ 	.word	0x000055c0


	//   ....[2]....
        /*1024*/ 	.word	0x00005670


	//   ....[3]....
        /*1028*/ 	.word	0x00005790


	//   ....[4]....
        /*102c*/ 	.word	0x00006970


	//   ....[5]....
        /*1030*/ 	.word	0x000069c0


	//   ....[6]....
        /*1034*/ 	.word	0x00006b80


	//   ....[7]....
        /*1038*/ 	.word	0x00006bc0


	//   ....[8]....
        /*103c*/ 	.word	0x0000c4c0


	//   ....[9]....
        /*1040*/ 	.word	0x0000c550


	//   ....[10]....
        /*1044*/ 	.word	0x0000c870


	//   ....[11]....
        /*1048*/ 	.word	0x0000c890


	//   ....[12]....
        /*104c*/ 	.word	0x0000cb80


	//   ....[13]....
        /*1050*/ 	.word	0x0000cba0


	//   ....[14]....
        /*1054*/ 	.word	0x0000cf00


	//   ....[15]....
        /*1058*/ 	.word	0x0000cf80


	//   ....[16]....
        /*105c*/ 	.word	0x00014b30


	//   ....[17]....
        /*1060*/ 	.word	0x00014c90


	//   ....[18]....
        /*1064*/ 	.word	0x00014ff0


	//   ....[19]....
        /*1068*/ 	.word	0x00015010


	//   ....[20]....
        /*106c*/ 	.word	0x00015640


	//   ....[21]....
        /*1070*/ 	.word	0x00015660


	//   ....[22]....
        /*1074*/ 	.word	0x00015bc0


	//   ....[23]....
        /*1078*/ 	.word	0x00015be0


	//   ....[24]....
        /*107c*/ 	.word	0x0001d5b0


	//   ....[25]....
        /*1080*/ 	.word	0x0001d690


	//   ....[26]....
        /*1084*/ 	.word	0x0001d6c0


	//   ....[27]....
        /*1088*/ 	.word	0x0001d710


	//   ....[28]....
        /*108c*/ 	.word	0x0001d730


	//   ....[29]....
        /*1090*/ 	.word	0x0001d760


	//   ....[30]....
        /*1094*/ 	.word	0x0001d7b0


	//   ....[31]....
        /*1098*/ 	.word	0x0001d870


	//   ....[32]....
        /*109c*/ 	.word	0x00023630


	//   ....[33]....
        /*10a0*/ 	.word	0x00023640


	//   ....[34]....
        /*10a4*/ 	.word	0x00023650


	//   ....[35]....
        /*10a8*/ 	.word	0x00023660


	//   ....[36]....
        /*10ac*/ 	.word	0x00023690


	//   ....[37]....
        /*10b0*/ 	.word	0x000236b0


	//   ....[38]....
        /*10b4*/ 	.word	0x000236d0


	//   ....[39]....
        /*10b8*/ 	.word	0x000236e0


	//   ....[40]....
        /*10bc*/ 	.word	0x00025620


	//   ....[41]....
        /*10c0*/ 	.word	0x00025690


	//   ....[42]....
        /*10c4*/ 	.word	0x00025700


	//   ....[43]....
        /*10c8*/ 	.word	0x00025770


	//   ....[44]....
        /*10cc*/ 	.word	0x000257e0


	//   ....[45]....
        /*10d0*/ 	.word	0x00025850


	//   ....[46]....
        /*10d4*/ 	.word	0x000258c0


	//   ....[47]....
        /*10d8*/ 	.word	0x00025920


	//----- nvinfo : EIATTR_EXIT_INSTR_OFFSETS
	.align		4
.L_546:
        /*10dc*/ 	.byte	0x04, 0x1c
        /*10de*/ 	.short	(.L_548 - .L_547)


	//   ....[0]....
.L_547:
        /*10e0*/ 	.word	0x00000060


	//----- nvinfo : EIATTR_CRS_STACK_SIZE
	.align		4
.L_548:
        /*10e4*/ 	.byte	0x04, 0x1e
        /*10e6*/ 	.short	(.L_550 - .L_549)
.L_549:
        /*10e8*/ 	.word	0x00000000


	//----- nvinfo : EIATTR_CBANK_PARAM_SIZE
	.align		4
.L_550:
        /*10ec*/ 	.byte	0x03, 0x19
        /*10ee*/ 	.short	0x01d0


	//----- nvinfo : EIATTR_PARAM_CBANK
	.align		4
        /*10f0*/ 	.byte	0x04, 0x0a
        /*10f2*/ 	.short	(.L_552 - .L_551)
	.align		4
.L_551:
        /*10f4*/ 	.word	index@(.nv.constant0._ZN5flash16flash_fwd_kernelI23Flash_fwd_kernel_traitsILi96ELi128ELi64ELi4ELb0ELb0EN7cutlass10bfloat16_tE19Flash_kernel_traitsILi96ELi128ELi64ELi4ES3_EELb1ELb0ELb1ELb0ELb0ELb0ELb0ELb1EEEvNS_16Flash_fwd_paramsE)
        /*10f8*/ 	.short	0x0210
        /*10fa*/ 	.short	0x01d0


	//----- nvinfo : EIATTR_SW_WAR
	.align		4
.L_552:
        /*10fc*/ 	.byte	0x04, 0x36
        /*10fe*/ 	.short	(.L_554 - .L_553)
.L_553:
        /*1100*/ 	.word	0x00000008
.L_554:


//--------------------- .nv.info._ZN5flash16flash_fwd_kernelI23Flash_fwd_kernel_traitsILi96ELi128ELi64ELi4ELb0ELb0EN7cutlass10bfloat16_tE19Flash_kernel_traitsILi96ELi128ELi64ELi4ES3_EELb0ELb0ELb1ELb0ELb0ELb0ELb1ELb0EEEvNS_16Flash_fwd_paramsE --------------------------
	.section	.nv.info._ZN5flash16flash_fwd_kernelI23Flash_fwd_kernel_traitsILi96ELi128ELi64ELi4ELb0ELb0EN7cutlass10bfloat16_tE19Flash_kernel_traitsILi96ELi128ELi64ELi4ES3_EELb0ELb0ELb1ELb0ELb0ELb0ELb1ELb0EEEvNS_16Flash_fwd_paramsE,"",@"SHT_CUDA_INFO"
	.sectionflags	@""
	.align	4


	//----- nvinfo : EIATTR_CUDA_API_VERSION
	.align		4
        /*0000*/ 	.byte	0x04, 0x37
        /*0002*/ 	.short	(.L_556 - .L_555)
.L_555:
        /*0004*/ 	.word	0x00000082


	//----- nvinfo : EIATTR_KPARAM_INFO
	.align		4
.L_556:
        /*0008*/ 	.byte	0x04, 0x17
        /*000a*/ 	.short	(.L_558 - .L_557)
.L_557:
        /*000c*/ 	.word	0x00000000
        /*0010*/ 	.short	0x0000
        /*0012*/ 	.short	0x0000
        /*0014*/ 	.byte	0x00, 0xf0, 0x41, 0x07


	//----- nvinfo : EIATTR_SPARSE_MMA_MASK
	.align		4
.L_558:
        /*0018*/ 	.byte	0x03, 0x50
        /*001a*/ 	.short	0x0000


	//----- nvinfo : EIATTR_MAXREG_COUNT
	.align		4
        /*001c*/ 	.byte	0x03, 0x1b
        /*001e*/ 	.short	0x00ff


	//----- nvinfo : EIATTR_NUM_BARRIERS
	.align		4
        /*0020*/ 	.byte	0x02, 0x4c
        /*0022*/ 	.byte	0x01
	.zero		1


	//----- nvinfo : EIATTR_ANNOTATIONS
	.align		4
        /*0024*/ 	.byte	0x04, 0x55
        /*0026*/ 	.short	(.L_560 - .L_559)


	//   ....[0]....
.L_559:
        /* <DEDUP_REMOVED lines=33> */


	//----- nvinfo : EIATTR_MERCURY_ISA_VERSION
	.align		4
.L_560:
        /*0220*/ 	.byte	0x03, 0x5f
        /*0222*/ 	.short	0x0101


	//----- nvinfo : EIATTR_COOP_GROUP_MASK_REGIDS
	.align		4
        /*0224*/ 	.byte	0x04, 0x29
        /*0226*/ 	.short	(.L_562 - .L_561)


	//   ....[0]....
.L_561:
        /*0228*/ 	.word	0xffffffff


	//   ....[1]....
        /*022c*/ 	.word	0xffffffff


	//   ....[2]....
        /*0230*/ 	.word	0xffffffff


	//   ....[3]....
        /*0234*/ 	.word	0xffffffff


	//   ....[4]....
        /*0238*/ 	.word	0xffffffff


	//   ....[5]....
        /*023c*/ 	.word	0xffffffff


	//   ....[6]....
        /*0240*/ 	.word	0xffffffff


	//   ....[7]....
        /*0244*/ 	.word	0xffffffff


	//   ....[8]....
        /*0248*/ 	.word	0xffffffff


	//   ....[9]....
        /*024c*/ 	.word	0xffffffff


	//   ....[10]....
        /*0250*/ 	.word	0xffffffff


	//   ....[11]....
        /*0254*/ 	.word	0xffffffff


	//   ....[12]....
        /*0258*/ 	.word	0xffffffff


	//   ....[13]....
        /*025c*/ 	.word	0xffffffff


	//   ....[14]....
        /*0260*/ 	.word	0xffffffff


	//   ....[15]....
        /*0264*/ 	.word	0xffffffff


	//   ....[16]....
        /*0268*/ 	.word	0xffffffff


	//   ....[17]....
        /*026c*/ 	.word	0xffffffff


	//   ....[18]....
        /*0270*/ 	.word	0xffffffff


	//   ....[19]....
        /*0274*/ 	.word	0xffffffff


	//   ....[20]....
        /*0278*/ 	.word	0xffffffff


	//   ....[21]....
        /*027c*/ 	.word	0xffffffff


	//   ....[22]....
        /*0280*/ 	.word	0xffffffff


	//   ....[23]....
        /*0284*/ 	.word	0xffffffff


	//   ....[24]....
        /*0288*/ 	.word	0xffffffff


	//   ....[25]....
        /*028c*/ 	.word	0xffffffff


	//   ....[26]....
        /*0290*/ 	.word	0xffffffff


	//   ....[27]....
        /*0294*/ 	.word	0xffffffff


	//   ....[28]....
        /*0298*/ 	.word	0xffffffff


	//   ....[29]....
        /*029c*/ 	.word	0xffffffff


	//   ....[30]....
        /*02a0*/ 	.word	0xffffffff


	//   ....[31]....
        /*02a4*/ 	.word	0xffffffff


	//   ....[32]....
        /*02a8*/ 	.word	0xffffffff


	//   ....[33]....
        /*02ac*/ 	.word	0xffffffff


	//   ....[34]....
        /*02b0*/ 	.word	0xffffffff


	//   ....[35]....
        /*02b4*/ 	.word	0xffffffff


	//   ....[36]....
        /*02b8*/ 	.word	0xffffffff


	//   ....[37]....
        /*02bc*/ 	.word	0xffffffff


	//   ....[38]....
        /*02c0*/ 	.word	0xffffffff


	//   ....[39]....
        /*02c4*/ 	.word	0xffffffff


	//----- nvinfo : EIATTR_COOP_GROUP_INSTR_OFFSETS
	.align		4
.L_562:
        /*02c8*/ 	.byte	0x04, 0x28
        /*02ca*/ 	.short	(.L_564 - .L_563)


	//   ....[0]....
.L_563:
        /*02cc*/ 	.word	0x00005b00


	//   ....[1]....
        /*02d0*/ 	.word	0x00005bc0


	//   ....[2]....
        /*02d4*/ 	.word	0x00005c20


	//   ....[3]....
        /*02d8*/ 	.word	0x00005c40


	//   ....[4]....
        /*02dc*/ 	.word	0x00005cd0


	//   ....[5]....
        /*02e0*/ 	.word	0x00005d50


	//   ....[6]....
        /*02e4*/ 	.word	0x00005e20


	//   ....[7]....
        /*02e8*/ 	.word	0x00005f70


	//   ....[8]....
        /*02ec*/ 	.word	0x00009f70


	//   ....[9]....
        /*02f0*/ 	.word	0x0000a080


	//   ....[10]....
        /*02f4*/ 	.word	0x0000a190


	//   ....[11]....
        /*02f8*/ 	.word	0x0000a2a0


	//   ....[12]....
        /*02fc*/ 	.word	0x0000a2c0


	//   ....[13]....
        /*0300*/ 	.word	0x0000a340


	//   ....[14]....
        /*0304*/ 	.word	0x0000a370


	//   ....[15]....
        /*0308*/ 	.word	0x0000a520


	//   ....[16]....
        /*030c*/ 	.word	0x0000e950


	//   ....[17]....
        /*0310*/ 	.word	0x0000eb10


	//   ....[18]....
        /*0314*/ 	.word	0x0000ed40


	//   ....[19]....
        /*0318*/ 	.word	0x0000ee50


	//   ....[20]....
        /*031c*/ 	.word	0x0000ef10


	//   ....[21]....
        /*0320*/ 	.word	0x0000ef20


	//   ....[22]....
        /*0324*/ 	.word	0x0000ef60


	//   ....[23]....
        /*0328*/ 	.word	0x0000efc0


	//   ....[24]....
        /*032c*/ 	.word	0x00014450


	//   ....[25]....
        /*0330*/ 	.word	0x00014550


	//   ....[26]....
        /*0334*/ 	.word	0x000147b0


	//   ....[27]....
        /*0338*/ 	.word	0x000147e0


	//   ....[28]....
        /*033c*/ 	.word	0x00014830


	//   ....[29]....
        /*0340*/ 	.word	0x00014880


	//   ....[30]....
        /*0344*/ 	.word	0x000148a0


	//   ....[31]....
        /*0348*/ 	.word	0x000148b0


	//   ....[32]....
        /*034c*/ 	.word	0x00016a10


	//   ....[33]....
        /*0350*/ 	.word	0x00016a20


	//   ....[34]....
        /*0354*/ 	.word	0x00016a30


	//   ....[35]....
        /*0358*/ 	.word	0x00016a40


	//   ....[36]....
        /*035c*/ 	.word	0x00016a70


	//   ....[37]....
        /*0360*/ 	.word	0x00016a90


	//   ....[38]....
        /*0364*/ 	.word	0x00016ab0


	//   ....[39]....
        /*0368*/ 	.word	0x00016ad0


	//----- nvinfo : EIATTR_EXIT_INSTR_OFFSETS
	.align		4
.L_564:
        /*036c*/ 	.byte	0x04, 0x1c
        /*036e*/ 	.short	(.L_566 - .L_565)


	//   ....[0]....
.L_565:
        /*0370*/ 	.word	0x000004b0


	//   ....[1]....
        /*0374*/ 	.word	0x00001270


	//   ....[2]....
        /*0378*/ 	.word	0x00001300


	//   ....[3]....
        /*037c*/ 	.word	0x00018750


	//   ....[4]....
        /*0380*/ 	.word	0x00018880


	//   ....[5]....
        /*0384*/ 	.word	0x000188a0


	//----- nvinfo : EIATTR_CRS_STACK_SIZE
	.align		4
.L_566:
        /*0388*/ 	.byte	0x04, 0x1e
        /*038a*/ 	.short	(.L_568 - .L_567)
.L_567:
        /*038c*/ 	.word	0x00000000


	//----- nvinfo : EIATTR_CBANK_PARAM_SIZE
	.align		4
.L_568:
        /*0390*/ 	.byte	0x03, 0x19
        /*0392*/ 	.short	0x01d0


	//----- nvinfo : EIATTR_PARAM_CBANK
	.align		4
        /*0394*/ 	.byte	0x04, 0x0a
        /*0396*/ 	.short	(.L_570 - .L_569)
	.align		4
.L_569:
        /*0398*/ 	.word	index@(.nv.constant0._ZN5flash16flash_fwd_kernelI23Flash_fwd_kernel_traitsILi96ELi128ELi64ELi4ELb0ELb0EN7cutlass10bfloat16_tE19Flash_kernel_traitsILi96ELi128ELi64ELi4ES3_EELb0ELb0ELb1ELb0ELb0ELb0ELb1ELb0EEEvNS_16Flash_fwd_paramsE)
        /*039c*/ 	.short	0x0210
        /*039e*/ 	.short	0x01d0


	//----- nvinfo : EIATTR_SW_WAR
	.align		4
.L_570:
        /*03a0*/ 	.byte	0x04, 0x36
        /*03a2*/ 	.short	(.L_572 - .L_571)
.L_571:
        /*03a4*/ 	.word	0x00000008
.L_572:


//--------------------- .nv.info._ZN5flash16flash_fwd_kernelI23Flash_fwd_kernel_traitsILi96ELi128ELi64ELi4ELb0ELb0EN7cutlass10bfloat16_tE19Flash_kernel_traitsILi96ELi128ELi64ELi4ES3_EELb1ELb0ELb1ELb1ELb0ELb0ELb0ELb1EEEvNS_16Flash_fwd_paramsE --------------------------
	.section	.nv.info._ZN5flash16flash_fwd_kernelI23Flash_fwd_kernel_traitsILi96ELi128ELi64ELi4ELb0ELb0EN7cutlass10bfloat16_tE19Flash_kernel_traitsILi96ELi128ELi64ELi4ES3_EELb1ELb0ELb1ELb1ELb0ELb0ELb0ELb1EEEvNS_16Flash_fwd_paramsE,"",@"SHT_CUDA_INFO"
	.sectionflags	@""
	.align	4


	//----- nvinfo : EIATTR_CUDA_API_VERSION
	.align		4
        /*0000*/ 	.byte	0x04, 0x37
        /*0002*/ 	.short	(.L_574 - .L_573)
.L_573:
        /*0004*/ 	.word	0x00000082


	//----- nvinfo : EIATTR_KPARAM_INFO
	.align		4
.L_574:
        /*0008*/ 	.byte	0x04, 0x17
        /*000a*/ 	.short	(.L_576 - .L_575)
.L_575:
        /*000c*/ 	.word	0x00000000
        /*0010*/ 	.short	0x0000
        /*0012*/ 	.short	0x0000
        /*0014*/ 	.byte	0x00, 0xf0, 0x41, 0x07


	//----- nvinfo : EIATTR_SPARSE_MMA_MASK
	.align		4
.L_576:
        /*0018*/ 	.byte	0x03, 0x50
        /*001a*/ 	.short	0x0000


	//----- nvinfo : EIATTR_MAXREG_COUNT
	.align		4
        /*001c*/ 	.byte	0x03, 0x1b
        /*001e*/ 	.short	0x00ff


	//----- nvinfo : EIATTR_NUM_BARRIERS
	.align		4
        /*0020*/ 	.byte	0x02, 0x4c
        /*0022*/ 	.byte	0x01
	.zero		1


	//----- nvinfo : EIATTR_ANNOTATIONS
	.align		4
        /*0024*/ 	.byte	0x04, 0x55
        /*0026*/ 	.short	(.L_578 - .L_577)


	//   ....[0]....
.L_577:
        /* <DEDUP_REMOVED lines=270> */


	//----- nvinfo : EIATTR_MERCURY_ISA_VERSION
	.align		4
.L_578:
        /*10f0*/ 	.byte	0x03, 0x5f
        /*10f2*/ 	.short	0x0101


	//----- nvinfo : EIATTR_COOP_GROUP_MASK_REGIDS
	.align		4
        /*10f4*/ 	.byte	0x04, 0x29
        /*10f6*/ 	.short	(.L_580 - .L_579)


	//   ....[0]....
.L_579:
        /*10f8*/ 	.word	0xffffffff


	//   ....[1]....
        /*10fc*/ 	.word	0xffffffff


	//   ....[2]....
        /*1100*/ 	.word	0xffffffff


	//   ....[3]....
        /*1104*/ 	.word	0xffffffff


	//   ....[4]....
        /*1108*/ 	.word	0xffffffff


	//   ....[5]....
        /*110c*/ 	.word	0xffffffff


	//   ....[6]....
        /*1110*/ 	.word	0xffffffff


	//   ....[7]....
        /*1114*/ 	.word	0xffffffff


	//   ....[8]....
        /*1118*/ 	.word	0xffffffff


	//   ....[9]....
        /*111c*/ 	.word	0xffffffff


	//   ....[10]....
        /*1120*/ 	.word	0xffffffff


	//   ....[11]....
        /*1124*/ 	.word	0xffffffff


	//   ....[12]....
        /*1128*/ 	.word	0xffffffff


	//   ....[13]....
        /*112c*/ 	.word	0xffffffff


	//   ....[14]....
        /*1130*/ 	.word	0xffffffff


	//   ....[15]....
        /*1134*/ 	.word	0xffffffff


	//   ....[16]....
        /*1138*/ 	.word	0xffffffff


	//   ....[17]....
        /*113c*/ 	.word	0xffffffff


	//   ....[18]....
        /*1140*/ 	.word	0xffffffff


	//   ....[19]....
        /*1144*/ 	.word	0xffffffff


	//   ....[20]....
        /*1148*/ 	.word	0xffffffff


	//   ....[21]....
        /*114c*/ 	.word	0xffffffff


	//   ....[22]....
        /*1150*/ 	.word	0xffffffff


	//   ....[23]....
        /*1154*/ 	.word	0xffffffff


	//   ....[24]....
        /*1158*/ 	.word	0xffffffff


	//   ....[25]....
        /*115c*/ 	.word	0xffffffff


	//   ....[26]....
        /*1160*/ 	.word	0xffffffff


	//   ....[27]....
        /*1164*/ 	.word	0xffffffff


	//   ....[28]....
        /*1168*/ 	.word	0xffffffff


	//   ....[29]....
        /*116c*/ 	.word	0xffffffff


	//   ....[30]....
        /*1170*/ 	.word	0xffffffff


	//   ....[31]....
        /*1174*/ 	.word	0xffffffff


	//   ....[32]....
        /*1178*/ 	.word	0xffffffff


	//   ....[33]....
        /*117c*/ 	.word	0xffffffff


	//   ....[34]....
        /*1180*/ 	.word	0xffffffff


	//   ....[35]....
        /*1184*/ 	.word	0xffffffff


	//   ....[36]....
        /*1188*/ 	.word	0xffffffff


	//   ....[37]....
        /*118c*/ 	.word	0xffffffff


	//   ....[38]....
        /*1190*/ 	.word	0xffffffff


	//   ....[39]....
        /*1194*/ 	.word	0xffffffff


	//   ....[40]....
        /*1198*/ 	.word	0x05000004


	//   ....[41]....
        /*119c*/ 	.word	0x05000004


	//   ....[42]....
        /*11a0*/ 	.word	0x05000004


	//   ....[43]....
        /*11a4*/ 	.word	0x05000004


	//   ....[44]....
        /*11a8*/ 	.word	0x05000004


	//   ....[45]....
        /*11ac*/ 	.word	0x05000004


	//   ....[46]....
        /*11b0*/ 	.word	0x05000004


	//   ....[47]....
        /*11b4*/ 	.word	0x05000004


	//----- nvinfo : EIATTR_COOP_GROUP_INSTR_OFFSETS
	.align		4
.L_580:
        /*11b8*/ 	.byte	0x04, 0x28
        /*11ba*/ 	.short	(.L_582 - .L_581)


	//   ....[0]....
.L_581:
        /*11bc*/ 	.word	0x000067a0


	//   ....[1]....
        /*11c0*/ 	.word	0x00006840


	//   ....[2]....
        /*11c4*/ 	.word	0x00006960


	//   ....[3]....
        /*11c8*/ 	.word	0x00006a90


	//   ....[4]....
        /*11cc*/ 	.word	0x00007860


	//   ....[5]....
        /*11d0*/ 	.word	0x00007910


	//   ....[6]....
        /*11d4*/ 	.word	0x00007ad0


	//   ....[7]....
        /*11d8*/ 	.word	0x00007af0


	//   ....[8]....
        /*11dc*/ 	.word	0x0000e930


	//   ....[9]....
        /*11e0*/ 	.word	0x0000ea10


	//   ....[10]....
        /*11e4*/ 	.word	0x0000edb0


	//   ....[11]....
        /*11e8*/ 	.word	0x0000edd0


	//   ....[12]....
        /*11ec*/ 	.word	0x0000f0e0


	//   ....[13]....
        /*11f0*/ 	.word	0x0000f100


	//   ....[14]....
        /*11f4*/ 	.word	0x0000f450


	//   ....[15]....
        /*11f8*/ 	.word	0x0000f4a0


	//   ....[16]....
        /*11fc*/ 	.word	0x00018270


	//   ....[17]....
        /*1200*/ 	.word	0x00018300


	//   ....[18]....
        /*1204*/ 	.word	0x000187c0


	//   ....[19]....
        /*1208*/ 	.word	0x000187e0


	//   ....[20]....
        /*120c*/ 	.word	0x00018da0


	//   ....[21]....
        /*1210*/ 	.word	0x00018dc0


	//   ....[22]....
        /*1214*/ 	.word	0x000191f0


	//   ....[23]....
        /*1218*/ 	.word	0x00019210


	//   ....[24]....
        /*121c*/ 	.word	0x00021c90


	//   ....[25]....
        /*1220*/ 	.word	0x00021d40


	//   ....[26]....
        /*1224*/ 	.word	0x00021d70


	//   ....[27]....
        /*1228*/ 	.word	0x00021dc0


	//   ....[28]....
        /*122c*/ 	.word	0x00021e20


	//   ....[29]....
        /*1230*/ 	.word	0x00021e40


	//   ....[30]....
        /*1234*/ 	.word	0x00021e60


	//   ....[31]....
        /*1238*/ 	.word	0x00021f00


	//   ....[32]....
        /*123c*/ 	.word	0x00027b20


	//   ....[33]....
        /*1240*/ 	.word	0x00027b30


	//   ....[34]....
        /*1244*/ 	.word	0x00027b40


	//   ....[35]....
        /*1248*/ 	.word	0x00027b50


	//   ....[36]....
        /*124c*/ 	.word	0x00027b80


	//   ....[37]....
        /*1250*/ 	.word	0x00027ba0


	//   ....[38]....
        /*1254*/ 	.word	0x00027bc0


	//   ....[39]....
        /*1258*/ 	.word	0x00027bd0


	//   ....[40]....
        /*125c*/ 	.word	0x00029b10


	//   ....[41]....
        /*1260*/ 	.word	0x00029b80


	//   ....[42]....
        /*1264*/ 	.word	0x00029bf0


	//   ....[43]....
        /*1268*/ 	.word	0x00029c60


	//   ....[44]....
        /*126c*/ 	.word	0x00029cd0


	//   ....[45]....
        /*1270*/ 	.word	0x00029d40


	//   ....[46]....
        /*1274*/ 	.word	0x00029db0


	//   ....[47]....
        /*1278*/ 	.word	0x00029e10


	//----- nvinfo : EIATTR_EXIT_INSTR_OFFSETS
	.align		4
.L_582:
        /*127c*/ 	.byte	0x04, 0x1c
        /*127e*/ 	.short	(.L_584 - .L_583)


	//   ....[0]....
.L_583:
        /*1280*/ 	.word	0x00000060


	//----- nvinfo : EIATTR_CRS_STACK_SIZE
	.align		4
.L_584:
        /*1284*/ 	.byte	0x04, 0x1e
        /*1286*/ 	.short	(.L_586 - .L_585)
.L_585:
        /*1288*/ 	.word	0x00000000


	//----- nvinfo : EIATTR_CBANK_PARAM_SIZE
	.align		4
.L_586:
        /*128c*/ 	.byte	0x03, 0x19
        /*128e*/ 	.short	0x01d0


	//----- nvinfo : EIATTR_PARAM_CBANK
	.align		4
        /*1290*/ 	.byte	0x04, 0x0a
        /*1292*/ 	.short	(.L_588 - .L_587)
	.align		4
.L_587:
        /*1294*/ 	.word	index@(.nv.constant0._ZN5flash16flash_fwd_kernelI23Flash_fwd_kernel_traitsILi96ELi128ELi64ELi4ELb0ELb0EN7cutlass10bfloat16_tE19Flash_kernel_traitsILi96ELi128ELi64ELi4ES3_EELb1ELb0ELb1ELb1ELb0ELb0ELb0ELb1EEEvNS_16Flash_fwd_paramsE)
        /*1298*/ 	.short	0x0210
        /*129a*/ 	.short	0x01d0


	//----- nvinfo : EIATTR_SW_WAR
	.align		4
.L_588:
        /*129c*/ 	.byte	0x04, 0x36
        /*129e*/ 	.short	(.L_590 - .L_589)
.L_589:
        /*12a0*/ 	.word	0x00000008
.L_590:


//--------------------- .nv.info._ZN5flash16flash_fwd_kernelI23Flash_fwd_kernel_traitsILi96ELi128ELi64ELi4ELb0ELb0EN7cutlass10bfloat16_tE19Flash_kernel_traitsILi96ELi128ELi64ELi4ES3_EELb0ELb0ELb1ELb1ELb0ELb0ELb1ELb0EEEvNS_16Flash_fwd_paramsE --------------------------
	.section	.nv.info._ZN5flash16flash_fwd_kernelI23Flash_fwd_kernel_traitsILi96ELi128ELi64ELi4ELb0ELb0EN7cutlass10bfloat16_tE19Flash_kernel_traitsILi96ELi128ELi64ELi4ES3_EELb0ELb0ELb1ELb1ELb0ELb0ELb1ELb0EEEvNS_16Flash_fwd_paramsE,"",@"SHT_CUDA_INFO"
	.sectionflags	@""
	.align	4


	//----- nvinfo : EIATTR_CUDA_API_VERSION
	.align		4
        /*0000*/ 	.byte	0x04, 0x37
        /*0002*/ 	.short	(.L_592 - .L_591)
.L_591:
        /*0004*/ 	.word	0x00000082


	//----- nvinfo : EIATTR_KPARAM_INFO
	.align		4
.L_592:
        /*0008*/ 	.byte	0x04, 0x17
        /*000a*/ 	.short	(.L_594 - .L_593)
.L_593:
        /*000c*/ 	.word	0x00000000
        /*0010*/ 	.short	0x0000
        /*0012*/ 	.short	0x0000
        /*0014*/ 	.byte	0x00, 0xf0, 0x41, 0x07


	//----- nvinfo : EIATTR_SPARSE_MMA_MASK
	.align		4
.L_594:
        /*0018*/ 	.byte	0x03, 0x50
        /*001a*/ 	.short	0x0000


	//----- nvinfo : EIATTR_MAXREG_COUNT
	.align		4
        /*001c*/ 	.byte	0x03, 0x1b
        /*001e*/ 	.short	0x00ff


	//----- nvinfo : EIATTR_NUM_BARRIERS
	.align		4
        /*0020*/ 	.byte	0x02, 0x4c
        /*0022*/ 	.byte	0x01
	.zero		1


	//----- nvinfo : EIATTR_ANNOTATIONS
	.align		4
        /*0024*/ 	.byte	0x04, 0x55
        /*0026*/ 	.short	(.L_596 - .L_595)


	//   ....[0]....
.L_595:
        /* <DEDUP_REMOVED lines=33> */


	//----- nvinfo : EIATTR_MERCURY_ISA_VERSION
	.align		4
.L_596:
        /*0220*/ 	.byte	0x03, 0x5f
        /*0222*/ 	.short	0x0101


	//----- nvinfo : EIATTR_COOP_GROUP_MASK_REGIDS
	.align		4
        /*0224*/ 	.byte	0x04, 0x29
        /*0226*/ 	.short	(.L_598 - .L_597)


	//   ....[0]....
.L_597:
        /*0228*/ 	.word	0xffffffff


	//   ....[1]....
        /*022c*/ 	.word	0xffffffff


	//   ....[2]....
        /*0230*/ 	.word	0xffffffff


	//   ....[3]....
        /*0234*/ 	.word	0xffffffff


	//   ....[4]....
        /*0238*/ 	.word	0xffffffff


	//   ....[5]....
        /*023c*/ 	.word	0xffffffff


	//   ....[6]....
        /*0240*/ 	.word	0xffffffff


	//   ....[7]....
        /*0244*/ 	.word	0xffffffff


	//   ....[8]....
        /*0248*/ 	.word	0xffffffff


	//   ....[9]....
        /*024c*/ 	.word	0xffffffff


	//   ....[10]....
        /*0250*/ 	.word	0xffffffff


	//   ....[11]....
        /*0254*/ 	.word	0xffffffff


	//   ....[12]....
        /*0258*/ 	.word	0xffffffff


	//   ....[13]....
        /*025c*/ 	.word	0xffffffff


	//   ....[14]....
        /*0260*/ 	.word	0xffffffff


	//   ....[15]....
        /*0264*/ 	.word	0xffffffff


	//   ....[16]....
        /*0268*/ 	.word	0xffffffff


	//   ....[17]....
        /*026c*/ 	.word	0xffffffff


	//   ....[18]....
        /*0270*/ 	.word	0xffffffff


	//   ....[19]....
        /*0274*/ 	.word	0xffffffff


	//   ....[20]....
        /*0278*/ 	.word	0xffffffff


	//   ....[21]....
        /*027c*/ 	.word	0xffffffff


	//   ....[22]....
        /*0280*/ 	.word	0xffffffff


	//   ....[23]....
        /*0284*/ 	.word	0xffffffff


	//   ....[24]....
        /*0288*/ 	.word	0xffffffff


	//   ....[25]....
        /*028c*/ 	.word	0xffffffff


	//   ....[26]....
        /*0290*/ 	.word	0xffffffff


	//   ....[27]....
        /*0294*/ 	.word	0xffffffff


	//   ....[28]....
        /*0298*/ 	.word	0xffffffff


	//   ....[29]....
        /*029c*/ 	.word	0xffffffff


	//   ....[30]....
        /*02a0*/ 	.word	0xffffffff


	//   ....[31]....
        /*02a4*/ 	.word	0xffffffff


	//   ....[32]....
        /*02a8*/ 	.word	0xffffffff


	//   ....[33]....
        /*02ac*/ 	.word	0xffffffff


	//   ....[34]....
        /*02b0*/ 	.word	0xffffffff


	//   ....[35]....
        /*02b4*/ 	.word	0xffffffff


	//   ....[36]....
        /*02b8*/ 	.word	0xffffffff


	//   ....[37]....
        /*02bc*/ 	.word	0xffffffff


	//   ....[38]....
        /*02c0*/ 	.word	0xffffffff


	//   ....[39]....
        /*02c4*/ 	.word	0xffffffff


	//----- nvinfo : EIATTR_COOP_GROUP_INSTR_OFFSETS
	.align		4
.L_598:
        /*02c8*/ 	.byte	0x04, 0x28
        /*02ca*/ 	.short	(.L_600 - .L_599)


	//   ....[0]....
.L_599:
        /*02cc*/ 	.word	0x00006fc0


	//   ....[1]....
        /*02d0*/ 	.word	0x00007080


	//   ....[2]....
        /*02d4*/ 	.word	0x000070d0


	//   ....[3]....
        /*02d8*/ 	.word	0x000070f0


	//   ....[4]....
        /*02dc*/ 	.word	0x00007150


	//   ....[5]....
        /*02e0*/ 	.word	0x000071c0


	//   ....[6]....
        /*02e4*/ 	.word	0x00007290


	//   ....[7]....
        /*02e8*/ 	.word	0x000073f0


	//   ....[8]....
        /*02ec*/ 	.word	0x0000c910


	//   ....[9]....
        /*02f0*/ 	.word	0x0000ca40


	//   ....[10]....
        /*02f4*/ 	.word	0x0000ca70


	//   ....[11]....
        /*02f8*/ 	.word	0x0000cb10


	//   ....[12]....
        /*02fc*/ 	.word	0x0000cb50


	//   ....[13]....
        /*0300*/ 	.word	0x0000cbc0


	//   ....[14]....
        /*0304*/ 	.word	0x0000cc00


	//   ....[15]....
        /*0308*/ 	.word	0x0000cd00


	//   ....[16]....
        /*030c*/ 	.word	0x00012e80


	//   ....[17]....
        /*0310*/ 	.word	0x00012f50


	//   ....[18]....
        /*0314*/ 	.word	0x00012fe0


	//   ....[19]....
        /*0318*/ 	.word	0x00013000


	//   ....[20]....
        /*031c*/ 	.word	0x00013040


	//   ....[21]....
        /*0320*/ 	.word	0x00013050


	//   ....[22]....
        /*0324*/ 	.word	0x000130a0


	//   ....[23]....
        /*0328*/ 	.word	0x00013120


	//   ....[24]....
        /*032c*/ 	.word	0x00018eb0


	//   ....[25]....
        /*0330*/ 	.word	0x00018f30


	//   ....[26]....
        /*0334*/ 	.word	0x000190e0


	//   ....[27]....
        /*0338*/ 	.word	0x00019130


	//   ....[28]....
        /*033c*/ 	.word	0x000194f0


	//   ....[29]....
        /*0340*/ 	.word	0x00019510


	//   ....[30]....
        /*0344*/ 	.word	0x00019580


	//   ....[31]....
        /*0348*/ 	.word	0x000195b0


	//   ....[32]....
        /*034c*/ 	.word	0x0001b800


	//   ....[33]....
        /*0350*/ 	.word	0x0001b810


	//   ....[34]....
        /*0354*/ 	.word	0x0001b820


	//   ....[35]....
        /*0358*/ 	.word	0x0001b830


	//   ....[36]....
        /*035c*/ 	.word	0x0001b860


	//   ....[37]....
        /*0360*/ 	.word	0x0001b880


	//   ....[38]....
        /*0364*/ 	.word	0x0001b8a0


	//   ....[39]....
        /*0368*/ 	.word	0x0001b8c0


	//----- nvinfo : EIATTR_EXIT_INSTR_OFFSETS
	.align		4
.L_600:
        /*036c*/ 	.byte	0x04, 0x1c
        /*036e*/ 	.short	(.L_602 - .L_601)


	//   ....[0]....
.L_601:
        /*0370*/ 	.word	0x000004c0


	//   ....[1]....
        /*0374*/ 	.word	0x00001270


	//   ....[2]....
        /*0378*/ 	.word	0x00001300


	//   ....[3]....
        /*037c*/ 	.word	0x0001d550


	//   ....[4]....
        /*0380*/ 	.word	0x0001d680


	//   ....[5]....
        /*0384*/ 	.word	0x0001d6a0


	//----- nvinfo : EIATTR_CRS_STACK_SIZE
	.align		4
.L_602:
        /*0388*/ 	.byte	0x04, 0x1e
        /*038a*/ 	.short	(.L_604 - .L_603)
.L_603:
        /*038c*/ 	.word	0x00000000


	//----- nvinfo : EIATTR_CBANK_PARAM_SIZE
	.align		4
.L_604:
        /*0390*/ 	.byte	0x03, 0x19
        /*0392*/ 	.short	0x01d0


	//----- nvinfo : EIATTR_PARAM_CBANK
	.align		4
        /*0394*/ 	.byte	0x04, 0x0a
        /*0396*/ 	.short	(.L_606 - .L_605)
	.align		4
.L_605:
        /*0398*/ 	.word	index@(.nv.constant0._ZN5flash16flash_fwd_kernelI23Flash_fwd_kernel_traitsILi96ELi128ELi64ELi4ELb0ELb0EN7cutlass10bfloat16_tE19Flash_kernel_traitsILi96ELi128ELi64ELi4ES3_EELb0ELb0ELb1ELb1ELb0ELb0ELb1ELb0EEEvNS_16Flash_fwd_paramsE)
        /*039c*/ 	.short	0x0210
        /*039e*/ 	.short	0x01d0


	//----- nvinfo : EIATTR_SW_WAR
	.align		4
.L_606:
        /*03a0*/ 	.byte	0x04, 0x36
        /*03a2*/ 	.short	(.L_608 - .L_607)
.L_607:
        /*03a4*/ 	.word	0x00000008
.L_608:


//--------------------- .nv.callgraph             --------------------------
	.section	.nv.callgraph,"",@"SHT_CUDA_CALLGRAPH"
	.align	4
	.sectionentsize	8
	.align		4
        /*0000*/ 	.word	0x00000000
	.align		4
        /*0004*/ 	.word	0xffffffff
	.align		4
        /*0008*/ 	.word	0x00000000
	.align		4
        /*000c*/ 	.word	0xfffffffe
	.align		4
        /*0010*/ 	.word	0x00000000
	.align		4
        /*0014*/ 	.word	0xfffffffd
	.align		4
        /*0018*/ 	.word	0x00000000
	.align		4
        /*001c*/ 	.word	0xfffffffc


//--------------------- .nv.constant4             --------------------------
	.section	.nv.constant4,"a",@progbits
	.align	8
	.align		8
.nv.constant4:
        /*0000*/ 	.dword	_ZN65_INTERNAL_965ec378_29_flash_fwd_hdim96_bf16_sm80_cu_0106449f_29014cuda3std3__45__cpo5beginE
	.align		8
        /*0008*/ 	.dword	_ZN65_INTERNAL_965ec378_29_flash_fwd_hdim96_bf16_sm80_cu_0106449f_29014cuda3std3__45__cpo3endE
	.align		8
        /*0010*/ 	.dword	_ZN65_INTERNAL_965ec378_29_flash_fwd_hdim96_bf16_sm80_cu_0106449f_29014cuda3std3__45__cpo6cbeginE
	.align		8
        /*0018*/ 	.dword	_ZN65_INTERNAL_965ec378_29_flash_fwd_hdim96_bf16_sm80_cu_0106449f_29014cuda3std3__45__cpo4cendE
	.align		8
        /*0020*/ 	.dword	_ZN65_INTERNAL_965ec378_29_flash_fwd_hdim96_bf16_sm80_cu_0106449f_29014cuda3std3__467_GLOBAL__N__965ec378_29_flash_fwd_hdim96_bf16_sm80_cu_0106449f_29016ignoreE
	.align		8
        /*0028*/ 	.dword	_ZN65_INTERNAL_965ec378_29_flash_fwd_hdim96_bf16_sm80_cu_0106449f_29014cuda3std3__419piecewise_constructE
	.align		8
        /*0030*/ 	.dword	_ZN65_INTERNAL_965ec378_29_flash_fwd_hdim96_bf16_sm80_cu_0106449f_29014cuda3std3__48in_placeE
	.align		8
        /*0038*/ 	.dword	_ZN65_INTERNAL_965ec378_29_flash_fwd_hdim96_bf16_sm80_cu_0106449f_29014cuda3std6ranges3__45__cpo4swapE
	.align		8
        /*0040*/ 	.dword	_ZN65_INTERNAL_965ec378_29_flash_fwd_hdim96_bf16_sm80_cu_0106449f_29014cuda3std6ranges3__45__cpo9iter_moveE
	.align		8
        /*0048*/ 	.dword	_ZN65_INTERNAL_965ec378_29_flash_fwd_hdim96_bf16_sm80_cu_0106449f_29014cute7productE
	.align		8
        /*0050*/ 	.dword	_ZN65_INTERNAL_965ec378_29_flash_fwd_hdim96_bf16_sm80_cu_0106449f_29014cute1_E


//--------------------- .text._ZN5flash16flash_fwd_kernelI23Flash_fwd_kernel_traitsILi96ELi128ELi64ELi4ELb0ELb0EN7cutlass10bfloat16_tE19Flash_kernel_traitsILi96ELi128ELi64ELi4ES3_EELb0ELb0ELb0ELb0ELb0ELb1ELb0ELb0EEEvNS_16Flash_fwd_paramsE --------------------------
	.section	.text._ZN5flash16flash_fwd_kernelI23Flash_fwd_kernel_traitsILi96ELi128ELi64ELi4ELb0ELb0EN7cutlass10bfloat16_tE19Flash_kernel_traitsILi96ELi128ELi64ELi4ES3_EELb0ELb0ELb0ELb0ELb0ELb1ELb0ELb0EEEvNS_16Flash_fwd_paramsE,"ax",@progbits
	.align	128
        .global         _ZN5flash16flash_fwd_kernelI23Flash_fwd_kernel_traitsILi96ELi128ELi64ELi4ELb0ELb0EN7cutlass10bfloat16_tE19Flash_kernel_traitsILi96ELi128ELi64ELi4ES3_EELb0ELb0ELb0ELb0ELb0ELb1ELb0ELb0EEEvNS_16Flash_fwd_paramsE
        .type           _ZN5flash16flash_fwd_kernelI23Flash_fwd_kernel_traitsILi96ELi128ELi64ELi4ELb0ELb0EN7cutlass10bfloat16_tE19Flash_kernel_traitsILi96ELi128ELi64ELi4ES3_EELb0ELb0ELb0ELb0ELb0ELb1ELb0ELb0EEEvNS_16Flash_fwd_paramsE,@function
        .size           _ZN5flash16flash_fwd_kernelI23Flash_fwd_kernel_traitsILi96ELi128ELi64ELi4ELb0ELb0EN7cutlass10bfloat16_tE19Flash_kernel_traitsILi96ELi128ELi64ELi4ES3_EELb0ELb0ELb0ELb0ELb0ELb1ELb0ELb0EEEvNS_16Flash_fwd_paramsE,(.L_x_1205 - _ZN5flash16flash_fwd_kernelI23Flash_fwd_kernel_traitsILi96ELi128ELi64ELi4ELb0ELb0EN7cutlass10bfloat16_tE19Flash_kernel_traitsILi96ELi128ELi64ELi4ES3_EELb0ELb0ELb0ELb0ELb0ELb1ELb0ELb0EEEvNS_16Flash_fwd_paramsE)
        .other          _ZN5flash16flash_fwd_kernelI23Flash_fwd_kernel_traitsILi96ELi128ELi64ELi4ELb0ELb0EN7cutlass10bfloat16_tE19Flash_kernel_traitsILi96ELi128ELi64ELi4ES3_EELb0ELb0ELb0ELb0ELb0ELb1ELb0ELb0EEEvNS_16Flash_fwd_paramsE,@"STO_CUDA_ENTRY STV_DEFAULT"
_ZN5flash16flash_fwd_kernelI23Flash_fwd_kernel_traitsILi96ELi128ELi64ELi4ELb0ELb0EN7cutlass10bfloat16_tE19Flash_kernel_traitsILi96ELi128ELi64ELi4ES3_EELb0ELb0ELb0ELb0ELb0ELb1ELb0ELb0EEEvNS_16Flash_fwd_paramsE:
.text._ZN5flash16flash_fwd_kernelI23Flash_fwd_kernel_traitsILi96ELi128ELi64ELi4ELb0ELb0EN7cutlass10bfloat16_tE19Flash_kernel_traitsILi96ELi128ELi64ELi4ES3_EELb0ELb0ELb0ELb0ELb0ELb1ELb0ELb0EEEvNS_16Flash_fwd_paramsE:
[----:B------:R-:W1:Y:S08]  /*0000*/  LDC R1, c[0x0][0x28] ;  /* 0x00000a00ff017b82 */ /* 0x000e700000000800 */
[----:B------:R-:W2:Y:S01]  /*0010*/  LDC.64 R2, c[0x0][0x300] ;  /* 0x0000c000ff027b82 */ /* 0x000ea20000000a00 */
[----:B------:R-:W3:Y:S01]  /*0020*/  S2R R19, SR_CTAID.Y ;  /* 0x0000000000137919 */ /* 0x000ee20000002600 */
[----:B------:R-:W-:Y:S01]  /*0030*/  ULDC.64 UR4, c[0x0][0x2f0] ;  /* 0x0000bc0000047ab9 */ /* 0x000fe20000000a00 */
[----:B------:R-:W-:Y:S01]  /*0040*/  IMAD.MOV.U32 R252, RZ, RZ, -0x1 ;  /* 0xfffffffffffc7424 */ /* 0x000fe200078e00ff */
[----:B------:R-:W-:Y:S01]  /*0050*/  ISETP.NE.U32.AND P2, PT, RZ, UR4, PT ;  /* 0x00000004ff007c0c */ /* 0x000fe2000bf45070 */
[----:B------:R-:W-:Y:S01]  /*0060*/  ULDC.64 UR14, c[0x0][0x208] ;  /* 0x00008200000e7ab9 */ /* 0x000fe20000000a00 */
[----:B-1----:R-:W-:-:S02]  /*0070*/  VIADD R1, R1, 0xffffffc8 ;  /* 0xffffffc801017836 */ /* 0x002fc40000000000 */
[----:B------:R-:W3:Y:S01]  /*0080*/  LDC.64 R4, c[0x0][0x2f0] ;  /* 0x0000bc00ff047b82 */ /* 0x000ee20000000a00 */
[----:B------:R-:W-:-:S07]  /*0090*/  ISETP.NE.AND.EX P2, PT, RZ, UR5, PT, P2 ;  /* 0x00000005ff007c0c */ /* 0x000fce000bf45320 */
[----:B------:R-:W1:Y:S01]  /*00a0*/  LDC.U8 R8, c[0x0][0x3c2] ;  /* 0x0000f080ff087b82 */ /* 0x000e620000000000 */
[----:B--2---:R-:W-:-:S07]  /*00b0*/  ISETP.NE.U32.AND P1, PT, R2, RZ, PT ;  /* 0x000000ff0200720c */ /* 0x004fce0003f25070 */
[----:B------:R-:W2:Y:S01]  /*00c0*/  LDC.64 R10, c[0x0][0x2f8] ;  /* 0x0000be00ff0a7b82 */ /* 0x000ea20000000a00 */
[----:B------:R-:W-:Y:S01]  /*00d0*/  ISETP.NE.AND.EX P1, PT, R3, RZ, PT, P1 ;  /* 0x000000ff0300720c */ /* 0x000fe20003f25310 */
[----:B---3--:R-:W-:-:S06]  /*00e0*/  IMAD.WIDE R4, R19, 0x4, R4 ;  /* 0x0000000413047825 */ /* 0x008fcc00078e0204 */
[----:B------:R-:W3:Y:S01]  /*00f0*/  LDC.64 R2, c[0x0][0x2f8] ;  /* 0x0000be00ff027b82 */ /* 0x000ee20000000a00 */
[----:B------:R-:W4:Y:S04]  /*0100*/  @P2 LDG.E R252, desc[UR14][R4.64] ;  /* 0x0000000e04fc2981 */ /* 0x000f28000c1e1900 */
[----:B------:R2:W4:Y:S03]  /*0110*/  @P2 LDG.E R0, desc[UR14][R4.64+0x4] ;  /* 0x0000040e04002981 */ /* 0x000526000c1e1900 */
[----:B------:R-:W2:Y:S01]  /*0120*/  @P1 LDC.64 R6, c[0x0][0x300] ;  /* 0x0000c000ff061b82 */ /* 0x000ea20000000a00 */
[----:B-1----:R-:W-:Y:S01]  /*0130*/  ISETP.NE.AND P3, PT, R8, RZ, PT ;  /* 0x000000ff0800720c */ /* 0x002fe20003f65270 */
[----:B------:R-:W-:-:S02]  /*0140*/  IMAD.MOV.U32 R8, RZ, RZ, RZ ;  /* 0x000000ffff087224 */ /* 0x000fc400078e00ff */
[----:B--2---:R-:W-:-:S05]  /*0150*/  @P1 IMAD.WIDE R4, R19, 0x4, R6 ;  /* 0x0000000413041825 */ /* 0x004fca00078e0206 */
[----:B------:R1:W5:Y:S01]  /*0160*/  @P1 LDG.E R8, desc[UR14][R4.64] ;  /* 0x0000000e04081981 */ /* 0x000362000c1e1900 */
[----:B---3--:R-:W-:-:S04]  /*0170*/  ISETP.EQ.U32.AND P0, PT, R2, RZ, PT ;  /* 0x000000ff0200720c */ /* 0x008fc80003f02070 */
[----:B------:R-:W-:Y:S01]  /*0180*/  ISETP.EQ.OR.EX P0, PT, R3, RZ, !P3, P0 ;  /* 0x000000ff0300720c */ /* 0x000fe20005f02700 */
[----:B------:R-:W-:Y:S02]  /*0190*/  IMAD.MOV.U32 R9, RZ, RZ, -0x1 ;  /* 0xffffffffff097424 */ /* 0x000fe400078e00ff */
[----:B------:R-:W-:Y:S01]  /*01a0*/  IMAD.WIDE R6, R19, 0x4, R10 ;  /* 0x0000000413067825 */ /* 0x000fe200078e020a */
[----:B------:R-:W2:Y:S01]  /*01b0*/  S2R R25, SR_CTAID.X ;  /* 0x0000000000197919 */ /* 0x000ea20000002500 */
[----:B------:R-:W3:Y:S01]  /*01c0*/  S2R R28, SR_CTAID.Z ;  /* 0x00000000001c7919 */ /* 0x000ee20000002700 */
[----:B------:R-:W1:Y:S07]  /*01d0*/  S2R R43, SR_TID.X ;  /* 0x00000000002b7919 */ /* 0x000e6e0000002100 */
[----:B------:R1:W5:Y:S01]  /*01e0*/  @!P0 LDG.E R9, desc[UR14][R6.64] ;  /* 0x0000000e06098981 */ /* 0x000362000c1e1900 */
[----:B------:R-:W-:-:S04]  /*01f0*/  ISETP.NE.U32.AND P0, PT, R2, RZ, PT ;  /* 0x000000ff0200720c */ /* 0x000fc80003f05070 */
[----:B------:R-:W-:Y:S01]  /*0200*/  ISETP.NE.AND.EX P0, PT, R3, RZ, PT, P0 ;  /* 0x000000ff0300720c */ /* 0x000fe20003f05300 */
[----:B----4-:R-:W-:-:S06]  /*0210*/  @P2 IMAD.IADD R13, R0, 0x1, -R252 ;  /* 0x00000001000d2824 */ /* 0x010fcc00078e0afc */
[----:B------:R-:W4:Y:S06]  /*0220*/  @!P2 LDC R13, c[0x0][0x2c4] ;  /* 0x0000b100ff0dab82 */ /* 0x000f2c0000000800 */
[----:B-123--:R-:W-:Y:S05]  /*0230*/  @!P0 BRA `(.L_x_0) ;  /* 0x0000000000108947 */ /* 0x00efea0003800000 */
[----:B------:R-:W2:Y:S02]  /*0240*/  @P3 LDG.E R0, desc[UR14][R6.64+0x4] ;  /* 0x0000040e06003981 */ /* 0x000ea4000c1e1900 */
[----:B--2--5:R-:W-:-:S06]  /*0250*/  @P3 IADD3 R4, R0, -R9, RZ ;  /* 0x8000000900043210 */ /* 0x024fcc0007ffe0ff */
[----:B------:R2:W5:Y:S01]  /*0260*/  @!P3 LDG.E R4, desc[UR14][R6.64] ;  /* 0x0000000e0604b981 */ /* 0x000562000c1e1900 */
[----:B------:R-:W-:Y:S05]  /*0270*/  BRA `(.L_x_1) ;  /* 0x0000000000047947 */ /* 0x000fea0003800000 */
.L_x_0:
[----:B------:R-:W1:Y:S02]  /*0280*/  LDC R4, c[0x0][0x2c8] ;  /* 0x0000b200ff047b82 */ /* 0x000e640000000800 */
.L_x_1:
[----:B------:R-:W3:Y:S02]  /*0290*/  LDC.64 R2, c[0x0][0x308] ;  /* 0x0000c200ff027b82 */ /* 0x000ee40000000a00 */
[----:B---3--:R-:W-:-:S04]  /*02a0*/  ISETP.NE.U32.AND P2, PT, R2, RZ, PT ;  /* 0x000000ff0200720c */ /* 0x008fc80003f45070 */
[----:B------:R-:W-:-:S13]  /*02b0*/  ISETP.NE.AND.EX P2, PT, R3, RZ, PT, P2 ;  /* 0x000000ff0300720c */ /* 0x000fda0003f45320 */
[----:B------:R-:W3:Y:S08]  /*02c0*/  @P2 LDC.64 R2, c[0x0][0x308] ;  /* 0x0000c200ff022b82 */ /* 0x000ef00000000a00 */
[----:B------:R-:W2:Y:S01]  /*02d0*/  @!P2 LDC R5, c[0x0][0x2cc] ;  /* 0x0000b300ff05ab82 */ /* 0x000ea20000000800 */
[----:B---3--:R-:W-:-:S05]  /*02e0*/  @P2 IMAD.WIDE R2, R19, 0x4, R2 ;  /* 0x0000000413022825 */ /* 0x008fca00078e0202 */
[----:B------:R-:W3:Y:S01]  /*02f0*/  @P2 LDG.E R0, desc[UR14][R2.64] ;  /* 0x0000000e02002981 */ /* 0x000ee2000c1e1900 */
[----:B------:R-:W-:-:S05]  /*0300*/  IMAD.SHL.U32 R22, R25, 0x80, RZ ;  /* 0x0000008019167824 */ /* 0x000fca00078e00ff */
[----:B----4-:R-:W-:Y:S01]  /*0310*/  ISETP.GT.AND P0, PT, R13, R22, PT ;  /* 0x000000160d00720c */ /* 0x010fe20003f04270 */
[----:B------:R-:W4:Y:S02]  /*0320*/  @!P2 LDC.64 R2, c[0x0][0x318] ;  /* 0x0000c600ff02ab82 */ /* 0x000f240000000a00 */
[----:B----4-:R-:W-:-:S04]  /*0330*/  @!P2 ISETP.NE.U32.AND P1, PT, R2, RZ, PT ;  /* 0x000000ff0200a20c */ /* 0x010fc80003f25070 */
[----:B------:R-:W-:Y:S01]  /*0340*/  @!P2 ISETP.NE.AND.EX P1, PT, R3, RZ, PT, P1 ;  /* 0x000000ff0300a20c */ /* 0x000fe20003f25310 */
[----:B---3-5:R-:W-:-:S03]  /*0350*/  @P2 IMAD.IADD R40, R0, 0x1, -R8 ;  /* 0x0000000100282824 */ /* 0x028fc600078e0a08 */
[----:B--2---:R-:W-:-:S04]  /*0360*/  @!P2 SEL R0, R5, RZ, P1 ;  /* 0x000000ff0500a207 */ /* 0x004fc80000800000 */
[----:B-1----:R-:W-:Y:S01]  /*0370*/  @!P2 IADD3 R40, R0, R4, -R8 ;  /* 0x000000040028a210 */ /* 0x002fe20007ffe808 */
[----:B------:R-:W-:Y:S06]  /*0380*/  @!P0 EXIT ;  /* 0x000000000000894d */ /* 0x000fec0003800000 */
[C---:B------:R-:W-:Y:S01]  /*0390*/  ISETP.GE.AND P0, PT, R40.reuse, 0x1, PT ;  /* 0x000000012800780c */ /* 0x040fe20003f06270 */
[----:B------:R-:W-:-:S05]  /*03a0*/  VIADD R0, R40, 0x3f ;  /* 0x0000003f28007836 */ /* 0x000fca0000000000 */
[----:B------:R-:W-:-:S04]  /*03b0*/  SHF.R.S32.HI R2, RZ, 0x1f, R0 ;  /* 0x0000001fff027819 */ /* 0x000fc80000011400 */
[----:B------:R-:W-:-:S03]  /*03c0*/  LEA.HI R237, R2, R0, RZ, 0x6 ;  /* 0x0000000002ed7211 */ /* 0x000fc600078f30ff */
[----:B------:R-:W-:Y:S05]  /*03d0*/  @!P0 BRA `(.L_x_2) ;  /* 0x0000009400108947 */ /* 0x000fea0003800000 */
[----:B------:R-:W1:Y:S01]  /*03e0*/  LDC R30, c[0x0][0x278] ;  /* 0x00009e00ff1e7b82 */ /* 0x000e620000000800 */
[----:B------:R-:W-:Y:S01]  /*03f0*/  ISETP.NE.AND P2, PT, R252, -0x1, PT ;  /* 0xfffffffffc00780c */ /* 0x000fe20003f45270 */
[----:B------:R-:W-:Y:S01]  /*0400*/  IMAD.IADD R36, R13, 0x1, -R22 ;  /* 0x000000010d247824 */ /* 0x000fe200078e0a16 */
[----:B------:R-:W-:Y:S01]  /*0410*/  IABS R4, R28 ;  /* 0x0000001c00047213 */ /* 0x000fe20000000000 */
[----:B------:R-:W-:Y:S01]  /*0420*/  ULDC.64 UR4, c[0x0][0x258] ;  /* 0x0000960000047ab9 */ /* 0x000fe20000000a00 */
[----:B------:R-:W-:Y:S01]  /*0430*/  SHF.R.S32.HI R29, RZ, 0x1f, R43 ;  /* 0x0000001fff1d7819 */ /* 0x000fe2000001142b */
[----:B------:R-:W-:Y:S01]  /*0440*/  IMAD.MOV.U32 R35, RZ, RZ, R17 ;  /* 0x000000ffff237224 */ /* 0x000fe200078e0011 */
[----:B------:R-:W-:Y:S01]  /*0450*/  ISETP.NE.AND P1, PT, R9, -0x1, PT ;  /* 0xffffffff0900780c */ /* 0x000fe20003f25270 */
[----:B------:R-:W-:Y:S01]  /*0460*/  STL [R1+0x8], R36 ;  /* 0x0000082401007387 */ /* 0x000fe20000100800 */
[CC--:B------:R-:W-:Y:S02]  /*0470*/  LEA.HI R26, R29.reuse, R43.reuse, RZ, 0x2 ;  /* 0x0000002b1d1a7211 */ /* 0x0c0fe400078f10ff */
[----:B------:R-:W-:-:S02]  /*0480*/  LEA.HI R27, R29, R43, RZ, 0x3 ;  /* 0x0000002b1d1b7211 */ /* 0x000fc400078f18ff */
[----:B------:R-:W-:Y:S01]  /*0490*/  SHF.R.S32.HI R250, RZ, 0x2, R26 ;  /* 0x00000002fffa7819 */ /* 0x000fe2000001141a */
[----:B------:R-:W2:Y:S01]  /*04a0*/  @!P2 LDC.64 R6, c[0x0][0x228] ;  /* 0x00008a00ff06ab82 */ /* 0x000ea20000000a00 */
[----:B------:R-:W-:Y:S02]  /*04b0*/  SHF.R.S32.HI R41, RZ, 0x3, R27 ;  /* 0x00000003ff297819 */ /* 0x000fe4000001141b */
[--C-:B------:R-:W-:Y:S02]  /*04c0*/  SHF.R.S32.HI R251, RZ, 0x1f, R250.reuse ;  /* 0x0000001ffffb7819 */ /* 0x100fe400000114fa */
[C---:B------:R-:W-:Y:S02]  /*04d0*/  IADD3 R31, R250.reuse, 0x20, RZ ;  /* 0x00000020fa1f7810 */ /* 0x040fe40007ffe0ff */
[----:B------:R-:W-:Y:S01]  /*04e0*/  ISETP.GE.AND P3, PT, R250, R36, PT ;  /* 0x00000024fa00720c */ /* 0x000fe20003f66270 */
[----:B------:R-:W3:Y:S01]  /*04f0*/  @P2 LDC.64 R10, c[0x0][0x240] ;  /* 0x00009000ff0a2b82 */ /* 0x000ee20000000a00 */
[----:B------:R-:W-:Y:S01]  /*0500*/  IMAD.WIDE R44, R25, 0x80, R250 ;  /* 0x00000080192c7825 */ /* 0x000fe200078e02fa */
[----:B-1----:R-:W-:-:S04]  /*0510*/  IABS R14, R30 ;  /* 0x0000001e000e7213 */ /* 0x002fc80000000000 */
[----:B------:R-:W1:Y:S02]  /*0520*/  I2F.RP R2, R14 ;  /* 0x0000000e00027306 */ /* 0x000e640000209400 */
[----:B------:R-:W4:Y:S08]  /*0530*/  @P1 LDC.64 R22, c[0x0][0x248] ;  /* 0x00009200ff161b82 */ /* 0x000f300000000a00 */
[----:B------:R-:W5:Y:S01]  /*0540*/  @P1 LDC.64 R184, c[0x0][0x250] ;  /* 0x00009400ffb81b82 */ /* 0x000f620000000a00 */
[----:B-1----:R-:W1:Y:S02]  /*0550*/  MUFU.RCP R2, R2 ;  /* 0x0000000200027308 */ /* 0x002e640000001000 */
[----:B-1----:R-:W-:-:S06]  /*0560*/  VIADD R2, R2, 0xffffffe ;  /* 0x0ffffffe02027836 */ /* 0x002fcc0000000000 */
[----:B------:R-:W1:Y:S02]  /*0570*/  F2I.FTZ.U32.TRUNC.NTZ R3, R2 ;  /* 0x0000000200037305 */ /* 0x000e64000021f000 */
[----:B-1----:R-:W-:Y:S01]  /*0580*/  IMAD.MOV R0, RZ, RZ, -R3 ;  /* 0x000000ffff007224 */ /* 0x002fe200078e0a03 */
[----:B------:R-:W-:-:S03]  /*0590*/  MOV R2, RZ ;  /* 0x000000ff00027202 */ /* 0x000fc60000000f00 */
[----:B------:R-:W-:-:S04]  /*05a0*/  IMAD R0, R0, R14, RZ ;  /* 0x0000000e00007224 */ /* 0x000fc800078e02ff */
[----:B------:R-:W-:Y:S01]  /*05b0*/  IMAD.HI.U32 R2, R3, R0, R2 ;  /* 0x0000000003027227 */ /* 0x000fe200078e0002 */
[----:B------:R-:W-:-:S05]  /*05c0*/  @!P2 SHF.R.S32.HI R0, RZ, 0x1f, R19 ;  /* 0x0000001fff00a819 */ /* 0x000fca0000011413 */
[----:B------:R-:W-:-:S04]  /*05d0*/  IMAD.HI.U32 R12, R2, R4, RZ ;  /* 0x00000004020c7227 */ /* 0x000fc800078e00ff */
[----:B--2---:R-:W-:Y:S02]  /*05e0*/  @!P2 IMAD R2, R0, R6, RZ ;  /* 0x000000060002a224 */ /* 0x004fe400078e02ff */
[----:B------:R-:W-:Y:S02]  /*05f0*/  IMAD.MOV R0, RZ, RZ, -R12 ;  /* 0x000000ffff007224 */ /* 0x000fe400078e0a0c */
[----:B------:R-:W-:Y:S02]  /*0600*/  @!P2 IMAD R13, R19, R7, R2 ;  /* 0x00000007130da224 */ /* 0x000fe400078e0202 */
[----:B------:R-:W-:Y:S01]  /*0610*/  IMAD R4, R14, R0, R4 ;  /* 0x000000000e047224 */ /* 0x000fe200078e0204 */
[----:B------:R-:W-:Y:S01]  /*0620*/  LOP3.LUT R0, R26, 0xfffffffc, RZ, 0xc0, !PT ;  /* 0xfffffffc1a007812 */ /* 0x000fe200078ec0ff */
[----:B---3--:R-:W-:-:S03]  /*0630*/  @P2 IMAD.WIDE.U32 R2, R252, R10, RZ ;  /* 0x0000000afc022225 */ /* 0x008fc600078e00ff */
[----:B------:R-:W-:Y:S01]  /*0640*/  IADD3 R5, -R0, R43, RZ ;  /* 0x0000002b00057210 */ /* 0x000fe20007ffe1ff */
[----:B------:R-:W-:Y:S01]  /*0650*/  IMAD.SHL.U32 R0, R41, 0x40, RZ ;  /* 0x0000004029007824 */ /* 0x000fe200078e00ff */
[----:B------:R-:W-:Y:S01]  /*0660*/  ISETP.GT.U32.AND P0, PT, R14, R4, PT ;  /* 0x000000040e00720c */ /* 0x000fe20003f04070 */
[----:B------:R-:W-:Y:S02]  /*0670*/  @P2 IMAD R24, R252, R11, R3 ;  /* 0x0000000bfc182224 */ /* 0x000fe400078e0203 */
[----:B------:R-:W-:Y:S01]  /*0680*/  IMAD.SHL.U32 R16, R5, 0x8, RZ ;  /* 0x0000000805107824 */ /* 0x000fe200078e00ff */
[----:B------:R-:W-:Y:S01]  /*0690*/  LOP3.LUT R0, R0, 0xc0, RZ, 0xc0, !PT ;  /* 0x000000c000007812 */ /* 0x000fe200078ec0ff */
[----:B------:R-:W-:-:S03]  /*06a0*/  @!P2 IMAD.WIDE.U32 R6, R19, R6, RZ ;  /* 0x000000061306a225 */ /* 0x000fc600078e00ff */
[----:B------:R-:W-:Y:S01]  /*06b0*/  MOV R34, R16 ;  /* 0x0000001000227202 */ /* 0x000fe20000000f00 */
[----:B------:R-:W-:Y:S01]  /*06c0*/  IMAD.MOV.U32 R34, RZ, RZ, R16 ;  /* 0x000000ffff227224 */ /* 0x000fe200078e0010 */
[----:B------:R1:W-:Y:S01]  /*06d0*/  STL [R1+0x10], R16 ;  /* 0x0000101001007387 */ /* 0x0003e20000100800 */
[----:B------:R-:W-:Y:S02]  /*06e0*/  @P1 IMAD.IADD R5, R8, 0x1, R9 ;  /* 0x0000000108051824 */ /* 0x000fe400078e0209 */
[-C--:B------:R-:W-:Y:S01]  /*06f0*/  @!P0 IADD3 R4, R4, -R14.reuse, RZ ;  /* 0x8000000e04048210 */ /* 0x080fe20007ffe0ff */
[----:B------:R2:W-:Y:S01]  /*0700*/  STL.64 [R1], R44 ;  /* 0x0000002c01007387 */ /* 0x0005e20000100a00 */
[----:B------:R-:W-:Y:S01]  /*0710*/  LOP3.LUT R3, R0, 0x18, R34, 0xf8, !PT ;  /* 0x0000001800037812 */ /* 0x000fe200078ef822 */
[----:B------:R-:W-:Y:S01]  /*0720*/  @!P2 IMAD.IADD R24, R7, 0x1, R13 ;  /* 0x000000010718a824 */ /* 0x000fe200078e020d */
[----:B------:R-:W-:Y:S01]  /*0730*/  SHF.R.U32.HI R0, RZ, 0x3, R0 ;  /* 0x00000003ff007819 */ /* 0x000fe20000011600 */
[----:B------:R2:W-:Y:S01]  /*0740*/  STL [R1+0x18], R31 ;  /* 0x0000181f01007387 */ /* 0x0005e20000100800 */
[----:B------:R-:W-:Y:S01]  /*0750*/  ISETP.GE.U32.AND P6, PT, R4, R14, PT ;  /* 0x0000000e0400720c */ /* 0x000fe20003fc6070 */
[----:B----4-:R-:W-:Y:S01]  /*0760*/  @P1 IMAD R7, R5, R23, RZ ;  /* 0x0000001705071224 */ /* 0x010fe200078e02ff */
[----:B------:R-:W-:Y:S01]  /*0770*/  LOP3.LUT R25, R3, R0, RZ, 0x3c, !PT ;  /* 0x0000000003197212 */ /* 0x000fe200078e3cff */
[----:B------:R-:W-:Y:S01]  /*0780*/  @P1 IMAD.WIDE.U32 R4, R5, R22, RZ ;  /* 0x0000001605041225 */ /* 0x000fe200078e00ff */
[----:B------:R-:W-:-:S03]  /*0790*/  LOP3.LUT R0, R28, R30, RZ, 0x3c, !PT ;  /* 0x0000001e1c007212 */ /* 0x000fc600078e3cff */
[----:B------:R-:W-:Y:S01]  /*07a0*/  @P1 IMAD.IADD R14, R5, 0x1, R7 ;  /* 0x00000001050e1824 */ /* 0x000fe200078e0207 */
[----:B------:R-:W-:Y:S01]  /*07b0*/  ISETP.GE.AND P4, PT, R0, RZ, PT ;  /* 0x000000ff0000720c */ /* 0x000fe20003f86270 */
[----:B------:R-:W-:Y:S01]  /*07c0*/  @P1 IMAD.IADD R0, R8, 0x1, R9 ;  /* 0x0000000108001824 */ /* 0x000fe200078e0209 */
[----:B------:R-:W-:Y:S02]  /*07d0*/  SHF.R.S32.HI R9, RZ, 0x1f, R28 ;  /* 0x0000001fff097819 */ /* 0x000fe4000001141c */
[----:B------:R-:W-:-:S03]  /*07e0*/  @P1 MOV R7, R4 ;  /* 0x0000000400071202 */ /* 0x000fc60000000f00 */
[----:B------:R-:W-:Y:S01]  /*07f0*/  IMAD R9, R9, UR4, RZ ;  /* 0x0000000409097c24 */ /* 0x000fe2000f8e02ff */
[----:B-1----:R-:W-:Y:S01]  /*0800*/  @P2 MOV R16, R2 ;  /* 0x0000000200102202 */ /* 0x002fe20000000f00 */
[----:B------:R-:W-:Y:S01]  /*0810*/  @!P2 IMAD.MOV.U32 R16, RZ, RZ, R6 ;  /* 0x000000ffff10a224 */ /* 0x000fe200078e0006 */
[----:B------:R-:W-:Y:S01]  /*0820*/  ISETP.GE.AND P2, PT, R31, R36, PT ;  /* 0x000000241f00720c */ /* 0x000fe20003f46270 */
[----:B-----5:R-:W-:-:S04]  /*0830*/  @P1 IMAD.WIDE.U32 R2, R0, R184, RZ ;  /* 0x000000b800021225 */ /* 0x020fc800078e00ff */
[----:B------:R-:W-:Y:S01]  /*0840*/  @P1 IMAD R6, R0, R185, RZ ;  /* 0x000000b900061224 */ /* 0x000fe200078e02ff */
[----:B------:R-:W-:-:S03]  /*0850*/  @P1 MOV R15, R2 ;  /* 0x00000002000f1202 */ /* 0x000fc60000000f00 */
[----:B------:R-:W-:Y:S01]  /*0860*/  @P1 IMAD.IADD R17, R3, 0x1, R6 ;  /* 0x0000000103111824 */ /* 0x000fe200078e0206 */
[----:B--2---:R-:W-:Y:S06]  /*0870*/  @P1 BRA `(.L_x_3) ;  /* 0x0000000000341947 */ /* 0x004fec0003800000 */
[----:B------:R-:W1:Y:S01]  /*0880*/  LDC.64 R22, c[0x0][0x248] ;  /* 0x00009200ff167b82 */ /* 0x000e620000000a00 */
[----:B------:R-:W-:Y:S02]  /*0890*/  SHF.R.S32.HI R0, RZ, 0x1f, R8 ;  /* 0x0000001fff007819 */ /* 0x000fe40000011408 */
[----:B------:R-:W-:-:S05]  /*08a0*/  SHF.R.S32.HI R6, RZ, 0x1f, R19 ;  /* 0x0000001fff067819 */ /* 0x000fca0000011413 */
[----:B------:R-:W2:Y:S01]  /*08b0*/  LDC.64 R4, c[0x0][0x230] ;  /* 0x00008c00ff047b82 */ /* 0x000ea20000000a00 */
[-C--:B-1----:R-:W-:Y:S02]  /*08c0*/  IMAD R0, R0, R22.reuse, RZ ;  /* 0x0000001600007224 */ /* 0x082fe400078e02ff */
[----:B------:R-:W-:-:S04]  /*08d0*/  IMAD.WIDE.U32 R2, R8, R22, RZ ;  /* 0x0000001608027225 */ /* 0x000fc800078e00ff */
[----:B------:R-:W-:Y:S02]  /*08e0*/  IMAD R0, R8, R23, R0 ;  /* 0x0000001708007224 */ /* 0x000fe400078e0200 */
[----:B--2---:R-:W-:-:S03]  /*08f0*/  IMAD R6, R6, R4, RZ ;  /* 0x0000000406067224 */ /* 0x004fc600078e02ff */
[----:B------:R-:W-:Y:S01]  /*0900*/  IADD3 R3, R3, R0, RZ ;  /* 0x0000000003037210 */ /* 0x000fe20007ffe0ff */
[C---:B------:R-:W-:Y:S02]  /*0910*/  IMAD R5, R19.reuse, R5, R6 ;  /* 0x0000000513057224 */ /* 0x040fe400078e0206 */
[----:B------:R-:W-:-:S05]  /*0920*/  IMAD.WIDE.U32 R2, R19, R4, R2 ;  /* 0x0000000413027225 */ /* 0x000fca00078e0002 */
[----:B------:R-:W-:Y:S02]  /*0930*/  IADD3 R14, R3, R5, RZ ;  /* 0x00000005030e7210 */ /* 0x000fe40007ffe0ff */
[----:B------:R-:W-:Y:S02]  /*0940*/  MOV R7, R2 ;  /* 0x0000000200077202 */ /* 0x000fe40000000f00 */
.L_x_3:
[----:B------:R-:W-:Y:S05]  /*0950*/  @P1 BRA `(.L_x_4) ;  /* 0x0000000000341947 */ /* 0x000fea0003800000 */
        /* <DEDUP_REMOVED lines=12> */
[----:B------:R-:W-:-:S07]  /*0a20*/  MOV R15, R2 ;  /* 0x00000002000f7202 */ /* 0x000fce0000000f00 */
.L_x_4:
[----:B------:R-:W1:Y:S01]  /*0a30*/  @!P2 LDC.64 R10, c[0x0][0x240] ;  /* 0x00009000ff0aab82 */ /* 0x000e620000000a00 */
[--C-:B------:R-:W-:Y:S01]  /*0a40*/  SHF.R.S32.HI R35, RZ, 0x1f, R34.reuse ;  /* 0x0000001fff237819 */ /* 0x100fe20000011422 */
[----:B------:R-:W-:Y:S01]  /*0a50*/  IMAD R8, R28, UR5, R9 ;  /* 0x000000051c087c24 */ /* 0x000fe2000f8e0209 */
[----:B------:R-:W-:Y:S01]  /*0a60*/  IADD3 R4, P1, R34, R16, RZ ;  /* 0x0000001022047210 */ /* 0x000fe20007f3e0ff */
[----:B------:R-:W-:Y:S01]  /*0a70*/  @!P0 VIADD R12, R12, 0x1 ;  /* 0x000000010c0c8836 */ /* 0x000fe20000000000 */
[----:B------:R-:W-:Y:S01]  /*0a80*/  @!P2 IADD3 R9, P0, R44, 0x20, RZ ;  /* 0x000000202c09a810 */ /* 0x000fe20007f1e0ff */
[-C--:B------:R-:W-:Y:S01]  /*0a90*/  IMAD R0, R251, R22.reuse, RZ ;  /* 0x00000016fb007224 */ /* 0x080fe200078e02ff */
[----:B------:R-:W-:Y:S01]  /*0aa0*/  LEA.HI.SX32 R42, R237, 0xffffffff, 0x1a ;  /* 0xffffffffed2a7811 */ /* 0x000fe200078fd2ff */
[----:B------:R-:W2:Y:S01]  /*0ab0*/  @!P3 LDC.64 R18, c[0x0][0x240] ;  /* 0x00009000ff12bb82 */ /* 0x000ea20000000a00 */
[----:B------:R-:W-:Y:S01]  /*0ac0*/  IMAD.WIDE.U32 R2, R250, R22, R34 ;  /* 0x00000016fa027225 */ /* 0x000fe200078e0022 */
[----:B------:R-:W-:Y:S01]  /*0ad0*/  ISETP.NE.AND P5, PT, R30, RZ, PT ;  /* 0x000000ff1e00720c */ /* 0x000fe20003fa5270 */
[----:B------:R3:W-:Y:S01]  /*0ae0*/  STL [R1+0x14], R35 ;  /* 0x0000142301007387 */ /* 0x0007e20000100800 */
[----:B------:R-:W-:Y:S01]  /*0af0*/  UMOV UR5, 0x400 ;  /* 0x0000040000057882 */ /* 0x000fe20000000000 */
[----:B------:R-:W-:Y:S01]  /*0b00*/  @P6 VIADD R12, R12, 0x1 ;  /* 0x000000010c0c6836 */ /* 0x000fe20000000000 */
[----:B------:R-:W-:Y:S01]  /*0b10*/  ULDC.64 UR6, c[0x0][0x260] ;  /* 0x0000980000067ab9 */ /* 0x000fe20000000a00 */
[----:B------:R-:W-:Y:S01]  /*0b20*/  IMAD.X R5, R35, 0x1, R24, P1 ;  /* 0x0000000123057824 */ /* 0x000fe200008e0618 */
[----:B------:R-:W4:Y:S01]  /*0b30*/  @!P2 LDC.64 R20, c[0x0][0x210] ;  /* 0x00008400ff14ab82 */ /* 0x000f220000000a00 */
[----:B------:R-:W-:Y:S01]  /*0b40*/  @!P2 IMAD.X R6, RZ, RZ, R45, P0 ;  /* 0x000000ffff06a224 */ /* 0x000fe200000e062d */
[----:B------:R-:W-:Y:S01]  /*0b50*/  IADD3 R32, P0, R7, R2, RZ ;  /* 0x0000000207207210 */ /* 0x000fe20007f1e0ff */
[----:B------:R-:W-:Y:S01]  /*0b60*/  IMAD R0, R250, R23, R0 ;  /* 0x00000017fa007224 */ /* 0x000fe200078e0200 */
[C-C-:B------:R-:W-:Y:S01]  /*0b70*/  SHF.L.U64.HI R248, R22.reuse, 0x6, R23.reuse ;  /* 0x0000000616f87819 */ /* 0x140fe20000010217 */
[----:B------:R-:W-:Y:S01]  /*0b80*/  IMAD.MOV.U32 R16, RZ, RZ, R12 ;  /* 0x000000ffff107224 */ /* 0x000fe200078e000c */
[----:B------:R-:W-:Y:S01]  /*0b90*/  SHF.L.U64.HI R156, R22, 0x5, R23 ;  /* 0x00000005169c7819 */ /* 0x000fe20000010217 */
[----:B------:R-:W-:Y:S01]  /*0ba0*/  IMAD.WIDE.U32 R12, R28, UR4, R4 ;  /* 0x000000041c0c7c25 */ /* 0x000fe2000f8e0004 */
[----:B------:R-:W-:Y:S01]  /*0bb0*/  IADD3.X R33, R14, R3, R0, P0, !PT ;  /* 0x000000030e217210 */ /* 0x000fe200007fe400 */
[----:B------:R-:W5:Y:S02]  /*0bc0*/  S2UR UR4, SR_CgaCtaId ;  /* 0x00000000000479c3 */ /* 0x000f640000008800 */
[----:B-1----:R-:W-:-:S02]  /*0bd0*/  @!P2 IMAD R2, R6, R10, RZ ;  /* 0x0000000a0602a224 */ /* 0x002fc400078e02ff */
[----:B------:R-:W-:-:S04]  /*0be0*/  IMAD.WIDE.U32 R4, R250, R184, R34 ;  /* 0x000000b8fa047225 */ /* 0x000fc800078e0022 */
[----:B------:R-:W-:Y:S01]  /*0bf0*/  IMAD R0, R251, R184, RZ ;  /* 0x000000b8fb007224 */ /* 0x000fe200078e02ff */
[----:B------:R-:W-:Y:S01]  /*0c00*/  IADD3 R34, P0, R15, R4, RZ ;  /* 0x000000040f227210 */ /* 0x000fe20007f1e0ff */
[----:B------:R-:W-:Y:S01]  /*0c10*/  IMAD.IADD R7, R13, 0x1, R8 ;  /* 0x000000010d077824 */ /* 0x000fe200078e0208 */
[----:B------:R-:W1:Y:S01]  /*0c20*/  @!P3 LDC.64 R14, c[0x0][0x210] ;  /* 0x00008400ff0ebb82 */ /* 0x000e620000000a00 */
[----:B------:R-:W-:Y:S02]  /*0c30*/  @!P2 IMAD.MOV.U32 R6, RZ, RZ, R12 ;  /* 0x000000ffff06a224 */ /* 0x000fe400078e000c */
[----:B------:R-:W-:Y:S02]  /*0c40*/  @!P2 IMAD R8, R9, R11, R2 ;  /* 0x0000000b0908a224 */ /* 0x000fe400078e0202 */
[----:B------:R-:W-:Y:S02]  /*0c50*/  IMAD R0, R250, R185, R0 ;  /* 0x000000b9fa007224 */ /* 0x000fe400078e0200 */
[----:B------:R-:W-:-:S02]  /*0c60*/  IMAD R11, R42, -0x40, R40 ;  /* 0xffffffc02a0b7824 */ /* 0x000fc400078e0228 */
[----:B------:R-:W-:Y:S01]  /*0c70*/  @!P2 IMAD.WIDE.U32 R2, R9, R10, R6 ;  /* 0x0000000a0902a225 */ /* 0x000fe200078e0006 */
[----:B---3--:R-:W-:Y:S01]  /*0c80*/  IADD3.X R35, R17, R5, R0, P0, !PT ;  /* 0x0000000511237210 */ /* 0x008fe200007fe400 */
[----:B------:R-:W3:Y:S01]  /*0c90*/  @!P2 S2R R10, SR_CgaCtaId ;  /* 0x00000000000aa919 */ /* 0x000ee20000008800 */
[----:B------:R-:W-:Y:S01]  /*0ca0*/  ISETP.GE.AND P6, PT, R250, R11, PT ;  /* 0x0000000bfa00720c */ /* 0x000fe20003fc6270 */
[----:B------:R-:W-:Y:S01]  /*0cb0*/  @!P2 IMAD.IADD R3, R3, 0x1, R8 ;  /* 0x000000010303a824 */ /* 0x000fe200078e0208 */
[----:B----4-:R-:W-:Y:S01]  /*0cc0*/  @!P2 LEA R8, P0, R2, R20, 0x1 ;  /* 0x000000140208a211 */ /* 0x010fe200078008ff */
[----:B--2---:R-:W-:Y:S01]  /*0cd0*/  @!P3 IMAD R0, R45, R18, RZ ;  /* 0x000000122d00b224 */ /* 0x004fe200078e02ff */
[----:B-----5:R-:W-:Y:S01]  /*0ce0*/  ULEA UR4, UR4, UR5, 0x18 ;  /* 0x0000000504047291 */ /* 0x020fe2000f8ec03f */
[----:B------:R-:W-:Y:S01]  /*0cf0*/  VIADD R24, R250, 0x60 ;  /* 0x00000060fa187836 */ /* 0x000fe20000000000 */
[----:B------:R-:W-:Y:S01]  /*0d00*/  @!P2 LEA.HI.X R9, R2, R21, R3, 0x1, P0 ;  /* 0x000000150209a211 */ /* 0x000fe200000f0c03 */
[----:B------:R-:W-:Y:S01]  /*0d10*/  @!P3 IMAD R6, R44, R19, R0 ;  /* 0x000000132c06b224 */ /* 0x000fe200078e0200 */
[----:B------:R-:W-:Y:S01]  /*0d20*/  LEA.HI R0, R26, R250, RZ, 0x1 ;  /* 0x000000fa1a007211 */ /* 0x000fe200078f08ff */
[----:B------:R-:W-:Y:S01]  /*0d30*/  VIADD R28, R250, 0x40 ;  /* 0x00000040fa1c7836 */ /* 0x000fe20000000000 */
[----:B------:R-:W-:Y:S01]  /*0d40*/  ISETP.GE.AND P0, PT, R24, R36, PT ;  /* 0x000000241800720c */ /* 0x000fe20003f06270 */
[----:B------:R-:W-:Y:S01]  /*0d50*/  @!P4 IMAD.MOV R16, RZ, RZ, -R16 ;  /* 0x000000ffff10c224 */ /* 0x000fe200078e0a10 */
[----:B------:R-:W-:Y:S01]  /*0d60*/  LEA.HI R19, R29, R43, RZ, 0x5 ;  /* 0x0000002b1d137211 */ /* 0x000fe200078f28ff */
[----:B------:R-:W-:Y:S01]  /*0d70*/  @!P3 IMAD.MOV.U32 R2, RZ, RZ, R12 ;  /* 0x000000ffff02b224 */ /* 0x000fe200078e000c */
[----:B------:R-:W-:Y:S01]  /*0d80*/  LOP3.LUT R0, R0, 0x7fffffe, RZ, 0xc0, !PT ;  /* 0x07fffffe00007812 */ /* 0x000fe200078ec0ff */
[----:B------:R-:W-:Y:S01]  /*0d90*/  @!P3 IMAD.MOV.U32 R3, RZ, RZ, R7 ;  /* 0x000000ffff03b224 */ /* 0x000fe200078e0007 */
[----:B------:R-:W-:Y:S01]  /*0da0*/  @!P5 LOP3.LUT R16, RZ, R30, RZ, 0x33, !PT ;  /* 0x0000001eff10d212 */ /* 0x000fe200078e33ff */
[----:B------:R-:W2:Y:S01]  /*0db0*/  @!P6 S2R R17, SR_CgaCtaId ;  /* 0x000000000011e919 */ /* 0x000ea20000008800 */
[----:B------:R-:W-:Y:S01]  /*0dc0*/  ISETP.GE.AND P5, PT, R31, R11, PT ;  /* 0x0000000b1f00720c */ /* 0x000fe20003fa6270 */
[----:B------:R-:W-:Y:S01]  /*0dd0*/  IMAD.IADD R0, R250, 0x1, -R0 ;  /* 0x00000001fa007824 */ /* 0x000fe200078e0a00 */
[----:B------:R-:W-:Y:S01]  /*0de0*/  ISETP.GE.AND P1, PT, R28, R36, PT ;  /* 0x000000241c00720c */ /* 0x000fe20003f26270 */
[----:B------:R-:W-:Y:S01]  /*0df0*/  @!P3 IMAD.WIDE.U32 R4, R44, R18, R2 ;  /* 0x000000122c04b225 */ /* 0x000fe200078e0002 */
[----:B------:R-:W-:Y:S01]  /*0e00*/  SHF.R.S32.HI R38, RZ, 0x5, R19 ;  /* 0x00000005ff267819 */ /* 0x000fe20000011413 */
[----:B------:R-:W4:Y:S02]  /*0e10*/  @!P0 S2R R21, SR_CgaCtaId ;  /* 0x0000000000158919 */ /* 0x000f240000008800 */
[----:B------:R-:W-:Y:S01]  /*0e20*/  IMAD.WIDE.U32 R246, R16, UR6, R32 ;  /* 0x0000000610f67c25 */ /* 0x000fe2000f8e0020 */
[----:B-1----:R-:W-:Y:S01]  /*0e30*/  @!P3 LEA R2, P4, R4, R14, 0x1 ;  /* 0x0000000e0402b211 */ /* 0x002fe200078808ff */
[----:B------:R1:W-:Y:S02]  /*0e40*/  STL [R1+0x20], R28 ;  /* 0x0000201c01007387 */ /* 0x0003e40000100800 */
[----:B------:R-:W-:-:S02]  /*0e50*/  IMAD R3, R38, 0x8, R0 ;  /* 0x0000000826037824 */ /* 0x000fc400078e0200 */
[----:B------:R-:W-:Y:S01]  /*0e60*/  @!P3 IMAD.IADD R0, R5, 0x1, R6 ;  /* 0x000000010500b824 */ /* 0x000fe200078e0206 */
[----:B------:R-:W-:Y:S01]  /*0e70*/  LEA.HI R5, R29, R43, RZ, 0x4 ;  /* 0x0000002b1d057211 */ /* 0x000fe200078f20ff */
[----:B------:R-:W-:Y:S01]  /*0e80*/  IMAD.U32 R6, R3, 0x20, R25 ;  /* 0x0000002003067824 */ /* 0x000fe200078e0019 */
[----:B------:R-:W5:Y:S01]  /*0e90*/  @!P5 S2R R18, SR_CgaCtaId ;  /* 0x000000000012d919 */ /* 0x000f620000008800 */
[----:B------:R-:W-:Y:S01]  /*0ea0*/  IMAD.SHL.U32 R241, R22, 0x40, RZ ;  /* 0x0000004016f17824 */ /* 0x000fe200078e00ff */
[----:B------:R-:W-:Y:S01]  /*0eb0*/  @!P3 LEA.HI.X R3, R4, R15, R0, 0x1, P4 ;  /* 0x0000000f0403b211 */ /* 0x000fe200020f0c00 */
[----:B------:R-:W-:Y:S01]  /*0ec0*/  IMAD.MOV.U32 R242, RZ, RZ, R246 ;  /* 0x000000fffff27224 */ /* 0x000fe200078e00f6 */
[----:B------:R-:W-:Y:S01]  /*0ed0*/  SHF.R.S32.HI R4, RZ, 0x4, R5 ;  /* 0x00000004ff047819 */ /* 0x000fe20000011405 */
[----:B------:R-:W5:Y:S01]  /*0ee0*/  @!P1 LDC.64 R14, c[0x0][0x240] ;  /* 0x00009000ff0e9b82 */ /* 0x000f620000000a00 */
[----:B------:R-:W-:Y:S01]  /*0ef0*/  LEA R221, R6, UR4, 0x1 ;  /* 0x0000000406dd7c11 */ /* 0x000fe2000f8e08ff */
[----:B------:R3:W-:Y:S01]  /*0f00*/  STL [R1+0x1c], R24 ;  /* 0x00001c1801007387 */ /* 0x0007e20000100800 */
[----:B------:R-:W-:Y:S01]  /*0f10*/  LEA.HI R0, R5, R4, RZ, 0x1 ;  /* 0x0000000405007211 */ /* 0x000fe200078f08ff */
[----:B------:R-:W-:Y:S01]  /*0f20*/  IMAD.SHL.U32 R159, R22, 0x20, RZ ;  /* 0x00000020169f7824 */ /* 0x000fe200078e00ff */
[----:B------:R-:W-:Y:S01]  /*0f30*/  ISETP.GE.AND P4, PT, R250, R11, PT ;  /* 0x0000000bfa00720c */ /* 0x000fe20003f86270 */
[----:B------:R-:W-:Y:S01]  /*0f40*/  @!PT LDS RZ, [RZ] ;  /* 0x00000000fffff984 */ /* 0x000fe20000000800 */
[----:B------:R-:W-:Y:S01]  /*0f50*/  @!PT LDS RZ, [RZ] ;  /* 0x00000000fffff984 */ /* 0x000fe20000000800 */
[----:B------:R-:W-:Y:S01]  /*0f60*/  @!PT LDS RZ, [RZ] ;  /* 0x00000000fffff984 */ /* 0x000fe20000000800 */
[----:B------:R-:W-:Y:S04]  /*0f70*/  @!P3 LDGSTS.E.BYPASS.LTC128B.128 [R221], desc[UR14][R2.64] ;  /* 0x0000000002ddbfae */ /* 0x000fe8000b901d4e */
[----:B------:R-:W-:Y:S01]  /*0f80*/  @!P3 LDGSTS.E.BYPASS.LTC128B.128 [R221+0x2000], desc[UR14][R2.64+0x40] ;  /* 0x0200004002ddbfae */ /* 0x000fe2000b901d4e */
[----:B-1----:R-:W1:Y:S03]  /*0f90*/  @!P1 S2R R28, SR_CgaCtaId ;  /* 0x00000000001c9919 */ /* 0x002e660000008800 */
[----:B------:R2:W-:Y:S01]  /*0fa0*/  @!P3 LDGSTS.E.BYPASS.LTC128B.128 [R221+0x4000], desc[UR14][R2.64+0x80] ;  /* 0x0400008002ddbfae */ /* 0x0005e2000b901d4e */
[----:B------:R-:W-:-:S05]  /*0fb0*/  @!P1 IADD3 R13, P3, R44, 0x40, RZ ;  /* 0x000000402c0d9810 */ /* 0x000fca0007f7e0ff */
[----:B------:R-:W-:Y:S01]  /*0fc0*/  @!P1 IMAD.X R20, RZ, RZ, R45, P3 ;  /* 0x000000ffff149224 */ /* 0x000fe200018e062d */
[----:B------:R-:W-:Y:S02]  /*0fd0*/  ISETP.GE.AND P3, PT, R31, R11, PT ;  /* 0x0000000b1f00720c */ /* 0x000fe40003f66270 */
[----:B------:R-:W-:Y:S01]  /*0fe0*/  @!P5 MOV R11, 0x400 ;  /* 0x00000400000bd802 */ /* 0x000fe20000000f00 */
[----:B---3--:R-:W3:Y:S01]  /*0ff0*/  @!P1 LDC.64 R24, c[0x0][0x210] ;  /* 0x00008400ff189b82 */ /* 0x008ee20000000a00 */
[----:B--2---:R-:W-:Y:S02]  /*1000*/  LOP3.LUT R2, R0, 0xfffffffe, RZ, 0xc0, !PT ;  /* 0xfffffffe00027812 */ /* 0x004fe400078ec0ff */
[----:B------:R-:W-:Y:S02]  /*1010*/  @!P2 MOV R0, 0x400 ;  /* 0x000004000000a802 */ /* 0x000fe40000000f00 */
[----:B------:R-:W-:Y:S01]  /*1020*/  @!P6 MOV R3, 0x400 ;  /* 0x000004000003e802 */ /* 0x000fe20000000f00 */
[----:B------:R-:W-:Y:S01]  /*1030*/  IMAD.IADD R31, R4, 0x1, -R2 ;  /* 0x00000001041f7824 */ /* 0x000fe200078e0a02 */
[----:B------:R-:W-:-:S02]  /*1040*/  @!P2 LEA R10, R10, R0, 0x18 ;  /* 0x000000000a0aa211 */ /* 0x000fc400078ec0ff */
[----:B------:R-:W-:Y:S02]  /*1050*/  LOP3.LUT R0, R5, 0xfffffff0, RZ, 0xc0, !PT ;  /* 0xfffffff005007812 */ /* 0x000fe400078ec0ff */
[----:B------:R-:W-:Y:S02]  /*1060*/  @!P6 LEA R30, R17, R3, 0x18 ;  /* 0x00000003111ee211 */ /* 0x000fe400078ec0ff */
[----:B------:R-:W-:Y:S01]  /*1070*/  LOP3.LUT R2, R27, 0xfffffff8, RZ, 0xc0, !PT ;  /* 0xfffffff81b027812 */ /* 0x000fe200078ec0ff */
[C---:B------:R-:W-:Y:S01]  /*1080*/  IMAD.IADD R0, R43.reuse, 0x1, -R0 ;  /* 0x000000012b007824 */ /* 0x040fe200078e0a00 */
[----:B------:R-:W-:Y:S01]  /*1090*/  @!P0 MOV R3, 0x400 ;  /* 0x0000040000038802 */ /* 0x000fe20000000f00 */
[----:B------:R-:W2:Y:S01]  /*10a0*/  @!P0 LDC.64 R26, c[0x0][0x210] ;  /* 0x00008400ff1a8b82 */ /* 0x000ea20000000a00 */
[----:B------:R-:W-:Y:S01]  /*10b0*/  @!P1 MOV R4, 0x400 ;  /* 0x0000040000049802 */ /* 0x000fe20000000f00 */
[----:B------:R-:W-:Y:S01]  /*10c0*/  IMAD.IADD R2, R43, 0x1, -R2 ;  /* 0x000000012b027824 */ /* 0x000fe200078e0a02 */
[----:B----4-:R-:W-:-:S02]  /*10d0*/  @!P0 LEA R21, R21, R3, 0x18 ;  /* 0x0000000315158211 */ /* 0x010fc400078ec0ff */
[----:B------:R-:W-:Y:S02]  /*10e0*/  LEA.HI R3, R0, R0, RZ, 0x1 ;  /* 0x0000000000037211 */ /* 0x000fe400078f08ff */
[----:B------:R-:W-:Y:S02]  /*10f0*/  SHF.R.S32.HI R19, RZ, 0x1f, R0 ;  /* 0x0000001fff137819 */ /* 0x000fe40000011400 */
[----:B------:R-:W-:Y:S02]  /*1100*/  LEA.HI R29, R2, R2, RZ, 0x1 ;  /* 0x00000002021d7211 */ /* 0x000fe400078f08ff */
[----:B------:R-:W-:Y:S02]  /*1110*/  LOP3.LUT R5, R3, 0x7fffffe, RZ, 0xc0, !PT ;  /* 0x07fffffe03057812 */ /* 0x000fe400078ec0ff */
[----:B-----5:R-:W-:Y:S02]  /*1120*/  @!P5 LEA R17, R18, R11, 0x18 ;  /* 0x0000000b1211d211 */ /* 0x020fe400078ec0ff */
[----:B------:R-:W-:Y:S01]  /*1130*/  LEA.HI R39, R19, R0, RZ, 0x3 ;  /* 0x0000000013277211 */ /* 0x000fe200078f18ff */
[----:B------:R-:W-:Y:S01]  /*1140*/  IMAD.IADD R160, R0, 0x1, -R5 ;  /* 0x0000000100a07824 */ /* 0x000fe200078e0a05 */
[----:B------:R-:W4:Y:S01]  /*1150*/  @!P0 LDC.64 R18, c[0x0][0x240] ;  /* 0x00009000ff128b82 */ /* 0x000f220000000a00 */
[----:B-1----:R-:W-:Y:S01]  /*1160*/  @!P1 LEA R28, R28, R4, 0x18 ;  /* 0x000000041c1c9211 */ /* 0x002fe200078ec0ff */
[----:B------:R-:W-:Y:S01]  /*1170*/  @!P2 IMAD R0, R6, 0x2, R10 ;  /* 0x000000020600a824 */ /* 0x000fe200078e020a */
[----:B------:R-:W-:-:S02]  /*1180*/  LOP3.LUT R4, R29, 0x3fffffe, RZ, 0xc0, !PT ;  /* 0x03fffffe1d047812 */ /* 0x000fc400078ec0ff */
[--C-:B------:R-:W-:Y:S02]  /*1190*/  SHF.R.S32.HI R10, RZ, 0x1, R3.reuse ;  /* 0x00000001ff0a7819 */ /* 0x100fe40000011403 */
[----:B------:R-:W-:Y:S01]  /*11a0*/  @!P2 LDGSTS.E.BYPASS.LTC128B.128 [R0+0x800], desc[UR14][R8.64] ;  /* 0x008000000800afae */ /* 0x000fe2000b901d4e */
[----:B------:R-:W-:Y:S01]  /*11b0*/  IMAD.IADD R37, R2, 0x1, -R4 ;  /* 0x0000000102257824 */ /* 0x000fe200078e0a04 */
[----:B------:R-:W-:Y:S01]  /*11c0*/  SHF.R.S32.HI R2, RZ, 0x1f, R3 ;  /* 0x0000001fff027819 */ /* 0x000fe20000011403 */
[----:B------:R-:W-:Y:S01]  /*11d0*/  @!P1 IMAD R3, R20, R14, RZ ;  /* 0x0000000e14039224 */ /* 0x000fe200078e02ff */
[----:B------:R-:W-:Y:S04]  /*11e0*/  @!P2 LDGSTS.E.BYPASS.LTC128B.128 [R0+0x2800], desc[UR14][R8.64+0x40] ;  /* 0x028000400800afae */ /* 0x000fe8000b901d4e */
[----:B------:R1:W-:Y:S01]  /*11f0*/  @!P2 LDGSTS.E.BYPASS.LTC128B.128 [R0+0x4800], desc[UR14][R8.64+0x80] ;  /* 0x048000800800afae */ /* 0x0003e2000b901d4e */
[----:B------:R-:W-:-:S02]  /*1200*/  @!P0 IADD3 R11, P2, R44, 0x60, RZ ;  /* 0x000000602c0b8810 */ /* 0x000fc40007f5e0ff */
[----:B-1----:R-:W-:Y:S01]  /*1210*/  LEA.HI R0, R2, R10, RZ, 0x2 ;  /* 0x0000000a02007211 */ /* 0x002fe200078f10ff */
[C---:B------:R-:W-:Y:S02]  /*1220*/  @!P1 IMAD R9, R13.reuse, R15, R3 ;  /* 0x0000000f0d099224 */ /* 0x040fe400078e0203 */
[----:B------:R-:W-:Y:S01]  /*1230*/  @!P1 IMAD.MOV.U32 R2, RZ, RZ, R12 ;  /* 0x000000ffff029224 */ /* 0x000fe200078e000c */
[----:B------:R-:W-:Y:S01]  /*1240*/  LOP3.LUT R0, R0, 0xfffffffc, RZ, 0xc0, !PT ;  /* 0xfffffffc00007812 */ /* 0x000fe200078ec0ff */
[----:B------:R-:W-:Y:S02]  /*1250*/  @!P1 IMAD.MOV.U32 R3, RZ, RZ, R7 ;  /* 0x000000ffff039224 */ /* 0x000fe400078e0007 */
[----:B------:R-:W-:Y:S02]  /*1260*/  @!P1 IMAD R8, R6, 0x2, R28 ;  /* 0x0000000206089824 */ /* 0x000fe400078e021c */
[----:B------:R-:W-:-:S04]  /*1270*/  @!P1 IMAD.WIDE.U32 R4, R13, R14, R2 ;  /* 0x0000000e0d049225 */ /* 0x000fc800078e0002 */
[----:B------:R-:W-:Y:S01]  /*1280*/  @!P0 IMAD.X R3, RZ, RZ, R45, P2 ;  /* 0x000000ffff038224 */ /* 0x000fe200010e062d */
[----:B---3--:R-:W-:Y:S01]  /*1290*/  @!P1 LEA R2, P2, R4, R24, 0x1 ;  /* 0x0000001804029211 */ /* 0x008fe200078408ff */
[----:B------:R-:W-:Y:S01]  /*12a0*/  IMAD.IADD R36, R10, 0x1, -R0 ;  /* 0x000000010a247824 */ /* 0x000fe200078e0a00 */
[----:B------:R-:W-:Y:S01]  /*12b0*/  SHF.R.S32.HI R10, RZ, 0x1f, R16 ;  /* 0x0000001fff0a7819 */ /* 0x000fe20000011410 */
[----:B------:R-:W-:Y:S02]  /*12c0*/  @!P1 IMAD.IADD R0, R5, 0x1, R9 ;  /* 0x0000000105009824 */ /* 0x000fe400078e0209 */
[C---:B------:R-:W-:Y:S02]  /*12d0*/  @!P0 IMAD R15, R6.reuse, 0x2, R21 ;  /* 0x00000002060f8824 */ /* 0x040fe400078e0215 */
[C---:B------:R-:W-:Y:S01]  /*12e0*/  @!P6 IMAD R14, R6.reuse, 0x2, R30 ;  /* 0x00000002060ee824 */ /* 0x040fe200078e021e */
[----:B------:R-:W1:Y:S01]  /*12f0*/  @!P5 LDC.64 R20, c[0x0][0x218] ;  /* 0x00008600ff14db82 */ /* 0x000e620000000a00 */
[----:B------:R-:W-:Y:S01]  /*1300*/  @!P5 IMAD R13, R6, 0x2, R17 ;  /* 0x00000002060dd824 */ /* 0x000fe200078e0211 */
[----:B------:R-:W-:Y:S01]  /*1310*/  SHF.R.S32.HI R17, RZ, 0x1f, R42 ;  /* 0x0000001fff117819 */ /* 0x000fe2000001142a */
[----:B----4-:R-:W-:Y:S01]  /*1320*/  @!P0 IMAD R9, R3, R18, RZ ;  /* 0x0000001203098224 */ /* 0x010fe200078e02ff */
[----:B------:R-:W-:Y:S01]  /*1330*/  @!P1 LEA.HI.X R3, R4, R25, R0, 0x1, P2 ;  /* 0x0000001904039211 */ /* 0x000fe200010f0c00 */
[----:B------:R-:W-:-:S02]  /*1340*/  @!P0 IMAD.MOV.U32 R6, RZ, RZ, R12 ;  /* 0x000000ffff068224 */ /* 0x000fc400078e000c */
[C---:B------:R-:W-:Y:S02]  /*1350*/  @!P0 IMAD R9, R11.reuse, R19, R9 ;  /* 0x000000130b098224 */ /* 0x040fe400078e0209 */
[----:B------:R-:W-:Y:S01]  /*1360*/  @!P0 IMAD.WIDE.U32 R4, R11, R18, R6 ;  /* 0x000000120b048225 */ /* 0x000fe200078e0006 */
[----:B------:R-:W-:Y:S01]  /*1370*/  @!P1 LDGSTS.E.BYPASS.LTC128B.128 [R8+0x1000], desc[UR14][R2.64] ;  /* 0x0100000002089fae */ /* 0x000fe2000b901d4e */
[----:B------:R-:W3:Y:S02]  /*1380*/  @!P6 LDC.64 R18, c[0x0][0x218] ;  /* 0x00008600ff12eb82 */ /* 0x000ee40000000a00 */
[----:B------:R-:W-:Y:S01]  /*1390*/  IMAD R0, R10, UR6, RZ ;  /* 0x000000060a007c24 */ /* 0x000fe2000f8e02ff */
[----:B------:R-:W-:Y:S01]  /*13a0*/  @!P1 LDGSTS.E.BYPASS.LTC128B.128 [R8+0x3000], desc[UR14][R2.64+0x40] ;  /* 0x0300004002089fae */ /* 0x000fe2000b901d4e */
[----:B------:R-:W-:Y:S01]  /*13b0*/  @!P0 IMAD.IADD R5, R5, 0x1, R9 ;  /* 0x0000000105058824 */ /* 0x000fe200078e0209 */
[----:B--2---:R-:W-:Y:S01]  /*13c0*/  @!P0 LEA R6, P2, R4, R26, 0x1 ;  /* 0x0000001a04068211 */ /* 0x004fe200078408ff */
[----:B------:R-:W-:Y:S01]  /*13d0*/  IMAD R7, R16, UR7, R0 ;  /* 0x0000000710077c24 */ /* 0x000fe2000f8e0200 */
[----:B------:R2:W-:Y:S01]  /*13e0*/  @!P1 LDGSTS.E.BYPASS.LTC128B.128 [R8+0x5000], desc[UR14][R2.64+0x80] ;  /* 0x0500008002089fae */ /* 0x0005e2000b901d4e */
[----:B------:R-:W-:Y:S01]  /*13f0*/  IMAD R0, R248, R42, RZ ;  /* 0x0000002af8007224 */ /* 0x000fe200078e02ff */
[----:B------:R-:W-:Y:S01]  /*1400*/  ULDC.64 UR6, c[0x0][0x268] ;  /* 0x00009a0000067ab9 */ /* 0x000fe20000000a00 */
[----:B------:R-:W-:Y:S01]  /*1410*/  IMAD.IADD R243, R247, 0x1, R7 ;  /* 0x00000001f7f37824 */ /* 0x000fe200078e0207 */
[----:B------:R-:W-:Y:S01]  /*1420*/  @!P0 LEA.HI.X R7, R4, R27, R5, 0x1, P2 ;  /* 0x0000001b04078211 */ /* 0x000fe200010f0c05 */
[----:B------:R-:W-:-:S02]  /*1430*/  IMAD R0, R17, R241, R0 ;  /* 0x000000f111007224 */ /* 0x000fc400078e0200 */
[----:B------:R-:W-:Y:S02]  /*1440*/  IMAD R5, R10, UR6, RZ ;  /* 0x000000060a057c24 */ /* 0x000fe4000f8e02ff */
[----:B------:R-:W-:Y:S01]  /*1450*/  @!P0 LDGSTS.E.BYPASS.LTC128B.128 [R15+0x1800], desc[UR14][R6.64] ;  /* 0x01800000060f8fae */ /* 0x000fe2000b901d4e */
[----:B------:R-:W4:Y:S01]  /*1460*/  @!P4 LDC.64 R10, c[0x0][0x220] ;  /* 0x00008800ff0acb82 */ /* 0x000f220000000a00 */
[----:B------:R-:W-:Y:S02]  /*1470*/  IMAD.WIDE.U32 R244, R16, UR6, R34 ;  /* 0x0000000610f47c25 */ /* 0x000fe4000f8e0022 */
[----:B------:R-:W-:Y:S02]  /*1480*/  @!P0 LDGSTS.E.BYPASS.LTC128B.128 [R15+0x3800], desc[UR14][R6.64+0x40] ;  /* 0x03800040060f8fae */ /* 0x000fe4000b901d4e */
[----:B------:R-:W-:Y:S02]  /*1490*/  IMAD R9, R31, 0x8, R37 ;  /* 0x000000081f097824 */ /* 0x000fe400078e0225 */
[----:B------:R5:W-:Y:S01]  /*14a0*/  @!P0 LDGSTS.E.BYPASS.LTC128B.128 [R15+0x5800], desc[UR14][R6.64+0x80] ;  /* 0x05800080060f8fae */ /* 0x000be2000b901d4e */
[----:B--2---:R-:W-:-:S04]  /*14b0*/  IMAD.WIDE.U32 R2, R42, R241, R242 ;  /* 0x000000f12a027225 */ /* 0x004fc800078e00f2 */
[----:B------:R-:W-:Y:S01]  /*14c0*/  IMAD.IADD R0, R3, 0x1, R0 ;  /* 0x0000000103007824 */ /* 0x000fe200078e0200 */
[----:B---3--:R-:W-:Y:S01]  /*14d0*/  @!P6 LEA R4, P2, R2, R18, 0x1 ;  /* 0x000000120204e211 */ /* 0x008fe200078408ff */
[----:B------:R-:W-:Y:S01]  /*14e0*/  IMAD R8, R16, UR7, R5 ;  /* 0x0000000710087c24 */ /* 0x000fe2000f8e0205 */
[----:B------:R-:W-:Y:S02]  /*14f0*/  @!P5 IADD3 R3, P1, R159, R2, RZ ;  /* 0x000000029f03d210 */ /* 0x000fe40007f3e0ff */
[----:B------:R-:W-:Y:S01]  /*1500*/  @!P6 LEA.HI.X R5, R2, R19, R0, 0x1, P2 ;  /* 0x000000130205e211 */ /* 0x000fe200010f0c00 */
[----:B------:R-:W-:Y:S02]  /*1510*/  IMAD.IADD R249, R245, 0x1, R8 ;  /* 0x00000001f5f97824 */ /* 0x000fe400078e0208 */
[----:B------:R-:W-:Y:S01]  /*1520*/  @!P5 IMAD.X R0, R156, 0x1, R0, P1 ;  /* 0x000000019c00d824 */ /* 0x000fe200008e0600 */
[C---:B-1----:R-:W-:Y:S01]  /*1530*/  @!P5 LEA R2, P1, R3.reuse, R20, 0x1 ;  /* 0x000000140302d211 */ /* 0x042fe200078208ff */
[----:B------:R-:W-:Y:S03]  /*1540*/  @!P6 LDGSTS.E.BYPASS.LTC128B.128 [R14+0x6000], desc[UR14][R4.64] ;  /* 0x06000000040eefae */ /* 0x000fe6000b901d4e */
[----:B------:R-:W-:Y:S01]  /*1550*/  @!P5 LEA.HI.X R3, R3, R21, R0, 0x1, P1 ;  /* 0x000000150303d211 */ /* 0x000fe200008f0c00 */
[----:B------:R-:W-:Y:S01]  /*1560*/  @!P6 LDGSTS.E.BYPASS.LTC128B.128 [R14+0x7000], desc[UR14][R4.64+0x40] ;  /* 0x07000040040eefae */ /* 0x000fe2000b901d4e */
[----:B-----5:R-:W-:-:S02]  /*1570*/  IMAD.SHL.U32 R6, R41, 0x8, RZ ;  /* 0x0000000829067824 */ /* 0x020fc400078e00ff */
[----:B------:R-:W-:Y:S01]  /*1580*/  IMAD.SHL.U32 R7, R31, 0x8, RZ ;  /* 0x000000081f077824 */ /* 0x000fe200078e00ff */
[----:B------:R1:W-:Y:S04]  /*1590*/  @!P6 LDGSTS.E.BYPASS.LTC128B.128 [R14+0x8000], desc[UR14][R4.64+0x80] ;  /* 0x08000080040eefae */ /* 0x0003e8000b901d4e */
[----:B------:R-:W-:Y:S04]  /*15a0*/  @!P5 LDGSTS.E.BYPASS.LTC128B.128 [R13+0x6800], desc[UR14][R2.64] ;  /* 0x06800000020ddfae */ /* 0x000fe8000b901d4e */
[----:B------:R-:W-:Y:S04]  /*15b0*/  @!P5 LDGSTS.E.BYPASS.LTC128B.128 [R13+0x7800], desc[UR14][R2.64+0x40] ;  /* 0x07800040020ddfae */ /* 0x000fe8000b901d4e */
[----:B------:R2:W-:Y:S04]  /*15c0*/  @!P5 LDGSTS.E.BYPASS.LTC128B.128 [R13+0x8800], desc[UR14][R2.64+0x80] ;  /* 0x08800080020ddfae */ /* 0x0005e8000b901d4e */
[----:B------:R-:W0:Y:S01]  /*15d0*/  LDGDEPBAR ;  /* 0x00000000000079af */ /* 0x000e220000000000 */
[----:B-1----:R-:W-:Y:S01]  /*15e0*/  SHF.R.S32.HI R14, RZ, 0x1, R29 ;  /* 0x00000001ff0e7819 */ /* 0x002fe2000001141d */
[----:B------:R-:W-:-:S04]  /*15f0*/  IMAD R4, R17, R184, RZ ;  /* 0x000000b811047224 */ /* 0x000fc800078e02ff */
[----:B------:R-:W-:Y:S02]  /*1600*/  IMAD.SHL.U32 R0, R14, 0x40, RZ ;  /* 0x000000400e007824 */ /* 0x000fe400078e00ff */
[----:B------:R-:W-:-:S03]  /*1610*/  IMAD R4, R42, R185, R4 ;  /* 0x000000b92a047224 */ /* 0x000fc600078e0204 */
[----:B------:R-:W-:Y:S01]  /*1620*/  LOP3.LUT R0, R0, 0xc0, RZ, 0xc0, !PT ;  /* 0x000000c000007812 */ /* 0x000fe200078ec0ff */
[----:B--2---:R-:W1:Y:S01]  /*1630*/  @!P3 LDC.64 R12, c[0x0][0x220] ;  /* 0x00008800ff0cbb82 */ /* 0x004e620000000a00 */
[----:B------:R-:W-:-:S04]  /*1640*/  DEPBAR.LE SB0, 0x0 ;  /* 0x000080000000791a */ /* 0x000fc80000000000 */
[----:B------:R-:W-:-:S03]  /*1650*/  LOP3.LUT R6, R0, 0x8, R6, 0xf8, !PT ;  /* 0x0000000800067812 */ /* 0x000fc600078ef806 */
[----:B------:R-:W-:Y:S01]  /*1660*/  BAR.SYNC.DEFER_BLOCKING 0x0 ;  /* 0x0000000000007b1d */ /* 0x000fe20000010000 */
[----:B------:R-:W-:Y:S01]  /*1670*/  SHF.R.U32.HI R5, RZ, 0x3, R0 ;  /* 0x00000003ff057819 */ /* 0x000fe20000011600 */
[----:B------:R-:W-:Y:S02]  /*1680*/  IMAD.SHL.U32 R0, R36, 0x40, RZ ;  /* 0x0000004024007824 */ /* 0x000fe400078e00ff */
[----:B------:R-:W-:Y:S01]  /*1690*/  IMAD.WIDE.U32 R2, R42, R184, RZ ;  /* 0x000000b82a027225 */ /* 0x000fe200078e00ff */
[----:B------:R-:W-:Y:S02]  /*16a0*/  LOP3.LUT R8, R6, R5, RZ, 0x3c, !PT ;  /* 0x0000000506087212 */ /* 0x000fe400078e3cff */
[----:B------:R-:W-:Y:S01]  /*16b0*/  LOP3.LUT R0, R0, 0xc0, RZ, 0xc0, !PT ;  /* 0x000000c000007812 */ /* 0x000fe200078ec0ff */
[----:B------:R-:W-:Y:S02]  /*16c0*/  IMAD.SHL.U32 R6, R39, 0x20, RZ ;  /* 0x0000002027067824 */ /* 0x000fe400078e00ff */
[----:B------:R-:W-:Y:S01]  /*16d0*/  IMAD.IADD R4, R3, 0x1, R4 ;  /* 0x0000000103047824 */ /* 0x000fe200078e0204 */
[----:B------:R-:W-:-:S02]  /*16e0*/  LEA R3, P0, R2, R244, 0x6 ;  /* 0x000000f402037211 */ /* 0x000fc400078030ff */
[----:B------:R-:W-:Y:S02]  /*16f0*/  LOP3.LUT R5, R0, 0x8, R7, 0xf8, !PT ;  /* 0x0000000800057812 */ /* 0x000fe400078ef807 */
[----:B------:R-:W-:Y:S02]  /*1700*/  SHF.R.U32.HI R0, RZ, 0x3, R0 ;  /* 0x00000003ff007819 */ /* 0x000fe40000011600 */
[----:B------:R-:W-:Y:S02]  /*1710*/  LOP3.LUT R158, R6, 0xffffff00, RZ, 0xc0, !PT ;  /* 0xffffff00069e7812 */ /* 0x000fe400078ec0ff */
[----:B------:R-:W-:Y:S02]  /*1720*/  LEA.HI.X R2, R2, R249, R4, 0x6, P0 ;  /* 0x000000f902027211 */ /* 0x000fe400000f3404 */
[----:B----4-:R-:W-:Y:S02]  /*1730*/  @!P4 LEA R4, P0, R3, R10, 0x1 ;  /* 0x0000000a0304c211 */ /* 0x010fe400078008ff */
[----:B------:R-:W-:Y:S01]  /*1740*/  @!P3 LEA R7, P1, R184, R3, 0x5 ;  /* 0x00000003b807b211 */ /* 0x000fe200078228ff */
[----:B------:R-:W-:Y:S01]  /*1750*/  @P4 STS [R221+0x9000], RZ ;  /* 0x009000ffdd004388 */ /* 0x000fe20000000800 */
[----:B------:R-:W-:Y:S01]  /*1760*/  LOP3.LUT R157, R5, R0, RZ, 0x3c, !PT ;  /* 0x00000000059d7212 */ /* 0x000fe200078e3cff */
[----:B------:R-:W-:Y:S01]  /*1770*/  IMAD R0, R38, 0x200, R158 ;  /* 0x0000020026007824 */ /* 0x000fe200078e029e */
[----:B------:R-:W-:Y:S01]  /*1780*/  @!P4 LEA.HI.X R5, R3, R11, R2, 0x1, P0 ;  /* 0x0000000b0305c211 */ /* 0x000fe200000f0c02 */
[----:B------:R-:W-:Y:S01]  /*1790*/  @P4 STS [R221+0x9004], RZ ;  /* 0x009004ffdd004388 */ /* 0x000fe20000000800 */
[----:B-1----:R-:W-:Y:S01]  /*17a0*/  @!P3 LEA R6, P0, R7, R12, 0x1 ;  /* 0x0000000c0706b211 */ /* 0x002fe200078008ff */
[----:B------:R-:W-:Y:S01]  /*17b0*/  IMAD R3, R160, 0x20, R0 ;  /* 0x00000020a0037824 */ /* 0x000fe200078e0200 */
[----:B------:R-:W-:Y:S01]  /*17c0*/  @!P3 LEA.HI.X R2, R184, R2, R185, 0x5, P1 ;  /* 0x00000002b802b211 */ /* 0x000fe200008f2cb9 */
[----:B------:R-:W-:Y:S01]  /*17d0*/  IMAD.U32 R0, R9, 0x20, R8 ;  /* 0x0000002009007824 */ /* 0x000fe200078e0008 */
[----:B------:R-:W-:Y:S01]  /*17e0*/  @P4 STS.64 [R221+0x9008], RZ ;  /* 0x009008ffdd004388 */ /* 0x000fe20000000a00 */
[----:B------:R-:W-:-:S02]  /*17f0*/  LOP3.LUT P1, RZ, R36, 0x2, RZ, 0xc0, !PT ;  /* 0x0000000224ff7812 */ /* 0x000fc4000782c0ff */
[----:B------:R-:W-:Y:S01]  /*1800*/  @!P3 LEA.HI.X R7, R7, R13, R2, 0x1, P0 ;  /* 0x0000000d0707b211 */ /* 0x000fe200000f0c02 */
[----:B------:R-:W-:Y:S01]  /*1810*/  IMAD.IADD R2, R157, 0x1, R3 ;  /* 0x000000019d027824 */ /* 0x000fe200078e0203 */
[----:B------:R-:W-:Y:S01]  /*1820*/  @P4 STS.128 [R221+0xa000], RZ ;  /* 0x00a000ffdd004388 */ /* 0x000fe20000000c00 */
[----:B------:R-:W-:Y:S01]  /*1830*/  LEA R216, R0, UR4, 0x1 ;  /* 0x0000000400d87c11 */ /* 0x000fe2000f8e08ff */
[----:B------:R-:W-:Y:S01]  /*1840*/  IMAD.MOV.U32 R0, RZ, RZ, 0x20 ;  /* 0x00000020ff007424 */ /* 0x000fe200078e00ff */
[----:B------:R-:W-:Y:S01]  /*1850*/  LOP3.LUT P0, RZ, R14, 0x2, RZ, 0xc0, !PT ;  /* 0x000000020eff7812 */ /* 0x000fe2000780c0ff */
[----:B------:R-:W-:Y:S01]  /*1860*/  @P4 STS.128 [R221+0xb000], RZ ;  /* 0x00b000ffdd004388 */ /* 0x000fe20000000c00 */
[----:B------:R-:W-:Y:S01]  /*1870*/  LEA R219, R2, UR4, 0x1 ;  /* 0x0000000402db7c11 */ /* 0x000fe2000f8e08ff */
[----:B------:R-:W-:Y:S01]  /*1880*/  IMAD.MOV.U32 R2, RZ, RZ, 0x10 ;  /* 0x00000010ff027424 */ /* 0x000fe200078e00ff */
[----:B------:R-:W-:Y:S01]  /*1890*/  SEL R0, R0, 0xffffffe0, !P0 ;  /* 0xffffffe000007807 */ /* 0x000fe20004000000 */
[----:B------:R-:W-:Y:S01]  /*18a0*/  @!PT LDS RZ, [RZ] ;  /* 0x00000000fffff984 */ /* 0x000fe20000000800 */
[----:B------:R-:W-:Y:S01]  /*18b0*/  @!PT LDS RZ, [RZ] ;  /* 0x00000000fffff984 */ /* 0x000fe20000000800 */
[----:B------:R-:W-:Y:S01]  /*18c0*/  @!PT LDS RZ, [RZ] ;  /* 0x00000000fffff984 */ /* 0x000fe20000000800 */
[----:B------:R-:W-:Y:S03]  /*18d0*/  @!P4 LDGSTS.E.BYPASS.LTC128B.128 [R221+0x9000], desc[UR14][R4.64] ;  /* 0x0900000004ddcfae */ /* 0x000fe6000b901d4e */
[----:B------:R-:W-:Y:S01]  /*18e0*/  SEL R2, R2, 0xfffffff0, !P1 ;  /* 0xfffffff002027807 */ /* 0x000fe20004800000 */
[----:B------:R-:W-:Y:S01]  /*18f0*/  @!P4 LDGSTS.E.BYPASS.LTC128B.128 [R221+0xa000], desc[UR14][R4.64+0x40] ;  /* 0x0a00004004ddcfae */ /* 0x000fe2000b901d4e */
[----:B------:R-:W-:-:S02]  /*1900*/  IMAD.IADD R218, R216, 0x1, R0 ;  /* 0x00000001d8da7824 */ /* 0x000fc400078e0200 */
[----:B------:R-:W-:Y:S01]  /*1910*/  IMAD.SHL.U32 R0, R43, 0x2, RZ ;  /* 0x000000022b007824 */ /* 0x000fe200078e00ff */
[----:B------:R-:W-:Y:S01]  /*1920*/  @!P4 LDGSTS.E.BYPASS.LTC128B.128 [R221+0xb000], desc[UR14][R4.64+0x80] ;  /* 0x0b00008004ddcfae */ /* 0x000fe2000b901d4e */
[----:B------:R-:W-:-:S03]  /*1930*/  IMAD R220, R2, 0x2, R219 ;  /* 0x0000000202dc7824 */ /* 0x000fc600078e02db */
[----:B------:R-:W-:Y:S01]  /*1940*/  @P3 STS.128 [R221+0x9800], RZ ;  /* 0x009800ffdd003388 */ /* 0x000fe20000000c00 */
[----:B------:R-:W-:-:S03]  /*1950*/  LOP3.LUT R0, R0, 0x6, RZ, 0xc0, !PT ;  /* 0x0000000600007812 */ /* 0x000fc600078ec0ff */
[----:B------:R-:W-:Y:S02]  /*1960*/  @P3 STS.128 [R221+0xa800], RZ ;  /* 0x00a800ffdd003388 */ /* 0x000fe40000000c00 */
[----:B------:R-:W-:Y:S02]  /*1970*/  IMAD R0, R42, 0x40, R0 ;  /* 0x000000402a007824 */ /* 0x000fe400078e0200 */
[----:B------:R-:W-:Y:S02]  /*1980*/  @P3 STS.128 [R221+0xb800], RZ ;  /* 0x00b800ffdd003388 */ /* 0x000fe40000000c00 */
[C---:B------:R-:W-:Y:S01]  /*1990*/  VIADD R3, R0.reuse, 0x1 ;  /* 0x0000000100037836 */ /* 0x040fe20000000000 */
[CC--:B------:R-:W-:Y:S01]  /*19a0*/  ISETP.GE.AND P2, PT, R0.reuse, R40.reuse, PT ;  /* 0x000000280000720c */ /* 0x0c0fe20003f46270 */
[----:B------:R-:W-:Y:S01]  /*19b0*/  @!PT LDS RZ, [RZ] ;  /* 0x00000000fffff984 */ /* 0x000fe20000000800 */
[----:B------:R-:W-:Y:S01]  /*19c0*/  @!PT LDS RZ, [RZ] ;  /* 0x00000000fffff984 */ /* 0x000fe20000000800 */
[----:B------:R-:W-:Y:S01]  /*19d0*/  @!PT LDS RZ, [RZ] ;  /* 0x00000000fffff984 */ /* 0x000fe20000000800 */
[----:B------:R-:W-:Y:S03]  /*19e0*/  @!P3 LDGSTS.E.BYPASS.LTC128B.128 [R221+0x9800], desc[UR14][R6.64] ;  /* 0x0980000006ddbfae */ /* 0x000fe6000b901d4e */
[----:B------:R-:W-:Y:S01]  /*19f0*/  ISETP.GE.AND P1, PT, R3, R40, PT ;  /* 0x000000280300720c */ /* 0x000fe20003f26270 */
[----:B------:R-:W-:Y:S01]  /*1a00*/  @!P3 LDGSTS.E.BYPASS.LTC128B.128 [R221+0xa800], desc[UR14][R6.64+0x40] ;  /* 0x0a80004006ddbfae */ /* 0x000fe2000b901d4e */
[----:B------:R-:W-:-:S03]  /*1a10*/  VIADD R3, R0, 0x9 ;  /* 0x0000000900037836 */ /* 0x000fc60000000000 */
[----:B------:R1:W-:Y:S02]  /*1a20*/  @!P3 LDGSTS.E.BYPASS.LTC128B.128 [R221+0xb800], desc[UR14][R6.64+0x80] ;  /* 0x0b80008006ddbfae */ /* 0x0003e4000b901d4e */
[-C--:B------:R-:W-:Y:S01]  /*1a30*/  ISETP.GE.AND P6, PT, R3, R40.reuse, PT ;  /* 0x000000280300720c */ /* 0x080fe20003fc6270 */
[C---:B------:R-:W-:Y:S01]  /*1a40*/  VIADD R3, R0.reuse, 0x18 ;  /* 0x0000001800037836 */ /* 0x040fe20000000000 */
[----:B------:R-:W-:Y:S04]  /*1a50*/  LDSM.16.M88.4 R24, [R216+0x6c00] ;  /* 0x006c0000d818783b */ /* 0x000fe80000000200 */
[----:B------:R-:W-:Y:S01]  /*1a60*/  LDSM.16.M88.4 R20, [R216+0x6000] ;  /* 0x00600000d814783b */ /* 0x000fe20000000200 */
[----:B------:R-:W-:Y:S01]  /*1a70*/  ISETP.GE.AND P3, PT, R3, R40, PT ;  /* 0x000000280300720c */ /* 0x000fe20003f66270 */
[----:B------:R-:W-:-:S02]  /*1a80*/  VIADD R3, R0, 0x19 ;  /* 0x0000001900037836 */ /* 0x000fc40000000000 */
[----:B------:R-:W-:Y:S04]  /*1a90*/  LDSM.16.M88.4 R32, [R216+0x6400] ;  /* 0x00640000d820783b */ /* 0x000fe80000000200 */
[----:B------:R-:W-:Y:S04]  /*1aa0*/  LDSM.16.M88.4 R28, [R216+0x6800] ;  /* 0x00680000d81c783b */ /* 0x000fe80000000200 */
[----:B------:R-:W-:Y:S04]  /*1ab0*/  LDSM.16.M88.4 R12, [R220+0x1000] ;  /* 0x00100000dc0c783b */ /* 0x000fe80000000200 */
[----:B------:R-:W-:Y:S04]  /*1ac0*/  LDSM.16.M88.4 R56, [R218+0x6c00] ;  /* 0x006c0000da38783b */ /* 0x000fe80000000200 */
[----:B-1----:R-:W1:Y:S04]  /*1ad0*/  LDSM.16.M88.4 R4, [R219+0x1000] ;  /* 0x00100000db04783b */ /* 0x002e680000000200 */
[----:B------:R-:W2:Y:S04]  /*1ae0*/  LDSM.16.M88.4 R8, [R219] ;  /* 0x00000000db08783b */ /* 0x000ea80000000200 */
[----:B------:R-:W3:Y:S04]  /*1af0*/  LDSM.16.M88.4 R52, [R218+0x6000] ;  /* 0x00600000da34783b */ /* 0x000ee80000000200 */
[----:B------:R-:W4:Y:S04]  /*1b00*/  LDSM.16.M88.4 R48, [R218+0x6400] ;  /* 0x00640000da30783b */ /* 0x000f280000000200 */
[----:B------:R-:W5:Y:S04]  /*1b10*/  LDSM.16.M88.4 R44, [R218+0x6800] ;  /* 0x00680000da2c783b */ /* 0x000f680000000200 */
[----:B------:R-:W5:Y:S04]  /*1b20*/  LDSM.16.M88.4 R16, [R220] ;  /* 0x00000000dc10783b */ /* 0x000f680000000200 */
[----:B------:R-:W0:Y:S01]  /*1b30*/  LDGDEPBAR ;  /* 0x00000000000079af */ /* 0x000e220000000000 */
[C---:B-1----:R-:W-:Y:S06]  /*1b40*/  HMMA.16816.F32.BF16 R36, R4.reuse, R24, RZ ;  /* 0x000000180424723c */ /* 0x042fec00000418ff */
[C---:B------:R-:W-:Y:S06]  /*1b50*/  HMMA.16816.F32.BF16 R68, R4.reuse, R20, RZ ;  /* 0x000000140444723c */ /* 0x040fec00000418ff */
[C---:B------:R-:W-:Y:S06]  /*1b60*/  HMMA.16816.F32.BF16 R64, R4.reuse, R32, RZ ;  /* 0x000000200440723c */ /* 0x040fec00000418ff */
[C---:B------:R-:W-:Y:S06]  /*1b70*/  HMMA.16816.F32.BF16 R60, R4.reuse, R28, RZ ;  /* 0x0000001c043c723c */ /* 0x040fec00000418ff */
[C---:B------:R-:W-:Y:S06]  /*1b80*/  HMMA.16816.F32.BF16 R88, R4.reuse, R22, RZ ;  /* 0x000000160458723c */ /* 0x040fec00000418ff */
[C---:B------:R-:W-:Y:S06]  /*1b90*/  HMMA.16816.F32.BF16 R100, R4.reuse, R34, RZ ;  /* 0x000000220464723c */ /* 0x040fec00000418ff */
[C---:B------:R-:W-:Y:S06]  /*1ba0*/  HMMA.16816.F32.BF16 R104, R4.reuse, R30, RZ ;  /* 0x0000001e0468723c */ /* 0x040fec00000418ff */
[----:B------:R-:W-:Y:S01]  /*1bb0*/  HMMA.16816.F32.BF16 R92, R4, R26, RZ ;  /* 0x0000001a045c723c */ /* 0x000fe200000418ff */
[----:B------:R-:W-:Y:S05]  /*1bc0*/  LDSM.16.M88.4 R4, [R219+0x3000] ;  /* 0x00300000db04783b */ /* 0x000fea0000000200 */
[----:B------:R-:W-:Y:S01]  /*1bd0*/  HMMA.16816.F32.BF16 R140, R12, R56, R36 ;  /* 0x000000380c8c723c */ /* 0x000fe20000041824 */
[----:B------:R-:W1:Y:S05]  /*1be0*/  LDSM.16.M88.4 R36, [R216+0x7000] ;  /* 0x00700000d824783b */ /* 0x000e6a0000000200 */
[C---:B--2---:R-:W-:Y:S06]  /*1bf0*/  HMMA.16816.F32.BF16 R112, R8.reuse, R20, RZ ;  /* 0x000000140870723c */ /* 0x044fec00000418ff */
[C---:B------:R-:W-:Y:S06]  /*1c00*/  HMMA.16816.F32.BF16 R108, R8.reuse, R22, RZ ;  /* 0x00000016086c723c */ /* 0x040fec00000418ff */
[C---:B------:R-:W-:Y:S06]  /*1c10*/  HMMA.16816.F32.BF16 R84, R8.reuse, R32, RZ ;  /* 0x000000200854723c */ /* 0x040fec00000418ff */
[C---:B------:R-:W-:Y:S01]  /*1c20*/  HMMA.16816.F32.BF16 R96, R8.reuse, R34, RZ ;  /* 0x000000220860723c */ /* 0x040fe200000418ff */
[----:B------:R-:W2:Y:S05]  /*1c30*/  LDSM.16.M88.4 R32, [R216+0x7400] ;  /* 0x00740000d820783b */ /* 0x000eaa0000000200 */
[C---:B------:R-:W-:Y:S06]  /*1c40*/  HMMA.16816.F32.BF16 R76, R8.reuse, R28, RZ ;  /* 0x0000001c084c723c */ /* 0x040fec00000418ff */
[C---:B------:R-:W-:Y:S01]  /*1c50*/  HMMA.16816.F32.BF16 R80, R8.reuse, R30, RZ ;  /* 0x0000001e0850723c */ /* 0x040fe200000418ff */
[----:B------:R-:W-:Y:S05]  /*1c60*/  LDSM.16.M88.4 R28, [R216+0x7800] ;  /* 0x00780000d81c783b */ /* 0x000fea0000000200 */
[C---:B------:R-:W-:Y:S06]  /*1c70*/  HMMA.16816.F32.BF16 R72, R8.reuse, R24, RZ ;  /* 0x000000180848723c */ /* 0x040fec00000418ff */
[----:B------:R-:W-:Y:S01]  /*1c80*/  HMMA.16816.F32.BF16 R20, R8, R26, RZ ;  /* 0x0000001a0814723c */ /* 0x000fe200000418ff */
[----:B------:R-:W2:Y:S04]  /*1c90*/  LDSM.16.M88.4 R8, [R219+0x2000] ;  /* 0x00200000db08783b */ /* 0x000ea80000000200 */
[----:B------:R-:W2:Y:S01]  /*1ca0*/  LDSM.16.M88.4 R24, [R216+0x7c00] ;  /* 0x007c0000d818783b */ /* 0x000ea20000000200 */
[C---:B---3--:R-:W-:Y:S06]  /*1cb0*/  HMMA.16816.F32.BF16 R68, R12.reuse, R52, R68 ;  /* 0x000000340c44723c */ /* 0x048fec0000041844 */
[C---:B----4-:R-:W-:Y:S06]  /*1cc0*/  HMMA.16816.F32.BF16 R120, R12.reuse, R48, R64 ;  /* 0x000000300c78723c */ /* 0x050fec0000041840 */
[----:B-----5:R-:W-:Y:S06]  /*1cd0*/  HMMA.16816.F32.BF16 R136, R12, R46, R104 ;  /* 0x0000002e0c88723c */ /* 0x020fec0000041868 */
[----:B------:R-:W-:Y:S06]  /*1ce0*/  HMMA.16816.F32.BF16 R104, R16, R52, R112 ;  /* 0x000000341068723c */ /* 0x000fec0000041870 */
[C---:B------:R-:W-:Y:S06]  /*1cf0*/  HMMA.16816.F32.BF16 R124, R12.reuse, R54, R88 ;  /* 0x000000360c7c723c */ /* 0x040fec0000041858 */
[C---:B------:R-:W-:Y:S06]  /*1d00*/  HMMA.16816.F32.BF16 R88, R12.reuse, R50, R100 ;  /* 0x000000320c58723c */ /* 0x040fec0000041864 */
[C---:B------:R-:W-:Y:S01]  /*1d10*/  HMMA.16816.F32.BF16 R116, R12.reuse, R44, R60 ;  /* 0x0000002c0c74723c */ /* 0x040fe2000004183c */
[----:B------:R-:W-:Y:S05]  /*1d20*/  LDSM.16.M88.4 R60, [R218+0x7400] ;  /* 0x00740000da3c783b */ /* 0x000fea0000000200 */
[----:B------:R-:W-:Y:S01]  /*1d30*/  HMMA.16816.F32.BF16 R92, R12, R58, R92 ;  /* 0x0000003a0c5c723c */ /* 0x000fe2000004185c */
[----:B------:R-:W-:Y:S05]  /*1d40*/  LDSM.16.M88.4 R12, [R220+0x3000] ;  /* 0x00300000dc0c783b */ /* 0x000fea0000000200 */
[C---:B------:R-:W-:Y:S06]  /*1d50*/  HMMA.16816.F32.BF16 R128, R16.reuse, R44, R76 ;  /* 0x0000002c1080723c */ /* 0x040fec000004184c */
[C---:B------:R-:W-:Y:S06]  /*1d60*/  HMMA.16816.F32.BF16 R100, R16.reuse, R54, R108 ;  /* 0x000000361064723c */ /* 0x040fec000004186c */
[C---:B------:R-:W-:Y:S01]  /*1d70*/  HMMA.16816.F32.BF16 R80, R16.reuse, R46, R80 ;  /* 0x0000002e1050723c */ /* 0x040fe20000041850 */
[----:B------:R-:W3:Y:S05]  /*1d80*/  LDSM.16.M88.4 R44, [R218+0x7000] ;  /* 0x00700000da2c783b */ /* 0x000eea0000000200 */
[C---:B------:R-:W-:Y:S06]  /*1d90*/  HMMA.16816.F32.BF16 R132, R16.reuse, R48, R84 ;  /* 0x000000301084723c */ /* 0x040fec0000041854 */
[C---:B------:R-:W-:Y:S01]  /*1da0*/  HMMA.16816.F32.BF16 R112, R16.reuse, R56, R72 ;  /* 0x000000381070723c */ /* 0x040fe20000041848 */
[----:B------:R-:W-:Y:S05]  /*1db0*/  LDSM.16.M88.4 R72, [R218+0x7800] ;  /* 0x00780000da48783b */ /* 0x000fea0000000200 */
[C---:B------:R-:W-:Y:S06]  /*1dc0*/  HMMA.16816.F32.BF16 R96, R16.reuse, R50, R96 ;  /* 0x000000321060723c */ /* 0x040fec0000041860 */
[----:B------:R-:W-:Y:S01]  /*1dd0*/  HMMA.16816.F32.BF16 R64, R16, R58, R20 ;  /* 0x0000003a1040723c */ /* 0x000fe20000041814 */
[----:B------:R-:W4:Y:S05]  /*1de0*/  LDSM.16.M88.4 R20, [R220+0x2000] ;  /* 0x00200000dc14783b */ /* 0x000f2a0000000200 */
[C---:B-1----:R-:W-:Y:S01]  /*1df0*/  HMMA.16816.F32.BF16 R56, R4.reuse, R36, R68 ;  /* 0x000000240438723c */ /* 0x042fe20000041844 */
[----:B------:R-:W1:Y:S05]  /*1e00*/  LDSM.16.M88.4 R68, [R218+0x7c00] ;  /* 0x007c0000da44783b */ /* 0x000e6a0000000200 */
[----:B--2---:R-:W-:Y:S06]  /*1e10*/  HMMA.16816.F32.BF16 R48, R4, R32, R120 ;  /* 0x000000200430723c */ /* 0x004fec0000041878 */
[----:B------:R-:W-:Y:S06]  /*1e20*/  HMMA.16816.F32.BF16 R108, R8, R36, R104 ;  /* 0x00000024086c723c */ /* 0x000fec0000041868 */
[C---:B------:R-:W-:Y:S06]  /*1e30*/  HMMA.16816.F32.BF16 R16, R4.reuse, R34, R88 ;  /* 0x000000220410723c */ /* 0x040fec0000041858 */
[C---:B------:R-:W-:Y:S06]  /*1e40*/  HMMA.16816.F32.BF16 R76, R4.reuse, R28, R116 ;  /* 0x0000001c044c723c */ /* 0x040fec0000041874 */
[C---:B------:R-:W-:Y:S06]  /*1e50*/  HMMA.16816.F32.BF16 R88, R4.reuse, R30, R136 ;  /* 0x0000001e0458723c */ /* 0x040fec0000041888 */
[C---:B------:R-:W-:Y:S06]  /*1e60*/  HMMA.16816.F32.BF16 R52, R4.reuse, R38, R124 ;  /* 0x000000260434723c */ /* 0x040fec000004187c */
[C---:B------:R-:W-:Y:S06]  /*1e70*/  HMMA.16816.F32.BF16 R84, R4.reuse, R24, R140 ;  /* 0x000000180454723c */ /* 0x040fec000004188c */
[----:B------:R-:W-:Y:S01]  /*1e80*/  HMMA.16816.F32.BF16 R92, R4, R26, R92 ;  /* 0x0000001a045c723c */ /* 0x000fe2000004185c */
[----:B------:R-:W-:Y:S05]  /*1e90*/  LDSM.16.M88.4 R4, [R219+0x5000] ;  /* 0x00500000db04783b */ /* 0x000fea0000000200 */
[C---:B------:R-:W-:Y:S01]  /*1ea0*/  HMMA.16816.F32.BF16 R100, R8.reuse, R38, R100 ;  /* 0x000000260864723c */ /* 0x040fe20000041864 */
[----:B------:R-:W-:Y:S05]  /*1eb0*/  LDSM.16.M88.4 R36, [R216+0x8400] ;  /* 0x00840000d824783b */ /* 0x000fea0000000200 */
[C---:B------:R-:W-:Y:S06]  /*1ec0*/  HMMA.16816.F32.BF16 R152, R8.reuse, R28, R128 ;  /* 0x0000001c0898723c */ /* 0x040fec0000041880 */
[C---:B------:R-:W-:Y:S01]  /*1ed0*/  HMMA.16816.F32.BF16 R144, R8.reuse, R30, R80 ;  /* 0x0000001e0890723c */ /* 0x040fe20000041850 */
[----:B------:R-:W2:Y:S05]  /*1ee0*/  LDSM.16.M88.4 R28, [R216+0x8000] ;  /* 0x00800000d81c783b */ /* 0x000eaa0000000200 */
[C---:B------:R-:W-:Y:S06]  /*1ef0*/  HMMA.16816.F32.BF16 R104, R8.reuse, R32, R132 ;  /* 0x000000200868723c */ /* 0x040fec0000041884 */
[C---:B------:R-:W-:Y:S01]  /*1f00*/  HMMA.16816.F32.BF16 R148, R8.reuse, R34, R96 ;  /* 0x000000220894723c */ /* 0x040fe20000041860 */
[----:B------:R-:W-:Y:S05]  /*1f10*/  LDSM.16.M88.4 R32, [R216+0x8800] ;  /* 0x00880000d820783b */ /* 0x000fea0000000200 */
[C---:B------:R-:W-:Y:S06]  /*1f20*/  HMMA.16816.F32.BF16 R124, R8.reuse, R24, R112 ;  /* 0x00000018087c723c */ /* 0x040fec0000041870 */
[----:B------:R-:W-:Y:S01]  /*1f30*/  HMMA.16816.F32.BF16 R116, R8, R26, R64 ;  /* 0x0000001a0874723c */ /* 0x000fe20000041840 */
[----:B------:R-:W5:Y:S04]  /*1f40*/  LDSM.16.M88.4 R8, [R219+0x4000] ;  /* 0x00400000db08783b */ /* 0x000f680000000200 */
[----:B------:R-:W5:Y:S01]  /*1f50*/  LDSM.16.M88.4 R24, [R216+0x8c00] ;  /* 0x008c0000d818783b */ /* 0x000f620000000200 */
[C---:B---3--:R-:W-:Y:S06]  /*1f60*/  HMMA.16816.F32.BF16 R112, R12.reuse, R44, R56 ;  /* 0x0000002c0c70723c */ /* 0x048fec0000041838 */
[----:B------:R-:W-:Y:S06]  /*1f70*/  HMMA.16816.F32.BF16 R136, R12, R60, R48 ;  /* 0x0000003c0c88723c */ /* 0x000fec0000041830 */
[----:B----4-:R-:W-:Y:S06]  /*1f80*/  HMMA.16816.F32.BF16 R48, R20, R44, R108 ;  /* 0x0000002c1430723c */ /* 0x010fec000004186c */
[C---:B------:R-:W-:Y:S06]  /*1f90*/  HMMA.16816.F32.BF16 R128, R12.reuse, R72, R76 ;  /* 0x000000480c80723c */ /* 0x040fec000004184c */
[C---:B------:R-:W-:Y:S06]  /*1fa0*/  HMMA.16816.F32.BF16 R120, R12.reuse, R74, R88 ;  /* 0x0000004a0c78723c */ /* 0x040fec0000041858 */
[C---:B------:R-:W-:Y:S06]  /*1fb0*/  HMMA.16816.F32.BF16 R140, R12.reuse, R46, R52 ;  /* 0x0000002e0c8c723c */ /* 0x040fec0000041834 */
[C---:B------:R-:W-:Y:S01]  /*1fc0*/  HMMA.16816.F32.BF16 R132, R12.reuse, R62, R16 ;  /* 0x0000003e0c84723c */ /* 0x040fe20000041810 */
[----:B------:R-:W-:Y:S05]  /*1fd0*/  LDSM.16.M88.4 R16, [R220+0x4000] ;  /* 0x00400000dc10783b */ /* 0x000fea0000000200 */
[C---:B-1----:R-:W-:Y:S06]  /*1fe0*/  HMMA.16816.F32.BF16 R96, R12.reuse, R68, R84 ;  /* 0x000000440c60723c */ /* 0x042fec0000041854 */
[----:B------:R-:W-:Y:S01]  /*1ff0*/  HMMA.16816.F32.BF16 R88, R12, R70, R92 ;  /* 0x000000460c58723c */ /* 0x000fe2000004185c */
[----:B------:R-:W-:Y:S05]  /*2000*/  LDSM.16.M88.4 R12, [R220+0x5000] ;  /* 0x00500000dc0c783b */ /* 0x000fea0000000200 */
[C---:B------:R-:W-:Y:S01]  /*2010*/  HMMA.16816.F32.BF16 R76, R20.reuse, R46, R100 ;  /* 0x0000002e144c723c */ /* 0x040fe20000041864 */
[----:B------:R-:W1:Y:S05]  /*2020*/  LDSM.16.M88.4 R44, [R218+0x8000] ;  /* 0x00800000da2c783b */ /* 0x000e6a0000000200 */
[C---:B------:R-:W-:Y:S06]  /*2030*/  HMMA.16816.F32.BF16 R84, R20.reuse, R60, R104 ;  /* 0x0000003c1454723c */ /* 0x040fec0000041868 */
[C---:B------:R-:W-:Y:S06]  /*2040*/  HMMA.16816.F32.BF16 R80, R20.reuse, R72, R152 ;  /* 0x000000481450723c */ /* 0x040fec0000041898 */
[C---:B------:R-:W-:Y:S06]  /*2050*/  HMMA.16816.F32.BF16 R72, R20.reuse, R74, R144 ;  /* 0x0000004a1448723c */ /* 0x040fec0000041890 */
[C---:B------:R-:W-:Y:S06]  /*2060*/  HMMA.16816.F32.BF16 R92, R20.reuse, R62, R148 ;  /* 0x0000003e145c723c */ /* 0x040fec0000041894 */
[C---:B------:R-:W-:Y:S06]  /*2070*/  HMMA.16816.F32.BF16 R64, R20.reuse, R68, R124 ;  /* 0x000000441440723c */ /* 0x040fec000004187c */
[----:B------:R-:W-:Y:S01]  /*2080*/  HMMA.16816.F32.BF16 R56, R20, R70, R116 ;  /* 0x000000461438723c */ /* 0x000fe20000041874 */
[----:B------:R-:W3:Y:S05]  /*2090*/  LDSM.16.M88.4 R20, [R218+0x8400] ;  /* 0x00840000da14783b */ /* 0x000eea0000000200 */
[-C--:B--2---:R-:W-:Y:S06]  /*20a0*/  HMMA.16816.F32.BF16 R52, R4, R28.reuse, R112 ;  /* 0x0000001c0434723c */ /* 0x084fec0000041870 */
[----:B-----5:R-:W-:Y:S06]  /*20b0*/  HMMA.16816.F32.BF16 R48, R8, R28, R48 ;  /* 0x0000001c0830723c */ /* 0x020fec0000041830 */
[-C--:B------:R-:W-:Y:S06]  /*20c0*/  HMMA.16816.F32.BF16 R60, R4, R30.reuse, R140 ;  /* 0x0000001e043c723c */ /* 0x080fec000004188c */
[----:B------:R-:W-:Y:S06]  /*20d0*/  HMMA.16816.F32.BF16 R28, R8, R30, R76 ;  /* 0x0000001e081c723c */ /* 0x000fec000004184c */
[C---:B------:R-:W-:Y:S06]  /*20e0*/  HMMA.16816.F32.BF16 R68, R4.reuse, R36, R136 ;  /* 0x000000240444723c */ /* 0x040fec0000041888 */
[C---:B------:R-:W-:Y:S06]  /*20f0*/  HMMA.16816.F32.BF16 R100, R4.reuse, R38, R132 ;  /* 0x000000260464723c */ /* 0x040fec0000041884 */
[C---:B------:R-:W-:Y:S06]  /*2100*/  HMMA.16816.F32.BF16 R128, R4.reuse, R32, R128 ;  /* 0x000000200480723c */ /* 0x040fec0000041880 */
[C---:B------:R-:W-:Y:S06]  /*2110*/  HMMA.16816.F32.BF16 R120, R4.reuse, R34, R120 ;  /* 0x000000220478723c */ /* 0x040fec0000041878 */
[C---:B------:R-:W-:Y:S06]  /*2120*/  HMMA.16816.F32.BF16 R96, R4.reuse, R24, R96 ;  /* 0x000000180460723c */ /* 0x040fec0000041860 */
[----:B------:R-:W-:Y:S06]  /*2130*/  HMMA.16816.F32.BF16 R88, R4, R26, R88 ;  /* 0x0000001a0458723c */ /* 0x000fec0000041858 */
[C---:B------:R-:W-:Y:S06]  /*2140*/  HMMA.16816.F32.BF16 R4, R8.reuse, R36, R84 ;  /* 0x000000240804723c */ /* 0x040fec0000041854 */
[C---:B------:R-:W-:Y:S06]  /*2150*/  HMMA.16816.F32.BF16 R84, R8.reuse, R34, R72 ;  /* 0x000000220854723c */ /* 0x040fec0000041848 */
[C---:B------:R-:W-:Y:S06]  /*2160*/  HMMA.16816.F32.BF16 R92, R8.reuse, R38, R92 ;  /* 0x00000026085c723c */ /* 0x040fec000004185c */
[C---:B------:R-:W-:Y:S06]  /*2170*/  HMMA.16816.F32.BF16 R80, R8.reuse, R32, R80 ;  /* 0x000000200850723c */ /* 0x040fec0000041850 */
[C---:B------:R-:W-:Y:S06]  /*2180*/  HMMA.16816.F32.BF16 R76, R8.reuse, R24, R64 ;  /* 0x00000018084c723c */ /* 0x040fec0000041840 */
[----:B------:R-:W-:Y:S01]  /*2190*/  HMMA.16816.F32.BF16 R72, R8, R26, R56 ;  /* 0x0000001a0848723c */ /* 0x000fe20000041838 */
[----:B------:R-:W2:Y:S01]  /*21a0*/  LDSM.16.M88.4 R8, [R218+0x8800] ;  /* 0x00880000da08783b */ /* 0x000ea20000000200 */
[----:B------:R-:W-:-:S04]  /*21b0*/  VIADD R24, R0, 0x8 ;  /* 0x0000000800187836 */ /* 0x000fc80000000000 */
[----:B-1----:R-:W-:Y:S01]  /*21c0*/  HMMA.16816.F32.BF16 R56, R12, R44, R52 ;  /* 0x0000002c0c38723c */ /* 0x002fe20000041834 */
[----:B------:R-:W-:-:S05]  /*21d0*/  ISETP.GE.AND P0, PT, R24, R40, PT ;  /* 0x000000281800720c */ /* 0x000fca0003f06270 */
[----:B------:R-:W-:Y:S06]  /*21e0*/  HMMA.16816.F32.BF16 R48, R16, R44, R48 ;  /* 0x0000002c1030723c */ /* 0x000fec0000041830 */
[-C--:B------:R-:W-:Y:S06]  /*21f0*/  HMMA.16816.F32.BF16 R60, R12, R46.reuse, R60 ;  /* 0x0000002e0c3c723c */ /* 0x080fec000004183c */
[----:B------:R-:W-:Y:S06]  /*2200*/  HMMA.16816.F32.BF16 R52, R16, R46, R28 ;  /* 0x0000002e1034723c */ /* 0x000fec000004181c */
[----:B---3--:R-:W-:Y:S01]  /*2210*/  HMMA.16816.F32.BF16 R36, R12, R20, R68 ;  /* 0x000000140c24723c */ /* 0x008fe20000041844 */
[----:B------:R-:W-:-:S02]  /*2220*/  FSEL R64, R58, -INF , !P2 ;  /* 0xff8000003a407808 */ /* 0x000fc40005000000 */
[----:B------:R-:W-:Y:S02]  /*2230*/  FSEL R58, R56, -INF , !P2 ;  /* 0xff800000383a7808 */ /* 0x000fe40005000000 */
[----:B------:R-:W-:Y:S01]  /*2240*/  FSEL R59, R59, -INF , !P1 ;  /* 0xff8000003b3b7808 */ /* 0x000fe20004800000 */
[----:B------:R-:W-:Y:S01]  /*2250*/  HMMA.16816.F32.BF16 R44, R16, R20, R4 ;  /* 0x00000014102c723c */ /* 0x000fe20000041804 */
[----:B------:R-:W-:Y:S01]  /*2260*/  FSEL R70, R50, -INF , !P2 ;  /* 0xff80000032467808 */ /* 0x000fe20005000000 */
[----:B------:R-:W1:Y:S01]  /*2270*/  LDSM.16.M88.4 R4, [R218+0x8c00] ;  /* 0x008c0000da04783b */ /* 0x000e620000000200 */
[----:B------:R-:W-:Y:S01]  /*2280*/  FSEL R41, R48, -INF , !P2 ;  /* 0xff80000030297808 */ /* 0x000fe20005000000 */
[----:B------:R-:W-:-:S04]  /*2290*/  DEPBAR.LE SB0, 0x0 ;  /* 0x000080000000791a */ /* 0x000fc80000000000 */
[-C--:B------:R-:W-:Y:S01]  /*22a0*/  ISETP.GE.AND P2, PT, R3, R40.reuse, PT ;  /* 0x000000280300720c */ /* 0x080fe20003f46270 */
[C---:B------:R-:W-:Y:S01]  /*22b0*/  VIADD R3, R0.reuse, 0x20 ;  /* 0x0000002000037836 */ /* 0x040fe20000000000 */
[----:B------:R-:W-:Y:S01]  /*22c0*/  FSEL R43, R57, -INF , !P1 ;  /* 0xff800000392b7808 */ /* 0x000fe20004800000 */
[----:B------:R-:W-:Y:S01]  /*22d0*/  HMMA.16816.F32.BF16 R32, R12, R22, R100 ;  /* 0x000000160c20723c */ /* 0x000fe20000041864 */
[----:B------:R-:W-:Y:S01]  /*22e0*/  FSEL R69, R51, -INF , !P1 ;  /* 0xff80000033457808 */ /* 0x000fe20004800000 */
[C---:B------:R-:W-:Y:S01]  /*22f0*/  VIADD R21, R0.reuse, 0x10 ;  /* 0x0000001000157836 */ /* 0x040fe20000000000 */
[----:B------:R-:W-:Y:S01]  /*2300*/  FSEL R66, R49, -INF , !P1 ;  /* 0xff80000031427808 */ /* 0x000fe20004800000 */
[C---:B------:R-:W-:Y:S01]  /*2310*/  VIADD R20, R0.reuse, 0x11 ;  /* 0x0000001100147836 */ /* 0x040fe20000000000 */
[----:B------:R-:W-:Y:S01]  /*2320*/  ISETP.GE.AND P1, PT, R3, R40, PT ;  /* 0x000000280300720c */ /* 0x000fe20003f26270 */
[----:B------:R-:W-:Y:S01]  /*2330*/  VIADD R3, R0, 0x21 ;  /* 0x0000002100037836 */ /* 0x000fe20000000000 */
[----:B--2---:R-:W-:Y:S01]  /*2340*/  HMMA.16816.F32.BF16 R28, R16, R8, R80 ;  /* 0x00000008101c723c */ /* 0x004fe20000041850 */
[----:B------:R-:W-:-:S02]  /*2350*/  FSEL R57, R62, -INF , !P0 ;  /* 0xff8000003e397808 */ /* 0x000fc40004000000 */
[----:B------:R-:W-:Y:S02]  /*2360*/  FSEL R56, R60, -INF , !P0 ;  /* 0xff8000003c387808 */ /* 0x000fe40004000000 */
[----:B------:R-:W-:Y:S01]  /*2370*/  FSEL R67, R52, -INF , !P0 ;  /* 0xff80000034437808 */ /* 0x000fe20004000000 */
[----:B------:R-:W-:Y:S01]  /*2380*/  HMMA.16816.F32.BF16 R24, R16, R22, R92 ;  /* 0x000000161018723c */ /* 0x000fe2000004185c */
[----:B------:R-:W-:Y:S02]  /*2390*/  FSEL R80, R54, -INF , !P0 ;  /* 0xff80000036507808 */ /* 0x000fe40004000000 */
[----:B------:R-:W-:Y:S01]  /*23a0*/  ISETP.GE.AND P0, PT, R3, R40, PT ;  /* 0x000000280300720c */ /* 0x000fe20003f06270 */
[----:B------:R-:W-:Y:S01]  /*23b0*/  VIADD R3, R0, 0x28 ;  /* 0x0000002800037836 */ /* 0x000fe20000000000 */
[----:B------:R-:W-:Y:S01]  /*23c0*/  FSEL R65, R63, -INF , !P6 ;  /* 0xff8000003f417808 */ /* 0x000fe20007000000 */
[----:B------:R-:W-:Y:S01]  /*23d0*/  HMMA.16816.F32.BF16 R48, R12, R10, R120 ;  /* 0x0000000a0c30723c */ /* 0x000fe20000041878 */
[----:B------:R-:W-:-:S02]  /*23e0*/  FSEL R42, R61, -INF , !P6 ;  /* 0xff8000003d2a7808 */ /* 0x000fc40007000000 */
[----:B------:R-:W-:Y:S02]  /*23f0*/  FSEL R71, R55, -INF , !P6 ;  /* 0xff80000037477808 */ /* 0x000fe40007000000 */
[----:B------:R-:W-:Y:S02]  /*2400*/  FSEL R68, R53, -INF , !P6 ;  /* 0xff80000035447808 */ /* 0x000fe40007000000 */
[-C--:B------:R-:W-:Y:S02]  /*2410*/  ISETP.GE.AND P5, PT, R21, R40.reuse, PT ;  /* 0x000000281500720c */ /* 0x080fe40003fa6270 */
[-C--:B------:R-:W-:Y:S02]  /*2420*/  ISETP.GE.AND P4, PT, R20, R40.reuse, PT ;  /* 0x000000281400720c */ /* 0x080fe40003f86270 */
[----:B------:R-:W-:Y:S01]  /*2430*/  ISETP.GE.AND P6, PT, R3, R40, PT ;  /* 0x000000280300720c */ /* 0x000fe20003fc6270 */
[----:B------:R-:W-:Y:S01]  /*2440*/  HMMA.16816.F32.BF16 R20, R12, R8, R128 ;  /* 0x000000080c14723c */ /* 0x000fe20000041880 */
[----:B------:R-:W-:Y:S01]  /*2450*/  VIADD R3, R0, 0x29 ;  /* 0x0000002900037836 */ /* 0x000fe20000000000 */
[----:B------:R-:W-:-:S02]  /*2460*/  FSEL R148, R46, -INF , !P5 ;  /* 0xff8000002e947808 */ /* 0x000fc40006800000 */
[----:B------:R-:W-:Y:S02]  /*2470*/  FSEL R123, R38, -INF , !P5 ;  /* 0xff800000267b7808 */ /* 0x000fe40006800000 */
[----:B------:R-:W-:Y:S01]  /*2480*/  FSEL R120, R36, -INF , !P5 ;  /* 0xff80000024787808 */ /* 0x000fe20006800000 */
[C---:B-1----:R-:W-:Y:S01]  /*2490*/  HMMA.16816.F32.BF16 R60, R12.reuse, R4, R96 ;  /* 0x000000040c3c723c */ /* 0x042fe20000041860 */
[----:B------:R-:W-:Y:S02]  /*24a0*/  FSEL R44, R44, -INF , !P5 ;  /* 0xff8000002c2c7808 */ /* 0x000fe40006800000 */
[----:B------:R-:W-:Y:S01]  /*24b0*/  ISETP.GE.AND P5, PT, R3, R40, PT ;  /* 0x000000280300720c */ /* 0x000fe20003fa6270 */
[----:B------:R-:W-:Y:S01]  /*24c0*/  VIADD R3, R0, 0x30 ;  /* 0x0000003000037836 */ /* 0x000fe20000000000 */
[----:B------:R-:W-:Y:S01]  /*24d0*/  FSEL R121, R39, -INF , !P4 ;  /* 0xff80000027797808 */ /* 0x000fe20006000000 */
[----:B------:R-:W-:Y:S01]  /*24e0*/  HMMA.16816.F32.BF16 R52, R12, R6, R88 ;  /* 0x000000060c34723c */ /* 0x000fe20000041858 */
[----:B------:R-:W-:-:S02]  /*24f0*/  FSEL R46, R37, -INF , !P4 ;  /* 0xff800000252e7808 */ /* 0x000fc40006000000 */
[----:B------:R-:W-:Y:S02]  /*2500*/  FSEL R137, R47, -INF , !P4 ;  /* 0xff8000002f897808 */ /* 0x000fe40006000000 */
[----:B------:R-:W-:Y:S01]  /*2510*/  FSEL R45, R45, -INF , !P4 ;  /* 0xff8000002d2d7808 */ /* 0x000fe20006000000 */
[C---:B------:R-:W-:Y:S01]  /*2520*/  HMMA.16816.F32.BF16 R36, R16.reuse, R10, R84 ;  /* 0x0000000a1024723c */ /* 0x040fe20000041854 */
[----:B------:R-:W-:Y:S01]  /*2530*/  ISETP.GE.AND P4, PT, R3, R40, PT ;  /* 0x000000280300720c */ /* 0x000fe20003f86270 */
[----:B------:R-:W-:Y:S01]  /*2540*/  VIADD R3, R0, 0x31 ;  /* 0x0000003100037836 */ /* 0x000fe20000000000 */
[----:B------:R-:W-:Y:S02]  /*2550*/  FSEL R47, R34, -INF , !P3 ;  /* 0xff800000222f7808 */ /* 0x000fe40005800000 */
[----:B------:R-:W-:Y:S01]  /*2560*/  FSEL R34, R32, -INF , !P3 ;  /* 0xff80000020227808 */ /* 0x000fe20005800000 */
[----:B------:R-:W-:Y:S01]  /*2570*/  HMMA.16816.F32.BF16 R12, R16, R4, R76 ;  /* 0x00000004100c723c */ /* 0x000fe2000004184c */
[----:B------:R-:W-:Y:S01]  /*2580*/  FSEL R133, R26, -INF , !P3 ;  /* 0xff8000001a857808 */ /* 0x000fe20005800000 */
[----:B------:R-:W-:Y:S01]  /*2590*/  VIADD R10, R0, 0x39 ;  /* 0x00000039000a7836 */ /* 0x000fe20000000000 */
[----:B------:R-:W-:-:S02]  /*25a0*/  FSEL R32, R24, -INF , !P3 ;  /* 0xff80000018207808 */ /* 0x000fc40005800000 */
[-C--:B------:R-:W-:Y:S01]  /*25b0*/  ISETP.GE.AND P3, PT, R3, R40.reuse, PT ;  /* 0x000000280300720c */ /* 0x080fe20003f66270 */
[----:B------:R-:W-:Y:S01]  /*25c0*/  VIADD R3, R0, 0x38 ;  /* 0x0000003800037836 */ /* 0x000fe20000000000 */
[----:B------:R-:W-:Y:S01]  /*25d0*/  FSEL R122, R35, -INF , !P2 ;  /* 0xff800000237a7808 */ /* 0x000fe20005000000 */
[----:B------:R-:W-:Y:S01]  /*25e0*/  HMMA.16816.F32.BF16 R16, R16, R6, R72 ;  /* 0x000000061010723c */ /* 0x000fe20000041848 */
[----:B------:R-:W-:Y:S02]  /*25f0*/  FSEL R33, R33, -INF , !P2 ;  /* 0xff80000021217808 */ /* 0x000fe40005000000 */
[----:B------:R-:W-:Y:S02]  /*2600*/  FSEL R129, R27, -INF , !P2 ;  /* 0xff8000001b817808 */ /* 0x000fe40005000000 */
[----:B------:R-:W-:Y:S02]  /*2610*/  FSEL R11, R25, -INF , !P2 ;  /* 0xff800000190b7808 */ /* 0x000fe40005000000 */
[----:B------:R-:W-:-:S02]  /*2620*/  ISETP.GE.AND P2, PT, R3, R40, PT ;  /* 0x000000280300720c */ /* 0x000fc40003f46270 */
[----:B------:R-:W-:Y:S02]  /*2630*/  FMNMX.FTZ R3, R41, R66, !PT ;  /* 0x0000004229037209 */ /* 0x000fe40007810000 */
[----:B------:R-:W-:Y:S02]  /*2640*/  FSEL R204, R31, -INF , !P0 ;  /* 0xff8000001fcc7808 */ /* 0x000fe40004000000 */
[----:B------:R-:W-:Y:S02]  /*2650*/  FSEL R174, R29, -INF , !P0 ;  /* 0xff8000001dae7808 */ /* 0x000fe40004000000 */
[----:B------:R-:W-:Y:S02]  /*2660*/  FSEL R168, R23, -INF , !P0 ;  /* 0xff80000017a87808 */ /* 0x000fe40004000000 */
[----:B------:R-:W-:Y:S01]  /*2670*/  FSEL R155, R21, -INF , !P0 ;  /* 0xff800000159b7808 */ /* 0x000fe20004000000 */
[----:B------:R-:W-:Y:S01]  /*2680*/  BAR.SYNC.DEFER_BLOCKING 0x0 ;  /* 0x0000000000007b1d */ /* 0x000fe20000010000 */
[----:B------:R-:W-:-:S02]  /*2690*/  ISETP.GE.AND P0, PT, R40, 0x41, PT ;  /* 0x000000412800780c */ /* 0x000fc40003f06270 */
[----:B------:R-:W-:Y:S02]  /*26a0*/  FMNMX.FTZ R4, R67, R3, !PT ;  /* 0x0000000343047209 */ /* 0x000fe40007810000 */
[----:B------:R-:W-:Y:S02]  /*26b0*/  FMNMX.FTZ R3, R58, R43, !PT ;  /* 0x0000002b3a037209 */ /* 0x000fe40007810000 */
[----:B------:R-:W-:Y:S02]  /*26c0*/  FMNMX.FTZ R4, R68, R4, !PT ;  /* 0x0000000444047209 */ /* 0x000fe40007810000 */
[----:B------:R-:W-:Y:S02]  /*26d0*/  FMNMX.FTZ R0, R56, R3, !PT ;  /* 0x0000000338007209 */ /* 0x000fe40007810000 */
[----:B------:R-:W-:Y:S02]  /*26e0*/  FMNMX.FTZ R3, R44, R4, !PT ;  /* 0x000000042c037209 */ /* 0x000fe40007810000 */
[----:B------:R-:W-:-:S02]  /*26f0*/  FSEL R196, R30, -INF , !P1 ;  /* 0xff8000001ec47808 */ /* 0x000fc40004800000 */
[----:B------:R-:W-:Y:S02]  /*2700*/  FSEL R169, R22, -INF , !P1 ;  /* 0xff80000016a97808 */ /* 0x000fe40004800000 */
[----:B------:R-:W-:Y:S02]  /*2710*/  FSEL R164, R20, -INF , !P1 ;  /* 0xff80000014a47808 */ /* 0x000fe40004800000 */
[----:B------:R-:W-:Y:S02]  /*2720*/  FSEL R154, R28, -INF , !P1 ;  /* 0xff8000001c9a7808 */ /* 0x000fe40004800000 */
[----:B------:R-:W-:Y:S02]  /*2730*/  FMNMX.FTZ R8, R42, R0, !PT ;  /* 0x000000002a087209 */ /* 0x000fe40007810000 */
[----:B------:R-:W-:Y:S01]  /*2740*/  FMNMX.FTZ R9, R45, R3, !PT ;  /* 0x000000032d097209 */ /* 0x000fe20007810000 */
[----:B------:R-:W-:Y:S06]  /*2750*/  @!P0 BRA `(.L_x_5) ;  /* 0x0000000000548947 */ /* 0x000fec0003800000 */
[----:B------:R-:W-:Y:S01]  /*2760*/  LEA.HI.SX32 R0, R237, 0xfffffffe, 0x1a ;  /* 0xfffffffeed007811 */ /* 0x000fe200078fd2ff */
[----:B------:R-:W-:-:S03]  /*2770*/  ULDC.64 UR6, c[0x0][0x218] ;  /* 0x0000860000067ab9 */ /* 0x000fc60000000a00 */
[----:B------:R-:W-:Y:S01]  /*2780*/  SHF.R.S32.HI R4, RZ, 0x1f, R0 ;  /* 0x0000001fff047819 */ /* 0x000fe20000011400 */
[----:B------:R-:W-:Y:S02]  /*2790*/  IMAD R3, R248, R0, RZ ;  /* 0x00000000f8037224 */ /* 0x000fe400078e02ff */
[----:B------:R-:W-:-:S04]  /*27a0*/  IMAD.WIDE.U32 R6, R0, R241, R242 ;  /* 0x000000f100067225 */ /* 0x000fc800078e00f2 */
[----:B------:R-:W-:Y:S01]  /*27b0*/  IMAD R3, R4, R241, R3 ;  /* 0x000000f104037224 */ /* 0x000fe200078e0203 */
[----:B------:R-:W-:-:S03]  /*27c0*/  LEA R4, P1, R6, UR6, 0x1 ;  /* 0x0000000606047c11 */ /* 0x000fc6000f8208ff */
[----:B------:R-:W-:-:S05]  /*27d0*/  IMAD.IADD R3, R7, 0x1, R3 ;  /* 0x0000000107037824 */ /* 0x000fca00078e0203 */
[----:B------:R-:W-:Y:S02]  /*27e0*/  LEA.HI.X R5, R6, UR7, R3, 0x1, P1 ;  /* 0x0000000706057c11 */ /* 0x000fe400088f0c03 */
[----:B------:R-:W-:-:S03]  /*27f0*/  LEA R6, P1, R159, R4, 0x1 ;  /* 0x000000049f067211 */ /* 0x000fc600078208ff */
[----:B------:R-:W-:Y:S01]  /*2800*/  @!PT LDS RZ, [RZ] ;  /* 0x00000000fffff984 */ /* 0x000fe20000000800 */
[----:B------:R-:W-:Y:S01]  /*2810*/  @!PT LDS RZ, [RZ] ;  /* 0x00000000fffff984 */ /* 0x000fe20000000800 */
[----:B------:R-:W-:Y:S01]  /*2820*/  @!PT LDS RZ, [RZ] ;  /* 0x00000000fffff984 */ /* 0x000fe20000000800 */
[----:B------:R1:W-:Y:S01]  /*2830*/  LDGSTS.E.BYPASS.LTC128B.128 [R221+0x6000], desc[UR14][R4.64] ;  /* 0x0600000004dd7fae */ /* 0x0003e2000b901d4e */
[----:B------:R-:W-:-:S03]  /*2840*/  LEA.HI.X R7, R159, R5, R156, 0x1, P1 ;  /* 0x000000059f077211 */ /* 0x000fc600008f0c9c */
[----:B------:R1:W-:Y:S04]  /*2850*/  LDGSTS.E.BYPASS.LTC128B.128 [R221+0x7000], desc[UR14][R4.64+0x40] ;  /* 0x0700004004dd7fae */ /* 0x0003e8000b901d4e */
[----:B------:R1:W-:Y:S04]  /*2860*/  LDGSTS.E.BYPASS.LTC128B.128 [R221+0x8000], desc[UR14][R4.64+0x80] ;  /* 0x0800008004dd7fae */ /* 0x0003e8000b901d4e */
[----:B------:R1:W-:Y:S04]  /*2870*/  LDGSTS.E.BYPASS.LTC128B.128 [R221+0x6800], desc[UR14][R6.64] ;  /* 0x0680000006dd7fae */ /* 0x0003e8000b901d4e */
[----:B------:R1:W-:Y:S04]  /*2880*/  LDGSTS.E.BYPASS.LTC128B.128 [R221+0x7800], desc[UR14][R6.64+0x40] ;  /* 0x0780004006dd7fae */ /* 0x0003e8000b901d4e */
[----:B------:R1:W-:Y:S04]  /*2890*/  LDGSTS.E.BYPASS.LTC128B.128 [R221+0x8800], desc[UR14][R6.64+0x80] ;  /* 0x0880008006dd7fae */ /* 0x0003e8000b901d4e */
[----:B------:R-:W0:Y:S02]  /*28a0*/  LDGDEPBAR ;  /* 0x00000000000079af */ /* 0x000e240000000000 */
.L_x_5:
[----:B------:R-:W-:Y:S01]  /*28b0*/  FMNMX.FTZ R3, R32, R9, !PT ;  /* 0x0000000920037209 */ /* 0x000fe20007810000 */
[----:B------:R-:W-:Y:S01]  /*28c0*/  ULDC UR5, c[0x0][0x2ec] ;  /* 0x0000bb0000057ab9 */ /* 0x000fe20000000800 */
[----:B------:R-:W-:Y:S01]  /*28d0*/  FMNMX.FTZ R0, R120, R8, !PT ;  /* 0x0000000878007209 */ /* 0x000fe20007810000 */
[----:B------:R-:W-:Y:S01]  /*28e0*/  STL [R1+0x34], R219 ;  /* 0x000034db01007387 */ /* 0x000fe20000100800 */
[----:B-1----:R-:W-:Y:S02]  /*28f0*/  FMNMX.FTZ R4, R11, R3, !PT ;  /* 0x000000030b047209 */ /* 0x002fe40007810000 */
[----:B------:R-:W-:Y:S01]  /*2900*/  FMNMX.FTZ R0, R46, R0, !PT ;  /* 0x000000002e007209 */ /* 0x000fe20007810000 */
[----:B------:R-:W-:Y:S01]  /*2910*/  STL [R1+0x30], R218 ;  /* 0x000030da01007387 */ /* 0x000fe20000100800 */
[----:B------:R-:W-:Y:S02]  /*2920*/  FMNMX.FTZ R4, R154, R4, !PT ;  /* 0x000000049a047209 */ /* 0x000fe40007810000 */
[----:B------:R-:W-:Y:S01]  /*2930*/  FMNMX.FTZ R3, R34, R0, !PT ;  /* 0x0000000022037209 */ /* 0x000fe20007810000 */
[----:B------:R-:W-:Y:S01]  /*2940*/  STL [R1+0x2c], R216 ;  /* 0x00002cd801007387 */ /* 0x000fe20000100800 */
[----:B------:R-:W-:-:S02]  /*2950*/  FSEL R170, R36, -INF , !P6 ;  /* 0xff80000024aa7808 */ /* 0x000fc40007000000 */
[----:B------:R-:W-:Y:S01]  /*2960*/  FMNMX.FTZ R0, R64, R59, !PT ;  /* 0x0000003b40007209 */ /* 0x000fe20007810000 */
[----:B------:R-:W-:Y:S01]  /*2970*/  STL [R1+0x28], R185 ;  /* 0x000028b901007387 */ /* 0x000fe20000100800 */
[----:B------:R-:W-:Y:S02]  /*2980*/  FMNMX.FTZ R4, R174, R4, !PT ;  /* 0x00000004ae047209 */ /* 0x000fe40007810000 */
[----:B------:R-:W-:Y:S01]  /*2990*/  FSEL R172, R37, -INF , !P5 ;  /* 0xff80000025ac7808 */ /* 0x000fe20006800000 */
[----:B------:R-:W-:Y:S01]  /*29a0*/  STL [R1+0x24], R184 ;  /* 0x000024b801007387 */ /* 0x000fe20000100800 */
[----:B------:R-:W-:Y:S02]  /*29b0*/  FMNMX.FTZ R0, R57, R0, !PT ;  /* 0x0000000039007209 */ /* 0x000fe40007810000 */
[----:B------:R-:W-:Y:S02]  /*29c0*/  FMNMX.FTZ R4, R170, R4, !PT ;  /* 0x00000004aa047209 */ /* 0x000fe40007810000 */
[----:B------:R-:W-:-:S02]  /*29d0*/  FSEL R173, R12, -INF , !P4 ;  /* 0xff8000000cad7808 */ /* 0x000fc40006000000 */
[----:B------:R-:W-:Y:S02]  /*29e0*/  FMNMX.FTZ R3, R33, R3, !PT ;  /* 0x0000000321037209 */ /* 0x000fe40007810000 */
[----:B------:R-:W-:Y:S02]  /*29f0*/  FMNMX.FTZ R0, R65, R0, !PT ;  /* 0x0000000041007209 */ /* 0x000fe40007810000 */
[----:B------:R-:W-:Y:S02]  /*2a00*/  FMNMX.FTZ R4, R172, R4, !PT ;  /* 0x00000004ac047209 */ /* 0x000fe40007810000 */
[----:B------:R-:W-:Y:S02]  /*2a10*/  FSEL R175, R13, -INF , !P3 ;  /* 0xff8000000daf7808 */ /* 0x000fe40005800000 */
[----:B------:R-:W-:Y:S02]  /*2a20*/  FMNMX.FTZ R3, R164, R3, !PT ;  /* 0x00000003a4037209 */ /* 0x000fe40007810000 */
[----:B------:R-:W-:-:S02]  /*2a30*/  FMNMX.FTZ R0, R123, R0, !PT ;  /* 0x000000007b007209 */ /* 0x000fc40007810000 */
[----:B------:R-:W-:Y:S02]  /*2a40*/  FMNMX.FTZ R4, R173, R4, !PT ;  /* 0x00000004ad047209 */ /* 0x000fe40007810000 */
[----:B------:R-:W-:Y:S02]  /*2a50*/  ISETP.GE.AND P1, PT, R10, R40, PT ;  /* 0x000000280a00720c */ /* 0x000fe40003f26270 */
[----:B------:R-:W-:Y:S02]  /*2a60*/  FSEL R152, R48, -INF , !P6 ;  /* 0xff80000030987808 */ /* 0x000fe40007000000 */
[----:B------:R-:W-:Y:S02]  /*2a70*/  FMNMX.FTZ R3, R155, R3, !PT ;  /* 0x000000039b037209 */ /* 0x000fe40007810000 */
[----:B------:R-:W-:Y:S02]  /*2a80*/  FSEL R171, R16, -INF , !P2 ;  /* 0xff80000010ab7808 */ /* 0x000fe40005000000 */
[----:B------:R-:W-:-:S02]  /*2a90*/  FMNMX.FTZ R0, R121, R0, !PT ;  /* 0x0000000079007209 */ /* 0x000fc40007810000 */
[----:B------:R-:W-:Y:S02]  /*2aa0*/  FMNMX.FTZ R4, R175, R4, !PT ;  /* 0x00000004af047209 */ /* 0x000fe40007810000 */
[----:B------:R-:W-:Y:S02]  /*2ab0*/  FSEL R138, R49, -INF , !P5 ;  /* 0xff800000318a7808 */ /* 0x000fe40006800000 */
[----:B------:R-:W-:Y:S02]  /*2ac0*/  FMNMX.FTZ R3, R152, R3, !PT ;  /* 0x0000000398037209 */ /* 0x000fe40007810000 */
[----:B------:R-:W-:Y:S02]  /*2ad0*/  FSEL R187, R17, -INF , !P1 ;  /* 0xff80000011bb7808 */ /* 0x000fe40004800000 */
[----:B------:R-:W-:Y:S02]  /*2ae0*/  FMNMX.FTZ R0, R47, R0, !PT ;  /* 0x000000002f007209 */ /* 0x000fe40007810000 */
[----:B------:R-:W-:-:S02]  /*2af0*/  FMNMX.FTZ R4, R171, R4, !PT ;  /* 0x00000004ab047209 */ /* 0x000fc40007810000 */
[----:B------:R-:W-:Y:S02]  /*2b00*/  FSEL R228, R60, -INF , !P4 ;  /* 0xff8000003ce47808 */ /* 0x000fe40006000000 */
[----:B------:R-:W-:Y:S02]  /*2b10*/  FMNMX.FTZ R3, R138, R3, !PT ;  /* 0x000000038a037209 */ /* 0x000fe40007810000 */
[----:B------:R-:W-:Y:S02]  /*2b20*/  FMNMX.FTZ R0, R122, R0, !PT ;  /* 0x000000007a007209 */ /* 0x000fe40007810000 */
[----:B------:R-:W-:Y:S02]  /*2b30*/  FMNMX.FTZ R4, R187, R4, !PT ;  /* 0x00000004bb047209 */ /* 0x000fe40007810000 */
[----:B------:R-:W-:Y:S02]  /*2b40*/  FSEL R229, R61, -INF , !P3 ;  /* 0xff8000003de57808 */ /* 0x000fe40005800000 */
[----:B------:R-:W-:Y:S01]  /*2b50*/  FMNMX.FTZ R3, R228, R3, !PT ;  /* 0x00000003e4037209 */ /* 0x000fe20007810000 */
[----:B------:R-:W1:Y:S01]  /*2b60*/  SHFL.BFLY PT, R136, R4, 0x2, 0x1f ;  /* 0x0c401f0004887f89 */ /* 0x000e6200000e0000 */
[----:B------:R-:W-:-:S02]  /*2b70*/  FMNMX.FTZ R0, R169, R0, !PT ;  /* 0x00000000a9007209 */ /* 0x000fc40007810000 */
[----:B------:R-:W-:Y:S02]  /*2b80*/  FSEL R215, R52, -INF , !P2 ;  /* 0xff80000034d77808 */ /* 0x000fe40005000000 */
[----:B------:R-:W-:Y:S02]  /*2b90*/  FMNMX.FTZ R3, R229, R3, !PT ;  /* 0x00000003e5037209 */ /* 0x000fe40007810000 */
[----:B------:R-:W-:Y:S02]  /*2ba0*/  FSEL R128, R50, -INF , !P6 ;  /* 0xff80000032807808 */ /* 0x000fe40007000000 */
[----:B------:R-:W-:Y:S02]  /*2bb0*/  FMNMX.FTZ R0, R168, R0, !PT ;  /* 0x00000000a8007209 */ /* 0x000fe40007810000 */
[----:B------:R-:W-:Y:S02]  /*2bc0*/  FSEL R214, R53, -INF , !P1 ;  /* 0xff80000035d67808 */ /* 0x000fe40004800000 */
[----:B------:R-:W-:-:S02]  /*2bd0*/  FMNMX.FTZ R3, R215, R3, !PT ;  /* 0x00000003d7037209 */ /* 0x000fc40007810000 */
[----:B------:R-:W-:Y:S02]  /*2be0*/  FSEL R130, R51, -INF , !P5 ;  /* 0xff80000033827808 */ /* 0x000fe40006800000 */
[----:B------:R-:W-:Y:S02]  /*2bf0*/  FMNMX.FTZ R0, R128, R0, !PT ;  /* 0x0000000080007209 */ /* 0x000fe40007810000 */
[----:B------:R-:W-:Y:S02]  /*2c00*/  FMNMX.FTZ R3, R214, R3, !PT ;  /* 0x00000003d6037209 */ /* 0x000fe40007810000 */
[----:B------:R-:W-:Y:S02]  /*2c10*/  FSEL R222, R62, -INF , !P4 ;  /* 0xff8000003ede7808 */ /* 0x000fe40006000000 */
[----:B------:R-:W-:Y:S01]  /*2c20*/  FMNMX.FTZ R0, R130, R0, !PT ;  /* 0x0000000082007209 */ /* 0x000fe20007810000 */
[----:B------:R-:W2:Y:S01]  /*2c30*/  SHFL.BFLY PT, R134, R3, 0x2, 0x1f ;  /* 0x0c401f0003867f89 */ /* 0x000ea200000e0000 */
[----:B------:R-:W-:-:S02]  /*2c40*/  FSEL R223, R63, -INF , !P3 ;  /* 0xff8000003fdf7808 */ /* 0x000fc40005800000 */
[----:B------:R-:W-:Y:S02]  /*2c50*/  FMNMX.FTZ R0, R222, R0, !PT ;  /* 0x00000000de007209 */ /* 0x000fe40007810000 */
[----:B------:R-:W-:Y:S02]  /*2c60*/  FSEL R231, R54, -INF , !P2 ;  /* 0xff80000036e77808 */ /* 0x000fe40005000000 */
[----:B------:R-:W-:Y:S02]  /*2c70*/  FMNMX.FTZ R0, R223, R0, !PT ;  /* 0x00000000df007209 */ /* 0x000fe40007810000 */
[----:B------:R-:W-:Y:S02]  /*2c80*/  FSEL R233, R55, -INF , !P1 ;  /* 0xff80000037e97808 */ /* 0x000fe40004800000 */
[----:B------:R-:W-:Y:S02]  /*2c90*/  FMNMX.FTZ R0, R231, R0, !PT ;  /* 0x00000000e7007209 */ /* 0x000fe40007810000 */
[----:B-1----:R-:W-:-:S02]  /*2ca0*/  FMNMX.FTZ R136, R4, R136, !PT ;  /* 0x0000008804887209 */ /* 0x002fc40007810000 */
[----:B------:R-:W-:Y:S02]  /*2cb0*/  FMNMX.FTZ R0, R233, R0, !PT ;  /* 0x00000000e9007209 */ /* 0x000fe40007810000 */
[----:B------:R-:W-:Y:S01]  /*2cc0*/  FSEL R153, R38, -INF , !P6 ;  /* 0xff80000026997808 */ /* 0x000fe20007000000 */
[----:B------:R-:W1:Y:S01]  /*2cd0*/  SHFL.BFLY PT, R4, R136, 0x1, 0x1f ;  /* 0x0c201f0088047f89 */ /* 0x000e6200000e0000 */
[----:B------:R-:W-:Y:S02]  /*2ce0*/  FSEL R131, R39, -INF , !P5 ;  /* 0xff80000027837808 */ /* 0x000fe40006800000 */
[----:B------:R-:W-:Y:S01]  /*2cf0*/  FSEL R14, R14, -INF , !P4 ;  /* 0xff8000000e0e7808 */ /* 0x000fe20006000000 */
[----:B------:R-:W3:Y:S01]  /*2d00*/  SHFL.BFLY PT, R5, R0, 0x2, 0x1f ;  /* 0x0c401f0000057f89 */ /* 0x000ee200000e0000 */
[----:B------:R-:W-:Y:S02]  /*2d10*/  FSEL R230, R15, -INF , !P3 ;  /* 0xff8000000fe67808 */ /* 0x000fe40005800000 */
[----:B--2---:R-:W-:-:S02]  /*2d20*/  FMNMX.FTZ R134, R3, R134, !PT ;  /* 0x0000008603867209 */ /* 0x004fc40007810000 */
[----:B------:R-:W-:Y:S02]  /*2d30*/  FMNMX.FTZ R3, R70, R69, !PT ;  /* 0x0000004546037209 */ /* 0x000fe40007810000 */
[----:B------:R-:W-:Y:S01]  /*2d40*/  FSEL R232, R18, -INF , !P2 ;  /* 0xff80000012e87808 */ /* 0x000fe20005000000 */
[----:B------:R-:W2:Y:S01]  /*2d50*/  SHFL.BFLY PT, R6, R134, 0x1, 0x1f ;  /* 0x0c201f0086067f89 */ /* 0x000ea200000e0000 */
[----:B------:R-:W-:Y:S02]  /*2d60*/  FMNMX.FTZ R3, R80, R3, !PT ;  /* 0x0000000350037209 */ /* 0x000fe40007810000 */
[----:B------:R-:W-:Y:S02]  /*2d70*/  FSEL R234, R19, -INF , !P1 ;  /* 0xff80000013ea7808 */ /* 0x000fe40004800000 */
[----:B------:R-:W-:-:S04]  /*2d80*/  FMNMX.FTZ R3, R71, R3, !PT ;  /* 0x0000000347037209 */ /* 0x000fc80007810000 */
[----:B------:R-:W-:Y:S02]  /*2d90*/  FMNMX.FTZ R3, R148, R3, !PT ;  /* 0x0000000394037209 */ /* 0x000fe40007810000 */
[----:B-1----:R-:W-:Y:S02]  /*2da0*/  FMNMX.FTZ R136, R136, R4, !PT ;  /* 0x0000000488887209 */ /* 0x002fe40007810000 */
[----:B---3--:R-:W-:Y:S02]  /*2db0*/  FMNMX.FTZ R5, R0, R5, !PT ;  /* 0x0000000500057209 */ /* 0x008fe40007810000 */
[----:B------:R-:W-:Y:S01]  /*2dc0*/  FMNMX.FTZ R0, R137, R3, !PT ;  /* 0x0000000389007209 */ /* 0x000fe20007810000 */
[C---:B------:R-:W-:Y:S01]  /*2dd0*/  FMUL.FTZ R3, R136.reuse, UR5 ;  /* 0x0000000588037c20 */ /* 0x040fe20008410000 */
[----:B------:R-:W-:Y:S01]  /*2de0*/  FSETP.NEU.FTZ.AND P6, PT, R136, -INF , PT ;  /* 0xff8000008800780b */ /* 0x000fe20003fdd000 */
[----:B------:R-:W1:Y:S01]  /*2df0*/  SHFL.BFLY PT, R132, R5, 0x1, 0x1f ;  /* 0x0c201f0005847f89 */ /* 0x000e6200000e0000 */
[----:B------:R-:W-:-:S02]  /*2e00*/  FMNMX.FTZ R0, R133, R0, !PT ;  /* 0x0000000085007209 */ /* 0x000fc40007810000 */
[----:B------:R-:W-:Y:S02]  /*2e10*/  FSEL R3, R3, RZ, P6 ;  /* 0x000000ff03037208 */ /* 0x000fe40003000000 */
[----:B------:R-:W-:Y:S02]  /*2e20*/  FMNMX.FTZ R0, R129, R0, !PT ;  /* 0x0000000081007209 */ /* 0x000fe40007810000 */
[----:B--2---:R-:W-:Y:S01]  /*2e30*/  FMNMX.FTZ R134, R134, R6, !PT ;  /* 0x0000000686867209 */ /* 0x004fe20007810000 */
[----:B------:R-:W-:Y:S01]  /*2e40*/  FFMA.FTZ R4, R41, UR5, -R3 ;  /* 0x0000000529047c23 */ /* 0x000fe20008010803 */
[----:B------:R-:W-:Y:S02]  /*2e50*/  FMNMX.FTZ R0, R196, R0, !PT ;  /* 0x00000000c4007209 */ /* 0x000fe40007810000 */
[C---:B------:R-:W-:Y:S01]  /*2e60*/  FSETP.NEU.FTZ.AND P6, PT, R134.reuse, -INF , PT ;  /* 0xff8000008600780b */ /* 0x040fe20003fdd000 */
[----:B------:R2:W-:Y:S01]  /*2e70*/  MUFU.EX2 R218, R4 ;  /* 0x0000000400da7308 */ /* 0x0005e20000000800 */
[----:B------:R-:W-:-:S05]  /*2e80*/  FMUL.FTZ R13, R134, UR5 ;  /* 0x00000005860d7c20 */ /* 0x000fca0008410000 */
[----:B------:R-:W-:Y:S02]  /*2e90*/  FSEL R13, R13, RZ, P6 ;  /* 0x000000ff0d0d7208 */ /* 0x000fe40003000000 */
[----:B-1----:R-:W-:Y:S01]  /*2ea0*/  FMNMX.FTZ R132, R5, R132, !PT ;  /* 0x0000008405847209 */ /* 0x002fe20007810000 */
[----:B------:R-:W-:-:S03]  /*2eb0*/  IMAD R5, R160, 0x20, R158 ;  /* 0x00000020a0057824 */ /* 0x000fc600078e029e */
[C---:B------:R-:W-:Y:S01]  /*2ec0*/  FSETP.NEU.FTZ.AND P1, PT, R132.reuse, -INF , PT ;  /* 0xff8000008400780b */ /* 0x040fe20003f3d000 */
[----:B------:R-:W-:Y:S01]  /*2ed0*/  FMUL.FTZ R12, R132, UR5 ;  /* 0x00000005840c7c20 */ /* 0x000fe20008410000 */
[----:B--2---:R-:W-:Y:S01]  /*2ee0*/  FMNMX.FTZ R4, R204, R0, !PT ;  /* 0x00000000cc047209 */ /* 0x004fe20007810000 */
[----:B------:R-:W-:-:S03]  /*2ef0*/  FFMA.FTZ R0, R58, UR5, -R13 ;  /* 0x000000053a007c23 */ /* 0x000fc6000801080d */
[----:B------:R-:W-:Y:S01]  /*2f00*/  FMNMX.FTZ R4, R153, R4, !PT ;  /* 0x0000000499047209 */ /* 0x000fe20007810000 */
[----:B------:R1:W-:Y:S01]  /*2f10*/  MUFU.EX2 R205, R0 ;  /* 0x0000000000cd7308 */ /* 0x0003e20000000800 */
[----:B------:R-:W-:Y:S02]  /*2f20*/  FSEL R12, R12, RZ, P1 ;  /* 0x000000ff0c0c7208 */ /* 0x000fe40000800000 */
[----:B------:R-:W-:-:S04]  /*2f30*/  FMNMX.FTZ R4, R131, R4, !PT ;  /* 0x0000000483047209 */ /* 0x000fc80007810000 */
[----:B------:R-:W-:-:S04]  /*2f40*/  FMNMX.FTZ R4, R14, R4, !PT ;  /* 0x000000040e047209 */ /* 0x000fc80007810000 */
[----:B------:R-:W-:-:S04]  /*2f50*/  FMNMX.FTZ R4, R230, R4, !PT ;  /* 0x00000004e6047209 */ /* 0x000fc80007810000 */
[----:B------:R-:W-:Y:S01]  /*2f60*/  FMNMX.FTZ R4, R232, R4, !PT ;  /* 0x00000004e8047209 */ /* 0x000fe20007810000 */
[----:B-1----:R-:W-:-:S03]  /*2f70*/  FFMA.FTZ R0, R43, UR5, -R13 ;  /* 0x000000052b007c23 */ /* 0x002fc6000801080d */
[----:B------:R-:W-:Y:S01]  /*2f80*/  FMNMX.FTZ R4, R234, R4, !PT ;  /* 0x00000004ea047209 */ /* 0x000fe20007810000 */
[----:B------:R1:W-:Y:S04]  /*2f90*/  MUFU.EX2 R236, R0 ;  /* 0x0000000000ec7308 */ /* 0x0003e80000000800 */
[----:B------:R-:W2:Y:S01]  /*2fa0*/  SHFL.BFLY PT, R6, R4, 0x2, 0x1f ;  /* 0x0c401f0004067f89 */ /* 0x000ea200000e0000 */
[----:B-1----:R-:W-:-:S04]  /*2fb0*/  FFMA.FTZ R0, R56, UR5, -R13 ;  /* 0x0000000538007c23 */ /* 0x002fc8000801080d */
[----:B------:R1:W-:Y:S02]  /*2fc0*/  MUFU.EX2 R207, R0 ;  /* 0x0000000000cf7308 */ /* 0x0003e40000000800 */
[----:B-1----:R-:W-:-:S06]  /*2fd0*/  FFMA.FTZ R0, R42, UR5, -R13 ;  /* 0x000000052a007c23 */ /* 0x002fcc000801080d */
[----:B------:R1:W-:Y:S02]  /*2fe0*/  MUFU.EX2 R235, R0 ;  /* 0x0000000000eb7308 */ /* 0x0003e40000000800 */
[----:B-1----:R-:W-:Y:S01]  /*2ff0*/  IADD3 R0, R157, R5, RZ ;  /* 0x000000059d007210 */ /* 0x002fe20007ffe0ff */
[----:B------:R-:W-:-:S03]  /*3000*/  FFMA.FTZ R5, R64, UR5, -R12 ;  /* 0x0000000540057c23 */ /* 0x000fc6000801080c */
[----:B------:R-:W-:Y:S01]  /*3010*/  LEA R139, R0, UR4, 0x1 ;  /* 0x00000004008b7c11 */ /* 0x000fe2000f8e08ff */
[--C-:B------:R-:W-:Y:S01]  /*3020*/  FFMA.FTZ R0, R59, UR5, -R12.reuse ;  /* 0x000000053b007c23 */ /* 0x100fe2000801080c */
[----:B------:R-:W-:Y:S03]  /*3030*/  MUFU.EX2 R206, R5 ;  /* 0x0000000500ce7308 */ /* 0x000fe60000000800 */
[----:B------:R-:W-:Y:S02]  /*3040*/  IMAD R217, R2, 0x2, R139 ;  /* 0x0000000202d97824 */ /* 0x000fe400078e028b */
[--C-:B------:R-:W-:Y:S01]  /*3050*/  FFMA.FTZ R2, R65, UR5, -R12.reuse ;  /* 0x0000000541027c23 */ /* 0x100fe2000801080c */
[----:B------:R-:W-:Y:S02]  /*3060*/  LDSM.16.MT88.4 R16, [R139+0x9000] ;  /* 0x009000008b10783b */ /* 0x000fe40000004200 */
[----:B------:R1:W3:Y:S02]  /*3070*/  MUFU.EX2 R179, R0 ;  /* 0x0000000000b37308 */ /* 0x0002e40000000800 */
[----:B------:R-:W4:Y:S04]  /*3080*/  LDSM.16.MT88.4 R20, [R217+0x9000] ;  /* 0x00900000d914783b */ /* 0x000f280000004200 */
[----:B------:R-:W-:Y:S02]  /*3090*/  LDSM.16.MT88.4 R24, [R139+0xa000] ;  /* 0x00a000008b18783b */ /* 0x000fe40000004200 */
[----:B------:R2:W-:Y:S02]  /*30a0*/  MUFU.EX2 R165, R2 ;  /* 0x0000000200a57308 */ /* 0x0005e40000000800 */
[----:B------:R-:W-:Y:S04]  /*30b0*/  LDSM.16.MT88.4 R36, [R217+0xa000] ;  /* 0x00a00000d924783b */ /* 0x000fe80000004200 */
[----:B------:R-:W-:Y:S01]  /*30c0*/  LDSM.16.MT88.4 R48, [R217+0xb000] ;  /* 0x00b00000d930783b */ /* 0x000fe20000004200 */
[----:B-1----:R-:W-:-:S03]  /*30d0*/  FFMA.FTZ R0, R57, UR5, -R12 ;  /* 0x0000000539007c23 */ /* 0x002fc6000801080c */
[----:B------:R-:W-:Y:S01]  /*30e0*/  LDSM.16.MT88.4 R40, [R139+0xb000] ;  /* 0x00b000008b28783b */ /* 0x000fe20000004200 */
[----:B---3--:R-:W-:Y:S01]  /*30f0*/  F2FP.BF16.F32.PACK_AB R5, R179, R206 ;  /* 0x000000ceb305723e */ /* 0x008fe200000010ff */
[----:B------:R1:W3:Y:S02]  /*3100*/  MUFU.EX2 R216, R0 ;  /* 0x0000000000d87308 */ /* 0x0002e40000000800 */
[----:B------:R-:W-:Y:S01]  /*3110*/  LDSM.16.MT88.4 R28, [R217+0xa400] ;  /* 0x00a40000d91c783b */ /* 0x000fe20000004200 */
[----:B--2---:R-:W-:-:S05]  /*3120*/  FFMA.FTZ R2, R66, UR5, -R3 ;  /* 0x0000000542027c23 */ /* 0x004fca0008010803 */
[----:B------:R2:W4:Y:S01]  /*3130*/  MUFU.EX2 R219, R2 ;  /* 0x0000000200db7308 */ /* 0x0005220000000800 */
[----:B-1----:R-:W-:Y:S02]  /*3140*/  FMNMX.FTZ R0, R4, R6, !PT ;  /* 0x0000000604007209 */ /* 0x002fe40007810000 */
[----:B------:R-:W-:Y:S02]  /*3150*/  F2FP.BF16.F32.PACK_AB R4, R236, R205 ;  /* 0x000000cdec04723e */ /* 0x000fe400000010ff */
[----:B------:R-:W-:Y:S01]  /*3160*/  F2FP.BF16.F32.PACK_AB R6, R235, R207 ;  /* 0x000000cfeb06723e */ /* 0x000fe200000010ff */
[----:B------:R-:W1:Y:S01]  /*3170*/  SHFL.BFLY PT, R8, R0, 0x1, 0x1f ;  /* 0x0c201f0000087f89 */ /* 0x000e6200000e0000 */
[----:B---3--:R-:W-:Y:S01]  /*3180*/  F2FP.BF16.F32.PACK_AB R7, R165, R216 ;  /* 0x000000d8a507723e */ /* 0x008fe200000010ff */
[----:B--2---:R-:W-:-:S04]  /*3190*/  FFMA.FTZ R2, R67, UR5, -R3 ;  /* 0x0000000543027c23 */ /* 0x004fc80008010803 */
[----:B------:R2:W-:Y:S02]  /*31a0*/  MUFU.EX2 R194, R2 ;  /* 0x0000000200c27308 */ /* 0x0005e40000000800 */
[C---:B----4-:R-:W-:Y:S06]  /*31b0*/  HMMA.16816.F32.BF16 R112, R4.reuse, R20, RZ ;  /* 0x000000140470723c */ /* 0x050fec00000418ff */
[C---:B------:R-:W-:Y:S06]  /*31c0*/  HMMA.16816.F32.BF16 R88, R4.reuse, R22, RZ ;  /* 0x000000160458723c */ /* 0x040fec00000418ff */
[----:B------:R-:W-:Y:S01]  /*31d0*/  HMMA.16816.F32.BF16 R116, R4, R16, RZ ;  /* 0x000000100474723c */ /* 0x000fe200000418ff */
[----:B--2---:R-:W-:Y:S01]  /*31e0*/  FFMA.FTZ R2, R68, UR5, -R3 ;  /* 0x0000000544027c23 */ /* 0x004fe20008010803 */
[----:B-1----:R-:W-:-:S04]  /*31f0*/  FMNMX.FTZ R135, R0, R8, !PT ;  /* 0x0000000800877209 */ /* 0x002fc80007810000 */
[C---:B------:R-:W-:Y:S01]  /*3200*/  HMMA.16816.F32.BF16 R92, R4.reuse, R18, RZ ;  /* 0x00000012045c723c */ /* 0x040fe200000418ff */
[----:B------:R-:W-:Y:S01]  /*3210*/  F2FP.BF16.F32.PACK_AB R8, R219, R218 ;  /* 0x000000dadb08723e */ /* 0x000fe200000010ff */
[----:B------:R1:W2:Y:S01]  /*3220*/  MUFU.EX2 R185, R2 ;  /* 0x0000000200b97308 */ /* 0x0002a20000000800 */
[C---:B------:R-:W-:Y:S01]  /*3230*/  FSETP.NEU.FTZ.AND P1, PT, R135.reuse, -INF , PT ;  /* 0xff8000008700780b */ /* 0x040fe20003f3d000 */
[----:B------:R-:W-:Y:S02]  /*3240*/  FMUL.FTZ R0, R135, UR5 ;  /* 0x0000000587007c20 */ /* 0x000fe40008410000 */
[----:B------:R-:W-:Y:S03]  /*3250*/  HMMA.16816.F32.BF16 R108, R4, R24, RZ ;  /* 0x00000018046c723c */ /* 0x000fe600000418ff */
[----:B------:R-:W-:-:S03]  /*3260*/  FSEL R0, R0, RZ, P1 ;  /* 0x000000ff00007208 */ /* 0x000fc60000800000 */
[C---:B------:R-:W-:Y:S06]  /*3270*/  HMMA.16816.F32.BF16 R84, R4.reuse, R26, RZ ;  /* 0x0000001a0454723c */ /* 0x040fec00000418ff */
[----:B------:R-:W-:Y:S01]  /*3280*/  HMMA.16816.F32.BF16 R104, R4, R36, RZ ;  /* 0x000000240468723c */ /* 0x000fe200000418ff */
[----:B-1----:R-:W-:Y:S01]  /*3290*/  FFMA.FTZ R2, R44, UR5, -R3 ;  /* 0x000000052c027c23 */ /* 0x002fe20008010803 */
[----:B--2---:R-:W-:-:S03]  /*32a0*/  F2FP.BF16.F32.PACK_AB R10, R185, R194 ;  /* 0x000000c2b90a723e */ /* 0x004fc600000010ff */
[----:B------:R1:W-:Y:S01]  /*32b0*/  MUFU.EX2 R238, R2 ;  /* 0x0000000200ee7308 */ /* 0x0003e20000000800 */
[C---:B------:R-:W-:Y:S06]  /*32c0*/  HMMA.16816.F32.BF16 R100, R4.reuse, R40, RZ ;  /* 0x000000280464723c */ /* 0x040fec00000418ff */
[C---:B------:R-:W-:Y:S06]  /*32d0*/  HMMA.16816.F32.BF16 R96, R4.reuse, R48, RZ ;  /* 0x000000300460723c */ /* 0x040fec00000418ff */
[----:B------:R-:W-:Y:S01]  /*32e0*/  HMMA.16816.F32.BF16 R76, R4, R42, RZ ;  /* 0x0000002a044c723c */ /* 0x000fe200000418ff */
[----:B-1----:R-:W-:-:S05]  /*32f0*/  FFMA.FTZ R2, R45, UR5, -R3 ;  /* 0x000000052d027c23 */ /* 0x002fca0008010803 */
[----:B------:R-:W-:Y:S01]  /*3300*/  HMMA.16816.F32.BF16 R72, R4, R50, RZ ;  /* 0x000000320448723c */ /* 0x000fe200000418ff */
[----:B------:R1:W-:Y:S02]  /*3310*/  MUFU.EX2 R191, R2 ;  /* 0x0000000200bf7308 */ /* 0x0003e40000000800 */
[----:B-1----:R-:W-:-:S06]  /*3320*/  FFMA.FTZ R2, R70, UR5, -R0 ;  /* 0x0000000546027c23 */ /* 0x002fcc0008010800 */
[----:B------:R1:W-:Y:S02]  /*3330*/  MUFU.EX2 R180, R2 ;  /* 0x0000000200b47308 */ /* 0x0003e40000000800 */
[----:B-1----:R-:W-:-:S06]  /*3340*/  FFMA.FTZ R2, R69, UR5, -R0 ;  /* 0x0000000545027c23 */ /* 0x002fcc0008010800 */
[----:B------:R1:W2:Y:S02]  /*3350*/  MUFU.EX2 R193, R2 ;  /* 0x0000000200c17308 */ /* 0x0002a40000000800 */
[--C-:B-1----:R-:W-:Y:S01]  /*3360*/  FFMA.FTZ R2, R80, UR5, -R0.reuse ;  /* 0x0000000550027c23 */ /* 0x102fe20008010800 */
[----:B--2---:R-:W-:Y:S01]  /*3370*/  F2FP.BF16.F32.PACK_AB R9, R193, R180 ;  /* 0x000000b4c109723e */ /* 0x004fe200000010ff */
[----:B------:R-:W-:Y:S04]  /*3380*/  HMMA.16816.F32.BF16 R80, R4, R38, RZ ;  /* 0x000000260450723c */ /* 0x000fe800000418ff */
[----:B------:R1:W-:Y:S02]  /*3390*/  MUFU.EX2 R15, R2 ;  /* 0x00000002000f7308 */ /* 0x0003e40000000800 */
[----:B-1----:R-:W-:-:S06]  /*33a0*/  FFMA.FTZ R2, R71, UR5, -R0 ;  /* 0x0000000547027c23 */ /* 0x002fcc0008010800 */
[----:B------:R1:W2:Y:S02]  /*33b0*/  MUFU.EX2 R184, R2 ;  /* 0x0000000200b87308 */ /* 0x0002a40000000800 */
[----:B-1----:R-:W-:-:S06]  /*33c0*/  FFMA.FTZ R2, R32, UR5, -R3 ;  /* 0x0000000520027c23 */ /* 0x002fcc0008010803 */
[----:B------:R1:W-:Y:S02]  /*33d0*/  MUFU.EX2 R195, R2 ;  /* 0x0000000200c37308 */ /* 0x0003e40000000800 */
[----:B-1----:R-:W-:Y:S01]  /*33e0*/  FFMA.FTZ R2, R11, UR5, -R3 ;  /* 0x000000050b027c23 */ /* 0x002fe20008010803 */
[----:B--2---:R-:W-:-:S05]  /*33f0*/  F2FP.BF16.F32.PACK_AB R11, R184, R15 ;  /* 0x0000000fb80b723e */ /* 0x004fca00000010ff */
[----:B------:R1:W-:Y:S02]  /*3400*/  MUFU.EX2 R188, R2 ;  /* 0x0000000200bc7308 */ /* 0x0003e40000000800 */
[C---:B------:R-:W-:Y:S06]  /*3410*/  HMMA.16816.F32.BF16 R64, R8.reuse, R20, RZ ;  /* 0x000000140840723c */ /* 0x040fec00000418ff */
[C---:B------:R-:W-:Y:S01]  /*3420*/  HMMA.16816.F32.BF16 R140, R8.reuse, R22, RZ ;  /* 0x00000016088c723c */ /* 0x040fe200000418ff */
[----:B------:R-:W-:Y:S05]  /*3430*/  LDSM.16.MT88.4 R20, [R139+0x9400] ;  /* 0x009400008b14783b */ /* 0x000fea0000004200 */
[----:B------:R-:W-:Y:S01]  /*3440*/  HMMA.16816.F32.BF16 R68, R8, R16, RZ ;  /* 0x000000100844723c */ /* 0x000fe200000418ff */
[----:B-1----:R-:W-:-:S04]  /*3450*/  FFMA.FTZ R2, R120, UR5, -R13 ;  /* 0x0000000578027c23 */ /* 0x002fc8000801080d */
[----:B------:R1:W-:Y:S01]  /*3460*/  MUFU.EX2 R156, R2 ;  /* 0x00000002009c7308 */ /* 0x0003e20000000800 */
[C---:B------:R-:W-:Y:S01]  /*3470*/  HMMA.16816.F32.BF16 R124, R8.reuse, R18, RZ ;  /* 0x00000012087c723c */ /* 0x040fe200000418ff */
[----:B------:R-:W2:Y:S05]  /*3480*/  LDSM.16.MT88.4 R16, [R217+0x9400] ;  /* 0x00940000d910783b */ /* 0x000eaa0000004200 */
[C---:B------:R-:W-:Y:S06]  /*3490*/  HMMA.16816.F32.BF16 R60, R8.reuse, R24, RZ ;  /* 0x00000018083c723c */ /* 0x040fec00000418ff */
[----:B------:R-:W-:Y:S01]  /*34a0*/  HMMA.16816.F32.BF16 R144, R8, R26, RZ ;  /* 0x0000001a0890723c */ /* 0x000fe200000418ff */
[----:B------:R-:W3:Y:S01]  /*34b0*/  LDSM.16.MT88.4 R24, [R139+0xa400] ;  /* 0x00a400008b18783b */ /* 0x000ee20000004200 */
[----:B-1----:R-:W-:-:S04]  /*34c0*/  FFMA.FTZ R2, R46, UR5, -R13 ;  /* 0x000000052e027c23 */ /* 0x002fc8000801080d */
[C---:B------:R-:W-:Y:S01]  /*34d0*/  HMMA.16816.F32.BF16 R56, R8.reuse, R36, RZ ;  /* 0x000000240838723c */ /* 0x040fe200000418ff */
[----:B------:R1:W4:Y:S05]  /*34e0*/  MUFU.EX2 R198, R2 ;  /* 0x0000000200c67308 */ /* 0x00032a0000000800 */
[C---:B------:R-:W-:Y:S06]  /*34f0*/  HMMA.16816.F32.BF16 R52, R8.reuse, R40, RZ ;  /* 0x000000280834723c */ /* 0x040fec00000418ff */
[----:B------:R-:W-:Y:S01]  /*3500*/  HMMA.16816.F32.BF16 R160, R8, R50, RZ ;  /* 0x0000003208a0723c */ /* 0x000fe200000418ff */
[----:B-1----:R-:W-:Y:S01]  /*3510*/  FFMA.FTZ R2, R34, UR5, -R13 ;  /* 0x0000000522027c23 */ /* 0x002fe2000801080d */
[----:B----4-:R-:W-:-:S03]  /*3520*/  F2FP.BF16.F32.PACK_AB R4, R198, R156 ;  /* 0x0000009cc604723e */ /* 0x010fc600000010ff */
[----:B------:R1:W-:Y:S02]  /*3530*/  MUFU.EX2 R190, R2 ;  /* 0x0000000200be7308 */ /* 0x0003e40000000800 */
[----:B-1----:R-:W-:Y:S02]  /*3540*/  FFMA.FTZ R2, R33, UR5, -R13 ;  /* 0x0000000521027c23 */ /* 0x002fe4000801080d */
[----:B------:R-:W1:Y:S04]  /*3550*/  LDSM.16.MT88.4 R32, [R139+0xb400] ;  /* 0x00b400008b20783b */ /* 0x000e680000004200 */
[----:B------:R4:W2:Y:S02]  /*3560*/  MUFU.EX2 R177, R2 ;  /* 0x0000000200b17308 */ /* 0x0008a40000000800 */
[----:B----4-:R-:W-:Y:S01]  /*3570*/  FFMA.FTZ R2, R123, UR5, -R12 ;  /* 0x000000057b027c23 */ /* 0x010fe2000801080c */
[----:B--2---:R-:W-:-:S05]  /*3580*/  F2FP.BF16.F32.PACK_AB R6, R177, R190 ;  /* 0x000000beb106723e */ /* 0x004fca00000010ff */
[----:B------:R2:W-:Y:S02]  /*3590*/  MUFU.EX2 R159, R2 ;  /* 0x00000002009f7308 */ /* 0x0005e40000000800 */
[----:B--2---:R-:W-:-:S06]  /*35a0*/  FFMA.FTZ R2, R121, UR5, -R12 ;  /* 0x0000000579027c23 */ /* 0x004fcc000801080c */
[----:B------:R2:W-:Y:S02]  /*35b0*/  MUFU.EX2 R197, R2 ;  /* 0x0000000200c57308 */ /* 0x0005e40000000800 */
[--C-:B--2---:R-:W-:Y:S02]  /*35c0*/  FFMA.FTZ R2, R47, UR5, -R12.reuse ;  /* 0x000000052f027c23 */ /* 0x104fe4000801080c */
[----:B------:R-:W2:Y:S04]  /*35d0*/  LDSM.16.MT88.4 R44, [R217+0xb400] ;  /* 0x00b40000d92c783b */ /* 0x000ea80000004200 */
[----:B------:R4:W-:Y:S02]  /*35e0*/  MUFU.EX2 R189, R2 ;  /* 0x0000000200bd7308 */ /* 0x0009e40000000800 */
[----:B----4-:R-:W-:-:S02]  /*35f0*/  FFMA.FTZ R2, R122, UR5, -R12 ;  /* 0x000000057a027c23 */ /* 0x010fc4000801080c */
[C---:B------:R-:W-:Y:S04]  /*3600*/  HMMA.16816.F32.BF16 R120, R8.reuse, R38, RZ ;  /* 0x000000260878723c */ /* 0x040fe800000418ff */
[----:B------:R4:W3:Y:S02]  /*3610*/  MUFU.EX2 R178, R2 ;  /* 0x0000000200b27308 */ /* 0x0008e40000000800 */
[----:B------:R-:W-:Y:S01]  /*3620*/  HMMA.16816.F32.BF16 R36, R8, R48, RZ ;  /* 0x000000300824723c */ /* 0x000fe200000418ff */
[----:B------:R-:W-:Y:S01]  /*3630*/  LDSM.16.MT88.4 R48, [R139+0x9800] ;  /* 0x009800008b30783b */ /* 0x000fe20000004200 */
[----:B----4-:R-:W-:Y:S01]  /*3640*/  FFMA.FTZ R2, R148, UR5, -R0 ;  /* 0x0000000594027c23 */ /* 0x010fe20008010800 */
[----:B---3--:R-:W-:-:S03]  /*3650*/  F2FP.BF16.F32.PACK_AB R7, R178, R189 ;  /* 0x000000bdb207723e */ /* 0x008fc600000010ff */
[----:B------:R-:W-:Y:S01]  /*3660*/  HMMA.16816.F32.BF16 R148, R8, R42, RZ ;  /* 0x0000002a0894723c */ /* 0x000fe200000418ff */
[----:B------:R-:W-:Y:S01]  /*3670*/  LDSM.16.MT88.4 R40, [R217+0x9800] ;  /* 0x00980000d928783b */ /* 0x000fe20000004200 */
[----:B------:R3:W-:Y:S05]  /*3680*/  MUFU.EX2 R182, R2 ;  /* 0x0000000200b67308 */ /* 0x0007ea0000000800 */
[----:B------:R-:W-:Y:S02]  /*3690*/  F2FP.BF16.F32.PACK_AB R8, R191, R238 ;  /* 0x000000eebf08723e */ /* 0x000fe400000010ff */
[----:B------:R-:W-:Y:S01]  /*36a0*/  F2FP.BF16.F32.PACK_AB R10, R188, R195 ;  /* 0x000000c3bc0a723e */ /* 0x000fe200000010ff */
[----:B---3--:R-:W-:Y:S01]  /*36b0*/  FFMA.FTZ R2, R137, UR5, -R0 ;  /* 0x0000000589027c23 */ /* 0x008fe20008010800 */
[----:B------:R-:W-:-:S03]  /*36c0*/  MOV R137, R159 ;  /* 0x0000009f00897202 */ /* 0x000fc60000000f00 */
[----:B------:R3:W4:Y:S01]  /*36d0*/  MUFU.EX2 R199, R2 ;  /* 0x0000000200c77308 */ /* 0x0007220000000800 */
[----:B------:R-:W-:-:S07]  /*36e0*/  F2FP.BF16.F32.PACK_AB R5, R197, R137 ;  /* 0x00000089c505723e */ /* 0x000fce00000010ff */
[C---:B------:R-:W-:Y:S06]  /*36f0*/  HMMA.16816.F32.BF16 R88, R4.reuse, R18, R88 ;  /* 0x000000120458723c */ /* 0x040fec0000041858 */
[----:B------:R-:W-:Y:S01]  /*3700*/  HMMA.16816.F32.BF16 R104, R4, R28, R104 ;  /* 0x0000001c0468723c */ /* 0x000fe20000041868 */
[----:B---3--:R-:W-:Y:S01]  /*3710*/  FFMA.FTZ R2, R133, UR5, -R0 ;  /* 0x0000000585027c23 */ /* 0x008fe20008010800 */
[----:B----4-:R-:W-:Y:S01]  /*3720*/  F2FP.BF16.F32.PACK_AB R9, R199, R182 ;  /* 0x000000b6c709723e */ /* 0x010fe200000010ff */
[----:B------:R-:W-:-:S03]  /*3730*/  IMAD.MOV.U32 R133, RZ, RZ, R156 ;  /* 0x000000ffff857224 */ /* 0x000fc600078e009c */
[C---:B------:R-:W-:Y:S01]  /*3740*/  HMMA.16816.F32.BF16 R80, R4.reuse, R30, R80 ;  /* 0x0000001e0450723c */ /* 0x040fe20000041850 */
[----:B------:R3:W-:Y:S05]  /*3750*/  MUFU.EX2 R192, R2 ;  /* 0x0000000200c07308 */ /* 0x0007ea0000000800 */
[C---:B------:R-:W-:Y:S06]  /*3760*/  HMMA.16816.F32.BF16 R156, R4.reuse, R20, R116 ;  /* 0x00000014049c723c */ /* 0x040fec0000041874 */
[----:B------:R-:W-:Y:S01]  /*3770*/  HMMA.16816.F32.BF16 R116, R4, R16, R112 ;  /* 0x000000100474723c */ /* 0x000fe20000041870 */
[----:B---3--:R-:W-:-:S06]  /*3780*/  FFMA.FTZ R2, R129, UR5, -R0 ;  /* 0x0000000581027c23 */ /* 0x008fcc0008010800 */
[----:B------:R-:W-:Y:S01]  /*3790*/  MOV R115, R165 ;  /* 0x000000a500737202 */ /* 0x000fe20000000f00 */
[C---:B------:R-:W-:Y:S01]  /*37a0*/  HMMA.16816.F32.BF16 R108, R4.reuse, R24, R108 ;  /* 0x00000018046c723c */ /* 0x040fe2000004186c */
[----:B------:R3:W4:Y:S05]  /*37b0*/  MUFU.EX2 R181, R2 ;  /* 0x0000000200b57308 */ /* 0x00072a0000000800 */
[C---:B------:R-:W-:Y:S06]  /*37c0*/  HMMA.16816.F32.BF16 R84, R4.reuse, R26, R84 ;  /* 0x0000001a0454723c */ /* 0x040fec0000041854 */
[C---:B-1----:R-:W-:Y:S06]  /*37d0*/  HMMA.16816.F32.BF16 R100, R4.reuse, R32, R100 ;  /* 0x000000200464723c */ /* 0x042fec0000041864 */
[----:B--2---:R-:W-:Y:S01]  /*37e0*/  HMMA.16816.F32.BF16 R96, R4, R44, R96 ;  /* 0x0000002c0460723c */ /* 0x004fe20000041860 */
[----:B---3--:R-:W-:Y:S01]  /*37f0*/  FFMA.FTZ R2, R154, UR5, -R3 ;  /* 0x000000059a027c23 */ /* 0x008fe20008010803 */
[----:B----4-:R-:W-:-:S03]  /*3800*/  F2FP.BF16.F32.PACK_AB R11, R181, R192 ;  /* 0x000000c0b50b723e */ /* 0x010fc600000010ff */
[----:B------:R1:W2:Y:S01]  /*3810*/  MUFU.EX2 R176, R2 ;  /* 0x0000000200b07308 */ /* 0x0002a20000000800 */
[----:B------:R-:W-:Y:S06]  /*3820*/  HMMA.16816.F32.BF16 R92, R4, R22, R92 ;  /* 0x00000016045c723c */ /* 0x000fec000004185c */
[C---:B------:R-:W-:Y:S01]  /*3830*/  HMMA.16816.F32.BF16 R224, R8.reuse, R44, R36 ;  /* 0x0000002c08e0723c */ /* 0x040fe20000041824 */
[----:B------:R-:W3:Y:S05]  /*3840*/  LDSM.16.MT88.4 R36, [R139+0xa800] ;  /* 0x00a800008b24783b */ /* 0x000eea0000004200 */
[----:B------:R-:W-:Y:S01]  /*3850*/  HMMA.16816.F32.BF16 R200, R8, R28, R56 ;  /* 0x0000001c08c8723c */ /* 0x000fe20000041838 */
[----:B------:R-:W-:Y:S01]  /*3860*/  IMAD.MOV.U32 R44, RZ, RZ, R189 ;  /* 0x000000ffff2c7224 */ /* 0x000fe200078e00bd */
[----:B------:R-:W-:Y:S01]  /*3870*/  MOV R45, R188 ;  /* 0x000000bc002d7202 */ /* 0x000fe20000000f00 */
[----:B-1----:R-:W-:-:S03]  /*3880*/  FFMA.FTZ R2, R164, UR5, -R13 ;  /* 0x00000005a4027c23 */ /* 0x002fc6000801080d */
[C---:B------:R-:W-:Y:S01]  /*3890*/  HMMA.16816.F32.BF16 R64, R8.reuse, R16, R64 ;  /* 0x000000100840723c */ /* 0x040fe20000041840 */
[----:B------:R1:W-:Y:S05]  /*38a0*/  MUFU.EX2 R154, R2 ;  /* 0x00000002009a7308 */ /* 0x0003ea0000000800 */
[C---:B------:R-:W-:Y:S01]  /*38b0*/  HMMA.16816.F32.BF16 R56, R8.reuse, R18, R140 ;  /* 0x000000120838723c */ /* 0x040fe2000004188c */
[----:B------:R-:W4:Y:S05]  /*38c0*/  LDSM.16.MT88.4 R16, [R139+0xb800] ;  /* 0x00b800008b10783b */ /* 0x000f2a0000004200 */
[C---:B------:R-:W-:Y:S06]  /*38d0*/  HMMA.16816.F32.BF16 R28, R8.reuse, R30, R120 ;  /* 0x0000001e081c723c */ /* 0x040fec0000041878 */
[C---:B------:R-:W-:Y:S01]  /*38e0*/  HMMA.16816.F32.BF16 R208, R8.reuse, R32, R52 ;  /* 0x0000002008d0723c */ /* 0x040fe20000041834 */
[----:B-1----:R-:W-:Y:S01]  /*38f0*/  FFMA.FTZ R2, R155, UR5, -R13 ;  /* 0x000000059b027c23 */ /* 0x002fe2000801080d */
[----:B------:R-:W-:Y:S01]  /*3900*/  MOV R120, R238 ;  /* 0x000000ee00787202 */ /* 0x000fe20000000f00 */
[----:B------:R-:W-:Y:S01]  /*3910*/  IMAD.MOV.U32 R121, RZ, RZ, R115 ;  /* 0x000000ffff797224 */ /* 0x000fe200078e0073 */
[----:B------:R-:W-:Y:S01]  /*3920*/  MOV R155, R180 ;  /* 0x000000b4009b7202 */ /* 0x000fe20000000f00 */
[----:B------:R1:W3:Y:S01]  /*3930*/  MUFU.EX2 R129, R2 ;  /* 0x0000000200817308 */ /* 0x0002e20000000800 */
[----:B------:R-:W-:Y:S01]  /*3940*/  HMMA.16816.F32.BF16 R164, R8, R24, R60 ;  /* 0x0000001808a4723c */ /* 0x000fe2000004183c */
[----:B--2---:R-:W-:Y:S01]  /*3950*/  MOV R32, R176 ;  /* 0x000000b000207202 */ /* 0x004fe20000000f00 */
[----:B------:R-:W-:Y:S01]  /*3960*/  IMAD.MOV.U32 R33, RZ, RZ, R177 ;  /* 0x000000ffff217224 */ /* 0x000fe200078e00b1 */
[----:B------:R-:W-:-:S03]  /*3970*/  MOV R123, R155 ;  /* 0x0000009b007b7202 */ /* 0x000fc60000000f00 */
[----:B------:R-:W-:Y:S01]  /*3980*/  HMMA.16816.F32.BF16 R52, R8, R26, R144 ;  /* 0x0000001a0834723c */ /* 0x000fe20000041890 */
[----:B------:R-:W2:Y:S05]  /*3990*/  LDSM.16.MT88.4 R24, [R217+0xb800] ;  /* 0x00b80000d918783b */ /* 0x000eaa0000004200 */
[----:B------:R-:W-:Y:S01]  /*39a0*/  HMMA.16816.F32.BF16 R76, R4, R34, R76 ;  /* 0x00000022044c723c */ /* 0x000fe2000004184c */
[----:B-1----:R-:W-:Y:S01]  /*39b0*/  FFMA.FTZ R2, R152, UR5, -R13 ;  /* 0x0000000598027c23 */ /* 0x002fe2000801080d */
[----:B------:R-:W-:-:S04]  /*39c0*/  IMAD.MOV.U32 R152, RZ, RZ, R179 ;  /* 0x000000ffff987224 */ /* 0x000fc800078e00b3 */
[----:B------:R-:W-:Y:S01]  /*39d0*/  HMMA.16816.F32.BF16 R72, R4, R46, R72 ;  /* 0x0000002e0448723c */ /* 0x000fe20000041848 */
[----:B------:R1:W-:Y:S05]  /*39e0*/  MUFU.EX2 R213, R2 ;  /* 0x0000000200d57308 */ /* 0x0003ea0000000800 */
[----:B------:R-:W-:Y:S01]  /*39f0*/  HMMA.16816.F32.BF16 R60, R8, R22, R124 ;  /* 0x00000016083c723c */ /* 0x000fe2000004187c */
[----:B---3--:R-:W-:-:S05]  /*3a00*/  F2FP.BF16.F32.PACK_AB R4, R129, R154 ;  /* 0x0000009a8104723e */ /* 0x008fca00000010ff */
[C---:B------:R-:W-:Y:S06]  /*3a10*/  HMMA.16816.F32.BF16 R124, R8.reuse, R46, R160 ;  /* 0x0000002e087c723c */ /* 0x040fec00000418a0 */
[C---:B------:R-:W-:Y:S01]  /*3a20*/  HMMA.16816.F32.BF16 R68, R8.reuse, R20, R68 ;  /* 0x000000140844723c */ /* 0x040fe20000041844 */
[----:B-1----:R-:W-:Y:S01]  /*3a30*/  FFMA.FTZ R2, R138, UR5, -R13 ;  /* 0x000000058a027c23 */ /* 0x002fe2000801080d */
[----:B------:R-:W-:Y:S01]  /*3a40*/  MOV R161, R236 ;  /* 0x000000ec00a17202 */ /* 0x000fe20000000f00 */
[----:B------:R-:W-:Y:S01]  /*3a50*/  IMAD.MOV.U32 R160, RZ, RZ, R191 ;  /* 0x000000ffffa07224 */ /* 0x000fe200078e00bf */
[----:B------:R-:W1:Y:S01]  /*3a60*/  LDSM.16.MT88.4 R20, [R217+0xa800] ;  /* 0x00a80000d914783b */ /* 0x000e620000004200 */
[----:B------:R3:W4:Y:S01]  /*3a70*/  MUFU.EX2 R212, R2 ;  /* 0x0000000200d47308 */ /* 0x0007220000000800 */
[----:B------:R-:W-:Y:S01]  /*3a80*/  MOV R138, R178 ;  /* 0x000000b2008a7202 */ /* 0x000fe20000000f00 */
[----:B------:R-:W-:Y:S01]  /*3a90*/  IMAD.MOV.U32 R162, RZ, RZ, R137 ;  /* 0x000000ffffa27224 */ /* 0x000fe200078e0089 */
[----:B------:R-:W-:Y:S01]  /*3aa0*/  MOV R137, R193 ;  /* 0x000000c100897202 */ /* 0x000fe20000000f00 */
[----:B------:R-:W-:Y:S01]  /*3ab0*/  HMMA.16816.F32.BF16 R112, R8, R34, R148 ;  /* 0x000000220870723c */ /* 0x000fe20000041894 */
[----:B------:R-:W-:Y:S01]  /*3ac0*/  MOV R163, R133 ;  /* 0x0000008500a37202 */ /* 0x000fe20000000f00 */
[----:B------:R-:W-:-:S02]  /*3ad0*/  IMAD.MOV.U32 R133, RZ, RZ, R194 ;  /* 0x000000ffff857224 */ /* 0x000fc400078e00c2 */
[----:B------:R-:W-:Y:S02]  /*3ae0*/  IMAD.MOV.U32 R122, RZ, RZ, R137 ;  /* 0x000000ffff7a7224 */ /* 0x000fe400078e0089 */
[--C-:B---3--:R-:W-:Y:S01]  /*3af0*/  FFMA.FTZ R2, R169, UR5, -R12.reuse ;  /* 0x00000005a9027c23 */ /* 0x108fe2000801080c */
[----:B------:R-:W-:Y:S01]  /*3b00*/  IMAD.MOV.U32 R169, RZ, RZ, R181 ;  /* 0x000000ffffa97224 */ /* 0x000fe200078e00b5 */
[----:B----4-:R-:W-:Y:S02]  /*3b10*/  F2FP.BF16.F32.PACK_AB R6, R212, R213 ;  /* 0x000000d5d406723e */ /* 0x010fe400000010ff */
[----:B------:R3:W-:Y:S02]  /*3b20*/  MUFU.EX2 R240, R2 ;  /* 0x0000000200f07308 */ /* 0x0007e40000000800 */
[----:B---3--:R-:W-:Y:S01]  /*3b30*/  FFMA.FTZ R2, R168, UR5, -R12 ;  /* 0x00000005a8027c23 */ /* 0x008fe2000801080c */
[----:B------:R-:W-:-:S05]  /*3b40*/  MOV R168, R190 ;  /* 0x000000be00a87202 */ /* 0x000fca0000000f00 */
[----:B------:R3:W4:Y:S02]  /*3b50*/  MUFU.EX2 R239, R2 ;  /* 0x0000000200ef7308 */ /* 0x0007240000000800 */
[----:B---3--:R-:W-:Y:S01]  /*3b60*/  FFMA.FTZ R2, R128, UR5, -R12 ;  /* 0x0000000580027c23 */ /* 0x008fe2000801080c */
[----:B----4-:R-:W-:Y:S02]  /*3b70*/  F2FP.BF16.F32.PACK_AB R5, R239, R240 ;  /* 0x000000f0ef05723e */ /* 0x010fe400000010ff */
[----:B------:R-:W-:-:S03]  /*3b80*/  MOV R128, R206 ;  /* 0x000000ce00807202 */ /* 0x000fc60000000f00 */
[----:B------:R3:W-:Y:S02]  /*3b90*/  MUFU.EX2 R186, R2 ;  /* 0x0000000200ba7308 */ /* 0x0007e40000000800 */
[----:B---3--:R-:W-:Y:S01]  /*3ba0*/  FFMA.FTZ R2, R130, UR5, -R12 ;  /* 0x0000000582027c23 */ /* 0x008fe2000801080c */
[----:B------:R-:W-:-:S05]  /*3bb0*/  IMAD.MOV.U32 R130, RZ, RZ, R205 ;  /* 0x000000ffff827224 */ /* 0x000fca00078e00cd */
[----:B------:R3:W4:Y:S02]  /*3bc0*/  MUFU.EX2 R183, R2 ;  /* 0x0000000200b77308 */ /* 0x0007240000000800 */
[----:B---3--:R-:W-:Y:S01]  /*3bd0*/  FFMA.FTZ R2, R174, UR5, -R3 ;  /* 0x00000005ae027c23 */ /* 0x008fe20008010803 */
[----:B----4-:R-:W-:-:S05]  /*3be0*/  F2FP.BF16.F32.PACK_AB R7, R183, R186 ;  /* 0x000000bab707723e */ /* 0x010fca00000010ff */
[----:B------:R3:W-:Y:S02]  /*3bf0*/  MUFU.EX2 R238, R2 ;  /* 0x0000000200ee7308 */ /* 0x0007e40000000800 */
[C---:B------:R-:W-:Y:S06]  /*3c00*/  HMMA.16816.F32.BF16 R188, R4.reuse, R36, R108 ;  /* 0x0000002404bc723c */ /* 0x040fec000004186c */
[----:B------:R-:W-:Y:S01]  /*3c10*/  HMMA.16816.F32.BF16 R148, R4, R50, R92 ;  /* 0x000000320494723c */ /* 0x000fe2000004185c */
[----:B------:R-:W-:Y:S01]  /*3c20*/  IMAD.MOV.U32 R111, RZ, RZ, R199 ;  /* 0x000000ffff6f7224 */ /* 0x000fe200078e00c7 */
[----:B------:R-:W-:Y:S01]  /*3c30*/  MOV R110, R198 ;  /* 0x000000c6006e7202 */ /* 0x000fe20000000f00 */
[----:B------:R-:W-:Y:S01]  /*3c40*/  IMAD.MOV.U32 R109, RZ, RZ, R197 ;  /* 0x000000ffff6d7224 */ /* 0x000fe200078e00c5 */
[----:B------:R-:W-:-:S02]  /*3c50*/  MOV R108, R195 ;  /* 0x000000c3006c7202 */ /* 0x000fc40000000f00 */
[----:B------:R-:W-:Y:S01]  /*3c60*/  HMMA.16816.F32.BF16 R140, R4, R48, R156 ;  /* 0x00000030048c723c */ /* 0x000fe2000004189c */
[----:B---3--:R-:W-:Y:S01]  /*3c70*/  FFMA.FTZ R2, R170, UR5, -R3 ;  /* 0x00000005aa027c23 */ /* 0x008fe20008010803 */
[----:B------:R-:W-:-:S03]  /*3c80*/  IMAD.MOV.U32 R170, RZ, RZ, R182 ;  /* 0x000000ffffaa7224 */ /* 0x000fc600078e00b6 */
[----:B------:R3:W-:Y:S01]  /*3c90*/  MUFU.EX2 R182, R2 ;  /* 0x0000000200b67308 */ /* 0x0007e20000000800 */
[C---:B------:R-:W-:Y:S06]  /*3ca0*/  HMMA.16816.F32.BF16 R92, R4.reuse, R38, R84 ;  /* 0x00000026045c723c */ /* 0x040fec0000041854 */
[C---:B------:R-:W-:Y:S06]  /*3cb0*/  HMMA.16816.F32.BF16 R176, R4.reuse, R40, R116 ;  /* 0x0000002804b0723c */ /* 0x040fec0000041874 */
[----:B------:R-:W-:Y:S01]  /*3cc0*/  HMMA.16816.F32.BF16 R116, R4, R18, R76 ;  /* 0x000000120474723c */ /* 0x000fe2000004184c */
[----:B---3--:R-:W-:-:S05]  /*3cd0*/  FFMA.FTZ R2, R172, UR5, -R3 ;  /* 0x00000005ac027c23 */ /* 0x008fca0008010803 */
[----:B--2---:R-:W-:Y:S01]  /*3ce0*/  HMMA.16816.F32.BF16 R144, R4, R26, R72 ;  /* 0x0000001a0490723c */ /* 0x004fe20000041848 */
[----:B------:R2:W3:Y:S02]  /*3cf0*/  MUFU.EX2 R181, R2 ;  /* 0x0000000200b57308 */ /* 0x0004e40000000800 */
[----:B--2---:R-:W-:Y:S01]  /*3d00*/  FFMA.FTZ R2, R173, UR5, -R3 ;  /* 0x00000005ad027c23 */ /* 0x004fe20008010803 */
[----:B---3--:R-:W-:-:S05]  /*3d10*/  F2FP.BF16.F32.PACK_AB R10, R181, R182 ;  /* 0x000000b6b50a723e */ /* 0x008fca00000010ff */
[----:B------:R2:W-:Y:S02]  /*3d20*/  MUFU.EX2 R180, R2 ;  /* 0x0000000200b47308 */ /* 0x0005e40000000800 */
[----:B--2---:R-:W-:-:S06]  /*3d30*/  FFMA.FTZ R2, R175, UR5, -R3 ;  /* 0x00000005af027c23 */ /* 0x004fcc0008010803 */
[----:B------:R2:W-:Y:S02]  /*3d40*/  MUFU.EX2 R175, R2 ;  /* 0x0000000200af7308 */ /* 0x0005e40000000800 */
[--C-:B--2---:R-:W-:Y:S01]  /*3d50*/  FFMA.FTZ R2, R171, UR5, -R3.reuse ;  /* 0x00000005ab027c23 */ /* 0x104fe20008010803 */
[----:B------:R-:W-:Y:S02]  /*3d60*/  IMAD.MOV.U32 R171, RZ, RZ, R192 ;  /* 0x000000ffffab7224 */ /* 0x000fe400078e00c0 */
[----:B------:R-:W-:Y:S01]  /*3d70*/  FFMA.FTZ R3, R187, UR5, -R3 ;  /* 0x00000005bb037c23 */ /* 0x000fe20008010803 */
[----:B-1----:R-:W-:Y:S02]  /*3d80*/  HMMA.16816.F32.BF16 R192, R4, R20, R104 ;  /* 0x0000001404c0723c */ /* 0x002fe40000041868 */
[----:B------:R1:W-:Y:S01]  /*3d90*/  MUFU.EX2 R174, R2 ;  /* 0x0000000200ae7308 */ /* 0x0003e20000000800 */
[----:B------:R-:W-:-:S03]  /*3da0*/  MOV R187, R129 ;  /* 0x0000008100bb7202 */ /* 0x000fc60000000f00 */
[C---:B------:R-:W-:Y:S01]  /*3db0*/  HMMA.16816.F32.BF16 R104, R4.reuse, R22, R80 ;  /* 0x000000160468723c */ /* 0x040fe20000041850 */
[----:B------:R-:W-:Y:S03]  /*3dc0*/  LDSM.16.MT88.4 R80, [R217+0x9c00] ;  /* 0x009c0000d950783b */ /* 0x000fe60000004200 */
[----:B------:R2:W-:Y:S01]  /*3dd0*/  MUFU.EX2 R173, R3 ;  /* 0x0000000300ad7308 */ /* 0x0005e20000000800 */
[----:B-1----:R-:W-:Y:S02]  /*3de0*/  FFMA.FTZ R2, R196, UR5, -R0 ;  /* 0x00000005c4027c23 */ /* 0x002fe40008010800 */
[----:B------:R-:W-:Y:S05]  /*3df0*/  HMMA.16816.F32.BF16 R196, R4, R16, R100 ;  /* 0x0000001004c4723c */ /* 0x000fea0000041864 */
[----:B------:R1:W-:Y:S02]  /*3e00*/  MUFU.EX2 R236, R2 ;  /* 0x0000000200ec7308 */ /* 0x0003e40000000800 */
[----:B------:R-:W-:Y:S01]  /*3e10*/  IMAD.MOV.U32 R100, RZ, RZ, R169 ;  /* 0x000000ffff647224 */ /* 0x000fe200078e00a9 */
[----:B------:R-:W-:Y:S01]  /*3e20*/  MOV R169, R235 ;  /* 0x000000eb00a97202 */ /* 0x000fe20000000f00 */
[----:B------:R-:W-:Y:S01]  /*3e30*/  IMAD.MOV.U32 R102, RZ, RZ, R44 ;  /* 0x000000ffff667224 */ /* 0x000fe200078e002c */
[----:B------:R-:W-:Y:S01]  /*3e40*/  MOV R103, R168 ;  /* 0x000000a800677202 */ /* 0x000fe20000000f00 */
[----:B------:R-:W-:Y:S01]  /*3e50*/  IMAD.MOV.U32 R168, RZ, RZ, R207 ;  /* 0x000000ffffa87224 */ /* 0x000fe200078e00cf */
[----:B------:R-:W-:-:S02]  /*3e60*/  MOV R101, R45 ;  /* 0x0000002d00657202 */ /* 0x000fc40000000f00 */
[----:B------:R-:W-:Y:S02]  /*3e70*/  HMMA.16816.F32.BF16 R44, R4, R42, R88 ;  /* 0x0000002a042c723c */ /* 0x000fe40000041858 */
[----:B--2---:R-:W-:Y:S01]  /*3e80*/  MOV R3, R168 ;  /* 0x000000a800037202 */ /* 0x004fe20000000f00 */
[----:B-1----:R-:W-:-:S03]  /*3e90*/  FFMA.FTZ R2, R204, UR5, -R0 ;  /* 0x00000005cc027c23 */ /* 0x002fc60008010800 */
[----:B------:R-:W-:Y:S01]  /*3ea0*/  HMMA.16816.F32.BF16 R204, R4, R24, R96 ;  /* 0x0000001804cc723c */ /* 0x000fe20000041860 */
[----:B------:R-:W-:Y:S01]  /*3eb0*/  MOV R91, R133 ;  /* 0x00000085005b7202 */ /* 0x000fe20000000f00 */
[----:B------:R1:W2:Y:S01]  /*3ec0*/  MUFU.EX2 R235, R2 ;  /* 0x0000000200eb7308 */ /* 0x0002a20000000800 */
[----:B------:R-:W-:Y:S01]  /*3ed0*/  MOV R90, R15 ;  /* 0x0000000f005a7202 */ /* 0x000fe20000000f00 */
[----:B------:R-:W3:Y:S03]  /*3ee0*/  LDSM.16.MT88.4 R4, [R217+0xbc00] ;  /* 0x00bc0000d904783b */ /* 0x000ee60000004200 */
[----:B------:R-:W-:Y:S01]  /*3ef0*/  MOV R98, R138 ;  /* 0x0000008a00627202 */ /* 0x000fe20000000f00 */
[----:B------:R-:W-:Y:S01]  /*3f00*/  IMAD.MOV.U32 R99, RZ, RZ, R33 ;  /* 0x000000ffff637224 */ /* 0x000fe200078e0021 */
[----:B------:R-:W-:Y:S01]  /*3f10*/  MOV R97, R32 ;  /* 0x0000002000617202 */ /* 0x000fe20000000f00 */
[----:B------:R-:W-:-:S03]  /*3f20*/  IMAD.MOV.U32 R96, RZ, RZ, R152 ;  /* 0x000000ffff607224 */ /* 0x000fc600078e0098 */
[----:B------:R-:W-:Y:S01]  /*3f30*/  F2FP.BF16.F32.PACK_AB R8, R238, R97 ;  /* 0x00000061ee08723e */ /* 0x000fe200000010ff */
[----:B-1----:R-:W-:Y:S01]  /*3f40*/  FFMA.FTZ R2, R153, UR5, -R0 ;  /* 0x0000000599027c23 */ /* 0x002fe20008010800 */
[----:B--2---:R-:W-:-:S03]  /*3f50*/  F2FP.BF16.F32.PACK_AB R9, R235, R236 ;  /* 0x000000eceb09723e */ /* 0x004fc600000010ff */
[----:B------:R1:W-:Y:S02]  /*3f60*/  MUFU.EX2 R172, R2 ;  /* 0x0000000200ac7308 */ /* 0x0003e40000000800 */
[----:B-1----:R-:W-:Y:S01]  /*3f70*/  FFMA.FTZ R2, R131, UR5, -R0 ;  /* 0x0000000583027c23 */ /* 0x002fe20008010800 */
[----:B------:R-:W-:Y:S02]  /*3f80*/  IMAD.MOV.U32 R131, RZ, RZ, R154 ;  /* 0x000000ffff837224 */ /* 0x000fe400078e009a */
[----:B------:R-:W1:Y:S03]  /*3f90*/  LDSM.16.MT88.4 R152, [R139+0x9c00] ;  /* 0x009c00008b98783b */ /* 0x000e660000004200 */
[----:B------:R2:W4:Y:S02]  /*3fa0*/  MUFU.EX2 R138, R2 ;  /* 0x00000002008a7308 */ /* 0x0005240000000800 */
[----:B--2---:R-:W-:Y:S01]  /*3fb0*/  FFMA.FTZ R2, R14, UR5, -R0 ;  /* 0x000000050e027c23 */ /* 0x004fe20008010800 */
[----:B----4-:R-:W-:-:S05]  /*3fc0*/  F2FP.BF16.F32.PACK_AB R11, R138, R172 ;  /* 0x000000ac8a0b723e */ /* 0x010fca00000010ff */
[----:B------:R2:W-:Y:S02]  /*3fd0*/  MUFU.EX2 R137, R2 ;  /* 0x0000000200897308 */ /* 0x0005e40000000800 */
[C---:B------:R-:W-:Y:S06]  /*3fe0*/  HMMA.16816.F32.BF16 R84, R8.reuse, R36, R164 ;  /* 0x000000240854723c */ /* 0x040fec00000418a4 */
[----:B------:R-:W-:Y:S01]  /*3ff0*/  HMMA.16816.F32.BF16 R156, R8, R20, R200 ;  /* 0x00000014089c723c */ /* 0x000fe200000418c8 */
[----:B------:R-:W-:Y:S02]  /*4000*/  IMAD.MOV.U32 R37, RZ, RZ, R160 ;  /* 0x000000ffff257224 */ /* 0x000fe400078e00a0 */
[----:B------:R-:W-:-:S03]  /*4010*/  IMAD.MOV.U32 R36, RZ, RZ, R162 ;  /* 0x000000ffff247224 */ /* 0x000fc600078e00a2 */
[C---:B------:R-:W-:Y:S01]  /*4020*/  HMMA.16816.F32.BF16 R164, R8.reuse, R24, R224 ;  /* 0x0000001808a4723c */ /* 0x040fe200000418e0 */
[----:B--2---:R-:W-:Y:S01]  /*4030*/  FFMA.FTZ R2, R228, UR5, -R13 ;  /* 0x00000005e4027c23 */ /* 0x004fe2000801080d */
[----:B------:R-:W-:Y:S01]  /*4040*/  MOV R21, R161 ;  /* 0x000000a100157202 */ /* 0x000fe20000000f00 */
[----:B------:R-:W-:Y:S01]  /*4050*/  IMAD.MOV.U32 R202, RZ, RZ, R90 ;  /* 0x000000ffffca7224 */ /* 0x000fe200078e005a */
[----:B------:R-:W-:Y:S01]  /*4060*/  MOV R201, R91 ;  /* 0x0000005b00c97202 */ /* 0x000fe20000000f00 */
[----:B------:R2:W-:Y:S01]  /*4070*/  MUFU.EX2 R133, R2 ;  /* 0x0000000200857308 */ /* 0x0005e20000000800 */
[----:B------:R-:W-:Y:S01]  /*4080*/  HMMA.16816.F32.BF16 R68, R8, R48, R68 ;  /* 0x000000300844723c */ /* 0x000fe20000041844 */
[----:B------:R-:W-:Y:S01]  /*4090*/  MOV R200, R96 ;  /* 0x0000006000c87202 */ /* 0x000fe20000000f00 */
[----:B------:R-:W-:Y:S02]  /*40a0*/  IMAD.MOV.U32 R203, RZ, RZ, R169 ;  /* 0x000000ffffcb7224 */ /* 0x000fe400078e00a9 */
[----:B------:R-:W-:-:S02]  /*40b0*/  IMAD.MOV.U32 R228, RZ, RZ, R108 ;  /* 0x000000ffffe47224 */ /* 0x000fc400078e006c */
[----:B------:R-:W-:Y:S01]  /*40c0*/  HMMA.16816.F32.BF16 R60, R8, R50, R60 ;  /* 0x00000032083c723c */ /* 0x000fe2000004183c */
[----:B------:R-:W-:Y:S02]  /*40d0*/  IMAD.MOV.U32 R49, RZ, RZ, R131 ;  /* 0x000000ffff317224 */ /* 0x000fe400078e0083 */
[----:B------:R-:W-:-:S03]  /*40e0*/  IMAD.MOV.U32 R48, RZ, RZ, R97 ;  /* 0x000000ffff307224 */ /* 0x000fc600078e0061 */
[C---:B------:R-:W-:Y:S01]  /*40f0*/  HMMA.16816.F32.BF16 R64, R8.reuse, R40, R64 ;  /* 0x000000280840723c */ /* 0x040fe20000041840 */
[----:B------:R-:W-:Y:S01]  /*4100*/  IMAD.MOV.U32 R51, RZ, RZ, R99 ;  /* 0x000000ffff337224 */ /* 0x000fe200078e0063 */
[----:B------:R-:W-:Y:S01]  /*4110*/  MOV R50, R100 ;  /* 0x0000006400327202 */ /* 0x000fe20000000f00 */
[----:B--2---:R-:W-:Y:S01]  /*4120*/  FFMA.FTZ R2, R229, UR5, -R13 ;  /* 0x00000005e5027c23 */ /* 0x004fe2000801080d */
[----:B------:R-:W-:Y:S02]  /*4130*/  MOV R229, R98 ;  /* 0x0000006200e57202 */ /* 0x000fe40000000f00 */
[----:B------:R-:W-:Y:S01]  /*4140*/  HMMA.16816.F32.BF16 R56, R8, R42, R56 ;  /* 0x0000002a0838723c */ /* 0x000fe20000041838 */
[----:B------:R-:W2:Y:S01]  /*4150*/  LDSM.16.MT88.4 R96, [R139+0xac00] ;  /* 0x00ac00008b60783b */ /* 0x000ea20000004200 */
[----:B------:R4:W3:Y:S01]  /*4160*/  MUFU.EX2 R35, R2 ;  /* 0x0000000200237308 */ /* 0x0008e20000000800 */
[----:B------:R-:W-:Y:S01]  /*4170*/  MOV R41, R102 ;  /* 0x0000006600297202 */ /* 0x000fe20000000f00 */
[----:B------:R-:W-:-:S02]  /*4180*/  IMAD.MOV.U32 R40, RZ, RZ, R103 ;  /* 0x000000ffff287224 */ /* 0x000fc400078e0067 */
[----:B------:R-:W-:Y:S01]  /*4190*/  HMMA.16816.F32.BF16 R52, R8, R38, R52 ;  /* 0x000000260834723c */ /* 0x000fe20000041834 */
[----:B------:R-:W-:Y:S01]  /*41a0*/  MOV R43, R109 ;  /* 0x0000006d002b7202 */ /* 0x000fe20000000f00 */
[----:B------:R-:W-:-:S04]  /*41b0*/  IMAD.MOV.U32 R42, RZ, RZ, R110 ;  /* 0x000000ffff2a7224 */ /* 0x000fc800078e006e */
[----:B------:R-:W-:Y:S01]  /*41c0*/  HMMA.16816.F32.BF16 R28, R8, R22, R28 ;  /* 0x00000016081c723c */ /* 0x000fe2000004181c */
[----:B------:R-:W-:Y:S01]  /*41d0*/  IMAD.MOV.U32 R39, RZ, RZ, R170 ;  /* 0x000000ffff277224 */ /* 0x000fe200078e00aa */
[----:B------:R-:W-:-:S04]  /*41e0*/  MOV R38, R120 ;  /* 0x0000007800267202 */ /* 0x000fc80000000f00 */
[----:B------:R-:W-:Y:S01]  /*41f0*/  HMMA.16816.F32.BF16 R24, R8, R26, R124 ;  /* 0x0000001a0818723c */ /* 0x000fe2000004187c */
[----:B----4-:R-:W-:Y:S01]  /*4200*/  FFMA.FTZ R2, R215, UR5, -R13 ;  /* 0x00000005d7027c23 */ /* 0x010fe2000801080d */
[----:B------:R-:W-:Y:S01]  /*4210*/  IMAD.MOV.U32 R23, RZ, RZ, R123 ;  /* 0x000000ffff177224 */ /* 0x000fe200078e007b */
[----:B---3--:R-:W-:Y:S01]  /*4220*/  F2FP.BF16.F32.PACK_AB R168, R35, R133 ;  /* 0x0000008523a8723e */ /* 0x008fe200000010ff */
[----:B------:R-:W-:Y:S01]  /*4230*/  IMAD.MOV.U32 R22, RZ, RZ, R128 ;  /* 0x000000ffff167224 */ /* 0x000fe200078e0080 */
[----:B------:R3:W-:Y:S01]  /*4240*/  MUFU.EX2 R34, R2 ;  /* 0x0000000200227308 */ /* 0x0007e20000000800 */
[----:B------:R-:W-:Y:S01]  /*4250*/  F2FP.BF16.F32.PACK_AB R128, R175, R180 ;  /* 0x000000b4af80723e */ /* 0x000fe200000010ff */
[----:B------:R-:W-:Y:S02]  /*4260*/  IMAD.MOV.U32 R215, RZ, RZ, R101 ;  /* 0x000000ffffd77224 */ /* 0x000fe400078e0065 */
[----:B---3--:R-:W-:Y:S01]  /*4270*/  FFMA.FTZ R2, R214, UR5, -R13 ;  /* 0x00000005d6027c23 */ /* 0x008fe2000801080d */
[----:B------:R-:W-:-:S03]  /*4280*/  MOV R214, R171 ;  /* 0x000000ab00d67202 */ /* 0x000fc60000000f00 */
[----:B------:R3:W4:Y:S02]  /*4290*/  MUFU.EX2 R33, R2 ;  /* 0x0000000200217308 */ /* 0x0007240000000800 */
[----:B---3--:R-:W-:Y:S01]  /*42a0*/  FFMA.FTZ R2, R222, UR5, -R12 ;  /* 0x00000005de027c23 */ /* 0x008fe2000801080c */
[----:B----4-:R-:W-:Y:S02]  /*42b0*/  F2FP.BF16.F32.PACK_AB R170, R33, R34 ;  /* 0x0000002221aa723e */ /* 0x010fe400000010ff */
[----:B------:R-:W-:-:S03]  /*42c0*/  MOV R222, R111 ;  /* 0x0000006f00de7202 */ /* 0x000fc60000000f00 */
[----:B------:R3:W-:Y:S01]  /*42d0*/  MUFU.EX2 R32, R2 ;  /* 0x0000000200207308 */ /* 0x0007e20000000800 */
[----:B------:R-:W4:Y:S01]  /*42e0*/  LDSM.16.MT88.4 R108, [R217+0xac00] ;  /* 0x00ac0000d96c783b */ /* 0x000f220000004200 */
[----:B---3--:R-:W-:Y:S01]  /*42f0*/  FFMA.FTZ R2, R223, UR5, -R12 ;  /* 0x00000005df027c23 */ /* 0x008fe2000801080c */
[----:B------:R-:W-:Y:S02]  /*4300*/  MOV R223, R163 ;  /* 0x000000a300df7202 */ /* 0x000fe40000000f00 */
[C---:B------:R-:W-:Y:S01]  /*4310*/  HMMA.16816.F32.BF16 R160, R8.reuse, R16, R208 ;  /* 0x0000001008a0723c */ /* 0x040fe200000418d0 */
[----:B------:R-:W3:Y:S02]  /*4320*/  S2R R209, SR_TID.X ;  /* 0x0000000000d17919 */ /* 0x000ee40000002100 */
[----:B------:R1:W2:Y:S03]  /*4330*/  MUFU.EX2 R15, R2 ;  /* 0x00000002000f7308 */ /* 0x0002a60000000800 */
[----:B------:R-:W-:Y:S01]  /*4340*/  HMMA.16816.F32.BF16 R16, R8, R18, R112 ;  /* 0x000000120810723c */ /* 0x000fe20000041870 */
[----:B------:R-:W-:-:S02]  /*4350*/  MOV R211, R130 ;  /* 0x0000008200d37202 */ /* 0x000fc40000000f00 */
[----:B------:R-:W-:Y:S01]  /*4360*/  F2FP.BF16.F32.PACK_AB R130, R173, R174 ;  /* 0x000000aead82723e */ /* 0x000fe200000010ff */
[----:B-1----:R-:W-:Y:S01]  /*4370*/  FFMA.FTZ R2, R231, UR5, -R12 ;  /* 0x00000005e7027c23 */ /* 0x002fe2000801080c */
[----:B--2---:R-:W-:Y:S01]  /*4380*/  F2FP.BF16.F32.PACK_AB R169, R15, R32 ;  /* 0x000000200fa9723e */ /* 0x004fe200000010ff */
[----:B------:R-:W-:Y:S02]  /*4390*/  IMAD.MOV.U32 R231, RZ, RZ, R121 ;  /* 0x000000ffffe77224 */ /* 0x000fe400078e0079 */
[----:B------:R1:W-:Y:S01]  /*43a0*/  MUFU.EX2 R20, R2 ;  /* 0x0000000200147308 */ /* 0x0003e20000000800 */
[----:B---3--:R-:W-:-:S04]  /*43b0*/  SHF.R.S32.HI R210, RZ, 0x1f, R209 ;  /* 0x0000001fffd27819 */ /* 0x008fc800000114d1 */
[----:B------:R-:W-:Y:S01]  /*43c0*/  LEA.HI R210, R210, R209, RZ, 0x5 ;  /* 0x000000d1d2d27211 */ /* 0x000fe200078f28ff */
[----:B-1----:R-:W-:Y:S01]  /*43d0*/  FFMA.FTZ R2, R233, UR5, -R12 ;  /* 0x00000005e9027c23 */ /* 0x002fe2000801080c */
[----:B------:R-:W-:Y:S02]  /*43e0*/  MOV R233, R122 ;  /* 0x0000007a00e97202 */ /* 0x000fe40000000f00 */
[----:B------:R-:W1:Y:S01]  /*43f0*/  LDSM.16.MT88.4 R120, [R139+0xbc00] ;  /* 0x00bc00008b78783b */ /* 0x000e620000004200 */
[----:B------:R2:W3:Y:S02]  /*4400*/  MUFU.EX2 R14, R2 ;  /* 0x00000002000e7308 */ /* 0x0004e40000000800 */
[----:B--2---:R-:W-:Y:S01]  /*4410*/  FFMA.FTZ R2, R230, UR5, -R0 ;  /* 0x00000005e6027c23 */ /* 0x004fe20008010800 */
[----:B---3--:R-:W-:-:S05]  /*4420*/  F2FP.BF16.F32.PACK_AB R171, R14, R20 ;  /* 0x000000140eab723e */ /* 0x008fca00000010ff */
[----:B------:R2:W3:Y:S02]  /*4430*/  MUFU.EX2 R13, R2 ;  /* 0x00000002000d7308 */ /* 0x0004e40000000800 */
[C---:B------:R-:W-:Y:S06]  /*4440*/  HMMA.16816.F32.BF16 R124, R168.reuse, R4, R204 ;  /* 0x00000004a87c723c */ /* 0x040fec00000418cc */
[C---:B------:R-:W-:Y:S06]  /*4450*/  HMMA.16816.F32.BF16 R140, R168.reuse, R152, R140 ;  /* 0x00000098a88c723c */ /* 0x040fec000004188c */
[----:B------:R-:W-:Y:S01]  /*4460*/  HMMA.16816.F32.BF16 R148, R168, R154, R148 ;  /* 0x0000009aa894723c */ /* 0x000fe20000041894 */
[--C-:B--2---:R-:W-:Y:S01]  /*4470*/  FFMA.FTZ R2, R232, UR5, -R0.reuse ;  /* 0x00000005e8027c23 */ /* 0x104fe20008010800 */
[----:B------:R-:W-:Y:S01]  /*4480*/  FFMA.FTZ R0, R234, UR5, -R0 ;  /* 0x00000005ea007c23 */ /* 0x000fe20008010800 */
[----:B---3--:R-:W-:-:S02]  /*4490*/  F2FP.BF16.F32.PACK_AB R129, R13, R137 ;  /* 0x000000890d81723e */ /* 0x008fc400000010ff */
[----:B------:R-:W-:Y:S01]  /*44a0*/  MUFU.EX2 R12, R2 ;  /* 0x00000002000c7308 */ /* 0x000fe20000000800 */
[C---:B------:R-:W-:Y:S06]  /*44b0*/  HMMA.16816.F32.BF16 R72, R168.reuse, R80, R176 ;  /* 0x00000050a848723c */ /* 0x040fec00000418b0 */
[C---:B------:R-:W-:Y:S01]  /*44c0*/  HMMA.16816.F32.BF16 R76, R168.reuse, R82, R44 ;  /* 0x00000052a84c723c */ /* 0x040fe2000004182c */
[----:B------:R2:W3:Y:S05]  /*44d0*/  MUFU.EX2 R8, R0 ;  /* 0x0000000000087308 */ /* 0x0004ea0000000800 */
[C---:B------:R-:W-:Y:S06]  /*44e0*/  HMMA.16816.F32.BF16 R88, R168.reuse, R96, R188 ;  /* 0x00000060a858723c */ /* 0x040fec00000418bc */
[----:B------:R-:W-:Y:S01]  /*44f0*/  HMMA.16816.F32.BF16 R92, R168, R98, R92 ;  /* 0x00000062a85c723c */ /* 0x000fe2000004185c */
[----:B--2---:R-:W-:-:S05]  /*4500*/  LOP3.LUT R0, R210, 0xffffffe0, RZ, 0xc0, !PT ;  /* 0xffffffe0d2007812 */ /* 0x004fca00078ec0ff */
[----:B----4-:R-:W-:Y:S01]  /*4510*/  HMMA.16816.F32.BF16 R100, R168, R108, R192 ;  /* 0x0000006ca864723c */ /* 0x010fe200000418c0 */
[----:B------:R-:W2:Y:S01]  /*4520*/  S2R R210, SR_TID.X ;  /* 0x0000000000d27919 */ /* 0x000ea20000002100 */
[----:B---3--:R-:W-:-:S04]  /*4530*/  F2FP.BF16.F32.PACK_AB R131, R8, R12 ;  /* 0x0000000c0883723e */ /* 0x008fc800000010ff */
[C---:B------:R-:W-:Y:S06]  /*4540*/  HMMA.16816.F32.BF16 R104, R168.reuse, R110, R104 ;  /* 0x0000006ea868723c */ /* 0x040fec0000041868 */
[C---:B-1----:R-:W-:Y:S06]  /*4550*/  HMMA.16816.F32.BF16 R112, R168.reuse, R120, R196 ;  /* 0x00000078a870723c */ /* 0x042fec00000418c4 */
[----:B------:R-:W-:Y:S01]  /*4560*/  HMMA.16816.F32.BF16 R116, R168, R122, R116 ;  /* 0x0000007aa874723c */ /* 0x000fe20000041874 */
[----:B--2---:R-:W-:Y:S01]  /*4570*/  IMAD.IADD R0, R210, 0x1, -R0 ;  /* 0x00000001d2007824 */ /* 0x004fe200078e0a00 */
[----:B------:R-:W-:Y:S01]  /*4580*/  MOV R210, R211 ;  /* 0x000000d300d27202 */ /* 0x000fe20000000f00 */
[----:B------:R-:W-:Y:S01]  /*4590*/  IMAD.MOV.U32 R211, RZ, RZ, R23 ;  /* 0x000000ffffd37224 */ /* 0x000fe200078e0017 */
[----:B------:R-:W-:Y:S01]  /*45a0*/  MOV R23, R233 ;  /* 0x000000e900177202 */ /* 0x000fe20000000f00 */
[----:B------:R-:W-:Y:S01]  /*45b0*/  IMAD.MOV.U32 R233, RZ, RZ, R21 ;  /* 0x000000ffffe97224 */ /* 0x000fe200078e0015 */
[----:B------:R-:W-:Y:S01]  /*45c0*/  MOV R21, R200 ;  /* 0x000000c800157202 */ /* 0x000fe20000000f00 */
[----:B------:R-:W-:Y:S01]  /*45d0*/  IMAD.MOV.U32 R200, RZ, RZ, R201 ;  /* 0x000000ffffc87224 */ /* 0x000fe200078e00c9 */
[----:B------:R-:W-:Y:S01]  /*45e0*/  MOV R201, R202 ;  /* 0x000000ca00c97202 */ /* 0x000fe20000000f00 */
[----:B------:R-:W-:-:S02]  /*45f0*/  IMAD.MOV.U32 R202, RZ, RZ, R3 ;  /* 0x000000ffffca7224 */ /* 0x000fc400078e0003 */
[----:B------:R-:W-:Y:S01]  /*4600*/  FADD.FTZ R3, R218, R219 ;  /* 0x000000dbda037221 */ /* 0x000fe20000010000 */
[----:B------:R-:W-:Y:S01]  /*4610*/  IMAD.MOV.U32 R230, RZ, RZ, R23 ;  /* 0x000000ffffe67224 */ /* 0x000fe200078e0017 */
[----:B------:R1:W5:Y:S01]  /*4620*/  LDL.LU R219, [R1+0x34] ;  /* 0x0000340001db7983 */ /* 0x0003620000300800 */
[----:B------:R-:W-:Y:S01]  /*4630*/  MOV R208, R211 ;  /* 0x000000d300d07202 */ /* 0x000fe20000000f00 */
[----:B------:R-:W-:Y:S01]  /*4640*/  IMAD.MOV.U32 R211, RZ, RZ, R21 ;  /* 0x000000ffffd37224 */ /* 0x000fe200078e0015 */
[----:B------:R-:W-:Y:S01]  /*4650*/  MOV R209, R233 ;  /* 0x000000e900d17202 */ /* 0x000fe20000000f00 */
[----:B------:R1:W5:Y:S01]  /*4660*/  LDL.LU R218, [R1+0x30] ;  /* 0x0000300001da7983 */ /* 0x0003620000300800 */
[----:B------:R-:W-:Y:S01]  /*4670*/  MOV R23, R200 ;  /* 0x000000c800177202 */ /* 0x000fe20000000f00 */
[----:B------:R-:W-:Y:S01]  /*4680*/  IMAD.MOV.U32 R233, RZ, RZ, R201 ;  /* 0x000000ffffe97224 */ /* 0x000fe200078e00c9 */
[----:B------:R-:W-:Y:S01]  /*4690*/  MOV R21, R202 ;  /* 0x000000ca00157202 */ /* 0x000fe20000000f00 */
[----:B------:R-:W-:Y:S01]  /*46a0*/  IMAD.MOV.U32 R200, RZ, RZ, R216 ;  /* 0x000000ffffc87224 */ /* 0x000fe200078e00d8 */
[----:B------:R-:W-:Y:S01]  /*46b0*/  MOV R201, R185 ;  /* 0x000000b900c97202 */ /* 0x000fe20000000f00 */
[----:B------:R1:W5:Y:S01]  /*46c0*/  LDL.LU R216, [R1+0x2c] ;  /* 0x00002c0001d87983 */ /* 0x0003620000300800 */
[----:B------:R-:W-:Y:S01]  /*46d0*/  IMAD.MOV.U32 R202, RZ, RZ, R184 ;  /* 0x000000ffffca7224 */ /* 0x000fe200078e00b8 */
[----:B------:R-:W-:Y:S02]  /*46e0*/  HMMA.16816.F32.BF16 R164, R128, R4, R164 ;  /* 0x0000000480a4723c */ /* 0x000fe400000418a4 */
[----:B------:R1:W5:Y:S04]  /*46f0*/  LDL.LU R185, [R1+0x28] ;  /* 0x0000280001b97983 */ /* 0x0003680000300800 */
[----:B------:R1:W5:Y:S01]  /*4700*/  LDL.LU R184, [R1+0x24] ;  /* 0x0000240001b87983 */ /* 0x0003620000300800 */
[----:B------:R-:W-:Y:S01]  /*4710*/  FADD.FTZ R2, R208, R230 ;  /* 0x000000e6d0027221 */ /* 0x000fe20000010000 */
        /* <DEDUP_REMOVED lines=50> */
[----:B------:R-:W-:Y:S01]  /*4a40*/  HMMA.16816.F32.BF16 R168, R168, R6, R144 ;  /* 0x00000006a8a8723c */ /* 0x000fe20000041890 */
[----:B------:R-:W-:Y:S01]  /*4a50*/  FADD.FTZ R228, R174, R228 ;  /* 0x000000e4aee47221 */ /* 0x000fe20000010000 */
[----:B------:R-:W-:Y:S01]  /*4a60*/  FADD.FTZ R3, R12, R3 ;  /* 0x000000030c037221 */ /* 0x000fe20000010000 */
[----:B------:R-:W-:Y:S01]  /*4a70*/  FADD.FTZ R2, R34, R2 ;  /* 0x0000000222027221 */ /* 0x000fe20000010000 */
[----:B------:R-:W-:-:S02]  /*4a80*/  FADD.FTZ R0, R20, R0 ;  /* 0x0000000014007221 */ /* 0x000fc40000010000 */
[----:B------:R-:W-:Y:S01]  /*4a90*/  HMMA.16816.F32.BF16 R144, R128, R152, R68 ;  /* 0x000000988090723c */ /* 0x000fe20000041844 */
[----:B------:R-:W-:-:S05]  /*4aa0*/  FADD.FTZ R228, R173, R228 ;  /* 0x000000e4ade47221 */ /* 0x000fca0000010000 */
[----:B------:R-:W-:Y:S01]  /*4ab0*/  HMMA.16816.F32.BF16 R68, R128, R80, R64 ;  /* 0x000000508044723c */ /* 0x000fe20000041840 */
[----:B------:R-:W-:-:S05]  /*4ac0*/  FADD.FTZ R229, R8, R3 ;  /* 0x0000000308e57221 */ /* 0x000fca0000010000 */
[----:B------:R-:W-:Y:S01]  /*4ad0*/  HMMA.16816.F32.BF16 R84, R128, R96, R84 ;  /* 0x000000608054723c */ /* 0x000fe20000041854 */
[----:B------:R-:W-:-:S05]  /*4ae0*/  FADD.FTZ R230, R33, R2 ;  /* 0x0000000221e67221 */ /* 0x000fca0000010000 */
[----:B------:R-:W-:Y:S01]  /*4af0*/  HMMA.16816.F32.BF16 R156, R128, R108, R156 ;  /* 0x0000006c809c723c */ /* 0x000fe2000004189c */
[----:B------:R-:W-:-:S05]  /*4b00*/  FADD.FTZ R231, R14, R0 ;  /* 0x000000000ee77221 */ /* 0x000fca0000010000 */
[C---:B------:R-:W-:Y:S06]  /*4b10*/  HMMA.16816.F32.BF16 R160, R128.reuse, R120, R160 ;  /* 0x0000007880a0723c */ /* 0x040fec00000418a0 */
[C---:B------:R-:W-:Y:S06]  /*4b20*/  HMMA.16816.F32.BF16 R152, R128.reuse, R154, R60 ;  /* 0x0000009a8098723c */ /* 0x040fec000004183c */
[C---:B------:R-:W-:Y:S06]  /*4b30*/  HMMA.16816.F32.BF16 R80, R128.reuse, R82, R56 ;  /* 0x000000528050723c */ /* 0x040fec0000041838 */
[C---:B------:R-:W-:Y:S06]  /*4b40*/  HMMA.16816.F32.BF16 R96, R128.reuse, R98, R52 ;  /* 0x000000628060723c */ /* 0x040fec0000041834 */
[C---:B------:R-:W-:Y:S06]  /*4b50*/  HMMA.16816.F32.BF16 R108, R128.reuse, R110, R28 ;  /* 0x0000006e806c723c */ /* 0x040fec000004181c */
[C---:B------:R-:W-:Y:S06]  /*4b60*/  HMMA.16816.F32.BF16 R120, R128.reuse, R122, R16 ;  /* 0x0000007a8078723c */ /* 0x040fec0000041810 */
[----:B------:R-:W-:Y:S01]  /*4b70*/  HMMA.16816.F32.BF16 R128, R128, R6, R24 ;  /* 0x000000068080723c */ /* 0x000fe20000041818 */
[----:B------:R-:W-:-:S08]  /*4b80*/  NOP ;  /* 0x0000000000007918 */ /* 0x000fd00000000000 */
[----:B-1----:R-:W-:-:S15]  /*4b90*/  @!P0 BRA `(.L_x_6) ;  /* 0x0000002c00a48947 */ /* 0x002fde0003800000 */
[C---:B-----5:R-:W-:Y:S01]  /*4ba0*/  SHF.L.U64.HI R239, R184.reuse, 0x6, R185 ;  /* 0x00000006b8ef7819 */ /* 0x060fe200000102b9 */
[----:B------:R-:W-:Y:S01]  /*4bb0*/  IMAD.SHL.U32 R240, R184, 0x40, RZ ;  /* 0x00000040b8f07824 */ /* 0x000fe200078e00ff */
[----:B------:R-:W-:Y:S01]  /*4bc0*/  LEA.HI.SX32 R222, R237, 0xfffffffe, 0x1a ;  /* 0xfffffffeedde7811 */ /* 0x000fe200078fd2ff */
[----:B------:R-:W-:Y:S01]  /*4bd0*/  IMAD.MOV.U32 R3, RZ, RZ, R136 ;  /* 0x000000ffff037224 */ /* 0x000fe200078e0088 */
[----:B------:R-:W-:Y:S01]  /*4be0*/  MOV R133, R135 ;  /* 0x0000008700857202 */ /* 0x000fe20000000f00 */
[----:B------:R-:W-:Y:S01]  /*4bf0*/  IMAD.MOV.U32 R137, RZ, RZ, R134 ;  /* 0x000000ffff897224 */ /* 0x000fe200078e0086 */
[----:B------:R-:W-:Y:S01]  /*4c00*/  MOV R138, R132 ;  /* 0x00000084008a7202 */ /* 0x000fe20000000f00 */
[----:B------:R-:W-:Y:S01]  /*4c10*/  ULDC UR4, c[0x0][0x2ec] ;  /* 0x0000bb0000047ab9 */ /* 0x000fe20000000800 */
[----:B------:R-:W-:Y:S01]  /*4c20*/  ULDC.64 UR12, c[0x0][0x250] ;  /* 0x00009400000c7ab9 */ /* 0x000fe20000000a00 */
[----:B------:R-:W-:Y:S01]  /*4c30*/  ULDC.64 UR6, c[0x0][0x218] ;  /* 0x0000860000067ab9 */ /* 0x000fe20000000a00 */
[----:B------:R-:W-:Y:S01]  /*4c40*/  ULDC.64 UR8, c[0x0][0x248] ;  /* 0x0000920000087ab9 */ /* 0x000fe20000000a00 */
[----:B------:R-:W-:Y:S01]  /*4c50*/  ULDC.64 UR10, c[0x0][0x220] ;  /* 0x00008800000a7ab9 */ /* 0x000fe20000000a00 */
[----:B------:R-:W-:Y:S05]  /*4c60*/  BRA `(.L_x_7) ;  /* 0x00000000005c7947 */ /* 0x000fea0003800000 */
.L_x_9:
[----:B------:R-:W-:Y:S04]  /*4c70*/  VIADD R0, R222, 0xffffffff ;  /* 0xffffffffde007836 */ /* 0x000fe80000000000 */
[----:B------:R-:W-:Y:S01]  /*4c80*/  IMAD.WIDE.U32 R172, R0, UR8, RZ ;  /* 0x0000000800ac7c25 */ /* 0x000fe2000f8e00ff */
[----:B------:R-:W-:Y:S05]  /*4c90*/  SHF.R.S32.HI R2, RZ, 0x1f, R0 ;  /* 0x0000001fff027819 */ /* 0x000fea0000011400 */
[----:B------:R-:W-:Y:S04]  /*4ca0*/  IMAD R2, R2, UR8, RZ ;  /* 0x0000000802027c24 */ /* 0x000fe8000f8e02ff */
[----:B------:R-:W-:Y:S01]  /*4cb0*/  IMAD R2, R0, UR9, R2 ;  /* 0x0000000900027c24 */ /* 0x000fe2000f8e0202 */
[----:B------:R-:W-:Y:S03]  /*4cc0*/  LEA R0, P1, R172, R246, 0x6 ;  /* 0x000000f6ac007211 */ /* 0x000fe600078230ff */
[----:B------:R-:W-:Y:S01]  /*4cd0*/  IMAD.IADD R2, R173, 0x1, R2 ;  /* 0x00000001ad027824 */ /* 0x000fe200078e0202 */
[----:B------:R-:W-:Y:S04]  /*4ce0*/  LEA R134, P2, R0, UR6, 0x1 ;  /* 0x0000000600867c11 */ /* 0x000fe8000f8408ff */
[----:B------:R-:W-:Y:S02]  /*4cf0*/  LEA.HI.X R2, R172, R243, R2, 0x6, P1 ;  /* 0x000000f3ac027211 */ /* 0x000fe400008f3402 */
[----:B------:R-:W-:Y:S02]  /*4d00*/  IADD3 R172, P1, R241, R134, RZ ;  /* 0x00000086f1ac7210 */ /* 0x000fe40007f3e0ff */
[----:B------:R-:W-:Y:S05]  /*4d10*/  LEA.HI.X R135, R0, UR7, R2, 0x1, P2 ;  /* 0x0000000700877c11 */ /* 0x000fea00090f0c02 */
[----:B------:R-:W-:Y:S01]  /*4d20*/  @!PT LDS RZ, [RZ] ;  /* 0x00000000fffff984 */ /* 0x000fe20000000800 */
[----:B------:R-:W-:Y:S01]  /*4d30*/  @!PT LDS RZ, [RZ] ;  /* 0x00000000fffff984 */ /* 0x000fe20000000800 */
[----:B------:R-:W-:Y:S01]  /*4d40*/  @!PT LDS RZ, [RZ] ;  /* 0x00000000fffff984 */ /* 0x000fe20000000800 */
[----:B------:R1:W-:Y:S01]  /*4d50*/  LDGSTS.E.BYPASS.LTC128B.128 [R221+0x6000], desc[UR14][R134.64] ;  /* 0x0600000086dd7fae */ /* 0x0003e2000b901d4e */
[----:B------:R-:W-:Y:S03]  /*4d60*/  IMAD.X R173, R248, 0x1, R135, P1 ;  /* 0x00000001f8ad7824 */ /* 0x000fe600008e0687 */
[----:B------:R1:W-:Y:S04]  /*4d70*/  LDGSTS.E.BYPASS.LTC128B.128 [R221+0x7000], desc[UR14][R134.64+0x40] ;  /* 0x0700004086dd7fae */ /* 0x0003e8000b901d4e */
[----:B------:R1:W-:Y:S04]  /*4d80*/  LDGSTS.E.BYPASS.LTC128B.128 [R221+0x8000], desc[UR14][R134.64+0x80] ;  /* 0x0800008086dd7fae */ /* 0x0003e8000b901d4e */
[----:B------:R1:W-:Y:S04]  /*4d90*/  LDGSTS.E.BYPASS.LTC128B.128 [R221+0x6800], desc[UR14][R172.64] ;  /* 0x06800000acdd7fae */ /* 0x0003e8000b901d4e */
[----:B------:R1:W-:Y:S04]  /*4da0*/  LDGSTS.E.BYPASS.LTC128B.128 [R221+0x7800], desc[UR14][R172.64+0x40] ;  /* 0x07800040acdd7fae */ /* 0x0003e8000b901d4e */
[----:B------:R1:W-:Y:S04]  /*4db0*/  LDGSTS.E.BYPASS.LTC128B.128 [R221+0x8800], desc[UR14][R172.64+0x80] ;  /* 0x08800080acdd7fae */ /* 0x0003e8000b901d4e */
[----:B------:R-:W0:Y:S01]  /*4dc0*/  LDGDEPBAR ;  /* 0x00000000000079af */ /* 0x000e220000000000 */
[----:B------:R-:W-:Y:S05]  /*4dd0*/  BRA `(.L_x_8) ;  /* 0x0000000c005c7947 */ /* 0x000fea0003800000 */
.L_x_7:
[----:B------:R-:W-:Y:S01]  /*4de0*/  SHF.R.S32.HI R0, RZ, 0x1f, R222 ;  /* 0x0000001fff007819 */ /* 0x000fe200000114de */
[----:B------:R-:W-:Y:S04]  /*4df0*/  DEPBAR.LE SB0, 0x0 ;  /* 0x000080000000791a */ /* 0x000fe80000000000 */
[----:B------:R-:W-:Y:S01]  /*4e00*/  BAR.SYNC.DEFER_BLOCKING 0x0 ;  /* 0x0000000000007b1d */ /* 0x000fe20000010000 */
[----:B------:R-:W-:Y:S02]  /*4e10*/  IMAD R0, R0, UR12, RZ ;  /* 0x0000000c00007c24 */ /* 0x000fe4000f8e02ff */
[C---:B------:R-:W-:Y:S04]  /*4e20*/  IMAD.WIDE.U32 R6, R222.reuse, UR12, RZ ;  /* 0x0000000cde067c25 */ /* 0x040fe8000f8e00ff */
        /* <DEDUP_REMOVED lines=10> */
[----:B------:R-:W-:Y:S01]  /*4ed0*/  LDGSTS.E.BYPASS.LTC128B.128 [R221+0x9000], desc[UR14][R4.64] ;  /* 0x0900000004dd7fae */ /* 0x000fe2000b901d4e */
[----:B------:R-:W-:Y:S01]  /*4ee0*/  IMAD.X R7, R239, 0x1, R5, P0 ;  /* 0x00000001ef077824 */ /* 0x000fe200000e0605 */
[----:B------:R-:W-:Y:S04]  /*4ef0*/  ISETP.GT.AND P0, PT, R222, RZ, PT ;  /* 0x000000ffde00720c */ /* 0x000fe80003f04270 */
[----:B------:R-:W-:Y:S06]  /*4f00*/  LDGSTS.E.BYPASS.LTC128B.128 [R221+0xa000], desc[UR14][R4.64+0x40] ;  /* 0x0a00004004dd7fae */ /* 0x000fec000b901d4e */
[----:B------:R-:W-:Y:S06]  /*4f10*/  LDGSTS.E.BYPASS.LTC128B.128 [R221+0xb000], desc[UR14][R4.64+0x80] ;  /* 0x0b00008004dd7fae */ /* 0x000fec000b901d4e */
[----:B------:R-:W-:Y:S06]  /*4f20*/  LDGSTS.E.BYPASS.LTC128B.128 [R221+0x9800], desc[UR14][R6.64] ;  /* 0x0980000006dd7fae */ /* 0x000fec000b901d4e */
[----:B------:R-:W-:Y:S06]  /*4f30*/  LDGSTS.E.BYPASS.LTC128B.128 [R221+0xa800], desc[UR14][R6.64+0x40] ;  /* 0x0a80004006dd7fae */ /* 0x000fec000b901d4e */
[----:B------:R1:W-:Y:S06]  /*4f40*/  LDGSTS.E.BYPASS.LTC128B.128 [R221+0xb800], desc[UR14][R6.64+0x80] ;  /* 0x0b80008006dd7fae */ /* 0x0003ec000b901d4e */
[----:B------:R-:W-:Y:S06]  /*4f50*/  LDSM.16.M88.4 R64, [R219] ;  /* 0x00000000db40783b */ /* 0x000fec0000000200 */
[----:B------:R-:W1:Y:S06]  /*4f60*/  LDSM.16.M88.4 R16, [R216+0x6000] ;  /* 0x00600000d810783b */ /* 0x000e6c0000000200 */
[----:B------:R-:W2:Y:S06]  /*4f70*/  LDSM.16.M88.4 R60, [R219+0x1000] ;  /* 0x00100000db3c783b */ /* 0x000eac0000000200 */
[----:B------:R-:W3:Y:S06]  /*4f80*/  LDSM.16.M88.4 R32, [R216+0x6400] ;  /* 0x00640000d820783b */ /* 0x000eec0000000200 */
[----:B------:R-:W0:Y:S06]  /*4f90*/  LDGDEPBAR ;  /* 0x00000000000079af */ /* 0x000e2c0000000000 */
[----:B------:R-:W4:Y:S06]  /*4fa0*/  LDSM.16.M88.4 R48, [R216+0x6800] ;  /* 0x00680000d830783b */ /* 0x000f2c0000000200 */
[----:B------:R-:W5:Y:S06]  /*4fb0*/  LDSM.16.M88.4 R172, [R216+0x6c00] ;  /* 0x006c0000d8ac783b */ /* 0x000f6c0000000200 */
[----:B------:R-:W-:Y:S01]  /*4fc0*/  LDSM.16.M88.4 R176, [R220] ;  /* 0x00000000dcb0783b */ /* 0x000fe20000000200 */
[-C--:B-1----:R-:W-:Y:S05]  /*4fd0*/  HMMA.16816.F32.BF16 R4, R64, R16.reuse, RZ ;  /* 0x000000104004723c */ /* 0x082fea00000418ff */
[----:B------:R-:W1:Y:S01]  /*4fe0*/  LDSM.16.M88.4 R180, [R218+0x6000] ;  /* 0x00600000dab4783b */ /* 0x000e620000000200 */
[C---:B--2---:R-:W-:Y:S05]  /*4ff0*/  HMMA.16816.F32.BF16 R8, R60.reuse, R16, RZ ;  /* 0x000000103c08723c */ /* 0x044fea00000418ff */
[----:B------:R-:W2:Y:S01]  /*5000*/  LDSM.16.M88.4 R184, [R220+0x1000] ;  /* 0x00100000dcb8783b */ /* 0x000ea20000000200 */
[-C--:B------:R-:W-:Y:S05]  /*5010*/  HMMA.16816.F32.BF16 R12, R60, R18.reuse, RZ ;  /* 0x000000123c0c723c */ /* 0x080fea00000418ff */
[----:B------:R-:W2:Y:S01]  /*5020*/  LDSM.16.M88.4 R188, [R218+0x6400] ;  /* 0x00640000dabc783b */ /* 0x000ea20000000200 */
[C---:B------:R-:W-:Y:S05]  /*5030*/  HMMA.16816.F32.BF16 R16, R64.reuse, R18, RZ ;  /* 0x000000124010723c */ /* 0x040fea00000418ff */
[----:B------:R-:W2:Y:S01]  /*5040*/  LDSM.16.M88.4 R192, [R218+0x6800] ;  /* 0x00680000dac0783b */ /* 0x000ea20000000200 */
[-C--:B---3--:R-:W-:Y:S05]  /*5050*/  HMMA.16816.F32.BF16 R20, R64, R32.reuse, RZ ;  /* 0x000000204014723c */ /* 0x088fea00000418ff */
[----:B------:R-:W3:Y:S01]  /*5060*/  LDSM.16.M88.4 R196, [R218+0x6c00] ;  /* 0x006c0000dac4783b */ /* 0x000ee20000000200 */
[C---:B------:R-:W-:Y:S05]  /*5070*/  HMMA.16816.F32.BF16 R24, R60.reuse, R32, RZ ;  /* 0x000000203c18723c */ /* 0x040fea00000418ff */
[----:B------:R-:W-:Y:S01]  /*5080*/  LDSM.16.M88.4 R200, [R219+0x2000] ;  /* 0x00200000dbc8783b */ /* 0x000fe20000000200 */
[-C--:B------:R-:W-:Y:S05]  /*5090*/  HMMA.16816.F32.BF16 R28, R60, R34.reuse, RZ ;  /* 0x000000223c1c723c */ /* 0x080fea00000418ff */
[----:B------:R-:W3:Y:S01]  /*50a0*/  LDSM.16.M88.4 R204, [R216+0x7000] ;  /* 0x00700000d8cc783b */ /* 0x000ee20000000200 */
[C---:B------:R-:W-:Y:S05]  /*50b0*/  HMMA.16816.F32.BF16 R32, R64.reuse, R34, RZ ;  /* 0x000000224020723c */ /* 0x040fea00000418ff */
[----:B------:R-:W3:Y:S01]  /*50c0*/  LDSM.16.M88.4 R208, [R219+0x3000] ;  /* 0x00300000dbd0783b */ /* 0x000ee20000000200 */
[-C--:B----4-:R-:W-:Y:S05]  /*50d0*/  HMMA.16816.F32.BF16 R36, R64, R48.reuse, RZ ;  /* 0x000000304024723c */ /* 0x090fea00000418ff */
[----:B------:R-:W-:Y:S01]  /*50e0*/  LDSM.16.M88.4 R212, [R218+0x7c00] ;  /* 0x007c0000dad4783b */ /* 0x000fe20000000200 */
[C---:B------:R-:W-:Y:S06]  /*50f0*/  HMMA.16816.F32.BF16 R40, R60.reuse, R48, RZ ;  /* 0x000000303c28723c */ /* 0x040fec00000418ff */
[-C--:B------:R-:W-:Y:S06]  /*5100*/  HMMA.16816.F32.BF16 R44, R60, R50.reuse, RZ ;  /* 0x000000323c2c723c */ /* 0x080fec00000418ff */
[C---:B------:R-:W-:Y:S06]  /*5110*/  HMMA.16816.F32.BF16 R48, R64.reuse, R50, RZ ;  /* 0x000000324030723c */ /* 0x040fec00000418ff */
[-C--:B-----5:R-:W-:Y:S06]  /*5120*/  HMMA.16816.F32.BF16 R52, R64, R172.reuse, RZ ;  /* 0x000000ac4034723c */ /* 0x0a0fec00000418ff */
[C---:B------:R-:W-:Y:S06]  /*5130*/  HMMA.16816.F32.BF16 R56, R60.reuse, R172, RZ ;  /* 0x000000ac3c38723c */ /* 0x040fec00000418ff */
[-C--:B------:R-:W-:Y:S06]  /*5140*/  HMMA.16816.F32.BF16 R60, R60, R174.reuse, RZ ;  /* 0x000000ae3c3c723c */ /* 0x080fec00000418ff */
[----:B------:R-:W-:Y:S01]  /*5150*/  HMMA.16816.F32.BF16 R64, R64, R174, RZ ;  /* 0x000000ae4040723c */ /* 0x000fe200000418ff */
[----:B------:R-:W4:Y:S05]  /*5160*/  LDSM.16.M88.4 R172, [R216+0x7400] ;  /* 0x00740000d8ac783b */ /* 0x000f2a0000000200 */
[-C--:B-1----:R-:W-:Y:S06]  /*5170*/  HMMA.16816.F32.BF16 R4, R176, R180.reuse, R4 ;  /* 0x000000b4b004723c */ /* 0x082fec0000041804 */
[C---:B--2---:R-:W-:Y:S06]  /*5180*/  HMMA.16816.F32.BF16 R8, R184.reuse, R180, R8 ;  /* 0x000000b4b808723c */ /* 0x044fec0000041808 */
[-C--:B------:R-:W-:Y:S06]  /*5190*/  HMMA.16816.F32.BF16 R12, R184, R182.reuse, R12 ;  /* 0x000000b6b80c723c */ /* 0x080fec000004180c */
[C---:B------:R-:W-:Y:S01]  /*51a0*/  HMMA.16816.F32.BF16 R16, R176.reuse, R182, R16 ;  /* 0x000000b6b010723c */ /* 0x040fe20000041810 */
[----:B------:R-:W1:Y:S05]  /*51b0*/  LDSM.16.M88.4 R180, [R216+0x7800] ;  /* 0x00780000d8b4783b */ /* 0x000e6a0000000200 */
[-C--:B------:R-:W-:Y:S06]  /*51c0*/  HMMA.16816.F32.BF16 R20, R176, R188.reuse, R20 ;  /* 0x000000bcb014723c */ /* 0x080fec0000041814 */
[C---:B------:R-:W-:Y:S06]  /*51d0*/  HMMA.16816.F32.BF16 R24, R184.reuse, R188, R24 ;  /* 0x000000bcb818723c */ /* 0x040fec0000041818 */
[-C--:B------:R-:W-:Y:S06]  /*51e0*/  HMMA.16816.F32.BF16 R28, R184, R190.reuse, R28 ;  /* 0x000000beb81c723c */ /* 0x080fec000004181c */
[C---:B------:R-:W-:Y:S01]  /*51f0*/  HMMA.16816.F32.BF16 R32, R176.reuse, R190, R32 ;  /* 0x000000beb020723c */ /* 0x040fe20000041820 */
[----:B------:R-:W2:Y:S05]  /*5200*/  LDSM.16.M88.4 R188, [R216+0x7c00] ;  /* 0x007c0000d8bc783b */ /* 0x000eaa0000000200 */
[-C--:B------:R-:W-:Y:S06]  /*5210*/  HMMA.16816.F32.BF16 R36, R176, R192.reuse, R36 ;  /* 0x000000c0b024723c */ /* 0x080fec0000041824 */
[C---:B------:R-:W-:Y:S06]  /*5220*/  HMMA.16816.F32.BF16 R40, R184.reuse, R192, R40 ;  /* 0x000000c0b828723c */ /* 0x040fec0000041828 */
[-C--:B------:R-:W-:Y:S06]  /*5230*/  HMMA.16816.F32.BF16 R44, R184, R194.reuse, R44 ;  /* 0x000000c2b82c723c */ /* 0x080fec000004182c */
[C---:B------:R-:W-:Y:S01]  /*5240*/  HMMA.16816.F32.BF16 R48, R176.reuse, R194, R48 ;  /* 0x000000c2b030723c */ /* 0x040fe20000041830 */
[----:B------:R-:W-:Y:S05]  /*5250*/  LDSM.16.M88.4 R192, [R220+0x3000] ;  /* 0x00300000dcc0783b */ /* 0x000fea0000000200 */
[-C--:B---3--:R-:W-:Y:S06]  /*5260*/  HMMA.16816.F32.BF16 R52, R176, R196.reuse, R52 ;  /* 0x000000c4b034723c */ /* 0x088fec0000041834 */
[C---:B------:R-:W-:Y:S06]  /*5270*/  HMMA.16816.F32.BF16 R56, R184.reuse, R196, R56 ;  /* 0x000000c4b838723c */ /* 0x040fec0000041838 */
[-C--:B------:R-:W-:Y:S01]  /*5280*/  HMMA.16816.F32.BF16 R60, R184, R198.reuse, R60 ;  /* 0x000000c6b83c723c */ /* 0x080fe2000004183c */
[----:B------:R-:W-:Y:S05]  /*5290*/  LDSM.16.M88.4 R184, [R218+0x7000] ;  /* 0x00700000dab8783b */ /* 0x000fea0000000200 */
[----:B------:R-:W-:Y:S01]  /*52a0*/  HMMA.16816.F32.BF16 R64, R176, R198, R64 ;  /* 0x000000c6b040723c */ /* 0x000fe20000041840 */
[----:B------:R-:W3:Y:S05]  /*52b0*/  LDSM.16.M88.4 R176, [R220+0x2000] ;  /* 0x00200000dcb0783b */ /* 0x000eea0000000200 */
[-C--:B------:R-:W-:Y:S01]  /*52c0*/  HMMA.16816.F32.BF16 R4, R200, R204.reuse, R4 ;  /* 0x000000ccc804723c */ /* 0x080fe20000041804 */
[----:B------:R-:W5:Y:S05]  /*52d0*/  LDSM.16.M88.4 R196, [R218+0x7400] ;  /* 0x00740000dac4783b */ /* 0x000f6a0000000200 */
[C---:B------:R-:W-:Y:S06]  /*52e0*/  HMMA.16816.F32.BF16 R8, R208.reuse, R204, R8 ;  /* 0x000000ccd008723c */ /* 0x040fec0000041808 */
[-C--:B------:R-:W-:Y:S06]  /*52f0*/  HMMA.16816.F32.BF16 R12, R208, R206.reuse, R12 ;  /* 0x000000ced00c723c */ /* 0x080fec000004180c */
[C---:B------:R-:W-:Y:S01]  /*5300*/  HMMA.16816.F32.BF16 R16, R200.reuse, R206, R16 ;  /* 0x000000cec810723c */ /* 0x040fe20000041810 */
[----:B------:R-:W5:Y:S05]  /*5310*/  LDSM.16.M88.4 R204, [R218+0x7800] ;  /* 0x00780000dacc783b */ /* 0x000f6a0000000200 */
[-C--:B----4-:R-:W-:Y:S06]  /*5320*/  HMMA.16816.F32.BF16 R20, R200, R172.reuse, R20 ;  /* 0x000000acc814723c */ /* 0x090fec0000041814 */
[C---:B------:R-:W-:Y:S06]  /*5330*/  HMMA.16816.F32.BF16 R24, R208.reuse, R172, R24 ;  /* 0x000000acd018723c */ /* 0x040fec0000041818 */
[-C--:B------:R-:W-:Y:S06]  /*5340*/  HMMA.16816.F32.BF16 R28, R208, R174.reuse, R28 ;  /* 0x000000aed01c723c */ /* 0x080fec000004181c */
[C---:B------:R-:W-:Y:S01]  /*5350*/  HMMA.16816.F32.BF16 R32, R200.reuse, R174, R32 ;  /* 0x000000aec820723c */ /* 0x040fe20000041820 */
[----:B------:R-:W-:Y:S05]  /*5360*/  LDSM.16.M88.4 R172, [R219+0x4000] ;  /* 0x00400000dbac783b */ /* 0x000fea0000000200 */
[-C--:B-1----:R-:W-:Y:S06]  /*5370*/  HMMA.16816.F32.BF16 R36, R200, R180.reuse, R36 ;  /* 0x000000b4c824723c */ /* 0x082fec0000041824 */
[C---:B------:R-:W-:Y:S06]  /*5380*/  HMMA.16816.F32.BF16 R40, R208.reuse, R180, R40 ;  /* 0x000000b4d028723c */ /* 0x040fec0000041828 */
[-C--:B------:R-:W-:Y:S06]  /*5390*/  HMMA.16816.F32.BF16 R44, R208, R182.reuse, R44 ;  /* 0x000000b6d02c723c */ /* 0x080fec000004182c */
[C---:B------:R-:W-:Y:S01]  /*53a0*/  HMMA.16816.F32.BF16 R48, R200.reuse, R182, R48 ;  /* 0x000000b6c830723c */ /* 0x040fe20000041830 */
[----:B------:R-:W1:Y:S05]  /*53b0*/  LDSM.16.M88.4 R180, [R216+0x8000] ;  /* 0x00800000d8b4783b */ /* 0x000e6a0000000200 */
[-C--:B--2---:R-:W-:Y:S06]  /*53c0*/  HMMA.16816.F32.BF16 R52, R200, R188.reuse, R52 ;  /* 0x000000bcc834723c */ /* 0x084fec0000041834 */
[C---:B------:R-:W-:Y:S06]  /*53d0*/  HMMA.16816.F32.BF16 R56, R208.reuse, R188, R56 ;  /* 0x000000bcd038723c */ /* 0x040fec0000041838 */
[-C--:B------:R-:W-:Y:S01]  /*53e0*/  HMMA.16816.F32.BF16 R60, R208, R190.reuse, R60 ;  /* 0x000000bed03c723c */ /* 0x080fe2000004183c */
[----:B------:R-:W-:Y:S05]  /*53f0*/  LDSM.16.M88.4 R208, [R218+0x8400] ;  /* 0x00840000dad0783b */ /* 0x000fea0000000200 */
[----:B------:R-:W-:Y:S01]  /*5400*/  HMMA.16816.F32.BF16 R64, R200, R190, R64 ;  /* 0x000000bec840723c */ /* 0x000fe20000041840 */
[----:B------:R-:W2:Y:S05]  /*5410*/  LDSM.16.M88.4 R188, [R219+0x5000] ;  /* 0x00500000dbbc783b */ /* 0x000eaa0000000200 */
[-C--:B---3--:R-:W-:Y:S01]  /*5420*/  HMMA.16816.F32.BF16 R4, R176, R184.reuse, R4 ;  /* 0x000000b8b004723c */ /* 0x088fe20000041804 */
[----:B------:R-:W-:Y:S05]  /*5430*/  LDSM.16.M88.4 R200, [R218+0x8000] ;  /* 0x00800000dac8783b */ /* 0x000fea0000000200 */
[C---:B------:R-:W-:Y:S06]  /*5440*/  HMMA.16816.F32.BF16 R8, R192.reuse, R184, R8 ;  /* 0x000000b8c008723c */ /* 0x040fec0000041808 */
[-C--:B------:R-:W-:Y:S06]  /*5450*/  HMMA.16816.F32.BF16 R12, R192, R186.reuse, R12 ;  /* 0x000000bac00c723c */ /* 0x080fec000004180c */
[C---:B------:R-:W-:Y:S01]  /*5460*/  HMMA.16816.F32.BF16 R16, R176.reuse, R186, R16 ;  /* 0x000000bab010723c */ /* 0x040fe20000041810 */
[----:B------:R-:W3:Y:S05]  /*5470*/  LDSM.16.M88.4 R184, [R216+0x8400] ;  /* 0x00840000d8b8783b */ /* 0x000eea0000000200 */
[-C--:B-----5:R-:W-:Y:S06]  /*5480*/  HMMA.16816.F32.BF16 R20, R176, R196.reuse, R20 ;  /* 0x000000c4b014723c */ /* 0x0a0fec0000041814 */
[C---:B------:R-:W-:Y:S06]  /*5490*/  HMMA.16816.F32.BF16 R24, R192.reuse, R196, R24 ;  /* 0x000000c4c018723c */ /* 0x040fec0000041818 */
[-C--:B------:R-:W-:Y:S06]  /*54a0*/  HMMA.16816.F32.BF16 R28, R192, R198.reuse, R28 ;  /* 0x000000c6c01c723c */ /* 0x080fec000004181c */
[C---:B------:R-:W-:Y:S01]  /*54b0*/  HMMA.16816.F32.BF16 R32, R176.reuse, R198, R32 ;  /* 0x000000c6b020723c */ /* 0x040fe20000041820 */
[----:B------:R-:W-:Y:S05]  /*54c0*/  LDSM.16.M88.4 R196, [R216+0x8c00] ;  /* 0x008c0000d8c4783b */ /* 0x000fea0000000200 */
[-C--:B------:R-:W-:Y:S06]  /*54d0*/  HMMA.16816.F32.BF16 R36, R176, R204.reuse, R36 ;  /* 0x000000ccb024723c */ /* 0x080fec0000041824 */
[C---:B------:R-:W-:Y:S06]  /*54e0*/  HMMA.16816.F32.BF16 R40, R192.reuse, R204, R40 ;  /* 0x000000ccc028723c */ /* 0x040fec0000041828 */
[-C--:B------:R-:W-:Y:S06]  /*54f0*/  HMMA.16816.F32.BF16 R44, R192, R206.reuse, R44 ;  /* 0x000000cec02c723c */ /* 0x080fec000004182c */
[C---:B------:R-:W-:Y:S01]  /*5500*/  HMMA.16816.F32.BF16 R48, R176.reuse, R206, R48 ;  /* 0x000000ceb030723c */ /* 0x040fe20000041830 */
[----:B------:R-:W-:Y:S05]  /*5510*/  LDSM.16.M88.4 R204, [R220+0x5000] ;  /* 0x00500000dccc783b */ /* 0x000fea0000000200 */
[-C--:B------:R-:W-:Y:S06]  /*5520*/  HMMA.16816.F32.BF16 R52, R176, R212.reuse, R52 ;  /* 0x000000d4b034723c */ /* 0x080fec0000041834 */
[C---:B------:R-:W-:Y:S06]  /*5530*/  HMMA.16816.F32.BF16 R56, R192.reuse, R212, R56 ;  /* 0x000000d4c038723c */ /* 0x040fec0000041838 */
[-C--:B------:R-:W-:Y:S01]  /*5540*/  HMMA.16816.F32.BF16 R60, R192, R214.reuse, R60 ;  /* 0x000000d6c03c723c */ /* 0x080fe2000004183c */
[----:B------:R-:W4:Y:S05]  /*5550*/  LDSM.16.M88.4 R192, [R216+0x8800] ;  /* 0x00880000d8c0783b */ /* 0x000f2a0000000200 */
[----:B------:R-:W-:Y:S01]  /*5560*/  HMMA.16816.F32.BF16 R64, R176, R214, R64 ;  /* 0x000000d6b040723c */ /* 0x000fe20000041840 */
[----:B------:R-:W5:Y:S05]  /*5570*/  LDSM.16.M88.4 R176, [R220+0x4000] ;  /* 0x00400000dcb0783b */ /* 0x000f6a0000000200 */
[-C--:B-1----:R-:W-:Y:S01]  /*5580*/  HMMA.16816.F32.BF16 R4, R172, R180.reuse, R4 ;  /* 0x000000b4ac04723c */ /* 0x082fe20000041804 */
[----:B------:R-:W-:Y:S05]  /*5590*/  LDSM.16.M88.4 R212, [R218+0x8c00] ;  /* 0x008c0000dad4783b */ /* 0x000fea0000000200 */
[C---:B--2---:R-:W-:Y:S06]  /*55a0*/  HMMA.16816.F32.BF16 R8, R188.reuse, R180, R8 ;  /* 0x000000b4bc08723c */ /* 0x044fec0000041808 */
[-C--:B------:R-:W-:Y:S06]  /*55b0*/  HMMA.16816.F32.BF16 R12, R188, R182.reuse, R12 ;  /* 0x000000b6bc0c723c */ /* 0x080fec000004180c */
[C---:B------:R-:W-:Y:S01]  /*55c0*/  HMMA.16816.F32.BF16 R16, R172.reuse, R182, R16 ;  /* 0x000000b6ac10723c */ /* 0x040fe20000041810 */
[----:B------:R-:W1:Y:S01]  /*55d0*/  LDSM.16.M88.4 R180, [R218+0x8800] ;  /* 0x00880000dab4783b */ /* 0x000e620000000200 */
[----:B------:R-:W-:Y:S04]  /*55e0*/  DEPBAR.LE SB0, 0x0 ;  /* 0x000080000000791a */ /* 0x000fe80000000000 */
[-C--:B---3--:R-:W-:Y:S01]  /*55f0*/  HMMA.16816.F32.BF16 R20, R172, R184.reuse, R20 ;  /* 0x000000b8ac14723c */ /* 0x088fe20000041814 */
[----:B------:R-:W-:Y:S05]  /*5600*/  BAR.SYNC.DEFER_BLOCKING 0x0 ;  /* 0x0000000000007b1d */ /* 0x000fea0000010000 */
[C---:B------:R-:W-:Y:S06]  /*5610*/  HMMA.16816.F32.BF16 R24, R188.reuse, R184, R24 ;  /* 0x000000b8bc18723c */ /* 0x040fec0000041818 */
[-C--:B------:R-:W-:Y:S06]  /*5620*/  HMMA.16816.F32.BF16 R28, R188, R186.reuse, R28 ;  /* 0x000000babc1c723c */ /* 0x080fec000004181c */
[C---:B------:R-:W-:Y:S06]  /*5630*/  HMMA.16816.F32.BF16 R32, R172.reuse, R186, R32 ;  /* 0x000000baac20723c */ /* 0x040fec0000041820 */
[-C--:B----4-:R-:W-:Y:S06]  /*5640*/  HMMA.16816.F32.BF16 R36, R172, R192.reuse, R36 ;  /* 0x000000c0ac24723c */ /* 0x090fec0000041824 */
[C---:B------:R-:W-:Y:S06]  /*5650*/  HMMA.16816.F32.BF16 R40, R188.reuse, R192, R40 ;  /* 0x000000c0bc28723c */ /* 0x040fec0000041828 */
[-C--:B------:R-:W-:Y:S06]  /*5660*/  HMMA.16816.F32.BF16 R44, R188, R194.reuse, R44 ;  /* 0x000000c2bc2c723c */ /* 0x080fec000004182c */
[C---:B------:R-:W-:Y:S06]  /*5670*/  HMMA.16816.F32.BF16 R48, R172.reuse, R194, R48 ;  /* 0x000000c2ac30723c */ /* 0x040fec0000041830 */
[-C--:B------:R-:W-:Y:S06]  /*5680*/  HMMA.16816.F32.BF16 R52, R172, R196.reuse, R52 ;  /* 0x000000c4ac34723c */ /* 0x080fec0000041834 */
[C---:B------:R-:W-:Y:S06]  /*5690*/  HMMA.16816.F32.BF16 R56, R188.reuse, R196, R56 ;  /* 0x000000c4bc38723c */ /* 0x040fec0000041838 */
[-C--:B------:R-:W-:Y:S06]  /*56a0*/  HMMA.16816.F32.BF16 R60, R188, R198.reuse, R60 ;  /* 0x000000c6bc3c723c */ /* 0x080fec000004183c */
[----:B------:R-:W-:Y:S06]  /*56b0*/  HMMA.16816.F32.BF16 R64, R172, R198, R64 ;  /* 0x000000c6ac40723c */ /* 0x000fec0000041840 */
[-C--:B-----5:R-:W-:Y:S06]  /*56c0*/  HMMA.16816.F32.BF16 R4, R176, R200.reuse, R4 ;  /* 0x000000c8b004723c */ /* 0x0a0fec0000041804 */
[C---:B------:R-:W-:Y:S06]  /*56d0*/  HMMA.16816.F32.BF16 R8, R204.reuse, R200, R8 ;  /* 0x000000c8cc08723c */ /* 0x040fec0000041808 */
[-C--:B------:R-:W-:Y:S06]  /*56e0*/  HMMA.16816.F32.BF16 R12, R204, R202.reuse, R12 ;  /* 0x000000cacc0c723c */ /* 0x080fec000004180c */
[C---:B------:R-:W-:Y:S06]  /*56f0*/  HMMA.16816.F32.BF16 R16, R176.reuse, R202, R16 ;  /* 0x000000cab010723c */ /* 0x040fec0000041810 */
[----:B------:R-:W-:Y:S01]  /*5700*/  FMNMX.FTZ R0, R4, R3, !PT ;  /* 0x0000000304007209 */ /* 0x000fe20007810000 */
[-C--:B------:R-:W-:Y:S04]  /*5710*/  HMMA.16816.F32.BF16 R20, R176, R208.reuse, R20 ;  /* 0x000000d0b014723c */ /* 0x080fe80000041814 */
[----:B------:R-:W-:Y:S02]  /*5720*/  FMNMX.FTZ R2, R6, R133, !PT ;  /* 0x0000008506027209 */ /* 0x000fe40007810000 */
[----:B------:R-:W-:Y:S01]  /*5730*/  FMNMX.FTZ R132, R5, R0, !PT ;  /* 0x0000000005847209 */ /* 0x000fe20007810000 */
[C---:B------:R-:W-:Y:S04]  /*5740*/  HMMA.16816.F32.BF16 R24, R204.reuse, R208, R24 ;  /* 0x000000d0cc18723c */ /* 0x040fe80000041818 */
[----:B------:R-:W-:Y:S02]  /*5750*/  FMNMX.FTZ R0, R7, R2, !PT ;  /* 0x0000000207007209 */ /* 0x000fe40007810000 */
[-C--:B------:R-:W-:Y:S05]  /*5760*/  HMMA.16816.F32.BF16 R28, R204, R210.reuse, R28 ;  /* 0x000000d2cc1c723c */ /* 0x080fea000004181c */
[----:B------:R-:W-:Y:S01]  /*5770*/  FMNMX.FTZ R2, R16, R132, !PT ;  /* 0x0000008410027209 */ /* 0x000fe20007810000 */
[C---:B------:R-:W-:Y:S05]  /*5780*/  HMMA.16816.F32.BF16 R32, R176.reuse, R210, R32 ;  /* 0x000000d2b020723c */ /* 0x040fea0000041820 */
[----:B------:R-:W-:Y:S01]  /*5790*/  FMNMX.FTZ R132, R8, R137, !PT ;  /* 0x0000008908847209 */ /* 0x000fe20007810000 */
[-C--:B-1----:R-:W-:Y:S05]  /*57a0*/  HMMA.16816.F32.BF16 R36, R176, R180.reuse, R36 ;  /* 0x000000b4b024723c */ /* 0x082fea0000041824 */
[----:B------:R-:W-:Y:S01]  /*57b0*/  FMNMX.FTZ R134, R18, R0, !PT ;  /* 0x0000000012867209 */ /* 0x000fe20007810000 */
[C---:B------:R-:W-:Y:S05]  /*57c0*/  HMMA.16816.F32.BF16 R40, R204.reuse, R180, R40 ;  /* 0x000000b4cc28723c */ /* 0x040fea0000041828 */
[----:B------:R-:W-:Y:S01]  /*57d0*/  FMNMX.FTZ R135, R17, R2, !PT ;  /* 0x0000000211877209 */ /* 0x000fe20007810000 */
[-C--:B------:R-:W-:Y:S05]  /*57e0*/  HMMA.16816.F32.BF16 R44, R204, R182.reuse, R44 ;  /* 0x000000b6cc2c723c */ /* 0x080fea000004182c */
        /* <DEDUP_REMOVED lines=9> */
[----:B------:R-:W-:Y:S05]  /*5880*/  HMMA.16816.F32.BF16 R64, R176, R214, R64 ;  /* 0x000000d6b040723c */ /* 0x000fea0000041840 */
[----:B------:R-:W-:Y:S02]  /*5890*/  FMNMX.FTZ R2, R12, R2, !PT ;  /* 0x000000020c027209 */ /* 0x000fe40007810000 */
[----:B------:R-:W-:Y:S04]  /*58a0*/  FMNMX.FTZ R132, R22, R132, !PT ;  /* 0x0000008416847209 */ /* 0x000fe80007810000 */
[----:B------:R-:W-:Y:S02]  /*58b0*/  FMNMX.FTZ R136, R21, R135, !PT ;  /* 0x0000008715887209 */ /* 0x000fe40007810000 */
        /* <DEDUP_REMOVED lines=39> */
[----:B------:R-:W-:Y:S01]  /*5b30*/  FMNMX.FTZ R136, R65, R136, !PT ;  /* 0x0000008841887209 */ /* 0x000fe20007810000 */
[----:B------:R-:W-:Y:S06]  /*5b40*/  @P0 BRA `(.L_x_9) ;  /* 0xfffffff000480947 */ /* 0x000fec000383ffff */
.L_x_8:
[----:B-1----:R-:W-:Y:S01]  /*5b50*/  SHFL.BFLY PT, R135, R136, 0x2, 0x1f ;  /* 0x0c401f0088877f89 */ /* 0x002fe200000e0000 */
[----:B------:R-:W-:Y:S02]  /*5b60*/  FMNMX.FTZ R134, R67, R174, !PT ;  /* 0x000000ae43867209 */ /* 0x000fe40007810000 */
[----:B------:R-:W-:Y:S05]  /*5b70*/  FMNMX.FTZ R2, R57, R132, !PT ;  /* 0x0000008439027209 */ /* 0x000fea0007810000 */
[----:B------:R-:W-:Y:S01]  /*5b80*/  LDSM.16.MT88.4 R176, [R217+0x9000] ;  /* 0x00900000d9b0783b */ /* 0x000fe20000004200 */
[----:B------:R-:W-:Y:S02]  /*5b90*/  FMNMX.FTZ R0, R58, R175, !PT ;  /* 0x000000af3a007209 */ /* 0x000fe40007810000 */
[----:B------:R-:W-:Y:S02]  /*5ba0*/  FMNMX.FTZ R2, R60, R2, !PT ;  /* 0x000000023c027209 */ /* 0x000fe40007810000 */
[----:B------:R-:W-:Y:S02]  /*5bb0*/  FMNMX.FTZ R0, R59, R0, !PT ;  /* 0x000000003b007209 */ /* 0x000fe40007810000 */
[----:B------:R-:W-:Y:S01]  /*5bc0*/  FMNMX.FTZ R132, R61, R2, !PT ;  /* 0x000000023d847209 */ /* 0x000fe20007810000 */
[----:B------:R-:W-:Y:S01]  /*5bd0*/  SHFL.BFLY PT, R173, R134, 0x2, 0x1f ;  /* 0x0c401f0086ad7f89 */ /* 0x000fe200000e0000 */
[----:B------:R-:W-:Y:S02]  /*5be0*/  FMNMX.FTZ R0, R62, R0, !PT ;  /* 0x000000003e007209 */ /* 0x000fe40007810000 */
[----:B------:R-:W-:Y:S05]  /*5bf0*/  IADD3 R222, R222, -0x1, RZ ;  /* 0xffffffffdede7810 */ /* 0x000fea0007ffe0ff */
[----:B------:R-:W-:Y:S01]  /*5c00*/  SHFL.BFLY PT, R172, R132, 0x2, 0x1f ;  /* 0x0c401f0084ac7f89 */ /* 0x000fe200000e0000 */
[----:B------:R-:W-:Y:S07]  /*5c10*/  FMNMX.FTZ R0, R63, R0, !PT ;  /* 0x000000003f007209 */ /* 0x000fee0007810000 */
[----:B------:R-:W1:Y:S02]  /*5c20*/  SHFL.BFLY PT, R2, R0, 0x2, 0x1f ;  /* 0x0c401f0000027f89 */ /* 0x000e6400000e0000 */
[----:B-1----:R-:W-:Y:S02]  /*5c30*/  FMNMX.FTZ R2, R0, R2, !PT ;  /* 0x0000000200027209 */ /* 0x002fe40007810000 */
[----:B------:R-:W-:Y:S02]  /*5c40*/  FMNMX.FTZ R136, R136, R135, !PT ;  /* 0x0000008788887209 */ /* 0x000fe40007810000 */
[----:B------:R-:W-:Y:S02]  /*5c50*/  FMNMX.FTZ R134, R134, R173, !PT ;  /* 0x000000ad86867209 */ /* 0x000fe40007810000 */
[----:B------:R-:W-:Y:S01]  /*5c60*/  FMNMX.FTZ R172, R132, R172, !PT ;  /* 0x000000ac84ac7209 */ /* 0x000fe20007810000 */
[----:B------:R-:W1:Y:S08]  /*5c70*/  SHFL.BFLY PT, R135, R136, 0x1, 0x1f ;  /* 0x0c201f0088877f89 */ /* 0x000e7000000e0000 */
[----:B------:R-:W2:Y:S08]  /*5c80*/  SHFL.BFLY PT, R173, R134, 0x1, 0x1f ;  /* 0x0c201f0086ad7f89 */ /* 0x000eb000000e0000 */
[----:B------:R-:W3:Y:S08]  /*5c90*/  SHFL.BFLY PT, R174, R172, 0x1, 0x1f ;  /* 0x0c201f00acae7f89 */ /* 0x000ef000000e0000 */
[----:B------:R-:W4:Y:S01]  /*5ca0*/  SHFL.BFLY PT, R132, R2, 0x1, 0x1f ;  /* 0x0c201f0002847f89 */ /* 0x000f2200000e0000 */
[----:B-1----:R-:W-:Y:S02]  /*5cb0*/  FMNMX.FTZ R136, R136, R135, !PT ;  /* 0x0000008788887209 */ /* 0x002fe40007810000 */
[----:B--2---:R-:W-:Y:S03]  /*5cc0*/  FMNMX.FTZ R135, R134, R173, !PT ;  /* 0x000000ad86877209 */ /* 0x004fe60007810000 */
[C---:B------:R-:W-:Y:S01]  /*5cd0*/  FADD.FTZ R0, -R136.reuse, R3 ;  /* 0x0000000388007221 */ /* 0x040fe20000010100 */
[----:B------:R-:W-:Y:S02]  /*5ce0*/  FSETP.NEU.FTZ.AND P1, PT, R136, -INF , PT ;  /* 0xff8000008800780b */ /* 0x000fe40003f3d000 */
[----:B---3--:R-:W-:Y:S01]  /*5cf0*/  FMNMX.FTZ R134, R172, R174, !PT ;  /* 0x000000aeac867209 */ /* 0x008fe20007810000 */
[----:B------:R-:W-:Y:S01]  /*5d00*/  FMUL.FTZ R3, R0, UR4 ;  /* 0x0000000400037c20 */ /* 0x000fe20008410000 */
[----:B------:R-:W-:Y:S01]  /*5d10*/  FADD.FTZ R0, -R135, R133 ;  /* 0x0000008587007221 */ /* 0x000fe20000010100 */
[----:B------:R-:W1:Y:S01]  /*5d20*/  LDSM.16.MT88.4 R172, [R139+0x9000] ;  /* 0x009000008bac783b */ /* 0x000e620000004200 */
[----:B----4-:R-:W-:Y:S01]  /*5d30*/  FMNMX.FTZ R132, R2, R132, !PT ;  /* 0x0000008402847209 */ /* 0x010fe20007810000 */
[----:B------:R2:W3:Y:S01]  /*5d40*/  MUFU.EX2 R133, R3 ;  /* 0x0000000300857308 */ /* 0x0004e20000000800 */
[----:B------:R-:W-:Y:S03]  /*5d50*/  FMUL.FTZ R180, R134, UR4 ;  /* 0x0000000486b47c20 */ /* 0x000fe60008410000 */
[----:B------:R-:W-:Y:S01]  /*5d60*/  FMUL.FTZ R181, R132, UR4 ;  /* 0x0000000484b57c20 */ /* 0x000fe20008410000 */
[----:B--2---:R-:W-:Y:S01]  /*5d70*/  FMUL.FTZ R3, R0, UR4 ;  /* 0x0000000400037c20 */ /* 0x004fe20008410000 */
[----:B------:R-:W-:Y:S01]  /*5d80*/  FADD.FTZ R0, -R134, R137 ;  /* 0x0000008986007221 */ /* 0x000fe20000010100 */
[----:B------:R-:W-:Y:S01]  /*5d90*/  FMUL.FTZ R137, R136, UR4 ;  /* 0x0000000488897c20 */ /* 0x000fe20008410000 */
[C---:B---3--:R-:W-:Y:S01]  /*5da0*/  FMUL.FTZ R68, R133.reuse, R68 ;  /* 0x0000004485447220 */ /* 0x048fe20000410000 */
[----:B------:R-:W-:Y:S01]  /*5db0*/  FMUL.FTZ R69, R133, R69 ;  /* 0x0000004585457220 */ /* 0x000fe20000410000 */
[----:B------:R-:W-:Y:S01]  /*5dc0*/  FMUL.FTZ R2, R0, UR4 ;  /* 0x0000000400027c20 */ /* 0x000fe20008410000 */
[----:B------:R-:W-:Y:S01]  /*5dd0*/  FADD.FTZ R0, -R132, R138 ;  /* 0x0000008a84007221 */ /* 0x000fe20000010100 */
[----:B------:R-:W-:Y:S01]  /*5de0*/  FSEL R137, R137, RZ, P1 ;  /* 0x000000ff89897208 */ /* 0x000fe20000800000 */
[C---:B------:R-:W-:Y:S01]  /*5df0*/  FMUL.FTZ R138, R135.reuse, UR4 ;  /* 0x00000004878a7c20 */ /* 0x040fe20008410000 */
[----:B------:R-:W-:Y:S01]  /*5e00*/  FSETP.NEU.FTZ.AND P1, PT, R135, -INF , PT ;  /* 0xff8000008700780b */ /* 0x000fe20003f3d000 */
[----:B------:R-:W-:Y:S01]  /*5e10*/  FMUL.FTZ R0, R0, UR4 ;  /* 0x0000000400007c20 */ /* 0x000fe20008410000 */
[----:B------:R-:W2:Y:S01]  /*5e20*/  MUFU.EX2 R2, R2 ;  /* 0x0000000200027308 */ /* 0x000ea20000000800 */
[--C-:B------:R-:W-:Y:S01]  /*5e30*/  FFMA.FTZ R4, R4, UR4, -R137.reuse ;  /* 0x0000000404047c23 */ /* 0x100fe20008010889 */
[----:B------:R-:W-:Y:S01]  /*5e40*/  FSEL R138, R138, RZ, P1 ;  /* 0x000000ff8a8a7208 */ /* 0x000fe20000800000 */
[--C-:B------:R-:W-:Y:S01]  /*5e50*/  FFMA.FTZ R5, R5, UR4, -R137.reuse ;  /* 0x0000000405057c23 */ /* 0x100fe20008010889 */
[----:B------:R-:W-:Y:S01]  /*5e60*/  FSETP.NEU.FTZ.AND P1, PT, R134, -INF , PT ;  /* 0xff8000008600780b */ /* 0x000fe20003f3d000 */
[--C-:B------:R-:W-:Y:S01]  /*5e70*/  FFMA.FTZ R16, R16, UR4, -R137.reuse ;  /* 0x0000000410107c23 */ /* 0x100fe20008010889 */
[----:B------:R-:W-:Y:S01]  /*5e80*/  FFMA.FTZ R17, R17, UR4, -R137 ;  /* 0x0000000411117c23 */ /* 0x000fe20008010889 */
        /* <DEDUP_REMOVED lines=9> */
[----:B------:R-:W3:Y:S01]  /*5f20*/  MUFU.EX2 R0, R0 ;  /* 0x0000000000007308 */ /* 0x000ee20000000800 */
[--C-:B------:R-:W-:Y:S01]  /*5f30*/  FFMA.FTZ R12, R12, UR4, -R180.reuse ;  /* 0x000000040c0c7c23 */ /* 0x100fe200080108b4 */
[----:B------:R-:W-:Y:S01]  /*5f40*/  FFMA.FTZ R13, R13, UR4, -R180 ;  /* 0x000000040d0d7c23 */ /* 0x000fe200080108b4 */
[--C-:B------:R-:W-:Y:S01]  /*5f50*/  FFMA.FTZ R10, R10, UR4, -R181.reuse ;  /* 0x000000040a0a7c23 */ /* 0x100fe200080108b5 */
[--C-:B------:R-:W-:Y:S01]  /*5f60*/  FFMA.FTZ R11, R11, UR4, -R181.reuse ;  /* 0x000000040b0b7c23 */ /* 0x100fe200080108b5 */
[--C-:B------:R-:W-:Y:S01]  /*5f70*/  FFMA.FTZ R14, R14, UR4, -R181.reuse ;  /* 0x000000040e0e7c23 */ /* 0x100fe200080108b5 */
[----:B------:R-:W-:Y:S01]  /*5f80*/  FFMA.FTZ R15, R15, UR4, -R181 ;  /* 0x000000040f0f7c23 */ /* 0x000fe200080108b5 */
[C---:B--2---:R-:W-:Y:S03]  /*5f90*/  FMUL.FTZ R72, R2.reuse, R72 ;  /* 0x0000004802487220 */ /* 0x044fe60000410000 */
[----:B------:R2:W-:Y:S01]  /*5fa0*/  MUFU.EX2 R214, R8 ;  /* 0x0000000800d67308 */ /* 0x0005e20000000800 */
[C---:B------:R-:W-:Y:S01]  /*5fb0*/  FMUL.FTZ R73, R2.reuse, R73 ;  /* 0x0000004902497220 */ /* 0x040fe20000410000 */
[C---:B------:R-:W-:Y:S01]  /*5fc0*/  FMUL.FTZ R76, R2.reuse, R76 ;  /* 0x0000004c024c7220 */ /* 0x040fe20000410000 */
[----:B------:R-:W-:Y:S01]  /*5fd0*/  FMUL.FTZ R77, R2, R77 ;  /* 0x0000004d024d7220 */ /* 0x000fe20000410000 */
[C---:B------:R-:W-:Y:S01]  /*5fe0*/  FMUL.FTZ R80, R133.reuse, R80 ;  /* 0x0000005085507220 */ /* 0x040fe20000410000 */
[C---:B------:R-:W-:Y:S01]  /*5ff0*/  FMUL.FTZ R81, R133.reuse, R81 ;  /* 0x0000005185517220 */ /* 0x040fe20000410000 */
[C---:B------:R-:W-:Y:S01]  /*6000*/  FMUL.FTZ R84, R133.reuse, R84 ;  /* 0x0000005485547220 */ /* 0x040fe20000410000 */
[----:B------:R-:W-:Y:S03]  /*6010*/  FMUL.FTZ R85, R133, R85 ;  /* 0x0000005585557220 */ /* 0x000fe60000410000 */
[----:B------:R4:W-:Y:S01]  /*6020*/  MUFU.EX2 R226, R9 ;  /* 0x0000000900e27308 */ /* 0x0009e20000000800 */
[C---:B---3--:R-:W-:Y:S01]  /*6030*/  FMUL.FTZ R74, R0.reuse, R74 ;  /* 0x0000004a004a7220 */ /* 0x048fe20000410000 */
[C---:B------:R-:W-:Y:S01]  /*6040*/  FMUL.FTZ R75, R0.reuse, R75 ;  /* 0x0000004b004b7220 */ /* 0x040fe20000410000 */
[C---:B------:R-:W-:Y:S01]  /*6050*/  FMUL.FTZ R78, R0.reuse, R78 ;  /* 0x0000004e004e7220 */ /* 0x040fe20000410000 */
[----:B------:R-:W-:Y:S01]  /*6060*/  FMUL.FTZ R79, R0, R79 ;  /* 0x0000004f004f7220 */ /* 0x000fe20000410000 */
[--C-:B------:R-:W-:Y:S01]  /*6070*/  FFMA.FTZ R36, R36, UR4, -R137.reuse ;  /* 0x0000000424247c23 */ /* 0x100fe20008010889 */
[--C-:B------:R-:W-:Y:S01]  /*6080*/  FFMA.FTZ R37, R37, UR4, -R137.reuse ;  /* 0x0000000425257c23 */ /* 0x100fe20008010889 */
[--C-:B------:R-:W-:Y:S03]  /*6090*/  FFMA.FTZ R38, R38, UR4, -R138.reuse ;  /* 0x0000000426267c23 */ /* 0x100fe6000801088a */
[----:B------:R3:W-:Y:S01]  /*60a0*/  MUFU.EX2 R212, R10 ;  /* 0x0000000a00d47308 */ /* 0x0007e20000000800 */
[----:B--2---:R-:W-:Y:S01]  /*60b0*/  FMUL.FTZ R8, R2, R140 ;  /* 0x0000008c02087220 */ /* 0x004fe20000410000 */
[--C-:B------:R-:W-:Y:S01]  /*60c0*/  FFMA.FTZ R39, R39, UR4, -R138.reuse ;  /* 0x0000000427277c23 */ /* 0x100fe2000801088a */
[--C-:B------:R-:W-:Y:S01]  /*60d0*/  FFMA.FTZ R48, R48, UR4, -R137.reuse ;  /* 0x0000000430307c23 */ /* 0x100fe20008010889 */
[----:B------:R-:W-:Y:S01]  /*60e0*/  FFMA.FTZ R49, R49, UR4, -R137 ;  /* 0x0000000431317c23 */ /* 0x000fe20008010889 */
[--C-:B------:R-:W-:Y:S01]  /*60f0*/  FFMA.FTZ R50, R50, UR4, -R138.reuse ;  /* 0x0000000432327c23 */ /* 0x100fe2000801088a */
[----:B------:R-:W-:Y:S01]  /*6100*/  FFMA.FTZ R51, R51, UR4, -R138 ;  /* 0x0000000433337c23 */ /* 0x000fe2000801088a */
[--C-:B------:R-:W-:Y:S03]  /*6110*/  FFMA.FTZ R40, R40, UR4, -R180.reuse ;  /* 0x0000000428287c23 */ /* 0x100fe600080108b4 */
[----:B------:R2:W-:Y:S01]  /*6120*/  MUFU.EX2 R223, R11 ;  /* 0x0000000b00df7308 */ /* 0x0005e20000000800 */
[----:B----4-:R-:W-:Y:S01]  /*6130*/  FMUL.FTZ R9, R2, R141 ;  /* 0x0000008d02097220 */ /* 0x010fe20000410000 */
[----:B------:R-:W-:Y:S01]  /*6140*/  FFMA.FTZ R41, R41, UR4, -R180 ;  /* 0x0000000429297c23 */ /* 0x000fe200080108b4 */
[--C-:B------:R-:W-:Y:S01]  /*6150*/  FFMA.FTZ R42, R42, UR4, -R181.reuse ;  /* 0x000000042a2a7c23 */ /* 0x100fe200080108b5 */
[----:B------:R-:W-:Y:S01]  /*6160*/  FFMA.FTZ R43, R43, UR4, -R181 ;  /* 0x000000042b2b7c23 */ /* 0x000fe200080108b5 */
[--C-:B------:R-:W-:Y:S01]  /*6170*/  FFMA.FTZ R52, R52, UR4, -R137.reuse ;  /* 0x0000000434347c23 */ /* 0x100fe20008010889 */
[--C-:B------:R-:W-:Y:S01]  /*6180*/  FFMA.FTZ R53, R53, UR4, -R137.reuse ;  /* 0x0000000435357c23 */ /* 0x100fe20008010889 */
[--C-:B------:R-:W-:Y:S03]  /*6190*/  FFMA.FTZ R54, R54, UR4, -R138.reuse ;  /* 0x0000000436367c23 */ /* 0x100fe6000801088a */
[----:B------:R-:W4:Y:S01]  /*61a0*/  MUFU.EX2 R3, R3 ;  /* 0x0000000300037308 */ /* 0x000f220000000800 */
[----:B---3--:R-:W-:Y:S01]  /*61b0*/  FMUL.FTZ R10, R0, R142 ;  /* 0x0000008e000a7220 */ /* 0x008fe20000410000 */
[--C-:B------:R-:W-:Y:S01]  /*61c0*/  FFMA.FTZ R55, R55, UR4, -R138.reuse ;  /* 0x0000000437377c23 */ /* 0x100fe2000801088a */
[----:B------:R-:W-:Y:S01]  /*61d0*/  FFMA.FTZ R64, R64, UR4, -R137 ;  /* 0x0000000440407c23 */ /* 0x000fe20008010889 */
[----:B------:R-:W-:Y:S01]  /*61e0*/  FFMA.FTZ R66, R66, UR4, -R138 ;  /* 0x0000000442427c23 */ /* 0x000fe2000801088a */
[--C-:B------:R-:W-:Y:S01]  /*61f0*/  FFMA.FTZ R56, R56, UR4, -R180.reuse ;  /* 0x0000000438387c23 */ /* 0x100fe200080108b4 */
[----:B------:R-:W-:Y:S01]  /*6200*/  FFMA.FTZ R57, R57, UR4, -R180 ;  /* 0x0000000439397c23 */ /* 0x000fe200080108b4 */
[--C-:B------:R-:W-:Y:S03]  /*6210*/  FFMA.FTZ R58, R58, UR4, -R181.reuse ;  /* 0x000000043a3a7c23 */ /* 0x100fe600080108b5 */
[----:B------:R3:W-:Y:S01]  /*6220*/  MUFU.EX2 R237, R16 ;  /* 0x0000001000ed7308 */ /* 0x0007e20000000800 */
[----:B--2---:R-:W-:Y:S01]  /*6230*/  FMUL.FTZ R11, R0, R143 ;  /* 0x0000008f000b7220 */ /* 0x004fe20000410000 */
[----:B------:R-:W-:Y:S01]  /*6240*/  FFMA.FTZ R59, R59, UR4, -R181 ;  /* 0x000000043b3b7c23 */ /* 0x000fe200080108b5 */
[--C-:B------:R-:W-:Y:S01]  /*6250*/  FFMA.FTZ R20, R20, UR4, -R137.reuse ;  /* 0x0000000414147c23 */ /* 0x100fe20008010889 */
[--C-:B------:R-:W-:Y:S01]  /*6260*/  FFMA.FTZ R21, R21, UR4, -R137.reuse ;  /* 0x0000000415157c23 */ /* 0x100fe20008010889 */
[--C-:B------:R-:W-:Y:S01]  /*6270*/  FFMA.FTZ R22, R22, UR4, -R138.reuse ;  /* 0x0000000416167c23 */ /* 0x100fe2000801088a */
[C---:B------:R-:W-:Y:S01]  /*6280*/  FMUL.FTZ R88, R2.reuse, R88 ;  /* 0x0000005802587220 */ /* 0x040fe20000410000 */
[----:B------:R-:W-:Y:S03]  /*6290*/  FMUL.FTZ R89, R2, R89 ;  /* 0x0000005902597220 */ /* 0x000fe60000410000 */
[----:B------:R-:W2:Y:S01]  /*62a0*/  MUFU.EX2 R238, R17 ;  /* 0x0000001100ee7308 */ /* 0x000ea20000000800 */
[C---:B----4-:R-:W-:Y:S01]  /*62b0*/  FMUL.FTZ R70, R3.reuse, R70 ;  /* 0x0000004603467220 */ /* 0x050fe20000410000 */
[C---:B------:R-:W-:Y:S01]  /*62c0*/  FMUL.FTZ R71, R3.reuse, R71 ;  /* 0x0000004703477220 */ /* 0x040fe20000410000 */
[C---:B------:R-:W-:Y:S01]  /*62d0*/  FMUL.FTZ R82, R3.reuse, R82 ;  /* 0x0000005203527220 */ /* 0x040fe20000410000 */
[C---:B------:R-:W-:Y:S01]  /*62e0*/  FMUL.FTZ R83, R3.reuse, R83 ;  /* 0x0000005303537220 */ /* 0x040fe20000410000 */
[C---:B------:R-:W-:Y:S01]  /*62f0*/  FMUL.FTZ R86, R3.reuse, R86 ;  /* 0x0000005603567220 */ /* 0x040fe20000410000 */
[----:B------:R-:W-:Y:S01]  /*6300*/  FMUL.FTZ R87, R3, R87 ;  /* 0x0000005703577220 */ /* 0x000fe20000410000 */
[C---:B------:R-:W-:Y:S03]  /*6310*/  FMUL.FTZ R90, R0.reuse, R90 ;  /* 0x0000005a005a7220 */ /* 0x040fe60000410000 */
[----:B------:R4:W-:Y:S01]  /*6320*/  MUFU.EX2 R232, R18 ;  /* 0x0000001200e87308 */ /* 0x0009e20000000800 */
[----:B---3--:R-:W-:Y:S01]  /*6330*/  FMUL.FTZ R16, R133, R152 ;  /* 0x0000009885107220 */ /* 0x008fe20000410000 */
[----:B------:R-:W-:Y:S01]  /*6340*/  FMUL.FTZ R91, R0, R91 ;  /* 0x0000005b005b7220 */ /* 0x000fe20000410000 */
[--C-:B------:R-:W-:Y:S01]  /*6350*/  FFMA.FTZ R23, R23, UR4, -R138.reuse ;  /* 0x0000000417177c23 */ /* 0x100fe2000801088a */
[C---:B------:R-:W-:Y:S01]  /*6360*/  FMUL.FTZ R92, R2.reuse, R92 ;  /* 0x0000005c025c7220 */ /* 0x040fe20000410000 */
[----:B------:R-:W-:Y:S01]  /*6370*/  FMUL.FTZ R93, R2, R93 ;  /* 0x0000005d025d7220 */ /* 0x000fe20000410000 */
[C---:B------:R-:W-:Y:S01]  /*6380*/  FMUL.FTZ R94, R0.reuse, R94 ;  /* 0x0000005e005e7220 */ /* 0x040fe20000410000 */
[----:B------:R-:W-:Y:S03]  /*6390*/  FMUL.FTZ R95, R0, R95 ;  /* 0x0000005f005f7220 */ /* 0x000fe60000410000 */
[----:B------:R-:W3:Y:S01]  /*63a0*/  MUFU.EX2 R234, R19 ;  /* 0x0000001300ea7308 */ /* 0x000ee20000000800 */
[----:B--2---:R-:W-:Y:S01]  /*63b0*/  F2FP.BF16.F32.PACK_AB R142, R238, R237 ;  /* 0x000000edee8e723e */ /* 0x004fe200000010ff */
[C---:B------:R-:W-:Y:S01]  /*63c0*/  FMUL.FTZ R17, R133.reuse, R153 ;  /* 0x0000009985117220 */ /* 0x040fe20000410000 */
[C---:B------:R-:W-:Y:S01]  /*63d0*/  FMUL.FTZ R96, R133.reuse, R96 ;  /* 0x0000006085607220 */ /* 0x040fe20000410000 */
[----:B------:R-:W-:Y:S01]  /*63e0*/  FMUL.FTZ R97, R133, R97 ;  /* 0x0000006185617220 */ /* 0x000fe20000410000 */
[C---:B------:R-:W-:Y:S01]  /*63f0*/  FMUL.FTZ R98, R3.reuse, R98 ;  /* 0x0000006203627220 */ /* 0x040fe20000410000 */
[C---:B------:R-:W-:Y:S01]  /*6400*/  FMUL.FTZ R99, R3.reuse, R99 ;  /* 0x0000006303637220 */ /* 0x040fe20000410000 */
[C---:B------:R-:W-:Y:S03]  /*6410*/  FMUL.FTZ R100, R2.reuse, R100 ;  /* 0x0000006402647220 */ /* 0x040fe60000410000 */
[----:B------:R2:W-:Y:S01]  /*6420*/  MUFU.EX2 R233, R4 ;  /* 0x0000000400e97308 */ /* 0x0005e20000000800 */
[----:B----4-:R-:W-:Y:S01]  /*6430*/  FMUL.FTZ R18, R3, R154 ;  /* 0x0000009a03127220 */ /* 0x010fe20000410000 */
[----:B------:R-:W-:Y:S01]  /*6440*/  FMUL.FTZ R101, R2, R101 ;  /* 0x0000006502657220 */ /* 0x000fe20000410000 */
[C---:B------:R-:W-:Y:S01]  /*6450*/  FMUL.FTZ R102, R0.reuse, R102 ;  /* 0x0000006600667220 */ /* 0x040fe20000410000 */
[----:B------:R-:W-:Y:S01]  /*6460*/  FMUL.FTZ R103, R0, R103 ;  /* 0x0000006700677220 */ /* 0x000fe20000410000 */
[--C-:B------:R-:W-:Y:S01]  /*6470*/  FFMA.FTZ R32, R32, UR4, -R137.reuse ;  /* 0x0000000420207c23 */ /* 0x100fe20008010889 */
[--C-:B------:R-:W-:Y:S01]  /*6480*/  FFMA.FTZ R33, R33, UR4, -R137.reuse ;  /* 0x0000000421217c23 */ /* 0x100fe20008010889 */
[----:B------:R-:W-:Y:S03]  /*6490*/  FFMA.FTZ R137, R65, UR4, -R137 ;  /* 0x0000000441897c23 */ /* 0x000fe60008010889 */
[----:B------:R-:W4:Y:S01]  /*64a0*/  MUFU.EX2 R235, R5 ;  /* 0x0000000500eb7308 */ /* 0x000f220000000800 */
[----:B---3--:R-:W-:Y:S01]  /*64b0*/  F2FP.BF16.F32.PACK_AB R143, R234, R232 ;  /* 0x000000e8ea8f723e */ /* 0x008fe200000010ff */
[----:B------:R-:W-:Y:S01]  /*64c0*/  FMUL.FTZ R19, R3, R155 ;  /* 0x0000009b03137220 */ /* 0x000fe20000410000 */
[--C-:B------:R-:W-:Y:S01]  /*64d0*/  FFMA.FTZ R34, R34, UR4, -R138.reuse ;  /* 0x0000000422227c23 */ /* 0x100fe2000801088a */
[----:B------:R-:W-:Y:S01]  /*64e0*/  LDSM.16.MT88.4 R152, [R217+0xa000] ;  /* 0x00a00000d998783b */ /* 0x000fe20000004200 */
[--C-:B------:R-:W-:Y:S01]  /*64f0*/  FFMA.FTZ R35, R35, UR4, -R138.reuse ;  /* 0x0000000423237c23 */ /* 0x100fe2000801088a */
[----:B------:R-:W-:Y:S01]  /*6500*/  FFMA.FTZ R138, R67, UR4, -R138 ;  /* 0x00000004438a7c23 */ /* 0x000fe2000801088a */
[----:B------:R-:W-:Y:S03]  /*6510*/  FMUL.FTZ R104, R2, R104 ;  /* 0x0000006802687220 */ /* 0x000fe60000410000 */
[----:B------:R3:W-:Y:S01]  /*6520*/  MUFU.EX2 R227, R6 ;  /* 0x0000000600e37308 */ /* 0x0007e20000000800 */
[C---:B--2---:R-:W-:Y:S01]  /*6530*/  FMUL.FTZ R4, R133.reuse, R144 ;  /* 0x0000009085047220 */ /* 0x044fe20000410000 */
[----:B------:R-:W-:Y:S01]  /*6540*/  F2FP.BF16.F32.PACK_AB R144, R226, R214 ;  /* 0x000000d6e290723e */ /* 0x000fe200000010ff */
[----:B------:R-:W-:Y:S01]  /*6550*/  FMUL.FTZ R105, R2, R105 ;  /* 0x0000006902697220 */ /* 0x000fe20000410000 */
[C---:B------:R-:W-:Y:S01]  /*6560*/  FMUL.FTZ R106, R0.reuse, R106 ;  /* 0x0000006a006a7220 */ /* 0x040fe20000410000 */
[----:B------:R-:W-:Y:S01]  /*6570*/  FMUL.FTZ R107, R0, R107 ;  /* 0x0000006b006b7220 */ /* 0x000fe20000410000 */
[C---:B------:R-:W-:Y:S01]  /*6580*/  FMUL.FTZ R108, R133.reuse, R108 ;  /* 0x0000006c856c7220 */ /* 0x040fe20000410000 */
[----:B------:R-:W-:Y:S03]  /*6590*/  FMUL.FTZ R109, R133, R109 ;  /* 0x0000006d856d7220 */ /* 0x000fe60000410000 */
[----:B------:R-:W2:Y:S01]  /*65a0*/  MUFU.EX2 R236, R7 ;  /* 0x0000000700ec7308 */ /* 0x000ea20000000800 */
[----:B----4-:R-:W-:Y:S01]  /*65b0*/  F2FP.BF16.F32.PACK_AB R140, R235, R233 ;  /* 0x000000e9eb8c723e */ /* 0x010fe200000010ff */
[----:B------:R-:W-:Y:S01]  /*65c0*/  FMUL.FTZ R5, R133, R145 ;  /* 0x0000009185057220 */ /* 0x000fe20000410000 */
[----:B------:R-:W-:Y:S01]  /*65d0*/  F2FP.BF16.F32.PACK_AB R145, R223, R212 ;  /* 0x000000d4df91723e */ /* 0x000fe200000010ff */
[C---:B------:R-:W-:Y:S01]  /*65e0*/  FMUL.FTZ R110, R3.reuse, R110 ;  /* 0x0000006e036e7220 */ /* 0x040fe20000410000 */
[C---:B------:R-:W-:Y:S01]  /*65f0*/  FMUL.FTZ R111, R3.reuse, R111 ;  /* 0x0000006f036f7220 */ /* 0x040fe20000410000 */
[C---:B------:R-:W-:Y:S01]  /*6600*/  FMUL.FTZ R112, R2.reuse, R112 ;  /* 0x0000007002707220 */ /* 0x040fe20000410000 */
[----:B------:R-:W-:Y:S03]  /*6610*/  FMUL.FTZ R113, R2, R113 ;  /* 0x0000007102717220 */ /* 0x000fe60000410000 */
[----:B------:R4:W-:Y:S01]  /*6620*/  MUFU.EX2 R224, R12 ;  /* 0x0000000c00e07308 */ /* 0x0009e20000000800 */
[C---:B---3--:R-:W-:Y:S01]  /*6630*/  FMUL.FTZ R6, R3.reuse, R146 ;  /* 0x0000009203067220 */ /* 0x048fe20000410000 */
[C---:B------:R-:W-:Y:S01]  /*6640*/  FMUL.FTZ R114, R0.reuse, R114 ;  /* 0x0000007200727220 */ /* 0x040fe20000410000 */
[----:B------:R-:W-:Y:S01]  /*6650*/  FMUL.FTZ R115, R0, R115 ;  /* 0x0000007300737220 */ /* 0x000fe20000410000 */
[C---:B------:R-:W-:Y:S01]  /*6660*/  FMUL.FTZ R116, R2.reuse, R116 ;  /* 0x0000007402747220 */ /* 0x040fe20000410000 */
[----:B------:R-:W-:Y:S01]  /*6670*/  FMUL.FTZ R117, R2, R117 ;  /* 0x0000007502757220 */ /* 0x000fe20000410000 */
[C---:B------:R-:W-:Y:S01]  /*6680*/  FMUL.FTZ R118, R0.reuse, R118 ;  /* 0x0000007600767220 */ /* 0x040fe20000410000 */
[----:B------:R-:W-:Y:S03]  /*6690*/  FMUL.FTZ R119, R0, R119 ;  /* 0x0000007700777220 */ /* 0x000fe60000410000 */
[----:B------:R-:W3:Y:S01]  /*66a0*/  MUFU.EX2 R225, R13 ;  /* 0x0000000d00e17308 */ /* 0x000ee20000000800 */
[----:B--2---:R-:W-:Y:S01]  /*66b0*/  F2FP.BF16.F32.PACK_AB R141, R236, R227 ;  /* 0x000000e3ec8d723e */ /* 0x004fe200000010ff */
[----:B------:R-:W-:Y:S01]  /*66c0*/  FMUL.FTZ R7, R3, R147 ;  /* 0x0000009303077220 */ /* 0x000fe20000410000 */
[C---:B------:R-:W-:Y:S01]  /*66d0*/  FMUL.FTZ R120, R133.reuse, R120 ;  /* 0x0000007885787220 */ /* 0x040fe20000410000 */
[----:B------:R-:W-:Y:S01]  /*66e0*/  FMUL.FTZ R121, R133, R121 ;  /* 0x0000007985797220 */ /* 0x000fe20000410000 */
[C---:B------:R-:W-:Y:S01]  /*66f0*/  FMUL.FTZ R122, R3.reuse, R122 ;  /* 0x0000007a037a7220 */ /* 0x040fe20000410000 */
[----:B------:R-:W-:Y:S01]  /*6700*/  FMUL.FTZ R123, R3, R123 ;  /* 0x0000007b037b7220 */ /* 0x000fe20000410000 */
[C---:B------:R-:W-:Y:S03]  /*6710*/  FMUL.FTZ R124, R2.reuse, R124 ;  /* 0x0000007c027c7220 */ /* 0x040fe60000410000 */
[----:B------:R2:W-:Y:S01]  /*6720*/  MUFU.EX2 R213, R14 ;  /* 0x0000000e00d57308 */ /* 0x0005e20000000800 */
[-C--:B-1----:R-:W-:Y:S05]  /*6730*/  HMMA.16816.F32.BF16 R4, R140, R172.reuse, R4 ;  /* 0x000000ac8c04723c */ /* 0x082fea0000041804 */
[C---:B----4-:R-:W-:Y:S01]  /*6740*/  FMUL.FTZ R12, R2.reuse, R148 ;  /* 0x00000094020c7220 */ /* 0x050fe20000410000 */
[C---:B------:R-:W-:Y:S03]  /*6750*/  FMUL.FTZ R125, R2.reuse, R125 ;  /* 0x0000007d027d7220 */ /* 0x040fe60000410000 */
[----:B------:R-:W1:Y:S02]  /*6760*/  MUFU.EX2 R215, R15 ;  /* 0x0000000f00d77308 */ /* 0x000e640000000800 */
[----:B---3--:R-:W-:Y:S01]  /*6770*/  F2FP.BF16.F32.PACK_AB R146, R225, R224 ;  /* 0x000000e0e192723e */ /* 0x008fe200000010ff */
[----:B------:R-:W-:Y:S01]  /*6780*/  FMUL.FTZ R13, R2, R149 ;  /* 0x00000095020d7220 */ /* 0x000fe20000410000 */
[C---:B------:R-:W-:Y:S01]  /*6790*/  FMUL.FTZ R126, R0.reuse, R126 ;  /* 0x0000007e007e7220 */ /* 0x040fe20000410000 */
[C---:B------:R-:W-:Y:S01]  /*67a0*/  FMUL.FTZ R127, R0.reuse, R127 ;  /* 0x0000007f007f7220 */ /* 0x040fe20000410000 */
[C---:B------:R-:W-:Y:S04]  /*67b0*/  FMUL.FTZ R128, R133.reuse, R128 ;  /* 0x0000008085807220 */ /* 0x040fe80000410000 */
[----:B------:R3:W-:Y:S01]  /*67c0*/  MUFU.EX2 R211, R20 ;  /* 0x0000001400d37308 */ /* 0x0007e20000000800 */
[----:B--2---:R-:W-:Y:S01]  /*67d0*/  FMUL.FTZ R14, R0, R150 ;  /* 0x00000096000e7220 */ /* 0x004fe20000410000 */
[----:B------:R-:W-:Y:S01]  /*67e0*/  FMUL.FTZ R129, R133, R129 ;  /* 0x0000008185817220 */ /* 0x000fe20000410000 */
[C---:B------:R-:W-:Y:S01]  /*67f0*/  FMUL.FTZ R130, R3.reuse, R130 ;  /* 0x0000008203827220 */ /* 0x040fe20000410000 */
[----:B------:R-:W-:Y:S01]  /*6800*/  FMUL.FTZ R131, R3, R131 ;  /* 0x0000008303837220 */ /* 0x000fe20000410000 */
[--C-:B------:R-:W-:Y:S01]  /*6810*/  FFMA.FTZ R44, R44, UR4, -R180.reuse ;  /* 0x000000042c2c7c23 */ /* 0x100fe200080108b4 */
[--C-:B------:R-:W-:Y:S01]  /*6820*/  FFMA.FTZ R45, R45, UR4, -R180.reuse ;  /* 0x000000042d2d7c23 */ /* 0x100fe200080108b4 */
[--C-:B------:R-:W-:Y:S03]  /*6830*/  FFMA.FTZ R46, R46, UR4, -R181.reuse ;  /* 0x000000042e2e7c23 */ /* 0x100fe600080108b5 */
[----:B------:R2:W-:Y:S01]  /*6840*/  MUFU.EX2 R210, R21 ;  /* 0x0000001500d27308 */ /* 0x0005e20000000800 */
[----:B-1----:R-:W-:Y:S01]  /*6850*/  F2FP.BF16.F32.PACK_AB R147, R215, R213 ;  /* 0x000000d5d793723e */ /* 0x002fe200000010ff */
[----:B------:R-:W-:Y:S01]  /*6860*/  FMUL.FTZ R15, R0, R151 ;  /* 0x00000097000f7220 */ /* 0x000fe20000410000 */
[--C-:B------:R-:W-:Y:S01]  /*6870*/  FFMA.FTZ R47, R47, UR4, -R181.reuse ;  /* 0x000000042f2f7c23 */ /* 0x100fe200080108b5 */
[----:B------:R-:W1:Y:S01]  /*6880*/  LDSM.16.MT88.4 R148, [R139+0xa000] ;  /* 0x00a000008b94783b */ /* 0x000e620000004200 */
[--C-:B------:R-:W-:Y:S01]  /*6890*/  FFMA.FTZ R24, R24, UR4, -R180.reuse ;  /* 0x0000000418187c23 */ /* 0x100fe200080108b4 */
[--C-:B------:R-:W-:Y:S01]  /*68a0*/  FFMA.FTZ R25, R25, UR4, -R180.reuse ;  /* 0x0000000419197c23 */ /* 0x100fe200080108b4 */
[--C-:B------:R-:W-:Y:S01]  /*68b0*/  FFMA.FTZ R26, R26, UR4, -R181.reuse ;  /* 0x000000041a1a7c23 */ /* 0x100fe200080108b5 */
[C---:B------:R-:W-:Y:S02]  /*68c0*/  HMMA.16816.F32.BF16 R8, R144.reuse, R172, R8 ;  /* 0x000000ac9008723c */ /* 0x040fe40000041808 */
[----:B------:R-:W-:Y:S02]  /*68d0*/  MUFU.EX2 R194, R36 ;  /* 0x0000002400c27308 */ /* 0x000fe40000000800 */
[----:B---3--:R-:W-:Y:S01]  /*68e0*/  FMUL.FTZ R20, R133, R156 ;  /* 0x0000009c85147220 */ /* 0x008fe20000410000 */
[--C-:B------:R-:W-:Y:S01]  /*68f0*/  FFMA.FTZ R27, R27, UR4, -R181.reuse ;  /* 0x000000041b1b7c23 */ /* 0x100fe200080108b5 */
[-C--:B------:R-:W-:Y:S06]  /*6900*/  HMMA.16816.F32.BF16 R12, R144, R174.reuse, R12 ;  /* 0x000000ae900c723c */ /* 0x080fec000004180c */
[----:B------:R-:W-:Y:S01]  /*6910*/  MUFU.EX2 R195, R37 ;  /* 0x0000002500c37308 */ /* 0x000fe20000000800 */
[----:B--2---:R-:W-:Y:S01]  /*6920*/  FMUL.FTZ R21, R133, R157 ;  /* 0x0000009d85157220 */ /* 0x004fe20000410000 */
[C---:B------:R-:W-:Y:S08]  /*6930*/  HMMA.16816.F32.BF16 R16, R140.reuse, R174, R16 ;  /* 0x000000ae8c10723c */ /* 0x040ff00000041810 */
[----:B------:R-:W-:Y:S01]  /*6940*/  MUFU.EX2 R193, R48 ;  /* 0x0000003000c17308 */ /* 0x000fe20000000800 */
[-C--:B------:R-:W-:Y:S03]  /*6950*/  HMMA.16816.F32.BF16 R68, R140, R176.reuse, R68 ;  /* 0x000000b08c44723c */ /* 0x080fe60000041844 */
[--C-:B------:R-:W-:Y:S03]  /*6960*/  FFMA.FTZ R28, R28, UR4, -R180.reuse ;  /* 0x000000041c1c7c23 */ /* 0x100fe600080108b4 */
[C---:B------:R-:W-:Y:S03]  /*6970*/  HMMA.16816.F32.BF16 R72, R144.reuse, R176, R72 ;  /* 0x000000b09048723c */ /* 0x040fe60000041848 */
[----:B------:R-:W-:Y:S02]  /*6980*/  MUFU.EX2 R192, R49 ;  /* 0x0000003100c07308 */ /* 0x000fe40000000800 */
[--C-:B------:R-:W-:Y:S01]  /*6990*/  FFMA.FTZ R29, R29, UR4, -R180.reuse ;  /* 0x000000041d1d7c23 */ /* 0x100fe200080108b4 */
[-C--:B------:R-:W-:Y:S07]  /*69a0*/  HMMA.16816.F32.BF16 R76, R144, R178.reuse, R76 ;  /* 0x000000b2904c723c */ /* 0x080fee000004184c */
[----:B------:R-:W-:Y:S01]  /*69b0*/  MUFU.EX2 R190, R50 ;  /* 0x0000003200be7308 */ /* 0x000fe20000000800 */
[--C-:B------:R-:W-:Y:S01]  /*69c0*/  FFMA.FTZ R30, R30, UR4, -R181.reuse ;  /* 0x000000041e1e7c23 */ /* 0x100fe200080108b5 */
[C---:B------:R-:W-:Y:S08]  /*69d0*/  HMMA.16816.F32.BF16 R80, R140.reuse, R178, R80 ;  /* 0x000000b28c50723c */ /* 0x040ff00000041850 */
[----:B------:R2:W-:Y:S01]  /*69e0*/  MUFU.EX2 R191, R51 ;  /* 0x0000003300bf7308 */ /* 0x0005e20000000800 */
[-C--:B-1----:R-:W-:Y:S03]  /*69f0*/  HMMA.16816.F32.BF16 R84, R140, R148.reuse, R84 ;  /* 0x000000948c54723c */ /* 0x082fe60000041854 */
[--C-:B------:R-:W-:Y:S03]  /*6a00*/  FFMA.FTZ R60, R60, UR4, -R180.reuse ;  /* 0x000000043c3c7c23 */ /* 0x100fe600080108b4 */
[C---:B------:R-:W-:Y:S03]  /*6a10*/  HMMA.16816.F32.BF16 R88, R144.reuse, R148, R88 ;  /* 0x000000949058723c */ /* 0x040fe60000041858 */
[----:B------:R1:W-:Y:S02]  /*6a20*/  MUFU.EX2 R209, R22 ;  /* 0x0000001600d17308 */ /* 0x0003e40000000800 */
[--C-:B------:R-:W-:Y:S01]  /*6a30*/  FFMA.FTZ R62, R62, UR4, -R181.reuse ;  /* 0x000000043e3e7c23 */ /* 0x100fe200080108b5 */
[-C--:B------:R-:W-:Y:S07]  /*6a40*/  HMMA.16816.F32.BF16 R92, R144, R150.reuse, R92 ;  /* 0x00000096905c723c */ /* 0x080fee000004185c */
[----:B------:R3:W-:Y:S01]  /*6a50*/  MUFU.EX2 R208, R23 ;  /* 0x0000001700d07308 */ /* 0x0007e20000000800 */
[----:B--2---:R-:W-:Y:S03]  /*6a60*/  LDSM.16.MT88.4 R48, [R217+0xb400] ;  /* 0x00b40000d930783b */ /* 0x004fe60000004200 */
[----:B------:R-:W-:Y:S01]  /*6a70*/  FFMA.FTZ R180, R61, UR4, -R180 ;  /* 0x000000043db47c23 */ /* 0x000fe200080108b4 */
[C---:B------:R-:W-:Y:S05]  /*6a80*/  HMMA.16816.F32.BF16 R96, R140.reuse, R150, R96 ;  /* 0x000000968c60723c */ /* 0x040fea0000041860 */
[----:B------:R2:W-:Y:S01]  /*6a90*/  MUFU.EX2 R207, R32 ;  /* 0x0000002000cf7308 */ /* 0x0005e20000000800 */
[----:B------:R-:W4:Y:S01]  /*6aa0*/  LDSM.16.MT88.4 R148, [R139+0xb000] ;  /* 0x00b000008b94783b */ /* 0x000f220000004200 */
[C---:B-1----:R-:W-:Y:S08]  /*6ab0*/  FMUL.FTZ R22, R3.reuse, R158 ;  /* 0x0000009e03167220 */ /* 0x042ff00000410000 */
[----:B------:R1:W-:Y:S01]  /*6ac0*/  MUFU.EX2 R206, R33 ;  /* 0x0000002100ce7308 */ /* 0x0003e20000000800 */
[----:B---3--:R-:W-:Y:S02]  /*6ad0*/  FMUL.FTZ R23, R3, R159 ;  /* 0x0000009f03177220 */ /* 0x008fe40000410000 */
[----:B------:R-:W-:Y:S05]  /*6ae0*/  LDSM.16.MT88.4 R156, [R217+0x9400] ;  /* 0x00940000d99c783b */ /* 0x000fea0000004200 */
[-C--:B------:R-:W-:Y:S02]  /*6af0*/  HMMA.16816.F32.BF16 R20, R140, R152.reuse, R20 ;  /* 0x000000988c14723c */ /* 0x080fe40000041814 */
[----:B------:R-:W-:Y:S01]  /*6b00*/  MUFU.EX2 R189, R41 ;  /* 0x0000002900bd7308 */ /* 0x000fe20000000800 */
[----:B--2---:R-:W-:Y:S01]  /*6b10*/  FMUL.FTZ R32, R133, R160 ;  /* 0x000000a085207220 */ /* 0x004fe20000410000 */
[--C-:B------:R-:W-:Y:S01]  /*6b20*/  FFMA.FTZ R160, R31, UR4, -R181.reuse ;  /* 0x000000041fa07c23 */ /* 0x100fe200080108b5 */
[----:B------:R-:W-:Y:S01]  /*6b30*/  FMUL.FTZ R31, R0, R171 ;  /* 0x000000ab001f7220 */ /* 0x000fe20000410000 */
[C---:B------:R-:W-:Y:S06]  /*6b40*/  HMMA.16816.F32.BF16 R100, R144.reuse, R152, R100 ;  /* 0x000000989064723c */ /* 0x040fec0000041864 */
[----:B------:R2:W-:Y:S01]  /*6b50*/  MUFU.EX2 R205, R34 ;  /* 0x0000002200cd7308 */ /* 0x0005e20000000800 */
[----:B-1----:R-:W-:Y:S01]  /*6b60*/  FMUL.FTZ R33, R133, R161 ;  /* 0x000000a185217220 */ /* 0x002fe20000410000 */
[-C--:B------:R-:W-:Y:S08]  /*6b70*/  HMMA.16816.F32.BF16 R104, R144, R154.reuse, R104 ;  /* 0x0000009a9068723c */ /* 0x080ff00000041868 */
[----:B------:R1:W-:Y:S01]  /*6b80*/  MUFU.EX2 R204, R35 ;  /* 0x0000002300cc7308 */ /* 0x0003e20000000800 */
[C---:B------:R-:W-:Y:S01]  /*6b90*/  HMMA.16816.F32.BF16 R108, R140.reuse, R154, R108 ;  /* 0x0000009a8c6c723c */ /* 0x040fe2000004186c */
[----:B------:R-:W3:Y:S03]  /*6ba0*/  LDSM.16.MT88.4 R152, [R217+0xb000] ;  /* 0x00b00000d998783b */ /* 0x000ee60000004200 */
[----:B------:R-:W-:Y:S05]  /*6bb0*/  FFMA.FTZ R181, R63, UR4, -R181 ;  /* 0x000000043fb57c23 */ /* 0x000fea00080108b5 */
[----:B------:R5:W-:Y:S02]  /*6bc0*/  MUFU.EX2 R203, R24 ;  /* 0x0000001800cb7308 */ /* 0x000be40000000800 */
[C---:B--2---:R-:W-:Y:S08]  /*6bd0*/  FMUL.FTZ R34, R3.reuse, R162 ;  /* 0x000000a203227220 */ /* 0x044ff00000410000 */
[----:B------:R2:W3:Y:S01]  /*6be0*/  MUFU.EX2 R202, R25 ;  /* 0x0000001900ca7308 */ /* 0x0004e20000000800 */
[----:B-1----:R-:W-:Y:S07]  /*6bf0*/  FMUL.FTZ R35, R3, R163 ;  /* 0x000000a303237220 */ /* 0x002fee0000410000 */
[-C--:B----4-:R-:W-:Y:S02]  /*6c00*/  HMMA.16816.F32.BF16 R32, R140, R148.reuse, R32 ;  /* 0x000000948c20723c */ /* 0x090fe40000041820 */
[----:B------:R1:W-:Y:S01]  /*6c10*/  MUFU.EX2 R201, R26 ;  /* 0x0000001a00c97308 */ /* 0x0003e20000000800 */
[C---:B-----5:R-:W-:Y:S03]  /*6c20*/  FMUL.FTZ R24, R133.reuse, R164 ;  /* 0x000000a485187220 */ /* 0x060fe60000410000 */
[C---:B------:R-:W-:Y:S06]  /*6c30*/  HMMA.16816.F32.BF16 R112, R144.reuse, R148, R112 ;  /* 0x000000949070723c */ /* 0x040fec0000041870 */
[----:B------:R4:W5:Y:S01]  /*6c40*/  MUFU.EX2 R200, R27 ;  /* 0x0000001b00c87308 */ /* 0x0009620000000800 */
[----:B--2---:R-:W-:Y:S01]  /*6c50*/  FMUL.FTZ R25, R133, R165 ;  /* 0x000000a585197220 */ /* 0x004fe20000410000 */
[-C--:B------:R-:W-:Y:S08]  /*6c60*/  HMMA.16816.F32.BF16 R116, R144, R150.reuse, R116 ;  /* 0x000000969074723c */ /* 0x080ff00000041874 */
[----:B------:R2:W-:Y:S01]  /*6c70*/  MUFU.EX2 R198, R28 ;  /* 0x0000001c00c67308 */ /* 0x0005e20000000800 */
[C---:B------:R-:W-:Y:S01]  /*6c80*/  HMMA.16816.F32.BF16 R120, R140.reuse, R150, R120 ;  /* 0x000000968c78723c */ /* 0x040fe20000041878 */
[----:B------:R-:W5:Y:S03]  /*6c90*/  LDSM.16.MT88.4 R148, [R139+0x9400] ;  /* 0x009400008b94783b */ /* 0x000f660000004200 */
[----:B-1----:R-:W-:Y:S01]  /*6ca0*/  FMUL.FTZ R26, R3, R166 ;  /* 0x000000a6031a7220 */ /* 0x002fe20000410000 */
[----:B------:R-:W-:Y:S04]  /*6cb0*/  FFMA.FTZ R133, R133, R228, R233 ;  /* 0x000000e485857223 */ /* 0x000fe800000100e9 */
[----:B------:R1:W5:Y:S02]  /*6cc0*/  MUFU.EX2 R199, R29 ;  /* 0x0000001d00c77308 */ /* 0x0003640000000800 */
[C---:B----4-:R-:W-:Y:S01]  /*6cd0*/  FMUL.FTZ R27, R3.reuse, R167 ;  /* 0x000000a7031b7220 */ /* 0x050fe20000410000 */
[----:B------:R-:W-:Y:S06]  /*6ce0*/  FFMA.FTZ R3, R3, R229, R227 ;  /* 0x000000e503037223 */ /* 0x000fec00000100e3 */
[-C--:B---3--:R-:W-:Y:S01]  /*6cf0*/  HMMA.16816.F32.BF16 R24, R140, R152.reuse, R24 ;  /* 0x000000988c18723c */ /* 0x088fe20000041818 */
[----:B------:R3:W-:Y:S02]  /*6d00*/  MUFU.EX2 R196, R30 ;  /* 0x0000001e00c47308 */ /* 0x0007e40000000800 */
[----:B--2---:R-:W-:Y:S01]  /*6d10*/  FMUL.FTZ R28, R2, R168 ;  /* 0x000000a8021c7220 */ /* 0x004fe20000410000 */
[----:B------:R-:W-:Y:S02]  /*6d20*/  FADD.FTZ R3, R236, R3 ;  /* 0x00000003ec037221 */ /* 0x000fe40000010000 */
[C---:B------:R-:W-:Y:S05]  /*6d30*/  HMMA.16816.F32.BF16 R124, R144.reuse, R152, R124 ;  /* 0x00000098907c723c */ /* 0x040fea000004187c */
[----:B------:R-:W2:Y:S01]  /*6d40*/  MUFU.EX2 R197, R160 ;  /* 0x000000a000c57308 */ /* 0x000ea20000000800 */
[C---:B-1----:R-:W-:Y:S01]  /*6d50*/  FMUL.FTZ R29, R2.reuse, R169 ;  /* 0x000000a9021d7220 */ /* 0x042fe20000410000 */
[----:B------:R-:W-:Y:S01]  /*6d60*/  FFMA.FTZ R2, R2, R230, R214 ;  /* 0x000000e602027223 */ /* 0x000fe200000100d6 */
[----:B------:R-:W-:Y:S07]  /*6d70*/  FADD.FTZ R3, R232, R3 ;  /* 0x00000003e8037221 */ /* 0x000fee0000010000 */
[----:B------:R-:W-:Y:S01]  /*6d80*/  MUFU.EX2 R167, R38 ;  /* 0x0000002600a77308 */ /* 0x000fe20000000800 */
[C---:B---3--:R-:W-:Y:S01]  /*6d90*/  FMUL.FTZ R30, R0.reuse, R170 ;  /* 0x000000aa001e7220 */ /* 0x048fe20000410000 */
[----:B------:R-:W-:Y:S01]  /*6da0*/  FFMA.FTZ R0, R0, R231, R212 ;  /* 0x000000e700007223 */ /* 0x000fe200000100d4 */
[----:B------:R-:W-:Y:S03]  /*6db0*/  FADD.FTZ R2, R226, R2 ;  /* 0x00000002e2027221 */ /* 0x000fe60000010000 */
[----:B------:R-:W-:Y:S02]  /*6dc0*/  FADD.FTZ R0, R223, R0 ;  /* 0x00000000df007221 */ /* 0x000fe40000010000 */
[-C--:B------:R-:W-:Y:S02]  /*6dd0*/  HMMA.16816.F32.BF16 R28, R144, R154.reuse, R28 ;  /* 0x0000009a901c723c */ /* 0x080fe4000004181c */
[----:B------:R1:W-:Y:S04]  /*6de0*/  MUFU.EX2 R166, R39 ;  /* 0x0000002700a67308 */ /* 0x0003e80000000800 */
[----:B------:R-:W-:Y:S01]  /*6df0*/  HMMA.16816.F32.BF16 R128, R140, R154, R128 ;  /* 0x0000009a8c80723c */ /* 0x000fe20000041880 */
[----:B------:R-:W3:Y:S05]  /*6e00*/  LDSM.16.MT88.4 R152, [R139+0xa400] ;  /* 0x00a400008b98783b */ /* 0x000eea0000004200 */
[----:B------:R-:W-:Y:S01]  /*6e10*/  MUFU.EX2 R165, R40 ;  /* 0x0000002800a57308 */ /* 0x000fe20000000800 */
[----:B------:R-:W-:Y:S04]  /*6e20*/  F2FP.BF16.F32.PACK_AB R144, R202, R203 ;  /* 0x000000cbca90723e */ /* 0x000fe800000010ff */
[----:B------:R-:W-:Y:S02]  /*6e30*/  F2FP.BF16.F32.PACK_AB R140, R210, R211 ;  /* 0x000000d3d28c723e */ /* 0x000fe400000010ff */
[----:B------:R-:W-:Y:S01]  /*6e40*/  F2FP.BF16.F32.PACK_AB R141, R208, R209 ;  /* 0x000000d1d08d723e */ /* 0x000fe200000010ff */
[----:B-1----:R-:W-:Y:S01]  /*6e50*/  LDSM.16.MT88.4 R36, [R139+0xb400] ;  /* 0x00b400008b24783b */ /* 0x002fe20000004200 */
[----:B------:R-:W-:Y:S01]  /*6e60*/  F2FP.BF16.F32.PACK_AB R142, R206, R207 ;  /* 0x000000cfce8e723e */ /* 0x000fe200000010ff */
[----:B------:R-:W-:Y:S01]  /*6e70*/  MUFU.EX2 R164, R42 ;  /* 0x0000002a00a47308 */ /* 0x000fe20000000800 */
[----:B------:R-:W-:Y:S02]  /*6e80*/  F2FP.BF16.F32.PACK_AB R143, R204, R205 ;  /* 0x000000cdcc8f723e */ /* 0x000fe400000010ff */
[----:B-----5:R-:W-:Y:S02]  /*6e90*/  F2FP.BF16.F32.PACK_AB R145, R200, R201 ;  /* 0x000000c9c891723e */ /* 0x020fe400000010ff */
[----:B------:R-:W-:Y:S02]  /*6ea0*/  F2FP.BF16.F32.PACK_AB R146, R199, R198 ;  /* 0x000000c6c792723e */ /* 0x000fe400000010ff */
[----:B--2---:R-:W-:Y:S01]  /*6eb0*/  F2FP.BF16.F32.PACK_AB R147, R197, R196 ;  /* 0x000000c4c593723e */ /* 0x004fe200000010ff */
[-C--:B------:R-:W-:Y:S02]  /*6ec0*/  HMMA.16816.F32.BF16 R4, R140, R148.reuse, R4 ;  /* 0x000000948c04723c */ /* 0x080fe40000041804 */
[----:B------:R1:W-:Y:S04]  /*6ed0*/  MUFU.EX2 R188, R43 ;  /* 0x0000002b00bc7308 */ /* 0x0003e80000000800 */
[C---:B------:R-:W-:Y:S06]  /*6ee0*/  HMMA.16816.F32.BF16 R8, R144.reuse, R148, R8 ;  /* 0x000000949008723c */ /* 0x040fec0000041808 */
[----:B------:R-:W-:Y:S01]  /*6ef0*/  MUFU.EX2 R183, R52 ;  /* 0x0000003400b77308 */ /* 0x000fe20000000800 */
[-C--:B------:R-:W-:Y:S09]  /*6f00*/  HMMA.16816.F32.BF16 R12, R144, R150.reuse, R12 ;  /* 0x00000096900c723c */ /* 0x080ff2000004180c */
[----:B------:R-:W-:Y:S01]  /*6f10*/  MUFU.EX2 R182, R53 ;  /* 0x0000003500b67308 */ /* 0x000fe20000000800 */
[C---:B------:R-:W-:Y:S01]  /*6f20*/  HMMA.16816.F32.BF16 R16, R140.reuse, R150, R16 ;  /* 0x000000968c10723c */ /* 0x040fe20000041810 */
[----:B------:R-:W2:Y:S05]  /*6f30*/  LDSM.16.MT88.4 R148, [R217+0xa400] ;  /* 0x00a40000d994783b */ /* 0x000eaa0000004200 */
[-C--:B------:R-:W-:Y:S03]  /*6f40*/  HMMA.16816.F32.BF16 R68, R140, R156.reuse, R68 ;  /* 0x0000009c8c44723c */ /* 0x080fe60000041844 */
[----:B------:R-:W-:Y:S01]  /*6f50*/  MUFU.EX2 R178, R54 ;  /* 0x0000003600b27308 */ /* 0x000fe20000000800 */
[----:B-1----:R-:W1:Y:S02]  /*6f60*/  LDSM.16.MT88.4 R40, [R139+0x9800] ;  /* 0x009800008b28783b */ /* 0x002e640000004200 */
[C---:B------:R-:W-:Y:S07]  /*6f70*/  HMMA.16816.F32.BF16 R72, R144.reuse, R156, R72 ;  /* 0x0000009c9048723c */ /* 0x040fee0000041848 */
[----:B------:R4:W-:Y:S01]  /*6f80*/  MUFU.EX2 R179, R55 ;  /* 0x0000003700b37308 */ /* 0x0009e20000000800 */
[-C--:B------:R-:W-:Y:S09]  /*6f90*/  HMMA.16816.F32.BF16 R76, R144, R158.reuse, R76 ;  /* 0x0000009e904c723c */ /* 0x080ff2000004184c */
[----:B------:R-:W-:Y:S01]  /*6fa0*/  MUFU.EX2 R177, R64 ;  /* 0x0000004000b17308 */ /* 0x000fe20000000800 */
[C---:B------:R-:W-:Y:S06]  /*6fb0*/  HMMA.16816.F32.BF16 R80, R140.reuse, R158, R80 ;  /* 0x0000009e8c50723c */ /* 0x040fec0000041850 */
[-C--:B---3--:R-:W-:Y:S03]  /*6fc0*/  HMMA.16816.F32.BF16 R84, R140, R152.reuse, R84 ;  /* 0x000000988c54723c */ /* 0x088fe60000041854 */
[----:B------:R3:W-:Y:S01]  /*6fd0*/  MUFU.EX2 R175, R66 ;  /* 0x0000004200af7308 */ /* 0x0007e20000000800 */
[----:B----4-:R-:W-:Y:S02]  /*6fe0*/  LDSM.16.MT88.4 R52, [R139+0xb800] ;  /* 0x00b800008b34783b */ /* 0x010fe40000004200 */
[C---:B------:R-:W-:Y:S07]  /*6ff0*/  HMMA.16816.F32.BF16 R88, R144.reuse, R152, R88 ;  /* 0x000000989058723c */ /* 0x040fee0000041858 */
[----:B------:R-:W-:Y:S01]  /*7000*/  MUFU.EX2 R172, R56 ;  /* 0x0000003800ac7308 */ /* 0x000fe20000000800 */
[-C--:B------:R-:W-:Y:S09]  /*7010*/  HMMA.16816.F32.BF16 R92, R144, R154.reuse, R92 ;  /* 0x0000009a905c723c */ /* 0x080ff2000004185c */
[----:B------:R-:W4:Y:S01]  /*7020*/  MUFU.EX2 R173, R57 ;  /* 0x0000003900ad7308 */ /* 0x000f220000000800 */
[C---:B------:R-:W-:Y:S01]  /*7030*/  HMMA.16816.F32.BF16 R96, R140.reuse, R154, R96 ;  /* 0x0000009a8c60723c */ /* 0x040fe20000041860 */
[----:B------:R-:W-:Y:S05]  /*7040*/  LDSM.16.MT88.4 R152, [R139+0x9c00] ;  /* 0x009c00008b98783b */ /* 0x000fea0000004200 */
[-C--:B--2---:R-:W-:Y:S03]  /*7050*/  HMMA.16816.F32.BF16 R20, R140, R148.reuse, R20 ;  /* 0x000000948c14723c */ /* 0x084fe60000041814 */
[----:B------:R2:W-:Y:S01]  /*7060*/  MUFU.EX2 R186, R44 ;  /* 0x0000002c00ba7308 */ /* 0x0005e20000000800 */
[----:B---3--:R-:W-:Y:S02]  /*7070*/  LDSM.16.MT88.4 R64, [R217+0xac00] ;  /* 0x00ac0000d940783b */ /* 0x008fe40000004200 */
[C---:B------:R-:W-:Y:S07]  /*7080*/  HMMA.16816.F32.BF16 R100, R144.reuse, R148, R100 ;  /* 0x000000949064723c */ /* 0x040fee0000041864 */
[----:B------:R3:W5:Y:S01]  /*7090*/  MUFU.EX2 R187, R45 ;  /* 0x0000002d00bb7308 */ /* 0x0007620000000800 */
[----:B----4-:R-:W-:Y:S01]  /*70a0*/  F2FP.BF16.F32.PACK_AB R168, R173, R172 ;  /* 0x000000acada8723e */ /* 0x010fe200000010ff */
[-C--:B------:R-:W-:Y:S08]  /*70b0*/  HMMA.16816.F32.BF16 R104, R144, R150.reuse, R104 ;  /* 0x000000969068723c */ /* 0x080ff00000041868 */
[----:B------:R5:W-:Y:S01]  /*70c0*/  MUFU.EX2 R185, R46 ;  /* 0x0000002e00b97308 */ /* 0x000be20000000800 */
[C---:B------:R-:W-:Y:S01]  /*70d0*/  HMMA.16816.F32.BF16 R108, R140.reuse, R150, R108 ;  /* 0x000000968c6c723c */ /* 0x040fe2000004186c */
[----:B------:R-:W4:Y:S03]  /*70e0*/  LDSM.16.MT88.4 R148, [R217+0x9800] ;  /* 0x00980000d994783b */ /* 0x000f260000004200 */
[----:B--2---:R-:W-:Y:S02]  /*70f0*/  F2FP.BF16.F32.PACK_AB R44, R189, R165 ;  /* 0x000000a5bd2c723e */ /* 0x004fe400000010ff */
[-C--:B------:R-:W-:Y:S03]  /*7100*/  HMMA.16816.F32.BF16 R32, R140, R36.reuse, R32 ;  /* 0x000000248c20723c */ /* 0x080fe60000041820 */
[----:B------:R-:W2:Y:S02]  /*7110*/  MUFU.EX2 R184, R47 ;  /* 0x0000002f00b87308 */ /* 0x000ea40000000800 */
[----:B---3--:R-:W-:Y:S01]  /*7120*/  F2FP.BF16.F32.PACK_AB R45, R188, R164 ;  /* 0x000000a4bc2d723e */ /* 0x008fe200000010ff */
[C---:B------:R-:W-:Y:S07]  /*7130*/  HMMA.16816.F32.BF16 R112, R144.reuse, R36, R112 ;  /* 0x000000249070723c */ /* 0x040fee0000041870 */
[----:B------:R-:W-:Y:S01]  /*7140*/  MUFU.EX2 R176, R137 ;  /* 0x0000008900b07308 */ /* 0x000fe20000000800 */
[----:B-----5:R-:W-:Y:S01]  /*7150*/  F2FP.BF16.F32.PACK_AB R46, R187, R186 ;  /* 0x000000babb2e723e */ /* 0x020fe200000010ff */
[-C--:B------:R-:W-:Y:S08]  /*7160*/  HMMA.16816.F32.BF16 R116, R144, R38.reuse, R116 ;  /* 0x000000269074723c */ /* 0x080ff00000041874 */
[----:B------:R-:W-:Y:S01]  /*7170*/  MUFU.EX2 R137, R58 ;  /* 0x0000003a00897308 */ /* 0x000fe20000000800 */
[C---:B------:R-:W-:Y:S04]  /*7180*/  HMMA.16816.F32.BF16 R120, R140.reuse, R38, R120 ;  /* 0x000000268c78723c */ /* 0x040fe80000041878 */
[----:B--2---:R-:W-:Y:S02]  /*7190*/  F2FP.BF16.F32.PACK_AB R47, R184, R185 ;  /* 0x000000b9b82f723e */ /* 0x004fe400000010ff */
[-C--:B------:R-:W-:Y:S03]  /*71a0*/  HMMA.16816.F32.BF16 R24, R140, R48.reuse, R24 ;  /* 0x000000308c18723c */ /* 0x080fe60000041818 */
[----:B------:R-:W-:Y:S02]  /*71b0*/  MUFU.EX2 R174, R138 ;  /* 0x0000008a00ae7308 */ /* 0x000fe40000000800 */
[----:B------:R-:W-:Y:S01]  /*71c0*/  F2FP.BF16.F32.PACK_AB R36, R195, R194 ;  /* 0x000000c2c324723e */ /* 0x000fe200000010ff */
[C---:B------:R-:W-:Y:S07]  /*71d0*/  HMMA.16816.F32.BF16 R124, R144.reuse, R48, R124 ;  /* 0x00000030907c723c */ /* 0x040fee000004187c */
[----:B------:R-:W2:Y:S01]  /*71e0*/  MUFU.EX2 R138, R59 ;  /* 0x0000003b008a7308 */ /* 0x000ea20000000800 */
[----:B------:R-:W-:Y:S01]  /*71f0*/  F2FP.BF16.F32.PACK_AB R37, R166, R167 ;  /* 0x000000a7a625723e */ /* 0x000fe200000010ff */
[-C--:B------:R-:W-:Y:S03]  /*7200*/  HMMA.16816.F32.BF16 R28, R144, R50.reuse, R28 ;  /* 0x00000032901c723c */ /* 0x080fe6000004181c */
[----:B------:R-:W-:Y:S03]  /*7210*/  F2FP.BF16.F32.PACK_AB R38, R192, R193 ;  /* 0x000000c1c026723e */ /* 0x000fe600000010ff */
[----:B------:R-:W-:Y:S01]  /*7220*/  HMMA.16816.F32.BF16 R128, R140, R50, R128 ;  /* 0x000000328c80723c */ /* 0x000fe20000041880 */
[----:B------:R-:W3:Y:S01]  /*7230*/  LDSM.16.MT88.4 R48, [R139+0xa800] ;  /* 0x00a800008b30783b */ /* 0x000ee20000004200 */
[----:B------:R-:W-:Y:S03]  /*7240*/  MUFU.EX2 R60, R60 ;  /* 0x0000003c003c7308 */ /* 0x000fe60000000800 */
[----:B------:R-:W-:Y:S02]  /*7250*/  F2FP.BF16.F32.PACK_AB R39, R191, R190 ;  /* 0x000000bebf27723e */ /* 0x000fe400000010ff */
[----:B--2---:R-:W-:Y:S02]  /*7260*/  F2FP.BF16.F32.PACK_AB R169, R138, R137 ;  /* 0x000000898aa9723e */ /* 0x004fe400000010ff */
[----:B------:R-:W-:Y:S03]  /*7270*/  LDSM.16.MT88.4 R56, [R139+0xac00] ;  /* 0x00ac00008b38783b */ /* 0x000fe60000004200 */
[----:B------:R-:W2:Y:S01]  /*7280*/  MUFU.EX2 R180, R180 ;  /* 0x000000b400b47308 */ /* 0x000ea20000000800 */
[-C--:B-1----:R-:W-:Y:S06]  /*7290*/  HMMA.16816.F32.BF16 R4, R36, R40.reuse, R4 ;  /* 0x000000282404723c */ /* 0x082fec0000041804 */
[C---:B------:R-:W-:Y:S03]  /*72a0*/  HMMA.16816.F32.BF16 R8, R44.reuse, R40, R8 ;  /* 0x000000282c08723c */ /* 0x040fe60000041808 */
[----:B------:R-:W-:Y:S03]  /*72b0*/  MUFU.EX2 R62, R62 ;  /* 0x0000003e003e7308 */ /* 0x000fe60000000800 */
[-C--:B------:R-:W-:Y:S07]  /*72c0*/  HMMA.16816.F32.BF16 R12, R44, R42.reuse, R12 ;  /* 0x0000002a2c0c723c */ /* 0x080fee000004180c */
[----:B------:R-:W1:Y:S01]  /*72d0*/  MUFU.EX2 R181, R181 ;  /* 0x000000b500b57308 */ /* 0x000e620000000800 */
[----:B--2---:R-:W-:Y:S01]  /*72e0*/  F2FP.BF16.F32.PACK_AB R170, R180, R60 ;  /* 0x0000003cb4aa723e */ /* 0x004fe200000010ff */
[C---:B------:R-:W-:Y:S01]  /*72f0*/  HMMA.16816.F32.BF16 R16, R36.reuse, R42, R16 ;  /* 0x0000002a2410723c */ /* 0x040fe20000041810 */
[----:B------:R-:W2:Y:S05]  /*7300*/  LDSM.16.MT88.4 R40, [R217+0xa800] ;  /* 0x00a80000d928783b */ /* 0x000eaa0000004200 */
[-C--:B----4-:R-:W-:Y:S06]  /*7310*/  HMMA.16816.F32.BF16 R68, R36, R148.reuse, R68 ;  /* 0x000000942444723c */ /* 0x090fec0000041844 */
[C---:B------:R-:W-:Y:S05]  /*7320*/  HMMA.16816.F32.BF16 R72, R44.reuse, R148, R72 ;  /* 0x000000942c48723c */ /* 0x040fea0000041848 */
[----:B-1----:R-:W-:Y:S01]  /*7330*/  F2FP.BF16.F32.PACK_AB R171, R181, R62 ;  /* 0x0000003eb5ab723e */ /* 0x002fe200000010ff */
[-C--:B------:R-:W-:Y:S06]  /*7340*/  HMMA.16816.F32.BF16 R76, R44, R150.reuse, R76 ;  /* 0x000000962c4c723c */ /* 0x080fec000004184c */
[C---:B------:R-:W-:Y:S06]  /*7350*/  HMMA.16816.F32.BF16 R80, R36.reuse, R150, R80 ;  /* 0x000000962450723c */ /* 0x040fec0000041850 */
[-C--:B---3--:R-:W-:Y:S06]  /*7360*/  HMMA.16816.F32.BF16 R84, R36, R48.reuse, R84 ;  /* 0x000000302454723c */ /* 0x088fec0000041854 */
[C---:B------:R-:W-:Y:S06]  /*7370*/  HMMA.16816.F32.BF16 R88, R44.reuse, R48, R88 ;  /* 0x000000302c58723c */ /* 0x040fec0000041858 */
[-C--:B------:R-:W-:Y:S06]  /*7380*/  HMMA.16816.F32.BF16 R92, R44, R50.reuse, R92 ;  /* 0x000000322c5c723c */ /* 0x080fec000004185c */
[C---:B------:R-:W-:Y:S01]  /*7390*/  HMMA.16816.F32.BF16 R96, R36.reuse, R50, R96 ;  /* 0x000000322460723c */ /* 0x040fe20000041860 */
[----:B------:R-:W1:Y:S05]  /*73a0*/  LDSM.16.MT88.4 R48, [R217+0xb800] ;  /* 0x00b80000d930783b */ /* 0x000e6a0000004200 */
[-C--:B--2---:R-:W-:Y:S06]  /*73b0*/  HMMA.16816.F32.BF16 R20, R36, R40.reuse, R20 ;  /* 0x000000282414723c */ /* 0x084fec0000041814 */
[C---:B------:R-:W-:Y:S06]  /*73c0*/  HMMA.16816.F32.BF16 R100, R44.reuse, R40, R100 ;  /* 0x000000282c64723c */ /* 0x040fec0000041864 */
[-C--:B------:R-:W-:Y:S06]  /*73d0*/  HMMA.16816.F32.BF16 R104, R44, R42.reuse, R104 ;  /* 0x0000002a2c68723c */ /* 0x080fec0000041868 */
[C---:B------:R-:W-:Y:S01]  /*73e0*/  HMMA.16816.F32.BF16 R108, R36.reuse, R42, R108 ;  /* 0x0000002a246c723c */ /* 0x040fe2000004186c */
[----:B------:R-:W2:Y:S05]  /*73f0*/  LDSM.16.MT88.4 R40, [R217+0x9c00] ;  /* 0x009c0000d928783b */ /* 0x000eaa0000004200 */
[-C--:B------:R-:W-:Y:S06]  /*7400*/  HMMA.16816.F32.BF16 R32, R36, R52.reuse, R32 ;  /* 0x000000342420723c */ /* 0x080fec0000041820 */
[C---:B------:R-:W-:Y:S06]  /*7410*/  HMMA.16816.F32.BF16 R112, R44.reuse, R52, R112 ;  /* 0x000000342c70723c */ /* 0x040fec0000041870 */
[-C--:B------:R-:W-:Y:S06]  /*7420*/  HMMA.16816.F32.BF16 R116, R44, R54.reuse, R116 ;  /* 0x000000362c74723c */ /* 0x080fec0000041874 */
[C---:B------:R-:W-:Y:S06]  /*7430*/  HMMA.16816.F32.BF16 R120, R36.reuse, R54, R120 ;  /* 0x000000362478723c */ /* 0x040fec0000041878 */
[-C--:B-1----:R-:W-:Y:S06]  /*7440*/  HMMA.16816.F32.BF16 R24, R36, R48.reuse, R24 ;  /* 0x000000302418723c */ /* 0x082fec0000041818 */
[C---:B------:R-:W-:Y:S06]  /*7450*/  HMMA.16816.F32.BF16 R124, R44.reuse, R48, R124 ;  /* 0x000000302c7c723c */ /* 0x040fec000004187c */
[-C--:B------:R-:W-:Y:S01]  /*7460*/  HMMA.16816.F32.BF16 R28, R44, R50.reuse, R28 ;  /* 0x000000322c1c723c */ /* 0x080fe2000004181c */
[----:B------:R-:W1:Y:S05]  /*7470*/  LDSM.16.MT88.4 R44, [R139+0xbc00] ;  /* 0x00bc00008b2c783b */ /* 0x000e6a0000004200 */
[----:B------:R-:W-:Y:S07]  /*7480*/  HMMA.16816.F32.BF16 R128, R36, R50, R128 ;  /* 0x000000322480723c */ /* 0x000fee0000041880 */
[----:B------:R-:W-:Y:S04]  /*7490*/  F2FP.BF16.F32.PACK_AB R36, R182, R183 ;  /* 0x000000b7b624723e */ /* 0x000fe800000010ff */
[----:B------:R-:W-:Y:S02]  /*74a0*/  F2FP.BF16.F32.PACK_AB R37, R179, R178 ;  /* 0x000000b2b325723e */ /* 0x000fe400000010ff */
[----:B------:R-:W-:Y:S02]  /*74b0*/  F2FP.BF16.F32.PACK_AB R38, R176, R177 ;  /* 0x000000b1b026723e */ /* 0x000fe400000010ff */
[----:B------:R-:W-:Y:S07]  /*74c0*/  F2FP.BF16.F32.PACK_AB R39, R174, R175 ;  /* 0x000000afae27723e */ /* 0x000fee00000010ff */
[-C--:B------:R-:W-:Y:S01]  /*74d0*/  HMMA.16816.F32.BF16 R144, R36, R152.reuse, R4 ;  /* 0x000000982490723c */ /* 0x080fe20000041804 */
[----:B------:R-:W3:Y:S05]  /*74e0*/  LDSM.16.MT88.4 R4, [R217+0xbc00] ;  /* 0x00bc0000d904783b */ /* 0x000eea0000004200 */
[C---:B------:R-:W-:Y:S06]  /*74f0*/  HMMA.16816.F32.BF16 R140, R168.reuse, R152, R8 ;  /* 0x00000098a88c723c */ /* 0x040fec0000041808 */
[-C--:B------:R-:W-:Y:S05]  /*7500*/  HMMA.16816.F32.BF16 R148, R168, R154.reuse, R12 ;  /* 0x0000009aa894723c */ /* 0x080fea000004180c */
[----:B------:R-:W-:Y:S01]  /*7510*/  FADD.FTZ R8, R235, R133 ;  /* 0x00000085eb087221 */ /* 0x000fe20000010000 */
[C---:B------:R-:W-:Y:S05]  /*7520*/  HMMA.16816.F32.BF16 R152, R36.reuse, R154, R16 ;  /* 0x0000009a2498723c */ /* 0x040fea0000041810 */
[----:B------:R-:W-:Y:S01]  /*7530*/  MOV R133, R135 ;  /* 0x0000008700857202 */ /* 0x000fe20000000f00 */
[-C--:B--2---:R-:W-:Y:S05]  /*7540*/  HMMA.16816.F32.BF16 R68, R36, R40.reuse, R68 ;  /* 0x000000282444723c */ /* 0x084fea0000041844 */
[----:B------:R-:W-:Y:S01]  /*7550*/  FADD.FTZ R8, R237, R8 ;  /* 0x00000008ed087221 */ /* 0x000fe20000010000 */
[C---:B------:R-:W-:Y:S05]  /*7560*/  HMMA.16816.F32.BF16 R72, R168.reuse, R40, R72 ;  /* 0x00000028a848723c */ /* 0x040fea0000041848 */
[----:B------:R-:W-:Y:S01]  /*7570*/  FADD.FTZ R9, R224, R2 ;  /* 0x00000002e0097221 */ /* 0x000fe20000010000 */
[-C--:B------:R-:W-:Y:S05]  /*7580*/  HMMA.16816.F32.BF16 R76, R168, R42.reuse, R76 ;  /* 0x0000002aa84c723c */ /* 0x080fea000004184c */
        /* <DEDUP_REMOVED lines=19> */
[-C--:B-1----:R-:W-:Y:S05]  /*76c0*/  HMMA.16816.F32.BF16 R160, R36, R44.reuse, R32 ;  /* 0x0000002c24a0723c */ /* 0x082fea0000041820 */
[----:B------:R-:W-:Y:S01]  /*76d0*/  FADD.FTZ R9, R208, R3 ;  /* 0x00000003d0097221 */ /* 0x000fe20000010000 */
[C---:B------:R-:W-:Y:S05]  /*76e0*/  HMMA.16816.F32.BF16 R112, R168.reuse, R44, R112 ;  /* 0x0000002ca870723c */ /* 0x040fea0000041870 */
[----:B------:R-:W-:Y:S01]  /*76f0*/  FADD.FTZ R8, R202, R0 ;  /* 0x00000000ca087221 */ /* 0x000fe20000010000 */
[----:B------:R-:W-:Y:S01]  /*7700*/  FADD.FTZ R0, R200, R2 ;  /* 0x00000002c8007221 */ /* 0x000fe20000010000 */
[----:B------:R-:W-:Y:S01]  /*7710*/  FADD.FTZ R3, R207, R10 ;  /* 0x0000000acf037221 */ /* 0x000fe20000010000 */
[----:B------:R-:W-:Y:S01]  /*7720*/  FADD.FTZ R9, R205, R9 ;  /* 0x00000009cd097221 */ /* 0x000fe20000010000 */
[-C--:B------:R-:W-:Y:S03]  /*7730*/  HMMA.16816.F32.BF16 R116, R168, R46.reuse, R116 ;  /* 0x0000002ea874723c */ /* 0x080fe60000041874 */
[----:B------:R-:W-:Y:S01]  /*7740*/  FADD.FTZ R2, R196, R0 ;  /* 0x00000000c4027221 */ /* 0x000fe20000010000 */
[----:B------:R-:W-:Y:S01]  /*7750*/  FADD.FTZ R8, R198, R8 ;  /* 0x00000008c6087221 */ /* 0x000fe20000010000 */
[----:B------:R-:W-:Y:S01]  /*7760*/  FADD.FTZ R0, R206, R3 ;  /* 0x00000003ce007221 */ /* 0x000fe20000010000 */
[----:B------:R-:W-:Y:S01]  /*7770*/  FADD.FTZ R9, R204, R9 ;  /* 0x00000009cc097221 */ /* 0x000fe20000010000 */
[----:B------:R-:W-:Y:S01]  /*7780*/  FADD.FTZ R3, R197, R2 ;  /* 0x00000002c5037221 */ /* 0x000fe20000010000 */
[----:B------:R-:W-:Y:S01]  /*7790*/  FADD.FTZ R8, R199, R8 ;  /* 0x00000008c7087221 */ /* 0x000fe20000010000 */
[C---:B------:R-:W-:Y:S04]  /*77a0*/  HMMA.16816.F32.BF16 R120, R36.reuse, R46, R120 ;  /* 0x0000002e2478723c */ /* 0x040fe80000041878 */
[----:B------:R-:W-:Y:S01]  /*77b0*/  FADD.FTZ R10, R194, R0 ;  /* 0x00000000c20a7221 */ /* 0x000fe20000010000 */
[----:B------:R-:W-:Y:S01]  /*77c0*/  FADD.FTZ R0, R167, R9 ;  /* 0x00000009a7007221 */ /* 0x000fe20000010000 */
[----:B------:R-:W-:Y:S01]  /*77d0*/  FADD.FTZ R2, R165, R8 ;  /* 0x00000008a5027221 */ /* 0x000fe20000010000 */
[----:B------:R-:W-:Y:S01]  /*77e0*/  FADD.FTZ R3, R164, R3 ;  /* 0x00000003a4037221 */ /* 0x000fe20000010000 */
[----:B------:R-:W-:Y:S03]  /*77f0*/  FADD.FTZ R9, R195, R10 ;  /* 0x0000000ac3097221 */ /* 0x000fe60000010000 */
[----:B------:R-:W-:Y:S01]  /*7800*/  FADD.FTZ R8, R166, R0 ;  /* 0x00000000a6087221 */ /* 0x000fe20000010000 */
[----:B------:R-:W-:Y:S01]  /*7810*/  FADD.FTZ R0, R189, R2 ;  /* 0x00000002bd007221 */ /* 0x000fe20000010000 */
[-C--:B---3--:R-:W-:Y:S03]  /*7820*/  HMMA.16816.F32.BF16 R164, R36, R4.reuse, R24 ;  /* 0x0000000424a4723c */ /* 0x088fe60000041818 */
[----:B------:R-:W-:Y:S01]  /*7830*/  FADD.FTZ R2, R188, R3 ;  /* 0x00000003bc027221 */ /* 0x000fe20000010000 */
[----:B------:R-:W-:Y:S01]  /*7840*/  FADD.FTZ R9, R193, R9 ;  /* 0x00000009c1097221 */ /* 0x000fe20000010000 */
[----:B------:R-:W-:Y:S01]  /*7850*/  FADD.FTZ R8, R190, R8 ;  /* 0x00000008be087221 */ /* 0x000fe20000010000 */
[C---:B------:R-:W-:Y:S05]  /*7860*/  HMMA.16816.F32.BF16 R124, R168.reuse, R4, R124 ;  /* 0x00000004a87c723c */ /* 0x040fea000004187c */
[----:B------:R-:W-:Y:S01]  /*7870*/  FADD.FTZ R3, R186, R0 ;  /* 0x00000000ba037221 */ /* 0x000fe20000010000 */
[-C--:B------:R-:W-:Y:S05]  /*7880*/  HMMA.16816.F32.BF16 R168, R168, R6.reuse, R28 ;  /* 0x00000006a8a8723c */ /* 0x080fea000004181c */
[----:B------:R-:W-:Y:S01]  /*7890*/  FADD.FTZ R0, R185, R2 ;  /* 0x00000002b9007221 */ /* 0x000fe20000010000 */
[----:B------:R-:W-:Y:S01]  /*78a0*/  FADD.FTZ R2, R192, R9 ;  /* 0x00000009c0027221 */ /* 0x000fe20000010000 */
[----:B------:R-:W-:Y:S01]  /*78b0*/  FADD.FTZ R5, R191, R8 ;  /* 0x00000008bf057221 */ /* 0x000fe20000010000 */
[----:B------:R-:W-:Y:S04]  /*78c0*/  HMMA.16816.F32.BF16 R128, R36, R6, R128 ;  /* 0x000000062480723c */ /* 0x000fe80000041880 */
[----:B------:R-:W-:Y:S01]  /*78d0*/  FADD.FTZ R3, R187, R3 ;  /* 0x00000003bb037221 */ /* 0x000fe20000010000 */
[----:B------:R-:W-:Y:S01]  /*78e0*/  FADD.FTZ R4, R184, R0 ;  /* 0x00000000b8047221 */ /* 0x000fe20000010000 */
[----:B------:R-:W-:Y:S01]  /*78f0*/  FADD.FTZ R0, R183, R2 ;  /* 0x00000002b7007221 */ /* 0x000fe20000010000 */
[----:B------:R-:W-:Y:S01]  /*7900*/  FADD.FTZ R2, R178, R5 ;  /* 0x00000005b2027221 */ /* 0x000fe20000010000 */
[----:B------:R-:W-:Y:S03]  /*7910*/  FADD.FTZ R3, R172, R3 ;  /* 0x00000003ac037221 */ /* 0x000fe60000010000 */
        /* <DEDUP_REMOVED lines=8> */
[----:B------:R-:W-:Y:S01]  /*79a0*/  MOV R138, R132 ;  /* 0x00000084008a7202 */ /* 0x000fe20000000f00 */
[----:B------:R-:W-:Y:S01]  /*79b0*/  FADD.FTZ R0, R62, R3 ;  /* 0x000000033e007221 */ /* 0x000fe20000010000 */
[----:B------:R-:W-:Y:S01]  /*79c0*/  FADD.FTZ R228, R176, R5 ;  /* 0x00000005b0e47221 */ /* 0x000fe20000010000 */
[----:B------:R-:W-:Y:S01]  /*79d0*/  MOV R3, R136 ;  /* 0x0000008800037202 */ /* 0x000fe20000000f00 */
[----:B------:R-:W-:Y:S01]  /*79e0*/  FADD.FTZ R229, R174, R4 ;  /* 0x00000004aee57221 */ /* 0x000fe20000010000 */
[----:B------:R-:W-:Y:S01]  /*79f0*/  FADD.FTZ R230, R180, R2 ;  /* 0x00000002b4e67221 */ /* 0x000fe20000010000 */
[----:B------:R-:W-:Y:S01]  /*7a00*/  MOV R137, R134 ;  /* 0x0000008600897202 */ /* 0x000fe20000000f00 */
[----:B------:R-:W-:Y:S01]  /*7a10*/  FADD.FTZ R231, R181, R0 ;  /* 0x00000000b5e77221 */ /* 0x000fe20000010000 */
[----:B------:R-:W-:Y:S06]  /*7a20*/  @P0 BRA `(.L_x_7) ;  /* 0xffffffd000ec0947 */ /* 0x000fec000383ffff */
.L_x_6:
[----:B------:R-:W1:Y:S01]  /*7a30*/  S2R R12, SR_TID.X ;  /* 0x00000000000c7919 */ /* 0x000e620000002100 */
[----:B------:R-:W-:Y:S01]  /*7a40*/  ISETP.NE.AND P1, PT, R252, -0x1, PT ;  /* 0xfffffffffc00780c */ /* 0x000fe20003f25270 */
[----:B------:R-:W2:Y:S01]  /*7a50*/  S2UR UR4, SR_CgaCtaId ;  /* 0x00000000000479c3 */ /* 0x000ea20000008800 */
[----:B------:R-:W-:Y:S01]  /*7a60*/  UMOV UR5, 0x400 ;  /* 0x0000040000057882 */ /* 0x000fe20000000000 */
[----:B------:R-:W3:Y:S04]  /*7a70*/  SHFL.BFLY PT, R2, R228, 0x2, 0x1f ;  /* 0x0c401f00e4027f89 */ /* 0x000ee800000e0000 */
[----:B------:R-:W4:Y:S04]  /*7a80*/  SHFL.BFLY PT, R0, R229, 0x2, 0x1f ;  /* 0x0c401f00e5007f89 */ /* 0x000f2800000e0000 */
[----:B------:R-:W1:Y:S02]  /*7a90*/  SHFL.BFLY PT, R7, R230, 0x2, 0x1f ;  /* 0x0c401f00e6077f89 */ /* 0x000e6400000e0000 */
[----:B------:R-:W1:Y:S02]  /*7aa0*/  @P1 LDC.64 R8, c[0x0][0x298] ;  /* 0x0000a600ff081b82 */ /* 0x000e640000000a00 */
[----:B------:R-:W1:Y:S01]  /*7ab0*/  SHFL.BFLY PT, R6, R231, 0x2, 0x1f ;  /* 0x0c401f00e7067f89 */ /* 0x000e6200000e0000 */
[----:B--2---:R-:W-:Y:S01]  /*7ac0*/  ULEA UR4, UR4, UR5, 0x18 ;  /* 0x0000000504047291 */ /* 0x004fe2000f8ec03f */
[----:B---3--:R-:W-:Y:S01]  /*7ad0*/  FADD.FTZ R2, R2, R228 ;  /* 0x000000e402027221 */ /* 0x008fe20000010000 */
[----:B----4-:R-:W-:Y:S01]  /*7ae0*/  FADD.FTZ R0, R0, R229 ;  /* 0x000000e500007221 */ /* 0x010fe20000010000 */
[----:B-1----:R-:W-:-:S03]  /*7af0*/  SHF.R.S32.HI R51, RZ, 0x1f, R12 ;  /* 0x0000001fff337819 */ /* 0x002fc6000001140c */
[----:B------:R-:W1:Y:S01]  /*7b00*/  SHFL.BFLY PT, R5, R2, 0x1, 0x1f ;  /* 0x0c201f0002057f89 */ /* 0x000e6200000e0000 */
[----:B------:R-:W-:Y:S01]  /*7b10*/  FADD.FTZ R7, R7, R230 ;  /* 0x000000e607077221 */ /* 0x000fe20000010000 */
[CC--:B------:R-:W-:Y:S02]  /*7b20*/  LEA.HI R10, R51.reuse, R12.reuse, RZ, 0x2 ;  /* 0x0000000c330a7211 */ /* 0x0c0fe400078f10ff */
[----:B------:R-:W2:Y:S01]  /*7b30*/  SHFL.BFLY PT, R4, R0, 0x1, 0x1f ;  /* 0x0c201f0000047f89 */ /* 0x000ea200000e0000 */
[----:B------:R-:W-:Y:S01]  /*7b40*/  LEA.HI R51, R51, R12, RZ, 0x5 ;  /* 0x0000000c33337211 */ /* 0x000fe200078f28ff */
[----:B------:R-:W-:Y:S01]  /*7b50*/  FADD.FTZ R6, R6, R231 ;  /* 0x000000e706067221 */ /* 0x000fe20000010000 */
[----:B------:R-:W-:Y:S01]  /*7b60*/  SHF.R.S32.HI R11, RZ, 0x2, R10 ;  /* 0x00000002ff0b7819 */ /* 0x000fe2000001140a */
[----:B------:R-:W3:Y:S01]  /*7b70*/  SHFL.BFLY PT, R55, R7, 0x1, 0x1f ;  /* 0x0c201f0007377f89 */ /* 0x000ee200000e0000 */
[----:B------:R-:W-:Y:S02]  /*7b80*/  SHF.R.S32.HI R51, RZ, 0x5, R51 ;  /* 0x00000005ff337819 */ /* 0x000fe40000011433 */
[----:B------:R-:W-:Y:S01]  /*7b90*/  SHF.R.S32.HI R3, RZ, 0x1f, R11 ;  /* 0x0000001fff037819 */ /* 0x000fe2000001140b */
[----:B------:R-:W4:Y:S03]  /*7ba0*/  SHFL.BFLY PT, R56, R6, 0x1, 0x1f ;  /* 0x0c201f0006387f89 */ /* 0x000f2600000e0000 */
[----:B------:R-:W-:-:S04]  /*7bb0*/  LEA.HI R3, R3, R11, RZ, 0x3 ;  /* 0x0000000b03037211 */ /* 0x000fc800078f18ff */
[----:B------:R-:W-:-:S04]  /*7bc0*/  LOP3.LUT R3, R3, 0xfffffff8, RZ, 0xc0, !PT ;  /* 0xfffffff803037812 */ /* 0x000fc800078ec0ff */
[----:B------:R-:W-:Y:S01]  /*7bd0*/  IADD3 R3, R11, -R3, RZ ;  /* 0x800000030b037210 */ /* 0x000fe20007ffe0ff */
[----:B-1----:R-:W-:Y:S01]  /*7be0*/  FADD.FTZ R58, R2, R5 ;  /* 0x00000005023a7221 */ /* 0x002fe20000010000 */
[----:B------:R-:W-:Y:S01]  /*7bf0*/  LOP3.LUT R2, R10, 0xfffffffc, RZ, 0xc0, !PT ;  /* 0xfffffffc0a027812 */ /* 0x000fe200078ec0ff */
[----:B--2---:R-:W-:Y:S01]  /*7c00*/  FADD.FTZ R57, R0, R4 ;  /* 0x0000000400397221 */ /* 0x004fe20000010000 */
[----:B------:R-:W-:Y:S02]  /*7c10*/  LEA.HI R0, R3, R3, RZ, 0x1 ;  /* 0x0000000303007211 */ /* 0x000fe400078f08ff */
[----:B------:R-:W-:Y:S01]  /*7c20*/  IADD3 R5, -R2, R12, RZ ;  /* 0x0000000c02057210 */ /* 0x000fe20007ffe1ff */
[----:B---3--:R-:W-:Y:S01]  /*7c30*/  FADD.FTZ R55, R7, R55 ;  /* 0x0000003707377221 */ /* 0x008fe20000010000 */
[----:B------:R-:W-:Y:S02]  /*7c40*/  SHF.R.S32.HI R2, RZ, 0x1, R0 ;  /* 0x00000001ff027819 */ /* 0x000fe40000011400 */
[----:B------:R-:W-:Y:S01]  /*7c50*/  LOP3.LUT R4, R0, 0x3fffffe, RZ, 0xc0, !PT ;  /* 0x03fffffe00047812 */ /* 0x000fe200078ec0ff */
[----:B----4-:R-:W-:Y:S01]  /*7c60*/  FADD.FTZ R56, R6, R56 ;  /* 0x0000003806387221 */ /* 0x010fe20000010000 */
[----:B------:R-:W-:-:S02]  /*7c70*/  SHF.L.U32 R12, R2, 0x6, RZ ;  /* 0x00000006020c7819 */ /* 0x000fc400000006ff */
[----:B------:R-:W-:Y:S02]  /*7c80*/  FSETP.NE.FTZ.AND P5, PT, R58, RZ, PT ;  /* 0x000000ff3a00720b */ /* 0x000fe40003fb5000 */
[----:B------:R-:W-:Y:S02]  /*7c90*/  IADD3 R4, R3, -R4, RZ ;  /* 0x8000000403047210 */ /* 0x000fe40007ffe0ff */
[----:B------:R-:W-:Y:S02]  /*7ca0*/  LEA R3, R51, R5, 0x8 ;  /* 0x0000000533037211 */ /* 0x000fe400078e40ff */
[----:B------:R-:W-:Y:S02]  /*7cb0*/  LOP3.LUT R12, R12, 0xc0, RZ, 0xc0, !PT ;  /* 0x000000c00c0c7812 */ /* 0x000fe400078ec0ff */
[----:B------:R-:W-:Y:S02]  /*7cc0*/  FSETP.NE.FTZ.AND P4, PT, R57, RZ, PT ;  /* 0x000000ff3900720b */ /* 0x000fe40003f95000 */
[----:B------:R-:W-:-:S02]  /*7cd0*/  MOV R0, 0x3f800000 ;  /* 0x3f80000000007802 */ /* 0x000fc40000000f00 */
[----:B------:R-:W-:Y:S01]  /*7ce0*/  LEA R3, R4, R3, 0x4 ;  /* 0x0000000304037211 */ /* 0x000fe200078e20ff */
[----:B------:R-:W-:Y:S01]  /*7cf0*/  @P1 IMAD.WIDE.U32 R4, R252, R8, RZ ;  /* 0x00000008fc041225 */ /* 0x000fe200078e00ff */
[----:B------:R-:W-:Y:S02]  /*7d00*/  LEA.HI R12, R12, R12, RZ, 0x1d ;  /* 0x0000000c0c0c7211 */ /* 0x000fe400078fe8ff */
[----:B------:R-:W1:Y:S01]  /*7d10*/  @P5 MUFU.RCP R0, R58 ;  /* 0x0000003a00005308 */ /* 0x000e620000001000 */
[----:B------:R-:W-:Y:S01]  /*7d20*/  @P1 IMAD R60, R252, R9, R5 ;  /* 0x00000009fc3c1224 */ /* 0x000fe200078e0205 */
[----:B------:R-:W-:Y:S02]  /*7d30*/  LEA R12, R3, R12, 0x1 ;  /* 0x0000000c030c7211 */ /* 0x000fe400078e08ff */
[----:B------:R-:W-:Y:S02]  /*7d40*/  MOV R3, 0x3f800000 ;  /* 0x3f80000000037802 */ /* 0x000fe40000000f00 */
[----:B------:R-:W-:-:S02]  /*7d50*/  LEA R12, R12, UR4, 0x1 ;  /* 0x000000040c0c7c11 */ /* 0x000fc4000f8e08ff */
[----:B------:R-:W-:Y:S02]  /*7d60*/  @P1 MOV R59, R4 ;  /* 0x00000004003b1202 */ /* 0x000fe40000000f00 */
[----:B------:R2:W3:Y:S01]  /*7d70*/  @P4 MUFU.RCP R3, R57 ;  /* 0x0000003900034308 */ /* 0x0004e20000001000 */
[C---:B-1----:R-:W-:Y:S01]  /*7d80*/  FMUL.FTZ R144, R0.reuse, R144 ;  /* 0x0000009000907220 */ /* 0x042fe20000410000 */
[C---:B------:R-:W-:Y:S01]  /*7d90*/  FMUL.FTZ R145, R0.reuse, R145 ;  /* 0x0000009100917220 */ /* 0x040fe20000410000 */
        /* <DEDUP_REMOVED lines=20> */
[----:B------:R-:W-:Y:S01]  /*7ee0*/  FMUL.FTZ R128, R0, R128 ;  /* 0x0000008000807220 */ /* 0x000fe20000410000 */
[----:B--23--:R-:W-:Y:S06]  /*7ef0*/  @P1 BRA `(.L_x_10) ;  /* 0x0000000000201947 */ /* 0x00cfec0003800000 */
[----:B------:R-:W1:Y:S01]  /*7f00*/  S2R R10, SR_CTAID.Y ;  /* 0x00000000000a7919 */ /* 0x000e620000002600 */
[----:B------:R-:W2:Y:S01]  /*7f10*/  LDC.64 R6, c[0x0][0x290] ;  /* 0x0000a400ff067b82 */ /* 0x000ea20000000a00 */
[----:B-1----:R-:W-:Y:S01]  /*7f20*/  SHF.R.S32.HI R8, RZ, 0x1f, R10 ;  /* 0x0000001fff087819 */ /* 0x002fe2000001140a */
[----:B--2---:R-:W-:-:S04]  /*7f30*/  IMAD.WIDE.U32 R4, R10, R6, RZ ;  /* 0x000000060a047225 */ /* 0x004fc800078e00ff */
[----:B------:R-:W-:Y:S01]  /*7f40*/  IMAD R8, R8, R6, RZ ;  /* 0x0000000608087224 */ /* 0x000fe200078e02ff */
[----:B------:R-:W-:-:S03]  /*7f50*/  MOV R59, R4 ;  /* 0x00000004003b7202 */ /* 0x000fc60000000f00 */
[----:B------:R-:W-:-:S05]  /*7f60*/  IMAD R7, R10, R7, R8 ;  /* 0x000000070a077224 */ /* 0x000fca00078e0208 */
[----:B------:R-:W-:-:S07]  /*7f70*/  IADD3 R60, R5, R7, RZ ;  /* 0x00000007053c7210 */ /* 0x000fce0007ffe0ff */
.L_x_10:
[----:B------:R-:W-:Y:S01]  /*7f80*/  ULDC.U8 UR4, c[0x0][0x3d8] ;  /* 0x0000f60000047ab9 */ /* 0x000fe20000000000 */
[----:B------:R-:W-:Y:S01]  /*7f90*/  LOP3.LUT R4, R2, 0x1, RZ, 0xc0, !PT ;  /* 0x0000000102047812 */ /* 0x000fe200078ec0ff */
[----:B------:R-:W-:Y:S01]  /*7fa0*/  FMUL.FTZ R41, R0, R129 ;  /* 0x0000008100297220 */ /* 0x000fe20000410000 */
[----:B------:R-:W-:Y:S01]  /*7fb0*/  ISETP.NE.AND P2, PT, RZ, UR4, PT ;  /* 0x00000004ff007c0c */ /* 0x000fe2000bf45270 */
[----:B------:R-:W-:Y:S01]  /*7fc0*/  ULDC.U8 UR4, c[0x0][0x3d9] ;  /* 0x0000f64000047ab9 */ /* 0x000fe20000000000 */
[----:B------:R-:W-:Y:S01]  /*7fd0*/  ISETP.NE.U32.AND P0, PT, R4, 0x1, PT ;  /* 0x000000010400780c */ /* 0x000fe20003f05070 */
[C---:B------:R-:W-:Y:S01]  /*7fe0*/  FMUL.FTZ R146, R3.reuse, R146 ;  /* 0x0000009203927220 */ /* 0x040fe20000410000 */
[----:B------:R-:W-:Y:S01]  /*7ff0*/  ISETP.NE.OR P3, PT, RZ, UR4, !P2 ;  /* 0x00000004ff007c0c */ /* 0x000fe2000d765670 */
[C---:B------:R-:W-:Y:S01]  /*8000*/  FMUL.FTZ R4, R3.reuse, R147 ;  /* 0x0000009303047220 */ /* 0x040fe20000410000 */
[C---:B------:R-:W-:Y:S01]  /*8010*/  FMUL.FTZ R154, R3.reuse, R154 ;  /* 0x0000009a039a7220 */ /* 0x040fe20000410000 */
[C---:B------:R-:W-:Y:S01]  /*8020*/  FMUL.FTZ R155, R3.reuse, R155 ;  /* 0x0000009b039b7220 */ /* 0x040fe20000410000 */
[C---:B------:R-:W-:Y:S01]  /*8030*/  FMUL.FTZ R70, R3.reuse, R70 ;  /* 0x0000004603467220 */ /* 0x040fe20000410000 */
[----:B------:R-:W-:Y:S01]  /*8040*/  FMUL.FTZ R8, R3, R71 ;  /* 0x0000004703087220 */ /* 0x000fe20000410000 */
[----:B------:R-:W-:-:S02]  /*8050*/  PLOP3.LUT P6, PT, PT, PT, PT, 0x8, 0x0 ;  /* 0x000000000000781c */ /* 0x000fc40003fce170 */
[----:B------:R-:W-:-:S05]  /*8060*/  CS2R R52, SRZ ;  /* 0x0000000000347805 */ /* 0x000fca000001ff00 */
[----:B------:R-:W-:Y:S06]  /*8070*/  @P3 BRA `(.L_x_11) ;  /* 0x00000000001c3947 */ /* 0x000fec0003800000 */
[----:B------:R-:W1:Y:S01]  /*8080*/  S2R R0, SR_CTAID.Y ;  /* 0x0000000000007919 */ /* 0x000e620000002600 */
[----:B------:R-:W1:Y:S01]  /*8090*/  LDC R5, c[0x0][0x2c4] ;  /* 0x0000b100ff057b82 */ /* 0x000e620000000800 */
[----:B------:R-:W-:Y:S01]  /*80a0*/  PLOP3.LUT P6, PT, PT, PT, PT, 0x80, 0x0 ;  /* 0x000000000000781c */ /* 0x000fe20003fcf070 */
[----:B-1----:R-:W-:-:S05]  /*80b0*/  IMAD R0, R0, R5, RZ ;  /* 0x0000000500007224 */ /* 0x002fca00078e02ff */
[----:B------:R-:W-:-:S04]  /*80c0*/  SEL R0, R0, R252, !P1 ;  /* 0x000000fc00007207 */ /* 0x000fc80004800000 */
[--C-:B------:R-:W-:Y:S01]  /*80d0*/  SHF.R.S32.HI R53, RZ, 0x1f, R0.reuse ;  /* 0x0000001fff357819 */ /* 0x100fe20000011400 */
[----:B------:R-:W-:-:S07]  /*80e0*/  IMAD.MOV.U32 R52, RZ, RZ, R0 ;  /* 0x000000ffff347224 */ /* 0x000fce00078e0000 */
.L_x_11:
[----:B------:R1:W5:Y:S01]  /*80f0*/  LDL R61, [R1+0x8] ;  /* 0x00000800013d7983 */ /* 0x0003620000100800 */
[----:B------:R-:W-:Y:S01]  /*8100*/  ISETP.NE.AND P1, PT, RZ, UR4, PT ;  /* 0x00000004ff007c0c */ /* 0x000fe2000bf25270 */
[C---:B------:R-:W-:Y:S01]  /*8110*/  FMUL.FTZ R82, R3.reuse, R82 ;  /* 0x0000005203527220 */ /* 0x040fe20000410000 */
[C---:B------:R-:W-:Y:S01]  /*8120*/  IADD3 R11, R12.reuse, -0x10, RZ ;  /* 0xfffffff00c0b7810 */ /* 0x040fe20007ffe0ff */
[C---:B------:R-:W-:Y:S01]  /*8130*/  FMUL.FTZ R36, R3.reuse, R83 ;  /* 0x0000005303247220 */ /* 0x040fe20000410000 */
[----:B------:R-:W-:Y:S01]  /*8140*/  @P0 IADD3 R11, R12, 0x10, RZ ;  /* 0x000000100c0b0810 */ /* 0x000fe20007ffe0ff */
[C---:B------:R-:W-:Y:S01]  /*8150*/  FMUL.FTZ R86, R3.reuse, R86 ;  /* 0x0000005603567220 */ /* 0x040fe20000410000 */
[----:B------:R-:W-:Y:S01]  /*8160*/  LOP3.LUT P0, RZ, R2, 0x2, RZ, 0xc0, !PT ;  /* 0x0000000202ff7812 */ /* 0x000fe2000780c0ff */
[C---:B------:R-:W-:Y:S01]  /*8170*/  FMUL.FTZ R32, R3.reuse, R87 ;  /* 0x0000005703207220 */ /* 0x040fe20000410000 */
[----:B------:R-:W-:Y:S01]  /*8180*/  MOV R54, 0x20 ;  /* 0x0000002000367802 */ /* 0x000fe20000000f00 */
[----:B------:R-:W-:Y:S01]  /*8190*/  FMUL.FTZ R98, R3, R98 ;  /* 0x0000006203627220 */ /* 0x000fe20000410000 */
[----:B------:R-:W-:Y:S01]  /*81a0*/  FSETP.NE.FTZ.AND P3, PT, R55, RZ, PT ;  /* 0x000000ff3700720b */ /* 0x000fe20003f75000 */
[C---:B------:R-:W-:Y:S01]  /*81b0*/  FMUL.FTZ R28, R3.reuse, R99 ;  /* 0x00000063031c7220 */ /* 0x040fe20000410000 */
[----:B------:R-:W-:Y:S01]  /*81c0*/  SEL R54, R54, 0xffffffe0, !P0 ;  /* 0xffffffe036367807 */ /* 0x000fe20004000000 */
[C---:B------:R-:W-:Y:S01]  /*81d0*/  FMUL.FTZ R158, R3.reuse, R158 ;  /* 0x0000009e039e7220 */ /* 0x040fe20000410000 */
[----:B------:R-:W-:Y:S01]  /*81e0*/  PLOP3.LUT P0, PT, PT, PT, PT, 0x8, 0x0 ;  /* 0x000000000000781c */ /* 0x000fe20003f0e170 */
[C---:B------:R-:W-:Y:S01]  /*81f0*/  FMUL.FTZ R24, R3.reuse, R159 ;  /* 0x0000009f03187220 */ /* 0x040fe20000410000 */
[----:B------:R-:W-:Y:S01]  /*8200*/  @!P1 PLOP3.LUT P0, PT, P2, PT, PT, 0x80, 0x0 ;  /* 0x000000000000981c */ /* 0x000fe2000170f070 */
[C---:B------:R-:W-:Y:S01]  /*8210*/  FMUL.FTZ R110, R3.reuse, R110 ;  /* 0x0000006e036e7220 */ /* 0x040fe20000410000 */
[----:B------:R-:W-:Y:S01]  /*8220*/  FSETP.NE.FTZ.AND P2, PT, R56, RZ, PT ;  /* 0x000000ff3800720b */ /* 0x000fe20003f55000 */
[C---:B------:R-:W-:Y:S01]  /*8230*/  FMUL.FTZ R20, R3.reuse, R111 ;  /* 0x0000006f03147220 */ /* 0x040fe20000410000 */
[----:B------:R-:W-:Y:S01]  /*8240*/  MOV R2, 0x3f800000 ;  /* 0x3f80000000027802 */ /* 0x000fe20000000f00 */
[C---:B------:R-:W-:Y:S01]  /*8250*/  FMUL.FTZ R162, R3.reuse, R162 ;  /* 0x000000a203a27220 */ /* 0x040fe20000410000 */
[----:B------:R-:W-:Y:S01]  /*8260*/  MOV R0, 0x3f800000 ;  /* 0x3f80000000007802 */ /* 0x000fe20000000f00 */
[C---:B------:R-:W-:Y:S01]  /*8270*/  FMUL.FTZ R16, R3.reuse, R163 ;  /* 0x000000a303107220 */ /* 0x040fe20000410000 */
[C---:B------:R-:W-:Y:S01]  /*8280*/  FMUL.FTZ R122, R3.reuse, R122 ;  /* 0x0000007a037a7220 */ /* 0x040fe20000410000 */
[C---:B------:R-:W-:Y:S01]  /*8290*/  FMUL.FTZ R13, R3.reuse, R123 ;  /* 0x0000007b030d7220 */ /* 0x040fe20000410000 */
[----:B------:R-:W2:Y:S01]  /*82a0*/  @P3 MUFU.RCP R2, R55 ;  /* 0x0000003700023308 */ /* 0x000ea20000001000 */
[C---:B------:R-:W-:Y:S01]  /*82b0*/  FMUL.FTZ R166, R3.reuse, R166 ;  /* 0x000000a603a67220 */ /* 0x040fe20000410000 */
[C---:B------:R-:W-:Y:S01]  /*82c0*/  FMUL.FTZ R44, R3.reuse, R167 ;  /* 0x000000a7032c7220 */ /* 0x040fe20000410000 */
[C---:B------:R-:W-:Y:S01]  /*82d0*/  FMUL.FTZ R130, R3.reuse, R130 ;  /* 0x0000008203827220 */ /* 0x040fe20000410000 */
[----:B------:R-:W-:Y:S01]  /*82e0*/  FMUL.FTZ R40, R3, R131 ;  /* 0x0000008303287220 */ /* 0x000fe20000410000 */
[----:B------:R-:W-:Y:S01]  /*82f0*/  F2FP.BF16.F32.PACK_AB R5, R145, R144 ;  /* 0x000000909105723e */ /* 0x000fe200000010ff */
[----:B------:R-:W3:Y:S01]  /*8300*/  S2R R63, SR_TID.X ;  /* 0x00000000003f7919 */ /* 0x000ee20000002100 */
[----:B------:R-:W-:Y:S01]  /*8310*/  F2FP.BF16.F32.PACK_AB R4, R4, R146 ;  /* 0x000000920404723e */ /* 0x000fe200000010ff */
[----:B------:R-:W4:Y:S01]  /*8320*/  @P2 MUFU.RCP R0, R56 ;  /* 0x0000003800002308 */ /* 0x000f220000001000 */
[----:B------:R-:W-:Y:S01]  /*8330*/  F2FP.BF16.F32.PACK_AB R9, R9, R68 ;  /* 0x000000440909723e */ /* 0x000fe200000010ff */
[----:B------:R1:W-:Y:S01]  /*8340*/  STS [R12], R5 ;  /* 0x000000050c007388 */ /* 0x0003e20000000800 */
[----:B------:R-:W-:Y:S01]  /*8350*/  F2FP.BF16.F32.PACK_AB R8, R8, R70 ;  /* 0x000000460808723e */ /* 0x000fe200000010ff */
[----:B------:R-:W3:Y:S01]  /*8360*/  S2UR UR4, SR_CTAID.X ;  /* 0x00000000000479c3 */ /* 0x000ee20000002500 */
[----:B------:R-:W-:Y:S01]  /*8370*/  F2FP.BF16.F32.PACK_AB R37, R37, R80 ;  /* 0x000000502525723e */ /* 0x000fe200000010ff */
[----:B------:R3:W-:Y:S01]  /*8380*/  STS [R12+0x200], R4 ;  /* 0x000200040c007388 */ /* 0x0007e20000000800 */
[----:B------:R-:W-:Y:S01]  /*8390*/  F2FP.BF16.F32.PACK_AB R36, R36, R82 ;  /* 0x000000522424723e */ /* 0x000fe200000010ff */
[----:B------:R-:W-:Y:S01]  /*83a0*/  BSSY B0, `(.L_x_12) ;  /* 0x00000e9000007945 */ /* 0x000fe20003800000 */
[C---:B--2---:R-:W-:Y:S01]  /*83b0*/  FMUL.FTZ R140, R2.reuse, R140 ;  /* 0x0000008c028c7220 */ /* 0x044fe20000410000 */
        /* <DEDUP_REMOVED lines=23> */
[C---:B----4-:R-:W-:Y:S01]  /*8530*/  FMUL.FTZ R143, R0.reuse, R143 ;  /* 0x0000008f008f7220 */ /* 0x050fe20000410000 */
        /* <DEDUP_REMOVED lines=23> */
[----:B------:R-:W-:Y:S01]  /*86b0*/  F2FP.BF16.F32.PACK_AB R2, R153, R152 ;  /* 0x000000989902723e */ /* 0x000fe200000010ff */
[----:B-1----:R-:W1:Y:S01]  /*86c0*/  @P5 LDC R5, c[0x0][0x2e8] ;  /* 0x0000ba00ff055b82 */ /* 0x002e620000000800 */
[----:B------:R-:W-:Y:S01]  /*86d0*/  F2FP.BF16.F32.PACK_AB R0, R155, R154 ;  /* 0x0000009a9b00723e */ /* 0x000fe200000010ff */
[----:B---3--:R-:W2:Y:S01]  /*86e0*/  @P5 MUFU.LG2 R4, R58 ;  /* 0x0000003a00045308 */ /* 0x008ea20000000c00 */
[----:B------:R-:W-:Y:S01]  /*86f0*/  F2FP.BF16.F32.PACK_AB R3, R3, R140 ;  /* 0x0000008c0303723e */ /* 0x000fe200000010ff */
[----:B------:R3:W-:Y:S01]  /*8700*/  STS [R11], R2 ;  /* 0x000000020b007388 */ /* 0x0007e20000000800 */
[----:B------:R-:W-:-:S02]  /*8710*/  F2FP.BF16.F32.PACK_AB R7, R143, R7 ;  /* 0x000000078f07723e */ /* 0x000fc400000010ff */
[----:B------:R-:W-:Y:S01]  /*8720*/  F2FP.BF16.F32.PACK_AB R6, R6, R148 ;  /* 0x000000940606723e */ /* 0x000fe200000010ff */
[----:B------:R4:W-:Y:S01]  /*8730*/  STS [R11+0x200], R0 ;  /* 0x000200000b007388 */ /* 0x0009e20000000800 */
[----:B------:R-:W-:Y:S02]  /*8740*/  F2FP.BF16.F32.PACK_AB R10, R151, R10 ;  /* 0x0000000a970a723e */ /* 0x000fe400000010ff */
[----:B------:R-:W-:Y:S01]  /*8750*/  F2FP.BF16.F32.PACK_AB R39, R39, R72 ;  /* 0x000000482727723e */ /* 0x000fe200000010ff */
[----:B------:R2:W-:Y:S01]  /*8760*/  STS [R12+0x1000], R3 ;  /* 0x001000030c007388 */ /* 0x0005e20000000800 */
[----:B------:R-:W-:Y:S02]  /*8770*/  F2FP.BF16.F32.PACK_AB R38, R75, R38 ;  /* 0x000000264b26723e */ /* 0x000fe400000010ff */
[----:B------:R-:W-:Y:S01]  /*8780*/  F2FP.BF16.F32.PACK_AB R35, R35, R76 ;  /* 0x0000004c2323723e */ /* 0x000fe200000010ff */
[----:B------:R1:W-:Y:S01]  /*8790*/  STS [R12+0x1200], R7 ;  /* 0x001200070c007388 */ /* 0x0003e20000000800 */
[----:B------:R-:W-:-:S02]  /*87a0*/  F2FP.BF16.F32.PACK_AB R34, R79, R34 ;  /* 0x000000224f22723e */ /* 0x000fc400000010ff */
[----:B------:R-:W-:Y:S01]  /*87b0*/  F2FP.BF16.F32.PACK_AB R33, R33, R84 ;  /* 0x000000542121723e */ /* 0x000fe200000010ff */
[----:B------:R-:W-:Y:S01]  /*87c0*/  STS [R11+0x1000], R6 ;  /* 0x001000060b007388 */ /* 0x000fe20000000800 */
[----:B------:R-:W-:Y:S02]  /*87d0*/  F2FP.BF16.F32.PACK_AB R32, R32, R86 ;  /* 0x000000562020723e */ /* 0x000fe400000010ff */
[----:B------:R-:W-:Y:S01]  /*87e0*/  F2FP.BF16.F32.PACK_AB R29, R29, R96 ;  /* 0x000000601d1d723e */ /* 0x000fe200000010ff */
[----:B------:R1:W-:Y:S01]  /*87f0*/  STS [R11+0x1200], R10 ;  /* 0x0012000a0b007388 */ /* 0x0003e20000000800 */
[----:B------:R-:W-:Y:S02]  /*8800*/  F2FP.BF16.F32.PACK_AB R28, R28, R98 ;  /* 0x000000621c1c723e */ /* 0x000fe400000010ff */
[----:B------:R-:W-:Y:S02]  /*8810*/  F2FP.BF16.F32.PACK_AB R31, R31, R88 ;  /* 0x000000581f1f723e */ /* 0x000fe400000010ff */
[----:B---3--:R-:W-:-:S02]  /*8820*/  IADD3 R2, R12, R54, RZ ;  /* 0x000000360c027210 */ /* 0x008fc40007ffe0ff */
[----:B------:R-:W-:Y:S02]  /*8830*/  F2FP.BF16.F32.PACK_AB R30, R91, R30 ;  /* 0x0000001e5b1e723e */ /* 0x000fe400000010ff */
[----:B----4-:R-:W-:Y:S01]  /*8840*/  IADD3 R0, R54, R11, RZ ;  /* 0x0000000b36007210 */ /* 0x010fe20007ffe0ff */
[----:B------:R-:W-:Y:S01]  /*8850*/  STS [R2], R9 ;  /* 0x0000000902007388 */ /* 0x000fe20000000800 */
[----:B------:R-:W-:Y:S02]  /*8860*/  F2FP.BF16.F32.PACK_AB R27, R27, R92 ;  /* 0x0000005c1b1b723e */ /* 0x000fe400000010ff */
[----:B------:R-:W-:Y:S01]  /*8870*/  F2FP.BF16.F32.PACK_AB R26, R95, R26 ;  /* 0x0000001a5f1a723e */ /* 0x000fe200000010ff */
[----:B------:R3:W-:Y:S01]  /*8880*/  STS [R2+0x200], R8 ;  /* 0x0002000802007388 */ /* 0x0007e20000000800 */
[----:B------:R-:W-:Y:S01]  /*8890*/  F2FP.BF16.F32.PACK_AB R25, R25, R156 ;  /* 0x0000009c1919723e */ /* 0x000fe200000010ff */
[----:B--2---:R-:W2:Y:S01]  /*88a0*/  @!P1 LDC R3, c[0x0][0x2c4] ;  /* 0x0000b100ff039b82 */ /* 0x004ea20000000800 */
[----:B------:R-:W-:Y:S01]  /*88b0*/  F2FP.BF16.F32.PACK_AB R24, R24, R158 ;  /* 0x0000009e1818723e */ /* 0x000fe200000010ff */
[----:B------:R-:W-:Y:S01]  /*88c0*/  STS [R0], R37 ;  /* 0x0000002500007388 */ /* 0x000fe20000000800 */
[----:B------:R-:W-:-:S02]  /*88d0*/  F2FP.BF16.F32.PACK_AB R21, R21, R108 ;  /* 0x0000006c1515723e */ /* 0x000fc400000010ff */
[----:B------:R-:W-:Y:S01]  /*88e0*/  F2FP.BF16.F32.PACK_AB R20, R20, R110 ;  /* 0x0000006e1414723e */ /* 0x000fe200000010ff */
[----:B------:R-:W-:Y:S01]  /*88f0*/  STS [R0+0x200], R36 ;  /* 0x0002002400007388 */ /* 0x000fe20000000800 */
[----:B------:R-:W-:Y:S01]  /*8900*/  F2FP.BF16.F32.PACK_AB R23, R23, R100 ;  /* 0x000000641717723e */ /* 0x000fe200000010ff */
[----:B-1----:R-:W1:Y:S01]  /*8910*/  @!P1 LDC R7, c[0x0][0x270] ;  /* 0x00009c00ff079b82 */ /* 0x002e620000000800 */
[----:B------:R-:W-:Y:S01]  /*8920*/  F2FP.BF16.F32.PACK_AB R22, R103, R22 ;  /* 0x000000166716723e */ /* 0x000fe200000010ff */
[----:B------:R-:W-:Y:S01]  /*8930*/  STS [R2+0x1000], R39 ;  /* 0x0010002702007388 */ /* 0x000fe20000000800 */
[----:B------:R-:W-:Y:S01]  /*8940*/  F2FP.BF16.F32.PACK_AB R19, R19, R104 ;  /* 0x000000681313723e */ /* 0x000fe200000010ff */
[----:B------:R-:W-:Y:S01]  /*8950*/  @P4 MUFU.LG2 R10, R57 ;  /* 0x00000039000a4308 */ /* 0x000fe20000000c00 */
[----:B------:R-:W-:Y:S01]  /*8960*/  F2FP.BF16.F32.PACK_AB R18, R107, R18 ;  /* 0x000000126b12723e */ /* 0x000fe200000010ff */
[----:B------:R-:W-:Y:S01]  /*8970*/  STS [R2+0x1200], R38 ;  /* 0x0012002602007388 */ /* 0x000fe20000000800 */
[----:B------:R-:W-:Y:S01]  /*8980*/  F2FP.BF16.F32.PACK_AB R17, R17, R160 ;  /* 0x000000a01111723e */ /* 0x000fe200000010ff */
[----:B------:R-:W4:Y:S01]  /*8990*/  @P1 LDC R6, c[0x0][0x2c0] ;  /* 0x0000b000ff061b82 */ /* 0x000f220000000800 */
[----:B------:R-:W-:Y:S01]  /*89a0*/  F2FP.BF16.F32.PACK_AB R16, R16, R162 ;  /* 0x000000a21010723e */ /* 0x000fe200000010ff */
[----:B------:R-:W-:Y:S01]  /*89b0*/  STS [R0+0x1000], R35 ;  /* 0x0010002300007388 */ /* 0x000fe20000000800 */
[----:B------:R-:W-:-:S02]  /*89c0*/  F2FP.BF16.F32.PACK_AB R14, R14, R120 ;  /* 0x000000780e0e723e */ /* 0x000fc400000010ff */
[----:B------:R-:W-:Y:S01]  /*89d0*/  F2FP.BF16.F32.PACK_AB R13, R13, R122 ;  /* 0x0000007a0d0d723e */ /* 0x000fe200000010ff */
[----:B------:R-:W-:Y:S01]  /*89e0*/  STS [R0+0x1200], R34 ;  /* 0x0012002200007388 */ /* 0x000fe20000000800 */
[----:B------:R-:W-:Y:S01]  /*89f0*/  F2FP.BF16.F32.PACK_AB R15, R15, R112 ;  /* 0x000000700f0f723e */ /* 0x000fe200000010ff */
[----:B--2---:R-:W1:Y:S01]  /*8a00*/  @P0 LDC R3, c[0x0][0x2e4] ;  /* 0x0000b900ff030b82 */ /* 0x004e620000000800 */
[----:B------:R-:W-:Y:S01]  /*8a10*/  F2FP.BF16.F32.PACK_AB R48, R115, R48 ;  /* 0x000000307330723e */ /* 0x000fe200000010ff */
[----:B------:R-:W-:Y:S01]  /*8a20*/  STS [R12+0x2000], R33 ;  /* 0x002000210c007388 */ /* 0x000fe20000000800 */
[----:B------:R-:W-:Y:S02]  /*8a30*/  F2FP.BF16.F32.PACK_AB R47, R47, R116 ;  /* 0x000000742f2f723e */ /* 0x000fe400000010ff */
[----:B------:R-:W-:Y:S01]  /*8a40*/  F2FP.BF16.F32.PACK_AB R46, R119, R46 ;  /* 0x0000002e772e723e */ /* 0x000fe200000010ff */
[----:B------:R-:W-:Y:S01]  /*8a50*/  STS [R12+0x2200], R32 ;  /* 0x002200200c007388 */ /* 0x000fe20000000800 */
[----:B------:R-:W-:Y:S01]  /*8a60*/  F2FP.BF16.F32.PACK_AB R45, R45, R164 ;  /* 0x000000a42d2d723e */ /* 0x000fe200000010ff */
[----:B---3--:R-:W2:Y:S01]  /*8a70*/  @P1 LDC.64 R8, c[0x0][0x2c0] ;  /* 0x0000b000ff081b82 */ /* 0x008ea20000000a00 */
[----:B------:R-:W-:Y:S01]  /*8a80*/  F2FP.BF16.F32.PACK_AB R44, R44, R166 ;  /* 0x000000a62c2c723e */ /* 0x000fe200000010ff */
[----:B------:R-:W-:Y:S01]  /*8a90*/  STS [R11+0x2000], R29 ;  /* 0x0020001d0b007388 */ /* 0x000fe20000000800 */
[----:B------:R-:W-:-:S02]  /*8aa0*/  F2FP.BF16.F32.PACK_AB R41, R41, R128 ;  /* 0x000000802929723e */ /* 0x000fc400000010ff */
[----:B------:R-:W-:Y:S01]  /*8ab0*/  F2FP.BF16.F32.PACK_AB R40, R40, R130 ;  /* 0x000000822828723e */ /* 0x000fe200000010ff */
[----:B------:R-:W-:Y:S01]  /*8ac0*/  STS [R11+0x2200], R28 ;  /* 0x0022001c0b007388 */ /* 0x000fe20000000800 */
[----:B------:R-:W-:Y:S02]  /*8ad0*/  F2FP.BF16.F32.PACK_AB R43, R43, R124 ;  /* 0x0000007c2b2b723e */ /* 0x000fe400000010ff */
[----:B------:R-:W-:Y:S01]  /*8ae0*/  F2FP.BF16.F32.PACK_AB R42, R127, R42 ;  /* 0x0000002a7f2a723e */ /* 0x000fe200000010ff */
[----:B------:R-:W-:Y:S01]  /*8af0*/  STS [R12+0x3000], R31 ;  /* 0x0030001f0c007388 */ /* 0x000fe20000000800 */
[----:B------:R-:W-:Y:S02]  /*8b00*/  F2FP.BF16.F32.PACK_AB R50, R50, R168 ;  /* 0x000000a83232723e */ /* 0x000fe400000010ff */
[----:B------:R-:W-:Y:S01]  /*8b10*/  F2FP.BF16.F32.PACK_AB R49, R171, R49 ;  /* 0x00000031ab31723e */ /* 0x000fe200000010ff */
[----:B------:R-:W-:Y:S01]  /*8b20*/  STS [R12+0x3200], R30 ;  /* 0x0032001e0c007388 */ /* 0x000fe20000000800 */
[----:B------:R-:W-:-:S02]  /*8b30*/  SHF.R.S32.HI R62, RZ, 0x1f, R63 ;  /* 0x0000001fff3e7819 */ /* 0x000fc4000001143f */
[----:B------:R-:W-:Y:S01]  /*8b40*/  @!P1 MOV R6, 0x1 ;  /* 0x0000000100069802 */ /* 0x000fe20000000f00 */
[----:B------:R-:W-:Y:S01]  /*8b50*/  STS [R11+0x3000], R27 ;  /* 0x0030001b0b007388 */ /* 0x000fe20000000800 */
[----:B------:R-:W-:-:S03]  /*8b60*/  LEA.HI R62, R62, R63, RZ, 0x5 ;  /* 0x0000003f3e3e7211 */ /* 0x000fc600078f28ff */
[----:B------:R-:W-:Y:S01]  /*8b70*/  STS [R11+0x3200], R26 ;  /* 0x0032001a0b007388 */ /* 0x000fe20000000800 */
[----:B------:R-:W-:-:S03]  /*8b80*/  LOP3.LUT R62, R62, 0xffffffe0, RZ, 0xc0, !PT ;  /* 0xffffffe03e3e7812 */ /* 0x000fc600078ec0ff */
[----:B------:R-:W-:Y:S01]  /*8b90*/  STS [R2+0x2000], R25 ;  /* 0x0020001902007388 */ /* 0x000fe20000000800 */
[----:B------:R-:W-:-:S03]  /*8ba0*/  IADD3 R62, -R62, R63, RZ ;  /* 0x0000003f3e3e7210 */ /* 0x000fc60007ffe1ff */
[----:B------:R-:W-:Y:S04]  /*8bb0*/  STS [R2+0x2200], R24 ;  /* 0x0022001802007388 */ /* 0x000fe80000000800 */
[----:B------:R3:W-:Y:S04]  /*8bc0*/  STS [R0+0x2000], R21 ;  /* 0x0020001500007388 */ /* 0x0007e80000000800 */
[----:B------:R4:W-:Y:S04]  /*8bd0*/  STS [R0+0x2200], R20 ;  /* 0x0022001400007388 */ /* 0x0009e80000000800 */
[----:B------:R1:W-:Y:S04]  /*8be0*/  STS [R2+0x3000], R23 ;  /* 0x0030001702007388 */ /* 0x0003e80000000800 */
[----:B------:R2:W-:Y:S04]  /*8bf0*/  STS [R2+0x3200], R22 ;  /* 0x0032001602007388 */ /* 0x0005e80000000800 */
[----:B------:R-:W-:Y:S04]  /*8c00*/  STS [R0+0x3000], R19 ;  /* 0x0030001300007388 */ /* 0x000fe80000000800 */
[----:B------:R-:W-:Y:S04]  /*8c10*/  STS [R0+0x3200], R18 ;  /* 0x0032001200007388 */ /* 0x000fe80000000800 */
[----:B------:R-:W-:Y:S01]  /*8c20*/  STS [R12+0x4000], R17 ;  /* 0x004000110c007388 */ /* 0x000fe20000000800 */
[----:B---3--:R-:W-:-:S03]  /*8c30*/  MOV R21, 0x7f800000 ;  /* 0x7f80000000157802 */ /* 0x008fc60000000f00 */
[----:B------:R-:W-:Y:S01]  /*8c40*/  STS [R12+0x4200], R16 ;  /* 0x004200100c007388 */ /* 0x000fe20000000800 */
[----:B----4-:R-:W-:-:S03]  /*8c50*/  MOV R20, 0x7f800000 ;  /* 0x7f80000000147802 */ /* 0x010fc60000000f00 */
[----:B------:R-:W-:Y:S01]  /*8c60*/  STS [R11+0x4000], R14 ;  /* 0x0040000e0b007388 */ /* 0x000fe20000000800 */
[----:B-1----:R-:W-:-:S03]  /*8c70*/  MOV R23, 0x7f800000 ;  /* 0x7f80000000177802 */ /* 0x002fc60000000f00 */
[----:B------:R-:W-:Y:S01]  /*8c80*/  STS [R11+0x4200], R13 ;  /* 0x0042000d0b007388 */ /* 0x000fe20000000800 */
[----:B--2---:R-:W-:-:S03]  /*8c90*/  MOV R22, 0x7f800000 ;  /* 0x7f80000000167802 */ /* 0x004fc60000000f00 */
[----:B------:R-:W-:Y:S04]  /*8ca0*/  STS [R12+0x5000], R15 ;  /* 0x0050000f0c007388 */ /* 0x000fe80000000800 */
[----:B------:R1:W-:Y:S04]  /*8cb0*/  STS [R12+0x5200], R48 ;  /* 0x005200300c007388 */ /* 0x0003e80000000800 */
[----:B------:R-:W-:Y:S04]  /*8cc0*/  STS [R11+0x5000], R47 ;  /* 0x0050002f0b007388 */ /* 0x000fe80000000800 */
[----:B------:R2:W-:Y:S04]  /*8cd0*/  STS [R11+0x5200], R46 ;  /* 0x0052002e0b007388 */ /* 0x0005e80000000800 */
[----:B------:R-:W-:Y:S04]  /*8ce0*/  STS [R2+0x4000], R45 ;  /* 0x0040002d02007388 */ /* 0x000fe80000000800 */
[----:B------:R-:W-:Y:S04]  /*8cf0*/  STS [R2+0x4200], R44 ;  /* 0x0042002c02007388 */ /* 0x000fe80000000800 */
[----:B------:R-:W-:Y:S04]  /*8d00*/  STS [R0+0x4000], R41 ;  /* 0x0040002900007388 */ /* 0x000fe80000000800 */
[----:B------:R-:W-:Y:S01]  /*8d10*/  STS [R0+0x4200], R40 ;  /* 0x0042002800007388 */ /* 0x000fe20000000800 */
[----:B-1----:R-:W1:Y:S03]  /*8d20*/  @P3 LDC R12, c[0x0][0x2e8] ;  /* 0x0000ba00ff0c3b82 */ /* 0x002e660000000800 */
[----:B------:R-:W-:Y:S04]  /*8d30*/  STS [R2+0x5000], R43 ;  /* 0x0050002b02007388 */ /* 0x000fe80000000800 */
[----:B------:R3:W-:Y:S01]  /*8d40*/  STS [R2+0x5200], R42 ;  /* 0x0052002a02007388 */ /* 0x0007e20000000800 */
[----:B--2---:R-:W2:Y:S03]  /*8d50*/  @P2 LDC R11, c[0x0][0x2e8] ;  /* 0x0000ba00ff0b2b82 */ /* 0x004ea60000000800 */
[----:B------:R-:W-:Y:S04]  /*8d60*/  STS [R0+0x5000], R50 ;  /* 0x0050003200007388 */ /* 0x000fe80000000800 */
[----:B------:R4:W-:Y:S01]  /*8d70*/  STS [R0+0x5200], R49 ;  /* 0x0052003100007388 */ /* 0x0009e20000000800 */
[----:B------:R-:W-:Y:S06]  /*8d80*/  BAR.SYNC.DEFER_BLOCKING 0x0 ;  /* 0x0000000000007b1d */ /* 0x000fec0000010000 */
[----:B------:R-:W1:Y:S01]  /*8d90*/  S2R R16, SR_CTAID.Y ;  /* 0x0000000000107919 */ /* 0x000e620000002600 */
[----:B------:R-:W1:Y:S01]  /*8da0*/  S2R R36, SR_CTAID.Z ;  /* 0x0000000000247919 */ /* 0x000e620000002700 */
[----:B---3--:R-:W-:Y:S01]  /*8db0*/  @P1 MOV R2, 0x1 ;  /* 0x0000000100021802 */ /* 0x008fe20000000f00 */
[----:B------:R-:W-:-:S02]  /*8dc0*/  @!P1 IMAD R2, R3, R7, RZ ;  /* 0x0000000703029224 */ /* 0x000fc400078e02ff */
[----:B------:R-:W3:Y:S01]  /*8dd0*/  @P2 MUFU.LG2 R7, R56 ;  /* 0x0000003800072308 */ /* 0x000ee20000000c00 */
[----:B----4-:R-:W-:Y:S01]  /*8de0*/  @P1 IMAD R0, R9, R8, RZ ;  /* 0x0000000809001224 */ /* 0x010fe200078e02ff */
[----:B------:R-:W-:Y:S01]  /*8df0*/  @!P1 MOV R0, R3 ;  /* 0x0000000300009202 */ /* 0x000fe20000000f00 */
[----:B------:R-:W4:Y:S01]  /*8e00*/  @P4 LDC R9, c[0x0][0x2e8] ;  /* 0x0000ba00ff094b82 */ /* 0x000f220000000800 */
[----:B------:R4:W4:Y:S04]  /*8e10*/  LDS.128 R32, [R221+0x1800] ;  /* 0x00180000dd207984 */ /* 0x0009280000000c00 */
[----:B------:R-:W1:Y:S01]  /*8e20*/  @P3 MUFU.LG2 R8, R55 ;  /* 0x0000003700083308 */ /* 0x000e620000000c00 */
[----:B------:R-:W-:Y:S01]  /*8e30*/  @P5 FMUL.FTZ R3, R4, 0.69314718246459960938 ;  /* 0x3f31721804035820 */ /* 0x000fe20000410000 */
[----:B------:R4:W4:Y:S03]  /*8e40*/  LDS.128 R28, [R221+0x3800] ;  /* 0x00380000dd1c7984 */ /* 0x0009260000000c00 */
[----:B------:R-:W-:Y:S01]  /*8e50*/  @P5 FFMA.FTZ R23, R136, R5, R3 ;  /* 0x0000000588175223 */ /* 0x000fe20000010003 */
[----:B------:R-:W-:Y:S01]  /*8e60*/  LOP3.LUT P5, RZ, R62, 0x3, RZ, 0xc0, !PT ;  /* 0x000000033eff7812 */ /* 0x000fe200078ac0ff */
[----:B------:R4:W4:Y:S01]  /*8e70*/  LDS.128 R24, [R221+0x5800] ;  /* 0x00580000dd187984 */ /* 0x0009220000000c00 */
[----:B---3--:R-:W-:-:S04]  /*8e80*/  @P2 FMUL.FTZ R4, R7, 0.69314718246459960938 ;  /* 0x3f31721807042820 */ /* 0x008fc80000410000 */
[----:B--2---:R-:W-:Y:S01]  /*8e90*/  @P2 FFMA.FTZ R21, R132, R11, R4 ;  /* 0x0000000b84152223 */ /* 0x004fe20000010004 */
[----:B-1----:R-:W-:Y:S02]  /*8ea0*/  IMAD R2, R16, R2, RZ ;  /* 0x0000000210027224 */ /* 0x002fe400078e02ff */
[----:B------:R-:W-:-:S03]  /*8eb0*/  @P3 FMUL.FTZ R5, R8, 0.69314718246459960938 ;  /* 0x3f31721808053820 */ /* 0x000fc60000410000 */
[----:B------:R-:W-:Y:S01]  /*8ec0*/  SEL R2, R2, RZ, !P6 ;  /* 0x000000ff02027207 */ /* 0x000fe20007000000 */
[----:B------:R-:W-:-:S04]  /*8ed0*/  @P3 FFMA.FTZ R20, R134, R12, R5 ;  /* 0x0000000c86143223 */ /* 0x000fc80000010005 */
[----:B------:R-:W-:Y:S02]  /*8ee0*/  IMAD R0, R36, R0, R2 ;  /* 0x0000000024007224 */ /* 0x000fe400078e0202 */
[----:B------:R-:W-:-:S05]  /*8ef0*/  IMAD R2, R6, UR4, RZ ;  /* 0x0000000406027c24 */ /* 0x000fca000f8e02ff */
[----:B------:R-:W-:Y:S01]  /*8f00*/  SHF.L.U32 R3, R2, 0x7, RZ ;  /* 0x0000000702037819 */ /* 0x000fe200000006ff */
[----:B------:R-:W-:-:S03]  /*8f10*/  @P4 FMUL.FTZ R2, R10, 0.69314718246459960938 ;  /* 0x3f3172180a024820 */ /* 0x000fc60000410000 */
[----:B------:R-:W-:Y:S01]  /*8f20*/  IADD3 R8, P1, P0, R3, R52, R0 ;  /* 0x0000003403087210 */ /* 0x000fe2000783e000 */
[----:B----4-:R-:W-:Y:S01]  /*8f30*/  @P4 FFMA.FTZ R22, R135, R9, R2 ;  /* 0x0000000987164223 */ /* 0x010fe20000010002 */
[----:B------:R-:W-:Y:S02]  /*8f40*/  SHF.R.S32.HI R7, RZ, 0x1f, R3 ;  /* 0x0000001fff077819 */ /* 0x000fe40000011403 */
[----:B------:R-:W-:-:S04]  /*8f50*/  SHF.R.S32.HI R0, RZ, 0x1f, R0 ;  /* 0x0000001fff007819 */ /* 0x000fc80000011400 */
[----:B------:R-:W-:Y:S01]  /*8f60*/  IADD3.X R9, R7, R53, R0, P1, P0 ;  /* 0x0000003507097210 */ /* 0x000fe20000fe0400 */
[----:B------:R-:W-:Y:S06]  /*8f70*/  @P5 BRA `(.L_x_13) ;  /* 0x0000000000ac5947 */ /* 0x000fec0003800000 */
[----:B------:R-:W-:Y:S02]  /*8f80*/  SHF.R.S32.HI R0, RZ, 0x1f, R51 ;  /* 0x0000001fff007819 */ /* 0x000fe40000011433 */
[----:B------:R-:W-:Y:S02]  /*8f90*/  SHF.R.S32.HI R3, RZ, 0x1f, R62 ;  /* 0x0000001fff037819 */ /* 0x000fe4000001143e */
[----:B------:R-:W-:Y:S02]  /*8fa0*/  LEA.HI R2, R0, R51, RZ, 0x2 ;  /* 0x0000003300027211 */ /* 0x000fe400078f10ff */
[----:B------:R-:W-:Y:S02]  /*8fb0*/  LEA.HI R0, R3, R62, RZ, 0x2 ;  /* 0x0000003e03007211 */ /* 0x000fe400078f10ff */
[----:B------:R-:W-:Y:S02]  /*8fc0*/  LOP3.LUT R2, R2, 0xffffffc, RZ, 0xc0, !PT ;  /* 0x0ffffffc02027812 */ /* 0x000fe400078ec0ff */
[----:B------:R-:W-:-:S03]  /*8fd0*/  SHF.R.S32.HI R0, RZ, 0x2, R0 ;  /* 0x00000002ff007819 */ /* 0x000fc60000011400 */
[----:B------:R-:W-:-:S04]  /*8fe0*/  IMAD.IADD R2, R51, 0x1, -R2 ;  /* 0x0000000133027824 */ /* 0x000fc800078e0a02 */
[----:B------:R-:W-:-:S04]  /*8ff0*/  IMAD R0, R2, 0x10, R0 ;  /* 0x0000001002007824 */ /* 0x000fc800078e0200 */
[C---:B------:R-:W-:Y:S01]  /*9000*/  VIADD R2, R0.reuse, 0x8 ;  /* 0x0000000800027836 */ /* 0x040fe20000000000 */
[CC--:B-----5:R-:W-:Y:S01]  /*9010*/  ISETP.GE.AND P6, PT, R0.reuse, R61.reuse, PT ;  /* 0x0000003d0000720c */ /* 0x0e0fe20003fc6270 */
[C---:B------:R-:W-:Y:S02]  /*9020*/  VIADD R3, R0.reuse, 0x40 ;  /* 0x0000004000037836 */ /* 0x040fe40000000000 */
[----:B------:R-:W-:Y:S01]  /*9030*/  VIADD R5, R0, 0x48 ;  /* 0x0000004800057836 */ /* 0x000fe20000000000 */
[-C--:B------:R-:W-:Y:S02]  /*9040*/  ISETP.GE.AND P5, PT, R2, R61.reuse, PT ;  /* 0x0000003d0200720c */ /* 0x080fe40003fa6270 */
[-C--:B------:R-:W-:Y:S02]  /*9050*/  ISETP.GE.AND P4, PT, R3, R61.reuse, PT ;  /* 0x0000003d0300720c */ /* 0x080fe40003f86270 */
[----:B------:R-:W-:-:S05]  /*9060*/  ISETP.GE.AND P3, PT, R5, R61, PT ;  /* 0x0000003d0500720c */ /* 0x000fca0003f66270 */
[----:B------:R-:W1:Y:S01]  /*9070*/  @!P6 LDC.64 R12, c[0x0][0x2b0] ;  /* 0x0000ac00ff0ceb82 */ /* 0x000e620000000a00 */
[----:B------:R-:W-:-:S03]  /*9080*/  @!P6 IMAD R4, R0, R6, RZ ;  /* 0x000000060004e224 */ /* 0x000fc600078e02ff */
[-C--:B------:R-:W-:Y:S02]  /*9090*/  @!P5 IMAD R2, R2, R6.reuse, RZ ;  /* 0x000000060202d224 */ /* 0x080fe400078e02ff */
[----:B------:R-:W-:Y:S01]  /*90a0*/  @!P4 IMAD R0, R3, R6, RZ ;  /* 0x000000060300c224 */ /* 0x000fe200078e02ff */
[----:B------:R-:W-:Y:S01]  /*90b0*/  @!P6 IADD3 R7, P0, R4, R8, RZ ;  /* 0x000000080407e210 */ /* 0x000fe20007f1e0ff */
[----:B------:R-:W2:Y:S01]  /*90c0*/  @!P5 LDC.64 R14, c[0x0][0x2b0] ;  /* 0x0000ac00ff0edb82 */ /* 0x000ea20000000a00 */
[----:B------:R-:W-:Y:S01]  /*90d0*/  @!P3 IMAD R5, R5, R6, RZ ;  /* 0x000000060505b224 */ /* 0x000fe200078e02ff */
[-C--:B------:R-:W-:Y:S02]  /*90e0*/  @!P5 IADD3 R3, P2, R2, R8.reuse, RZ ;  /* 0x000000080203d210 */ /* 0x080fe40007f5e0ff */
[----:B------:R-:W-:Y:S02]  /*90f0*/  @!P4 IADD3 R11, P1, R0, R8, RZ ;  /* 0x00000008000bc210 */ /* 0x000fe40007f3e0ff */
[----:B------:R-:W-:-:S02]  /*9100*/  @!P6 LEA.HI.X.SX32 R4, R4, R9, 0x1, P0 ;  /* 0x000000090404e211 */ /* 0x000fc400000f0eff */
[----:B------:R-:W3:Y:S01]  /*9110*/  @!P4 LDC.64 R16, c[0x0][0x2b0] ;  /* 0x0000ac00ff10cb82 */ /* 0x000ee20000000a00 */
[----:B------:R-:W-:Y:S02]  /*9120*/  @!P3 IADD3 R10, P0, R5, R8, RZ ;  /* 0x00000008050ab210 */ /* 0x000fe40007f1e0ff */
[----:B------:R-:W-:-:S05]  /*9130*/  @!P5 LEA.HI.X.SX32 R2, R2, R9, 0x1, P2 ;  /* 0x000000090202d211 */ /* 0x000fca00010f0eff */
[----:B------:R-:W4:Y:S01]  /*9140*/  @!P3 LDC.64 R18, c[0x0][0x2b0] ;  /* 0x0000ac00ff12bb82 */ /* 0x000f220000000a00 */
[----:B-1----:R-:W-:Y:S02]  /*9150*/  @!P6 LEA R8, P2, R7, R12, 0x2 ;  /* 0x0000000c0708e211 */ /* 0x002fe400078410ff */
[-C--:B------:R-:W-:Y:S02]  /*9160*/  @!P4 LEA.HI.X.SX32 R12, R0, R9.reuse, 0x1, P1 ;  /* 0x00000009000cc211 */ /* 0x080fe400008f0eff */
[----:B------:R-:W-:Y:S02]  /*9170*/  @!P3 LEA.HI.X.SX32 R0, R5, R9, 0x1, P0 ;  /* 0x000000090500b211 */ /* 0x000fe400000f0eff */
[----:B------:R-:W-:Y:S02]  /*9180*/  @!P6 LEA.HI.X R9, R7, R13, R4, 0x2, P2 ;  /* 0x0000000d0709e211 */ /* 0x000fe400010f1404 */
[----:B--2---:R-:W-:-:S03]  /*9190*/  @!P5 LEA R6, P1, R3, R14, 0x2 ;  /* 0x0000000e0306d211 */ /* 0x004fc600078210ff */
[----:B------:R1:W-:Y:S01]  /*91a0*/  @!P6 STG.E desc[UR14][R8.64], R23 ;  /* 0x000000170800e986 */ /* 0x0003e2000c10190e */
[----:B------:R-:W-:Y:S02]  /*91b0*/  @!P5 LEA.HI.X R7, R3, R15, R2, 0x2, P1 ;  /* 0x0000000f0307d211 */ /* 0x000fe400008f1402 */
[----:B---3--:R-:W-:-:S03]  /*91c0*/  @!P4 LEA R4, P1, R11, R16, 0x2 ;  /* 0x000000100b04c211 */ /* 0x008fc600078210ff */
[----:B------:R1:W-:Y:S01]  /*91d0*/  @!P5 STG.E desc[UR14][R6.64], R22 ;  /* 0x000000160600d986 */ /* 0x0003e2000c10190e */
[----:B------:R-:W-:Y:S02]  /*91e0*/  @!P4 LEA.HI.X R5, R11, R17, R12, 0x2, P1 ;  /* 0x000000110b05c211 */ /* 0x000fe400008f140c */
[----:B----4-:R-:W-:-:S03]  /*91f0*/  @!P3 LEA R2, P0, R10, R18, 0x2 ;  /* 0x000000120a02b211 */ /* 0x010fc600078010ff */
[----:B------:R1:W-:Y:S01]  /*9200*/  @!P4 STG.E desc[UR14][R4.64], R20 ;  /* 0x000000140400c986 */ /* 0x0003e2000c10190e */
[----:B------:R-:W-:-:S05]  /*9210*/  @!P3 LEA.HI.X R3, R10, R19, R0, 0x2, P0 ;  /* 0x000000130a03b211 */ /* 0x000fca00000f1400 */
[----:B------:R1:W-:Y:S04]  /*9220*/  @!P3 STG.E desc[UR14][R2.64], R21 ;  /* 0x000000150200b986 */ /* 0x0003e8000c10190e */
.L_x_13:
[----:B------:R-:W-:Y:S05]  /*9230*/  BSYNC B0 ;  /* 0x0000000000007941 */ /* 0x000fea0003800000 */
.L_x_12:
[----:B-1----:R-:W2:Y:S01]  /*9240*/  LDL.LU.64 R8, [R1+0x10] ;  /* 0x0000100001087983 */ /* 0x002ea20000300a00 */
[----:B-----5:R-:W-:Y:S01]  /*9250*/  ISETP.GE.AND P3, PT, R250, R61, PT ;  /* 0x0000003dfa00720c */ /* 0x020fe20003f66270 */
[----:B------:R-:W-:Y:S02]  /*9260*/  ULDC.64 UR4, c[0x0][0x2a0] ;  /* 0x0000a80000047ab9 */ /* 0x000fe40000000a00 */
[----:B------:R-:W3:Y:S04]  /*9270*/  LDL.LU R7, [R1+0x18] ;  /* 0x0000180001077983 */ /* 0x000ee80000300800 */
[----:B------:R-:W4:Y:S04]  /*9280*/  LDL.LU R5, [R1+0x20] ;  /* 0x0000200001057983 */ /* 0x000f280000300800 */
[----:B------:R-:W4:Y:S04]  /*9290*/  LDL.LU R4, [R1+0x1c] ;  /* 0x00001c0001047983 */ /* 0x000f280000300800 */
[----:B------:R1:W5:Y:S01]  /*92a0*/  LDL.64 R38, [R1] ;  /* 0x0000000001267983 */ /* 0x0003620000100a00 */
[----:B------:R-:W-:Y:S01]  /*92b0*/  SHF.R.S32.HI R0, RZ, 0x1f, R36 ;  /* 0x0000001fff007819 */ /* 0x000fe20000011424 */
[----:B------:R-:W-:Y:S02]  /*92c0*/  BSSY B0, `(.L_x_14) ;  /* 0x000001a000007945 */ /* 0x000fe40003800000 */
[----:B------:R1:W1:Y:S02]  /*92d0*/  LDS.128 R20, [R221] ;  /* 0x00000000dd147984 */ /* 0x0002640000000c00 */
[----:B------:R-:W-:-:S02]  /*92e0*/  IMAD R0, R0, UR4, RZ ;  /* 0x0000000400007c24 */ /* 0x000fc4000f8e02ff */
[----:B------:R1:W1:Y:S02]  /*92f0*/  LDS.128 R16, [R221+0x2000] ;  /* 0x00200000dd107984 */ /* 0x0002640000000c00 */
[----:B------:R-:W-:Y:S02]  /*9300*/  IMAD R0, R36, UR5, R0 ;  /* 0x0000000524007c24 */ /* 0x000fe4000f8e0200 */
[----:B------:R1:W1:Y:S01]  /*9310*/  LDS.128 R12, [R221+0x4000] ;  /* 0x00400000dd0c7984 */ /* 0x0002620000000c00 */
[----:B--2---:R-:W-:Y:S02]  /*9320*/  IADD3 R2, P0, R8, R59, RZ ;  /* 0x0000003b08027210 */ /* 0x004fe40007f1e0ff */
[----:B---3--:R-:W-:-:S03]  /*9330*/  ISETP.GE.AND P2, PT, R7, R61, PT ;  /* 0x0000003d0700720c */ /* 0x008fc60003f46270 */
[----:B------:R-:W-:Y:S01]  /*9340*/  IMAD.X R3, R9, 0x1, R60, P0 ;  /* 0x0000000109037824 */ /* 0x000fe200000e063c */
[-C--:B----4-:R-:W-:Y:S01]  /*9350*/  ISETP.GE.AND P1, PT, R5, R61.reuse, PT ;  /* 0x0000003d0500720c */ /* 0x090fe20003f26270 */
[----:B------:R-:W-:Y:S01]  /*9360*/  IMAD.WIDE.U32 R8, R36, UR4, R2 ;  /* 0x0000000424087c25 */ /* 0x000fe2000f8e0002 */
[----:B------:R-:W-:-:S03]  /*9370*/  ISETP.GE.AND P0, PT, R4, R61, PT ;  /* 0x0000003d0400720c */ /* 0x000fc60003f06270 */
[----:B------:R-:W-:Y:S01]  /*9380*/  IMAD.IADD R7, R9, 0x1, R0 ;  /* 0x0000000109077824 */ /* 0x000fe200078e0200 */
[----:B-1----:R-:W-:Y:S09]  /*9390*/  @P3 BRA `(.L_x_15) ;  /* 0x0000000000303947 */ /* 0x002ff20003800000 */
[----:B------:R-:W-:Y:S01]  /*93a0*/  ULDC.64 UR4, c[0x0][0x298] ;  /* 0x0000a60000047ab9 */ /* 0x000fe20000000a00 */
[----:B------:R-:W-:Y:S01]  /*93b0*/  MOV R6, R8 ;  /* 0x0000000800067202 */ /* 0x000fe20000000f00 */
[----:B-----5:R-:W-:-:S04]  /*93c0*/  IMAD R0, R39, UR4, RZ ;  /* 0x0000000427007c24 */ /* 0x020fc8000f8e02ff */
[----:B------:R-:W-:-:S04]  /*93d0*/  IMAD.WIDE.U32 R4, R38, UR4, R6 ;  /* 0x0000000426047c25 */ /* 0x000fc8000f8e0006 */
[----:B------:R-:W-:Y:S01]  /*93e0*/  IMAD R0, R38, UR5, R0 ;  /* 0x0000000526007c24 */ /* 0x000fe2000f8e0200 */
[----:B------:R-:W-:Y:S02]  /*93f0*/  ULDC.64 UR4, c[0x0][0x280] ;  /* 0x0000a00000047ab9 */ /* 0x000fe40000000a00 */
[----:B------:R-:W-:Y:S02]  /*9400*/  LEA R2, P3, R4, UR4, 0x1 ;  /* 0x0000000404027c11 */ /* 0x000fe4000f8608ff */
[----:B------:R-:W-:-:S04]  /*9410*/  IADD3 R0, R5, R0, RZ ;  /* 0x0000000005007210 */ /* 0x000fc80007ffe0ff */
[----:B------:R-:W-:-:S05]  /*9420*/  LEA.HI.X R3, R4, UR5, R0, 0x1, P3 ;  /* 0x0000000504037c11 */ /* 0x000fca00098f0c00 */
[----:B------:R1:W-:Y:S04]  /*9430*/  STG.E.128 desc[UR14][R2.64], R20 ;  /* 0x0000001402007986 */ /* 0x0003e8000c101d0e */
[----:B------:R1:W-:Y:S04]  /*9440*/  STG.E.128 desc[UR14][R2.64+0x40], R16 ;  /* 0x0000401002007986 */ /* 0x0003e8000c101d0e */
[----:B------:R1:W-:Y:S02]  /*9450*/  STG.E.128 desc[UR14][R2.64+0x80], R12 ;  /* 0x0000800c02007986 */ /* 0x0003e4000c101d0e */
.L_x_15:
[----:B------:R-:W-:Y:S05]  /*9460*/  BSYNC B0 ;  /* 0x0000000000007941 */ /* 0x000fea0003800000 */
.L_x_14:
[----:B-1----:R1:W2:Y:S01]  /*9470*/  LDS.128 R20, [R221+0x800] ;  /* 0x00080000dd147984 */ /* 0x0022a20000000c00 */
[----:B------:R-:W-:Y:S03]  /*9480*/  BSSY B0, `(.L_x_16) ;  /* 0x0000013000007945 */ /* 0x000fe60003800000 */
[----:B------:R1:W3:Y:S04]  /*9490*/  LDS.128 R16, [R221+0x2800] ;  /* 0x00280000dd107984 */ /* 0x0002e80000000c00 */
[----:B------:R1:W4:Y:S01]  /*94a0*/  LDS.128 R12, [R221+0x4800] ;  /* 0x00480000dd0c7984 */ /* 0x0003220000000c00 */
[----:B------:R-:W-:Y:S05]  /*94b0*/  @P2 BRA `(.L_x_17) ;  /* 0x00000000003c2947 */ /* 0x000fea0003800000 */
[----:B-----5:R-:W-:Y:S01]  /*94c0*/  IADD3 R0, P2, R38, 0x20, RZ ;  /* 0x0000002026007810 */ /* 0x020fe20007f5e0ff */
[----:B------:R-:W-:Y:S01]  /*94d0*/  ULDC.64 UR4, c[0x0][0x298] ;  /* 0x0000a60000047ab9 */ /* 0x000fe20000000a00 */
[----:B------:R-:W-:-:S03]  /*94e0*/  MOV R3, R7 ;  /* 0x0000000700037202 */ /* 0x000fc60000000f00 */
[----:B------:R-:W-:-:S04]  /*94f0*/  IMAD.X R2, RZ, RZ, R39, P2 ;  /* 0x000000ffff027224 */ /* 0x000fc800010e0627 */
[----:B------:R-:W-:Y:S02]  /*9500*/  IMAD R10, R2, UR4, RZ ;  /* 0x00000004020a7c24 */ /* 0x000fe4000f8e02ff */
[----:B------:R-:W-:-:S04]  /*9510*/  IMAD.MOV.U32 R2, RZ, RZ, R8 ;  /* 0x000000ffff027224 */ /* 0x000fc800078e0008 */
[----:B------:R-:W-:-:S04]  /*9520*/  IMAD.WIDE.U32 R4, R0, UR4, R2 ;  /* 0x0000000400047c25 */ /* 0x000fc8000f8e0002 */
[----:B------:R-:W-:Y:S01]  /*9530*/  IMAD R0, R0, UR5, R10 ;  /* 0x0000000500007c24 */ /* 0x000fe2000f8e020a */
[----:B------:R-:W-:Y:S02]  /*9540*/  ULDC.64 UR4, c[0x0][0x280] ;  /* 0x0000a00000047ab9 */ /* 0x000fe40000000a00 */
[----:B------:R-:W-:Y:S02]  /*9550*/  LEA R2, P2, R4, UR4, 0x1 ;  /* 0x0000000404027c11 */ /* 0x000fe4000f8408ff */
[----:B------:R-:W-:-:S04]  /*9560*/  IADD3 R0, R5, R0, RZ ;  /* 0x0000000005007210 */ /* 0x000fc80007ffe0ff */
[----:B------:R-:W-:-:S05]  /*9570*/  LEA.HI.X R3, R4, UR5, R0, 0x1, P2 ;  /* 0x0000000504037c11 */ /* 0x000fca00090f0c00 */
[----:B--2---:R2:W-:Y:S04]  /*9580*/  STG.E.128 desc[UR14][R2.64], R20 ;  /* 0x0000001402007986 */ /* 0x0045e8000c101d0e */
[----:B---3--:R2:W-:Y:S04]  /*9590*/  STG.E.128 desc[UR14][R2.64+0x40], R16 ;  /* 0x0000401002007986 */ /* 0x0085e8000c101d0e */
[----:B----4-:R2:W-:Y:S02]  /*95a0*/  STG.E.128 desc[UR14][R2.64+0x80], R12 ;  /* 0x0000800c02007986 */ /* 0x0105e4000c101d0e */
.L_x_17:
[----:B------:R-:W-:Y:S05]  /*95b0*/  BSYNC B0 ;  /* 0x0000000000007941 */ /* 0x000fea0003800000 */
.L_x_16:
[----:B--2---:R2:W1:Y:S01]  /*95c0*/  LDS.128 R20, [R221+0x1000] ;  /* 0x00100000dd147984 */ /* 0x0044620000000c00 */
[----:B------:R-:W-:Y:S03]  /*95d0*/  BSSY B0, `(.L_x_18) ;  /* 0x0000013000007945 */ /* 0x000fe60003800000 */
[----:B---3--:R2:W3:Y:S04]  /*95e0*/  LDS.128 R16, [R221+0x3000] ;  /* 0x00300000dd107984 */ /* 0x0084e80000000c00 */
[----:B----4-:R2:W4:Y:S01]  /*95f0*/  LDS.128 R12, [R221+0x5000] ;  /* 0x00500000dd0c7984 */ /* 0x0105220000000c00 */
        /* <DEDUP_REMOVED lines=13> */
[----:B-1----:R1:W-:Y:S04]  /*96d0*/  STG.E.128 desc[UR14][R2.64], R20 ;  /* 0x0000001402007986 */ /* 0x0023e8000c101d0e */
[----:B---3--:R1:W-:Y:S04]  /*96e0*/  STG.E.128 desc[UR14][R2.64+0x40], R16 ;  /* 0x0000401002007986 */ /* 0x0083e8000c101d0e */
[----:B----4-:R1:W-:Y:S02]  /*96f0*/  STG.E.128 desc[UR14][R2.64+0x80], R12 ;  /* 0x0000800c02007986 */ /* 0x0103e4000c101d0e */
.L_x_19:
[----:B------:R-:W-:Y:S05]  /*9700*/  BSYNC B0 ;  /* 0x0000000000007941 */ /* 0x000fea0003800000 */
.L_x_18:
[----:B------:R-:W-:Y:S05]  /*9710*/  @P0 EXIT ;  /* 0x000000000000094d */ /* 0x000fea0003800000 */
[----:B-----5:R-:W-:Y:S01]  /*9720*/  IADD3 R6, P0, R38, 0x60, RZ ;  /* 0x0000006026067810 */ /* 0x020fe20007f1e0ff */
[----:B------:R-:W-:Y:S01]  /*9730*/  ULDC.64 UR4, c[0x0][0x298] ;  /* 0x0000a60000047ab9 */ /* 0x000fe20000000a00 */
[----:B-1----:R-:W-:Y:S01]  /*9740*/  MOV R3, R7 ;  /* 0x0000000700037202 */ /* 0x002fe20000000f00 */
[----:B------:R-:W-:Y:S02]  /*9750*/  IMAD.MOV.U32 R2, RZ, RZ, R8 ;  /* 0x000000ffff027224 */ /* 0x000fe400078e0008 */
[----:B------:R-:W-:Y:S02]  /*9760*/  IMAD.X R0, RZ, RZ, R39, P0 ;  /* 0x000000ffff007224 */ /* 0x000fe400000e0627 */
[----:B------:R-:W-:-:S04]  /*9770*/  IMAD.WIDE.U32 R4, R6, UR4, R2 ;  /* 0x0000000406047c25 */ /* 0x000fc8000f8e0002 */
[----:B------:R-:W-:-:S04]  /*9780*/  IMAD R0, R0, UR4, RZ ;  /* 0x0000000400007c24 */ /* 0x000fc8000f8e02ff */
[----:B------:R-:W-:Y:S01]  /*9790*/  IMAD R0, R6, UR5, R0 ;  /* 0x0000000506007c24 */ /* 0x000fe2000f8e0200 */
[----:B------:R-:W-:Y:S02]  /*97a0*/  ULDC.64 UR4, c[0x0][0x280] ;  /* 0x0000a00000047ab9 */ /* 0x000fe40000000a00 */
[----:B------:R-:W-:Y:S02]  /*97b0*/  LEA R2, P0, R4, UR4, 0x1 ;  /* 0x0000000404027c11 */ /* 0x000fe4000f8008ff */
[----:B------:R-:W-:-:S04]  /*97c0*/  IADD3 R0, R5, R0, RZ ;  /* 0x0000000005007210 */ /* 0x000fc80007ffe0ff */
[----:B------:R-:W-:-:S05]  /*97d0*/  LEA.HI.X R3, R4, UR5, R0, 0x1, P0 ;  /* 0x0000000504037c11 */ /* 0x000fca00080f0c00 */
[----:B------:R-:W-:Y:S04]  /*97e0*/  STG.E.128 desc[UR14][R2.64], R32 ;  /* 0x0000002002007986 */ /* 0x000fe8000c101d0e */
[----:B------:R-:W-:Y:S04]  /*97f0*/  STG.E.128 desc[UR14][R2.64+0x40], R28 ;  /* 0x0000401c02007986 */ /* 0x000fe8000c101d0e */
[----:B------:R-:W-:Y:S01]  /*9800*/  STG.E.128 desc[UR14][R2.64+0x80], R24 ;  /* 0x0000801802007986 */ /* 0x000fe2000c101d0e */
[----:B------:R-:W-:Y:S05]  /*9810*/  EXIT ;  /* 0x000000000000794d */ /* 0x000fea0003800000 */
.L_x_2:
[----:B------:R-:W1:Y:S01]  /*9820*/  LDC.U8 R0, c[0x0][0x3d9] ;  /* 0x0000f640ff007b82 */ /* 0x000e620000000000 */
[----:B------:R-:W2:Y:S01]  /*9830*/  S2R R20, SR_TID.X ;  /* 0x0000000000147919 */ /* 0x000ea20000002100 */
[----:B------:R-:W-:Y:S01]  /*9840*/  ISETP.NE.AND P4, PT, R252, -0x1, PT ;  /* 0xfffffffffc00780c */ /* 0x000fe20003f85270 */
[----:B------:R-:W-:Y:S01]  /*9850*/  ULDC.64 UR4, c[0x0][0x2a0] ;  /* 0x0000a80000047ab9 */ /* 0x000fe20000000a00 */
[----:B------:R-:W-:Y:S01]  /*9860*/  CS2R R14, SRZ ;  /* 0x00000000000e7805 */ /* 0x000fe2000001ff00 */
[----:B------:R-:W-:Y:S03]  /*9870*/  BSSY B0, `(.L_x_20) ;  /* 0x0000048000007945 */ /* 0x000fe60003800000 */
[----:B------:R-:W3:Y:S08]  /*9880*/  LDC.U8 R4, c[0x0][0x3d8] ;  /* 0x0000f600ff047b82 */ /* 0x000ef00000000000 */
[----:B------:R-:W4:Y:S01]  /*9890*/  @!P4 LDC.64 R2, c[0x0][0x290] ;  /* 0x0000a400ff02cb82 */ /* 0x000f220000000a00 */
[----:B-1----:R-:W-:-:S07]  /*98a0*/  ISETP.NE.AND P1, PT, R0, RZ, PT ;  /* 0x000000ff0000720c */ /* 0x002fce0003f25270 */
[----:B------:R-:W1:Y:S01]  /*98b0*/  @P4 LDC.64 R6, c[0x0][0x298] ;  /* 0x0000a600ff064b82 */ /* 0x000e620000000a00 */
[C---:B---3--:R-:W-:Y:S02]  /*98c0*/  ISETP.NE.AND P0, PT, R4.reuse, RZ, PT ;  /* 0x000000ff0400720c */ /* 0x048fe40003f05270 */
[----:B------:R-:W-:Y:S02]  /*98d0*/  ISETP.NE.AND P2, PT, R4, RZ, !P1 ;  /* 0x000000ff0400720c */ /* 0x000fe40004f45270 */
[----:B------:R-:W-:-:S03]  /*98e0*/  ISETP.NE.OR P0, PT, R0, RZ, !P0 ;  /* 0x000000ff0000720c */ /* 0x000fc60004705670 */
[----:B------:R-:W3:Y:S01]  /*98f0*/  @!P1 LDC R9, c[0x0][0x2c4] ;  /* 0x0000b100ff099b82 */ /* 0x000ee20000000800 */
[----:B--2---:R-:W-:Y:S02]  /*9900*/  SHF.R.S32.HI R11, RZ, 0x1f, R20 ;  /* 0x0000001fff0b7819 */ /* 0x004fe40000011414 */
[----:B------:R-:W-:Y:S02]  /*9910*/  @!P4 SHF.R.S32.HI R0, RZ, 0x1f, R19 ;  /* 0x0000001fff00c819 */ /* 0x000fe40000011413 */
[----:B------:R-:W-:Y:S02]  /*9920*/  LEA.HI R11, R11, R20, RZ, 0x2 ;  /* 0x000000140b0b7211 */ /* 0x000fe400078f10ff */
[----:B------:R-:W-:Y:S01]  /*9930*/  ISETP.NE.OR P3, PT, R252, -0x1, P0 ;  /* 0xfffffffffc00780c */ /* 0x000fe20000765670 */
[----:B----4-:R-:W-:Y:S01]  /*9940*/  @!P4 IMAD R0, R0, R2, RZ ;  /* 0x000000020000c224 */ /* 0x010fe200078e02ff */
[----:B------:R-:W-:Y:S01]  /*9950*/  LOP3.LUT R8, R11, 0x1ffffffc, RZ, 0xc0, !PT ;  /* 0x1ffffffc0b087812 */ /* 0x000fe200078ec0ff */
[----:B------:R-:W2:Y:S01]  /*9960*/  @!P1 LDC R12, c[0x0][0x270] ;  /* 0x00009c00ff0c9b82 */ /* 0x000ea20000000800 */
[----:B-1----:R-:W-:-:S04]  /*9970*/  @P4 IMAD.WIDE.U32 R4, R252, R6, RZ ;  /* 0x00000006fc044225 */ /* 0x002fc800078e00ff */
[----:B------:R-:W-:-:S03]  /*9980*/  @!P4 IMAD R6, R19, R3, R0 ;  /* 0x000000031306c224 */ /* 0x000fc600078e0200 */
[----:B------:R-:W1:Y:S01]  /*9990*/  @!P0 LDC R10, c[0x0][0x2c4] ;  /* 0x0000b100ff0a8b82 */ /* 0x000e620000000800 */
[----:B------:R-:W-:-:S04]  /*99a0*/  @!P4 IMAD.WIDE.U32 R2, R19, R2, RZ ;  /* 0x000000021302c225 */ /* 0x000fc800078e00ff */
[----:B------:R-:W-:Y:S01]  /*99b0*/  IMAD.IADD R0, R20, 0x1, -R8 ;  /* 0x0000000114007824 */ /* 0x000fe200078e0a08 */
[----:B------:R-:W-:Y:S01]  /*99c0*/  SHF.R.S32.HI R8, RZ, 0x2, R11 ;  /* 0x00000002ff087819 */ /* 0x000fe2000001140b */
[----:B------:R-:W-:Y:S01]  /*99d0*/  @!P4 IMAD.MOV.U32 R4, RZ, RZ, R2 ;  /* 0x000000ffff04c224 */ /* 0x000fe200078e0002 */
[----:B---3--:R-:W2:Y:S01]  /*99e0*/  @P2 LDC R9, c[0x0][0x2e4] ;  /* 0x0000b900ff092b82 */ /* 0x008ea20000000800 */
[----:B------:R-:W-:Y:S01]  /*99f0*/  IMAD.SHL.U32 R0, R0, 0x8, RZ ;  /* 0x0000000800007824 */ /* 0x000fe200078e00ff */
[----:B------:R-:W-:Y:S01]  /*9a00*/  IADD3 R21, R8, 0x60, RZ ;  /* 0x0000006008157810 */ /* 0x000fe20007ffe0ff */
[----:B------:R-:W-:Y:S02]  /*9a10*/  @P4 IMAD R7, R252, R7, R5 ;  /* 0x00000007fc074224 */ /* 0x000fe400078e0205 */
[----:B------:R-:W-:Y:S01]  /*9a20*/  @!P4 IMAD.IADD R7, R3, 0x1, R6 ;  /* 0x000000010307c824 */ /* 0x000fe200078e0206 */
[C---:B------:R-:W-:Y:S01]  /*9a30*/  IADD3 R2, P2, R0.reuse, R4, RZ ;  /* 0x0000000400027210 */ /* 0x040fe20007f5e0ff */
[----:B------:R-:W-:Y:S01]  /*9a40*/  @P1 IMAD.MOV.U32 R4, RZ, RZ, 0x1 ;  /* 0x00000001ff041424 */ /* 0x000fe200078e00ff */
[----:B------:R-:W3:Y:S02]  /*9a50*/  @P1 LDC.64 R16, c[0x0][0x2c0] ;  /* 0x0000b000ff101b82 */ /* 0x000ee40000000a00 */
[----:B------:R-:W-:-:S02]  /*9a60*/  LEA.HI.X.SX32 R3, R0, R7, 0x1, P2 ;  /* 0x0000000700037211 */ /* 0x000fc400010f0eff */
[----:B------:R-:W-:-:S04]  /*9a70*/  IADD3 R0, -R22, R13, RZ ;  /* 0x0000000d16007210 */ /* 0x000fc80007ffe1ff */
[----:B------:R-:W4:Y:S01]  /*9a80*/  @P1 LDC R18, c[0x0][0x2c0] ;  /* 0x0000b000ff121b82 */ /* 0x000f220000000800 */
[----:B------:R-:W-:Y:S01]  /*9a90*/  ISETP.GE.AND P4, PT, R8, R0, PT ;  /* 0x000000000800720c */ /* 0x000fe20003f86270 */
[----:B-1----:R-:W-:Y:S01]  /*9aa0*/  @!P3 IMAD R252, R19, R10, RZ ;  /* 0x0000000a13fcb224 */ /* 0x002fe200078e02ff */
[----:B------:R-:W-:Y:S02]  /*9ab0*/  SHF.R.S32.HI R10, RZ, 0x1f, R28 ;  /* 0x0000001fff0a7819 */ /* 0x000fe4000001141c */
[----:B------:R-:W-:Y:S01]  /*9ac0*/  LOP3.LUT P3, RZ, R20, 0x3, RZ, 0xc0, !PT ;  /* 0x0000000314ff7812 */ /* 0x000fe2000786c0ff */
[C---:B------:R-:W-:Y:S01]  /*9ad0*/  VIADD R20, R8.reuse, 0x40 ;  /* 0x0000004008147836 */ /* 0x040fe20000000000 */
[----:B------:R-:W-:Y:S01]  /*9ae0*/  @!P0 SHF.R.S32.HI R15, RZ, 0x1f, R252 ;  /* 0x0000001fff0f8819 */ /* 0x000fe200000114fc */
[----:B--2---:R-:W-:Y:S01]  /*9af0*/  @!P1 IMAD R4, R9, R12, RZ ;  /* 0x0000000c09049224 */ /* 0x004fe200078e02ff */
[-C--:B------:R-:W-:Y:S01]  /*9b00*/  ISETP.GE.OR P6, PT, R8, R0.reuse, P3 ;  /* 0x000000000800720c */ /* 0x080fe20001fc6670 */
[----:B------:R-:W-:Y:S01]  /*9b10*/  IMAD R10, R10, UR4, RZ ;  /* 0x000000040a0a7c24 */ /* 0x000fe2000f8e02ff */
[----:B------:R-:W-:Y:S01]  /*9b20*/  ISETP.GE.AND P2, PT, R20, R0, PT ;  /* 0x000000001400720c */ /* 0x000fe20003f46270 */
[----:B------:R-:W-:-:S02]  /*9b30*/  IMAD R4, R19, R4, RZ ;  /* 0x0000000413047224 */ /* 0x000fc400078e02ff */
[----:B------:R-:W-:Y:S02]  /*9b40*/  VIADD R19, R8, 0x20 ;  /* 0x0000002008137836 */ /* 0x000fe40000000000 */
[----:B---3--:R-:W-:Y:S01]  /*9b50*/  @P1 IMAD R16, R17, R16, RZ ;  /* 0x0000001011101224 */ /* 0x008fe200078e02ff */
[----:B------:R-:W-:Y:S01]  /*9b60*/  SEL R17, R4, RZ, P0 ;  /* 0x000000ff04117207 */ /* 0x000fe20000000000 */
[----:B------:R-:W-:Y:S01]  /*9b70*/  @!P1 IMAD.MOV.U32 R16, RZ, RZ, R9 ;  /* 0x000000ffff109224 */ /* 0x000fe200078e0009 */
[----:B------:R-:W-:Y:S01]  /*9b80*/  SHF.R.S32.HI R9, RZ, 0x1f, R8 ;  /* 0x0000001fff097819 */ /* 0x000fe20000011408 */
[C---:B------:R-:W-:Y:S01]  /*9b90*/  IMAD R10, R28.reuse, UR5, R10 ;  /* 0x000000051c0a7c24 */ /* 0x040fe2000f8e020a */
[----:B------:R-:W-:Y:S01]  /*9ba0*/  ISETP.GE.OR P5, PT, R19, R0, P3 ;  /* 0x000000001300720c */ /* 0x000fe20001fa6670 */
[----:B------:R-:W-:-:S04]  /*9bb0*/  IMAD.WIDE.U32 R12, R28, UR4, R2 ;  /* 0x000000041c0c7c25 */ /* 0x000fc8000f8e0002 */
[----:B------:R-:W-:Y:S01]  /*9bc0*/  @!P0 IMAD.MOV.U32 R14, RZ, RZ, R252 ;  /* 0x000000ffff0e8224 */ /* 0x000fe200078e00fc */
[-C--:B------:R-:W-:Y:S01]  /*9bd0*/  ISETP.GE.AND P0, PT, R21, R0.reuse, PT ;  /* 0x000000001500720c */ /* 0x080fe20003f06270 */
[----:B------:R-:W-:Y:S01]  /*9be0*/  @!P1 IMAD.MOV.U32 R18, RZ, RZ, 0x1 ;  /* 0x00000001ff129424 */ /* 0x000fe200078e00ff */
[----:B------:R-:W-:Y:S01]  /*9bf0*/  ISETP.GE.AND P1, PT, R19, R0, PT ;  /* 0x000000001300720c */ /* 0x000fe20003f26270 */
[----:B------:R-:W-:-:S04]  /*9c00*/  IMAD.WIDE R2, R25, 0x80, R8 ;  /* 0x0000008019027825 */ /* 0x000fc800078e0208 */
[----:B------:R-:W-:Y:S01]  /*9c10*/  IMAD.IADD R11, R10, 0x1, R13 ;  /* 0x000000010a0b7824 */ /* 0x000fe200078e020d */
[----:B----4-:R-:W-:Y:S07]  /*9c20*/  @P4 BRA `(.L_x_21) ;  /* 0x0000000000304947 */ /* 0x010fee0003800000 */
[----:B------:R-:W-:Y:S01]  /*9c30*/  ULDC.64 UR4, c[0x0][0x298] ;  /* 0x0000a60000047ab9 */ /* 0x000fe20000000a00 */
[----:B------:R-:W-:Y:S01]  /*9c40*/  MOV R10, R12 ;  /* 0x0000000c000a7202 */ /* 0x000fe20000000f00 */
[----:B------:R-:W-:-:S04]  /*9c50*/  IMAD R4, R3, UR4, RZ ;  /* 0x0000000403047c24 */ /* 0x000fc8000f8e02ff */
[----:B------:R-:W-:-:S04]  /*9c60*/  IMAD.WIDE.U32 R6, R2, UR4, R10 ;  /* 0x0000000402067c25 */ /* 0x000fc8000f8e000a */
[----:B------:R-:W-:Y:S01]  /*9c70*/  IMAD R5, R2, UR5, R4 ;  /* 0x0000000502057c24 */ /* 0x000fe2000f8e0204 */
[----:B------:R-:W-:Y:S02]  /*9c80*/  ULDC.64 UR4, c[0x0][0x280] ;  /* 0x0000a00000047ab9 */ /* 0x000fe40000000a00 */
[----:B------:R-:W-:Y:S02]  /*9c90*/  LEA R4, P4, R6, UR4, 0x1 ;  /* 0x0000000406047c11 */ /* 0x000fe4000f8808ff */
[----:B------:R-:W-:-:S04]  /*9ca0*/  IADD3 R5, R5, R7, RZ ;  /* 0x0000000705057210 */ /* 0x000fc80007ffe0ff */
[----:B------:R-:W-:-:S05]  /*9cb0*/  LEA.HI.X R5, R6, UR5, R5, 0x1, P4 ;  /* 0x0000000506057c11 */ /* 0x000fca000a0f0c05 */
[----:B------:R1:W-:Y:S04]  /*9cc0*/  STG.E.128 desc[UR14][R4.64], RZ ;  /* 0x000000ff04007986 */ /* 0x0003e8000c101d0e */
[----:B------:R1:W-:Y:S04]  /*9cd0*/  STG.E.128 desc[UR14][R4.64+0x40], RZ ;  /* 0x000040ff04007986 */ /* 0x0003e8000c101d0e */
[----:B------:R1:W-:Y:S02]  /*9ce0*/  STG.E.128 desc[UR14][R4.64+0x80], RZ ;  /* 0x000080ff04007986 */ /* 0x0003e4000c101d0e */
.L_x_21:
[----:B------:R-:W-:Y:S05]  /*9cf0*/  BSYNC B0 ;  /* 0x0000000000007941 */ /* 0x000fea0003800000 */
.L_x_20:
[----:B------:R-:W-:Y:S01]  /*9d00*/  BSSY B0, `(.L_x_22) ;  /* 0x0000015000007945 */ /* 0x000fe20003800000 */
[----:B------:R-:W-:Y:S01]  /*9d10*/  ISETP.GE.OR P4, PT, R20, R0, P3 ;  /* 0x000000001400720c */ /* 0x000fe20001f86670 */
[----:B------:R-:W-:Y:S01]  /*9d20*/  IMAD R17, R28, R16, R17 ;  /* 0x000000101c117224 */ /* 0x000fe200078e0211 */
[----:B------:R-:W-:Y:S01]  /*9d30*/  ISETP.GE.OR P3, PT, R21, R0, P3 ;  /* 0x000000001500720c */ /* 0x000fe20001f66670 */
[----:B------:R-:W-:Y:S01]  /*9d40*/  IMAD R16, R22, R18, RZ ;  /* 0x0000001216107224 */ /* 0x000fe200078e02ff */
[----:B------:R-:W-:Y:S11]  /*9d50*/  @P1 BRA `(.L_x_23) ;  /* 0x00000000003c1947 */ /* 0x000ff60003800000 */
[----:B------:R-:W-:Y:S01]  /*9d60*/  IADD3 R0, P1, R2, 0x20, RZ ;  /* 0x0000002002007810 */ /* 0x000fe20007f3e0ff */
[----:B------:R-:W-:Y:S01]  /*9d70*/  ULDC.64 UR4, c[0x0][0x298] ;  /* 0x0000a60000047ab9 */ /* 0x000fe20000000a00 */
[----:B------:R-:W-:Y:S01]  /*9d80*/  MOV R7, R11 ;  /* 0x0000000b00077202 */ /* 0x000fe20000000f00 */
[----:B------:R-:W-:Y:S02]  /*9d90*/  IMAD.MOV.U32 R6, RZ, RZ, R12 ;  /* 0x000000ffff067224 */ /* 0x000fe400078e000c */
[----:B-1----:R-:W-:Y:S02]  /*9da0*/  IMAD.X R4, RZ, RZ, R3, P1 ;  /* 0x000000ffff047224 */ /* 0x002fe400008e0603 */
[----:B------:R-:W-:-:S04]  /*9db0*/  IMAD.WIDE.U32 R6, R0, UR4, R6 ;  /* 0x0000000400067c25 */ /* 0x000fc8000f8e0006 */
[----:B------:R-:W-:-:S04]  /*9dc0*/  IMAD R4, R4, UR4, RZ ;  /* 0x0000000404047c24 */ /* 0x000fc8000f8e02ff */
        /* <DEDUP_REMOVED lines=8> */
.L_x_23:
[----:B------:R-:W-:Y:S05]  /*9e50*/  BSYNC B0 ;  /* 0x0000000000007941 */ /* 0x000fea0003800000 */
.L_x_22:
[----:B------:R-:W-:Y:S04]  /*9e60*/  BSSY B0, `(.L_x_24) ;  /* 0x0000011000007945 */ /* 0x000fe80003800000 */
[----:B------:R-:W-:Y:S05]  /*9e70*/  @P2 BRA `(.L_x_25) ;  /* 0x00000000003c2947 */ /* 0x000fea0003800000 */
[----:B------:R-:W-:Y:S01]  /*9e80*/  IADD3 R0, P1, R2, 0x40, RZ ;  /* 0x0000004002007810 */ /* 0x000fe20007f3e0ff */
[----:B------:R-:W-:Y:S01]  /*9e90*/  ULDC.64 UR4, c[0x0][0x298] ;  /* 0x0000a60000047ab9 */ /* 0x000fe20000000a00 */
[----:B------:R-:W-:Y:S01]  /*9ea0*/  MOV R7, R11 ;  /* 0x0000000b00077202 */ /* 0x000fe20000000f00 */
[----:B------:R-:W-:Y:S02]  /*9eb0*/  IMAD.MOV.U32 R6, RZ, RZ, R12 ;  /* 0x000000ffff067224 */ /* 0x000fe400078e000c */
[----:B-12---:R-:W-:Y:S02]  /*9ec0*/  IMAD.X R4, RZ, RZ, R3, P1 ;  /* 0x000000ffff047224 */ /* 0x006fe400008e0603 */
        /* <DEDUP_REMOVED lines=10> */
.L_x_25:
[----:B------:R-:W-:Y:S05]  /*9f70*/  BSYNC B0 ;  /* 0x0000000000007941 */ /* 0x000fea0003800000 */
.L_x_24:
[----:B------:R-:W-:Y:S01]  /*9f80*/  BSSY B0, `(.L_x_26) ;  /* 0x0000014000007945 */ /* 0x000fe20003800000 */
[--C-:B------:R-:W-:Y:S02]  /*9f90*/  IADD3 R6, P2, P1, R16, R14, R17.reuse ;  /* 0x0000000e10067210 */ /* 0x100fe4000795e011 */
[----:B------:R-:W-:Y:S02]  /*9fa0*/  SHF.R.S32.HI R16, RZ, 0x1f, R16 ;  /* 0x0000001fff107819 */ /* 0x000fe40000011410 */
[----:B------:R-:W-:Y:S01]  /*9fb0*/  SHF.R.S32.HI R17, RZ, 0x1f, R17 ;  /* 0x0000001fff117819 */ /* 0x000fe20000011411 */
[----:B------:R-:W-:Y:S05]  /*9fc0*/  @P0 BRA `(.L_x_27) ;  /* 0x00000000003c0947 */ /* 0x000fea0003800000 */
[----:B------:R-:W-:Y:S01]  /*9fd0*/  IADD3 R0, P0, R2, 0x60, RZ ;  /* 0x0000006002007810 */ /* 0x000fe20007f1e0ff */
[----:B------:R-:W-:-:S04]  /*9fe0*/  ULDC.64 UR4, c[0x0][0x298] ;  /* 0x0000a60000047ab9 */ /* 0x000fc80000000a00 */
[----:B------:R-:W-:Y:S01]  /*9ff0*/  IMAD.X R2, RZ, RZ, R3, P0 ;  /* 0x000000ffff027224 */ /* 0x000fe200000e0603 */
[----:B------:R-:W-:-:S03]  /*a000*/  MOV R3, R11 ;  /* 0x0000000b00037202 */ /* 0x000fc60000000f00 */
[----:B------:R-:W-:Y:S02]  /*a010*/  IMAD R7, R2, UR4, RZ ;  /* 0x0000000402077c24 */ /* 0x000fe4000f8e02ff */
[----:B------:R-:W-:-:S04]  /*a020*/  IMAD.MOV.U32 R2, RZ, RZ, R12 ;  /* 0x000000ffff027224 */ /* 0x000fc800078e000c */
[----:B-123--:R-:W-:-:S04]  /*a030*/  IMAD.WIDE.U32 R4, R0, UR4, R2 ;  /* 0x0000000400047c25 */ /* 0x00efc8000f8e0002 */
        /* <DEDUP_REMOVED lines=8> */
.L_x_27:
[----:B------:R-:W-:Y:S05]  /*a0c0*/  BSYNC B0 ;  /* 0x0000000000007941 */ /* 0x000fea0003800000 */
.L_x_26:
[----:B------:R-:W-:Y:S01]  /*a0d0*/  BSSY B0, `(.L_x_28) ;  /* 0x000000b000007945 */ /* 0x000fe20003800000 */
[----:B------:R-:W-:-:S03]  /*a0e0*/  IADD3.X R14, R16, R15, R17, P2, P1 ;  /* 0x0000000f100e7210 */ /* 0x000fc600017e2411 */
[----:B------:R-:W-:Y:S05]  /*a0f0*/  @P6 BRA `(.L_x_29) ;  /* 0x0000000000206947 */ /* 0x000fea0003800000 */
[----:B------:R-:W-:Y:S01]  /*a100*/  IMAD R0, R8, R18, RZ ;  /* 0x0000001208007224 */ /* 0x000fe200078e02ff */
[----:B------:R-:W-:-:S04]  /*a110*/  ULDC.64 UR4, c[0x0][0x2b0] ;  /* 0x0000ac0000047ab9 */ /* 0x000fc80000000a00 */
[----:B----4-:R-:W-:-:S04]  /*a120*/  IADD3 R3, P0, R0, R6, RZ ;  /* 0x0000000600037210 */ /* 0x010fc80007f1e0ff */
[----:B------:R-:W-:Y:S02]  /*a130*/  LEA.HI.X.SX32 R0, R0, R14, 0x1, P0 ;  /* 0x0000000e00007211 */ /* 0x000fe400000f0eff */
[----:B------:R-:W-:-:S04]  /*a140*/  LEA R2, P0, R3, UR4, 0x2 ;  /* 0x0000000403027c11 */ /* 0x000fc8000f8010ff */
[----:B------:R-:W-:Y:S01]  /*a150*/  LEA.HI.X R3, R3, UR5, R0, 0x2, P0 ;  /* 0x0000000503037c11 */ /* 0x000fe200080f1400 */
[----:B------:R-:W-:-:S05]  /*a160*/  IMAD.MOV.U32 R0, RZ, RZ, 0x7f800000 ;  /* 0x7f800000ff007424 */ /* 0x000fca00078e00ff */
[----:B------:R4:W-:Y:S03]  /*a170*/  STG.E desc[UR14][R2.64], R0 ;  /* 0x0000000002007986 */ /* 0x0009e6000c10190e */
.L_x_29:
[----:B------:R-:W-:Y:S05]  /*a180*/  BSYNC B0 ;  /* 0x0000000000007941 */ /* 0x000fea0003800000 */
.L_x_28:
[----:B------:R-:W-:Y:S04]  /*a190*/  BSSY B0, `(.L_x_30) ;  /* 0x000000a000007945 */ /* 0x000fe80003800000 */
[----:B------:R-:W-:Y:S05]  /*a1a0*/  @P5 BRA `(.L_x_31) ;  /* 0x0000000000205947 */ /* 0x000fea0003800000 */
[----:B----4-:R-:W-:Y:S01]  /*a1b0*/  IMAD R0, R19, R18, RZ ;  /* 0x0000001213007224 */ /* 0x010fe200078e02ff */
[----:B------:R-:W-:-:S04]  /*a1c0*/  ULDC.64 UR4, c[0x0][0x2b0] ;  /* 0x0000ac0000047ab9 */ /* 0x000fc80000000a00 */
[----:B------:R-:W-:-:S04]  /*a1d0*/  IADD3 R3, P0, R0, R6, RZ ;  /* 0x0000000600037210 */ /* 0x000fc80007f1e0ff */
[----:B------:R-:W-:Y:S02]  /*a1e0*/  LEA.HI.X.SX32 R0, R0, R14, 0x1, P0 ;  /* 0x0000000e00007211 */ /* 0x000fe400000f0eff */
[----:B------:R-:W-:-:S04]  /*a1f0*/  LEA R2, P0, R3, UR4, 0x2 ;  /* 0x0000000403027c11 */ /* 0x000fc8000f8010ff */
[----:B------:R-:W-:Y:S01]  /*a200*/  LEA.HI.X R3, R3, UR5, R0, 0x2, P0 ;  /* 0x0000000503037c11 */ /* 0x000fe200080f1400 */
[----:B------:R-:W-:-:S05]  /*a210*/  IMAD.MOV.U32 R0, RZ, RZ, 0x7f800000 ;  /* 0x7f800000ff007424 */ /* 0x000fca00078e00ff */
[----:B------:R4:W-:Y:S03]  /*a220*/  STG.E desc[UR14][R2.64], R0 ;  /* 0x0000000002007986 */ /* 0x0009e6000c10190e */
.L_x_31:
[----:B------:R-:W-:Y:S05]  /*a230*/  BSYNC B0 ;  /* 0x0000000000007941 */ /* 0x000fea0003800000 */
.L_x_30:
        /* <DEDUP_REMOVED lines=10> */
.L_x_33:
[----:B------:R-:W-:Y:S05]  /*a2e0*/  BSYNC B0 ;  /* 0x0000000000007941 */ /* 0x000fea0003800000 */
.L_x_32:
[----:B------:R-:W-:Y:S05]  /*a2f0*/  @P3 EXIT ;  /* 0x000000000000394d */ /* 0x000fea0003800000 */
[----:B----4-:R-:W-:Y:S01]  /*a300*/  IMAD R0, R21, R18, RZ ;  /* 0x0000001215007224 */ /* 0x010fe200078e02ff */
[----:B------:R-:W-:-:S04]  /*a310*/  ULDC.64 UR4, c[0x0][0x2b0] ;  /* 0x0000ac0000047ab9 */ /* 0x000fc80000000a00 */
[----:B------:R-:W-:-:S04]  /*a320*/  IADD3 R3, P0, R0, R6, RZ ;  /* 0x0000000600037210 */ /* 0x000fc80007f1e0ff */
[----:B------:R-:W-:Y:S02]  /*a330*/  LEA.HI.X.SX32 R0, R0, R14, 0x1, P0 ;  /* 0x0000000e00007211 */ /* 0x000fe400000f0eff */
[----:B------:R-:W-:-:S04]  /*a340*/  LEA R2, P0, R3, UR4, 0x2 ;  /* 0x0000000403027c11 */ /* 0x000fc8000f8010ff */
[----:B------:R-:W-:Y:S01]  /*a350*/  LEA.HI.X R3, R3, UR5, R0, 0x2, P0 ;  /* 0x0000000503037c11 */ /* 0x000fe200080f1400 */
[----:B------:R-:W-:-:S05]  /*a360*/  IMAD.MOV.U32 R0, RZ, RZ, 0x7f800000 ;  /* 0x7f800000ff007424 */ /* 0x000fca00078e00ff */
[----:B------:R-:W-:Y:S01]  /*a370*/  STG.E desc[UR14][R2.64], R0 ;  /* 0x0000000002007986 */ /* 0x000fe2000c10190e */
[----:B------:R-:W-:Y:S05]  /*a380*/  EXIT ;  /* 0x000000000000794d */ /* 0x000fea0003800000 */
.L_x_34:
[----:B------:R-:W-:-:S00]  /*a390*/  BRA `(.L_x_34) ;  /* 0xfffffffc00fc7947 */ /* 0x000fc0000383ffff */
[----:B------:R-:W-:-:S00]  /*a3a0*/  NOP ;  /* 0x0000000000007918 */ /* 0x000fc00000000000 */
        /* <DEDUP_REMOVED lines=13> */
.L_x_1205:


//--------------------- .text._ZN5flash16flash_fwd_kernelI23Flash_fwd_kernel_traitsILi96ELi128ELi64ELi4ELb0ELb0EN7cutlass10bfloat16_tE19Flash_kernel_traitsILi96ELi128ELi64ELi4ES3_EELb0ELb0ELb0ELb0ELb1ELb1ELb0ELb0EEEvNS_16Flash_fwd_paramsE --------------------------
	.section	.text._ZN5flash16flash_fwd_kernelI23Flash_fwd_kernel_traitsILi96ELi128ELi64ELi4ELb0ELb0EN7cutlass10bfloat16_tE19Flash_kernel_traitsILi96ELi128ELi64ELi4ES3_EELb0ELb0ELb0ELb0ELb1ELb1ELb0ELb0EEEvNS_16Flash_fwd_paramsE,"ax",@progbits
	.align	128
        .global         _ZN5flash16flash_fwd_kernelI23Flash_fwd_kernel_traitsILi96ELi128ELi64ELi4ELb0ELb0EN7cutlass10bfloat16_tE19Flash_kernel_traitsILi96ELi128ELi64ELi4ES3_EELb0ELb0ELb0ELb0ELb1ELb1ELb0ELb0EEEvNS_16Flash_fwd_paramsE
        .type           _ZN5flash16flash_fwd_kernelI23Flash_fwd_kernel_traitsILi96ELi128ELi64ELi4ELb0ELb0EN7cutlass10bfloat16_tE19Flash_kernel_traitsILi96ELi128ELi64ELi4ES3_EELb0ELb0ELb0ELb0ELb1ELb1ELb0ELb0EEEvNS_16Flash_fwd_paramsE,@function
        .size           _ZN5flash16flash_fwd_kernelI23Flash_fwd_kernel_traitsILi96ELi128ELi64ELi4ELb0ELb0EN7cutlass10bfloat16_tE19Flash_kernel_traitsILi96ELi128ELi64ELi4ES3_EELb0ELb0ELb0ELb0ELb1ELb1ELb0ELb0EEEvNS_16Flash_fwd_paramsE,(.L_x_1206 - _ZN5flash16flash_fwd_kernelI23Flash_fwd_kernel_traitsILi96ELi128ELi64ELi4ELb0ELb0EN7cutlass10bfloat16_tE19Flash_kernel_traitsILi96ELi128ELi64ELi4ES3_EELb0ELb0ELb0ELb0ELb1ELb1ELb0ELb0EEEvNS_16Flash_fwd_paramsE)
        .other          _ZN5flash16flash_fwd_kernelI23Flash_fwd_kernel_traitsILi96ELi128ELi64ELi4ELb0ELb0EN7cutlass10bfloat16_tE19Flash_kernel_traitsILi96ELi128ELi64ELi4ES3_EELb0ELb0ELb0ELb0ELb1ELb1ELb0ELb0EEEvNS_16Flash_fwd_paramsE,@"STO_CUDA_ENTRY STV_DEFAULT"
_ZN5flash16flash_fwd_kernelI23Flash_fwd_kernel_traitsILi96ELi128ELi64ELi4ELb0ELb0EN7cutlass10bfloat16_tE19Flash_kernel_traitsILi96ELi128ELi64ELi4ES3_EELb0ELb0ELb0ELb0ELb1ELb1ELb0ELb0EEEvNS_16Flash_fwd_paramsE:
.text._ZN5flash16flash_fwd_kernelI23Flash_fwd_kernel_traitsILi96ELi128ELi64ELi4ELb0ELb0EN7cutlass10bfloat16_tE19Flash_kernel_traitsILi96ELi128ELi64ELi4ES3_EELb0ELb0ELb0ELb0ELb1ELb1ELb0ELb0EEEvNS_16Flash_fwd_paramsE:
[----:B------:R-:W-:Y:S08]  /*0000*/  LDC R1, c[0x0][0x28] ;  /* 0x00000a00ff017b82 */ /* 0x000ff00000000800 */
[----:B------:R-:W1:Y:S01]  /*0010*/  LDC.64 R2, c[0x0][0x308] ;  /* 0x0000c200ff027b82 */ /* 0x000e620000000a00 */
[----:B------:R-:W2:Y:S01]  /*0020*/  S2R R12, SR_CTAID.Y ;  /* 0x00000000000c7919 */ /* 0x000ea20000002600 */
[----:B------:R-:W-:Y:S01]  /*0030*/  ULDC.64 UR16, c[0x0][0x208] ;  /* 0x0000820000107ab9 */ /* 0x000fe20000000a00 */
[----:B------:R-:W-:Y:S01]  /*0040*/  IMAD.MOV.U32 R15, RZ, RZ, RZ ;  /* 0x000000ffff0f7224 */ /* 0x000fe200078e00ff */
[----:B------:R-:W-:-:S04]  /*0050*/  ULDC UR4, c[0x0][0x2c4] ;  /* 0x0000b10000047ab9 */ /* 0x000fc80000000800 */
[----:B------:R-:W3:Y:S01]  /*0060*/  LDC.64 R4, c[0x0][0x300] ;  /* 0x0000c000ff047b82 */ /* 0x000ee20000000a00 */
[----:B-1----:R-:W-:-:S04]  /*0070*/  ISETP.NE.U32.AND P3, PT, R2, RZ, PT ;  /* 0x000000ff0200720c */ /* 0x002fc80003f65070 */
[----:B------:R-:W-:Y:S02]  /*0080*/  ISETP.NE.AND.EX P3, PT, R3, RZ, PT, P3 ;  /* 0x000000ff0300720c */ /* 0x000fe40003f65330 */
[----:B---3--:R-:W-:-:S04]  /*0090*/  ISETP.NE.U32.AND P0, PT, R4, RZ, PT ;  /* 0x000000ff0400720c */ /* 0x008fc80003f05070 */
[----:B------:R-:W-:-:S07]  /*00a0*/  ISETP.NE.AND.EX P0, PT, R5, RZ, PT, P0 ;  /* 0x000000ff0500720c */ /* 0x000fce0003f05300 */
[----:B------:R-:W2:Y:S01]  /*00b0*/  @P3 LDC.64 R2, c[0x0][0x308] ;  /* 0x0000c200ff023b82 */ /* 0x000ea20000000a00 */
[----:B------:R-:W1:Y:S07]  /*00c0*/  S2R R23, SR_CTAID.X ;  /* 0x0000000000177919 */ /* 0x000e6e0000002500 */
[----:B------:R-:W3:Y:S01]  /*00d0*/  @P0 LDC.64 R4, c[0x0][0x300] ;  /* 0x0000c000ff040b82 */ /* 0x000ee20000000a00 */
[----:B--2---:R-:W-:-:S05]  /*00e0*/  @P3 IMAD.WIDE R2, R12, 0x4, R2 ;  /* 0x000000040c023825 */ /* 0x004fca00078e0202 */
[----:B------:R2:W5:Y:S01]  /*00f0*/  @P3 LDG.E R120, desc[UR16][R2.64] ;  /* 0x0000001002783981 */ /* 0x000562000c1e1900 */
[----:B---3--:R-:W-:-:S04]  /*0100*/  @P0 IMAD.WIDE R4, R12, 0x4, R4 ;  /* 0x000000040c040825 */ /* 0x008fc800078e0204 */
[----:B-1----:R-:W-:Y:S01]  /*0110*/  IMAD.SHL.U32 R0, R23, 0x80, RZ ;  /* 0x0000008017007824 */ /* 0x002fe200078e00ff */
[----:B------:R2:W5:Y:S04]  /*0120*/  @P0 LDG.E R15, desc[UR16][R4.64] ;  /* 0x00000010040f0981 */ /* 0x000568000c1e1900 */
[----:B------:R-:W-:-:S13]  /*0130*/  ISETP.GE.AND P0, PT, R0, UR4, PT ;  /* 0x0000000400007c0c */ /* 0x000fda000bf06270 */
[----:B------:R-:W-:Y:S05]  /*0140*/  @P0 EXIT ;  /* 0x000000000000094d */ /* 0x000fea0003800000 */
[----:B------:R-:W1:Y:S01]  /*0150*/  LDC R14, c[0x0][0x278] ;  /* 0x00009e00ff0e7b82 */ /* 0x000e620000000800 */
[----:B------:R-:W3:Y:S01]  /*0160*/  S2R R183, SR_TID.X ;  /* 0x0000000000b77919 */ /* 0x000ee20000002100 */
[----:B------:R-:W-:Y:S01]  /*0170*/  SHF.R.S32.HI R13, RZ, 0x1f, R12 ;  /* 0x0000001fff0d7819 */ /* 0x000fe2000001140c */
[----:B------:R-:W-:Y:S01]  /*0180*/  ULDC.64 UR4, c[0x0][0x228] ;  /* 0x00008a0000047ab9 */ /* 0x000fe20000000a00 */
[----:B------:R-:W-:Y:S01]  /*0190*/  ULDC.64 UR6, c[0x0][0x240] ;  /* 0x0000900000067ab9 */ /* 0x000fe20000000a00 */
[----:B------:R-:W4:Y:S01]  /*01a0*/  S2R R21, SR_CTAID.Z ;  /* 0x0000000000157919 */ /* 0x000f220000002700 */
[----:B------:R-:W-:Y:S01]  /*01b0*/  ULDC.64 UR8, c[0x0][0x210] ;  /* 0x0000840000087ab9 */ /* 0x000fe20000000a00 */
[----:B------:R-:W-:Y:S01]  /*01c0*/  IMAD R7, R13, UR4, RZ ;  /* 0x000000040d077c24 */ /* 0x000fe2000f8e02ff */
[----:B------:R-:W2:Y:S01]  /*01d0*/  LDC.64 R108, c[0x0][0x248] ;  /* 0x00009200ff6c7b82 */ /* 0x000ea20000000a00 */
[----:B------:R-:W-:Y:S01]  /*01e0*/  USHF.L.U64.HI UR10, UR6, 0x6, UR7 ;  /* 0x00000006060a7899 */ /* 0x000fe20008010207 */
[----:B-----5:R-:W-:-:S02]  /*01f0*/  @P3 IMAD.IADD R120, R120, 0x1, -R15 ;  /* 0x0000000178783824 */ /* 0x020fc400078e0a0f */
[----:B------:R-:W-:Y:S01]  /*0200*/  IMAD R24, R12, UR5, R7 ;  /* 0x000000050c187c24 */ /* 0x000fe2000f8e0207 */
[----:B-1----:R-:W-:-:S04]  /*0210*/  IABS R19, R14 ;  /* 0x0000000e00137213 */ /* 0x002fc80000000000 */
[----:B------:R-:W1:Y:S01]  /*0220*/  I2F.RP R8, R19 ;  /* 0x0000001300087306 */ /* 0x000e620000209400 */
[C---:B--2---:R-:W-:Y:S01]  /*0230*/  SHF.L.U64.HI R227, R108.reuse, 0x6, R109 ;  /* 0x000000066ce37819 */ /* 0x044fe2000001026d */
[----:B------:R-:W-:Y:S01]  /*0240*/  IMAD.SHL.U32 R228, R108, 0x40, RZ ;  /* 0x000000406ce47824 */ /* 0x000fe200078e00ff */
[----:B---3--:R-:W-:Y:S02]  /*0250*/  SHF.R.S32.HI R184, RZ, 0x1f, R183 ;  /* 0x0000001fffb87819 */ /* 0x008fe400000114b7 */
[----:B----4-:R-:W-:Y:S02]  /*0260*/  IABS R6, R21 ;  /* 0x0000001500067213 */ /* 0x010fe40000000000 */
[CC--:B------:R-:W-:Y:S02]  /*0270*/  LEA.HI R0, R184.reuse, R183.reuse, RZ, 0x4 ;  /* 0x000000b7b8007211 */ /* 0x0c0fe400078f20ff */
[----:B------:R-:W-:Y:S01]  /*0280*/  LEA.HI R31, R184, R183, RZ, 0x2 ;  /* 0x000000b7b81f7211 */ /* 0x000fe200078f10ff */
[----:B-1----:R-:W1:Y:S01]  /*0290*/  MUFU.RCP R8, R8 ;  /* 0x0000000800087308 */ /* 0x002e620000001000 */
[----:B------:R-:W-:-:S02]  /*02a0*/  SHF.R.S32.HI R2, RZ, 0x4, R0 ;  /* 0x00000004ff027819 */ /* 0x000fc40000011400 */
[----:B------:R-:W-:Y:S02]  /*02b0*/  LEA.HI R5, R184, R183, RZ, 0x3 ;  /* 0x000000b7b8057211 */ /* 0x000fe400078f18ff */
[C---:B------:R-:W-:Y:S02]  /*02c0*/  LEA.HI R11, R0.reuse, R2, RZ, 0x1 ;  /* 0x00000002000b7211 */ /* 0x040fe400078f08ff */
[----:B------:R-:W-:Y:S02]  /*02d0*/  LOP3.LUT R0, R0, 0xfffffff0, RZ, 0xc0, !PT ;  /* 0xfffffff000007812 */ /* 0x000fe400078ec0ff */
[----:B------:R-:W-:Y:S02]  /*02e0*/  LOP3.LUT R16, R31, 0xfffffffc, RZ, 0xc0, !PT ;  /* 0xfffffffc1f107812 */ /* 0x000fe400078ec0ff */
[----:B------:R-:W-:Y:S01]  /*02f0*/  SHF.R.S32.HI R25, RZ, 0x3, R5 ;  /* 0x00000003ff197819 */ /* 0x000fe20000011405 */
[C---:B------:R-:W-:Y:S01]  /*0300*/  IMAD.IADD R0, R183.reuse, 0x1, -R0 ;  /* 0x00000001b7007824 */ /* 0x040fe200078e0a00 */
[----:B------:R-:W-:Y:S01]  /*0310*/  SHF.R.S32.HI R26, RZ, 0x2, R31 ;  /* 0x00000002ff1a7819 */ /* 0x000fe2000001141f */
[----:B------:R-:W-:Y:S01]  /*0320*/  IMAD.IADD R16, R183, 0x1, -R16 ;  /* 0x00000001b7107824 */ /* 0x000fe200078e0a10 */
[----:B------:R-:W-:Y:S01]  /*0330*/  LOP3.LUT R11, R11, 0xfffffffe, RZ, 0xc0, !PT ;  /* 0xfffffffe0b0b7812 */ /* 0x000fe200078ec0ff */
[----:B------:R-:W-:Y:S01]  /*0340*/  IMAD.SHL.U32 R25, R25, 0x40, RZ ;  /* 0x0000004019197824 */ /* 0x000fe200078e00ff */
[----:B------:R-:W-:Y:S01]  /*0350*/  LEA.HI R3, R0, R0, RZ, 0x1 ;  /* 0x0000000000037211 */ /* 0x000fe200078f08ff */
[----:B-1----:R-:W-:Y:S01]  /*0360*/  VIADD R8, R8, 0xffffffe ;  /* 0x0ffffffe08087836 */ /* 0x002fe20000000000 */
[----:B------:R-:W-:Y:S01]  /*0370*/  SHF.R.S32.HI R29, RZ, 0x1f, R0 ;  /* 0x0000001fff1d7819 */ /* 0x000fe20000011400 */
[----:B------:R-:W-:Y:S01]  /*0380*/  IMAD.SHL.U32 R16, R16, 0x8, RZ ;  /* 0x0000000810107824 */ /* 0x000fe200078e00ff */
[----:B------:R-:W-:Y:S01]  /*0390*/  LOP3.LUT R25, R25, 0xc0, RZ, 0xc0, !PT ;  /* 0x000000c019197812 */ /* 0x000fe200078ec0ff */
[----:B------:R-:W1:Y:S01]  /*03a0*/  F2I.FTZ.U32.TRUNC.NTZ R9, R8 ;  /* 0x0000000800097305 */ /* 0x000e62000021f000 */
[----:B------:R-:W-:Y:S01]  /*03b0*/  LOP3.LUT R111, R3, 0x7fffffe, RZ, 0xc0, !PT ;  /* 0x07fffffe036f7812 */ /* 0x000fe200078ec0ff */
[----:B------:R-:W-:Y:S01]  /*03c0*/  IMAD.IADD R11, R2, 0x1, -R11 ;  /* 0x00000001020b7824 */ /* 0x000fe200078e0a0b */
[----:B------:R-:W-:-:S02]  /*03d0*/  LOP3.LUT R7, R25, 0x18, R16, 0xf8, !PT ;  /* 0x0000001819077812 */ /* 0x000fc400078ef810 */
[----:B------:R-:W-:Y:S01]  /*03e0*/  SHF.R.U32.HI R18, RZ, 0x3, R25 ;  /* 0x00000003ff127819 */ /* 0x000fe20000011619 */
[----:B------:R-:W-:Y:S01]  /*03f0*/  IMAD.IADD R111, R0, 0x1, -R111 ;  /* 0x00000001006f7824 */ /* 0x000fe200078e0a6f */
[--C-:B------:R-:W-:Y:S02]  /*0400*/  SHF.R.S32.HI R17, RZ, 0x1f, R16.reuse ;  /* 0x0000001fff117819 */ /* 0x100fe40000011410 */
[----:B------:R-:W-:Y:S02]  /*0410*/  LEA.HI R31, R31, R26, RZ, 0x1 ;  /* 0x0000001a1f1f7211 */ /* 0x000fe400078f08ff */
[----:B------:R-:W-:Y:S02]  /*0420*/  LOP3.LUT R18, R7, R18, RZ, 0x3c, !PT ;  /* 0x0000001207127212 */ /* 0x000fe400078e3cff */
[----:B------:R-:W-:Y:S01]  /*0430*/  LEA.HI R2, R29, R0, RZ, 0x3 ;  /* 0x000000001d027211 */ /* 0x000fe200078f18ff */
[----:B------:R-:W-:Y:S01]  /*0440*/  IMAD.WIDE.U32 R28, R12, UR4, R16 ;  /* 0x000000040c1c7c25 */ /* 0x000fe2000f8e0010 */
[----:B------:R-:W-:Y:S01]  /*0450*/  SHF.R.S32.HI R0, RZ, 0x1f, R21 ;  /* 0x0000001fff007819 */ /* 0x000fe20000011415 */
[----:B------:R-:W-:Y:S01]  /*0460*/  ULDC.64 UR4, c[0x0][0x258] ;  /* 0x0000960000047ab9 */ /* 0x000fe20000000a00 */
[----:B------:R-:W-:Y:S01]  /*0470*/  LEA.HI R184, R184, R183, RZ, 0x5 ;  /* 0x000000b7b8b87211 */ /* 0x000fe200078f28ff */
[----:B-1----:R-:W-:Y:S01]  /*0480*/  IMAD.MOV R4, RZ, RZ, -R9 ;  /* 0x000000ffff047224 */ /* 0x002fe200078e0a09 */
[----:B------:R-:W-:Y:S01]  /*0490*/  LOP3.LUT R31, R31, 0x7fffffe, RZ, 0xc0, !PT ;  /* 0x07fffffe1f1f7812 */ /* 0x000fe200078ec0ff */
[----:B------:R-:W-:Y:S01]  /*04a0*/  IMAD.MOV.U32 R8, RZ, RZ, RZ ;  /* 0x000000ffff087224 */ /* 0x000fe200078e00ff */
[----:B------:R-:W-:Y:S01]  /*04b0*/  SHF.R.S32.HI R27, RZ, 0x1f, R26 ;  /* 0x0000001fff1b7819 */ /* 0x000fe2000001141a */
[----:B------:R-:W-:Y:S01]  /*04c0*/  IMAD R7, R4, R19, RZ ;  /* 0x0000001304077224 */ /* 0x000fe200078e02ff */
[----:B------:R-:W-:Y:S01]  /*04d0*/  LOP3.LUT R4, R5, 0xfffffff8, RZ, 0xc0, !PT ;  /* 0xfffffff805047812 */ /* 0x000fe200078ec0ff */
[----:B------:R-:W-:-:S02]  /*04e0*/  IMAD.IADD R25, R29, 0x1, R24 ;  /* 0x000000011d197824 */ /* 0x000fc400078e0218 */
[----:B------:R-:W-:Y:S01]  /*04f0*/  IMAD.HI.U32 R7, R9, R7, R8 ;  /* 0x0000000709077227 */ /* 0x000fe200078e0008 */
[----:B------:R-:W-:-:S03]  /*0500*/  SHF.R.S32.HI R9, RZ, 0x5, R184 ;  /* 0x00000005ff097819 */ /* 0x000fc600000114b8 */
[----:B------:R-:W-:Y:S02]  /*0510*/  IMAD R0, R0, UR4, RZ ;  /* 0x0000000400007c24 */ /* 0x000fe4000f8e02ff */
[----:B------:R-:W-:Y:S02]  /*0520*/  IMAD.IADD R20, R26, 0x1, -R31 ;  /* 0x000000011a147824 */ /* 0x000fe400078e0a1f */
[----:B------:R-:W-:Y:S01]  /*0530*/  IMAD.IADD R29, R183, 0x1, -R4 ;  /* 0x00000001b71d7824 */ /* 0x000fe200078e0a04 */
[--C-:B------:R-:W-:Y:S01]  /*0540*/  SHF.R.S32.HI R4, RZ, 0x1, R3.reuse ;  /* 0x00000001ff047819 */ /* 0x100fe20000011403 */
[----:B------:R-:W-:Y:S01]  /*0550*/  IMAD R0, R21, UR5, R0 ;  /* 0x0000000515007c24 */ /* 0x000fe2000f8e0200 */
[----:B------:R-:W1:Y:S01]  /*0560*/  S2UR UR5, SR_CgaCtaId ;  /* 0x00000000000579c3 */ /* 0x000e620000008800 */
[----:B------:R-:W-:Y:S01]  /*0570*/  IMAD R229, R9, 0x8, R20 ;  /* 0x0000000809e57824 */ /* 0x000fe200078e0214 */
[----:B------:R-:W-:Y:S01]  /*0580*/  SHF.R.S32.HI R3, RZ, 0x1f, R3 ;  /* 0x0000001fff037819 */ /* 0x000fe20000011403 */
[----:B------:R-:W-:Y:S01]  /*0590*/  IMAD.MOV.U32 R24, RZ, RZ, R28 ;  /* 0x000000ffff187224 */ /* 0x000fe200078e001c */
[----:B------:R-:W-:Y:S01]  /*05a0*/  LEA.HI R8, R29, R29, RZ, 0x1 ;  /* 0x0000001d1d087211 */ /* 0x000fe200078f08ff */
[----:B------:R-:W-:Y:S01]  /*05b0*/  IMAD.U32 R229, R229, 0x20, R18 ;  /* 0x00000020e5e57824 */ /* 0x000fe200078e0012 */
[----:B------:R-:W-:Y:S01]  /*05c0*/  LEA.HI R3, R3, R4, RZ, 0x2 ;  /* 0x0000000403037211 */ /* 0x000fe200078f10ff */
[----:B------:R-:W-:Y:S01]  /*05d0*/  IMAD.HI.U32 R18, R7, R6, RZ ;  /* 0x0000000607127227 */ /* 0x000fe200078e00ff */
[----:B------:R-:W-:-:S02]  /*05e0*/  LOP3.LUT R10, R8, 0x3fffffe, RZ, 0xc0, !PT ;  /* 0x03fffffe080a7812 */ /* 0x000fc400078ec0ff */
[----:B------:R-:W-:Y:S01]  /*05f0*/  SHF.R.S32.HI R8, RZ, 0x1, R8 ;  /* 0x00000001ff087819 */ /* 0x000fe20000011408 */
[----:B------:R-:W-:Y:S01]  /*0600*/  IMAD.WIDE.U32 R24, R21, UR4, R24 ;  /* 0x0000000415187c25 */ /* 0x000fe2000f8e0018 */
[----:B------:R-:W-:Y:S01]  /*0610*/  LOP3.LUT R3, R3, 0xfffffffc, RZ, 0xc0, !PT ;  /* 0xfffffffc03037812 */ /* 0x000fe200078ec0ff */
[----:B------:R-:W-:Y:S01]  /*0620*/  UMOV UR4, 0x400 ;  /* 0x0000040000047882 */ /* 0x000fe20000000000 */
[----:B------:R-:W-:Y:S01]  /*0630*/  LOP3.LUT R21, R21, R14, RZ, 0x3c, !PT ;  /* 0x0000000e15157212 */ /* 0x000fe200078e3cff */
[----:B------:R-:W-:-:S04]  /*0640*/  IMAD.WIDE R22, R23, 0x80, R26 ;  /* 0x0000008017167825 */ /* 0x000fc800078e021a */
[----:B------:R-:W-:Y:S02]  /*0650*/  IMAD.MOV R20, RZ, RZ, -R18 ;  /* 0x000000ffff147224 */ /* 0x000fe400078e0a12 */
[----:B------:R-:W-:Y:S02]  /*0660*/  IMAD.IADD R25, R25, 0x1, R0 ;  /* 0x0000000119197824 */ /* 0x000fe400078e0200 */
[----:B------:R-:W-:Y:S01]  /*0670*/  IMAD R7, R23, UR6, RZ ;  /* 0x0000000617077c24 */ /* 0x000fe2000f8e02ff */
[----:B-1----:R-:W-:Y:S01]  /*0680*/  ULEA UR5, UR5, UR4, 0x18 ;  /* 0x0000000405057291 */ /* 0x002fe2000f8ec03f */
[----:B------:R-:W-:Y:S01]  /*0690*/  IMAD.SHL.U32 R0, R8, 0x40, RZ ;  /* 0x0000004008007824 */ /* 0x000fe200078e00ff */
[----:B------:R-:W-:Y:S01]  /*06a0*/  USHF.L.U32 UR4, UR6, 0x6, URZ ;  /* 0x0000000606047899 */ /* 0x000fe2000800063f */
[C---:B------:R-:W-:Y:S02]  /*06b0*/  IMAD R20, R19.reuse, R20, R6 ;  /* 0x0000001413147224 */ /* 0x040fe400078e0206 */
[----:B------:R-:W-:Y:S01]  /*06c0*/  IMAD.IADD R3, R4, 0x1, -R3 ;  /* 0x0000000104037824 */ /* 0x000fe200078e0a03 */
[----:B------:R-:W-:Y:S01]  /*06d0*/  LOP3.LUT R0, R0, 0xc0, RZ, 0xc0, !PT ;  /* 0x000000c000007812 */ /* 0x000fe200078ec0ff */
[C---:B------:R-:W-:Y:S01]  /*06e0*/  IMAD R4, R22.reuse, UR7, R7 ;  /* 0x0000000716047c24 */ /* 0x040fe2000f8e0207 */
[----:B------:R-:W-:Y:S01]  /*06f0*/  ISETP.GT.U32.AND P2, PT, R19, R20, PT ;  /* 0x000000141300720c */ /* 0x000fe20003f44070 */
[----:B------:R-:W-:Y:S01]  /*0700*/  IMAD.WIDE.U32 R22, R22, UR6, R24 ;  /* 0x0000000616167c25 */ /* 0x000fe2000f8e0018 */
[----:B------:R-:W1:Y:S01]  /*0710*/  @!P3 LDC.64 R6, c[0x0][0x318] ;  /* 0x0000c600ff06bb82 */ /* 0x000e620000000a00 */
[----:B------:R-:W-:Y:S01]  /*0720*/  LOP3.LUT R5, R0, 0x8, R5, 0xf8, !PT ;  /* 0x0000000800057812 */ /* 0x000fe200078ef805 */
[----:B------:R-:W-:Y:S01]  /*0730*/  ULDC.64 UR6, c[0x0][0x230] ;  /* 0x00008c0000067ab9 */ /* 0x000fe20000000a00 */
[----:B------:R-:W-:Y:S01]  /*0740*/  IMAD.IADD R4, R23, 0x1, R4 ;  /* 0x0000000117047824 */ /* 0x000fe200078e0204 */
[----:B------:R-:W-:Y:S01]  /*0750*/  SHF.R.U32.HI R0, RZ, 0x3, R0 ;  /* 0x00000003ff007819 */ /* 0x000fe20000011600 */
[----:B------:R-:W-:Y:S01]  /*0760*/  IMAD.IADD R10, R29, 0x1, -R10 ;  /* 0x000000011d0a7824 */ /* 0x000fe200078e0a0a */
[----:B------:R-:W-:Y:S01]  /*0770*/  LEA R24, P0, R22, UR8, 0x1 ;  /* 0x0000000816187c11 */ /* 0x000fe2000f8008ff */
[----:B------:R-:W-:Y:S01]  /*0780*/  IMAD.SHL.U32 R2, R2, 0x20, RZ ;  /* 0x0000002002027824 */ /* 0x000fe200078e00ff */
[----:B------:R-:W-:-:S02]  /*0790*/  LOP3.LUT R0, R5, R0, RZ, 0x3c, !PT ;  /* 0x0000000005007212 */ /* 0x000fc400078e3cff */
[----:B------:R-:W-:Y:S01]  /*07a0*/  LEA.HI.X R25, R22, UR9, R4, 0x1, P0 ;  /* 0x0000000916197c11 */ /* 0x000fe200080f0c04 */
[----:B------:R-:W-:Y:S01]  /*07b0*/  @!P2 IMAD.IADD R20, R20, 0x1, -R19 ;  /* 0x000000011414a824 */ /* 0x000fe200078e0a13 */
[----:B------:R-:W2:Y:S01]  /*07c0*/  @!P3 LDC.64 R4, c[0x0][0x2c8] ;  /* 0x0000b200ff04bb82 */ /* 0x000ea20000000a00 */
[----:B------:R-:W-:Y:S01]  /*07d0*/  IADD3 R22, P0, R24, UR4, RZ ;  /* 0x0000000418167c10 */ /* 0x000fe2000ff1e0ff */
[----:B------:R-:W-:Y:S01]  /*07e0*/  @!P2 VIADD R18, R18, 0x1 ;  /* 0x000000011212a836 */ /* 0x000fe20000000000 */
[----:B------:R-:W-:Y:S01]  /*07f0*/  ISETP.NE.AND P2, PT, R14, RZ, PT ;  /* 0x000000ff0e00720c */ /* 0x000fe20003f45270 */
[----:B------:R-:W-:Y:S01]  /*0800*/  ULDC.64 UR8, c[0x0][0x250] ;  /* 0x0000940000087ab9 */ /* 0x000fe20000000a00 */
[----:B------:R-:W-:Y:S01]  /*0810*/  IADD3.X R23, R25, UR10, RZ, P0, !PT ;  /* 0x0000000a19177c10 */ /* 0x000fe200087fe4ff */
[----:B------:R-:W-:Y:S01]  /*0820*/  USHF.L.U32 UR14, UR8, 0x6, URZ ;  /* 0x00000006080e7899 */ /* 0x000fe2000800063f */
[----:B------:R-:W-:Y:S01]  /*0830*/  ISETP.GE.U32.AND P4, PT, R20, R19, PT ;  /* 0x000000131400720c */ /* 0x000fe20003f86070 */
[----:B------:R-:W-:Y:S01]  /*0840*/  USHF.L.U64.HI UR15, UR8, 0x6, UR9 ;  /* 0x00000006080f7899 */ /* 0x000fe20008010209 */
[----:B------:R-:W-:-:S02]  /*0850*/  IADD3 R19, P0, R26, R15, RZ ;  /* 0x0000000f1a137210 */ /* 0x000fc40007f1e0ff */
[----:B------:R-:W-:Y:S02]  /*0860*/  LEA R229, R229, UR5, 0x1 ;  /* 0x00000005e5e57c11 */ /* 0x000fe4000f8e08ff */
[----:B------:R-:W-:Y:S02]  /*0870*/  LEA.HI.X.SX32 R27, R15, R27, 0x1, P0 ;  /* 0x0000001b0f1b7211 */ /* 0x000fe400000f0eff */
[----:B-1----:R-:W-:Y:S01]  /*0880*/  @!P3 ISETP.NE.U32.AND P1, PT, R6, RZ, PT ;  /* 0x000000ff0600b20c */ /* 0x002fe20003f25070 */
[----:B------:R-:W-:Y:S01]  /*0890*/  @!PT LDS RZ, [RZ] ;  /* 0x00000000fffff984 */ /* 0x000fe20000000800 */
[----:B------:R-:W-:Y:S01]  /*08a0*/  @!PT LDS RZ, [RZ] ;  /* 0x00000000fffff984 */ /* 0x000fe20000000800 */
[----:B------:R-:W-:Y:S01]  /*08b0*/  @!PT LDS RZ, [RZ] ;  /* 0x00000000fffff984 */ /* 0x000fe20000000800 */
[----:B------:R-:W-:Y:S01]  /*08c0*/  LDGSTS.E.BYPASS.LTC128B.128 [R229], desc[UR16][R24.64] ;  /* 0x0000000018e57fae */ /* 0x000fe2000b901d50 */
[----:B------:R-:W-:Y:S01]  /*08d0*/  ISETP.GE.AND P0, PT, R21, RZ, PT ;  /* 0x000000ff1500720c */ /* 0x000fe20003f06270 */
[----:B------:R-:W-:Y:S01]  /*08e0*/  IMAD R20, R27, R108, RZ ;  /* 0x0000006c1b147224 */ /* 0x000fe200078e02ff */
[----:B------:R-:W-:Y:S01]  /*08f0*/  @!P3 ISETP.NE.AND.EX P1, PT, R7, RZ, PT, P1 ;  /* 0x000000ff0700b20c */ /* 0x000fe20003f25310 */
[----:B------:R-:W-:Y:S01]  /*0900*/  @P4 VIADD R18, R18, 0x1 ;  /* 0x0000000112124836 */ /* 0x000fe20000000000 */
[----:B------:R-:W-:Y:S01]  /*0910*/  LDGSTS.E.BYPASS.LTC128B.128 [R229+0x2000], desc[UR16][R24.64+0x40] ;  /* 0x0200004018e57fae */ /* 0x000fe2000b901d50 */
[----:B------:R-:W-:Y:S01]  /*0920*/  IMAD R7, R19, R109, R20 ;  /* 0x0000006d13077224 */ /* 0x000fe200078e0214 */
[----:B------:R-:W-:Y:S01]  /*0930*/  LOP3.LUT R110, R2, 0xffffff00, RZ, 0xc0, !PT ;  /* 0xffffff00026e7812 */ /* 0x000fe200078ec0ff */
[----:B------:R-:W-:Y:S01]  /*0940*/  IMAD R6, R27, UR8, RZ ;  /* 0x000000081b067c24 */ /* 0x000fe2000f8e02ff */
[----:B--2---:R-:W-:Y:S01]  /*0950*/  @!P3 SEL R20, R5, RZ, P1 ;  /* 0x000000ff0514b207 */ /* 0x004fe20000800000 */
[----:B------:R1:W-:Y:S01]  /*0960*/  LDGSTS.E.BYPASS.LTC128B.128 [R229+0x4000], desc[UR16][R24.64+0x80] ;  /* 0x0400008018e57fae */ /* 0x0003e2000b901d50 */
[----:B------:R-:W-:Y:S01]  /*0970*/  IMAD.MOV.U32 R5, RZ, RZ, R18 ;  /* 0x000000ffff057224 */ /* 0x000fe200078e0012 */
[----:B------:R-:W-:Y:S01]  /*0980*/  LOP3.LUT P1, RZ, R3, 0x2, RZ, 0xc0, !PT ;  /* 0x0000000203ff7812 */ /* 0x000fe2000782c0ff */
[----:B------:R-:W-:Y:S01]  /*0990*/  IMAD R6, R19, UR9, R6 ;  /* 0x0000000913067c24 */ /* 0x000fe2000f8e0206 */
[----:B------:R-:W-:Y:S01]  /*09a0*/  @!P3 IADD3 R120, R20, R4, -R15 ;  /* 0x000000041478b210 */ /* 0x000fe20007ffe80f */
[----:B------:R-:W-:Y:S01]  /*09b0*/  @!P0 IMAD.MOV R5, RZ, RZ, -R5 ;  /* 0x000000ffff058224 */ /* 0x000fe200078e0a05 */
[----:B------:R-:W-:Y:S01]  /*09c0*/  @!P2 LOP3.LUT R5, RZ, R14, RZ, 0x33, !PT ;  /* 0x0000000eff05a212 */ /* 0x000fe200078e33ff */
[----:B------:R-:W-:Y:S01]  /*09d0*/  LDGSTS.E.BYPASS.LTC128B.128 [R229+0x800], desc[UR16][R22.64] ;  /* 0x0080000016e57fae */ /* 0x000fe2000b901d50 */
[----:B------:R-:W-:Y:S01]  /*09e0*/  IADD3 R18, P0, R22, UR4, RZ ;  /* 0x0000000416127c10 */ /* 0x000fe2000ff1e0ff */
[----:B------:R-:W-:Y:S01]  /*09f0*/  VIADD R164, R120, 0x3f ;  /* 0x0000003f78a47836 */ /* 0x000fe20000000000 */
[----:B------:R-:W-:Y:S01]  /*0a00*/  SHF.R.S32.HI R4, RZ, 0x1f, R5 ;  /* 0x0000001fff047819 */ /* 0x000fe20000011405 */
[----:B------:R-:W-:Y:S03]  /*0a10*/  LDGSTS.E.BYPASS.LTC128B.128 [R229+0x2800], desc[UR16][R22.64+0x40] ;  /* 0x0280004016e57fae */ /* 0x000fe6000b901d50 */
[----:B------:R-:W-:Y:S01]  /*0a20*/  SHF.R.S32.HI R15, RZ, 0x1f, R164 ;  /* 0x0000001fff0f7819 */ /* 0x000fe200000114a4 */
[----:B------:R-:W-:Y:S03]  /*0a30*/  LDGSTS.E.BYPASS.LTC128B.128 [R229+0x4800], desc[UR16][R22.64+0x80] ;  /* 0x0480008016e57fae */ /* 0x000fe6000b901d50 */
[----:B------:R-:W-:Y:S01]  /*0a40*/  LEA.HI R164, R15, R164, RZ, 0x6 ;  /* 0x000000a40fa47211 */ /* 0x000fe200078f30ff */
[----:B-1----:R-:W-:-:S04]  /*0a50*/  IMAD.WIDE.U32 R24, R19, R108, R16 ;  /* 0x0000006c13187225 */ /* 0x002fc800078e0010 */
[----:B------:R-:W-:Y:S02]  /*0a60*/  IMAD.IADD R25, R25, 0x1, R7 ;  /* 0x0000000119197824 */ /* 0x000fe400078e0207 */
[----:B------:R-:W-:Y:S02]  /*0a70*/  IMAD R7, R13, UR6, RZ ;  /* 0x000000060d077c24 */ /* 0x000fe4000f8e02ff */
[----:B------:R-:W-:Y:S01]  /*0a80*/  IMAD.WIDE.U32 R16, R19, UR8, R16 ;  /* 0x0000000813107c25 */ /* 0x000fe2000f8e0010 */
[----:B------:R-:W-:-:S03]  /*0a90*/  IADD3.X R19, R23, UR10, RZ, P0, !PT ;  /* 0x0000000a17137c10 */ /* 0x000fc600087fe4ff */
[C---:B------:R-:W-:Y:S02]  /*0aa0*/  IMAD R7, R12.reuse, UR7, R7 ;  /* 0x000000070c077c24 */ /* 0x040fe4000f8e0207 */
[----:B------:R-:W-:Y:S01]  /*0ab0*/  IMAD.WIDE.U32 R24, R12, UR6, R24 ;  /* 0x000000060c187c25 */ /* 0x000fe2000f8e0018 */
[----:B------:R-:W-:Y:S01]  /*0ac0*/  ULDC.64 UR6, c[0x0][0x260] ;  /* 0x0000980000067ab9 */ /* 0x000fe20000000a00 */
[----:B------:R-:W-:Y:S02]  /*0ad0*/  LDGSTS.E.BYPASS.LTC128B.128 [R229+0x1000], desc[UR16][R18.64] ;  /* 0x0100000012e57fae */ /* 0x000fe4000b901d50 */
[----:B------:R-:W-:Y:S02]  /*0ae0*/  IMAD.IADD R17, R17, 0x1, R6 ;  /* 0x0000000111117824 */ /* 0x000fe400078e0206 */
[----:B------:R-:W-:Y:S01]  /*0af0*/  IMAD.IADD R25, R25, 0x1, R7 ;  /* 0x0000000119197824 */ /* 0x000fe200078e0207 */
[----:B------:R-:W-:Y:S01]  /*0b00*/  LEA.HI.SX32 R7, R164, 0xffffffff, 0x1a ;  /* 0xffffffffa4077811 */ /* 0x000fe200078fd2ff */
[----:B------:R-:W-:Y:S01]  /*0b10*/  IMAD R6, R4, UR6, RZ ;  /* 0x0000000604067c24 */ /* 0x000fe2000f8e02ff */
[----:B------:R-:W-:Y:S01]  /*0b20*/  LDGSTS.E.BYPASS.LTC128B.128 [R229+0x3000], desc[UR16][R18.64+0x40] ;  /* 0x0300004012e57fae */ /* 0x000fe2000b901d50 */
[----:B------:R-:W-:-:S03]  /*0b30*/  IMAD.WIDE.U32 R232, R5, UR6, R24 ;  /* 0x0000000605e87c25 */ /* 0x000fc6000f8e0018 */
[----:B------:R1:W-:Y:S01]  /*0b40*/  LDGSTS.E.BYPASS.LTC128B.128 [R229+0x5000], desc[UR16][R18.64+0x80] ;  /* 0x0500008012e57fae */ /* 0x0003e2000b901d50 */
[----:B------:R-:W-:Y:S01]  /*0b50*/  IMAD R235, R5, UR7, R6 ;  /* 0x0000000705eb7c24 */ /* 0x000fe2000f8e0206 */
[----:B------:R-:W-:Y:S01]  /*0b60*/  ULDC.64 UR6, c[0x0][0x238] ;  /* 0x00008e0000067ab9 */ /* 0x000fe20000000a00 */
[----:B------:R-:W-:Y:S02]  /*0b70*/  IMAD R6, R227, R7, RZ ;  /* 0x00000007e3067224 */ /* 0x000fe400078e02ff */
[----:B------:R-:W-:Y:S01]  /*0b80*/  IMAD R15, R13, UR6, RZ ;  /* 0x000000060d0f7c24 */ /* 0x000fe2000f8e02ff */
[----:B------:R-:W-:Y:S01]  /*0b90*/  SHF.R.S32.HI R13, RZ, 0x1f, R7 ;  /* 0x0000001fff0d7819 */ /* 0x000fe20000011407 */
[----:B------:R-:W-:Y:S02]  /*0ba0*/  IMAD.IADD R235, R233, 0x1, R235 ;  /* 0x00000001e9eb7824 */ /* 0x000fe400078e02eb */
[----:B------:R-:W-:Y:S02]  /*0bb0*/  IMAD.MOV.U32 R234, RZ, RZ, R232 ;  /* 0x000000ffffea7224 */ /* 0x000fe400078e00e8 */
[----:B------:R-:W-:-:S04]  /*0bc0*/  IMAD.WIDE.U32 R20, R12, UR6, R16 ;  /* 0x000000060c147c25 */ /* 0x000fc8000f8e0010 */
[----:B------:R-:W-:Y:S01]  /*0bd0*/  IMAD R14, R12, UR7, R15 ;  /* 0x000000070c0e7c24 */ /* 0x000fe2000f8e020f */
[----:B------:R-:W-:Y:S01]  /*0be0*/  ULDC.64 UR6, c[0x0][0x218] ;  /* 0x0000860000067ab9 */ /* 0x000fe20000000a00 */
[-C--:B------:R-:W-:Y:S02]  /*0bf0*/  IMAD R6, R13, R228.reuse, R6 ;  /* 0x000000e40d067224 */ /* 0x080fe400078e0206 */
[----:B------:R-:W-:-:S04]  /*0c00*/  IMAD.WIDE.U32 R16, R7, R228, R234 ;  /* 0x000000e407107225 */ /* 0x000fc800078e00ea */
[----:B------:R-:W-:Y:S02]  /*0c10*/  IMAD.IADD R21, R21, 0x1, R14 ;  /* 0x0000000115157824 */ /* 0x000fe400078e020e */
[----:B------:R-:W-:Y:S01]  /*0c20*/  IMAD.IADD R15, R17, 0x1, R6 ;  /* 0x00000001110f7824 */ /* 0x000fe200078e0206 */
[----:B-1----:R-:W-:Y:S01]  /*0c30*/  IADD3 R18, P0, R18, UR4, RZ ;  /* 0x0000000412127c10 */ /* 0x002fe2000ff1e0ff */
[----:B------:R-:W-:Y:S01]  /*0c40*/  IMAD.SHL.U32 R6, R3, 0x40, RZ ;  /* 0x0000004003067824 */ /* 0x000fe200078e00ff */
[----:B------:R-:W-:Y:S02]  /*0c50*/  UIADD3 UR4, UR5, 0x6000, URZ ;  /* 0x0000600005047890 */ /* 0x000fe4000fffe03f */
[----:B------:R-:W-:Y:S01]  /*0c60*/  IADD3.X R19, R19, UR10, RZ, P0, !PT ;  /* 0x0000000a13137c10 */ /* 0x000fe200087fe4ff */
[----:B------:R-:W-:Y:S01]  /*0c70*/  ULDC.64 UR10, c[0x0][0x268] ;  /* 0x00009a00000a7ab9 */ /* 0x000fe20000000a00 */
[----:B------:R-:W-:Y:S01]  /*0c80*/  LEA R14, P0, R16, UR6, 0x1 ;  /* 0x00000006100e7c11 */ /* 0x000fe2000f8008ff */
[----:B------:R-:W-:Y:S01]  /*0c90*/  IMAD R4, R4, UR10, RZ ;  /* 0x0000000a04047c24 */ /* 0x000fe2000f8e02ff */
[----:B------:R-:W-:Y:S01]  /*0ca0*/  LOP3.LUT R6, R6, 0xc0, RZ, 0xc0, !PT ;  /* 0x000000c006067812 */ /* 0x000fe200078ec0ff */
[C---:B------:R-:W-:Y:S01]  /*0cb0*/  IMAD.WIDE.U32 R230, R5.reuse, UR10, R20 ;  /* 0x0000000a05e67c25 */ /* 0x040fe2000f8e0014 */
[----:B------:R-:W-:Y:S01]  /*0cc0*/  LEA.HI.X R15, R16, UR7, R15, 0x1, P0 ;  /* 0x00000007100f7c11 */ /* 0x000fe200080f0c0f */
[----:B------:R-:W-:Y:S01]  /*0cd0*/  LDGSTS.E.BYPASS.LTC128B.128 [R229+0x1800], desc[UR16][R18.64] ;  /* 0x0180000012e57fae */ /* 0x000fe2000b901d50 */
[----:B------:R-:W-:Y:S01]  /*0ce0*/  IADD3 R12, P0, R228, R14, RZ ;  /* 0x0000000ee40c7210 */ /* 0x000fe20007f1e0ff */
[----:B------:R-:W-:Y:S01]  /*0cf0*/  IMAD R5, R5, UR11, R4 ;  /* 0x0000000b05057c24 */ /* 0x000fe2000f8e0204 */
[----:B------:R-:W-:Y:S01]  /*0d00*/  ULDC.64 UR10, c[0x0][0x220] ;  /* 0x00008800000a7ab9 */ /* 0x000fe20000000a00 */
[----:B------:R-:W-:Y:S01]  /*0d10*/  IMAD R4, R13, UR8, RZ ;  /* 0x000000080d047c24 */ /* 0x000fe2000f8e02ff */
[----:B------:R-:W-:Y:S01]  /*0d20*/  LDGSTS.E.BYPASS.LTC128B.128 [R229+0x3800], desc[UR16][R18.64+0x40] ;  /* 0x0380004012e57fae */ /* 0x000fe2000b901d50 */
[----:B------:R-:W-:-:S02]  /*0d30*/  IMAD.X R13, R227, 0x1, R15, P0 ;  /* 0x00000001e30d7824 */ /* 0x000fc400000e060f */
[C---:B------:R-:W-:Y:S01]  /*0d40*/  IMAD R4, R7.reuse, UR9, R4 ;  /* 0x0000000907047c24 */ /* 0x040fe2000f8e0204 */
[----:B------:R-:W-:Y:S01]  /*0d50*/  LDGSTS.E.BYPASS.LTC128B.128 [R229+0x5800], desc[UR16][R18.64+0x80] ;  /* 0x0580008012e57fae */ /* 0x000fe2000b901d50 */
[----:B------:R-:W-:-:S03]  /*0d60*/  IMAD.WIDE.U32 R16, R7, UR8, RZ ;  /* 0x0000000807107c25 */ /* 0x000fc6000f8e00ff */
[----:B------:R-:W-:Y:S01]  /*0d70*/  LDGSTS.E.BYPASS.LTC128B.128 [R229+0x6000], desc[UR16][R14.64] ;  /* 0x060000000ee57fae */ /* 0x000fe2000b901d50 */
[C---:B------:R-:W-:Y:S02]  /*0d80*/  IMAD R7, R11.reuse, 0x8, R10 ;  /* 0x000000080b077824 */ /* 0x040fe400078e020a */
[----:B------:R-:W-:Y:S01]  /*0d90*/  IMAD.SHL.U32 R11, R11, 0x8, RZ ;  /* 0x000000080b0b7824 */ /* 0x000fe200078e00ff */
[----:B------:R-:W-:Y:S01]  /*0da0*/  LDGSTS.E.BYPASS.LTC128B.128 [R229+0x7000], desc[UR16][R14.64+0x40] ;  /* 0x070000400ee57fae */ /* 0x000fe2000b901d50 */
[----:B------:R-:W-:Y:S01]  /*0db0*/  IMAD.IADD R17, R17, 0x1, R4 ;  /* 0x0000000111117824 */ /* 0x000fe200078e0204 */
[----:B------:R-:W-:Y:S01]  /*0dc0*/  LEA R4, P0, R16, R230, 0x6 ;  /* 0x000000e610047211 */ /* 0x000fe200078030ff */
[----:B------:R-:W-:Y:S01]  /*0dd0*/  IMAD.IADD R226, R231, 0x1, R5 ;  /* 0x00000001e7e27824 */ /* 0x000fe200078e0205 */
[----:B------:R-:W-:Y:S01]  /*0de0*/  LDGSTS.E.BYPASS.LTC128B.128 [R229+0x8000], desc[UR16][R14.64+0x80] ;  /* 0x080000800ee57fae */ /* 0x000fe2000b901d50 */
[----:B------:R-:W-:Y:S01]  /*0df0*/  LOP3.LUT R2, R6, 0x8, R11, 0xf8, !PT ;  /* 0x0000000806027812 */ /* 0x000fe200078ef80b */
[----:B------:R-:W-:Y:S01]  /*0e00*/  IMAD.U32 R0, R7, 0x20, R0 ;  /* 0x0000002007007824 */ /* 0x000fe200078e0000 */
[----:B------:R-:W-:Y:S01]  /*0e10*/  SHF.R.U32.HI R5, RZ, 0x3, R6 ;  /* 0x00000003ff057819 */ /* 0x000fe20000011606 */
[----:B------:R-:W-:Y:S01]  /*0e20*/  LDGSTS.E.BYPASS.LTC128B.128 [R229+0x6800], desc[UR16][R12.64] ;  /* 0x068000000ce57fae */ /* 0x000fe2000b901d50 */
[----:B------:R-:W-:Y:S01]  /*0e30*/  LEA.HI.X R17, R16, R226, R17, 0x6, P0 ;  /* 0x000000e210117211 */ /* 0x000fe200000f3411 */
[----:B------:R-:W-:Y:S01]  /*0e40*/  IMAD R6, R9, 0x200, R110 ;  /* 0x0000020009067824 */ /* 0x000fe200078e026e */
[----:B------:R-:W-:Y:S01]  /*0e50*/  LEA R10, P0, R4, UR10, 0x1 ;  /* 0x0000000a040a7c11 */ /* 0x000fe2000f8008ff */
[----:B------:R-:W-:Y:S01]  /*0e60*/  LDGSTS.E.BYPASS.LTC128B.128 [R229+0x7800], desc[UR16][R12.64+0x40] ;  /* 0x078000400ce57fae */ /* 0x000fe2000b901d50 */
[----:B------:R-:W-:Y:S01]  /*0e70*/  LOP3.LUT R2, R2, R5, RZ, 0x3c, !PT ;  /* 0x0000000502027212 */ /* 0x000fe200078e3cff */
[----:B------:R-:W-:Y:S01]  /*0e80*/  IMAD R225, R111, 0x20, R6 ;  /* 0x000000206fe17824 */ /* 0x000fe200078e0206 */
[----:B------:R-:W-:Y:S01]  /*0e90*/  LEA.HI.X R11, R4, UR11, R17, 0x1, P0 ;  /* 0x0000000b040b7c11 */ /* 0x000fe200080f0c11 */
[----:B------:R1:W-:Y:S01]  /*0ea0*/  LDGSTS.E.BYPASS.LTC128B.128 [R229+0x8800], desc[UR16][R12.64+0x80] ;  /* 0x088000800ce57fae */ /* 0x0003e2000b901d50 */
[----:B------:R-:W-:Y:S01]  /*0eb0*/  LEA R121, R0, UR5, 0x1 ;  /* 0x0000000500797c11 */ /* 0x000fe2000f8e08ff */
[----:B------:R-:W-:Y:S01]  /*0ec0*/  IMAD.IADD R225, R2, 0x1, R225 ;  /* 0x0000000102e17824 */ /* 0x000fe200078e02e1 */
[----:B------:R-:W-:Y:S01]  /*0ed0*/  LEA R224, R0, UR4, 0x1 ;  /* 0x0000000400e07c11 */ /* 0x000fe2000f8e08ff */
[----:B------:R-:W0:Y:S03]  /*0ee0*/  LDGDEPBAR ;  /* 0x00000000000079af */ /* 0x000e260000000000 */
[----:B------:R-:W-:-:S02]  /*0ef0*/  LEA R225, R225, UR5, 0x1 ;  /* 0x00000005e1e17c11 */ /* 0x000fc4000f8e08ff */
[----:B-1----:R-:W-:Y:S01]  /*0f00*/  IADD3 R12, P0, R10, UR14, RZ ;  /* 0x0000000e0a0c7c10 */ /* 0x002fe2000ff1e0ff */
[----:B------:R-:W-:-:S04]  /*0f10*/  DEPBAR.LE SB0, 0x0 ;  /* 0x000080000000791a */ /* 0x000fc80000000000 */
[----:B------:R-:W-:Y:S01]  /*0f20*/  BAR.SYNC.DEFER_BLOCKING 0x0 ;  /* 0x0000000000007b1d */ /* 0x000fe20000010000 */
[----:B------:R-:W-:Y:S02]  /*0f30*/  IADD3.X R13, R11, UR15, RZ, P0, !PT ;  /* 0x0000000f0b0d7c10 */ /* 0x000fe400087fe4ff */
[----:B------:R-:W-:Y:S01]  /*0f40*/  LOP3.LUT P0, RZ, R8, 0x2, RZ, 0xc0, !PT ;  /* 0x0000000208ff7812 */ /* 0x000fe2000780c0ff */
[----:B------:R-:W-:-:S05]  /*0f50*/  IMAD.MOV.U32 R8, RZ, RZ, 0x20 ;  /* 0x00000020ff087424 */ /* 0x000fca00078e00ff */
[C---:B------:R-:W-:Y:S02]  /*0f60*/  SEL R3, R8.reuse, 0xffffffe0, !P0 ;  /* 0xffffffe008037807 */ /* 0x040fe40004000000 */
[----:B------:R-:W-:Y:S02]  /*0f70*/  SEL R0, R8, 0xffffffe0, !P1 ;  /* 0xffffffe008007807 */ /* 0x000fe40004800000 */
[----:B------:R-:W-:Y:S01]  /*0f80*/  ISETP.GE.AND P0, PT, R120, 0x41, PT ;  /* 0x000000417800780c */ /* 0x000fe20003f06270 */
[----:B------:R-:W-:Y:S02]  /*0f90*/  IMAD.IADD R222, R224, 0x1, R3 ;  /* 0x00000001e0de7824 */ /* 0x000fe400078e0203 */
[----:B------:R-:W-:Y:S01]  /*0fa0*/  IMAD.IADD R223, R225, 0x1, R0 ;  /* 0x00000001e1df7824 */ /* 0x000fe200078e0200 */
[----:B------:R-:W-:Y:S01]  /*0fb0*/  @!PT LDS RZ, [RZ] ;  /* 0x00000000fffff984 */ /* 0x000fe20000000800 */
[----:B------:R-:W-:Y:S01]  /*0fc0*/  @!PT LDS RZ, [RZ] ;  /* 0x00000000fffff984 */ /* 0x000fe20000000800 */
[----:B------:R-:W-:Y:S01]  /*0fd0*/  @!PT LDS RZ, [RZ] ;  /* 0x00000000fffff984 */ /* 0x000fe20000000800 */
[----:B------:R-:W-:Y:S04]  /*0fe0*/  LDGSTS.E.BYPASS.LTC128B.128 [R229+0x9000], desc[UR16][R10.64] ;  /* 0x090000000ae57fae */ /* 0x000fe8000b901d50 */
[----:B------:R-:W-:Y:S04]  /*0ff0*/  LDGSTS.E.BYPASS.LTC128B.128 [R229+0xa000], desc[UR16][R10.64+0x40] ;  /* 0x0a0000400ae57fae */ /* 0x000fe8000b901d50 */
[----:B------:R-:W-:Y:S04]  /*1000*/  LDGSTS.E.BYPASS.LTC128B.128 [R229+0xb000], desc[UR16][R10.64+0x80] ;  /* 0x0b0000800ae57fae */ /* 0x000fe8000b901d50 */
[----:B------:R-:W-:Y:S04]  /*1010*/  LDGSTS.E.BYPASS.LTC128B.128 [R229+0x9800], desc[UR16][R12.64] ;  /* 0x098000000ce57fae */ /* 0x000fe8000b901d50 */
[----:B------:R-:W-:Y:S04]  /*1020*/  LDGSTS.E.BYPASS.LTC128B.128 [R229+0xa800], desc[UR16][R12.64+0x40] ;  /* 0x0a8000400ce57fae */ /* 0x000fe8000b901d50 */
[----:B------:R1:W-:Y:S04]  /*1030*/  LDGSTS.E.BYPASS.LTC128B.128 [R229+0xb800], desc[UR16][R12.64+0x80] ;  /* 0x0b8000800ce57fae */ /* 0x0003e8000b901d50 */
[----:B------:R-:W-:Y:S04]  /*1040*/  LDSM.16.M88.4 R36, [R121+0x6000] ;  /* 0x006000007924783b */ /* 0x000fe80000000200 */
[----:B------:R-:W2:Y:S04]  /*1050*/  LDSM.16.M88.4 R16, [R225+0x1000] ;  /* 0x00100000e110783b */ /* 0x000ea80000000200 */
[----:B------:R-:W1:Y:S04]  /*1060*/  LDSM.16.M88.4 R172, [R121+0x6400] ;  /* 0x0064000079ac783b */ /* 0x000e680000000200 */
[----:B------:R-:W3:Y:S04]  /*1070*/  LDSM.16.M88.4 R4, [R121+0x6800] ;  /* 0x006800007904783b */ /* 0x000ee80000000200 */
[----:B------:R-:W4:Y:S04]  /*1080*/  LDSM.16.M88.4 R84, [R121+0x6c00] ;  /* 0x006c00007954783b */ /* 0x000f280000000200 */
[----:B------:R-:W4:Y:S04]  /*1090*/  LDSM.16.M88.4 R40, [R225] ;  /* 0x00000000e128783b */ /* 0x000f280000000200 */
[----:B------:R-:W-:Y:S04]  /*10a0*/  LDSM.16.M88.4 R80, [R222] ;  /* 0x00000000de50783b */ /* 0x000fe80000000200 */
[----:B------:R-:W4:Y:S04]  /*10b0*/  LDSM.16.M88.4 R68, [R223+0x1000] ;  /* 0x00100000df44783b */ /* 0x000f280000000200 */
[----:B------:R-:W4:Y:S04]  /*10c0*/  LDSM.16.M88.4 R76, [R222+0x400] ;  /* 0x00040000de4c783b */ /* 0x000f280000000200 */
[----:B------:R-:W4:Y:S04]  /*10d0*/  LDSM.16.M88.4 R116, [R222+0x800] ;  /* 0x00080000de74783b */ /* 0x000f280000000200 */
[----:B------:R-:W4:Y:S01]  /*10e0*/  LDSM.16.M88.4 R72, [R222+0xc00] ;  /* 0x000c0000de48783b */ /* 0x000f220000000200 */
[C---:B--2---:R-:W-:Y:S03]  /*10f0*/  HMMA.16816.F32.BF16 R60, R16.reuse, R36, RZ ;  /* 0x00000024103c723c */ /* 0x044fe600000418ff */
[----:B------:R-:W2:Y:S04]  /*1100*/  LDSM.16.M88.4 R64, [R223] ;  /* 0x00000000df40783b */ /* 0x000ea80000000200 */
[----:B------:R-:W-:Y:S01]  /*1110*/  LDSM.16.M88.4 R104, [R121+0x7000] ;  /* 0x007000007968783b */ /* 0x000fe20000000200 */
[C---:B-1----:R-:W-:Y:S03]  /*1120*/  HMMA.16816.F32.BF16 R12, R16.reuse, R172, RZ ;  /* 0x000000ac100c723c */ /* 0x042fe600000418ff */
[----:B------:R-:W-:Y:S03]  /*1130*/  LDSM.16.M88.4 R112, [R225+0x3000] ;  /* 0x00300000e170783b */ /* 0x000fe60000000200 */
[C---:B---3--:R-:W-:Y:S01]  /*1140*/  HMMA.16816.F32.BF16 R28, R16.reuse, R4, RZ ;  /* 0x00000004101c723c */ /* 0x048fe200000418ff */
[----:B------:R-:W-:Y:S04]  /*1150*/  LDSM.16.M88.4 R100, [R121+0x7400] ;  /* 0x007400007964783b */ /* 0x000fe80000000200 */
[----:B------:R-:W-:Y:S01]  /*1160*/  LDSM.16.M88.4 R96, [R121+0x7800] ;  /* 0x007800007960783b */ /* 0x000fe20000000200 */
[C---:B----4-:R-:W-:Y:S03]  /*1170*/  HMMA.16816.F32.BF16 R24, R16.reuse, R84, RZ ;  /* 0x000000541018723c */ /* 0x050fe600000418ff */
[----:B------:R-:W-:Y:S03]  /*1180*/  LDSM.16.M88.4 R88, [R121+0x7c00] ;  /* 0x007c00007958783b */ /* 0x000fe60000000200 */
[C---:B------:R-:W-:Y:S01]  /*1190*/  HMMA.16816.F32.BF16 R52, R16.reuse, R38, RZ ;  /* 0x000000261034723c */ /* 0x040fe200000418ff */
[----:B------:R-:W-:Y:S04]  /*11a0*/  LDSM.16.M88.4 R92, [R223+0x3000] ;  /* 0x00300000df5c783b */ /* 0x000fe80000000200 */
[----:B------:R-:W0:Y:S01]  /*11b0*/  LDGDEPBAR ;  /* 0x00000000000079af */ /* 0x000e220000000000 */
[C---:B------:R-:W-:Y:S06]  /*11c0*/  HMMA.16816.F32.BF16 R8, R16.reuse, R174, RZ ;  /* 0x000000ae1008723c */ /* 0x040fec00000418ff */
[C---:B------:R-:W-:Y:S06]  /*11d0*/  HMMA.16816.F32.BF16 R20, R16.reuse, R6, RZ ;  /* 0x000000061014723c */ /* 0x040fec00000418ff */
[----:B------:R-:W-:Y:S06]  /*11e0*/  HMMA.16816.F32.BF16 R16, R16, R86, RZ ;  /* 0x000000561010723c */ /* 0x000fec00000418ff */
[C---:B------:R-:W-:Y:S06]  /*11f0*/  HMMA.16816.F32.BF16 R44, R40.reuse, R36, RZ ;  /* 0x00000024282c723c */ /* 0x040fec00000418ff */
        /* <DEDUP_REMOVED lines=8> */
[C---:B------:R-:W-:Y:S06]  /*1280*/  HMMA.16816.F32.BF16 R60, R68.reuse, R80, R60 ;  /* 0x00000050443c723c */ /* 0x040fec000004183c */
[C---:B------:R-:W-:Y:S06]  /*1290*/  HMMA.16816.F32.BF16 R12, R68.reuse, R76, R12 ;  /* 0x0000004c440c723c */ /* 0x040fec000004180c */
[C---:B------:R-:W-:Y:S06]  /*12a0*/  HMMA.16816.F32.BF16 R28, R68.reuse, R116, R28 ;  /* 0x00000074441c723c */ /* 0x040fec000004181c */
[C---:B------:R-:W-:Y:S06]  /*12b0*/  HMMA.16816.F32.BF16 R24, R68.reuse, R72, R24 ;  /* 0x000000484418723c */ /* 0x040fec0000041818 */
[C---:B------:R-:W-:Y:S06]  /*12c0*/  HMMA.16816.F32.BF16 R52, R68.reuse, R82, R52 ;  /* 0x000000524434723c */ /* 0x040fec0000041834 */
[C---:B------:R-:W-:Y:S06]  /*12d0*/  HMMA.16816.F32.BF16 R8, R68.reuse, R78, R8 ;  /* 0x0000004e4408723c */ /* 0x040fec0000041808 */
[C---:B------:R-:W-:Y:S06]  /*12e0*/  HMMA.16816.F32.BF16 R20, R68.reuse, R118, R20 ;  /* 0x000000764414723c */ /* 0x040fec0000041814 */
[----:B------:R-:W-:Y:S01]  /*12f0*/  HMMA.16816.F32.BF16 R16, R68, R74, R16 ;  /* 0x0000004a4410723c */ /* 0x000fe20000041810 */
[----:B------:R-:W1:Y:S05]  /*1300*/  LDSM.16.M88.4 R68, [R225+0x2000] ;  /* 0x00200000e144783b */ /* 0x000e6a0000000200 */
[C---:B--2---:R-:W-:Y:S06]  /*1310*/  HMMA.16816.F32.BF16 R44, R64.reuse, R80, R44 ;  /* 0x00000050402c723c */ /* 0x044fec000004182c */
[C---:B------:R-:W-:Y:S01]  /*1320*/  HMMA.16816.F32.BF16 R36, R64.reuse, R82, R36 ;  /* 0x000000524024723c */ /* 0x040fe20000041824 */
[----:B------:R-:W-:Y:S05]  /*1330*/  LDSM.16.M88.4 R80, [R222+0x1400] ;  /* 0x00140000de50783b */ /* 0x000fea0000000200 */
[C---:B------:R-:W-:Y:S06]  /*1340*/  HMMA.16816.F32.BF16 R32, R64.reuse, R76, R32 ;  /* 0x0000004c4020723c */ /* 0x040fec0000041820 */
[C---:B------:R-:W-:Y:S06]  /*1350*/  HMMA.16816.F32.BF16 R56, R64.reuse, R116, R56 ;  /* 0x000000744038723c */ /* 0x040fec0000041838 */
[C---:B------:R-:W-:Y:S06]  /*1360*/  HMMA.16816.F32.BF16 R48, R64.reuse, R72, R48 ;  /* 0x000000484030723c */ /* 0x040fec0000041830 */
[C---:B------:R-:W-:Y:S01]  /*1370*/  HMMA.16816.F32.BF16 R172, R64.reuse, R78, R172 ;  /* 0x0000004e40ac723c */ /* 0x040fe200000418ac */
[----:B------:R-:W-:Y:S05]  /*1380*/  LDSM.16.M88.4 R76, [R222+0x1800] ;  /* 0x00180000de4c783b */ /* 0x000fea0000000200 */
[C---:B------:R-:W-:Y:S06]  /*1390*/  HMMA.16816.F32.BF16 R4, R64.reuse, R118, R4 ;  /* 0x000000764004723c */ /* 0x040fec0000041804 */
[----:B------:R-:W-:Y:S01]  /*13a0*/  HMMA.16816.F32.BF16 R40, R64, R74, R40 ;  /* 0x0000004a4028723c */ /* 0x000fe20000041828 */
[----:B------:R-:W2:Y:S04]  /*13b0*/  LDSM.16.M88.4 R64, [R223+0x2000] ;  /* 0x00200000df40783b */ /* 0x000ea80000000200 */
[----:B------:R-:W3:Y:S01]  /*13c0*/  LDSM.16.M88.4 R72, [R222+0x1c00] ;  /* 0x001c0000de48783b */ /* 0x000ee20000000200 */
[C---:B-1----:R-:W-:Y:S06]  /*13d0*/  HMMA.16816.F32.BF16 R44, R68.reuse, R104, R44 ;  /* 0x00000068442c723c */ /* 0x042fec000004182c */
[----:B------:R-:W-:Y:S06]  /*13e0*/  HMMA.16816.F32.BF16 R36, R68, R106, R36 ;  /* 0x0000006a4424723c */ /* 0x000fec0000041824 */
[C---:B------:R-:W-:Y:S06]  /*13f0*/  HMMA.16816.F32.BF16 R60, R112.reuse, R104, R60 ;  /* 0x00000068703c723c */ /* 0x040fec000004183c */
[C---:B------:R-:W-:Y:S06]  /*1400*/  HMMA.16816.F32.BF16 R28, R112.reuse, R96, R28 ;  /* 0x00000060701c723c */ /* 0x040fec000004181c */
[C---:B------:R-:W-:Y:S01]  /*1410*/  HMMA.16816.F32.BF16 R52, R112.reuse, R106, R52 ;  /* 0x0000006a7034723c */ /* 0x040fe20000041834 */
[----:B------:R-:W-:Y:S05]  /*1420*/  LDSM.16.M88.4 R104, [R121+0x8400] ;  /* 0x008400007968783b */ /* 0x000fea0000000200 */
[C---:B------:R-:W-:Y:S06]  /*1430*/  HMMA.16816.F32.BF16 R24, R112.reuse, R88, R24 ;  /* 0x000000587018723c */ /* 0x040fec0000041818 */
[C---:B------:R-:W-:Y:S06]  /*1440*/  HMMA.16816.F32.BF16 R20, R112.reuse, R98, R20 ;  /* 0x000000627014723c */ /* 0x040fec0000041814 */
[----:B------:R-:W-:Y:S06]  /*1450*/  HMMA.16816.F32.BF16 R16, R112, R90, R16 ;  /* 0x0000005a7010723c */ /* 0x000fec0000041810 */
[C---:B------:R-:W-:Y:S06]  /*1460*/  HMMA.16816.F32.BF16 R32, R68.reuse, R100, R32 ;  /* 0x000000644420723c */ /* 0x040fec0000041820 */
[C---:B------:R-:W-:Y:S06]  /*1470*/  HMMA.16816.F32.BF16 R172, R68.reuse, R102, R172 ;  /* 0x0000006644ac723c */ /* 0x040fec00000418ac */
[C---:B------:R-:W-:Y:S06]  /*1480*/  HMMA.16816.F32.BF16 R56, R68.reuse, R96, R56 ;  /* 0x000000604438723c */ /* 0x040fec0000041838 */
[C---:B------:R-:W-:Y:S01]  /*1490*/  HMMA.16816.F32.BF16 R4, R68.reuse, R98, R4 ;  /* 0x000000624404723c */ /* 0x040fe20000041804 */
[----:B------:R-:W-:Y:S05]  /*14a0*/  LDSM.16.M88.4 R96, [R121+0x8800] ;  /* 0x008800007960783b */ /* 0x000fea0000000200 */
[C---:B------:R-:W-:Y:S06]  /*14b0*/  HMMA.16816.F32.BF16 R48, R68.reuse, R88, R48 ;  /* 0x000000584430723c */ /* 0x040fec0000041830 */
[----:B------:R-:W-:Y:S01]  /*14c0*/  HMMA.16816.F32.BF16 R40, R68, R90, R40 ;  /* 0x0000005a4428723c */ /* 0x000fe20000041828 */
[----:B------:R-:W-:Y:S04]  /*14d0*/  LDSM.16.M88.4 R68, [R121+0x8000] ;  /* 0x008000007944783b */ /* 0x000fe80000000200 */
[----:B------:R-:W1:Y:S01]  /*14e0*/  LDSM.16.M88.4 R88, [R225+0x4000] ;  /* 0x00400000e158783b */ /* 0x000e620000000200 */
[C---:B------:R-:W-:Y:S06]  /*14f0*/  HMMA.16816.F32.BF16 R12, R112.reuse, R100, R12 ;  /* 0x00000064700c723c */ /* 0x040fec000004180c */
[----:B------:R-:W-:Y:S01]  /*1500*/  HMMA.16816.F32.BF16 R8, R112, R102, R8 ;  /* 0x000000667008723c */ /* 0x000fe20000041808 */
[----:B------:R-:W4:Y:S05]  /*1510*/  LDSM.16.M88.4 R100, [R225+0x5000] ;  /* 0x00500000e164783b */ /* 0x000f2a0000000200 */
[C---:B--2---:R-:W-:Y:S06]  /*1520*/  HMMA.16816.F32.BF16 R44, R64.reuse, R84, R44 ;  /* 0x00000054402c723c */ /* 0x044fec000004182c */
[----:B------:R-:W-:Y:S06]  /*1530*/  HMMA.16816.F32.BF16 R36, R64, R86, R36 ;  /* 0x000000564024723c */ /* 0x000fec0000041824 */
[C---:B------:R-:W-:Y:S06]  /*1540*/  HMMA.16816.F32.BF16 R60, R92.reuse, R84, R60 ;  /* 0x000000545c3c723c */ /* 0x040fec000004183c */
[C---:B------:R-:W-:Y:S01]  /*1550*/  HMMA.16816.F32.BF16 R52, R92.reuse, R86, R52 ;  /* 0x000000565c34723c */ /* 0x040fe20000041834 */
[----:B------:R-:W-:Y:S05]  /*1560*/  LDSM.16.M88.4 R84, [R222+0x2000] ;  /* 0x00200000de54783b */ /* 0x000fea0000000200 */
[C---:B------:R-:W-:Y:S06]  /*1570*/  HMMA.16816.F32.BF16 R28, R92.reuse, R76, R28 ;  /* 0x0000004c5c1c723c */ /* 0x040fec000004181c */
[----:B------:R-:W-:Y:S06]  /*1580*/  HMMA.16816.F32.BF16 R20, R92, R78, R20 ;  /* 0x0000004e5c14723c */ /* 0x000fec0000041814 */
[C---:B------:R-:W-:Y:S06]  /*1590*/  HMMA.16816.F32.BF16 R56, R64.reuse, R76, R56 ;  /* 0x0000004c4038723c */ /* 0x040fec0000041838 */
[----:B------:R-:W-:Y:S01]  /*15a0*/  HMMA.16816.F32.BF16 R4, R64, R78, R4 ;  /* 0x0000004e4004723c */ /* 0x000fe20000041804 */
[----:B------:R-:W2:Y:S05]  /*15b0*/  LDSM.16.M88.4 R76, [R223+0x4000] ;  /* 0x00400000df4c783b */ /* 0x000eaa0000000200 */
[C---:B------:R-:W-:Y:S06]  /*15c0*/  HMMA.16816.F32.BF16 R12, R92.reuse, R80, R12 ;  /* 0x000000505c0c723c */ /* 0x040fec000004180c */
[C---:B------:R-:W-:Y:S06]  /*15d0*/  HMMA.16816.F32.BF16 R8, R92.reuse, R82, R8 ;  /* 0x000000525c08723c */ /* 0x040fec0000041808 */
[C---:B---3--:R-:W-:Y:S06]  /*15e0*/  HMMA.16816.F32.BF16 R24, R92.reuse, R72, R24 ;  /* 0x000000485c18723c */ /* 0x048fec0000041818 */
[----:B------:R-:W-:Y:S01]  /*15f0*/  HMMA.16816.F32.BF16 R16, R92, R74, R16 ;  /* 0x0000004a5c10723c */ /* 0x000fe20000041810 */
[----:B------:R-:W3:Y:S05]  /*1600*/  LDSM.16.M88.4 R92, [R121+0x8c00] ;  /* 0x008c0000795c783b */ /* 0x000eea0000000200 */
[C---:B------:R-:W-:Y:S06]  /*1610*/  HMMA.16816.F32.BF16 R32, R64.reuse, R80, R32 ;  /* 0x000000504020723c */ /* 0x040fec0000041820 */
[C---:B------:R-:W-:Y:S01]  /*1620*/  HMMA.16816.F32.BF16 R172, R64.reuse, R82, R172 ;  /* 0x0000005240ac723c */ /* 0x040fe200000418ac */
[----:B------:R-:W-:Y:S05]  /*1630*/  LDSM.16.M88.4 R80, [R222+0x2400] ;  /* 0x00240000de50783b */ /* 0x000fea0000000200 */
[C---:B------:R-:W-:Y:S06]  /*1640*/  HMMA.16816.F32.BF16 R48, R64.reuse, R72, R48 ;  /* 0x000000484030723c */ /* 0x040fec0000041830 */
[----:B------:R-:W-:Y:S01]  /*1650*/  HMMA.16816.F32.BF16 R40, R64, R74, R40 ;  /* 0x0000004a4028723c */ /* 0x000fe20000041828 */
[----:B------:R-:W3:Y:S04]  /*1660*/  LDSM.16.M88.4 R64, [R223+0x5000] ;  /* 0x00500000df40783b */ /* 0x000ee80000000200 */
[----:B------:R-:W3:Y:S01]  /*1670*/  LDSM.16.M88.4 R72, [R222+0x2800] ;  /* 0x00280000de48783b */ /* 0x000ee20000000200 */
[C---:B-1----:R-:W-:Y:S06]  /*1680*/  HMMA.16816.F32.BF16 R44, R88.reuse, R68, R44 ;  /* 0x00000044582c723c */ /* 0x042fec000004182c */
[----:B------:R-:W-:Y:S06]  /*1690*/  HMMA.16816.F32.BF16 R36, R88, R70, R36 ;  /* 0x000000465824723c */ /* 0x000fec0000041824 */
[C---:B----4-:R-:W-:Y:S06]  /*16a0*/  HMMA.16816.F32.BF16 R60, R100.reuse, R68, R60 ;  /* 0x00000044643c723c */ /* 0x050fec000004183c */
[----:B------:R-:W-:Y:S01]  /*16b0*/  HMMA.16816.F32.BF16 R52, R100, R70, R52 ;  /* 0x000000466434723c */ /* 0x000fe20000041834 */
[----:B------:R-:W1:Y:S01]  /*16c0*/  LDSM.16.M88.4 R68, [R222+0x2c00] ;  /* 0x002c0000de44783b */ /* 0x000e620000000200 */
[----:B------:R-:W-:-:S04]  /*16d0*/  DEPBAR.LE SB0, 0x0 ;  /* 0x000080000000791a */ /* 0x000fc80000000000 */
[-C--:B------:R-:W-:Y:S06]  /*16e0*/  HMMA.16816.F32.BF16 R32, R88, R104.reuse, R32 ;  /* 0x000000685820723c */ /* 0x080fec0000041820 */
[----:B------:R-:W-:Y:S06]  /*16f0*/  HMMA.16816.F32.BF16 R12, R100, R104, R12 ;  /* 0x00000068640c723c */ /* 0x000fec000004180c */
[----:B------:R-:W-:Y:S06]  /*1700*/  HMMA.16816.F32.BF16 R172, R88, R106, R172 ;  /* 0x0000006a58ac723c */ /* 0x000fec00000418ac */
[----:B--2---:R-:W-:Y:S06]  /*1710*/  HMMA.16816.F32.BF16 R44, R76, R84, R44 ;  /* 0x000000544c2c723c */ /* 0x004fec000004182c */
[----:B------:R-:W-:Y:S06]  /*1720*/  HMMA.16816.F32.BF16 R8, R100, R106, R8 ;  /* 0x0000006a6408723c */ /* 0x000fec0000041808 */
[C---:B------:R-:W-:Y:S06]  /*1730*/  HMMA.16816.F32.BF16 R56, R88.reuse, R96, R56 ;  /* 0x000000605838723c */ /* 0x040fec0000041838 */
[C---:B------:R-:W-:Y:S06]  /*1740*/  HMMA.16816.F32.BF16 R4, R88.reuse, R98, R4 ;  /* 0x000000625804723c */ /* 0x040fec0000041804 */
[----:B---3--:R-:W-:Y:S01]  /*1750*/  HMMA.16816.F32.BF16 R48, R88, R92, R48 ;  /* 0x0000005c5830723c */ /* 0x008fe20000041830 */
[----:B------:R-:W-:-:S05]  /*1760*/  FMNMX.FTZ R3, R44, R45, !PT ;  /* 0x0000002d2c037209 */ /* 0x000fca0007810000 */
[----:B------:R-:W-:Y:S06]  /*1770*/  HMMA.16816.F32.BF16 R40, R88, R94, R40 ;  /* 0x0000005e5828723c */ /* 0x000fec0000041828 */
        /* <DEDUP_REMOVED lines=9> */
[C---:B------:R-:W-:Y:S06]  /*1810*/  HMMA.16816.F32.BF16 R56, R76.reuse, R72, R56 ;  /* 0x000000484c38723c */ /* 0x040fec0000041838 */
[C---:B------:R-:W-:Y:S06]  /*1820*/  HMMA.16816.F32.BF16 R4, R76.reuse, R74, R4 ;  /* 0x0000004a4c04723c */ /* 0x040fec0000041804 */
[C---:B-1----:R-:W-:Y:S06]  /*1830*/  HMMA.16816.F32.BF16 R48, R76.reuse, R68, R48 ;  /* 0x000000444c30723c */ /* 0x042fec0000041830 */
[----:B------:R-:W-:Y:S06]  /*1840*/  HMMA.16816.F32.BF16 R40, R76, R70, R40 ;  /* 0x000000464c28723c */ /* 0x000fec0000041828 */
[----:B------:R-:W-:Y:S01]  /*1850*/  HMMA.16816.F32.BF16 R8, R64, R82, R8 ;  /* 0x000000524008723c */ /* 0x000fe20000041808 */
[----:B------:R-:W-:-:S02]  /*1860*/  FMNMX.FTZ R76, R36, R3, !PT ;  /* 0x00000003244c7209 */ /* 0x000fc40007810000 */
[----:B------:R-:W-:Y:S02]  /*1870*/  FMNMX.FTZ R3, R60, R61, !PT ;  /* 0x0000003d3c037209 */ /* 0x000fe40007810000 */
[----:B------:R-:W-:Y:S01]  /*1880*/  FMNMX.FTZ R77, R37, R76, !PT ;  /* 0x0000004c254d7209 */ /* 0x000fe20007810000 */
[----:B------:R-:W-:Y:S03]  /*1890*/  HMMA.16816.F32.BF16 R28, R64, R72, R28 ;  /* 0x00000048401c723c */ /* 0x000fe6000004181c */
[----:B------:R-:W-:-:S03]  /*18a0*/  FMNMX.FTZ R76, R32, R77, !PT ;  /* 0x0000004d204c7209 */ /* 0x000fc60007810000 */
[----:B------:R-:W-:Y:S01]  /*18b0*/  HMMA.16816.F32.BF16 R16, R100, R94, R16 ;  /* 0x0000005e6410723c */ /* 0x000fe20000041810 */
[----:B------:R-:W-:Y:S02]  /*18c0*/  FMNMX.FTZ R72, R52, R3, !PT ;  /* 0x0000000334487209 */ /* 0x000fe40007810000 */
[----:B------:R-:W-:Y:S02]  /*18d0*/  FMNMX.FTZ R73, R33, R76, !PT ;  /* 0x0000004c21497209 */ /* 0x000fe40007810000 */
[----:B------:R-:W-:Y:S01]  /*18e0*/  FMNMX.FTZ R3, R53, R72, !PT ;  /* 0x0000004835037209 */ /* 0x000fe20007810000 */
[----:B------:R-:W-:Y:S03]  /*18f0*/  HMMA.16816.F32.BF16 R20, R64, R74, R20 ;  /* 0x0000004a4014723c */ /* 0x000fe60000041814 */
[----:B------:R-:W-:-:S03]  /*1900*/  FMNMX.FTZ R72, R12, R3, !PT ;  /* 0x000000030c487209 */ /* 0x000fc60007810000 */
[C---:B------:R-:W-:Y:S01]  /*1910*/  HMMA.16816.F32.BF16 R24, R64.reuse, R68, R24 ;  /* 0x000000444018723c */ /* 0x040fe20000041818 */
[----:B------:R-:W-:Y:S02]  /*1920*/  FMNMX.FTZ R74, R172, R73, !PT ;  /* 0x00000049ac4a7209 */ /* 0x000fe40007810000 */
[----:B------:R-:W-:Y:S02]  /*1930*/  FMNMX.FTZ R3, R13, R72, !PT ;  /* 0x000000480d037209 */ /* 0x000fe40007810000 */
[----:B------:R-:W-:Y:S02]  /*1940*/  FMNMX.FTZ R73, R173, R74, !PT ;  /* 0x0000004aad497209 */ /* 0x000fe40007810000 */
[----:B------:R-:W-:Y:S02]  /*1950*/  FMNMX.FTZ R68, R8, R3, !PT ;  /* 0x0000000308447209 */ /* 0x000fe40007810000 */
[----:B------:R-:W-:Y:S02]  /*1960*/  FMNMX.FTZ R72, R56, R73, !PT ;  /* 0x0000004938487209 */ /* 0x000fe40007810000 */
[----:B------:R-:W-:Y:S01]  /*1970*/  FMNMX.FTZ R69, R9, R68, !PT ;  /* 0x0000004409457209 */ /* 0x000fe20007810000 */
[----:B------:R-:W-:Y:S01]  /*1980*/  HMMA.16816.F32.BF16 R16, R64, R70, R16 ;  /* 0x000000464010723c */ /* 0x000fe20000041810 */
[----:B------:R-:W-:-:S02]  /*1990*/  FMNMX.FTZ R73, R62, R63, !PT ;  /* 0x0000003f3e497209 */ /* 0x000fc40007810000 */
[----:B------:R-:W-:Y:S02]  /*19a0*/  FMNMX.FTZ R3, R57, R72, !PT ;  /* 0x0000004839037209 */ /* 0x000fe40007810000 */
[----:B------:R-:W-:Y:S02]  /*19b0*/  FMNMX.FTZ R72, R28, R69, !PT ;  /* 0x000000451c487209 */ /* 0x000fe40007810000 */
[----:B------:R-:W-:Y:S02]  /*19c0*/  FMNMX.FTZ R74, R54, R73, !PT ;  /* 0x00000049364a7209 */ /* 0x000fe40007810000 */
[----:B------:R-:W-:Y:S02]  /*19d0*/  FMNMX.FTZ R68, R4, R3, !PT ;  /* 0x0000000304447209 */ /* 0x000fe40007810000 */
[----:B------:R-:W-:Y:S02]  /*19e0*/  FMNMX.FTZ R69, R29, R72, !PT ;  /* 0x000000481d457209 */ /* 0x000fe40007810000 */
        /* <DEDUP_REMOVED lines=13> */
[----:B------:R-:W-:Y:S01]  /*1ac0*/  FMNMX.FTZ R66, R41, R68, !PT ;  /* 0x0000004429427209 */ /* 0x000fe20007810000 */
[----:B------:R-:W-:Y:S06]  /*1ad0*/  BAR.SYNC.DEFER_BLOCKING 0x0 ;  /* 0x0000000000007b1d */ /* 0x000fec0000010000 */
[----:B------:R-:W-:Y:S05]  /*1ae0*/  @!P0 BRA `(.L_x_35) ;  /* 0x0000000000588947 */ /* 0x000fea0003800000 */
[----:B------:R-:W-:Y:S02]  /*1af0*/  LEA.HI.SX32 R69, R164, 0xfffffffe, 0x1a ;  /* 0xfffffffea4457811 */ /* 0x000fe400078fd2ff */
[----:B------:R-:W-:Y:S02]  /*1b00*/  SHF.L.U64.HI R109, R108, 0x5, R109 ;  /* 0x000000056c6d7819 */ /* 0x000fe4000001026d */
[----:B------:R-:W-:Y:S01]  /*1b10*/  SHF.R.S32.HI R64, RZ, 0x1f, R69 ;  /* 0x0000001fff407819 */ /* 0x000fe20000011445 */
[----:B------:R-:W-:Y:S02]  /*1b20*/  IMAD R3, R227, R69, RZ ;  /* 0x00000045e3037224 */ /* 0x000fe400078e02ff */
[----:B------:R-:W-:-:S04]  /*1b30*/  IMAD.WIDE.U32 R68, R69, R228, R234 ;  /* 0x000000e445447225 */ /* 0x000fc800078e00ea */
[----:B------:R-:W-:Y:S01]  /*1b40*/  IMAD R3, R64, R228, R3 ;  /* 0x000000e440037224 */ /* 0x000fe200078e0203 */
[----:B------:R-:W-:Y:S01]  /*1b50*/  LEA R70, P2, R68, UR6, 0x1 ;  /* 0x0000000644467c11 */ /* 0x000fe2000f8408ff */
[----:B------:R-:W-:Y:S02]  /*1b60*/  IMAD.SHL.U32 R64, R108, 0x20, RZ ;  /* 0x000000206c407824 */ /* 0x000fe400078e00ff */
[----:B------:R-:W-:-:S03]  /*1b70*/  IMAD.IADD R3, R69, 0x1, R3 ;  /* 0x0000000145037824 */ /* 0x000fc600078e0203 */
[----:B------:R-:W-:Y:S02]  /*1b80*/  LEA R72, P1, R64, R70, 0x1 ;  /* 0x0000004640487211 */ /* 0x000fe400078208ff */
[----:B------:R-:W-:-:S04]  /*1b90*/  LEA.HI.X R71, R68, UR7, R3, 0x1, P2 ;  /* 0x0000000744477c11 */ /* 0x000fc800090f0c03 */
[----:B------:R-:W-:Y:S01]  /*1ba0*/  LEA.HI.X R73, R64, R71, R109, 0x1, P1 ;  /* 0x0000004740497211 */ /* 0x000fe200008f0c6d */
[----:B------:R-:W-:Y:S01]  /*1bb0*/  @!PT LDS RZ, [RZ] ;  /* 0x00000000fffff984 */ /* 0x000fe20000000800 */
[----:B------:R-:W-:Y:S01]  /*1bc0*/  @!PT LDS RZ, [RZ] ;  /* 0x00000000fffff984 */ /* 0x000fe20000000800 */
[----:B------:R-:W-:Y:S01]  /*1bd0*/  @!PT LDS RZ, [RZ] ;  /* 0x00000000fffff984 */ /* 0x000fe20000000800 */
[----:B------:R1:W-:Y:S04]  /*1be0*/  LDGSTS.E.BYPASS.LTC128B.128 [R229+0x6000], desc[UR16][R70.64] ;  /* 0x0600000046e57fae */ /* 0x0003e8000b901d50 */
[----:B------:R1:W-:Y:S04]  /*1bf0*/  LDGSTS.E.BYPASS.LTC128B.128 [R229+0x7000], desc[UR16][R70.64+0x40] ;  /* 0x0700004046e57fae */ /* 0x0003e8000b901d50 */
[----:B------:R1:W-:Y:S04]  /*1c00*/  LDGSTS.E.BYPASS.LTC128B.128 [R229+0x8000], desc[UR16][R70.64+0x80] ;  /* 0x0800008046e57fae */ /* 0x0003e8000b901d50 */
[----:B------:R1:W-:Y:S04]  /*1c10*/  LDGSTS.E.BYPASS.LTC128B.128 [R229+0x6800], desc[UR16][R72.64] ;  /* 0x0680000048e57fae */ /* 0x0003e8000b901d50 */
[----:B------:R1:W-:Y:S04]  /*1c20*/  LDGSTS.E.BYPASS.LTC128B.128 [R229+0x7800], desc[UR16][R72.64+0x40] ;  /* 0x0780004048e57fae */ /* 0x0003e8000b901d50 */
[----:B------:R1:W-:Y:S04]  /*1c30*/  LDGSTS.E.BYPASS.LTC128B.128 [R229+0x8800], desc[UR16][R72.64+0x80] ;  /* 0x0880008048e57fae */ /* 0x0003e8000b901d50 */
[----:B------:R-:W0:Y:S02]  /*1c40*/  LDGDEPBAR ;  /* 0x00000000000079af */ /* 0x000e240000000000 */
.L_x_35:
[----:B------:R-:W-:Y:S01]  /*1c50*/  FMNMX.FTZ R64, R30, R65, !PT ;  /* 0x000000411e407209 */ /* 0x000fe20007810000 */
[----:B------:R-:W-:Y:S01]  /*1c60*/  ULDC UR4, c[0x0][0x2ec] ;  /* 0x0000bb0000047ab9 */ /* 0x000fe20000000800 */
[----:B------:R-:W-:Y:S02]  /*1c70*/  FMNMX.FTZ R68, R16, R67, !PT ;  /* 0x0000004310447209 */ /* 0x000fe40007810000 */
[----:B------:R-:W-:Y:S01]  /*1c80*/  FMNMX.FTZ R3, R31, R64, !PT ;  /* 0x000000401f037209 */ /* 0x000fe20007810000 */
[----:B------:R-:W2:Y:S01]  /*1c90*/  SHFL.BFLY PT, R67, R66, 0x2, 0x1f ;  /* 0x0c401f0042437f89 */ /* 0x000ea200000e0000 */
[----:B------:R-:W-:Y:S02]  /*1ca0*/  FMNMX.FTZ R68, R17, R68, !PT ;  /* 0x0000004411447209 */ /* 0x000fe40007810000 */
[----:B------:R-:W-:Y:S02]  /*1cb0*/  FMNMX.FTZ R64, R22, R3, !PT ;  /* 0x0000000316407209 */ /* 0x000fe40007810000 */
[----:B------:R-:W-:Y:S01]  /*1cc0*/  FMNMX.FTZ R69, R46, R47, !PT ;  /* 0x0000002f2e457209 */ /* 0x000fe20007810000 */
[----:B------:R-:W3:Y:S01]  /*1cd0*/  SHFL.BFLY PT, R3, R68, 0x2, 0x1f ;  /* 0x0c401f0044037f89 */ /* 0x000ee200000e0000 */
[----:B------:R-:W-:-:S02]  /*1ce0*/  FMNMX.FTZ R65, R23, R64, !PT ;  /* 0x0000004017417209 */ /* 0x000fc40007810000 */
[----:B------:R-:W-:Y:S02]  /*1cf0*/  LEA R111, R111, R110, 0x5 ;  /* 0x0000006e6f6f7211 */ /* 0x000fe400078e28ff */
[----:B------:R-:W-:Y:S02]  /*1d00*/  FMNMX.FTZ R64, R26, R65, !PT ;  /* 0x000000411a407209 */ /* 0x000fe40007810000 */
[----:B------:R-:W-:Y:S02]  /*1d10*/  IADD3 R2, R2, R111, RZ ;  /* 0x0000006f02027210 */ /* 0x000fe40007ffe0ff */
[----:B------:R-:W-:Y:S02]  /*1d20*/  FMNMX.FTZ R65, R27, R64, !PT ;  /* 0x000000401b417209 */ /* 0x000fe40007810000 */
[----:B------:R-:W-:Y:S02]  /*1d30*/  LEA R221, R2, UR5, 0x1 ;  /* 0x0000000502dd7c11 */ /* 0x000fe4000f8e08ff */
[----:B------:R-:W-:-:S02]  /*1d40*/  FMNMX.FTZ R64, R18, R65, !PT ;  /* 0x0000004112407209 */ /* 0x000fc40007810000 */
[----:B------:R-:W-:Y:S01]  /*1d50*/  IADD3 R220, R0, R221, RZ ;  /* 0x000000dd00dc7210 */ /* 0x000fe20007ffe0ff */
[----:B------:R-:W-:Y:S01]  /*1d60*/  LDSM.16.MT88.4 R148, [R221+0x9000] ;  /* 0x00900000dd94783b */ /* 0x000fe20000004200 */
[----:B------:R-:W-:Y:S02]  /*1d70*/  FMNMX.FTZ R65, R19, R64, !PT ;  /* 0x0000004013417209 */ /* 0x000fe40007810000 */
[----:B--2---:R-:W-:Y:S01]  /*1d80*/  FMNMX.FTZ R67, R66, R67, !PT ;  /* 0x0000004342437209 */ /* 0x004fe20007810000 */
[----:B------:R-:W-:Y:S01]  /*1d90*/  LDSM.16.MT88.4 R80, [R220+0x9000] ;  /* 0x00900000dc50783b */ /* 0x000fe20000004200 */
[----:B------:R-:W-:Y:S02]  /*1da0*/  FMNMX.FTZ R66, R38, R69, !PT ;  /* 0x0000004526427209 */ /* 0x000fe40007810000 */
[----:B------:R-:W-:Y:S01]  /*1db0*/  LOP3.LUT R184, R184, 0xffffffe0, RZ, 0xc0, !PT ;  /* 0xffffffe0b8b87812 */ /* 0x000fe200078ec0ff */
[----:B------:R-:W2:Y:S01]  /*1dc0*/  SHFL.BFLY PT, R168, R67, 0x1, 0x1f ;  /* 0x0c201f0043a87f89 */ /* 0x000ea200000e0000 */
[----:B---3--:R-:W-:-:S02]  /*1dd0*/  FMNMX.FTZ R3, R68, R3, !PT ;  /* 0x0000000344037209 */ /* 0x008fc40007810000 */
[----:B------:R-:W-:Y:S01]  /*1de0*/  FMNMX.FTZ R69, R39, R66, !PT ;  /* 0x0000004227457209 */ /* 0x000fe20007810000 */
[----:B------:R-:W3:Y:S01]  /*1df0*/  SHFL.BFLY PT, R64, R65, 0x2, 0x1f ;  /* 0x0c401f0041407f89 */ /* 0x000ee200000e0000 */
[----:B------:R-:W-:Y:S02]  /*1e00*/  IADD3 R237, -R184, R183, RZ ;  /* 0x000000b7b8ed7210 */ /* 0x000fe40007ffe1ff */
[----:B------:R-:W-:Y:S01]  /*1e10*/  FMNMX.FTZ R66, R34, R69, !PT ;  /* 0x0000004522427209 */ /* 0x000fe20007810000 */
[----:B------:R-:W4:Y:S03]  /*1e20*/  SHFL.BFLY PT, R166, R3, 0x1, 0x1f ;  /* 0x0c201f0003a67f89 */ /* 0x000f2600000e0000 */
[----:B------:R-:W-:Y:S01]  /*1e30*/  FMNMX.FTZ R69, R35, R66, !PT ;  /* 0x0000004223457209 */ /* 0x000fe20007810000 */
[----:B------:R-:W-:Y:S03]  /*1e40*/  LDSM.16.MT88.4 R96, [R221+0xa000] ;  /* 0x00a00000dd60783b */ /* 0x000fe60000004200 */
[----:B------:R-:W-:Y:S01]  /*1e50*/  FMNMX.FTZ R66, R174, R69, !PT ;  /* 0x00000045ae427209 */ /* 0x000fe20007810000 */
[----:B------:R-:W-:Y:S04]  /*1e60*/  LDSM.16.MT88.4 R108, [R220+0xa000] ;  /* 0x00a00000dc6c783b */ /* 0x000fe80000004200 */
[----:B------:R-:W-:Y:S01]  /*1e70*/  LDSM.16.MT88.4 R120, [R221+0xb000] ;  /* 0x00b00000dd78783b */ /* 0x000fe20000004200 */
[----:B--2---:R-:W-:-:S04]  /*1e80*/  FMNMX.FTZ R168, R67, R168, !PT ;  /* 0x000000a843a87209 */ /* 0x004fc80007810000 */
[C---:B------:R-:W-:Y:S01]  /*1e90*/  FSETP.NEU.FTZ.AND P1, PT, R168.reuse, -INF , PT ;  /* 0xff800000a800780b */ /* 0x040fe20003f3d000 */
[----:B------:R-:W-:Y:S01]  /*1ea0*/  FMUL.FTZ R206, R168, UR4 ;  /* 0x00000004a8ce7c20 */ /* 0x000fe20008410000 */
[----:B---3--:R-:W-:Y:S02]  /*1eb0*/  FMNMX.FTZ R64, R65, R64, !PT ;  /* 0x0000004041407209 */ /* 0x008fe40007810000 */
[----:B----4-:R-:W-:Y:S02]  /*1ec0*/  FMNMX.FTZ R166, R3, R166, !PT ;  /* 0x000000a603a67209 */ /* 0x010fe40007810000 */
[----:B------:R-:W-:Y:S01]  /*1ed0*/  FMNMX.FTZ R3, R175, R66, !PT ;  /* 0x00000042af037209 */ /* 0x000fe20007810000 */
[----:B------:R-:W2:Y:S01]  /*1ee0*/  SHFL.BFLY PT, R165, R64, 0x1, 0x1f ;  /* 0x0c201f0040a57f89 */ /* 0x000ea200000e0000 */
[----:B------:R-:W-:Y:S01]  /*1ef0*/  FSEL R206, R206, RZ, P1 ;  /* 0x000000ffcece7208 */ /* 0x000fe20000800000 */
[----:B------:R-:W-:Y:S01]  /*1f00*/  FMUL.FTZ R205, R166, UR4 ;  /* 0x00000004a6cd7c20 */ /* 0x000fe20008410000 */
[----:B------:R-:W-:-:S02]  /*1f10*/  FMNMX.FTZ R66, R58, R3, !PT ;  /* 0x000000033a427209 */ /* 0x000fc40007810000 */
[----:B------:R-:W-:Y:S01]  /*1f20*/  FSETP.NEU.FTZ.AND P1, PT, R166, -INF , PT ;  /* 0xff800000a600780b */ /* 0x000fe20003f3d000 */
[--C-:B------:R-:W-:Y:S01]  /*1f30*/  FFMA.FTZ R190, R44, UR4, -R206.reuse ;  /* 0x000000042cbe7c23 */ /* 0x100fe200080108ce */
[----:B------:R-:W-:Y:S01]  /*1f40*/  FMNMX.FTZ R3, R59, R66, !PT ;  /* 0x000000423b037209 */ /* 0x000fe20007810000 */
[--C-:B------:R-:W-:Y:S01]  /*1f50*/  FFMA.FTZ R193, R45, UR4, -R206.reuse ;  /* 0x000000042dc17c23 */ /* 0x100fe200080108ce */
[----:B------:R-:W-:Y:S01]  /*1f60*/  FSEL R205, R205, RZ, P1 ;  /* 0x000000ffcdcd7208 */ /* 0x000fe20000800000 */
[--C-:B------:R-:W-:Y:S01]  /*1f70*/  FFMA.FTZ R187, R36, UR4, -R206.reuse ;  /* 0x0000000424bb7c23 */ /* 0x100fe200080108ce */
[----:B------:R-:W-:Y:S01]  /*1f80*/  FMNMX.FTZ R44, R6, R3, !PT ;  /* 0x00000003062c7209 */ /* 0x000fe20007810000 */
[--C-:B------:R-:W-:Y:S01]  /*1f90*/  FFMA.FTZ R178, R37, UR4, -R206.reuse ;  /* 0x0000000425b27c23 */ /* 0x100fe200080108ce */
[----:B------:R-:W-:Y:S01]  /*1fa0*/  MUFU.EX2 R190, R190 ;  /* 0x000000be00be7308 */ /* 0x000fe20000000800 */
[--C-:B------:R-:W-:Y:S01]  /*1fb0*/  FFMA.FTZ R177, R52, UR4, -R205.reuse ;  /* 0x0000000434b17c23 */ /* 0x100fe200080108cd */
[----:B------:R-:W-:Y:S01]  /*1fc0*/  FMNMX.FTZ R3, R7, R44, !PT ;  /* 0x0000002c07037209 */ /* 0x000fe20007810000 */
[--C-:B------:R-:W-:Y:S01]  /*1fd0*/  FFMA.FTZ R170, R53, UR4, -R205.reuse ;  /* 0x0000000435aa7c23 */ /* 0x100fe200080108cd */
[--C-:B------:R-:W-:Y:S01]  /*1fe0*/  FFMA.FTZ R180, R60, UR4, -R205.reuse ;  /* 0x000000043cb47c23 */ /* 0x100fe200080108cd */
[--C-:B------:R-:W-:Y:S01]  /*1ff0*/  FFMA.FTZ R179, R61, UR4, -R205.reuse ;  /* 0x000000043db37c23 */ /* 0x100fe200080108cd */
[----:B------:R-:W-:Y:S01]  /*2000*/  FMNMX.FTZ R44, R50, R3, !PT ;  /* 0x00000003322c7209 */ /* 0x000fe20007810000 */
[--C-:B------:R-:W-:Y:S01]  /*2010*/  FFMA.FTZ R169, R173, UR4, -R206.reuse ;  /* 0x00000004ada97c23 */ /* 0x100fe200080108ce */
[----:B------:R-:W-:Y:S01]  /*2020*/  MUFU.EX2 R177, R177 ;  /* 0x000000b100b17308 */ /* 0x000fe20000000800 */
[--C-:B------:R-:W-:Y:S01]  /*2030*/  FFMA.FTZ R173, R12, UR4, -R205.reuse ;  /* 0x000000040cad7c23 */ /* 0x100fe200080108cd */
[----:B------:R-:W-:Y:S01]  /*2040*/  FMNMX.FTZ R3, R51, R44, !PT ;  /* 0x0000002c33037209 */ /* 0x000fe20007810000 */
[--C-:B------:R-:W-:Y:S01]  /*2050*/  FFMA.FTZ R191, R8, UR4, -R205.reuse ;  /* 0x0000000408bf7c23 */ /* 0x100fe200080108cd */
[----:B--2---:R-:W-:Y:S01]  /*2060*/  FMNMX.FTZ R165, R64, R165, !PT ;  /* 0x000000a540a57209 */ /* 0x004fe20007810000 */
[--C-:B------:R-:W-:Y:S01]  /*2070*/  FFMA.FTZ R192, R9, UR4, -R205.reuse ;  /* 0x0000000409c07c23 */ /* 0x100fe200080108cd */
[----:B------:R-:W-:Y:S01]  /*2080*/  FMNMX.FTZ R44, R42, R3, !PT ;  /* 0x000000032a2c7209 */ /* 0x000fe20007810000 */
[----:B------:R-:W-:Y:S01]  /*2090*/  LDSM.16.MT88.4 R64, [R221+0x9400] ;  /* 0x00940000dd40783b */ /* 0x000fe20000004200 */
[C---:B------:R-:W-:Y:S01]  /*20a0*/  FSETP.NEU.FTZ.AND P1, PT, R165.reuse, -INF , PT ;  /* 0xff800000a500780b */ /* 0x040fe20003f3d000 */
[----:B------:R-:W-:Y:S01]  /*20b0*/  FMUL.FTZ R202, R165, UR4 ;  /* 0x00000004a5ca7c20 */ /* 0x000fe20008410000 */
[----:B------:R-:W-:Y:S01]  /*20c0*/  FMNMX.FTZ R3, R43, R44, !PT ;  /* 0x0000002c2b037209 */ /* 0x000fe20007810000 */
[----:B------:R-:W-:Y:S01]  /*20d0*/  MUFU.EX2 R180, R180 ;  /* 0x000000b400b47308 */ /* 0x000fe20000000800 */
[--C-:B------:R-:W-:Y:S01]  /*20e0*/  FFMA.FTZ R171, R32, UR4, -R206.reuse ;  /* 0x0000000420ab7c23 */ /* 0x100fe200080108ce */
[--C-:B------:R-:W-:Y:S01]  /*20f0*/  FFMA.FTZ R201, R20, UR4, -R205.reuse ;  /* 0x0000000414c97c23 */ /* 0x100fe200080108cd */
[----:B------:R-:W-:Y:S01]  /*2100*/  FSEL R202, R202, RZ, P1 ;  /* 0x000000ffcaca7208 */ /* 0x000fe20000800000 */
[----:B------:R-:W2:Y:S01]  /*2110*/  SHFL.BFLY PT, R44, R3, 0x2, 0x1f ;  /* 0x0c401f00032c7f89 */ /* 0x000ea200000e0000 */
[--C-:B------:R-:W-:Y:S01]  /*2120*/  FFMA.FTZ R204, R21, UR4, -R205.reuse ;  /* 0x0000000415cc7c23 */ /* 0x100fe200080108cd */
[--C-:B------:R-:W-:Y:S01]  /*2130*/  FFMA.FTZ R56, R56, UR4, -R206.reuse ;  /* 0x0000000438387c23 */ /* 0x100fe200080108ce */
[----:B------:R-:W-:Y:S01]  /*2140*/  FFMA.FTZ R57, R57, UR4, -R206 ;  /* 0x0000000439397c23 */ /* 0x000fe200080108ce */
[--C-:B------:R-:W-:Y:S01]  /*2150*/  FFMA.FTZ R176, R54, UR4, -R202.reuse ;  /* 0x0000000436b07c23 */ /* 0x100fe200080108ca */
[--C-:B------:R-:W-:Y:S01]  /*2160*/  FFMA.FTZ R2, R55, UR4, -R202.reuse ;  /* 0x0000000437027c23 */ /* 0x100fe200080108ca */
[--C-:B------:R-:W-:Y:S01]  /*2170*/  FFMA.FTZ R182, R62, UR4, -R202.reuse ;  /* 0x000000043eb67c23 */ /* 0x100fe200080108ca */
[----:B------:R-:W-:Y:S01]  /*2180*/  LDSM.16.MT88.4 R52, [R220+0xb000] ;  /* 0x00b00000dc34783b */ /* 0x000fe20000004200 */
[--C-:B------:R-:W-:Y:S01]  /*2190*/  FFMA.FTZ R185, R63, UR4, -R202.reuse ;  /* 0x000000043fb97c23 */ /* 0x100fe200080108ca */
[----:B------:R-:W3:Y:S01]  /*21a0*/  MUFU.EX2 R179, R179 ;  /* 0x000000b300b37308 */ /* 0x000ee20000000800 */
[--C-:B------:R-:W-:Y:S01]  /*21b0*/  FFMA.FTZ R195, R14, UR4, -R202.reuse ;  /* 0x000000040ec37c23 */ /* 0x100fe200080108ca */
[--C-:B------:R-:W-:Y:S01]  /*21c0*/  FFMA.FTZ R194, R15, UR4, -R202.reuse ;  /* 0x000000040fc27c23 */ /* 0x100fe200080108ca */
[--C-:B------:R-:W-:Y:S01]  /*21d0*/  FFMA.FTZ R196, R10, UR4, -R202.reuse ;  /* 0x000000040ac47c23 */ /* 0x100fe200080108ca */
[--C-:B------:R-:W-:Y:S01]  /*21e0*/  FFMA.FTZ R197, R11, UR4, -R202.reuse ;  /* 0x000000040bc57c23 */ /* 0x100fe200080108ca */
[----:B------:R-:W-:Y:S01]  /*21f0*/  LDSM.16.MT88.4 R60, [R220+0xb400] ;  /* 0x00b40000dc3c783b */ /* 0x000fe20000004200 */
[----:B------:R-:W-:Y:S01]  /*2200*/  FFMA.FTZ R203, R30, UR4, -R202 ;  /* 0x000000041ecb7c23 */ /* 0x000fe200080108ca */
[--C-:B------:R-:W-:Y:S01]  /*2210*/  FFMA.FTZ R243, R41, UR4, -R206.reuse ;  /* 0x0000000429f37c23 */ /* 0x100fe200080108ce */
[----:B------:R-:W4:Y:S01]  /*2220*/  MUFU.EX2 R170, R170 ;  /* 0x000000aa00aa7308 */ /* 0x000f220000000800 */
[----:B------:R-:W-:Y:S01]  /*2230*/  LDSM.16.MT88.4 R8, [R220+0xa400] ;  /* 0x00a40000dc08783b */ /* 0x000fe20000004200 */
[----:B------:R-:W-:Y:S01]  /*2240*/  FFMA.FTZ R241, R17, UR4, -R205 ;  /* 0x0000000411f17c23 */ /* 0x000fe200080108cd */
[--C-:B------:R-:W-:Y:S01]  /*2250*/  FFMA.FTZ R48, R48, UR4, -R206.reuse ;  /* 0x0000000430307c23 */ /* 0x100fe200080108ce */
[--C-:B------:R-:W-:Y:S01]  /*2260*/  FFMA.FTZ R49, R49, UR4, -R206.reuse ;  /* 0x0000000431317c23 */ /* 0x100fe200080108ce */
[----:B------:R-:W-:Y:S01]  /*2270*/  FFMA.FTZ R40, R40, UR4, -R206 ;  /* 0x0000000428287c23 */ /* 0x000fe200080108ce */
[----:B--2---:R-:W-:-:S02]  /*2280*/  FMNMX.FTZ R0, R3, R44, !PT ;  /* 0x0000002c03007209 */ /* 0x004fc40007810000 */
[----:B------:R-:W-:Y:S01]  /*2290*/  MUFU.EX2 R182, R182 ;  /* 0x000000b600b67308 */ /* 0x000fe20000000800 */
[----:B---3--:R-:W-:Y:S01]  /*22a0*/  F2FP.BF16.F32.PACK_AB R132, R179, R180 ;  /* 0x000000b4b384723e */ /* 0x008fe200000010ff */
[----:B------:R-:W-:Y:S01]  /*22b0*/  FADD.FTZ R180, R180, R179 ;  /* 0x000000b3b4b47221 */ /* 0x000fe20000010000 */
[----:B------:R-:W2:Y:S05]  /*22c0*/  SHFL.BFLY PT, R167, R0, 0x1, 0x1f ;  /* 0x0c201f0000a77f89 */ /* 0x000eaa00000e0000 */
[----:B------:R-:W3:Y:S01]  /*22d0*/  MUFU.EX2 R185, R185 ;  /* 0x000000b900b97308 */ /* 0x000ee20000000800 */
[----:B----4-:R-:W-:Y:S01]  /*22e0*/  F2FP.BF16.F32.PACK_AB R134, R170, R177 ;  /* 0x000000b1aa86723e */ /* 0x010fe200000010ff */
[----:B------:R-:W-:-:S04]  /*22f0*/  FADD.FTZ R177, R177, R180 ;  /* 0x000000b4b1b17221 */ /* 0x000fc80000010000 */
[----:B------:R-:W-:Y:S02]  /*2300*/  FADD.FTZ R170, R170, R177 ;  /* 0x000000b1aaaa7221 */ /* 0x000fe40000010000 */
[----:B------:R-:W-:Y:S08]  /*2310*/  MUFU.EX2 R176, R176 ;  /* 0x000000b000b07308 */ /* 0x000ff00000000800 */
[----:B------:R4:W5:Y:S01]  /*2320*/  MUFU.EX2 R3, R2 ;  /* 0x0000000200037308 */ /* 0x0009620000000800 */
[----:B---3--:R-:W-:Y:S01]  /*2330*/  F2FP.BF16.F32.PACK_AB R133, R185, R182 ;  /* 0x000000b6b985723e */ /* 0x008fe200000010ff */
[----:B------:R-:W-:Y:S01]  /*2340*/  FADD.FTZ R185, R182, R185 ;  /* 0x000000b9b6b97221 */ /* 0x000fe20000010000 */
[----:B--2---:R-:W-:Y:S01]  /*2350*/  FMNMX.FTZ R167, R0, R167, !PT ;  /* 0x000000a700a77209 */ /* 0x004fe20007810000 */
[----:B------:R-:W-:-:S03]  /*2360*/  FFMA.FTZ R0, R33, UR4, -R206 ;  /* 0x0000000421007c23 */ /* 0x000fc600080108ce */
[C---:B------:R-:W-:Y:S01]  /*2370*/  FSETP.NEU.FTZ.AND P1, PT, R167.reuse, -INF , PT ;  /* 0xff800000a700780b */ /* 0x040fe20003f3d000 */
[----:B------:R-:W-:Y:S01]  /*2380*/  FMUL.FTZ R200, R167, UR4 ;  /* 0x00000004a7c87c20 */ /* 0x000fe20008410000 */
[----:B------:R-:W2:Y:S04]  /*2390*/  MUFU.EX2 R193, R193 ;  /* 0x000000c100c17308 */ /* 0x000ea80000000800 */
[----:B------:R-:W-:Y:S01]  /*23a0*/  FSEL R200, R200, RZ, P1 ;  /* 0x000000ffc8c87208 */ /* 0x000fe20000800000 */
[----:B----4-:R-:W-:-:S03]  /*23b0*/  FFMA.FTZ R2, R172, UR4, -R206 ;  /* 0x00000004ac027c23 */ /* 0x010fc600080108ce */
[----:B------:R-:W-:Y:S01]  /*23c0*/  MUFU.EX2 R187, R187 ;  /* 0x000000bb00bb7308 */ /* 0x000fe20000000800 */
[--C-:B------:R-:W-:Y:S01]  /*23d0*/  FFMA.FTZ R189, R46, UR4, -R200.reuse ;  /* 0x000000042ebd7c23 */ /* 0x100fe200080108c8 */
[--C-:B------:R-:W-:Y:S01]  /*23e0*/  FFMA.FTZ R188, R47, UR4, -R200.reuse ;  /* 0x000000042fbc7c23 */ /* 0x100fe200080108c8 */
[--C-:B------:R-:W-:Y:S01]  /*23f0*/  FFMA.FTZ R186, R38, UR4, -R200.reuse ;  /* 0x0000000426ba7c23 */ /* 0x100fe200080108c8 */
[--C-:B------:R-:W-:Y:S01]  /*2400*/  FFMA.FTZ R181, R39, UR4, -R200.reuse ;  /* 0x0000000427b57c23 */ /* 0x100fe200080108c8 */
[----:B------:R-:W-:Y:S01]  /*2410*/  FFMA.FTZ R172, R13, UR4, -R205 ;  /* 0x000000040dac7c23 */ /* 0x000fe200080108cd */
[----:B------:R-:W3:Y:S01]  /*2420*/  LDSM.16.MT88.4 R44, [R220+0x9400] ;  /* 0x00940000dc2c783b */ /* 0x000ee20000004200 */
[----:B-----5:R-:W-:Y:S01]  /*2430*/  F2FP.BF16.F32.PACK_AB R135, R3, R176 ;  /* 0x000000b00387723e */ /* 0x020fe200000010ff */
[----:B------:R-:W4:Y:S01]  /*2440*/  MUFU.EX2 R178, R178 ;  /* 0x000000b200b27308 */ /* 0x000f220000000800 */
[----:B--2---:R-:W-:Y:S01]  /*2450*/  F2FP.BF16.F32.PACK_AB R128, R193, R190 ;  /* 0x000000bec180723e */ /* 0x004fe200000010ff */
[----:B------:R-:W2:Y:S01]  /*2460*/  LDSM.16.MT88.4 R12, [R221+0xa400] ;  /* 0x00a40000dd0c783b */ /* 0x000ea20000004200 */
[--C-:B------:R-:W-:Y:S01]  /*2470*/  FFMA.FTZ R198, R34, UR4, -R200.reuse ;  /* 0x0000000422c67c23 */ /* 0x100fe200080108c8 */
[--C-:B------:R-:W-:Y:S01]  /*2480*/  FFMA.FTZ R199, R35, UR4, -R200.reuse ;  /* 0x0000000423c77c23 */ /* 0x100fe200080108c8 */
[--C-:B------:R-:W-:Y:S01]  /*2490*/  FFMA.FTZ R174, R174, UR4, -R200.reuse ;  /* 0x00000004aeae7c23 */ /* 0x100fe200080108c8 */
[----:B------:R-:W5:Y:S01]  /*24a0*/  LDSM.16.MT88.4 R36, [R221+0xb400] ;  /* 0x00b40000dd24783b */ /* 0x000f620000004200 */
[--C-:B------:R-:W-:Y:S01]  /*24b0*/  FFMA.FTZ R175, R175, UR4, -R200.reuse ;  /* 0x00000004afaf7c23 */ /* 0x100fe200080108c8 */
[----:B------:R-:W-:Y:S01]  /*24c0*/  MUFU.EX2 R189, R189 ;  /* 0x000000bd00bd7308 */ /* 0x000fe20000000800 */
[C---:B------:R-:W-:Y:S01]  /*24d0*/  HMMA.16816.F32.BF16 R156, R132.reuse, R148, RZ ;  /* 0x00000094849c723c */ /* 0x040fe200000418ff */
[----:B------:R-:W-:Y:S01]  /*24e0*/  FADD.FTZ R190, R190, R193 ;  /* 0x000000c1bebe7221 */ /* 0x000fe20000010000 */
[----:B------:R-:W-:Y:S01]  /*24f0*/  FADD.FTZ R176, R176, R185 ;  /* 0x000000b9b0b07221 */ /* 0x000fe20000010000 */
[----:B------:R-:W-:Y:S01]  /*2500*/  FFMA.FTZ R41, R50, UR4, -R200 ;  /* 0x0000000432297c23 */ /* 0x000fe200080108c8 */
[----:B------:R-:W-:Y:S01]  /*2510*/  FFMA.FTZ R50, R27, UR4, -R202 ;  /* 0x000000041b327c23 */ /* 0x000fe200080108ca */
[----:B------:R-:W-:Y:S01]  /*2520*/  FFMA.FTZ R42, R42, UR4, -R200 ;  /* 0x000000042a2a7c23 */ /* 0x000fe200080108c8 */
[----:B------:R-:W-:Y:S01]  /*2530*/  HMMA.16816.F32.BF16 R152, R132, R150, RZ ;  /* 0x000000968498723c */ /* 0x000fe200000418ff */
[----:B------:R-:W3:Y:S01]  /*2540*/  MUFU.EX2 R188, R188 ;  /* 0x000000bc00bc7308 */ /* 0x000ee20000000800 */
[----:B----4-:R-:W-:Y:S01]  /*2550*/  F2FP.BF16.F32.PACK_AB R130, R178, R187 ;  /* 0x000000bbb282723e */ /* 0x010fe200000010ff */
[----:B------:R-:W-:Y:S01]  /*2560*/  FADD.FTZ R187, R187, R190 ;  /* 0x000000bebbbb7221 */ /* 0x000fe20000010000 */
[----:B------:R-:W-:-:S02]  /*2570*/  FADD.FTZ R176, R3, R176 ;  /* 0x000000b003b07221 */ /* 0x000fc40000010000 */
[C---:B-1----:R-:W-:Y:S01]  /*2580*/  HMMA.16816.F32.BF16 R72, R132.reuse, R80, RZ ;  /* 0x000000508448723c */ /* 0x042fe200000418ff */
[----:B------:R-:W-:Y:S02]  /*2590*/  FADD.FTZ R178, R178, R187 ;  /* 0x000000bbb2b27221 */ /* 0x000fe40000010000 */
[----:B------:R-:W-:Y:S03]  /*25a0*/  MUFU.EX2 R186, R186 ;  /* 0x000000ba00ba7308 */ /* 0x000fe60000000800 */
[C---:B------:R-:W-:Y:S05]  /*25b0*/  HMMA.16816.F32.BF16 R88, R132.reuse, R96, RZ ;  /* 0x000000608458723c */ /* 0x040fea00000418ff */
[----:B------:R-:W1:Y:S01]  /*25c0*/  MUFU.EX2 R181, R181 ;  /* 0x000000b500b57308 */ /* 0x000e620000000800 */
[----:B---3--:R-:W-:Y:S01]  /*25d0*/  F2FP.BF16.F32.PACK_AB R129, R188, R189 ;  /* 0x000000bdbc81723e */ /* 0x008fe200000010ff */
[----:B------:R-:W-:Y:S01]  /*25e0*/  HMMA.16816.F32.BF16 R100, R132, R108, RZ ;  /* 0x0000006c8464723c */ /* 0x000fe200000418ff */
[----:B------:R-:W-:-:S05]  /*25f0*/  FADD.FTZ R189, R189, R188 ;  /* 0x000000bcbdbd7221 */ /* 0x000fca0000010000 */
[----:B------:R-:W-:Y:S01]  /*2600*/  MUFU.EX2 R171, R171 ;  /* 0x000000ab00ab7308 */ /* 0x000fe20000000800 */
[C---:B------:R-:W-:Y:S06]  /*2610*/  HMMA.16816.F32.BF16 R112, R132.reuse, R120, RZ ;  /* 0x000000788470723c */ /* 0x040fec00000418ff */
[----:B------:R-:W-:Y:S01]  /*2620*/  HMMA.16816.F32.BF16 R124, R132, R52, RZ ;  /* 0x00000034847c723c */ /* 0x000fe200000418ff */
[----:B------:R-:W-:Y:S01]  /*2630*/  MUFU.EX2 R0, R0 ;  /* 0x0000000000007308 */ /* 0x000fe20000000800 */
[----:B-1----:R-:W-:Y:S01]  /*2640*/  F2FP.BF16.F32.PACK_AB R131, R181, R186 ;  /* 0x000000bab583723e */ /* 0x002fe200000010ff */
[----:B------:R-:W-:-:S03]  /*2650*/  FADD.FTZ R186, R186, R189 ;  /* 0x000000bdbaba7221 */ /* 0x000fc60000010000 */
[----:B------:R-:W-:Y:S01]  /*2660*/  HMMA.16816.F32.BF16 R76, R132, R82, RZ ;  /* 0x00000052844c723c */ /* 0x000fe200000418ff */
[----:B------:R-:W-:Y:S02]  /*2670*/  FADD.FTZ R181, R181, R186 ;  /* 0x000000bab5b57221 */ /* 0x000fe40000010000 */
[----:B------:R-:W-:Y:S03]  /*2680*/  MUFU.EX2 R2, R2 ;  /* 0x0000000200027308 */ /* 0x000fe60000000800 */
[----:B------:R-:W-:Y:S05]  /*2690*/  HMMA.16816.F32.BF16 R160, R128, R148, RZ ;  /* 0x0000009480a0723c */ /* 0x000fea00000418ff */
[----:B------:R-:W-:Y:S01]  /*26a0*/  MUFU.EX2 R169, R169 ;  /* 0x000000a900a97308 */ /* 0x000fe20000000800 */
[C---:B------:R-:W-:Y:S06]  /*26b0*/  HMMA.16816.F32.BF16 R92, R132.reuse, R98, RZ ;  /* 0x00000062845c723c */ /* 0x040fec00000418ff */
[C---:B------:R-:W-:Y:S01]  /*26c0*/  HMMA.16816.F32.BF16 R104, R132.reuse, R110, RZ ;  /* 0x0000006e8468723c */ /* 0x040fe200000418ff */
[----:B------:R-:W-:Y:S05]  /*26d0*/  MUFU.EX2 R173, R173 ;  /* 0x000000ad00ad7308 */ /* 0x000fea0000000800 */
[----:B------:R-:W-:Y:S03]  /*26e0*/  HMMA.16816.F32.BF16 R116, R132, R122, RZ ;  /* 0x0000007a8474723c */ /* 0x000fe600000418ff */
[----:B------:R-:W1:Y:S03]  /*26f0*/  MUFU.EX2 R172, R172 ;  /* 0x000000ac00ac7308 */ /* 0x000e660000000800 */
[C---:B------:R-:W-:Y:S05]  /*2700*/  HMMA.16816.F32.BF16 R148, R128.reuse, R150, RZ ;  /* 0x000000968094723c */ /* 0x040fea00000418ff */
[----:B------:R-:W-:Y:S01]  /*2710*/  MUFU.EX2 R191, R191 ;  /* 0x000000bf00bf7308 */ /* 0x000fe20000000800 */
[C---:B------:R-:W-:Y:S06]  /*2720*/  HMMA.16816.F32.BF16 R84, R128.reuse, R96, RZ ;  /* 0x000000608054723c */ /* 0x040fec00000418ff */
[----:B------:R-:W-:Y:S01]  /*2730*/  HMMA.16816.F32.BF16 R144, R128, R108, RZ ;  /* 0x0000006c8090723c */ /* 0x000fe200000418ff */
[----:B------:R-:W3:Y:S01]  /*2740*/  MUFU.EX2 R192, R192 ;  /* 0x000000c000c07308 */ /* 0x000ee20000000800 */
[----:B-1----:R-:W-:Y:S01]  /*2750*/  F2FP.BF16.F32.PACK_AB R32, R172, R173 ;  /* 0x000000adac20723e */ /* 0x002fe200000010ff */
[----:B------:R-:W-:-:S03]  /*2760*/  FADD.FTZ R173, R173, R170 ;  /* 0x000000aaadad7221 */ /* 0x000fc60000010000 */
[C---:B------:R-:W-:Y:S01]  /*2770*/  HMMA.16816.F32.BF16 R140, R128.reuse, R120, RZ ;  /* 0x00000078808c723c */ /* 0x040fe200000418ff */
[----:B------:R-:W-:Y:S02]  /*2780*/  FADD.FTZ R172, R172, R173 ;  /* 0x000000adacac7221 */ /* 0x000fe40000010000 */
[----:B------:R-:W-:Y:S03]  /*2790*/  MUFU.EX2 R195, R195 ;  /* 0x000000c300c37308 */ /* 0x000fe60000000800 */
[----:B------:R-:W-:Y:S05]  /*27a0*/  HMMA.16816.F32.BF16 R136, R128, R52, RZ ;  /* 0x000000348088723c */ /* 0x000fea00000418ff */
[----:B------:R-:W1:Y:S01]  /*27b0*/  MUFU.EX2 R194, R194 ;  /* 0x000000c200c27308 */ /* 0x000e620000000800 */
[----:B------:R-:W-:Y:S01]  /*27c0*/  HMMA.16816.F32.BF16 R132, R132, R54, RZ ;  /* 0x000000368484723c */ /* 0x000fe200000418ff */
[----:B---3--:R-:W-:Y:S01]  /*27d0*/  F2FP.BF16.F32.PACK_AB R34, R192, R191 ;  /* 0x000000bfc022723e */ /* 0x008fe200000010ff */
[----:B------:R-:W-:Y:S01]  /*27e0*/  FADD.FTZ R191, R191, R172 ;  /* 0x000000acbfbf7221 */ /* 0x000fe20000010000 */
[----:B------:R-:W-:Y:S01]  /*27f0*/  F2FP.BF16.F32.PACK_AB R52, R0, R171 ;  /* 0x000000ab0034723e */ /* 0x000fe200000010ff */
[----:B------:R-:W-:-:S02]  /*2800*/  FADD.FTZ R171, R171, R178 ;  /* 0x000000b2abab7221 */ /* 0x000fc40000010000 */
[----:B------:R-:W-:Y:S01]  /*2810*/  HMMA.16816.F32.BF16 R96, R128, R98, RZ ;  /* 0x000000628060723c */ /* 0x000fe200000418ff */
[----:B------:R-:W-:Y:S01]  /*2820*/  MUFU.EX2 R196, R196 ;  /* 0x000000c400c47308 */ /* 0x000fe20000000800 */
[----:B------:R-:W-:Y:S01]  /*2830*/  FADD.FTZ R171, R0, R171 ;  /* 0x000000ab00ab7221 */ /* 0x000fe20000010000 */
[----:B------:R-:W-:-:S03]  /*2840*/  FADD.FTZ R191, R192, R191 ;  /* 0x000000bfc0bf7221 */ /* 0x000fc60000010000 */
[C---:B------:R-:W-:Y:S03]  /*2850*/  HMMA.16816.F32.BF16 R108, R128.reuse, R110, RZ ;  /* 0x0000006e806c723c */ /* 0x040fe600000418ff */
[----:B------:R-:W3:Y:S01]  /*2860*/  MUFU.EX2 R197, R197 ;  /* 0x000000c500c57308 */ /* 0x000ee20000000800 */
[C---:B-1----:R-:W-:Y:S01]  /*2870*/  F2FP.BF16.F32.PACK_AB R33, R194.reuse, R195 ;  /* 0x000000c3c221723e */ /* 0x042fe200000010ff */
[----:B------:R-:W-:Y:S01]  /*2880*/  FADD.FTZ R195, R195, R176 ;  /* 0x000000b0c3c37221 */ /* 0x000fe20000010000 */
[C---:B------:R-:W-:Y:S03]  /*2890*/  HMMA.16816.F32.BF16 R120, R128.reuse, R122, RZ ;  /* 0x0000007a8078723c */ /* 0x040fe600000418ff */
[----:B------:R-:W-:Y:S02]  /*28a0*/  FADD.FTZ R195, R194, R195 ;  /* 0x000000c3c2c37221 */ /* 0x000fe40000010000 */
[----:B------:R-:W-:Y:S01]  /*28b0*/  MUFU.EX2 R198, R198 ;  /* 0x000000c600c67308 */ /* 0x000fe20000000800 */
[C---:B------:R-:W-:Y:S06]  /*28c0*/  HMMA.16816.F32.BF16 R68, R128.reuse, R80, RZ ;  /* 0x000000508044723c */ /* 0x040fec00000418ff */
[----:B------:R-:W-:Y:S01]  /*28d0*/  HMMA.16816.F32.BF16 R80, R128, R82, RZ ;  /* 0x000000528050723c */ /* 0x000fe200000418ff */
[----:B------:R-:W1:Y:S01]  /*28e0*/  MUFU.EX2 R199, R199 ;  /* 0x000000c700c77308 */ /* 0x000e620000000800 */
[----:B---3--:R-:W-:Y:S01]  /*28f0*/  F2FP.BF16.F32.PACK_AB R35, R197, R196 ;  /* 0x000000c4c523723e */ /* 0x008fe200000010ff */
[----:B------:R-:W-:-:S03]  /*2900*/  FADD.FTZ R196, R196, R195 ;  /* 0x000000c3c4c47221 */ /* 0x000fc60000010000 */
[----:B------:R-:W-:Y:S01]  /*2910*/  HMMA.16816.F32.BF16 R128, R128, R54, RZ ;  /* 0x000000368080723c */ /* 0x000fe200000418ff */
[----:B------:R-:W-:Y:S02]  /*2920*/  FADD.FTZ R196, R197, R196 ;  /* 0x000000c4c5c47221 */ /* 0x000fe40000010000 */
[----:B------:R-:W-:Y:S03]  /*2930*/  MUFU.EX2 R174, R174 ;  /* 0x000000ae00ae7308 */ /* 0x000fe60000000800 */
[----:B------:R-:W-:Y:S01]  /*2940*/  HMMA.16816.F32.BF16 R156, R32, R64, R156 ;  /* 0x00000040209c723c */ /* 0x000fe2000004189c */
[----:B------:R-:W-:Y:S01]  /*2950*/  F2FP.BF16.F32.PACK_AB R54, R169, R2 ;  /* 0x00000002a936723e */ /* 0x000fe200000010ff */
[----:B------:R-:W-:-:S03]  /*2960*/  FADD.FTZ R2, R2, R171 ;  /* 0x000000ab02027221 */ /* 0x000fc60000010000 */
[----:B------:R-:W3:Y:S01]  /*2970*/  MUFU.EX2 R175, R175 ;  /* 0x000000af00af7308 */ /* 0x000ee20000000800 */
[----:B-1----:R-:W-:Y:S01]  /*2980*/  F2FP.BF16.F32.PACK_AB R53, R199, R198 ;  /* 0x000000c6c735723e */ /* 0x002fe200000010ff */
[----:B------:R-:W-:Y:S01]  /*2990*/  HMMA.16816.F32.BF16 R124, R32, R60, R124 ;  /* 0x0000003c207c723c */ /* 0x000fe2000004187c */
[----:B------:R-:W-:Y:S01]  /*29a0*/  FADD.FTZ R198, R198, R181 ;  /* 0x000000b5c6c67221 */ /* 0x000fe20000010000 */
[----:B------:R-:W-:-:S03]  /*29b0*/  FADD.FTZ R169, R169, R2 ;  /* 0x00000002a9a97221 */ /* 0x000fc60000010000 */
[----:B------:R-:W-:Y:S01]  /*29c0*/  FADD.FTZ R199, R199, R198 ;  /* 0x000000c6c7c77221 */ /* 0x000fe20000010000 */
[C---:B------:R-:W-:Y:S01]  /*29d0*/  HMMA.16816.F32.BF16 R152, R32.reuse, R66, R152 ;  /* 0x000000422098723c */ /* 0x040fe20000041898 */
[----:B------:R-:W-:Y:S05]  /*29e0*/  MUFU.EX2 R201, R201 ;  /* 0x000000c900c97308 */ /* 0x000fea0000000800 */
[----:B------:R-:W-:Y:S01]  /*29f0*/  HMMA.16816.F32.BF16 R72, R32, R44, R72 ;  /* 0x0000002c2048723c */ /* 0x000fe20000041848 */
[----:B---3--:R-:W-:Y:S02]  /*2a00*/  F2FP.BF16.F32.PACK_AB R55, R175, R174 ;  /* 0x000000aeaf37723e */ /* 0x008fe400000010ff */
[----:B------:R-:W-:Y:S01]  /*2a10*/  MUFU.EX2 R204, R204 ;  /* 0x000000cc00cc7308 */ /* 0x000fe20000000800 */
[----:B------:R-:W-:-:S02]  /*2a20*/  FADD.FTZ R174, R174, R199 ;  /* 0x000000c7aeae7221 */ /* 0x000fc40000010000 */
[----:B--2---:R-:W-:Y:S02]  /*2a30*/  HMMA.16816.F32.BF16 R88, R32, R12, R88 ;  /* 0x0000000c2058723c */ /* 0x004fe40000041858 */
[----:B------:R-:W-:-:S04]  /*2a40*/  FADD.FTZ R174, R175, R174 ;  /* 0x000000aeafae7221 */ /* 0x000fc80000010000 */
[C---:B------:R-:W-:Y:S01]  /*2a50*/  HMMA.16816.F32.BF16 R160, R52.reuse, R64, R160 ;  /* 0x0000004034a0723c */ /* 0x040fe200000418a0 */
[----:B------:R-:W-:Y:S05]  /*2a60*/  MUFU.EX2 R203, R203 ;  /* 0x000000cb00cb7308 */ /* 0x000fea0000000800 */
[C---:B------:R-:W-:Y:S01]  /*2a70*/  HMMA.16816.F32.BF16 R136, R52.reuse, R60, R136 ;  /* 0x0000003c3488723c */ /* 0x040fe20000041888 */
[--C-:B------:R-:W-:Y:S01]  /*2a80*/  FFMA.FTZ R64, R28, UR4, -R205.reuse ;  /* 0x000000041c407c23 */ /* 0x100fe200080108cd */
[----:B------:R-:W-:Y:S01]  /*2a90*/  FFMA.FTZ R65, R29, UR4, -R205 ;  /* 0x000000041d417c23 */ /* 0x000fe200080108cd */
[----:B------:R-:W-:Y:S03]  /*2aa0*/  MUFU.EX2 R56, R56 ;  /* 0x0000003800387308 */ /* 0x000fe60000000800 */
[----:B------:R-:W-:Y:S01]  /*2ab0*/  HMMA.16816.F32.BF16 R148, R52, R66, R148 ;  /* 0x000000423494723c */ /* 0x000fe20000041894 */
[--C-:B------:R-:W-:Y:S01]  /*2ac0*/  FFMA.FTZ R60, R31, UR4, -R202.reuse ;  /* 0x000000041f3c7c23 */ /* 0x100fe200080108ca */
[--C-:B------:R-:W-:Y:S01]  /*2ad0*/  FFMA.FTZ R61, R22, UR4, -R202.reuse ;  /* 0x00000004163d7c23 */ /* 0x100fe200080108ca */
[----:B------:R-:W-:Y:S02]  /*2ae0*/  LDSM.16.MT88.4 R28, [R220+0x9800] ;  /* 0x00980000dc1c783b */ /* 0x000fe40000004200 */
[----:B------:R-:W-:Y:S01]  /*2af0*/  MUFU.EX2 R64, R64 ;  /* 0x0000004000407308 */ /* 0x000fe20000000800 */
[C---:B------:R-:W-:Y:S01]  /*2b00*/  HMMA.16816.F32.BF16 R100, R32.reuse, R8, R100 ;  /* 0x000000082064723c */ /* 0x040fe20000041864 */
[----:B------:R-:W-:Y:S01]  /*2b10*/  FFMA.FTZ R66, R23, UR4, -R202 ;  /* 0x0000000417427c23 */ /* 0x000fe200080108ca */
[----:B------:R-:W-:Y:S01]  /*2b20*/  FFMA.FTZ R67, R4, UR4, -R206 ;  /* 0x0000000404437c23 */ /* 0x000fe200080108ce */
[----:B------:R-:W-:Y:S03]  /*2b30*/  LDSM.16.MT88.4 R20, [R221+0xa800] ;  /* 0x00a80000dd14783b */ /* 0x000fe60000004200 */
[C---:B-----5:R-:W-:Y:S01]  /*2b40*/  HMMA.16816.F32.BF16 R112, R32.reuse, R36, R112 ;  /* 0x000000242070723c */ /* 0x060fe20000041870 */
[----:B------:R-:W-:Y:S05]  /*2b50*/  MUFU.EX2 R65, R65 ;  /* 0x0000004100417308 */ /* 0x000fea0000000800 */
[C---:B------:R-:W-:Y:S03]  /*2b60*/  HMMA.16816.F32.BF16 R76, R32.reuse, R46, R76 ;  /* 0x0000002e204c723c */ /* 0x040fe6000004184c */
[----:B------:R-:W-:Y:S03]  /*2b70*/  MUFU.EX2 R60, R60 ;  /* 0x0000003c003c7308 */ /* 0x000fe60000000800 */
[C---:B------:R-:W-:Y:S05]  /*2b80*/  HMMA.16816.F32.BF16 R92, R32.reuse, R14, R92 ;  /* 0x0000000e205c723c */ /* 0x040fea000004185c */
[----:B------:R-:W-:Y:S01]  /*2b90*/  MUFU.EX2 R61, R61 ;  /* 0x0000003d003d7308 */ /* 0x000fe20000000800 */
[C---:B------:R-:W-:Y:S06]  /*2ba0*/  HMMA.16816.F32.BF16 R104, R32.reuse, R10, R104 ;  /* 0x0000000a2068723c */ /* 0x040fec0000041868 */
[C---:B------:R-:W-:Y:S01]  /*2bb0*/  HMMA.16816.F32.BF16 R116, R32.reuse, R38, R116 ;  /* 0x000000262074723c */ /* 0x040fe20000041874 */
[----:B------:R-:W-:Y:S05]  /*2bc0*/  MUFU.EX2 R66, R66 ;  /* 0x0000004200427308 */ /* 0x000fea0000000800 */
[----:B------:R-:W-:Y:S01]  /*2bd0*/  HMMA.16816.F32.BF16 R132, R32, R62, R132 ;  /* 0x0000003e2084723c */ /* 0x000fe20000041884 */
[----:B------:R-:W1:Y:S02]  /*2be0*/  LDSM.16.MT88.4 R32, [R221+0x9800] ;  /* 0x00980000dd20783b */ /* 0x000e640000004200 */
[----:B------:R-:W2:Y:S03]  /*2bf0*/  MUFU.EX2 R57, R57 ;  /* 0x0000003900397308 */ /* 0x000ea60000000800 */
[C---:B------:R-:W-:Y:S05]  /*2c00*/  HMMA.16816.F32.BF16 R84, R52.reuse, R12, R84 ;  /* 0x0000000c3454723c */ /* 0x040fea0000041854 */
[----:B------:R-:W-:Y:S01]  /*2c10*/  MUFU.EX2 R67, R67 ;  /* 0x0000004300437308 */ /* 0x000fe20000000800 */
[C---:B------:R-:W-:Y:S06]  /*2c20*/  HMMA.16816.F32.BF16 R144, R52.reuse, R8, R144 ;  /* 0x000000083490723c */ /* 0x040fec0000041890 */
[----:B------:R-:W-:Y:S01]  /*2c30*/  HMMA.16816.F32.BF16 R140, R52, R36, R140 ;  /* 0x00000024348c723c */ /* 0x000fe2000004188c */
[----:B------:R-:W-:Y:S01]  /*2c40*/  MUFU.EX2 R48, R48 ;  /* 0x0000003000307308 */ /* 0x000fe20000000800 */
[----:B--2---:R-:W-:Y:S01]  /*2c50*/  F2FP.BF16.F32.PACK_AB R4, R57, R56 ;  /* 0x000000383904723e */ /* 0x004fe200000010ff */
[----:B------:R-:W-:-:S03]  /*2c60*/  FADD.FTZ R56, R56, R169 ;  /* 0x000000a938387221 */ /* 0x000fc60000010000 */
[C---:B------:R-:W-:Y:S01]  /*2c70*/  HMMA.16816.F32.BF16 R96, R52.reuse, R14, R96 ;  /* 0x0000000e3460723c */ /* 0x040fe20000041860 */
[----:B------:R-:W2:Y:S01]  /*2c80*/  LDSM.16.MT88.4 R12, [R220+0xa800] ;  /* 0x00a80000dc0c783b */ /* 0x000ea20000004200 */
[----:B------:R-:W-:Y:S01]  /*2c90*/  FADD.FTZ R56, R57, R56 ;  /* 0x0000003839387221 */ /* 0x000fe20000010000 */
[----:B------:R-:W-:Y:S03]  /*2ca0*/  MUFU.EX2 R49, R49 ;  /* 0x0000003100317308 */ /* 0x000fe60000000800 */
[C---:B------:R-:W-:Y:S01]  /*2cb0*/  HMMA.16816.F32.BF16 R108, R52.reuse, R10, R108 ;  /* 0x0000000a346c723c */ /* 0x040fe2000004186c */
[----:B------:R-:W3:Y:S04]  /*2cc0*/  LDSM.16.MT88.4 R8, [R221+0xb800] ;  /* 0x00b80000dd08783b */ /* 0x000ee80000004200 */
[----:B------:R-:W-:Y:S01]  /*2cd0*/  MUFU.EX2 R41, R41 ;  /* 0x0000002900297308 */ /* 0x000fe20000000800 */
[C---:B------:R-:W-:Y:S01]  /*2ce0*/  HMMA.16816.F32.BF16 R120, R52.reuse, R38, R120 ;  /* 0x000000263478723c */ /* 0x040fe20000041878 */
[----:B------:R-:W4:Y:S05]  /*2cf0*/  LDSM.16.MT88.4 R36, [R220+0xb800] ;  /* 0x00b80000dc24783b */ /* 0x000f2a0000004200 */
[C---:B------:R-:W-:Y:S01]  /*2d00*/  HMMA.16816.F32.BF16 R68, R52.reuse, R44, R68 ;  /* 0x0000002c3444723c */ /* 0x040fe20000041844 */
[----:B------:R-:W-:Y:S05]  /*2d10*/  MUFU.EX2 R50, R50 ;  /* 0x0000003200327308 */ /* 0x000fea0000000800 */
[C---:B------:R-:W-:Y:S01]  /*2d20*/  HMMA.16816.F32.BF16 R80, R52.reuse, R46, R80 ;  /* 0x0000002e3450723c */ /* 0x040fe20000041850 */
[----:B------:R-:W-:Y:S01]  /*2d30*/  F2FP.BF16.F32.PACK_AB R44, R65, R64 ;  /* 0x00000040412c723e */ /* 0x000fe200000010ff */
[----:B------:R-:W-:Y:S01]  /*2d40*/  FADD.FTZ R64, R64, R191 ;  /* 0x000000bf40407221 */ /* 0x000fe20000010000 */
[----:B------:R-:W-:Y:S01]  /*2d50*/  F2FP.BF16.F32.PACK_AB R45, R60, R203 ;  /* 0x000000cb3c2d723e */ /* 0x000fe200000010ff */
[----:B------:R-:W-:Y:S01]  /*2d60*/  FADD.FTZ R203, R203, R196 ;  /* 0x000000c4cbcb7221 */ /* 0x000fe20000010000 */
[----:B------:R-:W-:Y:S01]  /*2d70*/  MUFU.EX2 R40, R40 ;  /* 0x0000002800287308 */ /* 0x000fe20000000800 */
[----:B------:R-:W-:Y:S01]  /*2d80*/  HMMA.16816.F32.BF16 R128, R52, R62, R128 ;  /* 0x0000003e3480723c */ /* 0x000fe20000041880 */
[----:B------:R-:W-:Y:S01]  /*2d90*/  F2FP.BF16.F32.PACK_AB R46, R204, R201 ;  /* 0x000000c9cc2e723e */ /* 0x000fe200000010ff */
[----:B------:R-:W-:Y:S01]  /*2da0*/  FADD.FTZ R64, R65, R64 ;  /* 0x0000004041407221 */ /* 0x000fe20000010000 */
[----:B------:R-:W-:Y:S01]  /*2db0*/  F2FP.BF16.F32.PACK_AB R47, R66, R61 ;  /* 0x0000003d422f723e */ /* 0x000fe200000010ff */
[----:B------:R-:W-:-:S02]  /*2dc0*/  FADD.FTZ R60, R60, R203 ;  /* 0x000000cb3c3c7221 */ /* 0x000fc40000010000 */
[----:B------:R-:W-:Y:S01]  /*2dd0*/  FADD.FTZ R201, R201, R64 ;  /* 0x00000040c9c97221 */ /* 0x000fe20000010000 */
[----:B------:R-:W-:Y:S01]  /*2de0*/  FFMA.FTZ R53, R58, UR4, -R200 ;  /* 0x000000043a357c23 */ /* 0x000fe200080108c8 */
[----:B------:R-:W-:Y:S01]  /*2df0*/  FFMA.FTZ R52, R5, UR4, -R206 ;  /* 0x0000000405347c23 */ /* 0x000fe200080108ce */
[--C-:B------:R-:W-:Y:S01]  /*2e00*/  FFMA.FTZ R54, R59, UR4, -R200.reuse ;  /* 0x000000043b367c23 */ /* 0x100fe200080108c8 */
[--C-:B------:R-:W-:Y:S01]  /*2e10*/  FFMA.FTZ R55, R6, UR4, -R200.reuse ;  /* 0x0000000406377c23 */ /* 0x100fe200080108c8 */
[----:B------:R-:W-:Y:S01]  /*2e20*/  FFMA.FTZ R58, R7, UR4, -R200 ;  /* 0x00000004073a7c23 */ /* 0x000fe200080108c8 */
[C---:B-1----:R-:W-:Y:S01]  /*2e30*/  HMMA.16816.F32.BF16 R156, R44.reuse, R32, R156 ;  /* 0x000000202c9c723c */ /* 0x042fe2000004189c */
[----:B------:R-:W-:Y:S01]  /*2e40*/  MUFU.EX2 R53, R53 ;  /* 0x0000003500357308 */ /* 0x000fe20000000800 */
[--C-:B------:R-:W-:Y:S01]  /*2e50*/  FFMA.FTZ R59, R18, UR4, -R202.reuse ;  /* 0x00000004123b7c23 */ /* 0x100fe200080108ca */
[----:B------:R-:W-:Y:S01]  /*2e60*/  FFMA.FTZ R62, R19, UR4, -R202 ;  /* 0x00000004133e7c23 */ /* 0x000fe200080108ca */
[----:B------:R-:W-:Y:S01]  /*2e70*/  FADD.FTZ R61, R61, R60 ;  /* 0x0000003c3d3d7221 */ /* 0x000fe20000010000 */
[----:B------:R-:W-:Y:S01]  /*2e80*/  FADD.FTZ R201, R204, R201 ;  /* 0x000000c9ccc97221 */ /* 0x000fe20000010000 */
[C---:B------:R-:W-:Y:S02]  /*2e90*/  HMMA.16816.F32.BF16 R72, R44.reuse, R28, R72 ;  /* 0x0000001c2c48723c */ /* 0x040fe40000041848 */
[----:B------:R-:W-:Y:S01]  /*2ea0*/  FADD.FTZ R66, R66, R61 ;  /* 0x0000003d42427221 */ /* 0x000fe20000010000 */
[----:B------:R-:W1:Y:S03]  /*2eb0*/  MUFU.EX2 R52, R52 ;  /* 0x0000003400347308 */ /* 0x000e660000000800 */
[C---:B------:R-:W-:Y:S05]  /*2ec0*/  HMMA.16816.F32.BF16 R88, R44.reuse, R20, R88 ;  /* 0x000000142c58723c */ /* 0x040fea0000041858 */
[----:B------:R-:W5:Y:S01]  /*2ed0*/  MUFU.EX2 R54, R54 ;  /* 0x0000003600367308 */ /* 0x000f620000000800 */
[C---:B--2---:R-:W-:Y:S06]  /*2ee0*/  HMMA.16816.F32.BF16 R100, R44.reuse, R12, R100 ;  /* 0x0000000c2c64723c */ /* 0x044fec0000041864 */
[----:B---3--:R-:W-:Y:S01]  /*2ef0*/  HMMA.16816.F32.BF16 R112, R44, R8, R112 ;  /* 0x000000082c70723c */ /* 0x008fe20000041870 */
[----:B------:R-:W-:Y:S01]  /*2f00*/  MUFU.EX2 R55, R55 ;  /* 0x0000003700377308 */ /* 0x000fe20000000800 */
[----:B-1----:R-:W-:Y:S01]  /*2f10*/  F2FP.BF16.F32.PACK_AB R6, R52, R67 ;  /* 0x000000433406723e */ /* 0x002fe200000010ff */
[----:B------:R-:W-:-:S03]  /*2f20*/  FADD.FTZ R67, R67, R56 ;  /* 0x0000003843437221 */ /* 0x000fc60000010000 */
[C---:B----4-:R-:W-:Y:S01]  /*2f30*/  HMMA.16816.F32.BF16 R124, R44.reuse, R36, R124 ;  /* 0x000000242c7c723c */ /* 0x050fe2000004187c */
[----:B------:R-:W-:Y:S02]  /*2f40*/  FADD.FTZ R67, R52, R67 ;  /* 0x0000004334437221 */ /* 0x000fe40000010000 */
[----:B------:R-:W1:Y:S01]  /*2f50*/  MUFU.EX2 R58, R58 ;  /* 0x0000003a003a7308 */ /* 0x000e620000000800 */
[C---:B-----5:R-:W-:Y:S01]  /*2f60*/  F2FP.BF16.F32.PACK_AB R5, R54.reuse, R53 ;  /* 0x000000353605723e */ /* 0x060fe200000010ff */
[----:B------:R-:W-:Y:S01]  /*2f70*/  FADD.FTZ R53, R53, R174 ;  /* 0x000000ae35357221 */ /* 0x000fe20000010000 */
[C---:B------:R-:W-:Y:S03]  /*2f80*/  HMMA.16816.F32.BF16 R152, R44.reuse, R34, R152 ;  /* 0x000000222c98723c */ /* 0x040fe60000041898 */
[----:B------:R-:W-:Y:S02]  /*2f90*/  FADD.FTZ R54, R54, R53 ;  /* 0x0000003536367221 */ /* 0x000fe40000010000 */
[----:B------:R-:W-:Y:S01]  /*2fa0*/  MUFU.EX2 R243, R243 ;  /* 0x000000f300f37308 */ /* 0x000fe20000000800 */
[C---:B------:R-:W-:Y:S06]  /*2fb0*/  HMMA.16816.F32.BF16 R76, R44.reuse, R30, R76 ;  /* 0x0000001e2c4c723c */ /* 0x040fec000004184c */
[----:B------:R-:W-:Y:S01]  /*2fc0*/  HMMA.16816.F32.BF16 R92, R44, R22, R92 ;  /* 0x000000162c5c723c */ /* 0x000fe2000004185c */
[----:B------:R-:W-:Y:S01]  /*2fd0*/  MUFU.EX2 R241, R241 ;  /* 0x000000f100f17308 */ /* 0x000fe20000000800 */
[----:B-1----:R-:W-:Y:S01]  /*2fe0*/  F2FP.BF16.F32.PACK_AB R7, R58, R55 ;  /* 0x000000373a07723e */ /* 0x002fe200000010ff */
[----:B------:R-:W-:-:S03]  /*2ff0*/  FADD.FTZ R55, R55, R54 ;  /* 0x0000003637377221 */ /* 0x000fc60000010000 */
[C---:B------:R-:W-:Y:S01]  /*3000*/  HMMA.16816.F32.BF16 R104, R44.reuse, R14, R104 ;  /* 0x0000000e2c68723c */ /* 0x040fe20000041868 */
[----:B------:R-:W-:Y:S02]  /*3010*/  FADD.FTZ R58, R58, R55 ;  /* 0x000000373a3a7221 */ /* 0x000fe40000010000 */
[----:B------:R-:W-:Y:S03]  /*3020*/  MUFU.EX2 R59, R59 ;  /* 0x0000003b003b7308 */ /* 0x000fe60000000800 */
[C---:B------:R-:W-:Y:S05]  /*3030*/  HMMA.16816.F32.BF16 R116, R44.reuse, R10, R116 ;  /* 0x0000000a2c74723c */ /* 0x040fea0000041874 */
[----:B------:R-:W-:Y:S01]  /*3040*/  MUFU.EX2 R62, R62 ;  /* 0x0000003e003e7308 */ /* 0x000fe20000000800 */
[----:B------:R-:W-:Y:S06]  /*3050*/  HMMA.16816.F32.BF16 R132, R44, R38, R132 ;  /* 0x000000262c84723c */ /* 0x000fec0000041884 */
[C---:B------:R-:W-:Y:S01]  /*3060*/  HMMA.16816.F32.BF16 R68, R4.reuse, R28, R68 ;  /* 0x0000001c0444723c */ /* 0x040fe20000041844 */
[--C-:B------:R-:W-:Y:S01]  /*3070*/  FFMA.FTZ R44, R24, UR4, -R205.reuse ;  /* 0x00000004182c7c23 */ /* 0x100fe200080108cd */
[--C-:B------:R-:W-:Y:S01]  /*3080*/  FFMA.FTZ R45, R25, UR4, -R205.reuse ;  /* 0x00000004192d7c23 */ /* 0x100fe200080108cd */
[----:B------:R-:W-:Y:S01]  /*3090*/  FFMA.FTZ R46, R16, UR4, -R205 ;  /* 0x00000004102e7c23 */ /* 0x000fe200080108cd */
[----:B------:R-:W-:Y:S01]  /*30a0*/  FFMA.FTZ R47, R26, UR4, -R202 ;  /* 0x000000041a2f7c23 */ /* 0x000fe200080108ca */
[----:B------:R-:W-:Y:S01]  /*30b0*/  LDSM.16.MT88.4 R16, [R220+0xac00] ;  /* 0x00ac0000dc10783b */ /* 0x000fe20000004200 */
[C---:B------:R-:W-:Y:S01]  /*30c0*/  HMMA.16816.F32.BF16 R80, R4.reuse, R30, R80 ;  /* 0x0000001e0450723c */ /* 0x040fe20000041850 */
[--C-:B------:R-:W-:Y:S01]  /*30d0*/  FFMA.FTZ R202, R51, UR4, -R200.reuse ;  /* 0x0000000433ca7c23 */ /* 0x100fe200080108c8 */
[----:B------:R-:W-:Y:S01]  /*30e0*/  MUFU.EX2 R44, R44 ;  /* 0x0000002c002c7308 */ /* 0x000fe20000000800 */
[----:B------:R-:W1:Y:S03]  /*30f0*/  LDSM.16.MT88.4 R28, [R221+0x9c00] ;  /* 0x009c0000dd1c783b */ /* 0x000e660000004200 */
[C---:B------:R-:W-:Y:S01]  /*3100*/  HMMA.16816.F32.BF16 R84, R4.reuse, R20, R84 ;  /* 0x000000140454723c */ /* 0x040fe20000041854 */
[----:B------:R-:W2:Y:S03]  /*3110*/  LDSM.16.MT88.4 R24, [R220+0x9c00] ;  /* 0x009c0000dc18783b */ /* 0x000ea60000004200 */
[----:B------:R-:W3:Y:S02]  /*3120*/  MUFU.EX2 R45, R45 ;  /* 0x0000002d002d7308 */ /* 0x000ee40000000800 */
[C---:B------:R-:W-:Y:S01]  /*3130*/  HMMA.16816.F32.BF16 R96, R4.reuse, R22, R96 ;  /* 0x000000160460723c */ /* 0x040fe20000041860 */
[----:B------:R-:W4:Y:S05]  /*3140*/  LDSM.16.MT88.4 R20, [R221+0xac00] ;  /* 0x00ac0000dd14783b */ /* 0x000f2a0000004200 */
[C---:B------:R-:W-:Y:S01]  /*3150*/  HMMA.16816.F32.BF16 R144, R4.reuse, R12, R144 ;  /* 0x0000000c0490723c */ /* 0x040fe20000041890 */
[----:B------:R-:W5:Y:S05]  /*3160*/  MUFU.EX2 R47, R47 ;  /* 0x0000002f002f7308 */ /* 0x000f6a0000000800 */
[C---:B------:R-:W-:Y:S01]  /*3170*/  HMMA.16816.F32.BF16 R108, R4.reuse, R14, R108 ;  /* 0x0000000e046c723c */ /* 0x040fe2000004186c */
[----:B------:R-:W4:Y:S02]  /*3180*/  LDSM.16.MT88.4 R12, [R221+0xbc00] ;  /* 0x00bc0000dd0c783b */ /* 0x000f240000004200 */
[----:B------:R-:W-:Y:S03]  /*3190*/  MUFU.EX2 R202, R202 ;  /* 0x000000ca00ca7308 */ /* 0x000fe60000000800 */
[C---:B------:R-:W-:Y:S05]  /*31a0*/  HMMA.16816.F32.BF16 R140, R4.reuse, R8, R140 ;  /* 0x00000008048c723c */ /* 0x040fea000004188c */
[----:B------:R-:W1:Y:S01]  /*31b0*/  MUFU.EX2 R46, R46 ;  /* 0x0000002e002e7308 */ /* 0x000e620000000800 */
[C---:B------:R-:W-:Y:S01]  /*31c0*/  HMMA.16816.F32.BF16 R120, R4.reuse, R10, R120 ;  /* 0x0000000a0478723c */ /* 0x040fe20000041878 */
[----:B------:R-:W4:Y:S05]  /*31d0*/  LDSM.16.MT88.4 R8, [R220+0xbc00] ;  /* 0x00bc0000dc08783b */ /* 0x000f2a0000004200 */
[C---:B------:R-:W-:Y:S01]  /*31e0*/  HMMA.16816.F32.BF16 R136, R4.reuse, R36, R136 ;  /* 0x000000240488723c */ /* 0x040fe20000041888 */
[----:B------:R-:W-:Y:S05]  /*31f0*/  MUFU.EX2 R36, R42 ;  /* 0x0000002a00247308 */ /* 0x000fea0000000800 */
[----:B------:R-:W-:Y:S01]  /*3200*/  HMMA.16816.F32.BF16 R160, R4, R32, R160 ;  /* 0x0000002004a0723c */ /* 0x000fe200000418a0 */
[----:B------:R-:W-:-:S05]  /*3210*/  FFMA.FTZ R37, R43, UR4, -R200 ;  /* 0x000000042b257c23 */ /* 0x000fca00080108c8 */
[C---:B------:R-:W-:Y:S01]  /*3220*/  HMMA.16816.F32.BF16 R148, R4.reuse, R34, R148 ;  /* 0x000000220494723c */ /* 0x040fe20000041894 */
[----:B------:R-:W2:Y:S01]  /*3230*/  MUFU.EX2 R37, R37 ;  /* 0x0000002500257308 */ /* 0x000ea20000000800 */
[----:B---3--:R-:W-:Y:S01]  /*3240*/  F2FP.BF16.F32.PACK_AB R32, R45, R44 ;  /* 0x0000002c2d20723e */ /* 0x008fe200000010ff */
[----:B------:R-:W-:Y:S01]  /*3250*/  FADD.FTZ R44, R44, R201 ;  /* 0x000000c92c2c7221 */ /* 0x000fe20000010000 */
[----:B-----5:R-:W-:Y:S01]  /*3260*/  F2FP.BF16.F32.PACK_AB R33, R50, R47 ;  /* 0x0000002f3221723e */ /* 0x020fe200000010ff */
[----:B------:R-:W-:Y:S01]  /*3270*/  FADD.FTZ R47, R47, R66 ;  /* 0x000000422f2f7221 */ /* 0x000fe20000010000 */
[----:B------:R-:W-:Y:S01]  /*3280*/  HMMA.16816.F32.BF16 R128, R4, R38, R128 ;  /* 0x000000260480723c */ /* 0x000fe20000041880 */
[----:B-1----:R-:W-:Y:S01]  /*3290*/  F2FP.BF16.F32.PACK_AB R34, R241, R46 ;  /* 0x0000002ef122723e */ /* 0x002fe200000010ff */
[----:B------:R-:W-:Y:S01]  /*32a0*/  FADD.FTZ R45, R45, R44 ;  /* 0x0000002c2d2d7221 */ /* 0x000fe20000010000 */
[----:B------:R-:W-:Y:S01]  /*32b0*/  F2FP.BF16.F32.PACK_AB R35, R62, R59 ;  /* 0x0000003b3e23723e */ /* 0x000fe200000010ff */
[----:B------:R-:W-:-:S02]  /*32c0*/  FADD.FTZ R50, R50, R47 ;  /* 0x0000002f32327221 */ /* 0x000fc40000010000 */
[----:B------:R-:W-:Y:S01]  /*32d0*/  FADD.FTZ R46, R46, R45 ;  /* 0x0000002d2e2e7221 */ /* 0x000fe20000010000 */
[----:B------:R-:W-:Y:S01]  /*32e0*/  F2FP.BF16.F32.PACK_AB R4, R49, R48 ;  /* 0x000000303104723e */ /* 0x000fe200000010ff */
[----:B------:R-:W-:Y:S01]  /*32f0*/  FADD.FTZ R48, R48, R67 ;  /* 0x0000004330307221 */ /* 0x000fe20000010000 */
[C---:B------:R-:W-:Y:S01]  /*3300*/  F2FP.BF16.F32.PACK_AB R5, R202.reuse, R41 ;  /* 0x00000029ca05723e */ /* 0x040fe200000010ff */
[----:B------:R-:W-:Y:S01]  /*3310*/  FADD.FTZ R41, R41, R58 ;  /* 0x0000003a29297221 */ /* 0x000fe20000010000 */
[----:B------:R-:W-:Y:S01]  /*3320*/  F2FP.BF16.F32.PACK_AB R6, R243, R40 ;  /* 0x00000028f306723e */ /* 0x000fe200000010ff */
[----:B------:R-:W-:Y:S01]  /*3330*/  FADD.FTZ R49, R49, R48 ;  /* 0x0000003031317221 */ /* 0x000fe20000010000 */
[----:B--2---:R-:W-:Y:S01]  /*3340*/  F2FP.BF16.F32.PACK_AB R7, R37, R36 ;  /* 0x000000242507723e */ /* 0x004fe200000010ff */
[----:B------:R-:W-:Y:S01]  /*3350*/  FADD.FTZ R41, R202, R41 ;  /* 0x00000029ca297221 */ /* 0x000fe20000010000 */
[----:B------:R-:W-:Y:S01]  /*3360*/  FADD.FTZ R59, R59, R50 ;  /* 0x000000323b3b7221 */ /* 0x000fe20000010000 */
[----:B------:R-:W-:Y:S01]  /*3370*/  FADD.FTZ R40, R40, R49 ;  /* 0x0000003128287221 */ /* 0x000fe20000010000 */
[C---:B------:R-:W-:Y:S01]  /*3380*/  HMMA.16816.F32.BF16 R156, R32.reuse, R28, R156 ;  /* 0x0000001c209c723c */ /* 0x040fe2000004189c */
[----:B------:R-:W-:Y:S01]  /*3390*/  FADD.FTZ R36, R36, R41 ;  /* 0x0000002924247221 */ /* 0x000fe20000010000 */
[----:B------:R-:W-:Y:S01]  /*33a0*/  FADD.FTZ R241, R241, R46 ;  /* 0x0000002ef1f17221 */ /* 0x000fe20000010000 */
[----:B------:R-:W-:Y:S01]  /*33b0*/  FADD.FTZ R243, R243, R40 ;  /* 0x00000028f3f37221 */ /* 0x000fe20000010000 */
[----:B------:R-:W-:Y:S01]  /*33c0*/  FADD.FTZ R239, R62, R59 ;  /* 0x0000003b3eef7221 */ /* 0x000fe20000010000 */
[----:B------:R-:W-:Y:S01]  /*33d0*/  FADD.FTZ R238, R37, R36 ;  /* 0x0000002425ee7221 */ /* 0x000fe20000010000 */
[C---:B------:R-:W-:Y:S06]  /*33e0*/  HMMA.16816.F32.BF16 R152, R32.reuse, R30, R152 ;  /* 0x0000001e2098723c */ /* 0x040fec0000041898 */
[C---:B------:R-:W-:Y:S06]  /*33f0*/  HMMA.16816.F32.BF16 R72, R32.reuse, R24, R72 ;  /* 0x000000182048723c */ /* 0x040fec0000041848 */
[C---:B------:R-:W-:Y:S06]  /*3400*/  HMMA.16816.F32.BF16 R76, R32.reuse, R26, R76 ;  /* 0x0000001a204c723c */ /* 0x040fec000004184c */
[C---:B----4-:R-:W-:Y:S06]  /*3410*/  HMMA.16816.F32.BF16 R88, R32.reuse, R20, R88 ;  /* 0x000000142058723c */ /* 0x050fec0000041858 */
[C---:B------:R-:W-:Y:S06]  /*3420*/  HMMA.16816.F32.BF16 R92, R32.reuse, R22, R92 ;  /* 0x00000016205c723c */ /* 0x040fec000004185c */
        /* <DEDUP_REMOVED lines=19> */
[----:B------:R-:W-:-:S15]  /*3560*/  @!P0 BRA `(.L_x_36) ;  /* 0x0000002c00a48947 */ /* 0x000fde0003800000 */
        /* <DEDUP_REMOVED lines=11> */
.L_x_39:
[----:B------:R-:W-:Y:S04]  /*3620*/  VIADD R165, R236, 0xffffffff ;  /* 0xffffffffeca57836 */ /* 0x000fe80000000000 */
[C---:B------:R-:W-:Y:S01]  /*3630*/  IMAD.WIDE.U32 R166, R165.reuse, UR8, RZ ;  /* 0x00000008a5a67c25 */ /* 0x040fe2000f8e00ff */
[----:B------:R-:W-:Y:S05]  /*3640*/  SHF.R.S32.HI R164, RZ, 0x1f, R165 ;  /* 0x0000001fffa47819 */ /* 0x000fea00000114a5 */
[----:B------:R-:W-:Y:S04]  /*3650*/  IMAD R164, R164, UR8, RZ ;  /* 0x00000008a4a47c24 */ /* 0x000fe8000f8e02ff */
[----:B------:R-:W-:Y:S01]  /*3660*/  IMAD R164, R165, UR9, R164 ;  /* 0x00000009a5a47c24 */ /* 0x000fe2000f8e02a4 */
[C---:B------:R-:W-:Y:S03]  /*3670*/  LEA R165, P1, R166.reuse, R232, 0x6 ;  /* 0x000000e8a6a57211 */ /* 0x040fe600078230ff */
[----:B------:R-:W-:Y:S01]  /*3680*/  IMAD.IADD R167, R167, 0x1, R164 ;  /* 0x00000001a7a77824 */ /* 0x000fe200078e02a4 */
[C---:B------:R-:W-:Y:S04]  /*3690*/  LEA R172, P2, R165.reuse, UR6, 0x1 ;  /* 0x00000006a5ac7c11 */ /* 0x040fe8000f8408ff */
        /* <DEDUP_REMOVED lines=15> */
.L_x_37:
        /* <DEDUP_REMOVED lines=10> */
[----:B------:R-:W-:Y:S02]  /*3830*/  IADD3 R244, P0, R246, UR14, RZ ;  /* 0x0000000ef6f47c10 */ /* 0x000fe4000ff1e0ff */
[----:B------:R-:W-:Y:S04]  /*3840*/  LEA.HI.X R247, R170, UR11, R171, 0x1, P1 ;  /* 0x0000000baaf77c11 */ /* 0x000fe800088f0cab */
[----:B------:R-:W-:Y:S01]  /*3850*/  IADD3.X R245, R247, UR15, RZ, P0, !PT ;  /* 0x0000000ff7f57c10 */ /* 0x000fe200087fe4ff */
[----:B------:R-:W-:Y:S01]  /*3860*/  @!PT LDS RZ, [RZ] ;  /* 0x00000000fffff984 */ /* 0x000fe20000000800 */
[----:B------:R-:W-:Y:S01]  /*3870*/  @!PT LDS RZ, [RZ] ;  /* 0x00000000fffff984 */ /* 0x000fe20000000800 */
[----:B------:R-:W-:Y:S01]  /*3880*/  @!PT LDS RZ, [RZ] ;  /* 0x00000000fffff984 */ /* 0x000fe20000000800 */
[----:B------:R-:W-:Y:S01]  /*3890*/  LDGSTS.E.BYPASS.LTC128B.128 [R229+0x9000], desc[UR16][R246.64] ;  /* 0x09000000f6e57fae */ /* 0x000fe2000b901d50 */
[----:B------:R-:W-:Y:S05]  /*38a0*/  ISETP.GT.AND P0, PT, R236, RZ, PT ;  /* 0x000000ffec00720c */ /* 0x000fea0003f04270 */
[----:B------:R-:W-:Y:S06]  /*38b0*/  LDGSTS.E.BYPASS.LTC128B.128 [R229+0xa000], desc[UR16][R246.64+0x40] ;  /* 0x0a000040f6e57fae */ /* 0x000fec000b901d50 */
[----:B------:R-:W-:Y:S06]  /*38c0*/  LDGSTS.E.BYPASS.LTC128B.128 [R229+0xb000], desc[UR16][R246.64+0x80] ;  /* 0x0b000080f6e57fae */ /* 0x000fec000b901d50 */
[----:B------:R-:W-:Y:S06]  /*38d0*/  LDGSTS.E.BYPASS.LTC128B.128 [R229+0x9800], desc[UR16][R244.64] ;  /* 0x09800000f4e57fae */ /* 0x000fec000b901d50 */
[----:B------:R-:W-:Y:S06]  /*38e0*/  LDGSTS.E.BYPASS.LTC128B.128 [R229+0xa800], desc[UR16][R244.64+0x40] ;  /* 0x0a800040f4e57fae */ /* 0x000fec000b901d50 */
[----:B------:R1:W-:Y:S06]  /*38f0*/  LDGSTS.E.BYPASS.LTC128B.128 [R229+0xb800], desc[UR16][R244.64+0x80] ;  /* 0x0b800080f4e57fae */ /* 0x0003ec000b901d50 */
[----:B------:R-:W-:Y:S06]  /*3900*/  LDSM.16.M88.4 R164, [R225] ;  /* 0x00000000e1a4783b */ /* 0x000fec0000000200 */
[----:B------:R-:W2:Y:S06]  /*3910*/  LDSM.16.M88.4 R172, [R224] ;  /* 0x00000000e0ac783b */ /* 0x000eac0000000200 */
[----:B------:R-:W3:Y:S06]  /*3920*/  LDSM.16.M88.4 R176, [R225+0x1000] ;  /* 0x00100000e1b0783b */ /* 0x000eec0000000200 */
[----:B------:R-:W4:Y:S06]  /*3930*/  LDSM.16.M88.4 R180, [R224+0x400] ;  /* 0x00040000e0b4783b */ /* 0x000f2c0000000200 */
[----:B------:R-:W0:Y:S06]  /*3940*/  LDGDEPBAR ;  /* 0x00000000000079af */ /* 0x000e2c0000000000 */
[----:B------:R-:W5:Y:S06]  /*3950*/  LDSM.16.M88.4 R184, [R224+0x800] ;  /* 0x00080000e0b8783b */ /* 0x000f6c0000000200 */
[----:B------:R-:W1:Y:S06]  /*3960*/  LDSM.16.M88.4 R188, [R224+0xc00] ;  /* 0x000c0000e0bc783b */ /* 0x000e6c0000000200 */
[----:B------:R-:W-:Y:S01]  /*3970*/  LDSM.16.M88.4 R192, [R223] ;  /* 0x00000000dfc0783b */ /* 0x000fe20000000200 */
[-C--:B--2---:R-:W-:Y:S05]  /*3980*/  HMMA.16816.F32.BF16 R4, R164, R172.reuse, RZ ;  /* 0x000000aca404723c */ /* 0x084fea00000418ff */
[----:B------:R-:W2:Y:S01]  /*3990*/  LDSM.16.M88.4 R196, [R222] ;  /* 0x00000000dec4783b */ /* 0x000ea20000000200 */
[C---:B---3--:R-:W-:Y:S05]  /*39a0*/  HMMA.16816.F32.BF16 R8, R176.reuse, R172, RZ ;  /* 0x000000acb008723c */ /* 0x048fea00000418ff */
[----:B------:R-:W3:Y:S01]  /*39b0*/  LDSM.16.M88.4 R200, [R223+0x1000] ;  /* 0x00100000dfc8783b */ /* 0x000ee20000000200 */
[-C--:B------:R-:W-:Y:S05]  /*39c0*/  HMMA.16816.F32.BF16 R12, R176, R174.reuse, RZ ;  /* 0x000000aeb00c723c */ /* 0x080fea00000418ff */
[----:B------:R-:W3:Y:S01]  /*39d0*/  LDSM.16.M88.4 R204, [R222+0x400] ;  /* 0x00040000decc783b */ /* 0x000ee20000000200 */
[C---:B------:R-:W-:Y:S05]  /*39e0*/  HMMA.16816.F32.BF16 R16, R164.reuse, R174, RZ ;  /* 0x000000aea410723c */ /* 0x040fea00000418ff */
[----:B------:R-:W3:Y:S01]  /*39f0*/  LDSM.16.M88.4 R208, [R222+0x800] ;  /* 0x00080000ded0783b */ /* 0x000ee20000000200 */
[-C--:B----4-:R-:W-:Y:S05]  /*3a00*/  HMMA.16816.F32.BF16 R20, R164, R180.reuse, RZ ;  /* 0x000000b4a414723c */ /* 0x090fea00000418ff */
[----:B------:R-:W4:Y:S01]  /*3a10*/  LDSM.16.M88.4 R172, [R222+0xc00] ;  /* 0x000c0000deac783b */ /* 0x000f220000000200 */
[C---:B------:R-:W-:Y:S05]  /*3a20*/  HMMA.16816.F32.BF16 R24, R176.reuse, R180, RZ ;  /* 0x000000b4b018723c */ /* 0x040fea00000418ff */
[----:B------:R-:W-:Y:S01]  /*3a30*/  LDSM.16.M88.4 R212, [R224+0x1000] ;  /* 0x00100000e0d4783b */ /* 0x000fe20000000200 */
[-C--:B------:R-:W-:Y:S05]  /*3a40*/  HMMA.16816.F32.BF16 R28, R176, R182.reuse, RZ ;  /* 0x000000b6b01c723c */ /* 0x080fea00000418ff */
[----:B------:R-:W-:Y:S01]  /*3a50*/  LDSM.16.M88.4 R216, [R225+0x3000] ;  /* 0x00300000e1d8783b */ /* 0x000fe20000000200 */
[C---:B------:R-:W-:Y:S05]  /*3a60*/  HMMA.16816.F32.BF16 R32, R164.reuse, R182, RZ ;  /* 0x000000b6a420723c */ /* 0x040fea00000418ff */
[----:B------:R-:W4:Y:S01]  /*3a70*/  LDSM.16.M88.4 R180, [R225+0x2000] ;  /* 0x00200000e1b4783b */ /* 0x000f220000000200 */
[-C--:B-----5:R-:W-:Y:S06]  /*3a80*/  HMMA.16816.F32.BF16 R36, R164, R184.reuse, RZ ;  /* 0x000000b8a424723c */ /* 0x0a0fec00000418ff */
[C---:B------:R-:W-:Y:S06]  /*3a90*/  HMMA.16816.F32.BF16 R40, R176.reuse, R184, RZ ;  /* 0x000000b8b028723c */ /* 0x040fec00000418ff */
[-C--:B------:R-:W-:Y:S06]  /*3aa0*/  HMMA.16816.F32.BF16 R44, R176, R186.reuse, RZ ;  /* 0x000000bab02c723c */ /* 0x080fec00000418ff */
[C---:B------:R-:W-:Y:S01]  /*3ab0*/  HMMA.16816.F32.BF16 R48, R164.reuse, R186, RZ ;  /* 0x000000baa430723c */ /* 0x040fe200000418ff */
[----:B------:R-:W-:Y:S05]  /*3ac0*/  LDSM.16.M88.4 R184, [R224+0x1c00] ;  /* 0x001c0000e0b8783b */ /* 0x000fea0000000200 */
[-C--:B-1----:R-:W-:Y:S06]  /*3ad0*/  HMMA.16816.F32.BF16 R52, R164, R188.reuse, RZ ;  /* 0x000000bca434723c */ /* 0x082fec00000418ff */
[C---:B------:R-:W-:Y:S06]  /*3ae0*/  HMMA.16816.F32.BF16 R56, R176.reuse, R188, RZ ;  /* 0x000000bcb038723c */ /* 0x040fec00000418ff */
[-C--:B------:R-:W-:Y:S01]  /*3af0*/  HMMA.16816.F32.BF16 R60, R176, R190.reuse, RZ ;  /* 0x000000beb03c723c */ /* 0x080fe200000418ff */
[----:B------:R-:W-:Y:S05]  /*3b00*/  LDSM.16.M88.4 R176, [R224+0x1800] ;  /* 0x00180000e0b0783b */ /* 0x000fea0000000200 */
[----:B------:R-:W-:Y:S01]  /*3b10*/  HMMA.16816.F32.BF16 R64, R164, R190, RZ ;  /* 0x000000bea440723c */ /* 0x000fe200000418ff */
[----:B------:R-:W1:Y:S05]  /*3b20*/  LDSM.16.M88.4 R164, [R224+0x1400] ;  /* 0x00140000e0a4783b */ /* 0x000e6a0000000200 */
[-C--:B--2---:R-:W-:Y:S01]  /*3b30*/  HMMA.16816.F32.BF16 R4, R192, R196.reuse, R4 ;  /* 0x000000c4c004723c */ /* 0x084fe20000041804 */
[----:B------:R-:W-:Y:S05]  /*3b40*/  LDSM.16.M88.4 R188, [R222+0x1000] ;  /* 0x00100000debc783b */ /* 0x000fea0000000200 */
[C---:B---3--:R-:W-:Y:S06]  /*3b50*/  HMMA.16816.F32.BF16 R8, R200.reuse, R196, R8 ;  /* 0x000000c4c808723c */ /* 0x048fec0000041808 */
        /* <DEDUP_REMOVED lines=13> */
[-C--:B----4-:R-:W-:Y:S06]  /*3c30*/  HMMA.16816.F32.BF16 R52, R192, R172.reuse, R52 ;  /* 0x000000acc034723c */ /* 0x090fec0000041834 */
[C---:B------:R-:W-:Y:S06]  /*3c40*/  HMMA.16816.F32.BF16 R56, R200.reuse, R172, R56 ;  /* 0x000000acc838723c */ /* 0x040fec0000041838 */
[-C--:B------:R-:W-:Y:S01]  /*3c50*/  HMMA.16816.F32.BF16 R60, R200, R174.reuse, R60 ;  /* 0x000000aec83c723c */ /* 0x080fe2000004183c */
[----:B------:R-:W-:Y:S05]  /*3c60*/  LDSM.16.M88.4 R200, [R222+0x1800] ;  /* 0x00180000dec8783b */ /* 0x000fea0000000200 */
[----:B------:R-:W-:Y:S01]  /*3c70*/  HMMA.16816.F32.BF16 R64, R192, R174, R64 ;  /* 0x000000aec040723c */ /* 0x000fe20000041840 */
[----:B------:R-:W2:Y:S05]  /*3c80*/  LDSM.16.M88.4 R172, [R223+0x2000] ;  /* 0x00200000dfac783b */ /* 0x000eaa0000000200 */
[-C--:B------:R-:W-:Y:S01]  /*3c90*/  HMMA.16816.F32.BF16 R4, R180, R212.reuse, R4 ;  /* 0x000000d4b404723c */ /* 0x080fe20000041804 */
[----:B------:R-:W3:Y:S05]  /*3ca0*/  LDSM.16.M88.4 R192, [R223+0x3000] ;  /* 0x00300000dfc0783b */ /* 0x000eea0000000200 */
[C---:B------:R-:W-:Y:S06]  /*3cb0*/  HMMA.16816.F32.BF16 R8, R216.reuse, R212, R8 ;  /* 0x000000d4d808723c */ /* 0x040fec0000041808 */
[-C--:B------:R-:W-:Y:S06]  /*3cc0*/  HMMA.16816.F32.BF16 R12, R216, R214.reuse, R12 ;  /* 0x000000d6d80c723c */ /* 0x080fec000004180c */
[C---:B------:R-:W-:Y:S06]  /*3cd0*/  HMMA.16816.F32.BF16 R16, R180.reuse, R214, R16 ;  /* 0x000000d6b410723c */ /* 0x040fec0000041810 */
[-C--:B-1----:R-:W-:Y:S06]  /*3ce0*/  HMMA.16816.F32.BF16 R20, R180, R164.reuse, R20 ;  /* 0x000000a4b414723c */ /* 0x082fec0000041814 */
        /* <DEDUP_REMOVED lines=8> */
[----:B------:R-:W1:Y:S05]  /*3d70*/  LDSM.16.M88.4 R176, [R224+0x2000] ;  /* 0x00200000e0b0783b */ /* 0x000e6a0000000200 */
[-C--:B------:R-:W-:Y:S06]  /*3d80*/  HMMA.16816.F32.BF16 R52, R180, R184.reuse, R52 ;  /* 0x000000b8b434723c */ /* 0x080fec0000041834 */
[C---:B------:R-:W-:Y:S06]  /*3d90*/  HMMA.16816.F32.BF16 R56, R216.reuse, R184, R56 ;  /* 0x000000b8d838723c */ /* 0x040fec0000041838 */
[-C--:B------:R-:W-:Y:S06]  /*3da0*/  HMMA.16816.F32.BF16 R60, R216, R186.reuse, R60 ;  /* 0x000000bad83c723c */ /* 0x080fec000004183c */
[----:B------:R-:W-:Y:S01]  /*3db0*/  HMMA.16816.F32.BF16 R64, R180, R186, R64 ;  /* 0x000000bab440723c */ /* 0x000fe20000041840 */
[----:B------:R-:W4:Y:S05]  /*3dc0*/  LDSM.16.M88.4 R180, [R225+0x5000] ;  /* 0x00500000e1b4783b */ /* 0x000f2a0000000200 */
[-C--:B--2---:R-:W-:Y:S01]  /*3dd0*/  HMMA.16816.F32.BF16 R4, R172, R188.reuse, R4 ;  /* 0x000000bcac04723c */ /* 0x084fe20000041804 */
[----:B------:R-:W2:Y:S05]  /*3de0*/  LDSM.16.M88.4 R184, [R224+0x2400] ;  /* 0x00240000e0b8783b */ /* 0x000eaa0000000200 */
[C---:B---3--:R-:W-:Y:S06]  /*3df0*/  HMMA.16816.F32.BF16 R8, R192.reuse, R188, R8 ;  /* 0x000000bcc008723c */ /* 0x048fec0000041808 */
[-C--:B------:R-:W-:Y:S06]  /*3e00*/  HMMA.16816.F32.BF16 R12, R192, R190.reuse, R12 ;  /* 0x000000bec00c723c */ /* 0x080fec000004180c */
[C---:B------:R-:W-:Y:S01]  /*3e10*/  HMMA.16816.F32.BF16 R16, R172.reuse, R190, R16 ;  /* 0x000000beac10723c */ /* 0x040fe20000041810 */
[----:B------:R-:W3:Y:S05]  /*3e20*/  LDSM.16.M88.4 R188, [R224+0x2800] ;  /* 0x00280000e0bc783b */ /* 0x000eea0000000200 */
        /* <DEDUP_REMOVED lines=13> */
[----:B------:R-:W5:Y:S05]  /*3f00*/  LDSM.16.M88.4 R192, [R224+0x2c00] ;  /* 0x002c0000e0c0783b */ /* 0x000f6a0000000200 */
[----:B------:R-:W-:Y:S01]  /*3f10*/  HMMA.16816.F32.BF16 R64, R172, R206, R64 ;  /* 0x000000ceac40723c */ /* 0x000fe20000041840 */
[----:B------:R-:W5:Y:S05]  /*3f20*/  LDSM.16.M88.4 R172, [R223+0x4000] ;  /* 0x00400000dfac783b */ /* 0x000f6a0000000200 */
[-C--:B-1----:R-:W-:Y:S01]  /*3f30*/  HMMA.16816.F32.BF16 R4, R164, R176.reuse, R4 ;  /* 0x000000b0a404723c */ /* 0x082fe20000041804 */
[----:B------:R-:W1:Y:S05]  /*3f40*/  LDSM.16.M88.4 R204, [R222+0x2400] ;  /* 0x00240000decc783b */ /* 0x000e6a0000000200 */
[C---:B----4-:R-:W-:Y:S06]  /*3f50*/  HMMA.16816.F32.BF16 R8, R180.reuse, R176, R8 ;  /* 0x000000b0b408723c */ /* 0x050fec0000041808 */
[-C--:B------:R-:W-:Y:S06]  /*3f60*/  HMMA.16816.F32.BF16 R12, R180, R178.reuse, R12 ;  /* 0x000000b2b40c723c */ /* 0x080fec000004180c */
[C---:B------:R-:W-:Y:S01]  /*3f70*/  HMMA.16816.F32.BF16 R16, R164.reuse, R178, R16 ;  /* 0x000000b2a410723c */ /* 0x040fe20000041810 */
[----:B------:R-:W4:Y:S01]  /*3f80*/  LDSM.16.M88.4 R176, [R222+0x2800] ;  /* 0x00280000deb0783b */ /* 0x000f220000000200 */
[----:B------:R-:W-:Y:S04]  /*3f90*/  DEPBAR.LE SB0, 0x0 ;  /* 0x000080000000791a */ /* 0x000fe80000000000 */
[-C--:B--2---:R-:W-:Y:S01]  /*3fa0*/  HMMA.16816.F32.BF16 R20, R164, R184.reuse, R20 ;  /* 0x000000b8a414723c */ /* 0x084fe20000041814 */
[----:B------:R-:W-:Y:S05]  /*3fb0*/  BAR.SYNC.DEFER_BLOCKING 0x0 ;  /* 0x0000000000007b1d */ /* 0x000fea0000010000 */
[C---:B------:R-:W-:Y:S06]  /*3fc0*/  HMMA.16816.F32.BF16 R24, R180.reuse, R184, R24 ;  /* 0x000000b8b418723c */ /* 0x040fec0000041818 */
[-C--:B------:R-:W-:Y:S06]  /*3fd0*/  HMMA.16816.F32.BF16 R28, R180, R186.reuse, R28 ;  /* 0x000000bab41c723c */ /* 0x080fec000004181c */
[C---:B------:R-:W-:Y:S06]  /*3fe0*/  HMMA.16816.F32.BF16 R32, R164.reuse, R186, R32 ;  /* 0x000000baa420723c */ /* 0x040fec0000041820 */
[-C--:B---3--:R-:W-:Y:S06]  /*3ff0*/  HMMA.16816.F32.BF16 R36, R164, R188.reuse, R36 ;  /* 0x000000bca424723c */ /* 0x088fec0000041824 */
[C---:B------:R-:W-:Y:S06]  /*4000*/  HMMA.16816.F32.BF16 R40, R180.reuse, R188, R40 ;  /* 0x000000bcb428723c */ /* 0x040fec0000041828 */
[-C--:B------:R-:W-:Y:S06]  /*4010*/  HMMA.16816.F32.BF16 R44, R180, R190.reuse, R44 ;  /* 0x000000beb42c723c */ /* 0x080fec000004182c */
[C---:B------:R-:W-:Y:S06]  /*4020*/  HMMA.16816.F32.BF16 R48, R164.reuse, R190, R48 ;  /* 0x000000bea430723c */ /* 0x040fec0000041830 */
[-C--:B-----5:R-:W-:Y:S06]  /*4030*/  HMMA.16816.F32.BF16 R52, R164, R192.reuse, R52 ;  /* 0x000000c0a434723c */ /* 0x0a0fec0000041834 */
[C---:B------:R-:W-:Y:S06]  /*4040*/  HMMA.16816.F32.BF16 R56, R180.reuse, R192, R56 ;  /* 0x000000c0b438723c */ /* 0x040fec0000041838 */
[-C--:B------:R-:W-:Y:S06]  /*4050*/  HMMA.16816.F32.BF16 R60, R180, R194.reuse, R60 ;  /* 0x000000c2b43c723c */ /* 0x080fec000004183c */
[----:B------:R-:W-:Y:S06]  /*4060*/  HMMA.16816.F32.BF16 R64, R164, R194, R64 ;  /* 0x000000c2a440723c */ /* 0x000fec0000041840 */
[-C--:B------:R-:W-:Y:S06]  /*4070*/  HMMA.16816.F32.BF16 R4, R172, R196.reuse, R4 ;  /* 0x000000c4ac04723c */ /* 0x080fec0000041804 */
[C---:B------:R-:W-:Y:S06]  /*4080*/  HMMA.16816.F32.BF16 R8, R200.reuse, R196, R8 ;  /* 0x000000c4c808723c */ /* 0x040fec0000041808 */
[-C--:B------:R-:W-:Y:S06]  /*4090*/  HMMA.16816.F32.BF16 R12, R200, R198.reuse, R12 ;  /* 0x000000c6c80c723c */ /* 0x080fec000004180c */
[C---:B------:R-:W-:Y:S06]  /*40a0*/  HMMA.16816.F32.BF16 R16, R172.reuse, R198, R16 ;  /* 0x000000c6ac10723c */ /* 0x040fec0000041810 */
[----:B------:R-:W-:Y:S01]  /*40b0*/  FMNMX.FTZ R170, R4, R169, !PT ;  /* 0x000000a904aa7209 */ /* 0x000fe20007810000 */
[-C--:B-1----:R-:W-:Y:S04]  /*40c0*/  HMMA.16816.F32.BF16 R20, R172, R204.reuse, R20 ;  /* 0x000000ccac14723c */ /* 0x082fe80000041814 */
[----:B------:R-:W-:Y:S02]  /*40d0*/  FMNMX.FTZ R168, R6, R2, !PT ;  /* 0x0000000206a87209 */ /* 0x000fe40007810000 */
[----:B------:R-:W-:Y:S01]  /*40e0*/  FMNMX.FTZ R171, R5, R170, !PT ;  /* 0x000000aa05ab7209 */ /* 0x000fe20007810000 */
[C---:B------:R-:W-:Y:S04]  /*40f0*/  HMMA.16816.F32.BF16 R24, R200.reuse, R204, R24 ;  /* 0x000000ccc818723c */ /* 0x040fe80000041818 */
[----:B------:R-:W-:Y:S02]  /*4100*/  FMNMX.FTZ R245, R7, R168, !PT ;  /* 0x000000a807f57209 */ /* 0x000fe40007810000 */
[----:B------:R-:W-:Y:S01]  /*4110*/  FMNMX.FTZ R240, R8, R3, !PT ;  /* 0x0000000308f07209 */ /* 0x000fe20007810000 */
[-C--:B------:R-:W-:Y:S04]  /*4120*/  HMMA.16816.F32.BF16 R28, R200, R206.reuse, R28 ;  /* 0x000000cec81c723c */ /* 0x080fe8000004181c */
[----:B------:R-:W-:Y:S02]  /*4130*/  FMNMX.FTZ R168, R16, R171, !PT ;  /* 0x000000ab10a87209 */ /* 0x000fe40007810000 */
[----:B------:R-:W-:Y:S01]  /*4140*/  FMNMX.FTZ R170, R18, R245, !PT ;  /* 0x000000f512aa7209 */ /* 0x000fe20007810000 */
[C---:B------:R-:W-:Y:S04]  /*4150*/  HMMA.16816.F32.BF16 R32, R172.reuse, R206, R32 ;  /* 0x000000ceac20723c */ /* 0x040fe80000041820 */
[----:B------:R-:W-:Y:S02]  /*4160*/  FMNMX.FTZ R171, R17, R168, !PT ;  /* 0x000000a811ab7209 */ /* 0x000fe40007810000 */
[----:B------:R-:W-:Y:S01]  /*4170*/  FMNMX.FTZ R168, R10, R0, !PT ;  /* 0x000000000aa87209 */ /* 0x000fe20007810000 */
[-C--:B----4-:R-:W-:Y:S04]  /*4180*/  HMMA.16816.F32.BF16 R36, R172, R176.reuse, R36 ;  /* 0x000000b0ac24723c */ /* 0x090fe80000041824 */
        /* <DEDUP_REMOVED lines=20> */
[----:B------:R-:W-:Y:S04]  /*42d0*/  HMMA.16816.F32.BF16 R64, R172, R210, R64 ;  /* 0x000000d2ac40723c */ /* 0x000fe80000041840 */
[----:B------:R-:W-:Y:S02]  /*42e0*/  FMNMX.FTZ R171, R33, R168, !PT ;  /* 0x000000a821ab7209 */ /* 0x000fe40007810000 */
[----:B------:R-:W-:Y:S02]  /*42f0*/  FMNMX.FTZ R168, R26, R245, !PT ;  /* 0x000000f51aa87209 */ /* 0x000fe40007810000 */
[----:B------:R-:W-:Y:S03]  /*4300*/  FMNMX.FTZ R245, R35, R170, !PT ;  /* 0x000000aa23f57209 */ /* 0x000fe60007810000 */
        /* <DEDUP_REMOVED lines=31> */
.L_x_38:
[----:B------:R-:W-:Y:S01]  /*4500*/  FMNMX.FTZ R165, R57, R170, !PT ;  /* 0x000000aa39a57209 */ /* 0x000fe20007810000 */
[----:B-1----:R-:W1:Y:S01]  /*4510*/  SHFL.BFLY PT, R175, R168, 0x2, 0x1f ;  /* 0x0c401f00a8af7f89 */ /* 0x002e6200000e0000 */
[----:B------:R-:W-:Y:S02]  /*4520*/  FMNMX.FTZ R172, R58, R245, !PT ;  /* 0x000000f53aac7209 */ /* 0x000fe40007810000 */
[----:B------:R-:W-:Y:S05]  /*4530*/  FMNMX.FTZ R164, R60, R165, !PT ;  /* 0x000000a53ca47209 */ /* 0x000fea0007810000 */
[----:B------:R-:W-:Y:S01]  /*4540*/  LDSM.16.MT88.4 R176, [R220+0x9000] ;  /* 0x00900000dcb0783b */ /* 0x000fe20000004200 */
[----:B------:R-:W-:Y:S02]  /*4550*/  FMNMX.FTZ R165, R59, R172, !PT ;  /* 0x000000ac3ba57209 */ /* 0x000fe40007810000 */
[----:B------:R-:W-:Y:S02]  /*4560*/  FMNMX.FTZ R171, R67, R240, !PT ;  /* 0x000000f043ab7209 */ /* 0x000fe40007810000 */
[----:B------:R-:W-:Y:S02]  /*4570*/  FMNMX.FTZ R166, R61, R164, !PT ;  /* 0x000000a43da67209 */ /* 0x000fe40007810000 */
[----:B------:R-:W-:Y:S01]  /*4580*/  FMNMX.FTZ R164, R62, R165, !PT ;  /* 0x000000a53ea47209 */ /* 0x000fe20007810000 */
[----:B------:R-:W2:Y:S01]  /*4590*/  SHFL.BFLY PT, R170, R171, 0x2, 0x1f ;  /* 0x0c401f00abaa7f89 */ /* 0x000ea200000e0000 */
[----:B------:R-:W-:Y:S02]  /*45a0*/  IADD3 R236, R236, -0x1, RZ ;  /* 0xffffffffecec7810 */ /* 0x000fe40007ffe0ff */
[----:B------:R-:W-:Y:S05]  /*45b0*/  FMNMX.FTZ R167, R63, R164, !PT ;  /* 0x000000a43fa77209 */ /* 0x000fea0007810000 */
[----:B------:R-:W3:Y:S08]  /*45c0*/  SHFL.BFLY PT, R165, R166, 0x2, 0x1f ;  /* 0x0c401f00a6a57f89 */ /* 0x000ef000000e0000 */
[----:B------:R-:W4:Y:S01]  /*45d0*/  SHFL.BFLY PT, R164, R167, 0x2, 0x1f ;  /* 0x0c401f00a7a47f89 */ /* 0x000f2200000e0000 */
[----:B-1----:R-:W-:Y:S07]  /*45e0*/  FMNMX.FTZ R175, R168, R175, !PT ;  /* 0x000000afa8af7209 */ /* 0x002fee0007810000 */
[----:B------:R-:W1:Y:S01]  /*45f0*/  SHFL.BFLY PT, R168, R175, 0x1, 0x1f ;  /* 0x0c201f00afa87f89 */ /* 0x000e6200000e0000 */
[----:B--2---:R-:W-:Y:S02]  /*4600*/  FMNMX.FTZ R174, R171, R170, !PT ;  /* 0x000000aaabae7209 */ /* 0x004fe40007810000 */
[----:B---3--:R-:W-:Y:S05]  /*4610*/  FMNMX.FTZ R172, R166, R165, !PT ;  /* 0x000000a5a6ac7209 */ /* 0x008fea0007810000 */
[----:B------:R-:W2:Y:S01]  /*4620*/  SHFL.BFLY PT, R173, R174, 0x1, 0x1f ;  /* 0x0c201f00aead7f89 */ /* 0x000ea200000e0000 */
[----:B----4-:R-:W-:Y:S07]  /*4630*/  FMNMX.FTZ R170, R167, R164, !PT ;  /* 0x000000a4a7aa7209 */ /* 0x010fee0007810000 */
[----:B------:R-:W3:Y:S08]  /*4640*/  SHFL.BFLY PT, R171, R172, 0x1, 0x1f ;  /* 0x0c201f00acab7f89 */ /* 0x000ef000000e0000 */
[----:B------:R-:W4:Y:S01]  /*4650*/  SHFL.BFLY PT, R165, R170, 0x1, 0x1f ;  /* 0x0c201f00aaa57f89 */ /* 0x000f2200000e0000 */
[----:B-1----:R-:W-:Y:S04]  /*4660*/  FMNMX.FTZ R168, R175, R168, !PT ;  /* 0x000000a8afa87209 */ /* 0x002fe80007810000 */
[C---:B------:R-:W-:Y:S01]  /*4670*/  FSETP.NEU.FTZ.AND P1, PT, R168.reuse, -INF , PT ;  /* 0xff800000a800780b */ /* 0x040fe20003f3d000 */
[C---:B------:R-:W-:Y:S01]  /*4680*/  FADD.FTZ R166, -R168.reuse, R169 ;  /* 0x000000a9a8a67221 */ /* 0x040fe20000010100 */
[----:B------:R-:W-:Y:S03]  /*4690*/  FMUL.FTZ R196, R168, UR4 ;  /* 0x00000004a8c47c20 */ /* 0x000fe60008410000 */
[----:B------:R-:W-:Y:S02]  /*46a0*/  FMUL.FTZ R164, R166, UR4 ;  /* 0x00000004a6a47c20 */ /* 0x000fe40008410000 */
[----:B------:R-:W-:Y:S02]  /*46b0*/  FSEL R196, R196, RZ, P1 ;  /* 0x000000ffc4c47208 */ /* 0x000fe40000800000 */
[----:B--2---:R-:W-:Y:S02]  /*46c0*/  FMNMX.FTZ R167, R174, R173, !PT ;  /* 0x000000adaea77209 */ /* 0x004fe40007810000 */
[----:B------:R-:W-:Y:S01]  /*46d0*/  MUFU.EX2 R164, R164 ;  /* 0x000000a400a47308 */ /* 0x000fe20000000800 */
[----:B---3--:R-:W-:Y:S01]  /*46e0*/  FMNMX.FTZ R166, R172, R171, !PT ;  /* 0x000000abaca67209 */ /* 0x008fe20007810000 */
[----:B------:R-:W-:Y:S01]  /*46f0*/  FFMA.FTZ R181, R4, UR4, -R196 ;  /* 0x0000000404b57c23 */ /* 0x000fe200080108c4 */
[C---:B------:R-:W-:Y:S01]  /*4700*/  FADD.FTZ R2, -R167.reuse, R2 ;  /* 0x00000002a7027221 */ /* 0x040fe20000010100 */
[C---:B------:R-:W-:Y:S01]  /*4710*/  FMUL.FTZ R195, R167.reuse, UR4 ;  /* 0x00000004a7c37c20 */ /* 0x040fe20008410000 */
[----:B----4-:R-:W-:Y:S01]  /*4720*/  FMNMX.FTZ R165, R170, R165, !PT ;  /* 0x000000a5aaa57209 */ /* 0x010fe20007810000 */
[----:B------:R-:W1:Y:S01]  /*4730*/  LDSM.16.MT88.4 R172, [R221+0x9000] ;  /* 0x00900000ddac783b */ /* 0x000e620000004200 */
[----:B------:R-:W-:Y:S01]  /*4740*/  FMUL.FTZ R169, R2, UR4 ;  /* 0x0000000402a97c20 */ /* 0x000fe20008410000 */
[----:B------:R-:W-:Y:S01]  /*4750*/  FADD.FTZ R2, -R166, R3 ;  /* 0x00000003a6027221 */ /* 0x000fe20000010100 */
[----:B------:R-:W-:Y:S01]  /*4760*/  FSETP.NEU.FTZ.AND P1, PT, R167, -INF , PT ;  /* 0xff800000a700780b */ /* 0x000fe20003f3d000 */
[----:B------:R-:W-:Y:S01]  /*4770*/  FADD.FTZ R0, -R165, R0 ;  /* 0x00000000a5007221 */ /* 0x000fe20000010100 */
[----:B------:R2:W-:Y:S01]  /*4780*/  MUFU.EX2 R3, R169 ;  /* 0x000000a900037308 */ /* 0x0005e20000000800 */
[----:B------:R-:W-:Y:S01]  /*4790*/  FMUL.FTZ R170, R2, UR4 ;  /* 0x0000000402aa7c20 */ /* 0x000fe20008410000 */
[----:B------:R-:W-:Y:S01]  /*47a0*/  FSEL R195, R195, RZ, P1 ;  /* 0x000000ffc3c37208 */ /* 0x000fe20000800000 */
[----:B------:R-:W-:Y:S01]  /*47b0*/  FMUL.FTZ R171, R0, UR4 ;  /* 0x0000000400ab7c20 */ /* 0x000fe20008410000 */
[C---:B------:R-:W-:Y:S01]  /*47c0*/  FMUL.FTZ R194, R166.reuse, UR4 ;  /* 0x00000004a6c27c20 */ /* 0x040fe20008410000 */
[----:B------:R-:W-:Y:S01]  /*47d0*/  FSETP.NEU.FTZ.AND P1, PT, R166, -INF , PT ;  /* 0xff800000a600780b */ /* 0x000fe20003f3d000 */
[----:B------:R-:W-:Y:S01]  /*47e0*/  FMUL.FTZ R192, R165, UR4 ;  /* 0x00000004a5c07c20 */ /* 0x000fe20008410000 */
[----:B------:R-:W-:Y:S03]  /*47f0*/  FFMA.FTZ R180, R5, UR4, -R196 ;  /* 0x0000000405b47c23 */ /* 0x000fe600080108c4 */
[----:B------:R3:W4:Y:S01]  /*4800*/  MUFU.EX2 R2, R170 ;  /* 0x000000aa00027308 */ /* 0x0007220000000800 */
[----:B------:R-:W-:Y:S01]  /*4810*/  FSEL R194, R194, RZ, P1 ;  /* 0x000000ffc2c27208 */ /* 0x000fe20000800000 */
[--C-:B------:R-:W-:Y:S01]  /*4820*/  FFMA.FTZ R184, R6, UR4, -R195.reuse ;  /* 0x0000000406b87c23 */ /* 0x100fe200080108c3 */
[----:B------:R-:W-:Y:S01]  /*4830*/  FSETP.NEU.FTZ.AND P1, PT, R165, -INF , PT ;  /* 0xff800000a500780b */ /* 0x000fe20003f3d000 */
[--C-:B------:R-:W-:Y:S01]  /*4840*/  FFMA.FTZ R182, R18, UR4, -R195.reuse ;  /* 0x0000000412b67c23 */ /* 0x100fe200080108c3 */
[--C-:B------:R-:W-:Y:S01]  /*4850*/  FFMA.FTZ R183, R19, UR4, -R195.reuse ;  /* 0x0000000413b77c23 */ /* 0x100fe200080108c3 */
[--C-:B------:R-:W-:Y:S01]  /*4860*/  FFMA.FTZ R187, R12, UR4, -R194.reuse ;  /* 0x000000040cbb7c23 */ /* 0x100fe200080108c2 */
[----:B------:R-:W-:Y:S03]  /*4870*/  FSEL R192, R192, RZ, P1 ;  /* 0x000000ffc0c07208 */ /* 0x000fe60000800000 */
[----:B------:R5:W1:Y:S01]  /*4880*/  MUFU.EX2 R0, R171 ;  /* 0x000000ab00007308 */ /* 0x000a620000000800 */
[--C-:B--2---:R-:W-:Y:S01]  /*4890*/  FFMA.FTZ R169, R7, UR4, -R195.reuse ;  /* 0x0000000407a97c23 */ /* 0x104fe200080108c3 */
[--C-:B------:R-:W-:Y:S01]  /*48a0*/  FFMA.FTZ R188, R13, UR4, -R194.reuse ;  /* 0x000000040dbc7c23 */ /* 0x100fe200080108c2 */
[----:B------:R-:W-:Y:S01]  /*48b0*/  FFMA.FTZ R189, R8, UR4, -R194 ;  /* 0x0000000408bd7c23 */ /* 0x000fe200080108c2 */
[--C-:B------:R-:W-:Y:S01]  /*48c0*/  FFMA.FTZ R190, R14, UR4, -R192.reuse ;  /* 0x000000040ebe7c23 */ /* 0x100fe200080108c0 */
[----:B------:R-:W-:Y:S01]  /*48d0*/  FFMA.FTZ R193, R15, UR4, -R192 ;  /* 0x000000040fc17c23 */ /* 0x000fe200080108c0 */
[----:B------:R-:W-:Y:S01]  /*48e0*/  FFMA.FTZ R185, R9, UR4, -R194 ;  /* 0x0000000409b97c23 */ /* 0x000fe200080108c2 */
[----:B------:R-:W-:Y:S03]  /*48f0*/  FFMA.FTZ R191, R10, UR4, -R192 ;  /* 0x000000040abf7c23 */ /* 0x000fe600080108c0 */
[----:B------:R-:W-:Y:S01]  /*4900*/  MUFU.EX2 R181, R181 ;  /* 0x000000b500b57308 */ /* 0x000fe20000000800 */
[----:B---3--:R-:W-:Y:S01]  /*4910*/  FFMA.FTZ R170, R16, UR4, -R196 ;  /* 0x0000000410aa7c23 */ /* 0x008fe200080108c4 */
[----:B------:R-:W-:Y:S01]  /*4920*/  FFMA.FTZ R186, R11, UR4, -R192 ;  /* 0x000000040bba7c23 */ /* 0x000fe200080108c0 */
[C---:B----4-:R-:W-:Y:S01]  /*4930*/  FMUL.FTZ R8, R2.reuse, R156 ;  /* 0x0000009c02087220 */ /* 0x050fe20000410000 */
[----:B------:R-:W-:Y:S01]  /*4940*/  FMUL.FTZ R9, R2, R157 ;  /* 0x0000009d02097220 */ /* 0x000fe20000410000 */
[C---:B------:R-:W-:Y:S01]  /*4950*/  FMUL.FTZ R4, R164.reuse, R160 ;  /* 0x000000a0a4047220 */ /* 0x040fe20000410000 */
[----:B------:R-:W-:Y:S01]  /*4960*/  FMUL.FTZ R5, R164, R161 ;  /* 0x000000a1a4057220 */ /* 0x000fe20000410000 */
[----:B------:R-:W-:Y:S03]  /*4970*/  FMUL.FTZ R6, R3, R162 ;  /* 0x000000a203067220 */ /* 0x000fe60000410000 */
[----:B------:R-:W2:Y:S01]  /*4980*/  MUFU.EX2 R180, R180 ;  /* 0x000000b400b47308 */ /* 0x000ea20000000800 */
[--C-:B-----5:R-:W-:Y:S01]  /*4990*/  FFMA.FTZ R171, R17, UR4, -R196.reuse ;  /* 0x0000000411ab7c23 */ /* 0x120fe200080108c4 */
[C---:B-1----:R-:W-:Y:S01]  /*49a0*/  FMUL.FTZ R10, R0.reuse, R158 ;  /* 0x0000009e000a7220 */ /* 0x042fe20000410000 */
[----:B------:R-:W-:Y:S01]  /*49b0*/  FMUL.FTZ R11, R0, R159 ;  /* 0x0000009f000b7220 */ /* 0x000fe20000410000 */
[C---:B------:R-:W-:Y:S01]  /*49c0*/  FMUL.FTZ R7, R3.reuse, R163 ;  /* 0x000000a303077220 */ /* 0x040fe20000410000 */
[C---:B------:R-:W-:Y:S01]  /*49d0*/  FMUL.FTZ R12, R2.reuse, R152 ;  /* 0x00000098020c7220 */ /* 0x040fe20000410000 */
[----:B------:R-:W-:Y:S01]  /*49e0*/  FMUL.FTZ R13, R2, R153 ;  /* 0x00000099020d7220 */ /* 0x000fe20000410000 */
[C---:B------:R-:W-:Y:S03]  /*49f0*/  FMUL.FTZ R14, R0.reuse, R154 ;  /* 0x0000009a000e7220 */ /* 0x040fe60000410000 */
[----:B------:R-:W-:Y:S01]  /*4a00*/  MUFU.EX2 R184, R184 ;  /* 0x000000b800b87308 */ /* 0x000fe20000000800 */
[----:B------:R-:W-:Y:S01]  /*4a10*/  FMUL.FTZ R15, R0, R155 ;  /* 0x0000009b000f7220 */ /* 0x000fe20000410000 */
[C---:B------:R-:W-:Y:S01]  /*4a20*/  FMUL.FTZ R16, R164.reuse, R148 ;  /* 0x00000094a4107220 */ /* 0x040fe20000410000 */
[C---:B------:R-:W-:Y:S01]  /*4a30*/  FMUL.FTZ R17, R164.reuse, R149 ;  /* 0x00000095a4117220 */ /* 0x040fe20000410000 */
[C---:B------:R-:W-:Y:S01]  /*4a40*/  FMUL.FTZ R18, R3.reuse, R150 ;  /* 0x0000009603127220 */ /* 0x040fe20000410000 */
[C---:B------:R-:W-:Y:S01]  /*4a50*/  FMUL.FTZ R19, R3.reuse, R151 ;  /* 0x0000009703137220 */ /* 0x040fe20000410000 */
[----:B------:R-:W-:Y:S01]  /*4a60*/  FMUL.FTZ R68, R164, R68 ;  /* 0x00000044a4447220 */ /* 0x000fe20000410000 */
[----:B------:R-:W1:Y:S03]  /*4a70*/  LDSM.16.MT88.4 R148, [R221+0xa000] ;  /* 0x00a00000dd94783b */ /* 0x000e660000004200 */
        /* <DEDUP_REMOVED lines=8> */
[----:B------:R-:W-:Y:S01]  /*4b00*/  MUFU.EX2 R170, R170 ;  /* 0x000000aa00aa7308 */ /* 0x000fe20000000800 */
[----:B------:R-:W-:Y:S01]  /*4b10*/  FMUL.FTZ R75, R0, R75 ;  /* 0x0000004b004b7220 */ /* 0x000fe20000410000 */
[C---:B------:R-:W-:Y:S01]  /*4b20*/  FMUL.FTZ R76, R2.reuse, R76 ;  /* 0x0000004c024c7220 */ /* 0x040fe20000410000 */
[----:B------:R-:W-:Y:S01]  /*4b30*/  FMUL.FTZ R77, R2, R77 ;  /* 0x0000004d024d7220 */ /* 0x000fe20000410000 */
[C---:B------:R-:W-:Y:S01]  /*4b40*/  FMUL.FTZ R78, R0.reuse, R78 ;  /* 0x0000004e004e7220 */ /* 0x040fe20000410000 */
[----:B------:R-:W-:Y:S01]  /*4b50*/  FMUL.FTZ R79, R0, R79 ;  /* 0x0000004f004f7220 */ /* 0x000fe20000410000 */
[----:B------:R-:W2:Y:S01]  /*4b60*/  LDSM.16.MT88.4 R152, [R220+0xa000] ;  /* 0x00a00000dc98783b */ /* 0x000ea20000004200 */
[--C-:B------:R-:W-:Y:S03]  /*4b70*/  FFMA.FTZ R205, R36, UR4, -R196.reuse ;  /* 0x0000000424cd7c23 */ /* 0x100fe600080108c4 */
[----:B------:R-:W4:Y:S01]  /*4b80*/  MUFU.EX2 R171, R171 ;  /* 0x000000ab00ab7308 */ /* 0x000f220000000800 */
[----:B---3--:R-:W-:Y:S01]  /*4b90*/  F2FP.BF16.F32.PACK_AB R157, R169, R184 ;  /* 0x000000b8a99d723e */ /* 0x008fe200000010ff */
[--C-:B------:R-:W-:Y:S01]  /*4ba0*/  FFMA.FTZ R206, R37, UR4, -R196.reuse ;  /* 0x0000000425ce7c23 */ /* 0x100fe200080108c4 */
[--C-:B------:R-:W-:Y:S01]  /*4bb0*/  FFMA.FTZ R207, R38, UR4, -R195.reuse ;  /* 0x0000000426cf7c23 */ /* 0x100fe200080108c3 */
[--C-:B------:R-:W-:Y:S01]  /*4bc0*/  FFMA.FTZ R208, R39, UR4, -R195.reuse ;  /* 0x0000000427d07c23 */ /* 0x100fe200080108c3 */
[--C-:B------:R-:W-:Y:S01]  /*4bd0*/  FFMA.FTZ R209, R48, UR4, -R196.reuse ;  /* 0x0000000430d17c23 */ /* 0x100fe200080108c4 */
[----:B------:R-:W-:Y:S01]  /*4be0*/  LDSM.16.MT88.4 R36, [R221+0xb400] ;  /* 0x00b40000dd24783b */ /* 0x000fe20000004200 */
[----:B------:R-:W-:Y:S03]  /*4bf0*/  FFMA.FTZ R210, R49, UR4, -R196 ;  /* 0x0000000431d27c23 */ /* 0x000fe600080108c4 */
[----:B------:R-:W-:Y:S01]  /*4c00*/  MUFU.EX2 R182, R182 ;  /* 0x000000b600b67308 */ /* 0x000fe20000000800 */
[--C-:B------:R-:W-:Y:S01]  /*4c10*/  FFMA.FTZ R211, R50, UR4, -R195.reuse ;  /* 0x0000000432d37c23 */ /* 0x100fe200080108c3 */
[--C-:B------:R-:W-:Y:S01]  /*4c20*/  FFMA.FTZ R212, R51, UR4, -R195.reuse ;  /* 0x0000000433d47c23 */ /* 0x100fe200080108c3 */
[--C-:B------:R-:W-:Y:S01]  /*4c30*/  FFMA.FTZ R213, R40, UR4, -R194.reuse ;  /* 0x0000000428d57c23 */ /* 0x100fe200080108c2 */
[----:B------:R-:W-:Y:S01]  /*4c40*/  FFMA.FTZ R214, R41, UR4, -R194 ;  /* 0x0000000429d67c23 */ /* 0x000fe200080108c2 */
[--C-:B------:R-:W-:Y:S01]  /*4c50*/  FFMA.FTZ R215, R42, UR4, -R192.reuse ;  /* 0x000000042ad77c23 */ /* 0x100fe200080108c0 */
[----:B------:R-:W-:Y:S01]  /*4c60*/  LDSM.16.MT88.4 R48, [R220+0xb400] ;  /* 0x00b40000dc30783b */ /* 0x000fe20000004200 */
[----:B------:R-:W-:Y:S03]  /*4c70*/  FFMA.FTZ R216, R43, UR4, -R192 ;  /* 0x000000042bd87c23 */ /* 0x000fe600080108c0 */
[----:B------:R-:W3:Y:S01]  /*4c80*/  MUFU.EX2 R183, R183 ;  /* 0x000000b700b77308 */ /* 0x000ee20000000800 */
[----:B----4-:R-:W-:Y:S01]  /*4c90*/  F2FP.BF16.F32.PACK_AB R158, R171, R170 ;  /* 0x000000aaab9e723e */ /* 0x010fe200000010ff */
        /* <DEDUP_REMOVED lines=9> */
[----:B------:R-:W-:Y:S01]  /*4d30*/  FFMA.FTZ R251, R57, UR4, -R194 ;  /* 0x0000000439fb7c23 */ /* 0x000fe200080108c2 */
[----:B------:R-:W-:Y:S01]  /*4d40*/  FFMA.FTZ R252, R59, UR4, -R192 ;  /* 0x000000043bfc7c23 */ /* 0x000fe200080108c0 */
[C---:B------:R-:W-:Y:S01]  /*4d50*/  FMUL.FTZ R84, R164.reuse, R84 ;  /* 0x00000054a4547220 */ /* 0x040fe20000410000 */
[----:B------:R-:W-:Y:S01]  /*4d60*/  LDSM.16.MT88.4 R52, [R221+0xb800] ;  /* 0x00b80000dd34783b */ /* 0x000fe20000004200 */
[----:B------:R-:W-:Y:S03]  /*4d70*/  FMUL.FTZ R85, R164, R85 ;  /* 0x00000055a4557220 */ /* 0x000fe60000410000 */
[----:B------:R-:W4:Y:S01]  /*4d80*/  MUFU.EX2 R185, R185 ;  /* 0x000000b900b97308 */ /* 0x000f220000000800 */
[----:B---3--:R-:W-:Y:S01]  /*4d90*/  F2FP.BF16.F32.PACK_AB R159, R183, R182 ;  /* 0x000000b6b79f723e */ /* 0x008fe200000010ff */
[C---:B------:R-:W-:Y:S01]  /*4da0*/  FMUL.FTZ R86, R3.reuse, R86 ;  /* 0x0000005603567220 */ /* 0x040fe20000410000 */
[C---:B------:R-:W-:Y:S01]  /*4db0*/  FMUL.FTZ R87, R3.reuse, R87 ;  /* 0x0000005703577220 */ /* 0x040fe20000410000 */
[C---:B------:R-:W-:Y:S01]  /*4dc0*/  FMUL.FTZ R88, R2.reuse, R88 ;  /* 0x0000005802587220 */ /* 0x040fe20000410000 */
[----:B------:R-:W-:Y:S01]  /*4dd0*/  FMUL.FTZ R89, R2, R89 ;  /* 0x0000005902597220 */ /* 0x000fe20000410000 */
[C---:B------:R-:W-:Y:S01]  /*4de0*/  FMUL.FTZ R90, R0.reuse, R90 ;  /* 0x0000005a005a7220 */ /* 0x040fe20000410000 */
[----:B------:R-:W-:Y:S01]  /*4df0*/  FMUL.FTZ R91, R0, R91 ;  /* 0x0000005b005b7220 */ /* 0x000fe20000410000 */
[-C--:B------:R-:W-:Y:S02]  /*4e00*/  HMMA.16816.F32.BF16 R4, R156, R172.reuse, R4 ;  /* 0x000000ac9c04723c */ /* 0x080fe40000041804 */
[----:B------:R-:W-:Y:S03]  /*4e10*/  MUFU.EX2 R191, R191 ;  /* 0x000000bf00bf7308 */ /* 0x000fe60000000800 */
[C---:B------:R-:W-:Y:S01]  /*4e20*/  FMUL.FTZ R80, R164.reuse, R80 ;  /* 0x00000050a4507220 */ /* 0x040fe20000410000 */
[----:B------:R-:W-:Y:S01]  /*4e30*/  FMUL.FTZ R81, R164, R81 ;  /* 0x00000051a4517220 */ /* 0x000fe20000410000 */
[C---:B------:R-:W-:Y:S01]  /*4e40*/  FMUL.FTZ R82, R3.reuse, R82 ;  /* 0x0000005203527220 */ /* 0x040fe20000410000 */
[----:B------:R-:W-:Y:S04]  /*4e50*/  FMUL.FTZ R83, R3, R83 ;  /* 0x0000005303537220 */ /* 0x000fe80000410000 */
[----:B------:R-:W3:Y:S01]  /*4e60*/  MUFU.EX2 R186, R186 ;  /* 0x000000ba00ba7308 */ /* 0x000ee20000000800 */
[----:B----4-:R-:W-:Y:S01]  /*4e70*/  F2FP.BF16.F32.PACK_AB R160, R185, R189 ;  /* 0x000000bdb9a0723e */ /* 0x010fe200000010ff */
[C---:B------:R-:W-:Y:S01]  /*4e80*/  FMUL.FTZ R92, R2.reuse, R92 ;  /* 0x0000005c025c7220 */ /* 0x040fe20000410000 */
[----:B------:R-:W-:Y:S01]  /*4e90*/  FMUL.FTZ R93, R2, R93 ;  /* 0x0000005d025d7220 */ /* 0x000fe20000410000 */
[C---:B------:R-:W-:Y:S01]  /*4ea0*/  FMUL.FTZ R94, R0.reuse, R94 ;  /* 0x0000005e005e7220 */ /* 0x040fe20000410000 */
[----:B------:R-:W-:Y:S01]  /*4eb0*/  FMUL.FTZ R95, R0, R95 ;  /* 0x0000005f005f7220 */ /* 0x000fe20000410000 */
[C---:B------:R-:W-:Y:S04]  /*4ec0*/  FMUL.FTZ R96, R164.reuse, R96 ;  /* 0x00000060a4607220 */ /* 0x040fe80000410000 */
[----:B------:R-:W-:Y:S01]  /*4ed0*/  MUFU.EX2 R187, R187 ;  /* 0x000000bb00bb7308 */ /* 0x000fe20000000800 */
[----:B------:R-:W-:Y:S01]  /*4ee0*/  FMUL.FTZ R97, R164, R97 ;  /* 0x00000061a4617220 */ /* 0x000fe20000410000 */
[C---:B------:R-:W-:Y:S01]  /*4ef0*/  FMUL.FTZ R98, R3.reuse, R98 ;  /* 0x0000006203627220 */ /* 0x040fe20000410000 */
[C---:B------:R-:W-:Y:S01]  /*4f00*/  FMUL.FTZ R99, R3.reuse, R99 ;  /* 0x0000006303637220 */ /* 0x040fe20000410000 */
[C---:B------:R-:W-:Y:S01]  /*4f10*/  FMUL.FTZ R112, R2.reuse, R112 ;  /* 0x0000007002707220 */ /* 0x040fe20000410000 */
[----:B------:R-:W-:Y:S01]  /*4f20*/  FMUL.FTZ R113, R2, R113 ;  /* 0x0000007102717220 */ /* 0x000fe20000410000 */
[C---:B------:R-:W-:Y:S01]  /*4f30*/  FMUL.FTZ R114, R0.reuse, R114 ;  /* 0x0000007200727220 */ /* 0x040fe20000410000 */
[----:B------:R-:W-:Y:S03]  /*4f40*/  FMUL.FTZ R115, R0, R115 ;  /* 0x0000007300737220 */ /* 0x000fe60000410000 */
[----:B------:R-:W4:Y:S01]  /*4f50*/  MUFU.EX2 R188, R188 ;  /* 0x000000bc00bc7308 */ /* 0x000f220000000800 */
[----:B---3--:R-:W-:Y:S01]  /*4f60*/  F2FP.BF16.F32.PACK_AB R161, R186, R191 ;  /* 0x000000bfbaa1723e */ /* 0x008fe200000010ff */
[C---:B------:R-:W-:Y:S01]  /*4f70*/  FMUL.FTZ R116, R2.reuse, R116 ;  /* 0x0000007402747220 */ /* 0x040fe20000410000 */
[----:B------:R-:W-:Y:S01]  /*4f80*/  FMUL.FTZ R117, R2, R117 ;  /* 0x0000007502757220 */ /* 0x000fe20000410000 */
[C---:B------:R-:W-:Y:S01]  /*4f90*/  FMUL.FTZ R118, R0.reuse, R118 ;  /* 0x0000007600767220 */ /* 0x040fe20000410000 */
[----:B------:R-:W-:Y:S01]  /*4fa0*/  FMUL.FTZ R119, R0, R119 ;  /* 0x0000007700777220 */ /* 0x000fe20000410000 */
[C---:B------:R-:W-:Y:S01]  /*4fb0*/  FMUL.FTZ R120, R164.reuse, R120 ;  /* 0x00000078a4787220 */ /* 0x040fe20000410000 */
[----:B------:R-:W-:Y:S03]  /*4fc0*/  FMUL.FTZ R121, R164, R121 ;  /* 0x00000079a4797220 */ /* 0x000fe60000410000 */
[----:B------:R-:W-:Y:S01]  /*4fd0*/  MUFU.EX2 R190, R190 ;  /* 0x000000be00be7308 */ /* 0x000fe20000000800 */
[C---:B------:R-:W-:Y:S01]  /*4fe0*/  FMUL.FTZ R122, R3.reuse, R122 ;  /* 0x0000007a037a7220 */ /* 0x040fe20000410000 */
[C---:B------:R-:W-:Y:S01]  /*4ff0*/  FMUL.FTZ R123, R3.reuse, R123 ;  /* 0x0000007b037b7220 */ /* 0x040fe20000410000 */
[C---:B------:R-:W-:Y:S01]  /*5000*/  FMUL.FTZ R124, R2.reuse, R124 ;  /* 0x0000007c027c7220 */ /* 0x040fe20000410000 */
[----:B------:R-:W-:Y:S01]  /*5010*/  FMUL.FTZ R125, R2, R125 ;  /* 0x0000007d027d7220 */ /* 0x000fe20000410000 */
[C---:B------:R-:W-:Y:S01]  /*5020*/  FMUL.FTZ R126, R0.reuse, R126 ;  /* 0x0000007e007e7220 */ /* 0x040fe20000410000 */
[----:B------:R-:W-:Y:S01]  /*5030*/  FMUL.FTZ R127, R0, R127 ;  /* 0x0000007f007f7220 */ /* 0x000fe20000410000 */
[----:B------:R-:W-:Y:S03]  /*5040*/  FMUL.FTZ R128, R164, R128 ;  /* 0x00000080a4807220 */ /* 0x000fe60000410000 */
[----:B------:R-:W3:Y:S01]  /*5050*/  MUFU.EX2 R193, R193 ;  /* 0x000000c100c17308 */ /* 0x000ee20000000800 */
[----:B----4-:R-:W-:Y:S01]  /*5060*/  F2FP.BF16.F32.PACK_AB R162, R188, R187 ;  /* 0x000000bbbca2723e */ /* 0x010fe200000010ff */
[----:B------:R-:W-:Y:S01]  /*5070*/  FMUL.FTZ R129, R164, R129 ;  /* 0x00000081a4817220 */ /* 0x000fe20000410000 */
[C---:B------:R-:W-:Y:S01]  /*5080*/  FMUL.FTZ R130, R3.reuse, R130 ;  /* 0x0000008203827220 */ /* 0x040fe20000410000 */
[----:B------:R-:W-:Y:S01]  /*5090*/  FMUL.FTZ R131, R3, R131 ;  /* 0x0000008303837220 */ /* 0x000fe20000410000 */
[--C-:B------:R-:W-:Y:S01]  /*50a0*/  FFMA.FTZ R217, R44, UR4, -R194.reuse ;  /* 0x000000042cd97c23 */ /* 0x100fe200080108c2 */
[----:B------:R-:W-:Y:S01]  /*50b0*/  FFMA.FTZ R218, R45, UR4, -R194 ;  /* 0x000000042dda7c23 */ /* 0x000fe200080108c2 */
[--C-:B------:R-:W-:Y:S01]  /*50c0*/  FFMA.FTZ R219, R46, UR4, -R192.reuse ;  /* 0x000000042edb7c23 */ /* 0x100fe200080108c0 */
[----:B------:R-:W-:Y:S02]  /*50d0*/  FFMA.FTZ R240, R47, UR4, -R192 ;  /* 0x000000042ff07c23 */ /* 0x000fe400080108c0 */
[----:B------:R-:W-:Y:S01]  /*50e0*/  MUFU.EX2 R213, R213 ;  /* 0x000000d500d57308 */ /* 0x000fe20000000800 */
[C---:B------:R-:W-:Y:S01]  /*50f0*/  FMUL.FTZ R100, R2.reuse, R100 ;  /* 0x0000006402647220 */ /* 0x040fe20000410000 */
[----:B------:R-:W-:Y:S01]  /*5100*/  FMUL.FTZ R101, R2, R101 ;  /* 0x0000006502657220 */ /* 0x000fe20000410000 */
[C---:B------:R-:W-:Y:S01]  /*5110*/  FMUL.FTZ R102, R0.reuse, R102 ;  /* 0x0000006600667220 */ /* 0x040fe20000410000 */
[----:B------:R-:W-:Y:S01]  /*5120*/  FMUL.FTZ R103, R0, R103 ;  /* 0x0000006700677220 */ /* 0x000fe20000410000 */
[C---:B------:R-:W-:Y:S01]  /*5130*/  FMUL.FTZ R104, R2.reuse, R104 ;  /* 0x0000006802687220 */ /* 0x040fe20000410000 */
[----:B------:R-:W-:Y:S01]  /*5140*/  FMUL.FTZ R105, R2, R105 ;  /* 0x0000006902697220 */ /* 0x000fe20000410000 */
[C---:B------:R-:W-:Y:S01]  /*5150*/  FMUL.FTZ R106, R0.reuse, R106 ;  /* 0x0000006a006a7220 */ /* 0x040fe20000410000 */
[----:B---3--:R-:W-:Y:S02]  /*5160*/  F2FP.BF16.F32.PACK_AB R163, R193, R190 ;  /* 0x000000bec1a3723e */ /* 0x008fe400000010ff */
[----:B------:R-:W3:Y:S01]  /*5170*/  MUFU.EX2 R214, R214 ;  /* 0x000000d600d67308 */ /* 0x000ee20000000800 */
[----:B------:R-:W-:Y:S01]  /*5180*/  FMUL.FTZ R107, R0, R107 ;  /* 0x0000006b006b7220 */ /* 0x000fe20000410000 */
[C---:B------:R-:W-:Y:S01]  /*5190*/  FMUL.FTZ R108, R164.reuse, R108 ;  /* 0x0000006ca46c7220 */ /* 0x040fe20000410000 */
[----:B------:R-:W-:Y:S01]  /*51a0*/  FMUL.FTZ R109, R164, R109 ;  /* 0x0000006da46d7220 */ /* 0x000fe20000410000 */
[C---:B------:R-:W-:Y:S01]  /*51b0*/  FMUL.FTZ R110, R3.reuse, R110 ;  /* 0x0000006e036e7220 */ /* 0x040fe20000410000 */
[----:B------:R-:W-:Y:S01]  /*51c0*/  FMUL.FTZ R111, R3, R111 ;  /* 0x0000006f036f7220 */ /* 0x000fe20000410000 */
[C---:B------:R-:W-:Y:S04]  /*51d0*/  HMMA.16816.F32.BF16 R8, R160.reuse, R172, R8 ;  /* 0x000000aca008723c */ /* 0x040fe80000041808 */
[----:B------:R-:W-:Y:S01]  /*51e0*/  MUFU.EX2 R215, R215 ;  /* 0x000000d700d77308 */ /* 0x000fe20000000800 */
[----:B------:R-:W-:Y:S01]  /*51f0*/  FFMA.FTZ R197, R24, UR4, -R194 ;  /* 0x0000000418c57c23 */ /* 0x000fe200080108c2 */
[----:B------:R-:W-:Y:S01]  /*5200*/  FMUL.FTZ R24, R164, R136 ;  /* 0x00000088a4187220 */ /* 0x000fe20000410000 */
[-C--:B------:R-:W-:Y:S07]  /*5210*/  HMMA.16816.F32.BF16 R12, R160, R174.reuse, R12 ;  /* 0x000000aea00c723c */ /* 0x080fee000004180c */
[----:B------:R-:W4:Y:S01]  /*5220*/  MUFU.EX2 R216, R216 ;  /* 0x000000d800d87308 */ /* 0x000f220000000800 */
[----:B---3--:R-:W-:Y:S01]  /*5230*/  F2FP.BF16.F32.PACK_AB R44, R214, R213 ;  /* 0x000000d5d62c723e */ /* 0x008fe200000010ff */
[C---:B------:R-:W-:Y:S04]  /*5240*/  HMMA.16816.F32.BF16 R16, R156.reuse, R174, R16 ;  /* 0x000000ae9c10723c */ /* 0x040fe80000041810 */
[--C-:B------:R-:W-:Y:S02]  /*5250*/  FFMA.FTZ R172, R20, UR4, -R196.reuse ;  /* 0x0000000414ac7c23 */ /* 0x100fe400080108c4 */
[-C--:B------:R-:W-:Y:S02]  /*5260*/  HMMA.16816.F32.BF16 R68, R156, R176.reuse, R68 ;  /* 0x000000b09c44723c */ /* 0x080fe40000041844 */
[----:B------:R-:W-:Y:S03]  /*5270*/  MUFU.EX2 R217, R217 ;  /* 0x000000d900d97308 */ /* 0x000fe60000000800 */
[----:B------:R-:W-:Y:S01]  /*5280*/  FMUL.FTZ R20, R164, R144 ;  /* 0x00000090a4147220 */ /* 0x000fe20000410000 */
[C---:B------:R-:W-:Y:S06]  /*5290*/  HMMA.16816.F32.BF16 R72, R160.reuse, R176, R72 ;  /* 0x000000b0a048723c */ /* 0x040fec0000041848 */
[----:B------:R-:W3:Y:S01]  /*52a0*/  MUFU.EX2 R218, R218 ;  /* 0x000000da00da7308 */ /* 0x000ee20000000800 */
[----:B----4-:R-:W-:Y:S01]  /*52b0*/  F2FP.BF16.F32.PACK_AB R45, R216, R215 ;  /* 0x000000d7d82d723e */ /* 0x010fe200000010ff */
[-C--:B------:R-:W-:Y:S03]  /*52c0*/  HMMA.16816.F32.BF16 R76, R160, R178.reuse, R76 ;  /* 0x000000b2a04c723c */ /* 0x080fe6000004184c */
[--C-:B------:R-:W-:Y:S03]  /*52d0*/  FFMA.FTZ R173, R21, UR4, -R196.reuse ;  /* 0x0000000415ad7c23 */ /* 0x100fe600080108c4 */
[C---:B------:R-:W-:Y:S02]  /*52e0*/  HMMA.16816.F32.BF16 R80, R156.reuse, R178, R80 ;  /* 0x000000b29c50723c */ /* 0x040fe40000041850 */
[----:B------:R-:W-:Y:S03]  /*52f0*/  MUFU.EX2 R219, R219 ;  /* 0x000000db00db7308 */ /* 0x000fe60000000800 */
[----:B------:R-:W-:Y:S01]  /*5300*/  FMUL.FTZ R21, R164, R145 ;  /* 0x00000091a4157220 */ /* 0x000fe20000410000 */
[-C--:B-1----:R-:W-:Y:S06]  /*5310*/  HMMA.16816.F32.BF16 R84, R156, R148.reuse, R84 ;  /* 0x000000949c54723c */ /* 0x082fec0000041854 */
[----:B------:R-:W1:Y:S01]  /*5320*/  MUFU.EX2 R240, R240 ;  /* 0x000000f000f07308 */ /* 0x000e620000000800 */
[----:B---3--:R-:W-:Y:S01]  /*5330*/  F2FP.BF16.F32.PACK_AB R46, R218, R217 ;  /* 0x000000d9da2e723e */ /* 0x008fe200000010ff */
[C---:B------:R-:W-:Y:S04]  /*5340*/  HMMA.16816.F32.BF16 R88, R160.reuse, R148, R88 ;  /* 0x00000094a058723c */ /* 0x040fe80000041858 */
[--C-:B------:R-:W-:Y:S02]  /*5350*/  FFMA.FTZ R174, R22, UR4, -R195.reuse ;  /* 0x0000000416ae7c23 */ /* 0x100fe400080108c3 */
[-C--:B------:R-:W-:Y:S02]  /*5360*/  HMMA.16816.F32.BF16 R92, R160, R150.reuse, R92 ;  /* 0x00000096a05c723c */ /* 0x080fe4000004185c */
[----:B------:R-:W-:Y:S03]  /*5370*/  MUFU.EX2 R172, R172 ;  /* 0x000000ac00ac7308 */ /* 0x000fe60000000800 */
[----:B------:R-:W-:Y:S01]  /*5380*/  FMUL.FTZ R22, R3, R146 ;  /* 0x0000009203167220 */ /* 0x000fe20000410000 */
[C---:B------:R-:W-:Y:S01]  /*5390*/  HMMA.16816.F32.BF16 R96, R156.reuse, R150, R96 ;  /* 0x000000969c60723c */ /* 0x040fe20000041860 */
[----:B------:R-:W3:Y:S05]  /*53a0*/  LDSM.16.MT88.4 R148, [R221+0xb000] ;  /* 0x00b00000dd94783b */ /* 0x000eea0000004200 */
[----:B------:R-:W4:Y:S01]  /*53b0*/  MUFU.EX2 R173, R173 ;  /* 0x000000ad00ad7308 */ /* 0x000f220000000800 */
[--C-:B------:R-:W-:Y:S01]  /*53c0*/  FFMA.FTZ R175, R23, UR4, -R195.reuse ;  /* 0x0000000417af7c23 */ /* 0x100fe200080108c3 */
[----:B------:R-:W-:Y:S03]  /*53d0*/  FMUL.FTZ R23, R3, R147 ;  /* 0x0000009303177220 */ /* 0x000fe60000410000 */
[----:B-1----:R-:W-:Y:S01]  /*53e0*/  F2FP.BF16.F32.PACK_AB R47, R240, R219 ;  /* 0x000000dbf02f723e */ /* 0x002fe200000010ff */
[--C-:B------:R-:W-:Y:S01]  /*53f0*/  FFMA.FTZ R176, R32, UR4, -R196.reuse ;  /* 0x0000000420b07c23 */ /* 0x100fe200080108c4 */
[----:B------:R-:W1:Y:S01]  /*5400*/  LDSM.16.MT88.4 R144, [R220+0xb000] ;  /* 0x00b00000dc90783b */ /* 0x000e620000004200 */
[C---:B------:R-:W-:Y:S01]  /*5410*/  FMUL.FTZ R32, R164.reuse, R140 ;  /* 0x0000008ca4207220 */ /* 0x040fe20000410000 */
[--C-:B------:R-:W-:Y:S01]  /*5420*/  FFMA.FTZ R177, R33, UR4, -R196.reuse ;  /* 0x0000000421b17c23 */ /* 0x100fe200080108c4 */
[-C--:B--2---:R-:W-:Y:S01]  /*5430*/  HMMA.16816.F32.BF16 R20, R156, R152.reuse, R20 ;  /* 0x000000989c14723c */ /* 0x084fe20000041814 */
[----:B------:R-:W-:Y:S02]  /*5440*/  MUFU.EX2 R174, R174 ;  /* 0x000000ae00ae7308 */ /* 0x000fe40000000800 */
[----:B------:R-:W-:Y:S01]  /*5450*/  FMUL.FTZ R33, R164, R141 ;  /* 0x0000008da4217220 */ /* 0x000fe20000410000 */
[----:B------:R-:W-:Y:S01]  /*5460*/  FFMA.FTZ R196, R65, UR4, -R196 ;  /* 0x0000000441c47c23 */ /* 0x000fe200080108c4 */
[--C-:B------:R-:W-:Y:S01]  /*5470*/  FFMA.FTZ R178, R34, UR4, -R195.reuse ;  /* 0x0000000422b27c23 */ /* 0x100fe200080108c3 */
[C---:B------:R-:W-:Y:S05]  /*5480*/  HMMA.16816.F32.BF16 R100, R160.reuse, R152, R100 ;  /* 0x00000098a064723c */ /* 0x040fea0000041864 */
[----:B------:R2:W-:Y:S01]  /*5490*/  MUFU.EX2 R249, R196 ;  /* 0x000000c400f97308 */ /* 0x0005e20000000800 */
[----:B------:R-:W-:Y:S01]  /*54a0*/  FMUL.FTZ R34, R3, R142 ;  /* 0x0000008e03227220 */ /* 0x000fe20000410000 */
[-C--:B------:R-:W-:Y:S04]  /*54b0*/  HMMA.16816.F32.BF16 R104, R160, R154.reuse, R104 ;  /* 0x0000009aa068723c */ /* 0x080fe80000041868 */
[--C-:B------:R-:W-:Y:S02]  /*54c0*/  FFMA.FTZ R179, R35, UR4, -R195.reuse ;  /* 0x0000000423b37c23 */ /* 0x100fe400080108c3 */
[C---:B------:R-:W-:Y:S02]  /*54d0*/  HMMA.16816.F32.BF16 R108, R156.reuse, R154, R108 ;  /* 0x0000009a9c6c723c */ /* 0x040fe4000004186c */
[----:B------:R-:W5:Y:S03]  /*54e0*/  MUFU.EX2 R175, R175 ;  /* 0x000000af00af7308 */ /* 0x000f660000000800 */
[----:B------:R-:W-:Y:S01]  /*54f0*/  FMUL.FTZ R35, R3, R143 ;  /* 0x0000008f03237220 */ /* 0x000fe20000410000 */
[----:B------:R-:W-:Y:S01]  /*5500*/  FFMA.FTZ R195, R67, UR4, -R195 ;  /* 0x0000000443c37c23 */ /* 0x000fe200080108c3 */
[----:B------:R-:W5:Y:S01]  /*5510*/  LDSM.16.MT88.4 R140, [R221+0x9400] ;  /* 0x00940000dd8c783b */ /* 0x000f620000004200 */
[----:B--2---:R-:W-:Y:S04]  /*5520*/  FFMA.FTZ R196, R58, UR4, -R192 ;  /* 0x000000043ac47c23 */ /* 0x004fe800080108c0 */
[----:B------:R-:W-:Y:S01]  /*5530*/  MUFU.EX2 R176, R176 ;  /* 0x000000b000b07308 */ /* 0x000fe20000000800 */
[----:B------:R-:W-:Y:S01]  /*5540*/  FFMA.FTZ R198, R25, UR4, -R194 ;  /* 0x0000000419c67c23 */ /* 0x000fe200080108c2 */
[-C--:B---3--:R-:W-:Y:S01]  /*5550*/  HMMA.16816.F32.BF16 R32, R156, R148.reuse, R32 ;  /* 0x000000949c20723c */ /* 0x088fe20000041820 */
[----:B------:R-:W-:Y:S02]  /*5560*/  LDSM.16.MT88.4 R56, [R221+0xac00] ;  /* 0x00ac0000dd38783b */ /* 0x000fe40000004200 */
[----:B------:R-:W-:Y:S01]  /*5570*/  FMUL.FTZ R25, R164, R137 ;  /* 0x00000089a4197220 */ /* 0x000fe20000410000 */
[--C-:B------:R-:W-:Y:S02]  /*5580*/  FFMA.FTZ R199, R26, UR4, -R192.reuse ;  /* 0x000000041ac77c23 */ /* 0x100fe400080108c0 */
[C---:B------:R-:W-:Y:S02]  /*5590*/  HMMA.16816.F32.BF16 R112, R160.reuse, R148, R112 ;  /* 0x00000094a070723c */ /* 0x040fe40000041870 */
[----:B------:R-:W2:Y:S01]  /*55a0*/  MUFU.EX2 R177, R177 ;  /* 0x000000b100b17308 */ /* 0x000ea20000000800 */
[----:B------:R-:W-:Y:S03]  /*55b0*/  LDSM.16.MT88.4 R64, [R220+0xac00] ;  /* 0x00ac0000dc40783b */ /* 0x000fe60000004200 */
[-C--:B------:R-:W-:Y:S06]  /*55c0*/  HMMA.16816.F32.BF16 R116, R160, R150.reuse, R116 ;  /* 0x00000096a074723c */ /* 0x080fec0000041874 */
[----:B------:R-:W-:Y:S01]  /*55d0*/  MUFU.EX2 R178, R178 ;  /* 0x000000b200b27308 */ /* 0x000fe20000000800 */
[----:B------:R-:W-:Y:S01]  /*55e0*/  FFMA.FTZ R200, R27, UR4, -R192 ;  /* 0x000000041bc87c23 */ /* 0x000fe200080108c0 */
[C---:B------:R-:W-:Y:S01]  /*55f0*/  HMMA.16816.F32.BF16 R120, R156.reuse, R150, R120 ;  /* 0x000000969c78723c */ /* 0x040fe20000041878 */
[----:B------:R-:W3:Y:S03]  /*5600*/  LDSM.16.MT88.4 R148, [R220+0x9400] ;  /* 0x00940000dc94783b */ /* 0x000ee60000004200 */
[C---:B------:R-:W-:Y:S01]  /*5610*/  FMUL.FTZ R26, R3.reuse, R138 ;  /* 0x0000008a031a7220 */ /* 0x040fe20000410000 */
[----:B------:R-:W-:Y:S03]  /*5620*/  FMUL.FTZ R27, R3, R139 ;  /* 0x0000008b031b7220 */ /* 0x000fe60000410000 */
[----:B------:R-:W2:Y:S03]  /*5630*/  MUFU.EX2 R179, R179 ;  /* 0x000000b300b37308 */ /* 0x000ea60000000800 */
[--C-:B------:R-:W-:Y:S01]  /*5640*/  FFMA.FTZ R201, R28, UR4, -R194.reuse ;  /* 0x000000041cc97c23 */ /* 0x100fe200080108c2 */
[----:B------:R-:W-:Y:S01]  /*5650*/  FMUL.FTZ R28, R2, R132 ;  /* 0x00000084021c7220 */ /* 0x000fe20000410000 */
[----:B----4-:R-:W-:Y:S01]  /*5660*/  F2FP.BF16.F32.PACK_AB R132, R173, R172 ;  /* 0x000000acad84723e */ /* 0x010fe200000010ff */
[-C--:B-1----:R-:W-:Y:S04]  /*5670*/  HMMA.16816.F32.BF16 R24, R156, R144.reuse, R24 ;  /* 0x000000909c18723c */ /* 0x082fe80000041818 */
[----:B------:R-:W-:Y:S01]  /*5680*/  MUFU.EX2 R197, R197 ;  /* 0x000000c500c57308 */ /* 0x000fe20000000800 */
[----:B------:R-:W-:Y:S01]  /*5690*/  FFMA.FTZ R202, R29, UR4, -R194 ;  /* 0x000000041dca7c23 */ /* 0x000fe200080108c2 */
[--C-:B------:R-:W-:Y:S01]  /*56a0*/  FFMA.FTZ R203, R30, UR4, -R192.reuse ;  /* 0x000000041ecb7c23 */ /* 0x100fe200080108c0 */
[----:B------:R-:W-:Y:S01]  /*56b0*/  FFMA.FTZ R204, R31, UR4, -R192 ;  /* 0x000000041fcc7c23 */ /* 0x000fe200080108c0 */
[C---:B------:R-:W-:Y:S06]  /*56c0*/  HMMA.16816.F32.BF16 R124, R160.reuse, R144, R124 ;  /* 0x00000090a07c723c */ /* 0x040fec000004187c */
[----:B------:R-:W1:Y:S01]  /*56d0*/  MUFU.EX2 R198, R198 ;  /* 0x000000c600c67308 */ /* 0x000e620000000800 */
[----:B------:R-:W-:Y:S01]  /*56e0*/  FMUL.FTZ R29, R2, R133 ;  /* 0x00000085021d7220 */ /* 0x000fe20000410000 */
[C---:B------:R-:W-:Y:S03]  /*56f0*/  FMUL.FTZ R30, R0.reuse, R134 ;  /* 0x00000086001e7220 */ /* 0x040fe60000410000 */
[----:B------:R-:W-:Y:S01]  /*5700*/  FMUL.FTZ R31, R0, R135 ;  /* 0x00000087001f7220 */ /* 0x000fe20000410000 */
[----:B-----5:R-:W-:Y:S02]  /*5710*/  F2FP.BF16.F32.PACK_AB R133, R175, R174 ;  /* 0x000000aeaf85723e */ /* 0x020fe400000010ff */
[----:B--2---:R-:W-:Y:S02]  /*5720*/  F2FP.BF16.F32.PACK_AB R134, R177, R176 ;  /* 0x000000b0b186723e */ /* 0x004fe400000010ff */
[----:B------:R-:W-:Y:S01]  /*5730*/  MUFU.EX2 R199, R199 ;  /* 0x000000c700c77308 */ /* 0x000fe20000000800 */
[----:B------:R-:W-:Y:S01]  /*5740*/  F2FP.BF16.F32.PACK_AB R135, R179, R178 ;  /* 0x000000b2b387723e */ /* 0x000fe200000010ff */
[-C--:B------:R-:W-:Y:S03]  /*5750*/  HMMA.16816.F32.BF16 R28, R160, R146.reuse, R28 ;  /* 0x00000092a01c723c */ /* 0x080fe6000004181c */
[--C-:B------:R-:W-:Y:S01]  /*5760*/  FFMA.FTZ R60, R60, UR4, -R194.reuse ;  /* 0x000000043c3c7c23 */ /* 0x100fe200080108c2 */
[----:B------:R-:W-:Y:S01]  /*5770*/  FFMA.FTZ R194, R61, UR4, -R194 ;  /* 0x000000043dc27c23 */ /* 0x000fe200080108c2 */
[----:B------:R-:W-:Y:S01]  /*5780*/  FFMA.FTZ R181, R164, R243, R181 ;  /* 0x000000f3a4b57223 */ /* 0x000fe200000100b5 */
[----:B------:R-:W-:Y:S02]  /*5790*/  HMMA.16816.F32.BF16 R128, R156, R146, R128 ;  /* 0x000000929c80723c */ /* 0x000fe40000041880 */
[----:B------:R-:W2:Y:S01]  /*57a0*/  MUFU.EX2 R200, R200 ;  /* 0x000000c800c87308 */ /* 0x000ea20000000800 */
[----:B------:R-:W4:Y:S02]  /*57b0*/  LDSM.16.MT88.4 R144, [R221+0xa400] ;  /* 0x00a40000dd90783b */ /* 0x000f240000004200 */
[----:B-1----:R-:W-:Y:S01]  /*57c0*/  F2FP.BF16.F32.PACK_AB R136, R198, R197 ;  /* 0x000000c5c688723e */ /* 0x002fe200000010ff */
[-C--:B------:R-:W-:Y:S06]  /*57d0*/  HMMA.16816.F32.BF16 R4, R132, R140.reuse, R4 ;  /* 0x0000008c8404723c */ /* 0x080fec0000041804 */
[----:B------:R-:W-:Y:S01]  /*57e0*/  MUFU.EX2 R201, R201 ;  /* 0x000000c900c97308 */ /* 0x000fe20000000800 */
[----:B------:R-:W-:Y:S01]  /*57f0*/  FFMA.FTZ R184, R3, R238, R184 ;  /* 0x000000ee03b87223 */ /* 0x000fe200000100b8 */
[----:B------:R-:W-:Y:S03]  /*5800*/  MOV R3, R166 ;  /* 0x000000a600037202 */ /* 0x000fe60000000f00 */
[----:B------:R-:W-:Y:S01]  /*5810*/  FFMA.FTZ R189, R2, R241, R189 ;  /* 0x000000f102bd7223 */ /* 0x000fe200000100bd */
[----:B------:R-:W-:Y:S04]  /*5820*/  FFMA.FTZ R191, R0, R239, R191 ;  /* 0x000000ef00bf7223 */ /* 0x000fe800000100bf */
[----:B------:R-:W1:Y:S01]  /*5830*/  MUFU.EX2 R202, R202 ;  /* 0x000000ca00ca7308 */ /* 0x000e620000000800 */
[----:B--2---:R-:W-:Y:S01]  /*5840*/  F2FP.BF16.F32.PACK_AB R137, R200, R199 ;  /* 0x000000c7c889723e */ /* 0x004fe200000010ff */
[----:B------:R-:W-:Y:S01]  /*5850*/  FADD.FTZ R181, R180, R181 ;  /* 0x000000b5b4b57221 */ /* 0x000fe20000010000 */
[----:B------:R-:W-:Y:S01]  /*5860*/  MOV R2, R167 ;  /* 0x000000a700027202 */ /* 0x000fe20000000f00 */
[----:B------:R-:W-:Y:S01]  /*5870*/  FADD.FTZ R169, R169, R184 ;  /* 0x000000b8a9a97221 */ /* 0x000fe20000010000 */
[----:B------:R-:W-:Y:S01]  /*5880*/  FADD.FTZ R0, R185, R189 ;  /* 0x000000bdb9007221 */ /* 0x000fe20000010000 */
[----:B------:R-:W-:Y:S01]  /*5890*/  FADD.FTZ R191, R186, R191 ;  /* 0x000000bfbabf7221 */ /* 0x000fe20000010000 */
[----:B------:R-:W-:Y:S03]  /*58a0*/  FADD.FTZ R170, R170, R181 ;  /* 0x000000b5aaaa7221 */ /* 0x000fe60000010000 */
[----:B------:R-:W-:Y:S01]  /*58b0*/  MUFU.EX2 R203, R203 ;  /* 0x000000cb00cb7308 */ /* 0x000fe20000000800 */
[----:B------:R-:W-:Y:S01]  /*58c0*/  FADD.FTZ R182, R182, R169 ;  /* 0x000000a9b6b67221 */ /* 0x000fe20000010000 */
[----:B------:R-:W-:Y:S01]  /*58d0*/  FADD.FTZ R187, R187, R0 ;  /* 0x00000000bbbb7221 */ /* 0x000fe20000010000 */
[----:B------:R-:W-:Y:S01]  /*58e0*/  FADD.FTZ R190, R190, R191 ;  /* 0x000000bfbebe7221 */ /* 0x000fe20000010000 */
[----:B------:R-:W-:Y:S01]  /*58f0*/  FADD.FTZ R171, R171, R170 ;  /* 0x000000aaabab7221 */ /* 0x000fe20000010000 */
[----:B------:R-:W-:Y:S01]  /*5900*/  FADD.FTZ R183, R183, R182 ;  /* 0x000000b6b7b77221 */ /* 0x000fe20000010000 */
[----:B------:R-:W-:Y:S01]  /*5910*/  FADD.FTZ R188, R188, R187 ;  /* 0x000000bbbcbc7221 */ /* 0x000fe20000010000 */
[----:B------:R-:W-:Y:S03]  /*5920*/  FADD.FTZ R190, R193, R190 ;  /* 0x000000bec1be7221 */ /* 0x000fe60000010000 */
[----:B------:R-:W2:Y:S01]  /*5930*/  MUFU.EX2 R204, R204 ;  /* 0x000000cc00cc7308 */ /* 0x000ea20000000800 */
[----:B-1----:R-:W-:Y:S01]  /*5940*/  F2FP.BF16.F32.PACK_AB R138, R202, R201 ;  /* 0x000000c9ca8a723e */ /* 0x002fe200000010ff */
        /* <DEDUP_REMOVED lines=13> */
[----:B------:R-:W-:Y:S03]  /*5a20*/  MOV R169, R168 ;  /* 0x000000a800a97202 */ /* 0x000fe60000000f00 */
[----:B------:R-:W1:Y:S01]  /*5a30*/  MUFU.EX2 R206, R206 ;  /* 0x000000ce00ce7308 */ /* 0x000e620000000800 */
[----:B--2---:R-:W-:Y:S01]  /*5a40*/  F2FP.BF16.F32.PACK_AB R139, R204, R203 ;  /* 0x000000cbcc8b723e */ /* 0x004fe200000010ff */
[----:B------:R-:W-:Y:S01]  /*5a50*/  FADD.FTZ R203, R203, R200 ;  /* 0x000000c8cbcb7221 */ /* 0x000fe20000010000 */
[----:B------:R-:W-:Y:S01]  /*5a60*/  FADD.FTZ R176, R177, R176 ;  /* 0x000000b0b1b07221 */ /* 0x000fe20000010000 */
[----:B------:R-:W-:Y:S01]  /*5a70*/  FADD.FTZ R178, R179, R178 ;  /* 0x000000b2b3b27221 */ /* 0x000fe20000010000 */
[----:B------:R-:W-:Y:S01]  /*5a80*/  FADD.FTZ R202, R202, R201 ;  /* 0x000000c9caca7221 */ /* 0x000fe20000010000 */
[----:B------:R-:W-:Y:S02]  /*5a90*/  FADD.FTZ R204, R204, R203 ;  /* 0x000000cbcccc7221 */ /* 0x000fe40000010000 */
[C---:B------:R-:W-:Y:S02]  /*5aa0*/  HMMA.16816.F32.BF16 R8, R136.reuse, R140, R8 ;  /* 0x0000008c8808723c */ /* 0x040fe40000041808 */
[----:B------:R-:W-:Y:S02]  /*5ab0*/  MUFU.EX2 R207, R207 ;  /* 0x000000cf00cf7308 */ /* 0x000fe40000000800 */
[----:B------:R-:W-:Y:S01]  /*5ac0*/  FADD.FTZ R213, R213, R202 ;  /* 0x000000cad5d57221 */ /* 0x000fe20000010000 */
[----:B------:R-:W-:Y:S01]  /*5ad0*/  FADD.FTZ R215, R215, R204 ;  /* 0x000000ccd7d77221 */ /* 0x000fe20000010000 */
[-C--:B------:R-:W-:Y:S06]  /*5ae0*/  HMMA.16816.F32.BF16 R12, R136, R142.reuse, R12 ;  /* 0x0000008e880c723c */ /* 0x080fec000004180c */
[----:B------:R-:W2:Y:S01]  /*5af0*/  MUFU.EX2 R208, R208 ;  /* 0x000000d000d07308 */ /* 0x000ea20000000800 */
[----:B------:R-:W-:Y:S01]  /*5b00*/  FADD.FTZ R214, R214, R213 ;  /* 0x000000d5d6d67221 */ /* 0x000fe20000010000 */
[C---:B------:R-:W-:Y:S01]  /*5b10*/  HMMA.16816.F32.BF16 R16, R132.reuse, R142, R16 ;  /* 0x0000008e8410723c */ /* 0x040fe20000041810 */
[----:B------:R-:W5:Y:S07]  /*5b20*/  LDSM.16.MT88.4 R140, [R220+0xa400] ;  /* 0x00a40000dc8c783b */ /* 0x000f6e0000004200 */
[----:B------:R-:W-:Y:S01]  /*5b30*/  MUFU.EX2 R209, R209 ;  /* 0x000000d100d17308 */ /* 0x000fe20000000800 */
[-C--:B---3--:R-:W-:Y:S03]  /*5b40*/  HMMA.16816.F32.BF16 R68, R132, R148.reuse, R68 ;  /* 0x000000948444723c */ /* 0x088fe60000041844 */
[----:B------:R-:W-:Y:S03]  /*5b50*/  FADD.FTZ R216, R216, R215 ;  /* 0x000000d7d8d87221 */ /* 0x000fe60000010000 */
[C---:B------:R-:W-:Y:S03]  /*5b60*/  HMMA.16816.F32.BF16 R72, R136.reuse, R148, R72 ;  /* 0x000000948848723c */ /* 0x040fe60000041848 */
[----:B------:R-:W3:Y:S02]  /*5b70*/  MUFU.EX2 R210, R210 ;  /* 0x000000d200d27308 */ /* 0x000ee40000000800 */
[----:B------:R-:W-:Y:S01]  /*5b80*/  FADD.FTZ R217, R217, R214 ;  /* 0x000000d6d9d97221 */ /* 0x000fe20000010000 */
[-C--:B------:R-:W-:Y:S07]  /*5b90*/  HMMA.16816.F32.BF16 R76, R136, R150.reuse, R76 ;  /* 0x00000096884c723c */ /* 0x080fee000004184c */
[----:B------:R-:W-:Y:S01]  /*5ba0*/  MUFU.EX2 R211, R211 ;  /* 0x000000d300d37308 */ /* 0x000fe20000000800 */
[----:B------:R-:W-:Y:S01]  /*5bb0*/  FADD.FTZ R219, R219, R216 ;  /* 0x000000d8dbdb7221 */ /* 0x000fe20000010000 */
[C---:B------:R-:W-:Y:S01]  /*5bc0*/  HMMA.16816.F32.BF16 R80, R132.reuse, R150, R80 ;  /* 0x000000968450723c */ /* 0x040fe20000041850 */
[----:B------:R-:W-:Y:S07]  /*5bd0*/  LDSM.16.MT88.4 R148, [R221+0x9c00] ;  /* 0x009c0000dd94783b */ /* 0x000fee0000004200 */
[----:B------:R-:W3:Y:S01]  /*5be0*/  MUFU.EX2 R212, R212 ;  /* 0x000000d400d47308 */ /* 0x000ee20000000800 */
[-C--:B----4-:R-:W-:Y:S03]  /*5bf0*/  HMMA.16816.F32.BF16 R84, R132, R144.reuse, R84 ;  /* 0x000000908454723c */ /* 0x090fe60000041854 */
[----:B------:R-:W-:Y:S03]  /*5c00*/  FADD.FTZ R217, R218, R217 ;  /* 0x000000d9dad97221 */ /* 0x000fe60000010000 */
[C---:B------:R-:W-:Y:S03]  /*5c10*/  HMMA.16816.F32.BF16 R88, R136.reuse, R144, R88 ;  /* 0x000000908858723c */ /* 0x040fe60000041858 */
[----:B------:R-:W-:Y:S02]  /*5c20*/  MUFU.EX2 R242, R242 ;  /* 0x000000f200f27308 */ /* 0x000fe40000000800 */
[----:B------:R-:W-:Y:S01]  /*5c30*/  FADD.FTZ R219, R240, R219 ;  /* 0x000000dbf0db7221 */ /* 0x000fe20000010000 */
[-C--:B------:R-:W-:Y:S07]  /*5c40*/  HMMA.16816.F32.BF16 R92, R136, R146.reuse, R92 ;  /* 0x00000092885c723c */ /* 0x080fee000004185c */
[----:B------:R-:W-:Y:S01]  /*5c50*/  MUFU.EX2 R245, R245 ;  /* 0x000000f500f57308 */ /* 0x000fe20000000800 */
[C---:B------:R-:W-:Y:S09]  /*5c60*/  HMMA.16816.F32.BF16 R96, R132.reuse, R146, R96 ;  /* 0x000000928460723c */ /* 0x040ff20000041860 */
[----:B------:R-:W-:Y:S01]  /*5c70*/  MUFU.EX2 R244, R244 ;  /* 0x000000f400f47308 */ /* 0x000fe20000000800 */
[-C--:B-----5:R-:W-:Y:S06]  /*5c80*/  HMMA.16816.F32.BF16 R20, R132, R140.reuse, R20 ;  /* 0x0000008c8414723c */ /* 0x0a0fec0000041814 */
[C---:B------:R-:W-:Y:S03]  /*5c90*/  HMMA.16816.F32.BF16 R100, R136.reuse, R140, R100 ;  /* 0x0000008c8864723c */ /* 0x040fe60000041864 */
[----:B------:R-:W-:Y:S03]  /*5ca0*/  MUFU.EX2 R247, R247 ;  /* 0x000000f700f77308 */ /* 0x000fe60000000800 */
[-C--:B------:R-:W-:Y:S07]  /*5cb0*/  HMMA.16816.F32.BF16 R104, R136, R142.reuse, R104 ;  /* 0x0000008e8868723c */ /* 0x080fee0000041868 */
[----:B------:R-:W-:Y:S01]  /*5cc0*/  MUFU.EX2 R246, R246 ;  /* 0x000000f600f67308 */ /* 0x000fe20000000800 */
[C---:B------:R-:W-:Y:S01]  /*5cd0*/  HMMA.16816.F32.BF16 R108, R132.reuse, R142, R108 ;  /* 0x0000008e846c723c */ /* 0x040fe2000004186c */
[----:B------:R-:W4:Y:S08]  /*5ce0*/  LDSM.16.MT88.4 R140, [R220+0x9800] ;  /* 0x00980000dc8c783b */ /* 0x000f300000004200 */
[----:B------:R-:W-:Y:S01]  /*5cf0*/  MUFU.EX2 R248, R248 ;  /* 0x000000f800f87308 */ /* 0x000fe20000000800 */
[-C--:B------:R-:W-:Y:S06]  /*5d00*/  HMMA.16816.F32.BF16 R32, R132, R36.reuse, R32 ;  /* 0x000000248420723c */ /* 0x080fec0000041820 */
[C---:B------:R-:W-:Y:S03]  /*5d10*/  HMMA.16816.F32.BF16 R112, R136.reuse, R36, R112 ;  /* 0x000000248870723c */ /* 0x040fe60000041870 */
[----:B------:R-:W-:Y:S03]  /*5d20*/  MUFU.EX2 R195, R195 ;  /* 0x000000c300c37308 */ /* 0x000fe60000000800 */
[-C--:B------:R-:W-:Y:S07]  /*5d30*/  HMMA.16816.F32.BF16 R116, R136, R38.reuse, R116 ;  /* 0x000000268874723c */ /* 0x080fee0000041874 */
[----:B------:R-:W-:Y:S01]  /*5d40*/  MUFU.EX2 R250, R250 ;  /* 0x000000fa00fa7308 */ /* 0x000fe20000000800 */
[----:B-1----:R-:W-:Y:S01]  /*5d50*/  F2FP.BF16.F32.PACK_AB R36, R206, R205 ;  /* 0x000000cdce24723e */ /* 0x002fe200000010ff */
[C---:B------:R-:W-:Y:S04]  /*5d60*/  HMMA.16816.F32.BF16 R120, R132.reuse, R38, R120 ;  /* 0x000000268478723c */ /* 0x040fe80000041878 */
[----:B--2---:R-:W-:Y:S02]  /*5d70*/  F2FP.BF16.F32.PACK_AB R37, R208, R207 ;  /* 0x000000cfd025723e */ /* 0x004fe400000010ff */
[-C--:B------:R-:W-:Y:S02]  /*5d80*/  HMMA.16816.F32.BF16 R24, R132, R48.reuse, R24 ;  /* 0x000000308418723c */ /* 0x080fe40000041818 */
[----:B------:R-:W1:Y:S03]  /*5d90*/  MUFU.EX2 R251, R251 ;  /* 0x000000fb00fb7308 */ /* 0x000e660000000800 */
[----:B---3--:R-:W-:Y:S01]  /*5da0*/  F2FP.BF16.F32.PACK_AB R38, R210, R209 ;  /* 0x000000d1d226723e */ /* 0x008fe200000010ff */
[C---:B------:R-:W-:Y:S06]  /*5db0*/  HMMA.16816.F32.BF16 R124, R136.reuse, R48, R124 ;  /* 0x00000030887c723c */ /* 0x040fec000004187c */
[----:B------:R-:W-:Y:S01]  /*5dc0*/  MUFU.EX2 R196, R196 ;  /* 0x000000c400c47308 */ /* 0x000fe20000000800 */
[----:B------:R-:W-:Y:S01]  /*5dd0*/  F2FP.BF16.F32.PACK_AB R39, R212, R211 ;  /* 0x000000d3d427723e */ /* 0x000fe200000010ff */
[-C--:B------:R-:W-:Y:S08]  /*5de0*/  HMMA.16816.F32.BF16 R28, R136, R50.reuse, R28 ;  /* 0x00000032881c723c */ /* 0x080ff0000004181c */
[----:B------:R-:W2:Y:S01]  /*5df0*/  MUFU.EX2 R252, R252 ;  /* 0x000000fc00fc7308 */ /* 0x000ea20000000800 */
[----:B------:R-:W-:Y:S01]  /*5e00*/  HMMA.16816.F32.BF16 R128, R132, R50, R128 ;  /* 0x000000328480723c */ /* 0x000fe20000041880 */
[----:B------:R-:W3:Y:S03]  /*5e10*/  LDSM.16.MT88.4 R48, [R221+0xa800] ;  /* 0x00a80000dd30783b */ /* 0x000ee60000004200 */
[----:B------:R-:W-:Y:S02]  /*5e20*/  FADD.FTZ R205, R205, R176 ;  /* 0x000000b0cdcd7221 */ /* 0x000fe40000010000 */
[-C--:B------:R-:W-:Y:S03]  /*5e30*/  HMMA.16816.F32.BF16 R4, R36, R40.reuse, R4 ;  /* 0x000000282404723c */ /* 0x080fe60000041804 */
[----:B------:R-:W-:Y:S02]  /*5e40*/  MUFU.EX2 R60, R60 ;  /* 0x0000003c003c7308 */ /* 0x000fe40000000800 */
[----:B-1----:R-:W-:Y:S01]  /*5e50*/  F2FP.BF16.F32.PACK_AB R132, R251, R250 ;  /* 0x000000fafb84723e */ /* 0x002fe200000010ff */
[C---:B------:R-:W-:Y:S07]  /*5e60*/  HMMA.16816.F32.BF16 R8, R44.reuse, R40, R8 ;  /* 0x000000282c08723c */ /* 0x040fee0000041808 */
[----:B------:R-:W1:Y:S01]  /*5e70*/  MUFU.EX2 R61, R194 ;  /* 0x000000c2003d7308 */ /* 0x000e620000000800 */
[----:B--2---:R-:W-:Y:S01]  /*5e80*/  F2FP.BF16.F32.PACK_AB R133, R252, R196 ;  /* 0x000000c4fc85723e */ /* 0x004fe200000010ff */
[-C--:B------:R-:W-:Y:S03]  /*5e90*/  HMMA.16816.F32.BF16 R12, R44, R42.reuse, R12 ;  /* 0x0000002a2c0c723c */ /* 0x080fe6000004180c */
[----:B------:R-:W-:Y:S03]  /*5ea0*/  FADD.FTZ R207, R207, R178 ;  /* 0x000000b2cfcf7221 */ /* 0x000fe60000010000 */
[C---:B------:R-:W-:Y:S01]  /*5eb0*/  HMMA.16816.F32.BF16 R16, R36.reuse, R42, R16 ;  /* 0x0000002a2410723c */ /* 0x040fe20000041810 */
[----:B------:R-:W2:Y:S04]  /*5ec0*/  LDSM.16.MT88.4 R40, [R220+0xa800] ;  /* 0x00a80000dc28783b */ /* 0x000ea80000004200 */
[----:B------:R-:W-:Y:S01]  /*5ed0*/  FADD.FTZ R206, R206, R205 ;  /* 0x000000cdcece7221 */ /* 0x000fe20000010000 */
[-C--:B----4-:R-:W-:Y:S05]  /*5ee0*/  HMMA.16816.F32.BF16 R68, R36, R140.reuse, R68 ;  /* 0x0000008c2444723c */ /* 0x090fea0000041844 */
[----:B-1----:R-:W-:Y:S01]  /*5ef0*/  F2FP.BF16.F32.PACK_AB R134, R61, R60 ;  /* 0x0000003c3d86723e */ /* 0x002fe200000010ff */
[C---:B------:R-:W-:Y:S05]  /*5f00*/  HMMA.16816.F32.BF16 R72, R44.reuse, R140, R72 ;  /* 0x0000008c2c48723c */ /* 0x040fea0000041848 */
[----:B------:R-:W-:Y:S01]  /*5f10*/  FADD.FTZ R208, R208, R207 ;  /* 0x000000cfd0d07221 */ /* 0x000fe20000010000 */
[-C--:B------:R-:W-:Y:S05]  /*5f20*/  HMMA.16816.F32.BF16 R76, R44, R142.reuse, R76 ;  /* 0x0000008e2c4c723c */ /* 0x080fea000004184c */
[----:B------:R-:W-:Y:S01]  /*5f30*/  FADD.FTZ R209, R209, R206 ;  /* 0x000000ced1d17221 */ /* 0x000fe20000010000 */
[C---:B------:R-:W-:Y:S05]  /*5f40*/  HMMA.16816.F32.BF16 R80, R36.reuse, R142, R80 ;  /* 0x0000008e2450723c */ /* 0x040fea0000041850 */
[----:B------:R-:W-:Y:S01]  /*5f50*/  FADD.FTZ R211, R211, R208 ;  /* 0x000000d0d3d37221 */ /* 0x000fe20000010000 */
[-C--:B---3--:R-:W-:Y:S05]  /*5f60*/  HMMA.16816.F32.BF16 R84, R36, R48.reuse, R84 ;  /* 0x000000302454723c */ /* 0x088fea0000041854 */
[----:B------:R-:W-:Y:S01]  /*5f70*/  FADD.FTZ R209, R210, R209 ;  /* 0x000000d1d2d17221 */ /* 0x000fe20000010000 */
[C---:B------:R-:W-:Y:S05]  /*5f80*/  HMMA.16816.F32.BF16 R88, R44.reuse, R48, R88 ;  /* 0x000000302c58723c */ /* 0x040fea0000041858 */
[----:B------:R-:W-:Y:S01]  /*5f90*/  FADD.FTZ R211, R212, R211 ;  /* 0x000000d3d4d37221 */ /* 0x000fe20000010000 */
[-C--:B------:R-:W-:Y:S05]  /*5fa0*/  HMMA.16816.F32.BF16 R92, R44, R50.reuse, R92 ;  /* 0x000000322c5c723c */ /* 0x080fea000004185c */
[----:B------:R-:W-:Y:S01]  /*5fb0*/  FADD.FTZ R250, R250, R217 ;  /* 0x000000d9fafa7221 */ /* 0x000fe20000010000 */
[C---:B------:R-:W-:Y:S01]  /*5fc0*/  HMMA.16816.F32.BF16 R96, R36.reuse, R50, R96 ;  /* 0x000000322460723c */ /* 0x040fe20000041860 */
[----:B------:R-:W1:Y:S04]  /*5fd0*/  LDSM.16.MT88.4 R48, [R220+0xb800] ;  /* 0x00b80000dc30783b */ /* 0x000e680000004200 */
[----:B------:R-:W-:Y:S01]  /*5fe0*/  FADD.FTZ R219, R196, R219 ;  /* 0x000000dbc4db7221 */ /* 0x000fe20000010000 */
[-C--:B--2---:R-:W-:Y:S05]  /*5ff0*/  HMMA.16816.F32.BF16 R20, R36, R40.reuse, R20 ;  /* 0x000000282414723c */ /* 0x084fea0000041814 */
[----:B------:R-:W-:Y:S01]  /*6000*/  FADD.FTZ R251, R251, R250 ;  /* 0x000000fafbfb7221 */ /* 0x000fe20000010000 */
[C---:B------:R-:W-:Y:S05]  /*6010*/  HMMA.16816.F32.BF16 R100, R44.reuse, R40, R100 ;  /* 0x000000282c64723c */ /* 0x040fea0000041864 */
[----:B------:R-:W-:Y:S01]  /*6020*/  FADD.FTZ R219, R252, R219 ;  /* 0x000000dbfcdb7221 */ /* 0x000fe20000010000 */
[-C--:B------:R-:W-:Y:S05]  /*6030*/  HMMA.16816.F32.BF16 R104, R44, R42.reuse, R104 ;  /* 0x0000002a2c68723c */ /* 0x080fea0000041868 */
[----:B------:R-:W-:Y:S01]  /*6040*/  FADD.FTZ R60, R60, R251 ;  /* 0x000000fb3c3c7221 */ /* 0x000fe20000010000 */
[C---:B------:R-:W-:Y:S01]  /*6050*/  HMMA.16816.F32.BF16 R108, R36.reuse, R42, R108 ;  /* 0x0000002a246c723c */ /* 0x040fe2000004186c */
[----:B------:R-:W2:Y:S04]  /*6060*/  LDSM.16.MT88.4 R40, [R220+0x9c00] ;  /* 0x009c0000dc28783b */ /* 0x000ea80000004200 */
[----:B------:R-:W-:Y:S01]  /*6070*/  FADD.FTZ R241, R61, R60 ;  /* 0x0000003c3df17221 */ /* 0x000fe20000010000 */
[-C--:B------:R-:W-:Y:S06]  /*6080*/  HMMA.16816.F32.BF16 R32, R36, R52.reuse, R32 ;  /* 0x000000342420723c */ /* 0x080fec0000041820 */
[C---:B------:R-:W-:Y:S06]  /*6090*/  HMMA.16816.F32.BF16 R112, R44.reuse, R52, R112 ;  /* 0x000000342c70723c */ /* 0x040fec0000041870 */
[-C--:B------:R-:W-:Y:S05]  /*60a0*/  HMMA.16816.F32.BF16 R116, R44, R54.reuse, R116 ;  /* 0x000000362c74723c */ /* 0x080fea0000041874 */
[--C-:B------:R-:W-:Y:S01]  /*60b0*/  FFMA.FTZ R52, R62, UR4, -R192.reuse ;  /* 0x000000043e347c23 */ /* 0x100fe200080108c0 */
[C---:B------:R-:W-:Y:S05]  /*60c0*/  HMMA.16816.F32.BF16 R120, R36.reuse, R54, R120 ;  /* 0x000000362478723c */ /* 0x040fea0000041878 */
[----:B------:R-:W-:Y:S01]  /*60d0*/  FFMA.FTZ R192, R63, UR4, -R192 ;  /* 0x000000043fc07c23 */ /* 0x000fe200080108c0 */
[-C--:B-1----:R-:W-:Y:S01]  /*60e0*/  HMMA.16816.F32.BF16 R24, R36, R48.reuse, R24 ;  /* 0x000000302418723c */ /* 0x082fe20000041818 */
[----:B------:R-:W-:Y:S05]  /*60f0*/  MUFU.EX2 R52, R52 ;  /* 0x0000003400347308 */ /* 0x000fea0000000800 */
[C---:B------:R-:W-:Y:S05]  /*6100*/  HMMA.16816.F32.BF16 R124, R44.reuse, R48, R124 ;  /* 0x000000302c7c723c */ /* 0x040fea000004187c */
[----:B------:R-:W1:Y:S01]  /*6110*/  MUFU.EX2 R53, R192 ;  /* 0x000000c000357308 */ /* 0x000e620000000800 */
[-C--:B------:R-:W-:Y:S01]  /*6120*/  HMMA.16816.F32.BF16 R28, R44, R50.reuse, R28 ;  /* 0x000000322c1c723c */ /* 0x080fe2000004181c */
[----:B------:R-:W3:Y:S05]  /*6130*/  LDSM.16.MT88.4 R44, [R221+0xbc00] ;  /* 0x00bc0000dd2c783b */ /* 0x000eea0000004200 */
[----:B------:R-:W-:Y:S07]  /*6140*/  HMMA.16816.F32.BF16 R128, R36, R50, R128 ;  /* 0x000000322480723c */ /* 0x000fee0000041880 */
[----:B------:R-:W-:Y:S01]  /*6150*/  F2FP.BF16.F32.PACK_AB R36, R245, R242 ;  /* 0x000000f2f524723e */ /* 0x000fe200000010ff */
[----:B------:R-:W-:Y:S03]  /*6160*/  FADD.FTZ R242, R242, R209 ;  /* 0x000000d1f2f27221 */ /* 0x000fe60000010000 */
[----:B------:R-:W-:Y:S01]  /*6170*/  F2FP.BF16.F32.PACK_AB R37, R247, R244 ;  /* 0x000000f4f725723e */ /* 0x000fe200000010ff */
[----:B------:R-:W-:Y:S01]  /*6180*/  FADD.FTZ R244, R244, R211 ;  /* 0x000000d3f4f47221 */ /* 0x000fe20000010000 */
[----:B------:R-:W-:Y:S01]  /*6190*/  F2FP.BF16.F32.PACK_AB R38, R249, R246 ;  /* 0x000000f6f926723e */ /* 0x000fe200000010ff */
[----:B------:R-:W-:Y:S01]  /*61a0*/  FADD.FTZ R245, R245, R242 ;  /* 0x000000f2f5f57221 */ /* 0x000fe20000010000 */
[----:B------:R-:W-:Y:S01]  /*61b0*/  F2FP.BF16.F32.PACK_AB R39, R195, R248 ;  /* 0x000000f8c327723e */ /* 0x000fe200000010ff */
[----:B------:R-:W-:Y:S01]  /*61c0*/  FADD.FTZ R247, R247, R244 ;  /* 0x000000f4f7f77221 */ /* 0x000fe20000010000 */
[----:B-1----:R-:W-:Y:S01]  /*61d0*/  F2FP.BF16.F32.PACK_AB R135, R53, R52 ;  /* 0x000000343587723e */ /* 0x002fe200000010ff */
[----:B------:R-:W-:Y:S01]  /*61e0*/  FADD.FTZ R246, R246, R245 ;  /* 0x000000f5f6f67221 */ /* 0x000fe20000010000 */
[----:B------:R-:W-:Y:S01]  /*61f0*/  FADD.FTZ R52, R52, R219 ;  /* 0x000000db34347221 */ /* 0x000fe20000010000 */
[----:B------:R-:W-:Y:S02]  /*6200*/  FADD.FTZ R238, R248, R247 ;  /* 0x000000f7f8ee7221 */ /* 0x000fe40000010000 */
[-C--:B------:R-:W-:Y:S01]  /*6210*/  HMMA.16816.F32.BF16 R160, R36, R148.reuse, R4 ;  /* 0x0000009424a0723c */ /* 0x080fe20000041804 */
[----:B------:R-:W1:Y:S02]  /*6220*/  LDSM.16.MT88.4 R4, [R220+0xbc00] ;  /* 0x00bc0000dc04783b */ /* 0x000e640000004200 */
[----:B------:R-:W-:Y:S01]  /*6230*/  FADD.FTZ R243, R249, R246 ;  /* 0x000000f6f9f37221 */ /* 0x000fe20000010000 */
[----:B------:R-:W-:Y:S01]  /*6240*/  FADD.FTZ R238, R195, R238 ;  /* 0x000000eec3ee7221 */ /* 0x000fe20000010000 */
[----:B------:R-:W-:Y:S01]  /*6250*/  FADD.FTZ R239, R53, R52 ;  /* 0x0000003435ef7221 */ /* 0x000fe20000010000 */
[C---:B------:R-:W-:Y:S06]  /*6260*/  HMMA.16816.F32.BF16 R156, R132.reuse, R148, R8 ;  /* 0x00000094849c723c */ /* 0x040fec0000041808 */
[-C--:B------:R-:W-:Y:S06]  /*6270*/  HMMA.16816.F32.BF16 R152, R132, R150.reuse, R12 ;  /* 0x000000968498723c */ /* 0x080fec000004180c */
[C---:B------:R-:W-:Y:S06]  /*6280*/  HMMA.16816.F32.BF16 R148, R36.reuse, R150, R16 ;  /* 0x000000962494723c */ /* 0x040fec0000041810 */
[-C--:B--2---:R-:W-:Y:S06]  /*6290*/  HMMA.16816.F32.BF16 R68, R36, R40.reuse, R68 ;  /* 0x000000282444723c */ /* 0x084fec0000041844 */
[C---:B------:R-:W-:Y:S06]  /*62a0*/  HMMA.16816.F32.BF16 R72, R132.reuse, R40, R72 ;  /* 0x000000288448723c */ /* 0x040fec0000041848 */
[-C--:B------:R-:W-:Y:S06]  /*62b0*/  HMMA.16816.F32.BF16 R76, R132, R42.reuse, R76 ;  /* 0x0000002a844c723c */ /* 0x080fec000004184c */
        /* <DEDUP_REMOVED lines=9> */
[-C--:B---3--:R-:W-:Y:S06]  /*6350*/  HMMA.16816.F32.BF16 R140, R36, R44.reuse, R32 ;  /* 0x0000002c248c723c */ /* 0x088fec0000041820 */
[C---:B------:R-:W-:Y:S06]  /*6360*/  HMMA.16816.F32.BF16 R112, R132.reuse, R44, R112 ;  /* 0x0000002c8470723c */ /* 0x040fec0000041870 */
[-C--:B------:R-:W-:Y:S06]  /*6370*/  HMMA.16816.F32.BF16 R116, R132, R46.reuse, R116 ;  /* 0x0000002e8474723c */ /* 0x080fec0000041874 */
[C---:B------:R-:W-:Y:S06]  /*6380*/  HMMA.16816.F32.BF16 R120, R36.reuse, R46, R120 ;  /* 0x0000002e2478723c */ /* 0x040fec0000041878 */
[-C--:B-1----:R-:W-:Y:S06]  /*6390*/  HMMA.16816.F32.BF16 R136, R36, R4.reuse, R24 ;  /* 0x000000042488723c */ /* 0x082fec0000041818 */
[C---:B------:R-:W-:Y:S06]  /*63a0*/  HMMA.16816.F32.BF16 R124, R132.reuse, R4, R124 ;  /* 0x00000004847c723c */ /* 0x040fec000004187c */
[-C--:B------:R-:W-:Y:S06]  /*63b0*/  HMMA.16816.F32.BF16 R132, R132, R6.reuse, R28 ;  /* 0x000000068484723c */ /* 0x080fec000004181c */
[----:B------:R-:W-:Y:S01]  /*63c0*/  HMMA.16816.F32.BF16 R128, R36, R6, R128 ;  /* 0x000000062480723c */ /* 0x000fe20000041880 */
[----:B------:R-:W-:Y:S11]  /*63d0*/  @!UPT UIADD3 URZ, URZ, URZ, URZ ;  /* 0x0000003f3f3ff290 */ /* 0x000ff6000fffe03f */
[----:B------:R-:W-:Y:S01]  /*63e0*/  @!UPT UIADD3 URZ, URZ, URZ, URZ ;  /* 0x0000003f3f3ff290 */ /* 0x000fe2000fffe03f */
[----:B------:R-:W-:Y:S11]  /*63f0*/  @P0 BRA `(.L_x_37) ;  /* 0xffffffd000e40947 */ /* 0x000ff6000383ffff */
.L_x_36:
[----:B------:R-:W1:Y:S01]  /*6400*/  SHFL.BFLY PT, R4, R241, 0x2, 0x1f ;  /* 0x0c401f00f1047f89 */ /* 0x000e6200000e0000 */
[----:B------:R-:W2:Y:S01]  /*6410*/  S2UR UR4, SR_CgaCtaId ;  /* 0x00000000000479c3 */ /* 0x000ea20000008800 */
[----:B------:R-:W-:Y:S01]  /*6420*/  UMOV UR5, 0x400 ;  /* 0x0000040000057882 */ /* 0x000fe20000000000 */
[----:B------:R-:W-:Y:S01]  /*6430*/  MOV R6, 0x3f800000 ;  /* 0x3f80000000067802 */ /* 0x000fe20000000f00 */
[----:B------:R-:W3:Y:S01]  /*6440*/  SHFL.BFLY PT, R10, R243, 0x2, 0x1f ;  /* 0x0c401f00f30a7f89 */ /* 0x000ee200000e0000 */
[----:B------:R-:W-:Y:S02]  /*6450*/  MOV R20, 0x7f800000 ;  /* 0x7f80000000147802 */ /* 0x000fe40000000f00 */
[----:B------:R-:W-:Y:S01]  /*6460*/  CS2R R28, SRZ ;  /* 0x00000000001c7805 */ /* 0x000fe2000001ff00 */
[----:B------:R-:W-:Y:S01]  /*6470*/  BSSY B0, `(.L_x_40) ;  /* 0x000015f000007945 */ /* 0x000fe20003800000 */
[----:B------:R-:W4:Y:S01]  /*6480*/  SHFL.BFLY PT, R3, R238, 0x2, 0x1f ;  /* 0x0c401f00ee037f89 */ /* 0x000f2200000e0000 */
[----:B------:R-:W5:Y:S03]  /*6490*/  S2R R0, SR_TID.X ;  /* 0x0000000000007919 */ /* 0x000f660000002100 */
[----:B------:R-:W5:Y:S01]  /*64a0*/  SHFL.BFLY PT, R8, R239, 0x2, 0x1f ;  /* 0x0c401f00ef087f89 */ /* 0x000f6200000e0000 */
[----:B------:R-:W5:Y:S01]  /*64b0*/  S2R R16, SR_CTAID.X ;  /* 0x0000000000107919 */ /* 0x000f620000002500 */
[----:B-1----:R-:W-:Y:S01]  /*64c0*/  FADD.FTZ R4, R4, R241 ;  /* 0x000000f104047221 */ /* 0x002fe20000010000 */
[----:B--2---:R-:W-:Y:S01]  /*64d0*/  ULEA UR4, UR4, UR5, 0x18 ;  /* 0x0000000504047291 */ /* 0x004fe2000f8ec03f */
[----:B---3--:R-:W-:-:S03]  /*64e0*/  FADD.FTZ R10, R10, R243 ;  /* 0x000000f30a0a7221 */ /* 0x008fc60000010000 */
[----:B------:R-:W1:Y:S01]  /*64f0*/  SHFL.BFLY PT, R9, R4, 0x1, 0x1f ;  /* 0x0c201f0004097f89 */ /* 0x000e6200000e0000 */
[----:B------:R-:W-:Y:S01]  /*6500*/  ULDC.U8 UR5, c[0x0][0x3d8] ;  /* 0x0000f60000057ab9 */ /* 0x000fe20000000000 */
[----:B----4-:R-:W-:Y:S02]  /*6510*/  FADD.FTZ R3, R3, R238 ;  /* 0x000000ee03037221 */ /* 0x010fe40000010000 */
[----:B------:R-:W2:Y:S01]  /*6520*/  SHFL.BFLY PT, R5, R10, 0x1, 0x1f ;  /* 0x0c201f000a057f89 */ /* 0x000ea200000e0000 */
[----:B------:R-:W-:-:S03]  /*6530*/  ISETP.NE.AND P1, PT, RZ, UR5, PT ;  /* 0x00000005ff007c0c */ /* 0x000fc6000bf25270 */
[----:B------:R-:W3:Y:S01]  /*6540*/  SHFL.BFLY PT, R2, R3, 0x1, 0x1f ;  /* 0x0c201f0003027f89 */ /* 0x000ee200000e0000 */
[----:B-----5:R-:W-:Y:S01]  /*6550*/  FADD.FTZ R8, R8, R239 ;  /* 0x000000ef08087221 */ /* 0x020fe20000010000 */
[----:B------:R-:W-:-:S04]  /*6560*/  SHF.R.S32.HI R11, RZ, 0x1f, R0 ;  /* 0x0000001fff0b7819 */ /* 0x000fc80000011400 */
[----:B------:R-:W4:Y:S01]  /*6570*/  SHFL.BFLY PT, R7, R8, 0x1, 0x1f ;  /* 0x0c201f0008077f89 */ /* 0x000f2200000e0000 */
[----:B-1----:R-:W-:Y:S01]  /*6580*/  FADD.FTZ R9, R4, R9 ;  /* 0x0000000904097221 */ /* 0x002fe20000010000 */
[----:B------:R-:W-:Y:S01]  /*6590*/  MOV R4, 0x3f800000 ;  /* 0x3f80000000047802 */ /* 0x000fe20000000f00 */
[----:B--2---:R-:W-:-:S03]  /*65a0*/  FADD.FTZ R5, R10, R5 ;  /* 0x000000050a057221 */ /* 0x004fc60000010000 */
[----:B------:R-:W-:Y:S01]  /*65b0*/  FSETP.NE.FTZ.AND P3, PT, R9, RZ, PT ;  /* 0x000000ff0900720b */ /* 0x000fe20003f75000 */
[----:B---3--:R-:W-:Y:S01]  /*65c0*/  FADD.FTZ R10, R3, R2 ;  /* 0x00000002030a7221 */ /* 0x008fe20000010000 */
[CC--:B------:R-:W-:Y:S02]  /*65d0*/  LEA.HI R2, R11.reuse, R0.reuse, RZ, 0x2 ;  /* 0x000000000b027211 */ /* 0x0c0fe400078f10ff */
[-C--:B------:R-:W-:Y:S02]  /*65e0*/  LEA.HI R11, R11, R0.reuse, RZ, 0x5 ;  /* 0x000000000b0b7211 */ /* 0x080fe400078f28ff */
[----:B------:R-:W-:Y:S02]  /*65f0*/  LOP3.LUT R3, R2, 0xfffffffc, RZ, 0xc0, !PT ;  /* 0xfffffffc02037812 */ /* 0x000fe400078ec0ff */
[----:B------:R-:W-:Y:S01]  /*6600*/  FSETP.NE.FTZ.AND P4, PT, R10, RZ, PT ;  /* 0x000000ff0a00720b */ /* 0x000fe20003f95000 */
[----:B----4-:R-:W-:Y:S01]  /*6610*/  FADD.FTZ R7, R8, R7 ;  /* 0x0000000708077221 */ /* 0x010fe20000010000 */
[----:B------:R-:W-:-:S03]  /*6620*/  IADD3 R3, -R3, R0, RZ ;  /* 0x0000000003037210 */ /* 0x000fc60007ffe1ff */
[----:B------:R-:W1:Y:S01]  /*6630*/  @P3 LDC R27, c[0x0][0x2e8] ;  /* 0x0000ba00ff1b3b82 */ /* 0x000e620000000800 */
[----:B------:R-:W-:Y:S02]  /*6640*/  MOV R0, 0x3f800000 ;  /* 0x3f80000000007802 */ /* 0x000fe40000000f00 */
[----:B------:R-:W-:Y:S02]  /*6650*/  SHF.R.S32.HI R2, RZ, 0x2, R2 ;  /* 0x00000002ff027819 */ /* 0x000fe40000011402 */
[----:B------:R-:W-:Y:S02]  /*6660*/  SHF.R.S32.HI R8, RZ, 0x5, R11 ;  /* 0x00000005ff087819 */ /* 0x000fe4000001140b */
[----:B------:R-:W2:Y:S01]  /*6670*/  @P3 MUFU.RCP R0, R9 ;  /* 0x0000000900003308 */ /* 0x000ea20000001000 */
[----:B------:R-:W-:Y:S02]  /*6680*/  SHF.R.S32.HI R13, RZ, 0x1f, R2 ;  /* 0x0000001fff0d7819 */ /* 0x000fe40000011402 */
[----:B------:R-:W-:Y:S01]  /*6690*/  FSETP.NE.FTZ.AND P5, PT, R5, RZ, PT ;  /* 0x000000ff0500720b */ /* 0x000fe20003fb5000 */
[----:B------:R-:W3:Y:S01]  /*66a0*/  @P4 LDC R18, c[0x0][0x2e8] ;  /* 0x0000ba00ff124b82 */ /* 0x000ee20000000800 */
[----:B------:R-:W-:-:S02]  /*66b0*/  LEA.HI R13, R13, R2, RZ, 0x3 ;  /* 0x000000020d0d7211 */ /* 0x000fc400078f18ff */
[----:B------:R-:W-:Y:S01]  /*66c0*/  FSETP.NE.FTZ.AND P2, PT, R7, RZ, PT ;  /* 0x000000ff0700720b */ /* 0x000fe20003f55000 */
[----:B------:R-:W4:Y:S01]  /*66d0*/  @P4 MUFU.RCP R4, R10 ;  /* 0x0000000a00044308 */ /* 0x000f220000001000 */
[----:B------:R-:W-:Y:S02]  /*66e0*/  LOP3.LUT R13, R13, 0xfffffff8, RZ, 0xc0, !PT ;  /* 0xfffffff80d0d7812 */ /* 0x000fe400078ec0ff */
[----:B------:R-:W-:Y:S02]  /*66f0*/  SHF.L.U32 R22, R3, 0x3, RZ ;  /* 0x0000000303167819 */ /* 0x000fe400000006ff */
[----:B------:R-:W-:-:S03]  /*6700*/  IADD3 R13, R2, -R13, RZ ;  /* 0x8000000d020d7210 */ /* 0x000fc60007ffe0ff */
[----:B------:R-:W5:Y:S01]  /*6710*/  @P5 MUFU.RCP R6, R5 ;  /* 0x0000000500065308 */ /* 0x000f620000001000 */
        /* <DEDUP_REMOVED lines=24> */
[C---:B------:R-:W-:Y:S01]  /*68a0*/  LEA.HI R0, R13.reuse, R13, RZ, 0x1 ;  /* 0x0000000d0d007211 */ /* 0x040fe200078f08ff */
        /* <DEDUP_REMOVED lines=24> */
[----:B------:R-:W-:Y:S01]  /*6a30*/  LOP3.LUT R4, R0, 0x3fffffe, RZ, 0xc0, !PT ;  /* 0x03fffffe00047812 */ /* 0x000fe200078ec0ff */
[C---:B-----5:R-:W-:Y:S01]  /*6a40*/  FMUL.FTZ R160, R6.reuse, R160 ;  /* 0x000000a006a07220 */ /* 0x060fe20000410000 */
[----:B------:R-:W-:Y:S01]  /*6a50*/  SHF.R.S32.HI R0, RZ, 0x1, R0 ;  /* 0x00000001ff007819 */ /* 0x000fe20000011400 */
[C---:B------:R-:W-:Y:S01]  /*6a60*/  FMUL.FTZ R161, R6.reuse, R161 ;  /* 0x000000a106a17220 */ /* 0x040fe20000410000 */
[----:B------:R-:W-:Y:S01]  /*6a70*/  IADD3 R13, R13, -R4, RZ ;  /* 0x800000040d0d7210 */ /* 0x000fe20007ffe0ff */
[----:B------:R-:W-:Y:S01]  /*6a80*/  FMUL.FTZ R148, R6, R148 ;  /* 0x0000009406947220 */ /* 0x000fe20000410000 */
[----:B------:R-:W-:Y:S01]  /*6a90*/  SHF.L.U32 R11, R0, 0x6, RZ ;  /* 0x00000006000b7819 */ /* 0x000fe200000006ff */
[----:B------:R-:W-:Y:S01]  /*6aa0*/  FMUL.FTZ R149, R6, R149 ;  /* 0x0000009506957220 */ /* 0x000fe20000410000 */
[----:B------:R-:W-:Y:S01]  /*6ab0*/  LEA R4, R8, R3, 0x8 ;  /* 0x0000000308047211 */ /* 0x000fe200078e40ff */
[C---:B------:R-:W-:Y:S01]  /*6ac0*/  FMUL.FTZ R68, R6.reuse, R68 ;  /* 0x0000004406447220 */ /* 0x040fe20000410000 */
[----:B------:R-:W-:Y:S01]  /*6ad0*/  LOP3.LUT R11, R11, 0xc0, RZ, 0xc0, !PT ;  /* 0x000000c00b0b7812 */ /* 0x000fe200078ec0ff */
[----:B------:R-:W-:Y:S01]  /*6ae0*/  FMUL.FTZ R69, R6, R69 ;  /* 0x0000004506457220 */ /* 0x000fe20000410000 */
[----:B------:R-:W-:Y:S01]  /*6af0*/  LOP3.LUT R12, R0, 0x1, RZ, 0xc0, !PT ;  /* 0x00000001000c7812 */ /* 0x000fe200078ec0ff */
[C---:B------:R-:W-:Y:S01]  /*6b00*/  FMUL.FTZ R80, R6.reuse, R80 ;  /* 0x0000005006507220 */ /* 0x040fe20000410000 */
[----:B------:R-:W-:Y:S01]  /*6b10*/  LEA R4, R13, R4, 0x4 ;  /* 0x000000040d047211 */ /* 0x000fe200078e20ff */
[C---:B------:R-:W-:Y:S01]  /*6b20*/  FMUL.FTZ R81, R6.reuse, R81 ;  /* 0x0000005106517220 */ /* 0x040fe20000410000 */
[----:B------:R-:W-:Y:S01]  /*6b30*/  LEA.HI R11, R11, R11, RZ, 0x1d ;  /* 0x0000000b0b0b7211 */ /* 0x000fe200078fe8ff */
[----:B------:R-:W-:Y:S01]  /*6b40*/  FMUL.FTZ R84, R6, R84 ;  /* 0x0000005406547220 */ /* 0x000fe20000410000 */
[----:B------:R-:W-:Y:S01]  /*6b50*/  ISETP.NE.U32.AND P0, PT, R12, 0x1, PT ;  /* 0x000000010c00780c */ /* 0x000fe20003f05070 */
[----:B------:R-:W-:Y:S01]  /*6b60*/  FMUL.FTZ R85, R6, R85 ;  /* 0x0000005506557220 */ /* 0x000fe20000410000 */
[----:B------:R-:W-:Y:S01]  /*6b70*/  LEA R4, R4, R11, 0x1 ;  /* 0x0000000b04047211 */ /* 0x000fe200078e08ff */
[C---:B------:R-:W-:Y:S01]  /*6b80*/  FMUL.FTZ R96, R6.reuse, R96 ;  /* 0x0000006006607220 */ /* 0x040fe20000410000 */
[C---:B------:R-:W-:Y:S01]  /*6b90*/  FMUL.FTZ R97, R6.reuse, R97 ;  /* 0x0000006106617220 */ /* 0x040fe20000410000 */
[----:B------:R-:W-:Y:S01]  /*6ba0*/  FMUL.FTZ R144, R6, R144 ;  /* 0x0000009006907220 */ /* 0x000fe20000410000 */
[----:B------:R-:W-:Y:S01]  /*6bb0*/  LEA R11, R4, UR4, 0x1 ;  /* 0x00000004040b7c11 */ /* 0x000fe2000f8e08ff */
[----:B------:R-:W-:Y:S01]  /*6bc0*/  ULDC.U8 UR4, c[0x0][0x3d9] ;  /* 0x0000f64000047ab9 */ /* 0x000fe20000000000 */
[C---:B------:R-:W-:Y:S01]  /*6bd0*/  FMUL.FTZ R145, R6.reuse, R145 ;  /* 0x0000009106917220 */ /* 0x040fe20000410000 */
[C---:B------:R-:W-:Y:S01]  /*6be0*/  FMUL.FTZ R108, R6.reuse, R108 ;  /* 0x0000006c066c7220 */ /* 0x040fe20000410000 */
[C---:B------:R-:W-:Y:S01]  /*6bf0*/  IADD3 R15, R11.reuse, -0x10, RZ ;  /* 0xfffffff00b0f7810 */ /* 0x040fe20007ffe0ff */
[C---:B------:R-:W-:Y:S01]  /*6c00*/  FMUL.FTZ R109, R6.reuse, R109 ;  /* 0x0000006d066d7220 */ /* 0x040fe20000410000 */
[C---:B------:R-:W-:Y:S01]  /*6c10*/  FMUL.FTZ R140, R6.reuse, R140 ;  /* 0x0000008c068c7220 */ /* 0x040fe20000410000 */
[C---:B------:R-:W-:Y:S01]  /*6c20*/  @P0 IADD3 R15, R11.reuse, 0x10, RZ ;  /* 0x000000100b0f0810 */ /* 0x040fe20007ffe0ff */
[----:B------:R-:W-:Y:S01]  /*6c30*/  FMUL.FTZ R141, R6, R141 ;  /* 0x0000008d068d7220 */ /* 0x000fe20000410000 */
[----:B------:R-:W-:Y:S01]  /*6c40*/  LOP3.LUT P0, RZ, R0, 0x2, RZ, 0xc0, !PT ;  /* 0x0000000200ff7812 */ /* 0x000fe2000780c0ff */
[C---:B------:R-:W-:Y:S01]  /*6c50*/  FMUL.FTZ R120, R6.reuse, R120 ;  /* 0x0000007806787220 */ /* 0x040fe20000410000 */
[----:B------:R-:W-:Y:S01]  /*6c60*/  MOV R0, 0x20 ;  /* 0x0000002000007802 */ /* 0x000fe20000000f00 */
[C---:B------:R-:W-:Y:S01]  /*6c70*/  FMUL.FTZ R121, R6.reuse, R121 ;  /* 0x0000007906797220 */ /* 0x040fe20000410000 */
[C---:B------:R-:W-:Y:S01]  /*6c80*/  FMUL.FTZ R136, R6.reuse, R136 ;  /* 0x0000008806887220 */ /* 0x040fe20000410000 */
[----:B------:R-:W-:Y:S01]  /*6c90*/  FMUL.FTZ R137, R6, R137 ;  /* 0x0000008906897220 */ /* 0x000fe20000410000 */
[----:B------:R-:W-:Y:S01]  /*6ca0*/  SEL R0, R0, 0xffffffe0, !P0 ;  /* 0xffffffe000007807 */ /* 0x000fe20004000000 */
[C---:B------:R-:W-:Y:S01]  /*6cb0*/  FMUL.FTZ R128, R6.reuse, R128 ;  /* 0x0000008006807220 */ /* 0x040fe20000410000 */
[----:B------:R-:W-:Y:S01]  /*6cc0*/  ISETP.NE.AND P0, PT, RZ, UR4, PT ;  /* 0x00000004ff007c0c */ /* 0x000fe2000bf05270 */
[----:B------:R-:W-:Y:S01]  /*6cd0*/  FMUL.FTZ R129, R6, R129 ;  /* 0x0000008106817220 */ /* 0x000fe20000410000 */
[----:B------:R-:W-:Y:S01]  /*6ce0*/  MOV R6, 0x3f800000 ;  /* 0x3f80000000067802 */ /* 0x000fe20000000f00 */
[----:B------:R-:W2:Y:S01]  /*6cf0*/  S2R R4, SR_CTAID.Z ;  /* 0x0000000000047919 */ /* 0x000ea20000002700 */
[----:B------:R-:W-:Y:S01]  /*6d00*/  IADD3 R17, R11, R0, RZ ;  /* 0x000000000b117210 */ /* 0x000fe20007ffe0ff */
[----:B------:R-:W4:Y:S01]  /*6d10*/  @P4 MUFU.LG2 R10, R10 ;  /* 0x0000000a000a4308 */ /* 0x000f220000000c00 */
[----:B------:R-:W-:-:S02]  /*6d20*/  IADD3 R19, R0, R15, RZ ;  /* 0x0000000f00137210 */ /* 0x000fc40007ffe0ff */
[----:B------:R-:W-:Y:S02]  /*6d30*/  F2FP.BF16.F32.PACK_AB R160, R161, R160 ;  /* 0x000000a0a1a0723e */ /* 0x000fe400000010ff */
[----:B------:R-:W-:Y:S02]  /*6d40*/  F2FP.BF16.F32.PACK_AB R162, R163, R162 ;  /* 0x000000a2a3a2723e */ /* 0x000fe400000010ff */
[----:B------:R-:W-:Y:S01]  /*6d50*/  ISETP.NE.OR P6, PT, RZ, UR4, !P1 ;  /* 0x00000004ff007c0c */ /* 0x000fe2000cfc5670 */
[----:B------:R-:W5:Y:S01]  /*6d60*/  @P0 LDC.64 R12, c[0x0][0x2c0] ;  /* 0x0000b000ff0c0b82 */ /* 0x000f620000000a00 */
[----:B------:R-:W1:Y:S01]  /*6d70*/  @P2 MUFU.RCP R6, R7 ;  /* 0x0000000700062308 */ /* 0x000e620000001000 */
[----:B------:R-:W-:Y:S01]  /*6d80*/  F2FP.BF16.F32.PACK_AB R148, R149, R148 ;  /* 0x000000949594723e */ /* 0x000fe200000010ff */
[----:B------:R-:W-:Y:S01]  /*6d90*/  STS [R11], R160 ;  /* 0x000000a00b007388 */ /* 0x000fe20000000800 */
[----:B------:R-:W-:Y:S02]  /*6da0*/  F2FP.BF16.F32.PACK_AB R150, R151, R150 ;  /* 0x000000969796723e */ /* 0x000fe400000010ff */
[----:B------:R-:W-:Y:S01]  /*6db0*/  F2FP.BF16.F32.PACK_AB R156, R157, R156 ;  /* 0x0000009c9d9c723e */ /* 0x000fe200000010ff */
[----:B------:R-:W-:Y:S01]  /*6dc0*/  STS [R11+0x200], R162 ;  /* 0x000200a20b007388 */ /* 0x000fe20000000800 */
[----:B------:R-:W2:Y:S01]  /*6dd0*/  @!P0 LDC R0, c[0x0][0x2e4] ;  /* 0x0000b900ff008b82 */ /* 0x000ea20000000800 */
[----:B------:R-:W-:Y:S01]  /*6de0*/  F2FP.BF16.F32.PACK_AB R152, R153, R152 ;  /* 0x000000989998723e */ /* 0x000fe200000010ff */
[----:B------:R-:W-:Y:S01]  /*6df0*/  @P2 MUFU.LG2 R7, R7 ;  /* 0x0000000700072308 */ /* 0x000fe20000000c00 */
[----:B------:R-:W-:Y:S01]  /*6e00*/  F2FP.BF16.F32.PACK_AB R68, R69, R68 ;  /* 0x000000444544723e */ /* 0x000fe200000010ff */
[----:B------:R-:W-:Y:S01]  /*6e10*/  STS [R15], R148 ;  /* 0x000000940f007388 */ /* 0x000fe20000000800 */
[----:B------:R-:W-:Y:S01]  /*6e20*/  F2FP.BF16.F32.PACK_AB R70, R71, R70 ;  /* 0x000000464746723e */ /* 0x000fe200000010ff */
[----:B----4-:R-:W-:Y:S01]  /*6e30*/  @P4 FMUL.FTZ R10, R10, 0.69314718246459960938 ;  /* 0x3f3172180a0a4820 */ /* 0x010fe20000410000 */
[----:B------:R-:W-:Y:S01]  /*6e40*/  F2FP.BF16.F32.PACK_AB R80, R81, R80 ;  /* 0x000000505150723e */ /* 0x000fe200000010ff */
[----:B------:R-:W4:Y:S01]  /*6e50*/  @!P0 LDC R14, c[0x0][0x270] ;  /* 0x00009c00ff0e8b82 */ /* 0x000f220000000800 */
[----:B------:R-:W-:Y:S01]  /*6e60*/  F2FP.BF16.F32.PACK_AB R82, R83, R82 ;  /* 0x000000525352723e */ /* 0x000fe200000010ff */
[C---:B-1----:R-:W-:Y:S01]  /*6e70*/  FMUL.FTZ R159, R6.reuse, R159 ;  /* 0x0000009f069f7220 */ /* 0x042fe20000410000 */
[C---:B------:R-:W-:Y:S01]  /*6e80*/  FMUL.FTZ R158, R6.reuse, R158 ;  /* 0x0000009e069e7220 */ /* 0x040fe20000410000 */
[C---:B------:R-:W-:Y:S01]  /*6e90*/  FMUL.FTZ R155, R6.reuse, R155 ;  /* 0x0000009b069b7220 */ /* 0x040fe20000410000 */
[C---:B------:R-:W-:Y:S01]  /*6ea0*/  FMUL.FTZ R154, R6.reuse, R154 ;  /* 0x0000009a069a7220 */ /* 0x040fe20000410000 */
[C---:B------:R-:W-:Y:S01]  /*6eb0*/  FMUL.FTZ R75, R6.reuse, R75 ;  /* 0x0000004b064b7220 */ /* 0x040fe20000410000 */
[----:B------:R-:W-:Y:S01]  /*6ec0*/  FMUL.FTZ R74, R6, R74 ;  /* 0x0000004a064a7220 */ /* 0x000fe20000410000 */
[----:B-----5:R-:W-:-:S02]  /*6ed0*/  @P0 IMAD R21, R13, R12, RZ ;  /* 0x0000000c0d150224 */ /* 0x020fc400078e02ff */
[C---:B------:R-:W-:Y:S01]  /*6ee0*/  FMUL.FTZ R79, R6.reuse, R79 ;  /* 0x0000004f064f7220 */ /* 0x040fe20000410000 */
[----:B------:R-:W2:Y:S01]  /*6ef0*/  @!P0 LDC R13, c[0x0][0x2c4] ;  /* 0x0000b100ff0d8b82 */ /* 0x000ea20000000800 */
[----:B------:R-:W1:Y:S01]  /*6f00*/  S2R R12, SR_CTAID.Y ;  /* 0x00000000000c7919 */ /* 0x000e620000002600 */
[C---:B------:R-:W-:Y:S01]  /*6f10*/  FMUL.FTZ R78, R6.reuse, R78 ;  /* 0x0000004e064e7220 */ /* 0x040fe20000410000 */
[----:B------:R-:W-:Y:S01]  /*6f20*/  F2FP.BF16.F32.PACK_AB R158, R159, R158 ;  /* 0x0000009e9f9e723e */ /* 0x000fe200000010ff */
[C---:B------:R-:W-:Y:S01]  /*6f30*/  FMUL.FTZ R91, R6.reuse, R91 ;  /* 0x0000005b065b7220 */ /* 0x040fe20000410000 */
[----:B------:R-:W-:Y:S01]  /*6f40*/  F2FP.BF16.F32.PACK_AB R154, R155, R154 ;  /* 0x0000009a9b9a723e */ /* 0x000fe200000010ff */
[C---:B------:R-:W-:Y:S01]  /*6f50*/  FMUL.FTZ R90, R6.reuse, R90 ;  /* 0x0000005a065a7220 */ /* 0x040fe20000410000 */
[C---:B------:R-:W-:Y:S01]  /*6f60*/  FMUL.FTZ R95, R6.reuse, R95 ;  /* 0x0000005f065f7220 */ /* 0x040fe20000410000 */
[C---:B------:R-:W-:Y:S01]  /*6f70*/  FMUL.FTZ R94, R6.reuse, R94 ;  /* 0x0000005e065e7220 */ /* 0x040fe20000410000 */
[----:B------:R-:W-:Y:S01]  /*6f80*/  F2FP.BF16.F32.PACK_AB R72, R73, R72 ;  /* 0x000000484948723e */ /* 0x000fe200000010ff */
[----:B------:R-:W-:Y:S01]  /*6f90*/  STS [R15+0x200], R150 ;  /* 0x000200960f007388 */ /* 0x000fe20000000800 */
[----:B------:R-:W-:Y:S01]  /*6fa0*/  F2FP.BF16.F32.PACK_AB R74, R75, R74 ;  /* 0x0000004a4b4a723e */ /* 0x000fe200000010ff */
[----:B------:R-:W5:Y:S01]  /*6fb0*/  @P0 LDC R25, c[0x0][0x2c0] ;  /* 0x0000b000ff190b82 */ /* 0x000f620000000800 */
[----:B------:R-:W-:Y:S01]  /*6fc0*/  F2FP.BF16.F32.PACK_AB R76, R77, R76 ;  /* 0x0000004c4d4c723e */ /* 0x000fe200000010ff */
[----:B------:R-:W-:Y:S01]  /*6fd0*/  STS [R11+0x1000], R156 ;  /* 0x0010009c0b007388 */ /* 0x000fe20000000800 */
[----:B------:R-:W-:Y:S01]  /*6fe0*/  F2FP.BF16.F32.PACK_AB R78, R79, R78 ;  /* 0x0000004e4f4e723e */ /* 0x000fe200000010ff */
[C---:B------:R-:W-:Y:S01]  /*6ff0*/  FMUL.FTZ R103, R6.reuse, R103 ;  /* 0x0000006706677220 */ /* 0x040fe20000410000 */
        /* <DEDUP_REMOVED lines=8> */
[C---:B------:R-:W-:Y:S01]  /*7080*/  FMUL.FTZ R106, R6.reuse, R106 ;  /* 0x0000006a066a7220 */ /* 0x040fe20000410000 */
[----:B------:R-:W-:Y:S01]  /*7090*/  STS [R15+0x1200], R154 ;  /* 0x0012009a0f007388 */ /* 0x000fe20000000800 */
[----:B------:R-:W-:Y:S01]  /*70a0*/  F2FP.BF16.F32.PACK_AB R88, R89, R88 ;  /* 0x000000585958723e */ /* 0x000fe200000010ff */
[C---:B------:R-:W-:Y:S01]  /*70b0*/  FMUL.FTZ R115, R6.reuse, R115 ;  /* 0x0000007306737220 */ /* 0x040fe20000410000 */
[----:B------:R-:W-:Y:S01]  /*70c0*/  F2FP.BF16.F32.PACK_AB R90, R91, R90 ;  /* 0x0000005a5b5a723e */ /* 0x000fe200000010ff */
[----:B------:R-:W-:Y:S01]  /*70d0*/  STS [R17], R68 ;  /* 0x0000004411007388 */ /* 0x000fe20000000800 */
[----:B------:R-:W-:Y:S01]  /*70e0*/  F2FP.BF16.F32.PACK_AB R92, R93, R92 ;  /* 0x0000005c5d5c723e */ /* 0x000fe200000010ff */
[C---:B------:R-:W-:Y:S01]  /*70f0*/  FMUL.FTZ R114, R6.reuse, R114 ;  /* 0x0000007206727220 */ /* 0x040fe20000410000 */
[----:B------:R-:W-:Y:S01]  /*7100*/  F2FP.BF16.F32.PACK_AB R94, R95, R94 ;  /* 0x0000005e5f5e723e */ /* 0x000fe200000010ff */
[----:B------:R-:W-:Y:S01]  /*7110*/  STS [R17+0x200], R70 ;  /* 0x0002004611007388 */ /* 0x000fe20000000800 */
[----:B------:R-:W-:Y:S01]  /*7120*/  F2FP.BF16.F32.PACK_AB R144, R145, R144 ;  /* 0x000000909190723e */ /* 0x000fe200000010ff */
[----:B------:R-:W1:Y:S01]  /*7130*/  @!P6 LDC R23, c[0x0][0x2c4] ;  /* 0x0000b100ff17eb82 */ /* 0x000e620000000800 */
[----:B------:R-:W-:Y:S01]  /*7140*/  F2FP.BF16.F32.PACK_AB R146, R147, R146 ;  /* 0x000000929392723e */ /* 0x000fe200000010ff */
[----:B------:R-:W-:Y:S01]  /*7150*/  STS [R19], R80 ;  /* 0x0000005013007388 */ /* 0x000fe20000000800 */
[----:B------:R-:W-:Y:S01]  /*7160*/  F2FP.BF16.F32.PACK_AB R108, R109, R108 ;  /* 0x0000006c6d6c723e */ /* 0x000fe200000010ff */
[C---:B------:R-:W-:Y:S01]  /*7170*/  FMUL.FTZ R119, R6.reuse, R119 ;  /* 0x0000007706777220 */ /* 0x040fe20000410000 */
[----:B------:R-:W-:Y:S01]  /*7180*/  F2FP.BF16.F32.PACK_AB R110, R111, R110 ;  /* 0x0000006e6f6e723e */ /* 0x000fe200000010ff */
[----:B------:R-:W-:Y:S01]  /*7190*/  STS [R19+0x200], R82 ;  /* 0x0002005213007388 */ /* 0x000fe20000000800 */
[C---:B------:R-:W-:Y:S01]  /*71a0*/  FMUL.FTZ R118, R6.reuse, R118 ;  /* 0x0000007606767220 */ /* 0x040fe20000410000 */
[----:B------:R-:W-:Y:S01]  /*71b0*/  F2FP.BF16.F32.PACK_AB R100, R101, R100 ;  /* 0x000000646564723e */ /* 0x000fe200000010ff */
[----:B------:R-:W4:Y:S01]  /*71c0*/  @P5 MUFU.LG2 R5, R5 ;  /* 0x0000000500055308 */ /* 0x000f220000000c00 */
        /* <DEDUP_REMOVED lines=10> */
[----:B------:R-:W4:Y:S01]  /*7270*/  @P3 MUFU.LG2 R9, R9 ;  /* 0x0000000900093308 */ /* 0x000f220000000c00 */
[----:B------:R-:W-:Y:S01]  /*7280*/  F2FP.BF16.F32.PACK_AB R120, R121, R120 ;  /* 0x000000787978723e */ /* 0x000fe200000010ff */
[----:B------:R-:W-:Y:S01]  /*7290*/  STS [R19+0x1200], R78 ;  /* 0x0012004e13007388 */ /* 0x000fe20000000800 */
[----:B------:R-:W-:Y:S01]  /*72a0*/  F2FP.BF16.F32.PACK_AB R122, R123, R122 ;  /* 0x0000007a7b7a723e */ /* 0x000fe200000010ff */
[C---:B------:R-:W-:Y:S01]  /*72b0*/  FMUL.FTZ R135, R6.reuse, R135 ;  /* 0x0000008706877220 */ /* 0x040fe20000410000 */
[----:B------:R-:W-:Y:S01]  /*72c0*/  F2FP.BF16.F32.PACK_AB R112, R113, R112 ;  /* 0x000000707170723e */ /* 0x000fe200000010ff */
[----:B------:R-:W-:Y:S01]  /*72d0*/  STS [R11+0x2000], R84 ;  /* 0x002000540b007388 */ /* 0x000fe20000000800 */
[----:B------:R-:W-:Y:S01]  /*72e0*/  F2FP.BF16.F32.PACK_AB R114, R115, R114 ;  /* 0x000000727372723e */ /* 0x000fe200000010ff */
[----:B------:R-:W-:Y:S01]  /*72f0*/  FMUL.FTZ R6, R6, R134 ;  /* 0x0000008606067220 */ /* 0x000fe20000410000 */
[----:B------:R-:W-:Y:S01]  /*7300*/  F2FP.BF16.F32.PACK_AB R116, R117, R116 ;  /* 0x000000747574723e */ /* 0x000fe200000010ff */
[----:B------:R-:W-:Y:S01]  /*7310*/  STS [R11+0x2200], R86 ;  /* 0x002200560b007388 */ /* 0x000fe20000000800 */
[----:B------:R-:W-:Y:S01]  /*7320*/  F2FP.BF16.F32.PACK_AB R118, R119, R118 ;  /* 0x000000767776723e */ /* 0x000fe200000010ff */
[----:B---3--:R-:W-:Y:S01]  /*7330*/  @P4 FFMA.FTZ R20, R167, R18, R10 ;  /* 0x00000012a7144223 */ /* 0x008fe2000001000a */
[----:B--2---:R-:W-:Y:S01]  /*7340*/  @!P0 SEL R21, R13, R0, !P1 ;  /* 0x000000000d158207 */ /* 0x004fe20004800000 */
[----:B------:R-:W-:Y:S01]  /*7350*/  STS [R15+0x2000], R96 ;  /* 0x002000600f007388 */ /* 0x000fe20000000800 */
[----:B------:R-:W-:Y:S01]  /*7360*/  @!P0 MOV R25, 0x1 ;  /* 0x0000000100198802 */ /* 0x000fe20000000f00 */
[----:B-1----:R-:W-:Y:S01]  /*7370*/  @!P6 IMAD R23, R12, R23, RZ ;  /* 0x000000170c17e224 */ /* 0x002fe200078e02ff */
[----:B------:R-:W-:Y:S01]  /*7380*/  F2FP.BF16.F32.PACK_AB R136, R137, R136 ;  /* 0x000000888988723e */ /* 0x000fe200000010ff */
[----:B------:R-:W-:Y:S01]  /*7390*/  STS [R15+0x2200], R98 ;  /* 0x002200620f007388 */ /* 0x000fe20000000800 */
[----:B------:R-:W-:Y:S01]  /*73a0*/  F2FP.BF16.F32.PACK_AB R138, R139, R138 ;  /* 0x0000008a8b8a723e */ /* 0x000fe200000010ff */
[----:B-----5:R-:W-:Y:S01]  /*73b0*/  IMAD R18, R16, R25, RZ ;  /* 0x0000001910127224 */ /* 0x020fe200078e02ff */
[----:B------:R-:W-:Y:S01]  /*73c0*/  F2FP.BF16.F32.PACK_AB R128, R129, R128 ;  /* 0x000000808180723e */ /* 0x000fe200000010ff */
[----:B------:R-:W-:Y:S01]  /*73d0*/  STS [R11+0x3000], R88 ;  /* 0x003000580b007388 */ /* 0x000fe20000000800 */
[----:B------:R-:W-:Y:S01]  /*73e0*/  F2FP.BF16.F32.PACK_AB R130, R131, R130 ;  /* 0x000000828382723e */ /* 0x000fe200000010ff */
[----:B----4-:R-:W-:Y:S01]  /*73f0*/  @P5 FMUL.FTZ R5, R5, 0.69314718246459960938 ;  /* 0x3f31721805055820 */ /* 0x010fe20000410000 */
[----:B------:R-:W-:Y:S01]  /*7400*/  LOP3.LUT P4, RZ, R237, 0x3, RZ, 0xc0, !PT ;  /* 0x00000003edff7812 */ /* 0x000fe2000788c0ff */
[----:B------:R-:W-:Y:S01]  /*7410*/  STS [R11+0x3200], R90 ;  /* 0x0032005a0b007388 */ /* 0x000fe20000000800 */
[----:B------:R-:W-:Y:S01]  /*7420*/  F2FP.BF16.F32.PACK_AB R124, R125, R124 ;  /* 0x0000007c7d7c723e */ /* 0x000fe200000010ff */
[----:B------:R-:W-:Y:S01]  /*7430*/  @P3 FMUL.FTZ R9, R9, 0.69314718246459960938 ;  /* 0x3f31721809093820 */ /* 0x000fe20000410000 */
[----:B------:R-:W-:Y:S01]  /*7440*/  F2FP.BF16.F32.PACK_AB R126, R127, R126 ;  /* 0x0000007e7f7e723e */ /* 0x000fe200000010ff */
[----:B------:R-:W-:Y:S01]  /*7450*/  STS [R15+0x3000], R92 ;  /* 0x0030005c0f007388 */ /* 0x000fe20000000800 */
[----:B------:R-:W-:-:S02]  /*7460*/  F2FP.BF16.F32.PACK_AB R6, R135, R6 ;  /* 0x000000068706723e */ /* 0x000fc400000010ff */
[----:B------:R-:W-:Y:S01]  /*7470*/  SHF.L.U32 R18, R18, 0x7, RZ ;  /* 0x0000000712127819 */ /* 0x000fe200000006ff */
[----:B------:R-:W-:Y:S01]  /*7480*/  STS [R15+0x3200], R94 ;  /* 0x0032005e0f007388 */ /* 0x000fe20000000800 */
[----:B------:R-:W-:Y:S02]  /*7490*/  F2FP.BF16.F32.PACK_AB R132, R133, R132 ;  /* 0x000000848584723e */ /* 0x000fe400000010ff */
[----:B------:R-:W-:Y:S01]  /*74a0*/  @!P6 MOV R28, R23 ;  /* 0x00000017001ce202 */ /* 0x000fe20000000f00 */
[----:B------:R-:W-:Y:S01]  /*74b0*/  STS [R17+0x2000], R144 ;  /* 0x0020009011007388 */ /* 0x000fe20000000800 */
[----:B------:R-:W-:Y:S02]  /*74c0*/  @!P6 SHF.R.S32.HI R29, RZ, 0x1f, R23 ;  /* 0x0000001fff1de819 */ /* 0x000fe40000011417 */
[----:B------:R-:W-:Y:S01]  /*74d0*/  MOV R0, 0x7f800000 ;  /* 0x7f80000000007802 */ /* 0x000fe20000000f00 */
[----:B------:R-:W-:Y:S01]  /*74e0*/  STS [R17+0x2200], R146 ;  /* 0x0022009211007388 */ /* 0x000fe20000000800 */
[----:B------:R-:W-:-:S03]  /*74f0*/  SHF.R.S32.HI R23, RZ, 0x1f, R22 ;  /* 0x0000001fff177819 */ /* 0x000fc60000011416 */
[----:B------:R-:W-:Y:S04]  /*7500*/  STS [R19+0x2000], R108 ;  /* 0x0020006c13007388 */ /* 0x000fe80000000800 */
        /* <DEDUP_REMOVED lines=20> */
[----:B--2---:R-:W-:Y:S01]  /*7650*/  @P0 MOV R15, 0x1 ;  /* 0x00000001000f0802 */ /* 0x004fe20000000f00 */
[----:B------:R-:W-:-:S02]  /*7660*/  @!P0 IMAD R15, R21, R14, RZ ;  /* 0x0000000e150f8224 */ /* 0x000fc400078e02ff */
[----:B------:R-:W2:Y:S01]  /*7670*/  @P2 LDC R14, c[0x0][0x2e8] ;  /* 0x0000ba00ff0e2b82 */ /* 0x000ea20000000800 */
[----:B------:R4:W-:Y:S01]  /*7680*/  STS [R19+0x5200], R6 ;  /* 0x0052000613007388 */ /* 0x0009e20000000800 */
[----:B------:R-:W-:-:S03]  /*7690*/  IMAD R15, R12, R15, RZ ;  /* 0x0000000f0c0f7224 */ /* 0x000fc600078e02ff */
[----:B------:R5:W-:Y:S02]  /*76a0*/  STS [R19+0x5000], R132 ;  /* 0x0050008413007388 */ /* 0x000be40000000800 */
[----:B------:R-:W-:-:S05]  /*76b0*/  SEL R15, R15, RZ, P6 ;  /* 0x000000ff0f0f7207 */ /* 0x000fca0003000000 */
[----:B------:R-:W-:Y:S02]  /*76c0*/  IMAD R15, R4, R21, R15 ;  /* 0x00000015040f7224 */ /* 0x000fe400078e020f */
[----:B-1----:R-:W-:Y:S01]  /*76d0*/  @P5 FFMA.FTZ R0, R168, R11, R5 ;  /* 0x0000000ba8005223 */ /* 0x002fe20000010005 */
[----:B------:R-:W-:Y:S01]  /*76e0*/  MOV R5, 0x7f800000 ;  /* 0x7f80000000057802 */ /* 0x000fe20000000f00 */
[----:B------:R-:W-:Y:S01]  /*76f0*/  @P3 FFMA.FTZ R5, R166, R27, R9 ;  /* 0x0000001ba6053223 */ /* 0x000fe20000010009 */
[----:B---3--:R-:W-:Y:S01]  /*7700*/  MOV R17, 0x7f800000 ;  /* 0x7f80000000117802 */ /* 0x008fe20000000f00 */
[----:B----4-:R-:W-:Y:S01]  /*7710*/  @P2 FMUL.FTZ R6, R7, 0.69314718246459960938 ;  /* 0x3f31721807062820 */ /* 0x010fe20000410000 */
[----:B------:R-:W-:Y:S01]  /*7720*/  SHF.R.S32.HI R7, RZ, 0x1f, R18 ;  /* 0x0000001fff077819 */ /* 0x000fe20000011412 */
[----:B------:R-:W-:Y:S01]  /*7730*/  BAR.SYNC.DEFER_BLOCKING 0x0 ;  /* 0x0000000000007b1d */ /* 0x000fe20000010000 */
[--C-:B------:R-:W-:Y:S01]  /*7740*/  IADD3 R18, P1, P0, R18, R28, R15.reuse ;  /* 0x0000001c12127210 */ /* 0x100fe2000783e00f */
[----:B--2---:R-:W-:Y:S01]  /*7750*/  @P2 FFMA.FTZ R17, R165, R14, R6 ;  /* 0x0000000ea5112223 */ /* 0x004fe20000010006 */
[----:B------:R-:W-:-:S02]  /*7760*/  SHF.R.S32.HI R28, RZ, 0x1f, R15 ;  /* 0x0000001fff1c7819 */ /* 0x000fc4000001140f */
[----:B-----5:R-:W-:Y:S02]  /*7770*/  SHF.R.S32.HI R19, RZ, 0x1f, R12 ;  /* 0x0000001fff137819 */ /* 0x020fe4000001140c */
[----:B------:R-:W-:Y:S01]  /*7780*/  IADD3.X R28, R7, R29, R28, P1, P0 ;  /* 0x0000001d071c7210 */ /* 0x000fe20000fe041c */
[----:B------:R-:W-:Y:S06]  /*7790*/  @P4 BRA `(.L_x_41) ;  /* 0x0000000000b04947 */ /* 0x000fec0003800000 */
[----:B------:R-:W-:Y:S01]  /*77a0*/  SHF.R.S32.HI R7, RZ, 0x1f, R8 ;  /* 0x0000001fff077819 */ /* 0x000fe20000011408 */
[----:B------:R-:W-:Y:S01]  /*77b0*/  IMAD R13, R16, -0x80, R13 ;  /* 0xffffff80100d7824 */ /* 0x000fe200078e020d */
        /* <DEDUP_REMOVED lines=8> */
[CC--:B------:R-:W-:Y:S01]  /*7840*/  ISETP.GE.AND P6, PT, R32.reuse, R13.reuse, PT ;  /* 0x0000000d2000720c */ /* 0x0c0fe20003fc6270 */
        /* <DEDUP_REMOVED lines=8> */
[-C--:B------:R-:W-:Y:S01]  /*78d0*/  @!P4 IMAD R21, R26, R25.reuse, RZ ;  /* 0x000000191a15c224 */ /* 0x080fe200078e02ff */
[-C--:B------:R-:W-:Y:S01]  /*78e0*/  @!P6 IADD3 R13, P0, R31, R18.reuse, RZ ;  /* 0x000000121f0de210 */ /* 0x080fe20007f1e0ff */
[----:B------:R-:W2:Y:S01]  /*78f0*/  @!P5 LDC.64 R10, c[0x0][0x2b0] ;  /* 0x0000ac00ff0adb82 */ /* 0x000ea20000000a00 */
[----:B------:R-:W-:Y:S01]  /*7900*/  @!P3 IMAD R29, R24, R25, RZ ;  /* 0x00000019181db224 */ /* 0x000fe200078e02ff */
[-C--:B------:R-:W-:Y:S02]  /*7910*/  @!P5 IADD3 R25, P2, R27, R18.reuse, RZ ;  /* 0x000000121b19d210 */ /* 0x080fe40007f5e0ff */
[----:B------:R-:W-:Y:S02]  /*7920*/  @!P4 IADD3 R26, P1, R21, R18, RZ ;  /* 0x00000012151ac210 */ /* 0x000fe40007f3e0ff */
[----:B------:R-:W-:-:S02]  /*7930*/  @!P6 LEA.HI.X.SX32 R24, R31, R28, 0x1, P0 ;  /* 0x0000001c1f18e211 */ /* 0x000fc400000f0eff */
[----:B------:R-:W3:Y:S01]  /*7940*/  @!P4 LDC.64 R8, c[0x0][0x2b0] ;  /* 0x0000ac00ff08cb82 */ /* 0x000ee20000000a00 */
[-C--:B------:R-:W-:Y:S02]  /*7950*/  @!P4 LEA.HI.X.SX32 R21, R21, R28.reuse, 0x1, P1 ;  /* 0x0000001c1515c211 */ /* 0x080fe400008f0eff */
[----:B------:R-:W-:Y:S02]  /*7960*/  @!P5 LEA.HI.X.SX32 R30, R27, R28, 0x1, P2 ;  /* 0x0000001c1b1ed211 */ /* 0x000fe400010f0eff */
[----:B------:R-:W-:-:S03]  /*7970*/  @!P3 IADD3 R18, P0, R29, R18, RZ ;  /* 0x000000121d12b210 */ /* 0x000fc60007f1e0ff */
[----:B------:R-:W4:Y:S01]  /*7980*/  @!P3 LDC.64 R6, c[0x0][0x2b0] ;  /* 0x0000ac00ff06bb82 */ /* 0x000f220000000a00 */
[----:B-1----:R-:W-:Y:S02]  /*7990*/  @!P6 LEA R14, P2, R13, R14, 0x2 ;  /* 0x0000000e0d0ee211 */ /* 0x002fe400078410ff */
        /* <DEDUP_REMOVED lines=12> */
.L_x_41:
[----:B------:R-:W-:Y:S05]  /*7a60*/  BSYNC B0 ;  /* 0x0000000000007941 */ /* 0x000fea0003800000 */
.L_x_40:
[----:B------:R-:W-:Y:S01]  /*7a70*/  ULDC.64 UR4, c[0x0][0x290] ;  /* 0x0000a40000047ab9 */ /* 0x000fe20000000a00 */
[----:B-1----:R-:W-:Y:S01]  /*7a80*/  SHF.R.S32.HI R5, RZ, 0x1f, R4 ;  /* 0x0000001fff057819 */ /* 0x002fe20000011404 */
[----:B------:R-:W-:Y:S01]  /*7a90*/  IMAD R7, R19, UR4, RZ ;  /* 0x0000000413077c24 */ /* 0x000fe2000f8e02ff */
[----:B------:R-:W-:Y:S01]  /*7aa0*/  SHF.R.S32.HI R3, RZ, 0x1f, R2 ;  /* 0x0000001fff037819 */ /* 0x000fe20000011402 */
[C---:B------:R-:W-:Y:S01]  /*7ab0*/  IMAD.WIDE.U32 R22, R12.reuse, UR4, R22 ;  /* 0x000000040c167c25 */ /* 0x040fe2000f8e0016 */
[----:B------:R-:W1:Y:S01]  /*7ac0*/  LDS.128 R44, [R229] ;  /* 0x00000000e52c7984 */ /* 0x000e620000000c00 */
[----:B------:R-:W-:Y:S02]  /*7ad0*/  ULDC.64 UR6, c[0x0][0x298] ;  /* 0x0000a60000067ab9 */ /* 0x000fe40000000a00 */
[----:B------:R-:W-:Y:S01]  /*7ae0*/  IMAD R7, R12, UR5, R7 ;  /* 0x000000050c077c24 */ /* 0x000fe2000f8e0207 */
[----:B------:R-:W-:Y:S01]  /*7af0*/  ULDC.64 UR4, c[0x0][0x2a0] ;  /* 0x0000a80000047ab9 */ /* 0x000fe20000000a00 */
[----:B------:R-:W2:Y:S01]  /*7b00*/  LDS.128 R28, [R229+0x2000] ;  /* 0x00200000e51c7984 */ /* 0x000ea20000000c00 */
[----:B------:R-:W-:-:S02]  /*7b10*/  IMAD R5, R5, UR4, RZ ;  /* 0x0000000405057c24 */ /* 0x000fc4000f8e02ff */
[----:B------:R-:W-:Y:S01]  /*7b20*/  IADD3 R23, R23, R7, RZ ;  /* 0x0000000717177210 */ /* 0x000fe20007ffe0ff */
[----:B------:R-:W3:Y:S01]  /*7b30*/  LDS.128 R12, [R229+0x4000] ;  /* 0x00400000e50c7984 */ /* 0x000ee20000000c00 */
[----:B------:R-:W-:Y:S02]  /*7b40*/  IMAD R0, R4, UR5, R5 ;  /* 0x0000000504007c24 */ /* 0x000fe4000f8e0205 */
[----:B------:R-:W-:Y:S01]  /*7b50*/  IMAD.WIDE R2, R16, 0x80, R2 ;  /* 0x0000008010027825 */ /* 0x000fe200078e0202 */
[----:B------:R-:W4:Y:S03]  /*7b60*/  LDS.128 R40, [R229+0x800] ;  /* 0x00080000e5287984 */ /* 0x000f260000000c00 */
[----:B------:R-:W-:Y:S01]  /*7b70*/  IMAD.WIDE.U32 R52, R4, UR4, R22 ;  /* 0x0000000404347c25 */ /* 0x000fe2000f8e0016 */
[----:B------:R-:W5:Y:S01]  /*7b80*/  LDS.128 R24, [R229+0x2800] ;  /* 0x00280000e5187984 */ /* 0x000f620000000c00 */
[----:B------:R-:W-:-:S03]  /*7b90*/  ULDC.64 UR4, c[0x0][0x280] ;  /* 0x0000a00000047ab9 */ /* 0x000fc60000000a00 */
[----:B------:R-:W5:Y:S01]  /*7ba0*/  LDS.128 R8, [R229+0x4800] ;  /* 0x00480000e5087984 */ /* 0x000f620000000c00 */
[----:B------:R-:W-:Y:S01]  /*7bb0*/  IADD3 R53, R53, R0, RZ ;  /* 0x0000000035357210 */ /* 0x000fe20007ffe0ff */
[----:B------:R-:W-:Y:S02]  /*7bc0*/  IMAD R0, R3, UR6, RZ ;  /* 0x0000000603007c24 */ /* 0x000fe4000f8e02ff */
[----:B------:R-:W5:Y:S02]  /*7bd0*/  LDS.128 R36, [R229+0x1000] ;  /* 0x00100000e5247984 */ /* 0x000f640000000c00 */
[C---:B------:R-:W-:Y:S02]  /*7be0*/  IMAD R0, R2.reuse, UR7, R0 ;  /* 0x0000000702007c24 */ /* 0x040fe4000f8e0200 */
[----:B------:R-:W5:Y:S01]  /*7bf0*/  LDS.128 R20, [R229+0x3000] ;  /* 0x00300000e5147984 */ /* 0x000f620000000c00 */
[----:B------:R-:W-:-:S03]  /*7c00*/  IMAD.WIDE.U32 R2, R2, UR6, R52 ;  /* 0x0000000602027c25 */ /* 0x000fc6000f8e0034 */
[----:B------:R-:W5:Y:S01]  /*7c10*/  LDS.128 R4, [R229+0x5000] ;  /* 0x00500000e5047984 */ /* 0x000f620000000c00 */
[C---:B------:R-:W-:Y:S01]  /*7c20*/  LEA R52, P0, R2.reuse, UR4, 0x1 ;  /* 0x0000000402347c11 */ /* 0x040fe2000f8008ff */
[----:B------:R-:W-:Y:S02]  /*7c30*/  USHF.L.U32 UR4, UR6, 0x6, URZ ;  /* 0x0000000606047899 */ /* 0x000fe4000800063f */
[----:B------:R-:W5:Y:S01]  /*7c40*/  LDS.128 R32, [R229+0x1800] ;  /* 0x00180000e5207984 */ /* 0x000f620000000c00 */
[----:B------:R-:W-:Y:S01]  /*7c50*/  IADD3 R0, R3, R0, RZ ;  /* 0x0000000003007210 */ /* 0x000fe20007ffe0ff */
[----:B------:R-:W-:Y:S02]  /*7c60*/  USHF.L.U64.HI UR6, UR6, 0x6, UR7 ;  /* 0x0000000606067899 */ /* 0x000fe40008010207 */
[----:B------:R-:W5:Y:S01]  /*7c70*/  LDS.128 R16, [R229+0x3800] ;  /* 0x00380000e5107984 */ /* 0x000f620000000c00 */
[----:B------:R-:W-:Y:S02]  /*7c80*/  LEA.HI.X R53, R2, UR5, R0, 0x1, P0 ;  /* 0x0000000502357c11 */ /* 0x000fe400080f0c00 */
[----:B------:R-:W-:Y:S01]  /*7c90*/  IADD3 R2, P0, R52, UR4, RZ ;  /* 0x0000000434027c10 */ /* 0x000fe2000ff1e0ff */
[----:B------:R-:W5:Y:S03]  /*7ca0*/  LDS.128 R48, [R229+0x5800] ;  /* 0x00580000e5307984 */ /* 0x000f660000000c00 */
[----:B------:R-:W-:Y:S01]  /*7cb0*/  IADD3.X R3, R53, UR6, RZ, P0, !PT ;  /* 0x0000000635037c10 */ /* 0x000fe200087fe4ff */
[----:B-1----:R-:W-:Y:S01]  /*7cc0*/  STG.E.128 desc[UR16][R52.64], R44 ;  /* 0x0000002c34007986 */ /* 0x002fe2000c101d10 */
[----:B------:R-:W-:-:S03]  /*7cd0*/  IADD3 R54, P0, R2, UR4, RZ ;  /* 0x0000000402367c10 */ /* 0x000fc6000ff1e0ff */
[----:B--2---:R-:W-:Y:S01]  /*7ce0*/  STG.E.128 desc[UR16][R52.64+0x40], R28 ;  /* 0x0000401c34007986 */ /* 0x004fe2000c101d10 */
[----:B------:R-:W-:Y:S02]  /*7cf0*/  IADD3.X R55, R3, UR6, RZ, P0, !PT ;  /* 0x0000000603377c10 */ /* 0x000fe400087fe4ff */
[----:B------:R-:W-:Y:S01]  /*7d00*/  IADD3 R56, P0, R54, UR4, RZ ;  /* 0x0000000436387c10 */ /* 0x000fe2000ff1e0ff */
[----:B---3--:R-:W-:Y:S03]  /*7d10*/  STG.E.128 desc[UR16][R52.64+0x80], R12 ;  /* 0x0000800c34007986 */ /* 0x008fe6000c101d10 */
[----:B------:R-:W-:Y:S01]  /*7d20*/  IADD3.X R57, R55, UR6, RZ, P0, !PT ;  /* 0x0000000637397c10 */ /* 0x000fe200087fe4ff */
[----:B----4-:R-:W-:Y:S04]  /*7d30*/  STG.E.128 desc[UR16][R2.64], R40 ;  /* 0x0000002802007986 */ /* 0x010fe8000c101d10 */
[----:B-----5:R-:W-:Y:S04]  /*7d40*/  STG.E.128 desc[UR16][R2.64+0x40], R24 ;  /* 0x0000401802007986 */ /* 0x020fe8000c101d10 */
[----:B------:R-:W-:Y:S04]  /*7d50*/  STG.E.128 desc[UR16][R2.64+0x80], R8 ;  /* 0x0000800802007986 */ /* 0x000fe8000c101d10 */
[----:B------:R-:W-:Y:S04]  /*7d60*/  STG.E.128 desc[UR16][R54.64], R36 ;  /* 0x0000002436007986 */ /* 0x000fe8000c101d10 */
[----:B------:R-:W-:Y:S04]  /*7d70*/  STG.E.128 desc[UR16][R54.64+0x40], R20 ;  /* 0x0000401436007986 */ /* 0x000fe8000c101d10 */
[----:B------:R-:W-:Y:S04]  /*7d80*/  STG.E.128 desc[UR16][R54.64+0x80], R4 ;  /* 0x0000800436007986 */ /* 0x000fe8000c101d10 */
[----:B------:R-:W-:Y:S04]  /*7d90*/  STG.E.128 desc[UR16][R56.64], R32 ;  /* 0x0000002038007986 */ /* 0x000fe8000c101d10 */
[----:B------:R-:W-:Y:S04]  /*7da0*/  STG.E.128 desc[UR16][R56.64+0x40], R16 ;  /* 0x0000401038007986 */ /* 0x000fe8000c101d10 */
[----:B------:R-:W-:Y:S01]  /*7db0*/  STG.E.128 desc[UR16][R56.64+0x80], R48 ;  /* 0x0000803038007986 */ /* 0x000fe2000c101d10 */
[----:B------:R-:W-:Y:S05]  /*7dc0*/  EXIT ;  /* 0x000000000000794d */ /* 0x000fea0003800000 */
.L_x_42:
        /* <DEDUP_REMOVED lines=11> */
.L_x_1206:


//--------------------- .text._ZN5flash16flash_fwd_kernelI23Flash_fwd_kernel_traitsILi96ELi128ELi64ELi4ELb0ELb0EN7cutlass10bfloat16_tE19Flash_kernel_traitsILi96ELi128ELi64ELi4ES3_EELb0ELb0ELb0ELb0ELb0ELb0ELb0ELb0EEEvNS_16Flash_fwd_paramsE --------------------------
	.section	.text._ZN5flash16flash_fwd_kernelI23Flash_fwd_kernel_traitsILi96ELi128ELi64ELi4ELb0ELb0EN7cutlass10bfloat16_tE19Flash_kernel_traitsILi96ELi128ELi64ELi4ES3_EELb0ELb0ELb0ELb0ELb0ELb0ELb0ELb0EEEvNS_16Flash_fwd_paramsE,"ax",@progbits
	.align	128
        .global         _ZN5flash16flash_fwd_kernelI23Flash_fwd_kernel_traitsILi96ELi128ELi64ELi4ELb0ELb0EN7cutlass10bfloat16_tE19Flash_kernel_traitsILi96ELi128ELi64ELi4ES3_EELb0ELb0ELb0ELb0ELb0ELb0ELb0ELb0EEEvNS_16Flash_fwd_paramsE
        .type           _ZN5flash16flash_fwd_kernelI23Flash_fwd_kernel_traitsILi96ELi128ELi64ELi4ELb0ELb0EN7cutlass10bfloat16_tE19Flash_kernel_traitsILi96ELi128ELi64ELi4ES3_EELb0ELb0ELb0ELb0ELb0ELb0ELb0ELb0EEEvNS_16Flash_fwd_paramsE,@function
        .size           _ZN5flash16flash_fwd_kernelI23Flash_fwd_kernel_traitsILi96ELi128ELi64ELi4ELb0ELb0EN7cutlass10bfloat16_tE19Flash_kernel_traitsILi96ELi128ELi64ELi4ES3_EELb0ELb0ELb0ELb0ELb0ELb0ELb0ELb0EEEvNS_16Flash_fwd_paramsE,(.L_x_1207 - _ZN5flash16flash_fwd_kernelI23Flash_fwd_kernel_traitsILi96ELi128ELi64ELi4ELb0ELb0EN7cutlass10bfloat16_tE19Flash_kernel_traitsILi96ELi128ELi64ELi4ES3_EELb0ELb0ELb0ELb0ELb0ELb0ELb0ELb0EEEvNS_16Flash_fwd_paramsE)
        .other          _ZN5flash16flash_fwd_kernelI23Flash_fwd_kernel_traitsILi96ELi128ELi64ELi4ELb0ELb0EN7cutlass10bfloat16_tE19Flash_kernel_traitsILi96ELi128ELi64ELi4ES3_EELb0ELb0ELb0ELb0ELb0ELb0ELb0ELb0EEEvNS_16Flash_fwd_paramsE,@"STO_CUDA_ENTRY STV_DEFAULT"
_ZN5flash16flash_fwd_kernelI23Flash_fwd_kernel_traitsILi96ELi128ELi64ELi4ELb0ELb0EN7cutlass10bfloat16_tE19Flash_kernel_traitsILi96ELi128ELi64ELi4ES3_EELb0ELb0ELb0ELb0ELb0ELb0ELb0ELb0EEEvNS_16Flash_fwd_paramsE:
.text._ZN5flash16flash_fwd_kernelI23Flash_fwd_kernel_traitsILi96ELi128ELi64ELi4ELb0ELb0EN7cutlass10bfloat16_tE19Flash_kernel_traitsILi96ELi128ELi64ELi4ES3_EELb0ELb0ELb0ELb0ELb0ELb0ELb0ELb0EEEvNS_16Flash_fwd_paramsE:
        /* <DEDUP_REMOVED lines=18> */
[----:B------:R-:W1:Y:S01]  /*0120*/  @P1 LDC.64 R6, c[0x0][0x300] ;  /* 0x0000c000ff061b82 */ /* 0x000e620000000a00 */
[----:B------:R-:W-:Y:S02]  /*0130*/  IMAD.MOV.U32 R9, RZ, RZ, RZ ;  /* 0x000000ffff097224 */ /* 0x000fe400078e00ff */
[----:B-1----:R-:W-:-:S05]  /*0140*/  @P1 IMAD.WIDE R4, R27, 0x4, R6 ;  /* 0x000000041b041825 */ /* 0x002fca00078e0206 */
[----:B------:R1:W5:Y:S01]  /*0150*/  @P1 LDG.E R9, desc[UR8][R4.64] ;  /* 0x0000000804091981 */ /* 0x000362000c1e1900 */
[----:B------:R-:W-:Y:S02]  /*0160*/  ISETP.NE.AND P3, PT, R8, RZ, PT ;  /* 0x000000ff0800720c */ /* 0x000fe40003f65270 */
[----:B---3--:R-:W-:-:S04]  /*0170*/  ISETP.EQ.U32.AND P0, PT, R2, RZ, PT ;  /* 0x000000ff0200720c */ /* 0x008fc80003f02070 */
[----:B------:R-:W-:Y:S01]  /*0180*/  ISETP.EQ.OR.EX P0, PT, R3, RZ, !P3, P0 ;  /* 0x000000ff0300720c */ /* 0x000fe20005f02700 */
[----:B--2---:R-:W-:-:S04]  /*0190*/  IMAD.WIDE R6, R27, 0x4, R10 ;  /* 0x000000041b067825 */ /* 0x004fc800078e020a */
[----:B------:R-:W-:Y:S01]  /*01a0*/  IMAD.MOV.U32 R8, RZ, RZ, -0x1 ;  /* 0xffffffffff087424 */ /* 0x000fe200078e00ff */
[----:B------:R-:W2:Y:S01]  /*01b0*/  S2R R31, SR_CTAID.X ;  /* 0x00000000001f7919 */ /* 0x000ea20000002500 */
[----:B------:R-:W3:Y:S06]  /*01c0*/  S2R R29, SR_CTAID.Z ;  /* 0x00000000001d7919 */ /* 0x000eec0000002700 */
[----:B------:R1:W5:Y:S01]  /*01d0*/  @!P0 LDG.E R8, desc[UR8][R6.64] ;  /* 0x0000000806088981 */ /* 0x000362000c1e1900 */
[----:B------:R-:W-:Y:S01]  /*01e0*/  ISETP.NE.U32.AND P0, PT, R2, RZ, PT ;  /* 0x000000ff0200720c */ /* 0x000fe20003f05070 */
[----:B------:R-:W1:Y:S03]  /*01f0*/  S2R R46, SR_TID.X ;  /* 0x00000000002e7919 */ /* 0x000e660000002100 */
[----:B------:R-:W-:Y:S01]  /*0200*/  ISETP.NE.AND.EX P0, PT, R3, RZ, PT, P0 ;  /* 0x000000ff0300720c */ /* 0x000fe20003f05300 */
[----:B----4-:R-:W-:Y:S01]  /*0210*/  @P2 IMAD.IADD R11, R0, 0x1, -R13 ;  /* 0x00000001000b2824 */ /* 0x010fe200078e0a0d */
[----:B------:R4:W-:Y:S05]  /*0220*/  STL [R1+0x14], R13 ;  /* 0x0000140d01007387 */ /* 0x0009ea0000100800 */
[----:B------:R-:W1:Y:S06]  /*0230*/  @!P2 LDC R11, c[0x0][0x2c4] ;  /* 0x0000b100ff0bab82 */ /* 0x000e6c0000000800 */
[----:B--23--:R-:W-:Y:S05]  /*0240*/  @!P0 BRA `(.L_x_43) ;  /* 0x0000000000108947 */ /* 0x00cfea0003800000 */
[----:B------:R-:W1:Y:S02]  /*0250*/  @P3 LDG.E R0, desc[UR8][R6.64+0x4] ;  /* 0x0000040806003981 */ /* 0x000e64000c1e1900 */
[----:B-1---5:R-:W-:-:S06]  /*0260*/  @P3 IADD3 R4, R0, -R8, RZ ;  /* 0x8000000800043210 */ /* 0x022fcc0007ffe0ff */
[----:B------:R2:W5:Y:S01]  /*0270*/  @!P3 LDG.E R4, desc[UR8][R6.64] ;  /* 0x000000080604b981 */ /* 0x000562000c1e1900 */
[----:B------:R-:W-:Y:S05]  /*0280*/  BRA `(.L_x_44) ;  /* 0x0000000000047947 */ /* 0x000fea0003800000 */
.L_x_43:
[----:B-1----:R-:W1:Y:S02]  /*0290*/  LDC R4, c[0x0][0x2c8] ;  /* 0x0000b200ff047b82 */ /* 0x002e640000000800 */
.L_x_44:
[----:B------:R-:W3:Y:S02]  /*02a0*/  LDC.64 R2, c[0x0][0x308] ;  /* 0x0000c200ff027b82 */ /* 0x000ee40000000a00 */
[----:B---3--:R-:W-:-:S04]  /*02b0*/  ISETP.NE.U32.AND P2, PT, R2, RZ, PT ;  /* 0x000000ff0200720c */ /* 0x008fc80003f45070 */
[----:B------:R-:W-:-:S13]  /*02c0*/  ISETP.NE.AND.EX P2, PT, R3, RZ, PT, P2 ;  /* 0x000000ff0300720c */ /* 0x000fda0003f45320 */
[----:B------:R-:W3:Y:S08]  /*02d0*/  @P2 LDC.64 R2, c[0x0][0x308] ;  /* 0x0000c200ff022b82 */ /* 0x000ef00000000a00 */
[----:B------:R-:W4:Y:S01]  /*02e0*/  @!P2 LDC R5, c[0x0][0x2cc] ;  /* 0x0000b300ff05ab82 */ /* 0x000f220000000800 */
[----:B---3--:R-:W-:-:S05]  /*02f0*/  @P2 IMAD.WIDE R2, R27, 0x4, R2 ;  /* 0x000000041b022825 */ /* 0x008fca00078e0202 */
[----:B------:R-:W3:Y:S01]  /*0300*/  @P2 LDG.E R0, desc[UR8][R2.64] ;  /* 0x0000000802002981 */ /* 0x000ee2000c1e1900 */
[----:B------:R-:W-:-:S05]  /*0310*/  IMAD.SHL.U32 R28, R31, 0x80, RZ ;  /* 0x000000801f1c7824 */ /* 0x000fca00078e00ff */
[----:B------:R-:W-:Y:S01]  /*0320*/  ISETP.GT.AND P0, PT, R11, R28, PT ;  /* 0x0000001c0b00720c */ /* 0x000fe20003f04270 */
[----:B------:R-:W2:Y:S02]  /*0330*/  @!P2 LDC.64 R2, c[0x0][0x318] ;  /* 0x0000c600ff02ab82 */ /* 0x000ea40000000a00 */
[----:B--2---:R-:W-:-:S04]  /*0340*/  @!P2 ISETP.NE.U32.AND P1, PT, R2, RZ, PT ;  /* 0x000000ff0200a20c */ /* 0x004fc80003f25070 */
[----:B------:R-:W-:Y:S01]  /*0350*/  @!P2 ISETP.NE.AND.EX P1, PT, R3, RZ, PT, P1 ;  /* 0x000000ff0300a20c */ /* 0x000fe20003f25310 */
[----:B---3-5:R-:W-:-:S03]  /*0360*/  @P2 IMAD.IADD R44, R0, 0x1, -R9 ;  /* 0x00000001002c2824 */ /* 0x028fc600078e0a09 */
[----:B----4-:R-:W-:-:S04]  /*0370*/  @!P2 SEL R0, R5, RZ, P1 ;  /* 0x000000ff0500a207 */ /* 0x010fc80000800000 */
        /* <DEDUP_REMOVED lines=8> */
[----:B------:R-:W-:Y:S02]  /*0400*/  ISETP.NE.AND P3, PT, R13, -0x1, PT ;  /* 0xffffffff0d00780c */ /* 0x000fe40003f65270 */
[----:B------:R-:W-:Y:S02]  /*0410*/  IABS R5, R29 ;  /* 0x0000001d00057213 */ /* 0x000fe40000000000 */
[----:B------:R-:W-:Y:S02]  /*0420*/  SHF.R.S32.HI R22, RZ, 0x1f, R46 ;  /* 0x0000001fff167819 */ /* 0x000fe4000001142e */
[----:B------:R-:W-:Y:S02]  /*0430*/  ISETP.NE.AND P0, PT, R8, -0x1, PT ;  /* 0xffffffff0800780c */ /* 0x000fe40003f05270 */
[----:B------:R-:W-:Y:S02]  /*0440*/  LEA.HI R19, R22, R46, RZ, 0x3 ;  /* 0x0000002e16137211 */ /* 0x000fe400078f18ff */
[----:B------:R-:W-:-:S02]  /*0450*/  IADD3 R26, -R28, R11, RZ ;  /* 0x0000000b1c1a7210 */ /* 0x000fc40007ffe1ff */
[----:B------:R-:W-:Y:S01]  /*0460*/  SHF.R.S32.HI R30, RZ, 0x3, R19 ;  /* 0x00000003ff1e7819 */ /* 0x000fe20000011413 */
[----:B------:R-:W2:Y:S01]  /*0470*/  @P3 LDC.64 R14, c[0x0][0x240] ;  /* 0x00009000ff0e3b82 */ /* 0x000ea20000000a00 */
[----:B------:R-:W-:Y:S01]  /*0480*/  LEA.HI R47, R22, R46, RZ, 0x5 ;  /* 0x0000002e162f7211 */ /* 0x000fe200078f28ff */
[----:B------:R3:W-:Y:S01]  /*0490*/  STL [R1+0x28], R26 ;  /* 0x0000281a01007387 */ /* 0x0007e20000100800 */
[----:B------:R-:W-:Y:S02]  /*04a0*/  @!P3 SHF.R.S32.HI R6, RZ, 0x1f, R27 ;  /* 0x0000001fff06b819 */ /* 0x000fe4000001141b */
[----:B------:R-:W-:-:S03]  /*04b0*/  SHF.R.S32.HI R32, RZ, 0x5, R47 ;  /* 0x00000005ff207819 */ /* 0x000fc6000001142f */
[----:B------:R-:W4:Y:S01]  /*04c0*/  @!P3 LDC.64 R10, c[0x0][0x228] ;  /* 0x00008a00ff0abb82 */ /* 0x000f220000000a00 */
[----:B-1----:R-:W-:-:S04]  /*04d0*/  IABS R7, R17 ;  /* 0x0000001100077213 */ /* 0x002fc80000000000 */
[----:B------:R-:W1:Y:S03]  /*04e0*/  I2F.RP R2, R7 ;  /* 0x0000000700027306 */ /* 0x000e660000209400 */
[----:B------:R-:W5:Y:S08]  /*04f0*/  @P0 LDC.64 R24, c[0x0][0x250] ;  /* 0x00009400ff180b82 */ /* 0x000f700000000a00 */
[----:B------:R-:W3:Y:S01]  /*0500*/  @P0 LDC.64 R20, c[0x0][0x248] ;  /* 0x00009200ff140b82 */ /* 0x000ee20000000a00 */
[----:B-1----:R-:W1:Y:S01]  /*0510*/  MUFU.RCP R2, R2 ;  /* 0x0000000200027308 */ /* 0x002e620000001000 */
[----:B----4-:R-:W-:-:S04]  /*0520*/  @!P3 IMAD R6, R6, R10, RZ ;  /* 0x0000000a0606b224 */ /* 0x010fc800078e02ff */
[----:B------:R-:W-:Y:S02]  /*0530*/  @!P3 IMAD R11, R27, R11, R6 ;  /* 0x0000000b1b0bb224 */ /* 0x000fe400078e0206 */
[----:B-1----:R-:W-:-:S04]  /*0540*/  VIADD R2, R2, 0xffffffe ;  /* 0x0ffffffe02027836 */ /* 0x002fc80000000000 */
[----:B------:R-:W1:Y:S02]  /*0550*/  F2I.FTZ.U32.TRUNC.NTZ R3, R2 ;  /* 0x0000000200037305 */ /* 0x000e64000021f000 */
[----:B-1----:R-:W-:Y:S02]  /*0560*/  IMAD.MOV R0, RZ, RZ, -R3 ;  /* 0x000000ffff007224 */ /* 0x002fe400078e0a03 */
[----:B------:R-:W-:Y:S02]  /*0570*/  IMAD.MOV.U32 R2, RZ, RZ, RZ ;  /* 0x000000ffff027224 */ /* 0x000fe400078e00ff */
[----:B------:R-:W-:-:S04]  /*0580*/  IMAD R0, R0, R7, RZ ;  /* 0x0000000700007224 */ /* 0x000fc800078e02ff */
[----:B------:R-:W-:Y:S01]  /*0590*/  IMAD.HI.U32 R2, R3, R0, R2 ;  /* 0x0000000003027227 */ /* 0x000fe200078e0002 */
[----:B------:R-:W-:-:S04]  /*05a0*/  LEA.HI R3, R22, R46, RZ, 0x2 ;  /* 0x0000002e16037211 */ /* 0x000fc800078f10ff */
[----:B------:R-:W-:Y:S01]  /*05b0*/  SHF.R.S32.HI R36, RZ, 0x2, R3 ;  /* 0x00000002ff247819 */ /* 0x000fe20000011403 */
[----:B------:R-:W-:-:S03]  /*05c0*/  IMAD.HI.U32 R12, R2, R5, RZ ;  /* 0x00000005020c7227 */ /* 0x000fc600078e00ff */
[----:B------:R-:W-:Y:S01]  /*05d0*/  SHF.R.S32.HI R37, RZ, 0x1f, R36 ;  /* 0x0000001fff257819 */ /* 0x000fe20000011424 */
[----:B------:R-:W-:-:S04]  /*05e0*/  IMAD.MOV R0, RZ, RZ, -R12 ;  /* 0x000000ffff007224 */ /* 0x000fc800078e0a0c */
[----:B------:R-:W-:Y:S01]  /*05f0*/  IMAD R5, R7, R0, R5 ;  /* 0x0000000007057224 */ /* 0x000fe200078e0205 */
[----:B------:R-:W-:Y:S01]  /*0600*/  LOP3.LUT R0, R3, 0xfffffffc, RZ, 0xc0, !PT ;  /* 0xfffffffc03007812 */ /* 0x000fe200078ec0ff */
[----:B------:R-:W-:Y:S01]  /*0610*/  IMAD.WIDE R38, R31, 0x80, R36 ;  /* 0x000000801f267825 */ /* 0x000fe200078e0224 */
[----:B------:R-:W-:Y:S01]  /*0620*/  LEA.HI R3, R3, R36, RZ, 0x1 ;  /* 0x0000002403037211 */ /* 0x000fe200078f08ff */
[----:B------:R1:W-:Y:S01]  /*0630*/  STL.64 [R1+0x18], R36 ;  /* 0x0000182401007387 */ /* 0x0003e20000100a00 */
[----:B------:R-:W-:Y:S01]  /*0640*/  ISETP.GT.U32.AND P2, PT, R7, R5, PT ;  /* 0x000000050700720c */ /* 0x000fe20003f44070 */
[----:B------:R-:W-:Y:S02]  /*0650*/  IMAD.IADD R2, R46, 0x1, -R0 ;  /* 0x000000012e027824 */ /* 0x000fe400078e0a00 */
[----:B------:R-:W-:Y:S01]  /*0660*/  IMAD.SHL.U32 R0, R30, 0x40, RZ ;  /* 0x000000401e007824 */ /* 0x000fe200078e00ff */
[----:B------:R1:W-:Y:S02]  /*0670*/  STL.64 [R1+0x20], R38 ;  /* 0x0000202601007387 */ /* 0x0003e40000100a00 */
[----:B------:R-:W-:-:S02]  /*0680*/  SHF.L.U32 R248, R2, 0x3, RZ ;  /* 0x0000000302f87819 */ /* 0x000fc400000006ff */
[----:B------:R-:W-:Y:S02]  /*0690*/  LOP3.LUT R0, R0, 0xc0, RZ, 0xc0, !PT ;  /* 0x000000c000007812 */ /* 0x000fe400078ec0ff */
[----:B------:R-:W-:Y:S02]  /*06a0*/  LOP3.LUT R2, R3, 0x7fffffe, RZ, 0xc0, !PT ;  /* 0x07fffffe03027812 */ /* 0x000fe400078ec0ff */
[----:B------:R-:W-:Y:S01]  /*06b0*/  LOP3.LUT R3, R0, 0x18, R248, 0xf8, !PT ;  /* 0x0000001800037812 */ /* 0x000fe200078ef8f8 */
[----:B------:R-:W-:Y:S01]  /*06c0*/  @!P2 IMAD.IADD R5, R5, 0x1, -R7 ;  /* 0x000000010505a824 */ /* 0x000fe200078e0a07 */
[----:B------:R-:W-:Y:S01]  /*06d0*/  SHF.R.U32.HI R0, RZ, 0x3, R0 ;  /* 0x00000003ff007819 */ /* 0x000fe20000011600 */
[----:B------:R-:W-:Y:S01]  /*06e0*/  IMAD.IADD R2, R36, 0x1, -R2 ;  /* 0x0000000124027824 */ /* 0x000fe200078e0a02 */
[----:B------:R-:W-:Y:S02]  /*06f0*/  SHF.R.S32.HI R249, RZ, 0x1f, R248 ;  /* 0x0000001ffff97819 */ /* 0x000fe400000114f8 */
[----:B------:R-:W-:Y:S01]  /*0700*/  LOP3.LUT R4, R3, R0, RZ, 0x3c, !PT ;  /* 0x0000000003047212 */ /* 0x000fe200078e3cff */
[----:B------:R-:W-:Y:S01]  /*0710*/  IMAD R0, R32, 0x8, R2 ;  /* 0x0000000820007824 */ /* 0x000fe200078e0202 */
[----:B------:R-:W-:Y:S01]  /*0720*/  ISETP.GE.U32.AND P4, PT, R5, R7, PT ;  /* 0x000000070500720c */ /* 0x000fe20003f86070 */
[----:B--2---:R-:W-:-:S03]  /*0730*/  @P3 IMAD.WIDE.U32 R2, R13, R14, RZ ;  /* 0x0000000e0d023225 */ /* 0x004fc600078e00ff */
[----:B------:R-:W-:Y:S01]  /*0740*/  LEA R221, R0, R4, 0x5 ;  /* 0x0000000400dd7211 */ /* 0x000fe200078e28ff */
[----:B------:R-:W-:Y:S01]  /*0750*/  @P3 IMAD R16, R13, R15, R3 ;  /* 0x0000000f0d103224 */ /* 0x000fe200078e0203 */
[----:B------:R-:W-:Y:S01]  /*0760*/  LOP3.LUT R3, R29, R17, RZ, 0x3c, !PT ;  /* 0x000000111d037212 */ /* 0x000fe200078e3cff */
[C---:B------:R-:W-:Y:S01]  /*0770*/  @P0 IMAD.IADD R4, R9.reuse, 0x1, R8 ;  /* 0x0000000109040824 */ /* 0x040fe200078e0208 */
[----:B------:R-:W-:Y:S01]  /*0780*/  @P0 IADD3 R0, R9, R8, RZ ;  /* 0x0000000809000210 */ /* 0x000fe20007ffe0ff */
[----:B------:R-:W-:Y:S01]  /*0790*/  @P3 IMAD.MOV.U32 R15, RZ, RZ, R2 ;  /* 0x000000ffff0f3224 */ /* 0x000fe200078e0002 */
[----:B------:R-:W-:Y:S01]  /*07a0*/  ISETP.GE.AND P1, PT, R3, RZ, PT ;  /* 0x000000ff0300720c */ /* 0x000fe20003f26270 */
[----:B------:R-:W-:-:S04]  /*07b0*/  @!P3 IMAD.WIDE.U32 R6, R27, R10, RZ ;  /* 0x0000000a1b06b225 */ /* 0x000fc800078e00ff */
[C---:B-----5:R-:W-:Y:S01]  /*07c0*/  @P0 IMAD R8, R0.reuse, R25, RZ ;  /* 0x0000001900080224 */ /* 0x060fe200078e02ff */
[----:B------:R-:W-:Y:S01]  /*07d0*/  @!P3 MOV R15, R6 ;  /* 0x00000006000fb202 */ /* 0x000fe20000000f00 */
[----:B------:R-:W-:-:S04]  /*07e0*/  @P0 IMAD.WIDE.U32 R2, R0, R24, RZ ;  /* 0x0000001800020225 */ /* 0x000fc800078e00ff */
[C---:B---3--:R-:W-:Y:S02]  /*07f0*/  @P0 IMAD R0, R4.reuse, R21, RZ ;  /* 0x0000001504000224 */ /* 0x048fe400078e02ff */
[----:B------:R-:W-:-:S04]  /*0800*/  @P0 IMAD.WIDE.U32 R4, R4, R20, RZ ;  /* 0x0000001404040225 */ /* 0x000fc800078e00ff */
[----:B------:R-:W-:Y:S01]  /*0810*/  @!P3 IMAD.IADD R16, R7, 0x1, R11 ;  /* 0x000000010710b824 */ /* 0x000fe200078e020b */
[----:B------:R-:W-:Y:S01]  /*0820*/  @P0 IADD3 R13, R5, R0, RZ ;  /* 0x00000000050d0210 */ /* 0x000fe20007ffe0ff */
[----:B------:R-:W-:Y:S02]  /*0830*/  @P0 IMAD.IADD R14, R3, 0x1, R8 ;  /* 0x00000001030e0824 */ /* 0x000fe400078e0208 */
[----:B------:R-:W-:Y:S02]  /*0840*/  @P0 IMAD.MOV.U32 R11, RZ, RZ, R2 ;  /* 0x000000ffff0b0224 */ /* 0x000fe400078e0002 */
[----:B------:R-:W-:Y:S01]  /*0850*/  @P0 IMAD.MOV.U32 R10, RZ, RZ, R4 ;  /* 0x000000ffff0a0224 */ /* 0x000fe200078e0004 */
[----:B-1----:R-:W-:Y:S06]  /*0860*/  @P0 BRA `(.L_x_46) ;  /* 0x0000000000340947 */ /* 0x002fec0003800000 */
        /* <DEDUP_REMOVED lines=13> */
.L_x_46:
        /* <DEDUP_REMOVED lines=14> */
.L_x_47:
[----:B------:R-:W-:Y:S01]  /*0a20*/  @!P2 VIADD R12, R12, 0x1 ;  /* 0x000000010c0ca836 */ /* 0x000fe20000000000 */
[----:B------:R-:W-:Y:S01]  /*0a30*/  ISETP.NE.AND P2, PT, R17, RZ, PT ;  /* 0x000000ff1100720c */ /* 0x000fe20003f45270 */
[-C--:B------:R-:W-:Y:S01]  /*0a40*/  IMAD R7, R37, R20.reuse, RZ ;  /* 0x0000001425077224 */ /* 0x080fe200078e02ff */
[----:B------:R-:W-:Y:S01]  /*0a50*/  IADD3 R6, P0, R248, R15, RZ ;  /* 0x0000000ff8067210 */ /* 0x000fe20007f1e0ff */
[----:B------:R-:W-:Y:S01]  /*0a60*/  IMAD.WIDE.U32 R4, R36, R20, R248 ;  /* 0x0000001424047225 */ /* 0x000fe200078e00f8 */
[----:B------:R-:W-:Y:S01]  /*0a70*/  ULDC.64 UR4, c[0x0][0x258] ;  /* 0x0000960000047ab9 */ /* 0x000fe20000000a00 */
[----:B------:R-:W-:Y:S01]  /*0a80*/  ULDC.64 UR6, c[0x0][0x260] ;  /* 0x0000980000067ab9 */ /* 0x000fe20000000a00 */
[----:B------:R-:W1:Y:S01]  /*0a90*/  S2UR UR10, SR_CgaCtaId ;  /* 0x00000000000a79c3 */ /* 0x000e620000008800 */
[----:B------:R-:W-:Y:S01]  /*0aa0*/  @P4 VIADD R12, R12, 0x1 ;  /* 0x000000010c0c4836 */ /* 0x000fe20000000000 */
[----:B------:R-:W-:Y:S01]  /*0ab0*/  IADD3 R4, P3, R10, R4, RZ ;  /* 0x000000040a047210 */ /* 0x000fe20007f7e0ff */
[C---:B------:R-:W-:Y:S01]  /*0ac0*/  IMAD R9, R36.reuse, R21, R7 ;  /* 0x0000001524097224 */ /* 0x040fe200078e0207 */
[----:B------:R-:W-:Y:S01]  /*0ad0*/  IADD3.X R7, R249, R16, RZ, P0, !PT ;  /* 0x00000010f9077210 */ /* 0x000fe200007fe4ff */
[C---:B------:R-:W-:Y:S01]  /*0ae0*/  IMAD.WIDE.U32 R2, R36.reuse, R24, R248 ;  /* 0x0000001824027225 */ /* 0x040fe200078e00f8 */
[----:B------:R-:W-:Y:S01]  /*0af0*/  MOV R0, R12 ;  /* 0x0000000c00007202 */ /* 0x000fe20000000f00 */
[----:B------:R-:W-:Y:S01]  /*0b00*/  BSSY B0, `(.L_x_48) ;  /* 0x0000052000007945 */ /* 0x000fe20003800000 */
[----:B------:R-:W-:Y:S01]  /*0b10*/  IADD3.X R5, R13, R5, R9, P3, !PT ;  /* 0x000000050d057210 */ /* 0x000fe20001ffe409 */
[----:B------:R-:W-:Y:S01]  /*0b20*/  IMAD R8, R37, R24, RZ ;  /* 0x0000001825087224 */ /* 0x000fe200078e02ff */
[----:B------:R-:W-:Y:S01]  /*0b30*/  SHF.R.S32.HI R9, RZ, 0x1f, R29 ;  /* 0x0000001fff097819 */ /* 0x000fe2000001141d */
[----:B------:R-:W-:Y:S01]  /*0b40*/  @!P1 IMAD.MOV R0, RZ, RZ, -R0 ;  /* 0x000000ffff009224 */ /* 0x000fe200078e0a00 */
[----:B------:R-:W-:Y:S01]  /*0b50*/  IADD3 R2, P1, R11, R2, RZ ;  /* 0x000000020b027210 */ /* 0x000fe20007f3e0ff */
[C---:B------:R-:W-:Y:S01]  /*0b60*/  IMAD R8, R36.reuse, R25, R8 ;  /* 0x0000001924087224 */ /* 0x040fe200078e0208 */
[----:B------:R-:W-:Y:S01]  /*0b70*/  @!P2 LOP3.LUT R0, RZ, R17, RZ, 0x33, !PT ;  /* 0x00000011ff00a212 */ /* 0x000fe200078e33ff */
[----:B------:R-:W-:Y:S01]  /*0b80*/  IMAD R9, R9, UR4, RZ ;  /* 0x0000000409097c24 */ /* 0x000fe2000f8e02ff */
[----:B------:R-:W-:Y:S01]  /*0b90*/  IADD3 R27, R36, 0x40, RZ ;  /* 0x00000040241b7810 */ /* 0x000fe20007ffe0ff */
[----:B------:R-:W-:Y:S01]  /*0ba0*/  IMAD.WIDE.U32 R16, R29, UR4, R6 ;  /* 0x000000041d107c25 */ /* 0x000fe2000f8e0006 */
[----:B------:R-:W-:-:S02]  /*0bb0*/  IADD3.X R3, R14, R3, R8, P1, !PT ;  /* 0x000000030e037210 */ /* 0x000fc40000ffe408 */
[----:B------:R-:W-:Y:S01]  /*0bc0*/  ISETP.GE.AND P2, PT, R36, R26, PT ;  /* 0x0000001a2400720c */ /* 0x000fe20003f46270 */
[----:B------:R-:W-:Y:S01]  /*0bd0*/  IMAD R9, R29, UR5, R9 ;  /* 0x000000051d097c24 */ /* 0x000fe2000f8e0209 */
[----:B------:R-:W-:Y:S01]  /*0be0*/  ULDC.64 UR4, c[0x0][0x268] ;  /* 0x00009a0000047ab9 */ /* 0x000fe20000000a00 */
[----:B------:R-:W-:Y:S01]  /*0bf0*/  IMAD.WIDE.U32 R40, R0, UR6, R4 ;  /* 0x0000000600287c25 */ /* 0x000fe2000f8e0004 */
[----:B------:R-:W-:Y:S02]  /*0c00*/  SHF.R.S32.HI R8, RZ, 0x1f, R0 ;  /* 0x0000001fff087819 */ /* 0x000fe40000011400 */
[----:B------:R-:W-:Y:S01]  /*0c10*/  LEA.HI.SX32 R45, R222, 0xffffffff, 0x1a ;  /* 0xffffffffde2d7811 */ /* 0x000fe200078fd2ff */
[----:B------:R-:W-:Y:S01]  /*0c20*/  IMAD.WIDE.U32 R34, R0, UR4, R2 ;  /* 0x0000000400227c25 */ /* 0x000fe2000f8e0002 */
[----:B------:R2:W-:Y:S01]  /*0c30*/  STL.64 [R1+0x8], R40 ;  /* 0x0000082801007387 */ /* 0x0005e20000100a00 */
[----:B------:R-:W-:Y:S02]  /*0c40*/  LEA.HI R5, R22, R46, RZ, 0x4 ;  /* 0x0000002e16057211 */ /* 0x000fe400078f20ff */
[C---:B------:R-:W-:Y:S01]  /*0c50*/  VIADD R33, R36.reuse, 0x20 ;  /* 0x0000002024217836 */ /* 0x040fe20000000000 */
[----:B------:R2:W-:Y:S01]  /*0c60*/  STL.64 [R1], R34 ;  /* 0x0000002201007387 */ /* 0x0005e20000100a00 */
[----:B------:R-:W-:Y:S01]  /*0c70*/  VIADD R14, R36, 0x60 ;  /* 0x00000060240e7836 */ /* 0x000fe20000000000 */
[-C--:B------:R-:W-:Y:S01]  /*0c80*/  ISETP.GE.AND P0, PT, R27, R26.reuse, PT ;  /* 0x0000001a1b00720c */ /* 0x080fe20003f06270 */
[C---:B------:R-:W-:Y:S01]  /*0c90*/  IMAD R4, R8.reuse, UR4, RZ ;  /* 0x0000000408047c24 */ /* 0x040fe2000f8e02ff */
[----:B------:R2:W-:Y:S01]  /*0ca0*/  STL [R1+0x30], R33 ;  /* 0x0000302101007387 */ /* 0x0005e20000100800 */
[----:B------:R-:W-:Y:S01]  /*0cb0*/  UMOV UR4, 0x400 ;  /* 0x0000040000047882 */ /* 0x000fe20000000000 */
[----:B------:R-:W-:Y:S01]  /*0cc0*/  IMAD R6, R8, UR6, RZ ;  /* 0x0000000608067c24 */ /* 0x000fe2000f8e02ff */
[----:B-1----:R-:W-:Y:S01]  /*0cd0*/  ULEA UR4, UR10, UR4, 0x18 ;  /* 0x000000040a047291 */ /* 0x002fe2000f8ec03f */
[----:B------:R2:W-:Y:S01]  /*0ce0*/  STL [R1+0x38], R27 ;  /* 0x0000381b01007387 */ /* 0x0005e20000100800 */
[----:B------:R-:W-:Y:S01]  /*0cf0*/  IMAD R23, R45, -0x40, R44 ;  /* 0xffffffc02d177824 */ /* 0x000fe200078e022c */
[----:B------:R-:W-:Y:S01]  /*0d00*/  SHF.R.S32.HI R8, RZ, 0x4, R5 ;  /* 0x00000004ff087819 */ /* 0x000fe20000011405 */
[C---:B------:R-:W-:Y:S01]  /*0d10*/  IMAD R18, R0.reuse, UR7, R6 ;  /* 0x0000000700127c24 */ /* 0x040fe2000f8e0206 */
[----:B------:R2:W-:Y:S01]  /*0d20*/  STL [R1+0x34], R14 ;  /* 0x0000340e01007387 */ /* 0x0005e20000100800 */
[----:B------:R-:W-:Y:S01]  /*0d30*/  IMAD R31, R0, UR5, R4 ;  /* 0x00000005001f7c24 */ /* 0x000fe2000f8e0204 */
[----:B------:R-:W-:Y:S01]  /*0d40*/  ISETP.GE.AND P6, PT, R36, R23, PT ;  /* 0x000000172400720c */ /* 0x000fe20003fc6270 */
[----:B------:R-:W-:Y:S01]  /*0d50*/  VIADD R242, R248, 0x40 ;  /* 0x00000040f8f27836 */ /* 0x000fe20000000000 */
[----:B------:R-:W-:-:S02]  /*0d60*/  ISETP.GE.AND P1, PT, R33, R26, PT ;  /* 0x0000001a2100720c */ /* 0x000fc40003f26270 */
[C---:B------:R-:W-:Y:S02]  /*0d70*/  LOP3.LUT R13, R5.reuse, 0xfffffff0, RZ, 0xc0, !PT ;  /* 0xfffffff0050d7812 */ /* 0x040fe400078ec0ff */
[----:B------:R-:W-:Y:S02]  /*0d80*/  LEA.HI R12, R5, R8, RZ, 0x1 ;  /* 0x00000008050c7211 */ /* 0x000fe400078f08ff */
[----:B------:R-:W-:Y:S02]  /*0d90*/  IADD3 R241, R248, 0x20, RZ ;  /* 0x00000020f8f17810 */ /* 0x000fe40007ffe0ff */
[----:B------:R-:W-:Y:S02]  /*0da0*/  LEA R221, R221, UR4, 0x1 ;  /* 0x00000004dddd7c11 */ /* 0x000fe4000f8e08ff */
[----:B------:R-:W-:Y:S01]  /*0db0*/  IADD3 R11, R17, R9, RZ ;  /* 0x00000009110b7210 */ /* 0x000fe20007ffe0ff */
[----:B------:R-:W-:Y:S06]  /*0dc0*/  @P2 BRA `(.L_x_49) ;  /* 0x0000000000942947 */ /* 0x000fec0003800000 */
[----:B------:R-:W-:Y:S01]  /*0dd0*/  ULDC UR5, c[0x0][0x2d0] ;  /* 0x0000b40000057ab9 */ /* 0x000fe20000000800 */
[----:B------:R-:W-:Y:S01]  /*0de0*/  ULDC.64 UR6, c[0x0][0x240] ;  /* 0x0000900000067ab9 */ /* 0x000fe20000000a00 */
[----:B------:R-:W-:Y:S01]  /*0df0*/  ISETP.GE.AND P5, PT, R248, UR5, PT ;  /* 0x00000005f8007c0c */ /* 0x000fe2000bfa6270 */
[----:B------:R-:W-:Y:S01]  /*0e00*/  IMAD R0, R39, UR6, RZ ;  /* 0x0000000627007c24 */ /* 0x000fe2000f8e02ff */
[----:B------:R-:W-:Y:S01]  /*0e10*/  ISETP.GE.AND P4, PT, R241, UR5, PT ;  /* 0x00000005f1007c0c */ /* 0x000fe2000bf86270 */
[----:B------:R-:W-:Y:S01]  /*0e20*/  IMAD.MOV.U32 R10, RZ, RZ, R16 ;  /* 0x000000ffff0a7224 */ /* 0x000fe200078e0010 */
[----:B------:R-:W-:Y:S01]  /*0e30*/  ISETP.GE.AND P3, PT, R242, UR5, PT ;  /* 0x00000005f2007c0c */ /* 0x000fe2000bf66270 */
[C---:B------:R-:W-:Y:S02]  /*0e40*/  IMAD R0, R38.reuse, UR7, R0 ;  /* 0x0000000726007c24 */ /* 0x040fe4000f8e0200 */
[----:B------:R-:W-:-:S04]  /*0e50*/  IMAD.WIDE.U32 R6, R38, UR6, R10 ;  /* 0x0000000626067c25 */ /* 0x000fc8000f8e000a */
[----:B------:R-:W-:Y:S02]  /*0e60*/  IMAD.IADD R0, R7, 0x1, R0 ;  /* 0x0000000107007824 */ /* 0x000fe400078e0200 */
[----:B------:R-:W1:Y:S01]  /*0e70*/  @!P5 LDC.64 R4, c[0x0][0x210] ;  /* 0x00008400ff04db82 */ /* 0x000e620000000a00 */
[----:B------:R3:W-:Y:S04]  /*0e80*/  @P5 STS [R221], RZ ;  /* 0x000000ffdd005388 */ /* 0x0007e80000000800 */
[----:B------:R3:W-:Y:S03]  /*0e90*/  @P5 STS [R221+0x4], RZ ;  /* 0x000004ffdd005388 */ /* 0x0007e60000000800 */
[----:B------:R-:W4:Y:S01]  /*0ea0*/  @!P4 LDC.64 R2, c[0x0][0x210] ;  /* 0x00008400ff02cb82 */ /* 0x000f220000000a00 */
[----:B------:R3:W-:Y:S01]  /*0eb0*/  @P5 STS.64 [R221+0x8], RZ ;  /* 0x000008ffdd005388 */ /* 0x0007e20000000a00 */
[----:B-1----:R-:W-:-:S04]  /*0ec0*/  @!P5 LEA R4, P2, R6, R4, 0x1 ;  /* 0x000000040604d211 */ /* 0x002fc800078408ff */
[C---:B------:R-:W-:Y:S02]  /*0ed0*/  @!P5 LEA.HI.X R5, R6.reuse, R5, R0, 0x1, P2 ;  /* 0x000000050605d211 */ /* 0x040fe400010f0c00 */
[----:B----4-:R-:W-:-:S03]  /*0ee0*/  @!P4 LEA R2, P2, R6, R2, 0x1 ;  /* 0x000000020602c211 */ /* 0x010fc600078408ff */
[----:B------:R-:W-:Y:S01]  /*0ef0*/  @!PT LDS RZ, [RZ] ;  /* 0x00000000fffff984 */ /* 0x000fe20000000800 */
[----:B------:R-:W-:Y:S01]  /*0f00*/  @!PT LDS RZ, [RZ] ;  /* 0x00000000fffff984 */ /* 0x000fe20000000800 */
[----:B------:R-:W-:Y:S01]  /*0f10*/  @!PT LDS RZ, [RZ] ;  /* 0x00000000fffff984 */ /* 0x000fe20000000800 */
[----:B------:R3:W-:Y:S01]  /*0f20*/  @!P5 LDGSTS.E.BYPASS.LTC128B.128 [R221], desc[UR8][R4.64] ;  /* 0x0000000004dddfae */ /* 0x0007e2000b901d48 */
[----:B------:R-:W-:-:S03]  /*0f30*/  @!P4 LEA.HI.X R3, R6, R3, R0, 0x1, P2 ;  /* 0x000000030603c211 */ /* 0x000fc600010f0c00 */
[----:B------:R3:W-:Y:S04]  /*0f40*/  @P4 STS.128 [R221+0x2000], RZ ;  /* 0x002000ffdd004388 */ /* 0x0007e80000000c00 */
[----:B------:R-:W-:Y:S01]  /*0f50*/  @!PT LDS RZ, [RZ] ;  /* 0x00000000fffff984 */ /* 0x000fe20000000800 */
[----:B------:R-:W-:Y:S01]  /*0f60*/  @!PT LDS RZ, [RZ] ;  /* 0x00000000fffff984 */ /* 0x000fe20000000800 */
[----:B------:R-:W-:Y:S01]  /*0f70*/  @!PT LDS RZ, [RZ] ;  /* 0x00000000fffff984 */ /* 0x000fe20000000800 */
[----:B------:R3:W-:Y:S04]  /*0f80*/  @!P4 LDGSTS.E.BYPASS.LTC128B.128 [R221+0x2000], desc[UR8][R2.64+0x40] ;  /* 0x0200004002ddcfae */ /* 0x0007e8000b901d48 */
[----:B------:R3:W-:Y:S01]  /*0f90*/  @P3 STS.128 [R221+0x4000], RZ ;  /* 0x004000ffdd003388 */ /* 0x0007e20000000c00 */
[----:B------:R-:W-:Y:S05]  /*0fa0*/  @P3 BRA `(.L_x_49) ;  /* 0x00000000001c3947 */ /* 0x000fea0003800000 */
[----:B------:R-:W-:Y:S02]  /*0fb0*/  ULDC.64 UR6, c[0x0][0x210] ;  /* 0x0000840000067ab9 */ /* 0x000fe40000000a00 */
[----:B---3--:R-:W-:-:S04]  /*0fc0*/  LEA R2, P2, R6, UR6, 0x1 ;  /* 0x0000000606027c11 */ /* 0x008fc8000f8408ff */
[----:B------:R-:W-:-:S05]  /*0fd0*/  LEA.HI.X R3, R6, UR7, R0, 0x1, P2 ;  /* 0x0000000706037c11 */ /* 0x000fca00090f0c00 */
[----:B------:R-:W-:Y:S01]  /*0fe0*/  @!PT LDS RZ, [RZ] ;  /* 0x00000000fffff984 */ /* 0x000fe20000000800 */
[----:B------:R-:W-:Y:S01]  /*0ff0*/  @!PT LDS RZ, [RZ] ;  /* 0x00000000fffff984 */ /* 0x000fe20000000800 */
[----:B------:R-:W-:Y:S01]  /*1000*/  @!PT LDS RZ, [RZ] ;  /* 0x00000000fffff984 */ /* 0x000fe20000000800 */
[----:B------:R1:W-:Y:S04]  /*1010*/  LDGSTS.E.BYPASS.LTC128B.128 [R221+0x4000], desc[UR8][R2.64+0x80] ;  /* 0x0400008002dd7fae */ /* 0x0003e8000b901d48 */
.L_x_49:
[----:B------:R-:W-:Y:S05]  /*1020*/  BSYNC B0 ;  /* 0x0000000000007941 */ /* 0x000fea0003800000 */
.L_x_48:
[----:B-1-3--:R-:W-:Y:S01]  /*1030*/  LOP3.LUT R2, R12, 0xfffffffe, RZ, 0xc0, !PT ;  /* 0xfffffffe0c027812 */ /* 0x00afe200078ec0ff */
[----:B------:R-:W-:Y:S01]  /*1040*/  IMAD.IADD R9, R46, 0x1, -R13 ;  /* 0x000000012e097824 */ /* 0x000fe200078e0a0d */
[----:B------:R-:W-:Y:S01]  /*1050*/  LOP3.LUT R0, R19, 0xfffffff8, RZ, 0xc0, !PT ;  /* 0xfffffff813007812 */ /* 0x000fe200078ec0ff */
[----:B------:R-:W-:Y:S01]  /*1060*/  BSSY B0, `(.L_x_50) ;  /* 0x000002c000007945 */ /* 0x000fe20003800000 */
[----:B------:R-:W-:Y:S01]  /*1070*/  ISETP.GE.AND P4, PT, R14, R26, PT ;  /* 0x0000001a0e00720c */ /* 0x000fe20003f86270 */
[----:B------:R-:W-:Y:S01]  /*1080*/  IMAD.IADD R26, R8, 0x1, -R2 ;  /* 0x00000001081a7824 */ /* 0x000fe200078e0a02 */
[----:B------:R-:W-:Y:S01]  /*1090*/  LEA.HI R8, R9, R9, RZ, 0x1 ;  /* 0x0000000909087211 */ /* 0x000fe200078f08ff */
[----:B------:R-:W-:Y:S01]  /*10a0*/  IMAD.IADD R12, R46, 0x1, -R0 ;  /* 0x000000012e0c7824 */ /* 0x000fe200078e0a00 */
[----:B------:R-:W-:Y:S09]  /*10b0*/  @P1 BRA `(.L_x_51) ;  /* 0x0000000000981947 */ /* 0x000ff20003800000 */
[----:B------:R-:W-:Y:S01]  /*10c0*/  ULDC UR5, c[0x0][0x2d0] ;  /* 0x0000b40000057ab9 */ /* 0x000fe20000000800 */
[----:B------:R-:W-:Y:S01]  /*10d0*/  IADD3 R4, P1, R38, 0x20, RZ ;  /* 0x0000002026047810 */ /* 0x000fe20007f3e0ff */
[----:B------:R-:W-:Y:S01]  /*10e0*/  ULDC.64 UR6, c[0x0][0x240] ;  /* 0x0000900000067ab9 */ /* 0x000fe20000000a00 */
[----:B------:R-:W-:Y:S01]  /*10f0*/  ISETP.GE.AND P5, PT, R248, UR5, PT ;  /* 0x00000005f8007c0c */ /* 0x000fe2000bfa6270 */
[----:B------:R-:W-:Y:S01]  /*1100*/  IMAD.MOV.U32 R2, RZ, RZ, R16 ;  /* 0x000000ffff027224 */ /* 0x000fe200078e0010 */
[----:B------:R-:W-:Y:S01]  /*1110*/  ISETP.GE.AND P3, PT, R241, UR5, PT ;  /* 0x00000005f1007c0c */ /* 0x000fe2000bf66270 */
[----:B------:R-:W-:Y:S01]  /*1120*/  IMAD.X R0, RZ, RZ, R39, P1 ;  /* 0x000000ffff007224 */ /* 0x000fe200008e0627 */
[----:B------:R-:W-:Y:S01]  /*1130*/  ISETP.GE.AND P1, PT, R242, UR5, PT ;  /* 0x00000005f2007c0c */ /* 0x000fe2000bf26270 */
[----:B------:R-:W-:Y:S02]  /*1140*/  IMAD.MOV.U32 R3, RZ, RZ, R11 ;  /* 0x000000ffff037224 */ /* 0x000fe400078e000b */
[----:B------:R-:W-:-:S02]  /*1150*/  IMAD R0, R0, UR6, RZ ;  /* 0x0000000600007c24 */ /* 0x000fc4000f8e02ff */
[----:B------:R-:W-:-:S04]  /*1160*/  IMAD.WIDE.U32 R2, R4, UR6, R2 ;  /* 0x0000000604027c25 */ /* 0x000fc8000f8e0002 */
[----:B------:R-:W1:Y:S01]  /*1170*/  @!P5 LDC.64 R6, c[0x0][0x210] ;  /* 0x00008400ff06db82 */ /* 0x000e620000000a00 */
[----:B------:R-:W-:Y:S01]  /*1180*/  IMAD R0, R4, UR7, R0 ;  /* 0x0000000704007c24 */ /* 0x000fe2000f8e0200 */
[----:B------:R3:W-:Y:S03]  /*1190*/  @P5 STS.128 [R221+0x800], RZ ;  /* 0x000800ffdd005388 */ /* 0x0007e60000000c00 */
[----:B------:R-:W-:-:S03]  /*11a0*/  IMAD.IADD R0, R3, 0x1, R0 ;  /* 0x0000000103007824 */ /* 0x000fc600078e0200 */
[----:B--2---:R-:W2:Y:S01]  /*11b0*/  @!P3 LDC.64 R14, c[0x0][0x210] ;  /* 0x00008400ff0ebb82 */ /* 0x004ea20000000a00 */
[----:B-1----:R-:W-:-:S04]  /*11c0*/  @!P5 LEA R6, P2, R2, R6, 0x1 ;  /* 0x000000060206d211 */ /* 0x002fc800078408ff */
[C---:B------:R-:W-:Y:S02]  /*11d0*/  @!P5 LEA.HI.X R7, R2.reuse, R7, R0, 0x1, P2 ;  /* 0x000000070207d211 */ /* 0x040fe400010f0c00 */
[----:B--2---:R-:W-:-:S03]  /*11e0*/  @!P3 LEA R4, P2, R2, R14, 0x1 ;  /* 0x0000000e0204b211 */ /* 0x004fc600078408ff */
[----:B------:R-:W-:Y:S01]  /*11f0*/  @!PT LDS RZ, [RZ] ;  /* 0x00000000fffff984 */ /* 0x000fe20000000800 */
[----:B------:R-:W-:Y:S01]  /*1200*/  @!PT LDS RZ, [RZ] ;  /* 0x00000000fffff984 */ /* 0x000fe20000000800 */
[----:B------:R-:W-:Y:S01]  /*1210*/  @!PT LDS RZ, [RZ] ;  /* 0x00000000fffff984 */ /* 0x000fe20000000800 */
[----:B------:R3:W-:Y:S01]  /*1220*/  @!P5 LDGSTS.E.BYPASS.LTC128B.128 [R221+0x800], desc[UR8][R6.64] ;  /* 0x0080000006dddfae */ /* 0x0007e2000b901d48 */
        /* <DEDUP_REMOVED lines=15> */
.L_x_51:
[----:B------:R-:W-:Y:S05]  /*1320*/  BSYNC B0 ;  /* 0x0000000000007941 */ /* 0x000fea0003800000 */
.L_x_50:
[----:B------:R-:W-:Y:S01]  /*1330*/  LEA.HI R19, R12, R12, RZ, 0x1 ;  /* 0x0000000c0c137211 */ /* 0x000fe200078f08ff */
[----:B------:R-:W-:Y:S01]  /*1340*/  BSSY B0, `(.L_x_52) ;  /* 0x0000032000007945 */ /* 0x000fe20003800000 */
[----:B------:R-:W-:Y:S02]  /*1350*/  LOP3.LUT R2, R8, 0x7fffffe, RZ, 0xc0, !PT ;  /* 0x07fffffe08027812 */ /* 0x000fe400078ec0ff */
[----:B------:R-:W-:Y:S02]  /*1360*/  LOP3.LUT R0, R19, 0x3fffffe, RZ, 0xc0, !PT ;  /* 0x03fffffe13007812 */ /* 0x000fe400078ec0ff */
[----:B-1-3--:R-:W-:Y:S01]  /*1370*/  SHF.R.S32.HI R4, RZ, 0x1f, R9 ;  /* 0x0000001fff047819 */ /* 0x00afe20000011409 */
[----:B------:R-:W-:Y:S01]  /*1380*/  IMAD.IADD R149, R9, 0x1, -R2 ;  /* 0x0000000109957824 */ /* 0x000fe200078e0a02 */
[----:B------:R-:W-:Y:S01]  /*1390*/  SHF.R.S32.HI R13, RZ, 0x1, R8 ;  /* 0x00000001ff0d7819 */ /* 0x000fe20000011408 */
[----:B--2---:R-:W-:Y:S01]  /*13a0*/  IMAD.IADD R27, R12, 0x1, -R0 ;  /* 0x000000010c1b7824 */ /* 0x004fe200078e0a00 */
[----:B------:R-:W-:-:S02]  /*13b0*/  SHF.R.S32.HI R3, RZ, 0x1f, R8 ;  /* 0x0000001fff037819 */ /* 0x000fc40000011408 */
[----:B------:R-:W-:Y:S02]  /*13c0*/  ISETP.GE.AND P5, PT, R33, R23, PT ;  /* 0x000000172100720c */ /* 0x000fe40003fa6270 */
[----:B------:R-:W-:Y:S02]  /*13d0*/  LEA.HI R29, R4, R9, RZ, 0x3 ;  /* 0x00000009041d7211 */ /* 0x000fe400078f18ff */
[----:B------:R-:W-:Y:S01]  /*13e0*/  LEA.HI R12, R3, R13, RZ, 0x2 ;  /* 0x0000000d030c7211 */ /* 0x000fe200078f10ff */
[----:B------:R-:W-:Y:S08]  /*13f0*/  @P0 BRA `(.L_x_53) ;  /* 0x0000000000980947 */ /* 0x000ff00003800000 */
        /* <DEDUP_REMOVED lines=15> */
[----:B------:R-:W3:Y:S01]  /*14f0*/  @!P2 LDC.64 R8, c[0x0][0x210] ;  /* 0x00008400ff08ab82 */ /* 0x000ee20000000a00 */
[----:B-1----:R-:W-:-:S04]  /*1500*/  @!P3 LEA R6, P1, R2, R6, 0x1 ;  /* 0x000000060206b211 */ /* 0x002fc800078208ff */
[C---:B------:R-:W-:Y:S02]  /*1510*/  @!P3 LEA.HI.X R7, R2.reuse, R7, R0, 0x1, P1 ;  /* 0x000000070207b211 */ /* 0x040fe400008f0c00 */
[----:B---3--:R-:W-:-:S03]  /*1520*/  @!P2 LEA R4, P1, R2, R8, 0x1 ;  /* 0x000000080204a211 */ /* 0x008fc600078208ff */
        /* <DEDUP_REMOVED lines=13> */
[----:B--2---:R-:W-:-:S04]  /*1600*/  LEA R4, P0, R2, UR6, 0x1 ;  /* 0x0000000602047c11 */ /* 0x004fc8000f8008ff */
[----:B------:R-:W-:-:S05]  /*1610*/  LEA.HI.X R5, R2, UR7, R0, 0x1, P0 ;  /* 0x0000000702057c11 */ /* 0x000fca00080f0c00 */
[----:B------:R-:W-:Y:S01]  /*1620*/  @!PT LDS RZ, [RZ] ;  /* 0x00000000fffff984 */ /* 0x000fe20000000800 */
[----:B------:R-:W-:Y:S01]  /*1630*/  @!PT LDS RZ, [RZ] ;  /* 0x00000000fffff984 */ /* 0x000fe20000000800 */
[----:B------:R-:W-:Y:S01]  /*1640*/  @!PT LDS RZ, [RZ] ;  /* 0x00000000fffff984 */ /* 0x000fe20000000800 */
[----:B------:R1:W-:Y:S04]  /*1650*/  LDGSTS.E.BYPASS.LTC128B.128 [R221+0x5000], desc[UR8][R4.64+0x80] ;  /* 0x0500008004dd7fae */ /* 0x0003e8000b901d48 */
.L_x_53:
[----:B------:R-:W-:Y:S05]  /*1660*/  BSYNC B0 ;  /* 0x0000000000007941 */ /* 0x000fea0003800000 */
.L_x_52:
[C---:B------:R-:W-:Y:S01]  /*1670*/  SHF.L.U64.HI R150, R20.reuse, 0x6, R21 ;  /* 0x0000000614967819 */ /* 0x040fe20000010215 */
[----:B------:R-:W-:Y:S01]  /*1680*/  IMAD.IADD R251, R41, 0x1, R18 ;  /* 0x0000000129fb7824 */ /* 0x000fe200078e0212 */
[----:B------:R-:W-:Y:S01]  /*1690*/  SHF.R.S32.HI R22, RZ, 0x1f, R45 ;  /* 0x0000001fff167819 */ /* 0x000fe2000001142d */
[----:B------:R-:W-:Y:S01]  /*16a0*/  IMAD.SHL.U32 R145, R20, 0x40, RZ ;  /* 0x0000004014917824 */ /* 0x000fe200078e00ff */
[----:B------:R-:W-:Y:S01]  /*16b0*/  MOV R250, R40 ;  /* 0x0000002800fa7202 */ /* 0x000fe20000000f00 */
[----:B-12---:R-:W-:Y:S01]  /*16c0*/  IMAD R4, R150, R45, RZ ;  /* 0x0000002d96047224 */ /* 0x006fe200078e02ff */
[----:B------:R-:W-:Y:S01]  /*16d0*/  LOP3.LUT R0, R12, 0xfffffffc, RZ, 0xc0, !PT ;  /* 0xfffffffc0c007812 */ /* 0x000fe200078ec0ff */
[----:B------:R-:W-:Y:S02]  /*16e0*/  BSSY B0, `(.L_x_54) ;  /* 0x000002b000007945 */ /* 0x000fe40003800000 */
[----:B------:R-:W-:Y:S01]  /*16f0*/  IMAD.WIDE.U32 R2, R45, R145, R250 ;  /* 0x000000912d027225 */ /* 0x000fe200078e00fa */
[----:B------:R-:W-:-:S03]  /*1700*/  IADD3 R28, R13, -R0, RZ ;  /* 0x800000000d1c7210 */ /* 0x000fc60007ffe0ff */
[----:B------:R-:W-:Y:S01]  /*1710*/  IMAD R18, R22, R145, R4 ;  /* 0x0000009116127224 */ /* 0x000fe200078e0204 */
[----:B------:R-:W-:Y:S06]  /*1720*/  @P4 BRA `(.L_x_55) ;  /* 0x0000000000984947 */ /* 0x000fec0003800000 */
        /* <DEDUP_REMOVED lines=38> */
.L_x_55:
[----:B------:R-:W-:Y:S05]  /*1990*/  BSYNC B0 ;  /* 0x0000000000007941 */ /* 0x000fea0003800000 */
.L_x_54:
[----:B------:R-:W-:Y:S01]  /*19a0*/  BSSY B0, `(.L_x_56) ;  /* 0x0000023000007945 */ /* 0x000fe20003800000 */
[----:B------:R-:W-:Y:S02]  /*19b0*/  SHF.R.S32.HI R12, RZ, 0x1, R19 ;  /* 0x00000001ff0c7819 */ /* 0x000fe40000011413 */
[----:B------:R-:W-:Y:S01]  /*19c0*/  IADD3 R8, R3, R18, RZ ;  /* 0x0000001203087210 */ /* 0x000fe20007ffe0ff */
[----:B------:R-:W-:Y:S06]  /*19d0*/  @P6 BRA `(.L_x_57) ;  /* 0x00000000007c6947 */ /* 0x000fec0003800000 */
[----:B------:R-:W-:Y:S02]  /*19e0*/  ULDC UR5, c[0x0][0x2d0] ;  /* 0x0000b40000057ab9 */ /* 0x000fe40000000800 */
[----:B------:R-:W-:Y:S02]  /*19f0*/  ISETP.GE.AND P3, PT, R248, UR5, PT ;  /* 0x00000005f8007c0c */ /* 0x000fe4000bf66270 */
[----:B------:R-:W-:Y:S02]  /*1a00*/  ISETP.GE.AND P2, PT, R241, UR5, PT ;  /* 0x00000005f1007c0c */ /* 0x000fe4000bf46270 */
[----:B------:R-:W-:-:S09]  /*1a10*/  ISETP.GE.AND P0, PT, R242, UR5, PT ;  /* 0x00000005f2007c0c */ /* 0x000fd2000bf06270 */
[----:B--2---:R-:W2:Y:S01]  /*1a20*/  @!P3 LDC.64 R6, c[0x0][0x218] ;  /* 0x00008600ff06bb82 */ /* 0x004ea20000000a00 */
[----:B------:R3:W-:Y:S04]  /*1a30*/  @P3 STS [R221+0x6000], RZ ;  /* 0x006000ffdd003388 */ /* 0x0007e80000000800 */
[----:B------:R3:W-:Y:S03]  /*1a40*/  @P3 STS [R221+0x6004], RZ ;  /* 0x006004ffdd003388 */ /* 0x0007e60000000800 */
[----:B-1----:R-:W1:Y:S01]  /*1a50*/  @!P2 LDC.64 R4, c[0x0][0x218] ;  /* 0x00008600ff04ab82 */ /* 0x002e620000000a00 */
[----:B------:R3:W-:Y:S01]  /*1a60*/  @P3 STS.64 [R221+0x6008], RZ ;  /* 0x006008ffdd003388 */ /* 0x0007e20000000a00 */
[----:B--2---:R-:W-:-:S04]  /*1a70*/  @!P3 LEA R6, P4, R2, R6, 0x1 ;  /* 0x000000060206b211 */ /* 0x004fc800078808ff */
[C---:B------:R-:W-:Y:S02]  /*1a80*/  @!P3 LEA.HI.X R7, R2.reuse, R7, R8, 0x1, P4 ;  /* 0x000000070207b211 */ /* 0x040fe400020f0c08 */
[----:B-1----:R-:W-:-:S03]  /*1a90*/  @!P2 LEA R4, P1, R2, R4, 0x1 ;  /* 0x000000040204a211 */ /* 0x002fc600078208ff */
        /* <DEDUP_REMOVED lines=19> */
.L_x_57:
[----:B------:R-:W-:Y:S05]  /*1bd0*/  BSYNC B0 ;  /* 0x0000000000007941 */ /* 0x000fea0003800000 */
.L_x_56:
[----:B------:R-:W-:Y:S01]  /*1be0*/  BSSY B0, `(.L_x_58) ;  /* 0x0000023000007945 */ /* 0x000fe20003800000 */
[C---:B------:R-:W-:Y:S02]  /*1bf0*/  SHF.L.U64.HI R252, R20.reuse, 0x5, R21 ;  /* 0x0000000514fc7819 */ /* 0x040fe40000010215 */
[----:B------:R-:W-:Y:S01]  /*1c00*/  SHF.L.U32 R243, R20, 0x5, RZ ;  /* 0x0000000514f37819 */ /* 0x000fe200000006ff */
[----:B------:R-:W-:Y:S06]  /*1c10*/  @P5 BRA `(.L_x_59) ;  /* 0x00000000007c5947 */ /* 0x000fec0003800000 */
[----:B------:R-:W-:Y:S01]  /*1c20*/  ULDC UR5, c[0x0][0x2d0] ;  /* 0x0000b40000057ab9 */ /* 0x000fe20000000800 */
[----:B------:R-:W-:Y:S02]  /*1c30*/  IADD3 R0, P0, R243, R2, RZ ;  /* 0x00000002f3007210 */ /* 0x000fe40007f1e0ff */
[----:B------:R-:W-:Y:S02]  /*1c40*/  ISETP.GE.AND P3, PT, R248, UR5, PT ;  /* 0x00000005f8007c0c */ /* 0x000fe4000bf66270 */
[----:B------:R-:W-:Y:S01]  /*1c50*/  ISETP.GE.AND P2, PT, R241, UR5, PT ;  /* 0x00000005f1007c0c */ /* 0x000fe2000bf46270 */
[----:B--23--:R-:W-:Y:S01]  /*1c60*/  IMAD.X R6, R252, 0x1, R8, P0 ;  /* 0x00000001fc067824 */ /* 0x00cfe200000e0608 */
[----:B------:R-:W-:-:S09]  /*1c70*/  ISETP.GE.AND P0, PT, R242, UR5, PT ;  /* 0x00000005f2007c0c */ /* 0x000fd2000bf06270 */
[----:B-1--4-:R-:W1:Y:S01]  /*1c80*/  @!P3 LDC.64 R4, c[0x0][0x218] ;  /* 0x00008600ff04bb82 */ /* 0x012e620000000a00 */
[----:B------:R2:W-:Y:S07]  /*1c90*/  @P3 STS.128 [R221+0x6800], RZ ;  /* 0x006800ffdd003388 */ /* 0x0005ee0000000c00 */
        /* <DEDUP_REMOVED lines=23> */
.L_x_59:
[----:B------:R-:W-:Y:S05]  /*1e10*/  BSYNC B0 ;  /* 0x0000000000007941 */ /* 0x000fea0003800000 */
.L_x_58:
[----:B------:R-:W0:Y:S01]  /*1e20*/  LDGDEPBAR ;  /* 0x00000000000079af */ /* 0x000e220000000000 */
[-C--:B------:R-:W-:Y:S01]  /*1e30*/  ISETP.GE.AND P1, PT, R36, R23.reuse, PT ;  /* 0x000000172400720c */ /* 0x080fe20003f26270 */
[----:B------:R-:W-:Y:S01]  /*1e40*/  IMAD.SHL.U32 R0, R12, 0x40, RZ ;  /* 0x000000400c007824 */ /* 0x000fe200078e00ff */
[----:B------:R-:W-:Y:S01]  /*1e50*/  BSSY B0, `(.L_x_60) ;  /* 0x0000045000007945 */ /* 0x000fe20003800000 */
[----:B-12---:R-:W-:Y:S01]  /*1e60*/  IMAD.SHL.U32 R2, R28, 0x40, RZ ;  /* 0x000000401c027824 */ /* 0x006fe200078e00ff */
[----:B------:R-:W-:Y:S01]  /*1e70*/  ISETP.GE.AND P5, PT, R33, R23, PT ;  /* 0x000000172100720c */ /* 0x000fe20003fa6270 */
[----:B------:R-:W-:Y:S01]  /*1e80*/  IMAD.IADD R10, R35, 0x1, R31 ;  /* 0x00000001230a7824 */ /* 0x000fe200078e021f */
[----:B------:R-:W-:Y:S01]  /*1e90*/  LOP3.LUT R0, R0, 0xc0, RZ, 0xc0, !PT ;  /* 0x000000c000007812 */ /* 0x000fe200078ec0ff */
[----:B---34-:R-:W-:Y:S01]  /*1ea0*/  IMAD.SHL.U32 R5, R30, 0x8, RZ ;  /* 0x000000081e057824 */ /* 0x018fe200078e00ff */
[----:B------:R-:W-:Y:S01]  /*1eb0*/  LOP3.LUT R2, R2, 0xc0, RZ, 0xc0, !PT ;  /* 0x000000c002027812 */ /* 0x000fe200078ec0ff */
[----:B------:R-:W-:Y:S01]  /*1ec0*/  IMAD.SHL.U32 R4, R26, 0x8, RZ ;  /* 0x000000081a047824 */ /* 0x000fe200078e00ff */
[----:B------:R1:W-:Y:S01]  /*1ed0*/  STL [R1+0x10], R10 ;  /* 0x0000100a01007387 */ /* 0x0003e20000100800 */
[----:B------:R-:W-:Y:S01]  /*1ee0*/  IMAD.SHL.U32 R6, R29, 0x20, RZ ;  /* 0x000000201d067824 */ /* 0x000fe200078e00ff */
[----:B------:R-:W-:Y:S01]  /*1ef0*/  LOP3.LUT R5, R0, 0x8, R5, 0xf8, !PT ;  /* 0x0000000800057812 */ /* 0x000fe200078ef805 */
[----:B------:R-:W-:Y:S01]  /*1f00*/  IMAD R9, R26, 0x8, R27 ;  /* 0x000000081a097824 */ /* 0x000fe200078e021b */
[----:B------:R-:W-:-:S02]  /*1f10*/  SHF.R.U32.HI R3, RZ, 0x3, R0 ;  /* 0x00000003ff037819 */ /* 0x000fc40000011600 */
[----:B------:R-:W-:Y:S02]  /*1f20*/  LOP3.LUT R4, R2, 0x8, R4, 0xf8, !PT ;  /* 0x0000000802047812 */ /* 0x000fe400078ef804 */
[----:B------:R-:W-:Y:S01]  /*1f30*/  SHF.R.U32.HI R0, RZ, 0x3, R2 ;  /* 0x00000003ff007819 */ /* 0x000fe20000011602 */
[----:B------:R-:W-:Y:S01]  /*1f40*/  IMAD R2, R22, R24, RZ ;  /* 0x0000001816027224 */ /* 0x000fe200078e02ff */
[----:B------:R-:W-:Y:S02]  /*1f50*/  LOP3.LUT R146, R6, 0xffffff00, RZ, 0xc0, !PT ;  /* 0xffffff0006927812 */ /* 0x000fe400078ec0ff */
[----:B------:R-:W-:Y:S01]  /*1f60*/  LOP3.LUT R147, R4, R0, RZ, 0x3c, !PT ;  /* 0x0000000004937212 */ /* 0x000fe200078e3cff */
[----:B------:R-:W-:-:S04]  /*1f70*/  DEPBAR.LE SB0, 0x0 ;  /* 0x000080000000791a */ /* 0x000fc80000000000 */
[----:B------:R-:W-:Y:S01]  /*1f80*/  BAR.SYNC.DEFER_BLOCKING 0x0 ;  /* 0x0000000000007b1d */ /* 0x000fe20000010000 */
[----:B------:R-:W-:Y:S01]  /*1f90*/  IMAD R0, R32, 0x200, R146 ;  /* 0x0000020020007824 */ /* 0x000fe200078e0292 */
[----:B------:R-:W-:Y:S01]  /*1fa0*/  LOP3.LUT R8, R5, R3, RZ, 0x3c, !PT ;  /* 0x0000000305087212 */ /* 0x000fe200078e3cff */
[----:B------:R-:W-:-:S04]  /*1fb0*/  IMAD.WIDE.U32 R4, R45, R24, RZ ;  /* 0x000000182d047225 */ /* 0x000fc800078e00ff */
[----:B------:R-:W-:Y:S01]  /*1fc0*/  IMAD R2, R45, R25, R2 ;  /* 0x000000192d027224 */ /* 0x000fe200078e0202 */
[C---:B------:R-:W-:Y:S01]  /*1fd0*/  LEA R6, P0, R4.reuse, R34, 0x6 ;  /* 0x0000002204067211 */ /* 0x040fe200078030ff */
[----:B------:R-:W-:Y:S02]  /*1fe0*/  IMAD R3, R149, 0x20, R0 ;  /* 0x0000002095037824 */ /* 0x000fe400078e0200 */
[----:B------:R-:W-:Y:S02]  /*1ff0*/  IMAD.IADD R7, R5, 0x1, R2 ;  /* 0x0000000105077824 */ /* 0x000fe400078e0202 */
[----:B------:R-:W-:Y:S02]  /*2000*/  IMAD.U32 R0, R9, 0x20, R8 ;  /* 0x0000002009007824 */ /* 0x000fe400078e0008 */
[----:B------:R-:W-:Y:S01]  /*2010*/  IMAD.IADD R2, R147, 0x1, R3 ;  /* 0x0000000193027824 */ /* 0x000fe200078e0203 */
[----:B------:R-:W-:Y:S02]  /*2020*/  LEA.HI.X R7, R4, R10, R7, 0x6, P0 ;  /* 0x0000000a04077211 */ /* 0x000fe400000f3407 */
[----:B------:R-:W-:-:S02]  /*2030*/  LEA R216, R0, UR4, 0x1 ;  /* 0x0000000400d87c11 */ /* 0x000fc4000f8e08ff */
[----:B------:R-:W-:Y:S01]  /*2040*/  LEA R219, R2, UR4, 0x1 ;  /* 0x0000000402db7c11 */ /* 0x000fe2000f8e08ff */
[----:B------:R1:W-:Y:S04]  /*2050*/  @P1 STS [R221+0x9000], RZ ;  /* 0x009000ffdd001388 */ /* 0x0003e80000000800 */
[----:B------:R1:W-:Y:S04]  /*2060*/  @P1 STS [R221+0x9004], RZ ;  /* 0x009004ffdd001388 */ /* 0x0003e80000000800 */
[----:B------:R1:W-:Y:S04]  /*2070*/  @P1 STS.64 [R221+0x9008], RZ ;  /* 0x009008ffdd001388 */ /* 0x0003e80000000a00 */
[----:B------:R1:W-:Y:S04]  /*2080*/  @P1 STS.128 [R221+0xa000], RZ ;  /* 0x00a000ffdd001388 */ /* 0x0003e80000000c00 */
[----:B------:R1:W-:Y:S01]  /*2090*/  @P1 STS.128 [R221+0xb000], RZ ;  /* 0x00b000ffdd001388 */ /* 0x0003e20000000c00 */
[----:B------:R-:W-:Y:S05]  /*20a0*/  @P1 BRA `(.L_x_61) ;  /* 0x00000000007c1947 */ /* 0x000fea0003800000 */
[----:B------:R-:W-:Y:S02]  /*20b0*/  ULDC UR5, c[0x0][0x2d0] ;  /* 0x0000b40000057ab9 */ /* 0x000fe40000000800 */
[----:B------:R-:W-:Y:S02]  /*20c0*/  ISETP.GE.AND P3, PT, R248, UR5, PT ;  /* 0x00000005f8007c0c */ /* 0x000fe4000bf66270 */
[----:B------:R-:W-:Y:S02]  /*20d0*/  ISETP.GE.AND P2, PT, R241, UR5, PT ;  /* 0x00000005f1007c0c */ /* 0x000fe4000bf46270 */
[----:B------:R-:W-:-:S09]  /*20e0*/  ISETP.GE.AND P0, PT, R242, UR5, PT ;  /* 0x00000005f2007c0c */ /* 0x000fd2000bf06270 */
[----:B------:R-:W2:Y:S01]  /*20f0*/  @!P3 LDC.64 R4, c[0x0][0x220] ;  /* 0x00008800ff04bb82 */ /* 0x000ea20000000a00 */
[----:B------:R3:W-:Y:S04]  /*2100*/  @P3 STS [R221+0x9000], RZ ;  /* 0x009000ffdd003388 */ /* 0x0007e80000000800 */
[----:B------:R3:W-:Y:S03]  /*2110*/  @P3 STS [R221+0x9004], RZ ;  /* 0x009004ffdd003388 */ /* 0x0007e60000000800 */
[----:B------:R-:W4:Y:S01]  /*2120*/  @!P2 LDC.64 R2, c[0x0][0x220] ;  /* 0x00008800ff02ab82 */ /* 0x000f220000000a00 */
[----:B------:R3:W-:Y:S01]  /*2130*/  @P3 STS.64 [R221+0x9008], RZ ;  /* 0x009008ffdd003388 */ /* 0x0007e20000000a00 */
[----:B--2---:R-:W-:-:S04]  /*2140*/  @!P3 LEA R4, P4, R6, R4, 0x1 ;  /* 0x000000040604b211 */ /* 0x004fc800078808ff */
[C---:B------:R-:W-:Y:S02]  /*2150*/  @!P3 LEA.HI.X R5, R6.reuse, R5, R7, 0x1, P4 ;  /* 0x000000050605b211 */ /* 0x040fe400020f0c07 */
[----:B----4-:R-:W-:-:S03]  /*2160*/  @!P2 LEA R2, P1, R6, R2, 0x1 ;  /* 0x000000020602a211 */ /* 0x010fc600078208ff */
        /* <DEDUP_REMOVED lines=19> */
.L_x_61:
[----:B------:R-:W-:Y:S05]  /*22a0*/  BSYNC B0 ;  /* 0x0000000000007941 */ /* 0x000fea0003800000 */
.L_x_60:
[----:B------:R4:W-:Y:S01]  /*22b0*/  @P5 STS.128 [R221+0x9800], RZ ;  /* 0x009800ffdd005388 */ /* 0x0009e20000000c00 */
[----:B------:R-:W-:Y:S03]  /*22c0*/  BSSY B0, `(.L_x_62) ;  /* 0x0000025000007945 */ /* 0x000fe60003800000 */
[----:B------:R4:W-:Y:S04]  /*22d0*/  @P5 STS.128 [R221+0xa800], RZ ;  /* 0x00a800ffdd005388 */ /* 0x0009e80000000c00 */
[----:B------:R4:W-:Y:S01]  /*22e0*/  @P5 STS.128 [R221+0xb800], RZ ;  /* 0x00b800ffdd005388 */ /* 0x0009e20000000c00 */
[----:B------:R-:W-:Y:S05]  /*22f0*/  @P5 BRA `(.L_x_63) ;  /* 0x0000000000845947 */ /* 0x000fea0003800000 */
[----:B------:R-:W-:Y:S01]  /*2300*/  ULDC UR5, c[0x0][0x2d0] ;  /* 0x0000b40000057ab9 */ /* 0x000fe20000000800 */
[----:B--23--:R-:W-:Y:S01]  /*2310*/  IMAD.WIDE.U32 R2, R24, 0x20, RZ ;  /* 0x0000002018027825 */ /* 0x00cfe200078e00ff */
[----:B------:R-:W-:Y:S02]  /*2320*/  ISETP.GE.AND P3, PT, R248, UR5, PT ;  /* 0x00000005f8007c0c */ /* 0x000fe4000bf66270 */
[----:B------:R-:W-:Y:S01]  /*2330*/  ISETP.GE.AND P2, PT, R241, UR5, PT ;  /* 0x00000005f1007c0c */ /* 0x000fe2000bf46270 */
[----:B------:R-:W-:Y:S01]  /*2340*/  IMAD.SHL.U32 R4, R25, 0x20, RZ ;  /* 0x0000002019047824 */ /* 0x000fe200078e00ff */
[----:B------:R-:W-:-:S04]  /*2350*/  IADD3 R0, P0, R6, R2, RZ ;  /* 0x0000000206007210 */ /* 0x000fc80007f1e0ff */
[----:B------:R-:W-:Y:S02]  /*2360*/  IADD3.X R6, R7, R3, R4, P0, !PT ;  /* 0x0000000307067210 */ /* 0x000fe400007fe404 */
[----:B------:R-:W-:-:S03]  /*2370*/  ISETP.GE.AND P0, PT, R242, UR5, PT ;  /* 0x00000005f2007c0c */ /* 0x000fc6000bf06270 */
[----:B------:R-:W2:Y:S01]  /*2380*/  @!P3 LDC.64 R8, c[0x0][0x220] ;  /* 0x00008800ff08bb82 */ /* 0x000ea20000000a00 */
[----:B------:R3:W-:Y:S07]  /*2390*/  @P3 STS.128 [R221+0x9800], RZ ;  /* 0x009800ffdd003388 */ /* 0x0007ee0000000c00 */
[----:B-1----:R-:W1:Y:S01]  /*23a0*/  @!P2 LDC.64 R10, c[0x0][0x220] ;  /* 0x00008800ff0aab82 */ /* 0x002e620000000a00 */
        /* <DEDUP_REMOVED lines=22> */
.L_x_63:
[----:B------:R-:W-:Y:S05]  /*2510*/  BSYNC B0 ;  /* 0x0000000000007941 */ /* 0x000fea0003800000 */
.L_x_62:
[----:B-1----:R-:W-:Y:S01]  /*2520*/  LDSM.16.M88.4 R8, [R216+0x6000] ;  /* 0x00600000d808783b */ /* 0x002fe20000000200 */
[----:B------:R-:W-:Y:S01]  /*2530*/  IMAD.MOV.U32 R0, RZ, RZ, 0x20 ;  /* 0x00000020ff007424 */ /* 0x000fe200078e00ff */
[----:B------:R-:W-:Y:S01]  /*2540*/  LOP3.LUT P0, RZ, R12, 0x2, RZ, 0xc0, !PT ;  /* 0x000000020cff7812 */ /* 0x000fe2000780c0ff */
[----:B--23--:R-:W-:Y:S01]  /*2550*/  IMAD.MOV.U32 R2, RZ, RZ, 0x10 ;  /* 0x00000010ff027424 */ /* 0x00cfe200078e00ff */
[----:B------:R-:W1:Y:S01]  /*2560*/  LDSM.16.M88.4 R4, [R219+0x1000] ;  /* 0x00100000db04783b */ /* 0x000e620000000200 */
[----:B------:R-:W-:Y:S02]  /*2570*/  LOP3.LUT P1, RZ, R28, 0x2, RZ, 0xc0, !PT ;  /* 0x000000021cff7812 */ /* 0x000fe4000782c0ff */
[----:B------:R-:W-:Y:S01]  /*2580*/  SEL R0, R0, 0xffffffe0, !P0 ;  /* 0xffffffe000007807 */ /* 0x000fe20004000000 */
[----:B------:R-:W2:Y:S01]  /*2590*/  LDSM.16.M88.4 R20, [R216+0x6400] ;  /* 0x00640000d814783b */ /* 0x000ea20000000200 */
[----:B------:R-:W-:Y:S02]  /*25a0*/  SEL R2, R2, 0xfffffff0, !P1 ;  /* 0xfffffff002027807 */ /* 0x000fe40004800000 */
[----:B------:R-:W-:Y:S01]  /*25b0*/  LOP3.LUT R3, R47, 0xffffffe0, RZ, 0xc0, !PT ;  /* 0xffffffe02f037812 */ /* 0x000fe200078ec0ff */
[----:B------:R-:W3:Y:S01]  /*25c0*/  LDSM.16.M88.4 R32, [R216+0x6800] ;  /* 0x00680000d820783b */ /* 0x000ee20000000200 */
[----:B------:R-:W-:-:S02]  /*25d0*/  IMAD.IADD R218, R216, 0x1, R0 ;  /* 0x00000001d8da7824 */ /* 0x000fc400078e0200 */
[----:B------:R-:W-:Y:S01]  /*25e0*/  IMAD R220, R2, 0x2, R219 ;  /* 0x0000000202dc7824 */ /* 0x000fe200078e02db */
[----:B------:R-:W5:Y:S01]  /*25f0*/  LDSM.16.M88.4 R24, [R216+0x6c00] ;  /* 0x006c0000d818783b */ /* 0x000f620000000200 */
[C---:B------:R-:W-:Y:S02]  /*2600*/  IMAD.SHL.U32 R0, R46.reuse, 0x2, RZ ;  /* 0x000000022e007824 */ /* 0x040fe400078e00ff */
[----:B------:R-:W-:Y:S01]  /*2610*/  IMAD.IADD R3, R46, 0x1, -R3 ;  /* 0x000000012e037824 */ /* 0x000fe200078e0a03 */
[----:B------:R-:W4:Y:S02]  /*2620*/  LDSM.16.M88.4 R16, [R219] ;  /* 0x00000000db10783b */ /* 0x000f240000000200 */
[----:B------:R-:W-:Y:S02]  /*2630*/  LOP3.LUT R0, R0, 0x6, RZ, 0xc0, !PT ;  /* 0x0000000600007812 */ /* 0x000fe400078ec0ff */
[----:B------:R-:W-:Y:S03]  /*2640*/  LDSM.16.M88.4 R48, [R218+0x6000] ;  /* 0x00600000da30783b */ /* 0x000fe60000000200 */
[----:B------:R-:W-:Y:S01]  /*2650*/  IMAD R0, R45, 0x40, R0 ;  /* 0x000000402d007824 */ /* 0x000fe200078e0200 */
[----:B------:R-:W4:Y:S03]  /*2660*/  LDSM.16.M88.4 R12, [R220+0x1000] ;  /* 0x00100000dc0c783b */ /* 0x000f260000000200 */
[C---:B------:R-:W-:Y:S01]  /*2670*/  VIADD R45, R0.reuse, 0x11 ;  /* 0x00000011002d7836 */ /* 0x040fe20000000000 */
[----:B------:R-:W4:Y:S01]  /*2680*/  LDSM.16.M88.4 R40, [R218+0x6400] ;  /* 0x00640000da28783b */ /* 0x000f220000000200 */
[----:B------:R-:W-:-:S03]  /*2690*/  ISETP.GE.AND P1, PT, R0, R44, PT ;  /* 0x0000002c0000720c */ /* 0x000fc60003f26270 */
[----:B------:R-:W4:Y:S01]  /*26a0*/  LDSM.16.M88.4 R28, [R218+0x6c00] ;  /* 0x006c0000da1c783b */ /* 0x000f220000000200 */
[----:B------:R-:W-:-:S03]  /*26b0*/  ISETP.GE.AND P3, PT, R45, R44, PT ;  /* 0x0000002c2d00720c */ /* 0x000fc60003f66270 */
[----:B------:R-:W4:Y:S01]  /*26c0*/  LDSM.16.M88.4 R36, [R218+0x6800] ;  /* 0x00680000da24783b */ /* 0x000f220000000200 */
[C---:B-1----:R-:W-:Y:S03]  /*26d0*/  HMMA.16816.F32.BF16 R88, R4.reuse, R8, RZ ;  /* 0x000000080458723c */ /* 0x042fe600000418ff */
[----:B------:R-:W-:Y:S04]  /*26e0*/  LDSM.16.M88.4 R96, [R216+0x7c00] ;  /* 0x007c0000d860783b */ /* 0x000fe80000000200 */
[----:B------:R-:W-:Y:S01]  /*26f0*/  LDSM.16.M88.4 R52, [R216+0x7800] ;  /* 0x00780000d834783b */ /* 0x000fe20000000200 */
[C---:B------:R-:W-:Y:S03]  /*2700*/  HMMA.16816.F32.BF16 R104, R4.reuse, R10, RZ ;  /* 0x0000000a0468723c */ /* 0x040fe600000418ff */
[----:B------:R-:W-:Y:S03]  /*2710*/  LDSM.16.M88.4 R60, [R216+0x7000] ;  /* 0x00700000d83c783b */ /* 0x000fe60000000200 */
[C---:B--2---:R-:W-:Y:S01]  /*2720*/  HMMA.16816.F32.BF16 R84, R4.reuse, R20, RZ ;  /* 0x000000140454723c */ /* 0x044fe200000418ff */
[----:B------:R-:W-:Y:S04]  /*2730*/  LDSM.16.M88.4 R56, [R216+0x7400] ;  /* 0x00740000d838783b */ /* 0x000fe80000000200 */
[----:B------:R1:W-:Y:S01]  /*2740*/  STL [R1+0x2c], R3 ;  /* 0x00002c0301007387 */ /* 0x0003e20000100800 */
[C---:B---3--:R-:W-:Y:S03]  /*2750*/  HMMA.16816.F32.BF16 R80, R4.reuse, R32, RZ ;  /* 0x000000200450723c */ /* 0x048fe600000418ff */
[----:B------:R-:W0:Y:S03]  /*2760*/  LDGDEPBAR ;  /* 0x00000000000079af */ /* 0x000e260000000000 */
[C---:B-----5:R-:W-:Y:S06]  /*2770*/  HMMA.16816.F32.BF16 R76, R4.reuse, R24, RZ ;  /* 0x00000018044c723c */ /* 0x060fec00000418ff */
[C---:B------:R-:W-:Y:S06]  /*2780*/  HMMA.16816.F32.BF16 R100, R4.reuse, R22, RZ ;  /* 0x000000160464723c */ /* 0x040fec00000418ff */
[C---:B------:R-:W-:Y:S06]  /*2790*/  HMMA.16816.F32.BF16 R92, R4.reuse, R34, RZ ;  /* 0x00000022045c723c */ /* 0x040fec00000418ff */
[----:B------:R-:W-:Y:S01]  /*27a0*/  HMMA.16816.F32.BF16 R72, R4, R26, RZ ;  /* 0x0000001a0448723c */ /* 0x000fe200000418ff */
[----:B------:R-:W2:Y:S01]  /*27b0*/  LDSM.16.M88.4 R4, [R220] ;  /* 0x00000000dc04783b */ /* 0x000ea20000000200 */
[----:B-1----:R-:W-:-:S04]  /*27c0*/  VIADD R3, R0, 0x10 ;  /* 0x0000001000037836 */ /* 0x002fc80000000000 */
[----:B----4-:R-:W-:Y:S01]  /*27d0*/  HMMA.16816.F32.BF16 R116, R16, R8, RZ ;  /* 0x000000081074723c */ /* 0x010fe200000418ff */
[----:B------:R-:W-:Y:S01]  /*27e0*/  ISETP.GE.AND P4, PT, R3, R44, PT ;  /* 0x0000002c0300720c */ /* 0x000fe20003f86270 */
[----:B------:R-:W-:-:S04]  /*27f0*/  VIADD R3, R0, 0x18 ;  /* 0x0000001800037836 */ /* 0x000fc80000000000 */
[----:B------:R-:W-:Y:S01]  /*2800*/  HMMA.16816.F32.BF16 R132, R16, R10, RZ ;  /* 0x0000000a1084723c */ /* 0x000fe200000418ff */
[----:B------:R-:W1:Y:S01]  /*2810*/  LDSM.16.M88.4 R8, [R219+0x3000] ;  /* 0x00300000db08783b */ /* 0x000e620000000200 */
[----:B------:R-:W-:Y:S01]  /*2820*/  ISETP.GE.AND P2, PT, R3, R44, PT ;  /* 0x0000002c0300720c */ /* 0x000fe20003f46270 */
[----:B------:R-:W-:-:S03]  /*2830*/  VIADD R3, R0, 0x19 ;  /* 0x0000001900037836 */ /* 0x000fc60000000000 */
[C---:B------:R-:W-:Y:S06]  /*2840*/  HMMA.16816.F32.BF16 R68, R16.reuse, R20, RZ ;  /* 0x000000141044723c */ /* 0x040fec00000418ff */
[C---:B------:R-:W-:Y:S06]  /*2850*/  HMMA.16816.F32.BF16 R124, R16.reuse, R22, RZ ;  /* 0x00000016107c723c */ /* 0x040fec00000418ff */
[C---:B------:R-:W-:Y:S06]  /*2860*/  HMMA.16816.F32.BF16 R64, R16.reuse, R32, RZ ;  /* 0x000000201040723c */ /* 0x040fec00000418ff */
[C---:B------:R-:W-:Y:S06]  /*2870*/  HMMA.16816.F32.BF16 R120, R16.reuse, R34, RZ ;  /* 0x000000221078723c */ /* 0x040fec00000418ff */
[C---:B------:R-:W-:Y:S06]  /*2880*/  HMMA.16816.F32.BF16 R20, R16.reuse, R24, RZ ;  /* 0x000000181014723c */ /* 0x040fec00000418ff */
[----:B------:R-:W-:Y:S01]  /*2890*/  HMMA.16816.F32.BF16 R112, R16, R26, RZ ;  /* 0x0000001a1070723c */ /* 0x000fe200000418ff */
[----:B------:R-:W3:Y:S05]  /*28a0*/  LDSM.16.M88.4 R24, [R219+0x2000] ;  /* 0x00200000db18783b */ /* 0x000eea0000000200 */
[C---:B------:R-:W-:Y:S06]  /*28b0*/  HMMA.16816.F32.BF16 R108, R12.reuse, R48, R88 ;  /* 0x000000300c6c723c */ /* 0x040fec0000041858 */
[C---:B------:R-:W-:Y:S06]  /*28c0*/  HMMA.16816.F32.BF16 R88, R12.reuse, R40, R84 ;  /* 0x000000280c58723c */ /* 0x040fec0000041854 */
[C---:B------:R-:W-:Y:S06]  /*28d0*/  HMMA.16816.F32.BF16 R84, R12.reuse, R28, R76 ;  /* 0x0000001c0c54723c */ /* 0x040fec000004184c */
[C---:B------:R-:W-:Y:S06]  /*28e0*/  HMMA.16816.F32.BF16 R32, R12.reuse, R30, R72 ;  /* 0x0000001e0c20723c */ /* 0x040fec0000041848 */
[C---:B------:R-:W-:Y:S06]  /*28f0*/  HMMA.16816.F32.BF16 R80, R12.reuse, R36, R80 ;  /* 0x000000240c50723c */ /* 0x040fec0000041850 */
[C---:B------:R-:W-:Y:S06]  /*2900*/  HMMA.16816.F32.BF16 R104, R12.reuse, R50, R104 ;  /* 0x000000320c68723c */ /* 0x040fec0000041868 */
[C---:B------:R-:W-:Y:S06]  /*2910*/  HMMA.16816.F32.BF16 R100, R12.reuse, R42, R100 ;  /* 0x0000002a0c64723c */ /* 0x040fec0000041864 */
[----:B------:R-:W-:Y:S06]  /*2920*/  HMMA.16816.F32.BF16 R92, R12, R38, R92 ;  /* 0x000000260c5c723c */ /* 0x000fec000004185c */
[C---:B--2---:R-:W-:Y:S06]  /*2930*/  HMMA.16816.F32.BF16 R128, R4.reuse, R48, R116 ;  /* 0x000000300480723c */ /* 0x044fec0000041874 */
[C---:B------:R-:W-:Y:S06]  /*2940*/  HMMA.16816.F32.BF16 R116, R4.reuse, R40, R68 ;  /* 0x000000280474723c */ /* 0x040fec0000041844 */
[C---:B------:R-:W-:Y:S06]  /*2950*/  HMMA.16816.F32.BF16 R72, R4.reuse, R36, R64 ;  /* 0x000000240448723c */ /* 0x040fec0000041840 */
[C---:B------:R-:W-:Y:S01]  /*2960*/  HMMA.16816.F32.BF16 R68, R4.reuse, R28, R20 ;  /* 0x0000001c0444723c */ /* 0x040fe20000041814 */
[----:B------:R-:W-:Y:S05]  /*2970*/  LDSM.16.M88.4 R20, [R220+0x2000] ;  /* 0x00200000dc14783b */ /* 0x000fea0000000200 */
[C---:B------:R-:W-:Y:S06]  /*2980*/  HMMA.16816.F32.BF16 R48, R4.reuse, R50, R132 ;  /* 0x000000320430723c */ /* 0x040fec0000041884 */
[C---:B------:R-:W-:Y:S01]  /*2990*/  HMMA.16816.F32.BF16 R16, R4.reuse, R42, R124 ;  /* 0x0000002a0410723c */ /* 0x040fe2000004187c */
[----:B------:R-:W-:Y:S05]  /*29a0*/  LDSM.16.M88.4 R40, [R218+0x7400] ;  /* 0x00740000da28783b */ /* 0x000fea0000000200 */
[C---:B------:R-:W-:Y:S01]  /*29b0*/  HMMA.16816.F32.BF16 R12, R4.reuse, R38, R120 ;  /* 0x00000026040c723c */ /* 0x040fe20000041878 */
[----:B------:R-:W-:Y:S05]  /*29c0*/  LDSM.16.M88.4 R36, [R218+0x7000] ;  /* 0x00700000da24783b */ /* 0x000fea0000000200 */
[----:B------:R-:W-:Y:S01]  /*29d0*/  HMMA.16816.F32.BF16 R64, R4, R30, R112 ;  /* 0x0000001e0440723c */ /* 0x000fe20000041870 */
[----:B------:R-:W2:Y:S04]  /*29e0*/  LDSM.16.M88.4 R4, [R220+0x3000] ;  /* 0x00300000dc04783b */ /* 0x000ea80000000200 */
[----:B------:R-:W-:Y:S01]  /*29f0*/  LDSM.16.M88.4 R28, [R218+0x7c00] ;  /* 0x007c0000da1c783b */ /* 0x000fe20000000200 */
[C---:B-1----:R-:W-:Y:S06]  /*2a00*/  HMMA.16816.F32.BF16 R140, R8.reuse, R96, R84 ;  /* 0x00000060088c723c */ /* 0x042fec0000041854 */
[C---:B------:R-:W-:Y:S01]  /*2a10*/  HMMA.16816.F32.BF16 R84, R8.reuse, R98, R32 ;  /* 0x000000620854723c */ /* 0x040fe20000041820 */
[----:B------:R-:W1:Y:S05]  /*2a20*/  LDSM.16.M88.4 R32, [R218+0x7800] ;  /* 0x00780000da20783b */ /* 0x000e6a0000000200 */
[C---:B------:R-:W-:Y:S06]  /*2a30*/  HMMA.16816.F32.BF16 R112, R8.reuse, R52, R80 ;  /* 0x000000340870723c */ /* 0x040fec0000041850 */
[C---:B------:R-:W-:Y:S06]  /*2a40*/  HMMA.16816.F32.BF16 R76, R8.reuse, R60, R108 ;  /* 0x0000003c084c723c */ /* 0x040fec000004186c */
[C---:B------:R-:W-:Y:S06]  /*2a50*/  HMMA.16816.F32.BF16 R88, R8.reuse, R56, R88 ;  /* 0x000000380858723c */ /* 0x040fec0000041858 */
[C---:B------:R-:W-:Y:S06]  /*2a60*/  HMMA.16816.F32.BF16 R80, R8.reuse, R62, R104 ;  /* 0x0000003e0850723c */ /* 0x040fec0000041868 */
[C---:B------:R-:W-:Y:S06]  /*2a70*/  HMMA.16816.F32.BF16 R100, R8.reuse, R58, R100 ;  /* 0x0000003a0864723c */ /* 0x040fec0000041864 */
[----:B------:R-:W-:Y:S06]  /*2a80*/  HMMA.16816.F32.BF16 R92, R8, R54, R92 ;  /* 0x00000036085c723c */ /* 0x000fec000004185c */
[C---:B---3--:R-:W-:Y:S06]  /*2a90*/  HMMA.16816.F32.BF16 R8, R24.reuse, R60, R128 ;  /* 0x0000003c1808723c */ /* 0x048fec0000041880 */
[C---:B------:R-:W-:Y:S01]  /*2aa0*/  HMMA.16816.F32.BF16 R136, R24.reuse, R62, R48 ;  /* 0x0000003e1888723c */ /* 0x040fe20000041830 */
[----:B------:R-:W-:Y:S04]  /*2ab0*/  LDSM.16.M88.4 R60, [R216+0x8000] ;  /* 0x00800000d83c783b */ /* 0x000fe80000000200 */
[----:B------:R-:W-:Y:S01]  /*2ac0*/  LDSM.16.M88.4 R48, [R216+0x8c00] ;  /* 0x008c0000d830783b */ /* 0x000fe20000000200 */
[C---:B------:R-:W-:Y:S03]  /*2ad0*/  HMMA.16816.F32.BF16 R128, R24.reuse, R58, R16 ;  /* 0x0000003a1880723c */ /* 0x040fe60000041810 */
[----:B------:R-:W-:Y:S03]  /*2ae0*/  LDSM.16.M88.4 R16, [R219+0x4000] ;  /* 0x00400000db10783b */ /* 0x000fe60000000200 */
[C---:B------:R-:W-:Y:S01]  /*2af0*/  HMMA.16816.F32.BF16 R124, R24.reuse, R54, R12 ;  /* 0x00000036187c723c */ /* 0x040fe2000004180c */
[----:B------:R-:W3:Y:S05]  /*2b00*/  LDSM.16.M88.4 R12, [R219+0x5000] ;  /* 0x00500000db0c783b */ /* 0x000eea0000000200 */
[C---:B------:R-:W-:Y:S01]  /*2b10*/  HMMA.16816.F32.BF16 R132, R24.reuse, R56, R116 ;  /* 0x000000381884723c */ /* 0x040fe20000041874 */
[----:B------:R-:W4:Y:S05]  /*2b20*/  LDSM.16.M88.4 R56, [R216+0x8400] ;  /* 0x00840000d838783b */ /* 0x000f2a0000000200 */
[C---:B------:R-:W-:Y:S01]  /*2b30*/  HMMA.16816.F32.BF16 R116, R24.reuse, R52, R72 ;  /* 0x000000341874723c */ /* 0x040fe20000041848 */
[----:B------:R-:W5:Y:S05]  /*2b40*/  LDSM.16.M88.4 R52, [R216+0x8800] ;  /* 0x00880000d834783b */ /* 0x000f6a0000000200 */
[C---:B------:R-:W-:Y:S06]  /*2b50*/  HMMA.16816.F32.BF16 R104, R24.reuse, R96, R68 ;  /* 0x000000601868723c */ /* 0x040fec0000041844 */
[----:B------:R-:W-:Y:S01]  /*2b60*/  HMMA.16816.F32.BF16 R24, R24, R98, R64 ;  /* 0x000000621818723c */ /* 0x000fe20000041840 */
[----:B------:R-:W-:Y:S05]  /*2b70*/  LDSM.16.M88.4 R64, [R218+0x8000] ;  /* 0x00800000da40783b */ /* 0x000fea0000000200 */
[-C--:B--2---:R-:W-:Y:S06]  /*2b80*/  HMMA.16816.F32.BF16 R68, R4, R36.reuse, R76 ;  /* 0x000000240444723c */ /* 0x084fec000004184c */
[----:B------:R-:W-:Y:S01]  /*2b90*/  HMMA.16816.F32.BF16 R72, R20, R36, R8 ;  /* 0x000000241448723c */ /* 0x000fe20000041808 */
[----:B------:R-:W-:Y:S05]  /*2ba0*/  LDSM.16.M88.4 R8, [R220+0x4000] ;  /* 0x00400000dc08783b */ /* 0x000fea0000000200 */
[C---:B------:R-:W-:Y:S06]  /*2bb0*/  HMMA.16816.F32.BF16 R120, R4.reuse, R42, R100 ;  /* 0x0000002a0478723c */ /* 0x040fec0000041864 */
[C---:B------:R-:W-:Y:S06]  /*2bc0*/  HMMA.16816.F32.BF16 R76, R4.reuse, R38, R80 ;  /* 0x00000026044c723c */ /* 0x040fec0000041850 */
[C---:B------:R-:W-:Y:S06]  /*2bd0*/  HMMA.16816.F32.BF16 R88, R4.reuse, R40, R88 ;  /* 0x000000280458723c */ /* 0x040fec0000041858 */
[C---:B-1----:R-:W-:Y:S06]  /*2be0*/  HMMA.16816.F32.BF16 R112, R4.reuse, R32, R112 ;  /* 0x000000200470723c */ /* 0x042fec0000041870 */
[C---:B------:R-:W-:Y:S06]  /*2bf0*/  HMMA.16816.F32.BF16 R108, R4.reuse, R34, R92 ;  /* 0x00000022046c723c */ /* 0x040fec000004185c */
[C---:B------:R-:W-:Y:S06]  /*2c00*/  HMMA.16816.F32.BF16 R100, R4.reuse, R28, R140 ;  /* 0x0000001c0464723c */ /* 0x040fec000004188c */
[----:B------:R-:W-:Y:S01]  /*2c10*/  HMMA.16816.F32.BF16 R84, R4, R30, R84 ;  /* 0x0000001e0454723c */ /* 0x000fe20000041854 */
[----:B------:R-:W1:Y:S05]  /*2c20*/  LDSM.16.M88.4 R4, [R220+0x5000] ;  /* 0x00500000dc04783b */ /* 0x000e6a0000000200 */
[C---:B------:R-:W-:Y:S06]  /*2c30*/  HMMA.16816.F32.BF16 R80, R20.reuse, R38, R136 ;  /* 0x000000261450723c */ /* 0x040fec0000041888 */
[C---:B------:R-:W-:Y:S06]  /*2c40*/  HMMA.16816.F32.BF16 R104, R20.reuse, R28, R104 ;  /* 0x0000001c1468723c */ /* 0x040fec0000041868 */
[C---:B------:R-:W-:Y:S06]  /*2c50*/  HMMA.16816.F32.BF16 R92, R20.reuse, R40, R132 ;  /* 0x00000028145c723c */ /* 0x040fec0000041884 */
[C---:B------:R-:W-:Y:S06]  /*2c60*/  HMMA.16816.F32.BF16 R96, R20.reuse, R42, R128 ;  /* 0x0000002a1460723c */ /* 0x040fec0000041880 */
[C---:B------:R-:W-:Y:S06]  /*2c70*/  HMMA.16816.F32.BF16 R116, R20.reuse, R32, R116 ;  /* 0x000000201474723c */ /* 0x040fec0000041874 */
[C---:B------:R-:W-:Y:S06]  /*2c80*/  HMMA.16816.F32.BF16 R124, R20.reuse, R34, R124 ;  /* 0x00000022147c723c */ /* 0x040fec000004187c */
[----:B------:R-:W-:Y:S01]  /*2c90*/  HMMA.16816.F32.BF16 R28, R20, R30, R24 ;  /* 0x0000001e141c723c */ /* 0x000fe20000041818 */
[----:B------:R-:W2:Y:S05]  /*2ca0*/  LDSM.16.M88.4 R20, [R218+0x8400] ;  /* 0x00840000da14783b */ /* 0x000eaa0000000200 */
[-C--:B---3--:R-:W-:Y:S06]  /*2cb0*/  HMMA.16816.F32.BF16 R24, R12, R60.reuse, R68 ;  /* 0x0000003c0c18723c */ /* 0x088fec0000041844 */
[----:B------:R-:W-:Y:S06]  /*2cc0*/  HMMA.16816.F32.BF16 R32, R16, R60, R72 ;  /* 0x0000003c1020723c */ /* 0x000fec0000041848 */
[-C--:B------:R-:W-:Y:S06]  /*2cd0*/  HMMA.16816.F32.BF16 R36, R12, R62.reuse, R76 ;  /* 0x0000003e0c24723c */ /* 0x080fec000004184c */
[----:B------:R-:W-:Y:S06]  /*2ce0*/  HMMA.16816.F32.BF16 R60, R16, R62, R80 ;  /* 0x0000003e103c723c */ /* 0x000fec0000041850 */
[C---:B----4-:R-:W-:Y:S06]  /*2cf0*/  HMMA.16816.F32.BF16 R88, R12.reuse, R56, R88 ;  /* 0x000000380c58723c */ /* 0x050fec0000041858 */
[C---:B------:R-:W-:Y:S06]  /*2d00*/  HMMA.16816.F32.BF16 R120, R12.reuse, R58, R120 ;  /* 0x0000003a0c78723c */ /* 0x040fec0000041878 */
[C---:B-----5:R-:W-:Y:S06]  /*2d10*/  HMMA.16816.F32.BF16 R112, R12.reuse, R52, R112 ;  /* 0x000000340c70723c */ /* 0x060fec0000041870 */
[C---:B------:R-:W-:Y:S06]  /*2d20*/  HMMA.16816.F32.BF16 R108, R12.reuse, R54, R108 ;  /* 0x000000360c6c723c */ /* 0x040fec000004186c */
[C---:B------:R-:W-:Y:S06]  /*2d30*/  HMMA.16816.F32.BF16 R100, R12.reuse, R48, R100 ;  /* 0x000000300c64723c */ /* 0x040fec0000041864 */
[----:B------:R-:W-:Y:S01]  /*2d40*/  HMMA.16816.F32.BF16 R84, R12, R50, R84 ;  /* 0x000000320c54723c */ /* 0x000fe20000041854 */
[----:B------:R-:W3:Y:S05]  /*2d50*/  LDSM.16.M88.4 R12, [R218+0x8800] ;  /* 0x00880000da0c783b */ /* 0x000eea0000000200 */
[C---:B------:R-:W-:Y:S06]  /*2d60*/  HMMA.16816.F32.BF16 R40, R16.reuse, R56, R92 ;  /* 0x000000381028723c */ /* 0x040fec000004185c */
[C---:B------:R-:W-:Y:S06]  /*2d70*/  HMMA.16816.F32.BF16 R68, R16.reuse, R58, R96 ;  /* 0x0000003a1044723c */ /* 0x040fec0000041860 */
[C---:B------:R-:W-:Y:S06]  /*2d80*/  HMMA.16816.F32.BF16 R72, R16.reuse, R52, R116 ;  /* 0x000000341048723c */ /* 0x040fec0000041874 */
[C---:B------:R-:W-:Y:S06]  /*2d90*/  HMMA.16816.F32.BF16 R124, R16.reuse, R54, R124 ;  /* 0x00000036107c723c */ /* 0x040fec000004187c */
[C---:B------:R-:W-:Y:S06]  /*2da0*/  HMMA.16816.F32.BF16 R104, R16.reuse, R48, R104 ;  /* 0x000000301068723c */ /* 0x040fec0000041868 */
[----:B------:R-:W-:Y:S06]  /*2db0*/  HMMA.16816.F32.BF16 R76, R16, R50, R28 ;  /* 0x00000032104c723c */ /* 0x000fec000004181c */
[----:B-1----:R-:W-:Y:S01]  /*2dc0*/  HMMA.16816.F32.BF16 R24, R4, R64, R24 ;  /* 0x000000400418723c */ /* 0x002fe20000041818 */
[----:B------:R-:W-:-:S02]  /*2dd0*/  VIADD R18, R0, 0x1 ;  /* 0x0000000100127836 */ /* 0x000fc40000000000 */
[C---:B------:R-:W-:Y:S02]  /*2de0*/  VIADD R17, R0.reuse, 0x8 ;  /* 0x0000000800117836 */ /* 0x040fe40000000000 */
[----:B------:R-:W-:Y:S01]  /*2df0*/  VIADD R16, R0, 0x9 ;  /* 0x0000000900107836 */ /* 0x000fe20000000000 */
[----:B------:R-:W-:Y:S01]  /*2e00*/  HMMA.16816.F32.BF16 R28, R8, R64, R32 ;  /* 0x00000040081c723c */ /* 0x000fe20000041820 */
[-C--:B------:R-:W-:Y:S02]  /*2e10*/  ISETP.GE.AND P5, PT, R18, R44.reuse, PT ;  /* 0x0000002c1200720c */ /* 0x080fe40003fa6270 */
[-C--:B------:R-:W-:Y:S02]  /*2e20*/  ISETP.GE.AND P0, PT, R17, R44.reuse, PT ;  /* 0x0000002c1100720c */ /* 0x080fe40003f06270 */
[----:B------:R-:W-:Y:S01]  /*2e30*/  ISETP.GE.AND P6, PT, R16, R44, PT ;  /* 0x0000002c1000720c */ /* 0x000fe20003fc6270 */
[----:B------:R-:W-:Y:S01]  /*2e40*/  HMMA.16816.F32.BF16 R36, R4, R66, R36 ;  /* 0x000000420424723c */ /* 0x000fe20000041824 */
[----:B------:R-:W1:Y:S01]  /*2e50*/  LDSM.16.M88.4 R16, [R218+0x8c00] ;  /* 0x008c0000da10783b */ /* 0x000e620000000200 */
[----:B------:R-:W-:-:S04]  /*2e60*/  DEPBAR.LE SB0, 0x0 ;  /* 0x000080000000791a */ /* 0x000fc80000000000 */
[C---:B------:R-:W-:Y:S06]  /*2e70*/  HMMA.16816.F32.BF16 R32, R8.reuse, R66, R60 ;  /* 0x000000420820723c */ /* 0x040fec000004183c */
[-C--:B--2---:R-:W-:Y:S01]  /*2e80*/  HMMA.16816.F32.BF16 R56, R8, R20.reuse, R40 ;  /* 0x000000140838723c */ /* 0x084fe20000041828 */
[----:B------:R-:W-:Y:S02]  /*2e90*/  FSEL R65, R26, -INF , !P1 ;  /* 0xff8000001a417808 */ /* 0x000fe40004800000 */
[----:B------:R-:W-:Y:S02]  /*2ea0*/  FSEL R47, R24, -INF , !P1 ;  /* 0xff800000182f7808 */ /* 0x000fe40004800000 */
[----:B------:R-:W-:Y:S01]  /*2eb0*/  FSEL R64, R27, -INF , !P5 ;  /* 0xff8000001b407808 */ /* 0x000fe20006800000 */
[----:B------:R-:W-:Y:S01]  /*2ec0*/  HMMA.16816.F32.BF16 R40, R4, R20, R88 ;  /* 0x000000140428723c */ /* 0x000fe20000041858 */
[----:B------:R-:W-:-:S02]  /*2ed0*/  FSEL R80, R30, -INF , !P1 ;  /* 0xff8000001e507808 */ /* 0x000fc40004800000 */
[----:B------:R-:W-:Y:S02]  /*2ee0*/  FSEL R46, R28, -INF , !P1 ;  /* 0xff8000001c2e7808 */ /* 0x000fe40004800000 */
[----:B------:R-:W-:Y:S01]  /*2ef0*/  ISETP.GE.AND P1, PT, R3, R44, PT ;  /* 0x0000002c0300720c */ /* 0x000fe20003f26270 */
[----:B------:R-:W-:Y:S01]  /*2f00*/  VIADD R3, R0, 0x20 ;  /* 0x0000002000037836 */ /* 0x000fe20000000000 */
[C---:B------:R-:W-:Y:S01]  /*2f10*/  HMMA.16816.F32.BF16 R48, R8.reuse, R22, R68 ;  /* 0x000000160830723c */ /* 0x040fe20000041844 */
[----:B------:R-:W-:Y:S02]  /*2f20*/  FSEL R45, R25, -INF , !P5 ;  /* 0xff800000192d7808 */ /* 0x000fe40006800000 */
[----:B------:R-:W-:Y:S02]  /*2f30*/  FSEL R66, R29, -INF , !P5 ;  /* 0xff8000001d427808 */ /* 0x000fe40006800000 */
[----:B------:R-:W-:Y:S01]  /*2f40*/  FSEL R38, R38, -INF , !P0 ;  /* 0xff80000026267808 */ /* 0x000fe20004000000 */
[----:B---3--:R-:W-:Y:S01]  /*2f50*/  HMMA.16816.F32.BF16 R52, R8, R12, R72 ;  /* 0x0000000c0834723c */ /* 0x008fe20000041848 */
[----:B------:R-:W-:-:S02]  /*2f60*/  FSEL R69, R31, -INF , !P5 ;  /* 0xff8000001f457808 */ /* 0x000fc40006800000 */
[-C--:B------:R-:W-:Y:S01]  /*2f70*/  ISETP.GE.AND P5, PT, R3, R44.reuse, PT ;  /* 0x0000002c0300720c */ /* 0x080fe20003fa6270 */
[----:B------:R-:W-:Y:S01]  /*2f80*/  VIADD R3, R0, 0x21 ;  /* 0x0000002100037836 */ /* 0x000fe20000000000 */
[----:B------:R-:W-:Y:S01]  /*2f90*/  FSEL R36, R36, -INF , !P0 ;  /* 0xff80000024247808 */ /* 0x000fe20004000000 */
[C---:B------:R-:W-:Y:S01]  /*2fa0*/  HMMA.16816.F32.BF16 R28, R4.reuse, R12, R112 ;  /* 0x0000000c041c723c */ /* 0x040fe20000041870 */
[----:B------:R-:W-:Y:S02]  /*2fb0*/  FSEL R71, R34, -INF , !P0 ;  /* 0xff80000022477808 */ /* 0x000fe40004000000 */
[----:B------:R-:W-:Y:S02]  /*2fc0*/  FSEL R67, R32, -INF , !P0 ;  /* 0xff80000020437808 */ /* 0x000fe40004000000 */
        /* <DEDUP_REMOVED lines=15> */
[----:B------:R-:W-:Y:S01]  /*30c0*/  HMMA.16816.F32.BF16 R20, R4, R18, R84 ;  /* 0x000000120414723c */ /* 0x000fe20000041854 */
[----:B------:R-:W-:Y:S01]  /*30d0*/  ISETP.GE.AND P4, PT, R3, R44, PT ;  /* 0x0000002c0300720c */ /* 0x000fe20003f86270 */
[----:B------:R-:W-:Y:S01]  /*30e0*/  VIADD R3, R0, 0x30 ;  /* 0x0000003000037836 */ /* 0x000fe20000000000 */
[----:B------:R-:W-:Y:S02]  /*30f0*/  FSEL R128, R43, -INF , !P3 ;  /* 0xff8000002b807808 */ /* 0x000fe40005800000 */
[----:B------:R-:W-:Y:S01]  /*3100*/  FSEL R121, R41, -INF , !P3 ;  /* 0xff80000029797808 */ /* 0x000fe20005800000 */
[----:B------:R-:W-:Y:S01]  /*3110*/  HMMA.16816.F32.BF16 R12, R8, R14, R124 ;  /* 0x0000000e080c723c */ /* 0x000fe2000004187c */
[----:B------:R-:W-:-:S02]  /*3120*/  FSEL R148, R59, -INF , !P3 ;  /* 0xff8000003b947808 */ /* 0x000fc40005800000 */
[----:B------:R-:W-:Y:S02]  /*3130*/  FSEL R57, R57, -INF , !P3 ;  /* 0xff80000039397808 */ /* 0x000fe40005800000 */
[----:B------:R-:W-:Y:S01]  /*3140*/  ISETP.GE.AND P3, PT, R3, R44, PT ;  /* 0x0000002c0300720c */ /* 0x000fe20003f66270 */
[C---:B------:R-:W-:Y:S01]  /*3150*/  HMMA.16816.F32.BF16 R4, R8.reuse, R16, R104 ;  /* 0x000000100804723c */ /* 0x040fe20000041868 */
[----:B------:R-:W-:Y:S01]  /*3160*/  VIADD R3, R0, 0x31 ;  /* 0x0000003100037836 */ /* 0x000fe20000000000 */
[----:B------:R-:W-:Y:S02]  /*3170*/  FSEL R178, R54, -INF , !P5 ;  /* 0xff80000036b27808 */ /* 0x000fe40006800000 */
[----:B------:R-:W-:Y:S02]  /*3180*/  FSEL R168, R30, -INF , !P5 ;  /* 0xff8000001ea87808 */ /* 0x000fe40006800000 */
[----:B------:R-:W-:Y:S01]  /*3190*/  HMMA.16816.F32.BF16 R8, R8, R18, R76 ;  /* 0x000000120808723c */ /* 0x000fe2000004184c */
[----:B------:R-:W-:-:S02]  /*31a0*/  FSEL R163, R28, -INF , !P5 ;  /* 0xff8000001ca37808 */ /* 0x000fc40006800000 */
[----:B------:R-:W-:Y:S02]  /*31b0*/  FSEL R161, R52, -INF , !P5 ;  /* 0xff80000034a17808 */ /* 0x000fe40006800000 */
[----:B------:R-:W-:Y:S02]  /*31c0*/  ISETP.GE.AND P5, PT, R44, 0x41, PT ;  /* 0x000000412c00780c */ /* 0x000fe40003fa6270 */
[----:B------:R-:W-:Y:S02]  /*31d0*/  FSEL R133, R62, -INF , !P2 ;  /* 0xff8000003e857808 */ /* 0x000fe40005000000 */
[----:B------:R-:W-:Y:S02]  /*31e0*/  FSEL R60, R60, -INF , !P2 ;  /* 0xff8000003c3c7808 */ /* 0x000fe40005000000 */
[----:B------:R-:W-:Y:S02]  /*31f0*/  FSEL R152, R50, -INF , !P2 ;  /* 0xff80000032987808 */ /* 0x000fe40005000000 */
[----:B------:R-:W-:-:S02]  /*3200*/  FSEL R59, R48, -INF , !P2 ;  /* 0xff800000303b7808 */ /* 0x000fc40005000000 */
[-C--:B------:R-:W-:Y:S01]  /*3210*/  ISETP.GE.AND P2, PT, R3, R44.reuse, PT ;  /* 0x0000002c0300720c */ /* 0x080fe20003f46270 */
[C---:B------:R-:W-:Y:S01]  /*3220*/  VIADD R3, R0.reuse, 0x38 ;  /* 0x0000003800037836 */ /* 0x040fe20000000000 */
[----:B------:R-:W-:Y:S01]  /*3230*/  FSEL R137, R63, -INF , !P1 ;  /* 0xff8000003f897808 */ /* 0x000fe20004800000 */
[----:B------:R-:W-:Y:S01]  /*3240*/  VIADD R0, R0, 0x39 ;  /* 0x0000003900007836 */ /* 0x000fe20000000000 */
[----:B------:R-:W-:Y:S02]  /*3250*/  FSEL R61, R61, -INF , !P1 ;  /* 0xff8000003d3d7808 */ /* 0x000fe40004800000 */
[----:B------:R-:W-:Y:S02]  /*3260*/  FSEL R138, R51, -INF , !P1 ;  /* 0xff800000338a7808 */ /* 0x000fe40004800000 */
[----:B------:R-:W-:Y:S02]  /*3270*/  FSEL R58, R49, -INF , !P1 ;  /* 0xff800000313a7808 */ /* 0x000fe40004800000 */
[----:B------:R-:W-:Y:S01]  /*3280*/  ISETP.GE.AND P1, PT, R3, R44, PT ;  /* 0x0000002c0300720c */ /* 0x000fe20003f26270 */
[----:B------:R-:W-:Y:S01]  /*3290*/  IMAD R3, R149, 0x20, R146 ;  /* 0x0000002095037824 */ /* 0x000fe200078e0292 */
[----:B------:R-:W-:-:S02]  /*32a0*/  FSEL R179, R55, -INF , !P0 ;  /* 0xff80000037b37808 */ /* 0x000fc40004000000 */
[----:B------:R-:W-:Y:S02]  /*32b0*/  FSEL R173, R53, -INF , !P0 ;  /* 0xff80000035ad7808 */ /* 0x000fe40004000000 */
[----:B------:R-:W-:Y:S02]  /*32c0*/  FSEL R166, R31, -INF , !P0 ;  /* 0xff8000001fa67808 */ /* 0x000fe40004000000 */
[----:B------:R-:W-:Y:S02]  /*32d0*/  FSEL R162, R29, -INF , !P0 ;  /* 0xff8000001da27808 */ /* 0x000fe40004000000 */
[----:B------:R-:W-:Y:S01]  /*32e0*/  ISETP.GE.AND P0, PT, R0, R44, PT ;  /* 0x0000002c0000720c */ /* 0x000fe20003f06270 */
[----:B------:R-:W-:Y:S01]  /*32f0*/  IMAD.IADD R0, R147, 0x1, R3 ;  /* 0x0000000193007824 */ /* 0x000fe200078e0203 */
[----:B------:R-:W-:Y:S02]  /*3300*/  FSEL R165, R34, -INF , !P6 ;  /* 0xff80000022a57808 */ /* 0x000fe40007000000 */
[----:B------:R-:W-:-:S02]  /*3310*/  FSEL R160, R32, -INF , !P6 ;  /* 0xff80000020a07808 */ /* 0x000fc40007000000 */
[----:B------:R-:W-:Y:S02]  /*3320*/  FSEL R167, R35, -INF , !P4 ;  /* 0xff80000023a77808 */ /* 0x000fe40006000000 */
[----:B------:R-:W-:Y:S02]  /*3330*/  FSEL R164, R33, -INF , !P4 ;  /* 0xff80000021a47808 */ /* 0x000fe40006000000 */
[----:B------:R-:W-:Y:S02]  /*3340*/  FSEL R185, R14, -INF , !P6 ;  /* 0xff8000000eb97808 */ /* 0x000fe40007000000 */
[----:B------:R-:W-:Y:S02]  /*3350*/  FSEL R172, R12, -INF , !P6 ;  /* 0xff8000000cac7808 */ /* 0x000fe40007000000 */
        /* <DEDUP_REMOVED lines=17> */
[----:B------:R-:W-:Y:S01]  /*3470*/  FSEL R184, R9, -INF , !P0 ;  /* 0xff80000009b87808 */ /* 0x000fe20004000000 */
[----:B------:R-:W-:Y:S06]  /*3480*/  BAR.SYNC.DEFER_BLOCKING 0x0 ;  /* 0x0000000000007b1d */ /* 0x000fec0000010000 */
[----:B------:R-:W-:Y:S05]  /*3490*/  @!P5 BRA `(.L_x_64) ;  /* 0x000000040008d947 */ /* 0x000fea0003800000 */
[----:B------:R-:W-:Y:S01]  /*34a0*/  ULDC UR5, c[0x0][0x2d0] ;  /* 0x0000b40000057ab9 */ /* 0x000fe20000000800 */
[----:B------:R-:W-:Y:S01]  /*34b0*/  LEA.HI.SX32 R4, R222, 0xfffffffe, 0x1a ;  /* 0xfffffffede047811 */ /* 0x000fe200078fd2ff */
[----:B------:R-:W-:Y:S01]  /*34c0*/  BSSY B0, `(.L_x_65) ;  /* 0x000003e000007945 */ /* 0x000fe20003800000 */
[----:B------:R-:W-:Y:S02]  /*34d0*/  ISETP.GE.AND P3, PT, R241, UR5, PT ;  /* 0x00000005f1007c0c */ /* 0x000fe4000bf66270 */
[----:B------:R-:W-:Y:S01]  /*34e0*/  ISETP.GE.AND P4, PT, R248, UR5, PT ;  /* 0x00000005f8007c0c */ /* 0x000fe2000bf86270 */
[----:B------:R-:W-:Y:S01]  /*34f0*/  IMAD R3, R150, R4, RZ ;  /* 0x0000000496037224 */ /* 0x000fe200078e02ff */
[----:B------:R-:W-:Y:S02]  /*3500*/  ISETP.GE.AND P1, PT, R242, UR5, PT ;  /* 0x00000005f2007c0c */ /* 0x000fe4000bf26270 */
[----:B------:R-:W-:Y:S01]  /*3510*/  SHF.R.S32.HI R6, RZ, 0x1f, R4 ;  /* 0x0000001fff067819 */ /* 0x000fe20000011404 */
[----:B------:R-:W-:-:S04]  /*3520*/  IMAD.WIDE.U32 R4, R4, R145, R250 ;  /* 0x0000009104047225 */ /* 0x000fc800078e00fa */
[----:B------:R-:W-:Y:S02]  /*3530*/  IMAD R3, R6, R145, R3 ;  /* 0x0000009106037224 */ /* 0x000fe400078e0203 */
[----:B------:R-:W1:Y:S02]  /*3540*/  @!P3 LDC.64 R12, c[0x0][0x218] ;  /* 0x00008600ff0cbb82 */ /* 0x000e640000000a00 */
[----:B------:R-:W-:Y:S01]  /*3550*/  IMAD.IADD R5, R5, 0x1, R3 ;  /* 0x0000000105057824 */ /* 0x000fe200078e0203 */
[----:B------:R2:W-:Y:S04]  /*3560*/  @P4 STS [R221+0x6000], RZ ;  /* 0x006000ffdd004388 */ /* 0x0005e80000000800 */
[----:B------:R2:W-:Y:S01]  /*3570*/  @P4 STS [R221+0x6004], RZ ;  /* 0x006004ffdd004388 */ /* 0x0005e20000000800 */
[----:B------:R-:W3:Y:S03]  /*3580*/  @!P4 LDC.64 R14, c[0x0][0x218] ;  /* 0x00008600ff0ecb82 */ /* 0x000ee60000000a00 */
[----:B------:R2:W-:Y:S05]  /*3590*/  @P4 STS.64 [R221+0x6008], RZ ;  /* 0x006008ffdd004388 */ /* 0x0005ea0000000a00 */
[----:B------:R-:W4:Y:S08]  /*35a0*/  @!P1 LDC.64 R10, c[0x0][0x218] ;  /* 0x00008600ff0a9b82 */ /* 0x000f300000000a00 */
[----:B------:R-:W5:Y:S01]  /*35b0*/  @!P4 LDC.64 R8, c[0x0][0x218] ;  /* 0x00008600ff08cb82 */ /* 0x000f620000000a00 */
[----:B-1----:R-:W-:-:S04]  /*35c0*/  @!P3 LEA R12, P2, R4, R12, 0x1 ;  /* 0x0000000c040cb211 */ /* 0x002fc800078408ff */
[C---:B------:R-:W-:Y:S02]  /*35d0*/  @!P3 LEA.HI.X R13, R4.reuse, R13, R5, 0x1, P2 ;  /* 0x0000000d040db211 */ /* 0x040fe400010f0c05 */
[----:B------:R-:W-:Y:S01]  /*35e0*/  IADD3 R3, P2, R243, R4, RZ ;  /* 0x00000004f3037210 */ /* 0x000fe20007f5e0ff */
[----:B------:R-:W1:Y:S01]  /*35f0*/  @!P3 LDC.64 R16, c[0x0][0x218] ;  /* 0x00008600ff10bb82 */ /* 0x000e620000000a00 */
[----:B---3--:R-:W-:-:S04]  /*3600*/  @!P4 LEA R14, P6, R4, R14, 0x1 ;  /* 0x0000000e040ec211 */ /* 0x008fc800078c08ff */
[C---:B------:R-:W-:Y:S02]  /*3610*/  @!P4 LEA.HI.X R15, R4.reuse, R15, R5, 0x1, P6 ;  /* 0x0000000f040fc211 */ /* 0x040fe400030f0c05 */
[----:B----4-:R-:W-:-:S03]  /*3620*/  @!P1 LEA R10, P0, R4, R10, 0x1 ;  /* 0x0000000a040a9211 */ /* 0x010fc600078008ff */
[----:B------:R-:W-:Y:S01]  /*3630*/  @!PT LDS RZ, [RZ] ;  /* 0x00000000fffff984 */ /* 0x000fe20000000800 */
[----:B------:R-:W-:Y:S01]  /*3640*/  @!PT LDS RZ, [RZ] ;  /* 0x00000000fffff984 */ /* 0x000fe20000000800 */
[----:B------:R-:W-:Y:S01]  /*3650*/  @!PT LDS RZ, [RZ] ;  /* 0x00000000fffff984 */ /* 0x000fe20000000800 */
[----:B------:R2:W-:Y:S01]  /*3660*/  @!P4 LDGSTS.E.BYPASS.LTC128B.128 [R221+0x6000], desc[UR8][R14.64] ;  /* 0x060000000eddcfae */ /* 0x0005e2000b901d48 */
[--C-:B------:R-:W-:Y:S01]  /*3670*/  @!P1 LEA.HI.X R11, R4, R11, R5.reuse, 0x1, P0 ;  /* 0x0000000b040b9211 */ /* 0x100fe200000f0c05 */
[----:B------:R-:W-:Y:S02]  /*3680*/  IMAD.X R4, R252, 0x1, R5, P2 ;  /* 0x00000001fc047824 */ /* 0x000fe400010e0605 */
[----:B------:R2:W-:Y:S01]  /*3690*/  @P3 STS.128 [R221+0x7000], RZ ;  /* 0x007000ffdd003388 */ /* 0x0005e20000000c00 */
[----:B-----5:R-:W-:-:S03]  /*36a0*/  @!P4 LEA R8, P0, R3, R8, 0x1 ;  /* 0x000000080308c211 */ /* 0x020fc600078008ff */
[----:B------:R-:W-:Y:S01]  /*36b0*/  @!PT LDS RZ, [RZ] ;  /* 0x00000000fffff984 */ /* 0x000fe20000000800 */
[----:B------:R-:W-:Y:S01]  /*36c0*/  @!PT LDS RZ, [RZ] ;  /* 0x00000000fffff984 */ /* 0x000fe20000000800 */
[----:B------:R-:W-:Y:S01]  /*36d0*/  @!PT LDS RZ, [RZ] ;  /* 0x00000000fffff984 */ /* 0x000fe20000000800 */
[----:B------:R2:W-:Y:S01]  /*36e0*/  @!P3 LDGSTS.E.BYPASS.LTC128B.128 [R221+0x7000], desc[UR8][R12.64+0x40] ;  /* 0x070000400cddbfae */ /* 0x0005e2000b901d48 */
[----:B------:R-:W-:-:S03]  /*36f0*/  @!P4 LEA.HI.X R9, R3, R9, R4, 0x1, P0 ;  /* 0x000000090309c211 */ /* 0x000fc600000f0c04 */
[----:B------:R2:W-:Y:S01]  /*3700*/  @P1 STS.128 [R221+0x8000], RZ ;  /* 0x008000ffdd001388 */ /* 0x0005e20000000c00 */
        /* <DEDUP_REMOVED lines=25> */
.L_x_66:
[----:B------:R-:W-:Y:S05]  /*38a0*/  BSYNC B0 ;  /* 0x0000000000007941 */ /* 0x000fea0003800000 */
.L_x_65:
[----:B------:R-:W0:Y:S02]  /*38b0*/  LDGDEPBAR ;  /* 0x00000000000079af */ /* 0x000e240000000000 */
.L_x_64:
[----:B------:R-:W-:Y:S01]  /*38c0*/  FMNMX.FTZ R3, R46, R66, !PT ;  /* 0x000000422e037209 */ /* 0x000fe20007810000 */
[----:B------:R-:W-:Y:S01]  /*38d0*/  ULDC UR5, c[0x0][0x2ec] ;  /* 0x0000bb0000057ab9 */ /* 0x000fe20000000800 */
[----:B------:R-:W-:Y:S02]  /*38e0*/  LEA R139, R0, UR4, 0x1 ;  /* 0x00000004008b7c11 */ /* 0x000fe4000f8e08ff */
[----:B------:R-:W-:Y:S02]  /*38f0*/  FMNMX.FTZ R4, R67, R3, !PT ;  /* 0x0000000343047209 */ /* 0x000fe40007810000 */
[----:B------:R-:W-:Y:S01]  /*3900*/  FMNMX.FTZ R3, R47, R45, !PT ;  /* 0x0000002d2f037209 */ /* 0x000fe20007810000 */
[----:B------:R-:W-:Y:S01]  /*3910*/  LDSM.16.MT88.4 R24, [R139+0xa000] ;  /* 0x00a000008b18783b */ /* 0x000fe20000004200 */
[----:B------:R-:W-:Y:S02]  /*3920*/  FMNMX.FTZ R4, R68, R4, !PT ;  /* 0x0000000444047209 */ /* 0x000fe40007810000 */
[----:B------:R-:W-:Y:S01]  /*3930*/  FMNMX.FTZ R3, R36, R3, !PT ;  /* 0x0000000324037209 */ /* 0x000fe20007810000 */
[----:B------:R-:W-:Y:S01]  /*3940*/  LDSM.16.MT88.4 R16, [R139+0x9000] ;  /* 0x009000008b10783b */ /* 0x000fe20000004200 */
[----:B------:R-:W-:-:S02]  /*3950*/  FMNMX.FTZ R5, R56, R4, !PT ;  /* 0x0000000438057209 */ /* 0x000fc40007810000 */
[----:B------:R-:W-:Y:S01]  /*3960*/  FMNMX.FTZ R3, R37, R3, !PT ;  /* 0x0000000325037209 */ /* 0x000fe20007810000 */
[----:B------:R-:W-:Y:S01]  /*3970*/  LDSM.16.MT88.4 R40, [R139+0xb000] ;  /* 0x00b000008b28783b */ /* 0x000fe20000004200 */
[----:B------:R-:W-:Y:S02]  /*3980*/  FMNMX.FTZ R5, R57, R5, !PT ;  /* 0x0000000539057209 */ /* 0x000fe40007810000 */
[----:B------:R-:W-:Y:S01]  /*3990*/  FMNMX.FTZ R3, R120, R3, !PT ;  /* 0x0000000378037209 */ /* 0x000fe20007810000 */
[----:B------:R-:W-:Y:S01]  /*39a0*/  LDSM.16.MT88.4 R32, [R139+0xb400] ;  /* 0x00b400008b20783b */ /* 0x000fe20000004200 */
        /* <DEDUP_REMOVED lines=22> */
[----:B------:R-:W-:Y:S01]  /*3b10*/  FMNMX.FTZ R134, R162, R134, !PT ;  /* 0x00000086a2867209 */ /* 0x000fe20007810000 */
[----:B------:R-:W3:Y:S01]  /*3b20*/  SHFL.BFLY PT, R136, R4, 0x2, 0x1f ;  /* 0x0c401f0004887f89 */ /* 0x000ee200000e0000 */
        /* <DEDUP_REMOVED lines=12> */
[----:B---3--:R-:W-:Y:S02]  /*3bf0*/  FMNMX.FTZ R136, R4, R136, !PT ;  /* 0x0000008804887209 */ /* 0x008fe40007810000 */
[----:B------:R-:W-:Y:S01]  /*3c00*/  FMNMX.FTZ R4, R195, R3, !PT ;  /* 0x00000003c3047209 */ /* 0x000fe20007810000 */
[----:B------:R-:W3:Y:S01]  /*3c10*/  SHFL.BFLY PT, R5, R134, 0x2, 0x1f ;  /* 0x0c401f0086057f89 */ /* 0x000ee200000e0000 */
[----:B------:R-:W-:Y:S02]  /*3c20*/  FMNMX.FTZ R3, R80, R69, !PT ;  /* 0x0000004550037209 */ /* 0x000fe40007810000 */
[----:B------:R-:W-:Y:S01]  /*3c30*/  LEA R217, R2, R139, 0x1 ;  /* 0x0000008b02d97211 */ /* 0x000fe200078e08ff */
[----:B------:R-:W4:Y:S01]  /*3c40*/  SHFL.BFLY PT, R132, R4, 0x2, 0x1f ;  /* 0x0c401f0004847f89 */ /* 0x000f2200000e0000 */
[----:B------:R-:W-:-:S03]  /*3c50*/  FMNMX.FTZ R3, R71, R3, !PT ;  /* 0x0000000347037209 */ /* 0x000fc60007810000 */
[----:B-12---:R-:W1:Y:S01]  /*3c60*/  SHFL.BFLY PT, R6, R136, 0x1, 0x1f ;  /* 0x0c201f0088067f89 */ /* 0x006e6200000e0000 */
[----:B------:R-:W-:-:S03]  /*3c70*/  FMNMX.FTZ R3, R70, R3, !PT ;  /* 0x0000000346037209 */ /* 0x000fc60007810000 */
[----:B------:R-:W-:Y:S01]  /*3c80*/  LDSM.16.MT88.4 R20, [R217+0x9000] ;  /* 0x00900000d914783b */ /* 0x000fe20000004200 */
[----:B------:R-:W-:-:S03]  /*3c90*/  FMNMX.FTZ R3, R144, R3, !PT ;  /* 0x0000000390037209 */ /* 0x000fc60007810000 */
[----:B------:R-:W-:Y:S01]  /*3ca0*/  LDSM.16.MT88.4 R48, [R217+0xb000] ;  /* 0x00b00000d930783b */ /* 0x000fe20000004200 */
[----:B------:R-:W-:-:S04]  /*3cb0*/  FMNMX.FTZ R3, R148, R3, !PT ;  /* 0x0000000394037209 */ /* 0x000fc80007810000 */
[----:B------:R-:W-:Y:S02]  /*3cc0*/  FMNMX.FTZ R3, R152, R3, !PT ;  /* 0x0000000398037209 */ /* 0x000fe40007810000 */
[----:B---3--:R-:W-:Y:S02]  /*3cd0*/  FMNMX.FTZ R134, R134, R5, !PT ;  /* 0x0000000586867209 */ /* 0x008fe40007810000 */
[----:B------:R-:W-:Y:S02]  /*3ce0*/  FMNMX.FTZ R3, R138, R3, !PT ;  /* 0x000000038a037209 */ /* 0x000fe40007810000 */
[----:B----4-:R-:W-:Y:S01]  /*3cf0*/  FMNMX.FTZ R132, R4, R132, !PT ;  /* 0x0000008404847209 */ /* 0x010fe20007810000 */
[----:B------:R-:W2:Y:S01]  /*3d00*/  SHFL.BFLY PT, R7, R134, 0x1, 0x1f ;  /* 0x0c201f0086077f89 */ /* 0x000ea200000e0000 */
[----:B------:R-:W-:Y:S02]  /*3d10*/  FMNMX.FTZ R4, R178, R3, !PT ;  /* 0x00000003b2047209 */ /* 0x000fe40007810000 */
[----:B-1----:R-:W-:-:S02]  /*3d20*/  FMNMX.FTZ R136, R136, R6, !PT ;  /* 0x0000000688887209 */ /* 0x002fc40007810000 */
[----:B------:R-:W-:Y:S01]  /*3d30*/  FMNMX.FTZ R4, R179, R4, !PT ;  /* 0x00000004b3047209 */ /* 0x000fe20007810000 */
[----:B------:R-:W1:Y:S01]  /*3d40*/  SHFL.BFLY PT, R6, R132, 0x1, 0x1f ;  /* 0x0c201f0084067f89 */ /* 0x000e6200000e0000 */
[C---:B------:R-:W-:Y:S01]  /*3d50*/  FSETP.NEU.FTZ.AND P0, PT, R136.reuse, -INF , PT ;  /* 0xff8000008800780b */ /* 0x040fe20003f1d000 */
[----:B------:R-:W-:Y:S01]  /*3d60*/  FMUL.FTZ R5, R136, UR5 ;  /* 0x0000000588057c20 */ /* 0x000fe20008410000 */
[----:B------:R-:W-:-:S04]  /*3d70*/  FMNMX.FTZ R4, R185, R4, !PT ;  /* 0x00000004b9047209 */ /* 0x000fc80007810000 */
[----:B------:R-:W-:Y:S02]  /*3d80*/  FMNMX.FTZ R4, R186, R4, !PT ;  /* 0x00000004ba047209 */ /* 0x000fe40007810000 */
[----:B------:R-:W-:Y:S02]  /*3d90*/  FSEL R3, R5, RZ, P0 ;  /* 0x000000ff05037208 */ /* 0x000fe40000000000 */
[----:B------:R-:W-:-:S03]  /*3da0*/  FMNMX.FTZ R4, R187, R4, !PT ;  /* 0x00000004bb047209 */ /* 0x000fc60007810000 */
[----:B------:R-:W-:Y:S01]  /*3db0*/  FFMA.FTZ R5, R46, UR5, -R3 ;  /* 0x000000052e057c23 */ /* 0x000fe20008010803 */
[----:B------:R-:W-:Y:S02]  /*3dc0*/  FMNMX.FTZ R4, R197, R4, !PT ;  /* 0x00000004c5047209 */ /* 0x000fe40007810000 */
[----:B--2---:R-:W-:Y:S01]  /*3dd0*/  FMNMX.FTZ R134, R134, R7, !PT ;  /* 0x0000000786867209 */ /* 0x004fe20007810000 */
[----:B------:R2:W-:Y:S01]  /*3de0*/  MUFU.EX2 R14, R5 ;  /* 0x00000005000e7308 */ /* 0x0005e20000000800 */
[----:B------:R-:W-:Y:S02]  /*3df0*/  FMNMX.FTZ R4, R196, R4, !PT ;  /* 0x00000004c4047209 */ /* 0x000fe40007810000 */
[C---:B------:R-:W-:Y:S01]  /*3e00*/  FSETP.NEU.FTZ.AND P0, PT, R134.reuse, -INF , PT ;  /* 0xff8000008600780b */ /* 0x040fe20003f1d000 */
[----:B------:R-:W-:Y:S01]  /*3e10*/  FMUL.FTZ R13, R134, UR5 ;  /* 0x00000005860d7c20 */ /* 0x000fe20008410000 */
[----:B------:R-:W-:Y:S02]  /*3e20*/  FMNMX.FTZ R4, R198, R4, !PT ;  /* 0x00000004c6047209 */ /* 0x000fe40007810000 */
[----:B-1----:R-:W-:-:S02]  /*3e30*/  FMNMX.FTZ R132, R132, R6, !PT ;  /* 0x0000000684847209 */ /* 0x002fc40007810000 */
[----:B------:R-:W-:Y:S01]  /*3e40*/  FSEL R13, R13, RZ, P0 ;  /* 0x000000ff0d0d7208 */ /* 0x000fe20000000000 */
[----:B------:R-:W1:Y:S01]  /*3e50*/  SHFL.BFLY PT, R6, R4, 0x2, 0x1f ;  /* 0x0c401f0004067f89 */ /* 0x000e6200000e0000 */
[C---:B------:R-:W-:Y:S01]  /*3e60*/  FSETP.NEU.FTZ.AND P0, PT, R132.reuse, -INF , PT ;  /* 0xff8000008400780b */ /* 0x040fe20003f1d000 */
[----:B------:R-:W-:-:S05]  /*3e70*/  FMUL.FTZ R12, R132, UR5 ;  /* 0x00000005840c7c20 */ /* 0x000fca0008410000 */
[----:B------:R-:W-:Y:S01]  /*3e80*/  FSEL R12, R12, RZ, P0 ;  /* 0x000000ff0c0c7208 */ /* 0x000fe20000000000 */
[----:B--2---:R-:W-:-:S04]  /*3e90*/  FFMA.FTZ R5, R47, UR5, -R13 ;  /* 0x000000052f057c23 */ /* 0x004fc8000801080d */
[--C-:B------:R-:W-:Y:S01]  /*3ea0*/  FFMA.FTZ R0, R64, UR5, -R12.reuse ;  /* 0x0000000540007c23 */ /* 0x100fe2000801080c */
[----:B------:R-:W-:Y:S01]  /*3eb0*/  FFMA.FTZ R2, R39, UR5, -R12 ;  /* 0x0000000527027c23 */ /* 0x000fe2000801080c */
[----:B------:R2:W-:Y:S08]  /*3ec0*/  MUFU.EX2 R238, R5 ;  /* 0x0000000500ee7308 */ /* 0x0005f00000000800 */
[----:B------:R3:W-:Y:S08]  /*3ed0*/  MUFU.EX2 R240, R0 ;  /* 0x0000000000f07308 */ /* 0x0007f00000000800 */
[----:B------:R4:W-:Y:S01]  /*3ee0*/  MUFU.EX2 R200, R2 ;  /* 0x0000000200c87308 */ /* 0x0009e20000000800 */
[----:B--2---:R-:W-:-:S07]  /*3ef0*/  FFMA.FTZ R5, R45, UR5, -R13 ;  /* 0x000000052d057c23 */ /* 0x004fce000801080d */
[----:B------:R2:W5:Y:S01]  /*3f00*/  MUFU.EX2 R15, R5 ;  /* 0x00000005000f7308 */ /* 0x0005620000000800 */
[----:B---3--:R-:W-:-:S07]  /*3f10*/  FFMA.FTZ R0, R38, UR5, -R12 ;  /* 0x0000000526007c23 */ /* 0x008fce000801080c */
[----:B------:R1:W3:Y:S01]  /*3f20*/  MUFU.EX2 R202, R0 ;  /* 0x0000000000ca7308 */ /* 0x0002e20000000800 */
[----:B----4-:R-:W-:-:S07]  /*3f30*/  FFMA.FTZ R2, R66, UR5, -R3 ;  /* 0x0000000542027c23 */ /* 0x010fce0008010803 */
[----:B------:R4:W4:Y:S01]  /*3f40*/  MUFU.EX2 R236, R2 ;  /* 0x0000000200ec7308 */ /* 0x0009220000000800 */
[----:B--2---:R-:W-:-:S07]  /*3f50*/  FFMA.FTZ R5, R36, UR5, -R13 ;  /* 0x0000000524057c23 */ /* 0x004fce000801080d */
[----:B------:R2:W-:Y:S01]  /*3f60*/  MUFU.EX2 R169, R5 ;  /* 0x0000000500a97308 */ /* 0x0005e20000000800 */
[----:B-1----:R-:W-:Y:S02]  /*3f70*/  FMNMX.FTZ R0, R4, R6, !PT ;  /* 0x0000000604007209 */ /* 0x002fe40007810000 */
[----:B-----5:R-:W-:Y:S02]  /*3f80*/  F2FP.BF16.F32.PACK_AB R4, R15, R238 ;  /* 0x000000ee0f04723e */ /* 0x020fe400000010ff */
[----:B---3--:R-:W-:Y:S01]  /*3f90*/  F2FP.BF16.F32.PACK_AB R7, R200, R202 ;  /* 0x000000cac807723e */ /* 0x008fe200000010ff */
[----:B------:R-:W1:Y:S01]  /*3fa0*/  SHFL.BFLY PT, R8, R0, 0x1, 0x1f ;  /* 0x0c201f0000087f89 */ /* 0x000e6200000e0000 */
[----:B----4-:R-:W-:-:S04]  /*3fb0*/  FFMA.FTZ R2, R67, UR5, -R3 ;  /* 0x0000000543027c23 */ /* 0x010fc80008010803 */
[----:B------:R3:W-:Y:S01]  /*3fc0*/  MUFU.EX2 R246, R2 ;  /* 0x0000000200f67308 */ /* 0x0007e20000000800 */
[----:B--2---:R-:W-:Y:S02]  /*3fd0*/  FFMA.FTZ R5, R37, UR5, -R13 ;  /* 0x0000000525057c23 */ /* 0x004fe4000801080d */
[----:B------:R-:W2:Y:S05]  /*3fe0*/  LDSM.16.MT88.4 R36, [R217+0xa000] ;  /* 0x00a00000d924783b */ /* 0x000eaa0000004200 */
[----:B------:R4:W5:Y:S01]  /*3ff0*/  MUFU.EX2 R201, R5 ;  /* 0x0000000500c97308 */ /* 0x0009620000000800 */
[----:B---3--:R-:W-:Y:S01]  /*4000*/  FFMA.FTZ R2, R68, UR5, -R3 ;  /* 0x0000000544027c23 */ /* 0x008fe20008010803 */
[----:B-1----:R-:W-:-:S02]  /*4010*/  FMNMX.FTZ R135, R0, R8, !PT ;  /* 0x0000000800877209 */ /* 0x002fc40007810000 */
[----:B------:R-:W-:-:S04]  /*4020*/  F2FP.BF16.F32.PACK_AB R8, R236, R14 ;  /* 0x0000000eec08723e */ /* 0x000fc800000010ff */
[----:B------:R1:W3:Y:S01]  /*4030*/  MUFU.EX2 R247, R2 ;  /* 0x0000000200f77308 */ /* 0x0002e20000000800 */
[C---:B------:R-:W-:Y:S01]  /*4040*/  FSETP.NEU.FTZ.AND P0, PT, R135.reuse, -INF , PT ;  /* 0xff8000008700780b */ /* 0x040fe20003f1d000 */
[----:B------:R-:W-:Y:S01]  /*4050*/  FMUL.FTZ R0, R135, UR5 ;  /* 0x0000000587007c20 */ /* 0x000fe20008410000 */
[----:B----4-:R-:W-:Y:S01]  /*4060*/  FFMA.FTZ R5, R65, UR5, -R12 ;  /* 0x0000000541057c23 */ /* 0x010fe2000801080c */
[----:B-----5:R-:W-:-:S03]  /*4070*/  F2FP.BF16.F32.PACK_AB R6, R201, R169 ;  /* 0x000000a9c906723e */ /* 0x020fc600000010ff */
[----:B------:R-:W-:Y:S01]  /*4080*/  FSEL R0, R0, RZ, P0 ;  /* 0x000000ff00007208 */ /* 0x000fe20000000000 */
[----:B------:R-:W4:Y:S01]  /*4090*/  MUFU.EX2 R239, R5 ;  /* 0x0000000500ef7308 */ /* 0x000f220000000800 */
[----:B-1----:R-:W-:Y:S01]  /*40a0*/  FFMA.FTZ R2, R56, UR5, -R3 ;  /* 0x0000000538027c23 */ /* 0x002fe20008010803 */
[----:B---3--:R-:W-:-:S06]  /*40b0*/  F2FP.BF16.F32.PACK_AB R10, R247, R246 ;  /* 0x000000f6f70a723e */ /* 0x008fcc00000010ff */
[----:B------:R1:W-:Y:S01]  /*40c0*/  MUFU.EX2 R199, R2 ;  /* 0x0000000200c77308 */ /* 0x0003e20000000800 */
[----:B----4-:R-:W-:-:S07]  /*40d0*/  F2FP.BF16.F32.PACK_AB R5, R240, R239 ;  /* 0x000000eff005723e */ /* 0x010fce00000010ff */
[----:B------:R-:W-:Y:S01]  /*40e0*/  HMMA.16816.F32.BF16 R108, R4, R24, RZ ;  /* 0x00000018046c723c */ /* 0x000fe200000418ff */
[----:B-1----:R-:W-:-:S05]  /*40f0*/  FFMA.FTZ R2, R57, UR5, -R3 ;  /* 0x0000000539027c23 */ /* 0x002fca0008010803 */
[C---:B------:R-:W-:Y:S01]  /*4100*/  HMMA.16816.F32.BF16 R84, R4.reuse, R26, RZ ;  /* 0x0000001a0454723c */ /* 0x040fe200000418ff */
[----:B------:R1:W-:Y:S05]  /*4110*/  MUFU.EX2 R28, R2 ;  /* 0x00000002001c7308 */ /* 0x0003ea0000000800 */
[C---:B------:R-:W-:Y:S06]  /*4120*/  HMMA.16816.F32.BF16 R116, R4.reuse, R16, RZ ;  /* 0x000000100474723c */ /* 0x040fec00000418ff */
[C---:B------:R-:W-:Y:S06]  /*4130*/  HMMA.16816.F32.BF16 R92, R4.reuse, R18, RZ ;  /* 0x00000012045c723c */ /* 0x040fec00000418ff */
[----:B------:R-:W-:Y:S01]  /*4140*/  HMMA.16816.F32.BF16 R112, R4, R20, RZ ;  /* 0x000000140470723c */ /* 0x000fe200000418ff */
[----:B-1----:R-:W-:-:S04]  /*4150*/  FFMA.FTZ R2, R80, UR5, -R0 ;  /* 0x0000000550027c23 */ /* 0x002fc80008010800 */
[----:B------:R1:W-:Y:S01]  /*4160*/  MUFU.EX2 R233, R2 ;  /* 0x0000000200e97308 */ /* 0x0003e20000000800 */
[C---:B------:R-:W-:Y:S06]  /*4170*/  HMMA.16816.F32.BF16 R88, R4.reuse, R22, RZ ;  /* 0x000000160458723c */ /* 0x040fec00000418ff */
[C---:B------:R-:W-:Y:S06]  /*4180*/  HMMA.16816.F32.BF16 R100, R4.reuse, R40, RZ ;  /* 0x000000280464723c */ /* 0x040fec00000418ff */
[----:B--2---:R-:W-:Y:S01]  /*4190*/  HMMA.16816.F32.BF16 R80, R4, R38, RZ ;  /* 0x000000260450723c */ /* 0x004fe200000418ff */
[----:B-1----:R-:W-:-:S05]  /*41a0*/  FFMA.FTZ R2, R69, UR5, -R0 ;  /* 0x0000000545027c23 */ /* 0x002fca0008010800 */
[C---:B------:R-:W-:Y:S01]  /*41b0*/  HMMA.16816.F32.BF16 R72, R4.reuse, R50, RZ ;  /* 0x000000320448723c */ /* 0x040fe200000418ff */
[----:B------:R1:W2:Y:S05]  /*41c0*/  MUFU.EX2 R231, R2 ;  /* 0x0000000200e77308 */ /* 0x0002aa0000000800 */
[C---:B------:R-:W-:Y:S06]  /*41d0*/  HMMA.16816.F32.BF16 R104, R4.reuse, R36, RZ ;  /* 0x000000240468723c */ /* 0x040fec00000418ff */
[C---:B------:R-:W-:Y:S06]  /*41e0*/  HMMA.16816.F32.BF16 R96, R4.reuse, R48, RZ ;  /* 0x000000300460723c */ /* 0x040fec00000418ff */
[----:B------:R-:W-:Y:S01]  /*41f0*/  HMMA.16816.F32.BF16 R76, R4, R42, RZ ;  /* 0x0000002a044c723c */ /* 0x000fe200000418ff */
[----:B-1----:R-:W-:Y:S01]  /*4200*/  FFMA.FTZ R2, R71, UR5, -R0 ;  /* 0x0000000547027c23 */ /* 0x002fe20008010800 */
[----:B--2---:R-:W-:-:S03]  /*4210*/  F2FP.BF16.F32.PACK_AB R9, R231, R233 ;  /* 0x000000e9e709723e */ /* 0x004fc600000010ff */
[----:B------:R1:W-:Y:S02]  /*4220*/  MUFU.EX2 R232, R2 ;  /* 0x0000000200e87308 */ /* 0x0003e40000000800 */
[----:B-1----:R-:W-:-:S06]  /*4230*/  FFMA.FTZ R2, R70, UR5, -R0 ;  /* 0x0000000546027c23 */ /* 0x002fcc0008010800 */
[----:B------:R1:W2:Y:S02]  /*4240*/  MUFU.EX2 R235, R2 ;  /* 0x0000000200eb7308 */ /* 0x0002a40000000800 */
[----:B-1----:R-:W-:Y:S01]  /*4250*/  FFMA.FTZ R2, R59, UR5, -R3 ;  /* 0x000000053b027c23 */ /* 0x002fe20008010803 */
[----:B--2---:R-:W-:-:S05]  /*4260*/  F2FP.BF16.F32.PACK_AB R11, R235, R232 ;  /* 0x000000e8eb0b723e */ /* 0x004fca00000010ff */
[----:B------:R1:W-:Y:S02]  /*4270*/  MUFU.EX2 R44, R2 ;  /* 0x00000002002c7308 */ /* 0x0003e40000000800 */
[C---:B------:R-:W-:Y:S06]  /*4280*/  HMMA.16816.F32.BF16 R68, R8.reuse, R16, RZ ;  /* 0x000000100844723c */ /* 0x040fec00000418ff */
[C---:B------:R-:W-:Y:S06]  /*4290*/  HMMA.16816.F32.BF16 R64, R8.reuse, R20, RZ ;  /* 0x000000140840723c */ /* 0x040fec00000418ff */
[C---:B------:R-:W-:Y:S01]  /*42a0*/  HMMA.16816.F32.BF16 R124, R8.reuse, R22, RZ ;  /* 0x00000016087c723c */ /* 0x040fe200000418ff */
[----:B-1----:R-:W-:Y:S01]  /*42b0*/  FFMA.FTZ R2, R58, UR5, -R3 ;  /* 0x000000053a027c23 */ /* 0x002fe20008010803 */
[----:B------:R-:W1:Y:S03]  /*42c0*/  LDSM.16.MT88.4 R20, [R139+0x9400] ;  /* 0x009400008b14783b */ /* 0x000e660000004200 */
[----:B------:R2:W-:Y:S01]  /*42d0*/  MUFU.EX2 R153, R2 ;  /* 0x0000000200997308 */ /* 0x0005e20000000800 */
[C---:B------:R-:W-:Y:S06]  /*42e0*/  HMMA.16816.F32.BF16 R56, R8.reuse, R36, RZ ;  /* 0x000000240838723c */ /* 0x040fec00000418ff */
[C---:B------:R-:W-:Y:S06]  /*42f0*/  HMMA.16816.F32.BF16 R140, R8.reuse, R38, RZ ;  /* 0x00000026088c723c */ /* 0x040fec00000418ff */
[----:B------:R-:W-:Y:S01]  /*4300*/  HMMA.16816.F32.BF16 R52, R8, R40, RZ ;  /* 0x000000280834723c */ /* 0x000fe200000418ff */
[----:B--2---:R-:W-:-:S05]  /*4310*/  FFMA.FTZ R2, R120, UR5, -R13 ;  /* 0x0000000578027c23 */ /* 0x004fca000801080d */
[----:B------:R-:W-:Y:S01]  /*4320*/  HMMA.16816.F32.BF16 R36, R8, R48, RZ ;  /* 0x000000300824723c */ /* 0x000fe200000418ff */
[----:B------:R2:W-:Y:S02]  /*4330*/  MUFU.EX2 R234, R2 ;  /* 0x0000000200ea7308 */ /* 0x0005e40000000800 */
[----:B--2---:R-:W-:-:S03]  /*4340*/  FFMA.FTZ R2, R121, UR5, -R13 ;  /* 0x0000000579027c23 */ /* 0x004fc6000801080d */
[----:B------:R-:W-:Y:S01]  /*4350*/  HMMA.16816.F32.BF16 R120, R8, R18, RZ ;  /* 0x000000120878723c */ /* 0x000fe200000418ff */
[----:B------:R-:W2:Y:S02]  /*4360*/  LDSM.16.MT88.4 R16, [R217+0x9400] ;  /* 0x00940000d910783b */ /* 0x000ea40000004200 */
[----:B------:R3:W4:Y:S02]  /*4370*/  MUFU.EX2 R237, R2 ;  /* 0x0000000200ed7308 */ /* 0x0007240000000800 */
[----:B---3--:R-:W-:Y:S01]  /*4380*/  FFMA.FTZ R2, R60, UR5, -R13 ;  /* 0x000000053c027c23 */ /* 0x008fe2000801080d */
[----:B----4-:R-:W-:-:S05]  /*4390*/  F2FP.BF16.F32.PACK_AB R4, R237, R234 ;  /* 0x000000eaed04723e */ /* 0x010fca00000010ff */
[----:B------:R3:W-:Y:S02]  /*43a0*/  MUFU.EX2 R245, R2 ;  /* 0x0000000200f57308 */ /* 0x0007e40000000800 */
[----:B---3--:R-:W-:Y:S02]  /*43b0*/  FFMA.FTZ R2, R61, UR5, -R13 ;  /* 0x000000053d027c23 */ /* 0x008fe4000801080d */
[----:B------:R-:W-:Y:S04]  /*43c0*/  HMMA.16816.F32.BF16 R60, R8, R24, RZ ;  /* 0x00000018083c723c */ /* 0x000fe800000418ff */
[----:B------:R3:W4:Y:S02]  /*43d0*/  MUFU.EX2 R244, R2 ;  /* 0x0000000200f47308 */ /* 0x0007240000000800 */
[----:B---3--:R-:W-:Y:S01]  /*43e0*/  FFMA.FTZ R2, R129, UR5, -R12 ;  /* 0x0000000581027c23 */ /* 0x008fe2000801080c */
[----:B----4-:R-:W-:-:S05]  /*43f0*/  F2FP.BF16.F32.PACK_AB R6, R244, R245 ;  /* 0x000000f5f406723e */ /* 0x010fca00000010ff */
[----:B------:R3:W-:Y:S02]  /*4400*/  MUFU.EX2 R227, R2 ;  /* 0x0000000200e37308 */ /* 0x0007e40000000800 */
[--C-:B---3--:R-:W-:Y:S02]  /*4410*/  FFMA.FTZ R2, R128, UR5, -R12.reuse ;  /* 0x0000000580027c23 */ /* 0x108fe4000801080c */
[----:B------:R-:W-:Y:S01]  /*4420*/  HMMA.16816.F32.BF16 R128, R8, R26, RZ ;  /* 0x0000001a0880723c */ /* 0x000fe200000418ff */
[----:B------:R-:W-:Y:S03]  /*4430*/  LDSM.16.MT88.4 R24, [R139+0xa400] ;  /* 0x00a400008b18783b */ /* 0x000fe60000004200 */
[----:B------:R3:W4:Y:S02]  /*4440*/  MUFU.EX2 R230, R2 ;  /* 0x0000000200e67308 */ /* 0x0007240000000800 */
[----:B---3--:R-:W-:Y:S01]  /*4450*/  FFMA.FTZ R2, R133, UR5, -R12 ;  /* 0x0000000585027c23 */ /* 0x008fe2000801080c */
[----:B------:R-:W-:-:S02]  /*4460*/  MOV R133, R28 ;  /* 0x0000001c00857202 */ /* 0x000fc40000000f00 */
[----:B------:R-:W3:Y:S03]  /*4470*/  LDSM.16.MT88.4 R28, [R217+0xa400] ;  /* 0x00a40000d91c783b */ /* 0x000ee60000004200 */
[----:B------:R5:W-:Y:S01]  /*4480*/  MUFU.EX2 R229, R2 ;  /* 0x0000000200e57308 */ /* 0x000be20000000800 */
[----:B----4-:R-:W-:Y:S01]  /*4490*/  F2FP.BF16.F32.PACK_AB R5, R230, R227 ;  /* 0x000000e3e605723e */ /* 0x010fe200000010ff */
[----:B-----5:R-:W-:Y:S01]  /*44a0*/  FFMA.FTZ R2, R137, UR5, -R12 ;  /* 0x0000000589027c23 */ /* 0x020fe2000801080c */
[----:B------:R-:W-:Y:S02]  /*44b0*/  MOV R137, R44 ;  /* 0x0000002c00897202 */ /* 0x000fe40000000f00 */
[----:B------:R-:W4:Y:S03]  /*44c0*/  LDSM.16.MT88.4 R44, [R217+0xb400] ;  /* 0x00b40000d92c783b */ /* 0x000f260000004200 */
[----:B------:R5:W1:Y:S02]  /*44d0*/  MUFU.EX2 R228, R2 ;  /* 0x0000000200e47308 */ /* 0x000a640000000800 */
[--C-:B-----5:R-:W-:Y:S01]  /*44e0*/  FFMA.FTZ R2, R144, UR5, -R0.reuse ;  /* 0x0000000590027c23 */ /* 0x120fe20008010800 */
[----:B-1----:R-:W-:Y:S01]  /*44f0*/  F2FP.BF16.F32.PACK_AB R7, R228, R229 ;  /* 0x000000e5e407723e */ /* 0x002fe200000010ff */
[----:B------:R-:W-:Y:S01]  /*4500*/  HMMA.16816.F32.BF16 R144, R8, R42, RZ ;  /* 0x0000002a0890723c */ /* 0x000fe200000418ff */
[----:B------:R-:W-:Y:S03]  /*4510*/  LDSM.16.MT88.4 R40, [R217+0x9800] ;  /* 0x00980000d928783b */ /* 0x000fe60000004200 */
[----:B------:R1:W-:Y:S02]  /*4520*/  MUFU.EX2 R225, R2 ;  /* 0x0000000200e17308 */ /* 0x0003e40000000800 */
[C---:B------:R-:W-:Y:S06]  /*4530*/  HMMA.16816.F32.BF16 R116, R4.reuse, R20, R116 ;  /* 0x000000140474723c */ /* 0x040fec0000041874 */
[C---:B--2---:R-:W-:Y:S06]  /*4540*/  HMMA.16816.F32.BF16 R112, R4.reuse, R16, R112 ;  /* 0x000000100470723c */ /* 0x044fec0000041870 */
[----:B---3--:R-:W-:Y:S01]  /*4550*/  HMMA.16816.F32.BF16 R156, R4, R28, R104 ;  /* 0x0000001c049c723c */ /* 0x008fe20000041868 */
[----:B-1----:R-:W-:-:S04]  /*4560*/  FFMA.FTZ R2, R148, UR5, -R0 ;  /* 0x0000000594027c23 */ /* 0x002fc80008010800 */
[----:B------:R1:W2:Y:S01]  /*4570*/  MUFU.EX2 R226, R2 ;  /* 0x0000000200e27308 */ /* 0x0002a20000000800 */
[----:B------:R-:W-:Y:S01]  /*4580*/  HMMA.16816.F32.BF16 R148, R8, R50, RZ ;  /* 0x000000320894723c */ /* 0x000fe200000418ff */
[----:B------:R-:W3:Y:S05]  /*4590*/  LDSM.16.MT88.4 R48, [R139+0x9800] ;  /* 0x009800008b30783b */ /* 0x000eea0000004200 */
[----:B----4-:R-:W-:Y:S01]  /*45a0*/  HMMA.16816.F32.BF16 R104, R4, R44, R96 ;  /* 0x0000002c0468723c */ /* 0x010fe20000041860 */
[----:B------:R-:W-:-:S05]  /*45b0*/  F2FP.BF16.F32.PACK_AB R8, R133, R199 ;  /* 0x000000c78508723e */ /* 0x000fca00000010ff */
[----:B------:R-:W-:Y:S01]  /*45c0*/  HMMA.16816.F32.BF16 R96, R4, R26, R84 ;  /* 0x0000001a0460723c */ /* 0x000fe20000041854 */
[----:B-1----:R-:W-:Y:S01]  /*45d0*/  FFMA.FTZ R2, R152, UR5, -R0 ;  /* 0x0000000598027c23 */ /* 0x002fe20008010800 */
[----:B--2---:R-:W-:-:S04]  /*45e0*/  F2FP.BF16.F32.PACK_AB R9, R226, R225 ;  /* 0x000000e1e209723e */ /* 0x004fc800000010ff */
[C---:B------:R-:W-:Y:S01]  /*45f0*/  HMMA.16816.F32.BF16 R92, R4.reuse, R22, R92 ;  /* 0x00000016045c723c */ /* 0x040fe2000004185c */
[----:B------:R1:W-:Y:S05]  /*4600*/  MUFU.EX2 R224, R2 ;  /* 0x0000000200e07308 */ /* 0x0003ea0000000800 */
[----:B------:R-:W-:Y:S01]  /*4610*/  HMMA.16816.F32.BF16 R84, R4, R34, R76 ;  /* 0x000000220454723c */ /* 0x000fe2000004184c */
[----:B-1----:R-:W-:Y:S01]  /*4620*/  FFMA.FTZ R2, R138, UR5, -R0 ;  /* 0x000000058a027c23 */ /* 0x002fe20008010800 */
[----:B------:R-:W-:-:S04]  /*4630*/  MOV R138, R153 ;  /* 0x00000099008a7202 */ /* 0x000fc80000000f00 */
[----:B------:R-:W-:Y:S01]  /*4640*/  HMMA.16816.F32.BF16 R152, R4, R24, R108 ;  /* 0x000000180498723c */ /* 0x000fe2000004186c */
[----:B------:R1:W2:Y:S01]  /*4650*/  MUFU.EX2 R223, R2 ;  /* 0x0000000200df7308 */ /* 0x0002a20000000800 */
[----:B------:R-:W-:-:S04]  /*4660*/  F2FP.BF16.F32.PACK_AB R10, R138, R137 ;  /* 0x000000898a0a723e */ /* 0x000fc800000010ff */
[C---:B------:R-:W-:Y:S06]  /*4670*/  HMMA.16816.F32.BF16 R108, R4.reuse, R32, R100 ;  /* 0x00000020046c723c */ /* 0x040fec0000041864 */
[----:B------:R-:W-:Y:S01]  /*4680*/  HMMA.16816.F32.BF16 R100, R4, R18, R88 ;  /* 0x000000120464723c */ /* 0x000fe20000041858 */
[----:B-1----:R-:W-:Y:S01]  /*4690*/  FFMA.FTZ R2, R161, UR5, -R3 ;  /* 0x00000005a1027c23 */ /* 0x002fe20008010803 */
[----:B--2---:R-:W-:-:S04]  /*46a0*/  F2FP.BF16.F32.PACK_AB R11, R223, R224 ;  /* 0x000000e0df0b723e */ /* 0x004fc800000010ff */
[C---:B------:R-:W-:Y:S01]  /*46b0*/  HMMA.16816.F32.BF16 R88, R4.reuse, R30, R80 ;  /* 0x0000001e0458723c */ /* 0x040fe20000041850 */
[----:B------:R1:W-:Y:S05]  /*46c0*/  MUFU.EX2 R215, R2 ;  /* 0x0000000200d77308 */ /* 0x0003ea0000000800 */
[----:B------:R-:W-:Y:S06]  /*46d0*/  HMMA.16816.F32.BF16 R80, R4, R46, R72 ;  /* 0x0000002e0450723c */ /* 0x000fec0000041848 */
[C---:B------:R-:W-:Y:S06]  /*46e0*/  HMMA.16816.F32.BF16 R72, R8.reuse, R20, R68 ;  /* 0x000000140848723c */ /* 0x040fec0000041844 */
[----:B------:R-:W-:Y:S01]  /*46f0*/  HMMA.16816.F32.BF16 R68, R8, R16, R64 ;  /* 0x000000100844723c */ /* 0x000fe20000041840 */
[----:B-1----:R-:W-:-:S04]  /*4700*/  FFMA.FTZ R2, R163, UR5, -R13 ;  /* 0x00000005a3027c23 */ /* 0x002fc8000801080d */
[----:B------:R1:W-:Y:S01]  /*4710*/  MUFU.EX2 R214, R2 ;  /* 0x0000000200d67308 */ /* 0x0003e20000000800 */
[C---:B------:R-:W-:Y:S06]  /*4720*/  HMMA.16816.F32.BF16 R64, R8.reuse, R24, R60 ;  /* 0x000000180840723c */ /* 0x040fec000004183c */
[C---:B------:R-:W-:Y:S01]  /*4730*/  HMMA.16816.F32.BF16 R60, R8.reuse, R22, R120 ;  /* 0x00000016083c723c */ /* 0x040fe20000041878 */
[----:B------:R-:W-:Y:S05]  /*4740*/  LDSM.16.MT88.4 R20, [R217+0xa800] ;  /* 0x00a80000d914783b */ /* 0x000fea0000004200 */
[----:B------:R-:W-:Y:S01]  /*4750*/  HMMA.16816.F32.BF16 R180, R8, R32, R52 ;  /* 0x0000002008b4723c */ /* 0x000fe20000041834 */
[----:B------:R-:W-:-:S02]  /*4760*/  MOV R123, R201 ;  /* 0x000000c9007b7202 */ /* 0x000fc40000000f00 */
[----:B------:R-:W-:Y:S01]  /*4770*/  MOV R122, R200 ;  /* 0x000000c8007a7202 */ /* 0x000fe20000000f00 */
[--C-:B-1----:R-:W-:Y:S01]  /*4780*/  FFMA.FTZ R2, R162, UR5, -R13.reuse ;  /* 0x00000005a2027c23 */ /* 0x102fe2000801080d */
[----:B------:R-:W-:Y:S01]  /*4790*/  MOV R121, R199 ;  /* 0x000000c700797202 */ /* 0x000fe20000000f00 */
[C---:B------:R-:W-:Y:S01]  /*47a0*/  HMMA.16816.F32.BF16 R52, R8.reuse, R26, R128 ;  /* 0x0000001a0834723c */ /* 0x040fe20000041880 */
[----:B------:R-:W-:Y:S01]  /*47b0*/  LDSM.16.MT88.4 R24, [R217+0xb800] ;  /* 0x00b80000d918783b */ /* 0x000fe20000004200 */
[----:B------:R1:W2:Y:S04]  /*47c0*/  MUFU.EX2 R213, R2 ;  /* 0x0000000200d57308 */ /* 0x0002a80000000800 */
[----:B------:R-:W-:Y:S01]  /*47d0*/  HMMA.16816.F32.BF16 R32, R8, R34, R144 ;  /* 0x000000220820723c */ /* 0x000fe20000041890 */
[----:B-1----:R-:W-:Y:S01]  /*47e0*/  FFMA.FTZ R2, R160, UR5, -R13 ;  /* 0x00000005a0027c23 */ /* 0x002fe2000801080d */
[----:B--2---:R-:W-:-:S04]  /*47f0*/  F2FP.BF16.F32.PACK_AB R4, R213, R214 ;  /* 0x000000d6d504723e */ /* 0x004fc800000010ff */
[C---:B------:R-:W-:Y:S01]  /*4800*/  HMMA.16816.F32.BF16 R160, R8.reuse, R28, R56 ;  /* 0x0000001c08a0723c */ /* 0x040fe20000041838 */
[----:B------:R1:W-:Y:S05]  /*4810*/  MUFU.EX2 R212, R2 ;  /* 0x0000000200d47308 */ /* 0x0003ea0000000800 */
[C---:B------:R-:W-:Y:S01]  /*4820*/  HMMA.16816.F32.BF16 R56, R8.reuse, R18, R124 ;  /* 0x000000120838723c */ /* 0x040fe2000004187c */
[----:B------:R-:W-:Y:S05]  /*4830*/  LDSM.16.MT88.4 R16, [R139+0xb800] ;  /* 0x00b800008b10783b */ /* 0x000fea0000004200 */
[----:B------:R-:W-:Y:S01]  /*4840*/  HMMA.16816.F32.BF16 R28, R8, R30, R140 ;  /* 0x0000001e081c723c */ /* 0x000fe2000004188c */
[----:B-1----:R-:W-:Y:S01]  /*4850*/  FFMA.FTZ R2, R164, UR5, -R13 ;  /* 0x00000005a4027c23 */ /* 0x002fe2000801080d */
[----:B------:R-:W-:-:S03]  /*4860*/  MOV R164, R169 ;  /* 0x000000a900a47202 */ /* 0x000fc60000000f00 */
[----:B------:R1:W2:Y:S02]  /*4870*/  MUFU.EX2 R211, R2 ;  /* 0x0000000200d37308 */ /* 0x0002a40000000800 */
[--C-:B-1----:R-:W-:Y:S01]  /*4880*/  FFMA.FTZ R2, R168, UR5, -R12.reuse ;  /* 0x00000005a8027c23 */ /* 0x102fe2000801080c */
[----:B--2---:R-:W-:Y:S01]  /*4890*/  F2FP.BF16.F32.PACK_AB R6, R211, R212 ;  /* 0x000000d4d306723e */ /* 0x004fe200000010ff */
[C---:B------:R-:W-:Y:S01]  /*48a0*/  HMMA.16816.F32.BF16 R168, R8.reuse, R44, R36 ;  /* 0x0000002c08a8723c */ /* 0x040fe20000041824 */
[----:B------:R-:W1:Y:S03]  /*48b0*/  LDSM.16.MT88.4 R36, [R139+0xa800] ;  /* 0x00a800008b24783b */ /* 0x000e660000004200 */
[----:B------:R2:W-:Y:S02]  /*48c0*/  MUFU.EX2 R210, R2 ;  /* 0x0000000200d27308 */ /* 0x0005e40000000800 */
[----:B------:R-:W-:Y:S01]  /*48d0*/  HMMA.16816.F32.BF16 R44, R8, R46, R148 ;  /* 0x0000002e082c723c */ /* 0x000fe20000041894 */
[----:B--2---:R-:W-:Y:S01]  /*48e0*/  FFMA.FTZ R2, R166, UR5, -R12 ;  /* 0x00000005a6027c23 */ /* 0x004fe2000801080c */
[----:B------:R-:W-:-:S04]  /*48f0*/  MOV R166, R202 ;  /* 0x000000ca00a67202 */ /* 0x000fc80000000f00 */
[----:B------:R2:W4:Y:S02]  /*4900*/  MUFU.EX2 R209, R2 ;  /* 0x0000000200d17308 */ /* 0x0005240000000800 */
[----:B--2---:R-:W-:Y:S01]  /*4910*/  FFMA.FTZ R2, R165, UR5, -R12 ;  /* 0x00000005a5027c23 */ /* 0x004fe2000801080c */
[----:B----4-:R-:W-:-:S05]  /*4920*/  F2FP.BF16.F32.PACK_AB R5, R209, R210 ;  /* 0x000000d2d105723e */ /* 0x010fca00000010ff */
[----:B------:R2:W-:Y:S02]  /*4930*/  MUFU.EX2 R208, R2 ;  /* 0x0000000200d07308 */ /* 0x0005e40000000800 */
[----:B--2---:R-:W-:-:S06]  /*4940*/  FFMA.FTZ R2, R167, UR5, -R12 ;  /* 0x00000005a7027c23 */ /* 0x004fcc000801080c */
[----:B------:R2:W4:Y:S02]  /*4950*/  MUFU.EX2 R207, R2 ;  /* 0x0000000200cf7308 */ /* 0x0005240000000800 */
[----:B--2---:R-:W-:Y:S01]  /*4960*/  FFMA.FTZ R2, R173, UR5, -R3 ;  /* 0x00000005ad027c23 */ /* 0x004fe20008010803 */
[----:B----4-:R-:W-:-:S05]  /*4970*/  F2FP.BF16.F32.PACK_AB R7, R207, R208 ;  /* 0x000000d0cf07723e */ /* 0x010fca00000010ff */
[----:B------:R2:W4:Y:S02]  /*4980*/  MUFU.EX2 R206, R2 ;  /* 0x0000000200ce7308 */ /* 0x0005240000000800 */
[C---:B---3--:R-:W-:Y:S06]  /*4990*/  HMMA.16816.F32.BF16 R140, R4.reuse, R48, R116 ;  /* 0x00000030048c723c */ /* 0x048fec0000041874 */
[C---:B------:R-:W-:Y:S06]  /*49a0*/  HMMA.16816.F32.BF16 R112, R4.reuse, R40, R112 ;  /* 0x000000280470723c */ /* 0x040fec0000041870 */
[----:B------:R-:W-:Y:S01]  /*49b0*/  HMMA.16816.F32.BF16 R148, R4, R50, R92 ;  /* 0x000000320494723c */ /* 0x000fe2000004185c */
[----:B--2---:R-:W-:Y:S01]  /*49c0*/  FFMA.FTZ R2, R172, UR5, -R3 ;  /* 0x00000005ac027c23 */ /* 0x004fe20008010803 */
[----:B----4-:R-:W-:-:S03]  /*49d0*/  F2FP.BF16.F32.PACK_AB R8, R206, R215 ;  /* 0x000000d7ce08723e */ /* 0x010fc600000010ff */
[----:B------:R2:W-:Y:S01]  /*49e0*/  MUFU.EX2 R205, R2 ;  /* 0x0000000200cd7308 */ /* 0x0005e20000000800 */
[C---:B-1----:R-:W-:Y:S01]  /*49f0*/  HMMA.16816.F32.BF16 R92, R4.reuse, R38, R96 ;  /* 0x00000026045c723c */ /* 0x042fe20000041860 */
[----:B------:R-:W-:Y:S05]  /*4a00*/  LDSM.16.MT88.4 R96, [R139+0xac00] ;  /* 0x00ac00008b60783b */ /* 0x000fea0000004200 */
[C---:B------:R-:W-:Y:S06]  /*4a10*/  HMMA.16816.F32.BF16 R116, R4.reuse, R18, R84 ;  /* 0x000000120474723c */ /* 0x040fec0000041854 */
[----:B------:R-:W-:Y:S01]  /*4a20*/  HMMA.16816.F32.BF16 R124, R4, R36, R152 ;  /* 0x00000024047c723c */ /* 0x000fe20000041898 */
[----:B------:R-:W-:Y:S01]  /*4a30*/  LDSM.16.MT88.4 R152, [R139+0x9c00] ;  /* 0x009c00008b98783b */ /* 0x000fe20000004200 */
[----:B--2---:R-:W-:-:S04]  /*4a40*/  FFMA.FTZ R2, R174, UR5, -R3 ;  /* 0x00000005ae027c23 */ /* 0x004fc80008010803 */
[C---:B------:R-:W-:Y:S01]  /*4a50*/  HMMA.16816.F32.BF16 R128, R4.reuse, R20, R156 ;  /* 0x000000140480723c */ /* 0x040fe2000004189c */
[----:B------:R1:W2:Y:S05]  /*4a60*/  MUFU.EX2 R204, R2 ;  /* 0x0000000200cc7308 */ /* 0x0002aa0000000800 */
[C---:B------:R-:W-:Y:S06]  /*4a70*/  HMMA.16816.F32.BF16 R76, R4.reuse, R42, R100 ;  /* 0x0000002a044c723c */ /* 0x040fec0000041864 */
[----:B------:R-:W-:Y:S01]  /*4a80*/  HMMA.16816.F32.BF16 R84, R4, R26, R80 ;  /* 0x0000001a0454723c */ /* 0x000fe20000041850 */
[----:B------:R-:W-:Y:S01]  /*4a90*/  LDSM.16.MT88.4 R80, [R217+0x9c00] ;  /* 0x009c0000d950783b */ /* 0x000fe20000004200 */
[----:B-1----:R-:W-:Y:S01]  /*4aa0*/  FFMA.FTZ R2, R176, UR5, -R3 ;  /* 0x00000005b0027c23 */ /* 0x002fe20008010803 */
[----:B--2---:R-:W-:-:S03]  /*4ab0*/  F2FP.BF16.F32.PACK_AB R10, R204, R205 ;  /* 0x000000cdcc0a723e */ /* 0x004fc600000010ff */
[----:B------:R1:W-:Y:S02]  /*4ac0*/  MUFU.EX2 R203, R2 ;  /* 0x0000000200cb7308 */ /* 0x0003e40000000800 */
[----:B-1----:R-:W-:-:S06]  /*4ad0*/  FFMA.FTZ R2, R177, UR5, -R3 ;  /* 0x00000005b1027c23 */ /* 0x002fcc0008010803 */
[----:B------:R1:W-:Y:S02]  /*4ae0*/  MUFU.EX2 R202, R2 ;  /* 0x0000000200ca7308 */ /* 0x0003e40000000800 */
[--C-:B-1----:R-:W-:Y:S01]  /*4af0*/  FFMA.FTZ R2, R175, UR5, -R3.reuse ;  /* 0x00000005af027c23 */ /* 0x102fe20008010803 */
[----:B------:R-:W-:Y:S01]  /*4b00*/  FFMA.FTZ R3, R184, UR5, -R3 ;  /* 0x00000005b8037c23 */ /* 0x000fe20008010803 */
[----:B------:R-:W-:Y:S01]  /*4b10*/  HMMA.16816.F32.BF16 R172, R4, R16, R108 ;  /* 0x0000001004ac723c */ /* 0x000fe2000004186c */
[----:B------:R-:W1:Y:S03]  /*4b20*/  LDSM.16.MT88.4 R108, [R217+0xac00] ;  /* 0x00ac0000d96c783b */ /* 0x000e660000004200 */
[----:B------:R2:W-:Y:S08]  /*4b30*/  MUFU.EX2 R201, R2 ;  /* 0x0000000200c97308 */ /* 0x0005f00000000800 */
[----:B------:R3:W-:Y:S01]  /*4b40*/  MUFU.EX2 R184, R3 ;  /* 0x0000000300b87308 */ /* 0x0007e20000000800 */
[----:B--2---:R-:W-:-:S07]  /*4b50*/  FFMA.FTZ R2, R178, UR5, -R0 ;  /* 0x00000005b2027c23 */ /* 0x004fce0008010800 */
[----:B------:R2:W-:Y:S01]  /*4b60*/  MUFU.EX2 R200, R2 ;  /* 0x0000000200c87308 */ /* 0x0005e20000000800 */
[----:B---3--:R-:W-:-:S05]  /*4b70*/  MOV R3, R14 ;  /* 0x0000000e00037202 */ /* 0x008fca0000000f00 */
[----:B------:R-:W-:-:S04]  /*4b80*/  FADD.FTZ R3, R3, R236 ;  /* 0x000000ec03037221 */ /* 0x000fc80000010000 */
[----:B------:R-:W-:Y:S01]  /*4b90*/  FADD.FTZ R3, R246, R3 ;  /* 0x00000003f6037221 */ /* 0x000fe20000010000 */
[----:B--2---:R-:W-:-:S03]  /*4ba0*/  FFMA.FTZ R2, R179, UR5, -R0 ;  /* 0x00000005b3027c23 */ /* 0x004fc60008010800 */
[----:B------:R-:W-:Y:S01]  /*4bb0*/  FADD.FTZ R3, R247, R3 ;  /* 0x00000003f7037221 */ /* 0x000fe20000010000 */
[C---:B------:R-:W-:Y:S01]  /*4bc0*/  HMMA.16816.F32.BF16 R176, R4.reuse, R24, R104 ;  /* 0x0000001804b0723c */ /* 0x040fe20000041868 */
[----:B------:R2:W3:Y:S05]  /*4bd0*/  MUFU.EX2 R199, R2 ;  /* 0x0000000200c77308 */ /* 0x0004ea0000000800 */
[----:B------:R-:W-:Y:S01]  /*4be0*/  HMMA.16816.F32.BF16 R104, R4, R22, R88 ;  /* 0x000000160468723c */ /* 0x000fe20000041858 */
[----:B------:R-:W4:Y:S01]  /*4bf0*/  LDSM.16.MT88.4 R4, [R217+0xbc00] ;  /* 0x00bc0000d904783b */ /* 0x000f220000004200 */
[----:B--2---:R-:W-:Y:S01]  /*4c00*/  FFMA.FTZ R2, R185, UR5, -R0 ;  /* 0x00000005b9027c23 */ /* 0x004fe20008010800 */
[----:B---3--:R-:W-:-:S03]  /*4c10*/  F2FP.BF16.F32.PACK_AB R9, R199, R200 ;  /* 0x000000c8c709723e */ /* 0x008fc600000010ff */
[----:B------:R2:W-:Y:S02]  /*4c20*/  MUFU.EX2 R185, R2 ;  /* 0x0000000200b97308 */ /* 0x0005e40000000800 */
[----:B--2---:R-:W-:Y:S01]  /*4c30*/  FFMA.FTZ R2, R186, UR5, -R0 ;  /* 0x00000005ba027c23 */ /* 0x004fe20008010800 */
[----:B------:R-:W-:-:S05]  /*4c40*/  MOV R186, R138 ;  /* 0x0000008a00ba7202 */ /* 0x000fca0000000f00 */
[----:B------:R2:W3:Y:S02]  /*4c50*/  MUFU.EX2 R138, R2 ;  /* 0x00000002008a7308 */ /* 0x0004e40000000800 */
[----:B--2---:R-:W-:Y:S01]  /*4c60*/  FFMA.FTZ R2, R187, UR5, -R0 ;  /* 0x00000005bb027c23 */ /* 0x004fe20008010800 */
[----:B------:R-:W-:Y:S02]  /*4c70*/  MOV R187, R137 ;  /* 0x0000008900bb7202 */ /* 0x000fe40000000f00 */
[----:B---3--:R-:W-:-:S03]  /*4c80*/  F2FP.BF16.F32.PACK_AB R11, R138, R185 ;  /* 0x000000b98a0b723e */ /* 0x008fc600000010ff */
[----:B------:R2:W-:Y:S04]  /*4c90*/  MUFU.EX2 R137, R2 ;  /* 0x0000000200897308 */ /* 0x0005e80000000800 */
[C---:B------:R-:W-:Y:S06]  /*4ca0*/  HMMA.16816.F32.BF16 R144, R8.reuse, R48, R72 ;  /* 0x000000300890723c */ /* 0x040fec0000041848 */
[----:B------:R-:W-:Y:S01]  /*4cb0*/  HMMA.16816.F32.BF16 R68, R8, R40, R68 ;  /* 0x000000280844723c */ /* 0x000fe20000041844 */
[----:B--2---:R-:W-:Y:S01]  /*4cc0*/  FFMA.FTZ R2, R188, UR5, -R13 ;  /* 0x00000005bc027c23 */ /* 0x004fe2000801080d */
[----:B------:R-:W-:-:S04]  /*4cd0*/  MOV R188, R133 ;  /* 0x0000008500bc7202 */ /* 0x000fc80000000f00 */
[C---:B------:R-:W-:Y:S01]  /*4ce0*/  HMMA.16816.F32.BF16 R56, R8.reuse, R42, R56 ;  /* 0x0000002a0838723c */ /* 0x040fe20000041838 */
[----:B------:R-:W-:Y:S01]  /*4cf0*/  MOV R41, R164 ;  /* 0x000000a400297202 */ /* 0x000fe20000000f00 */
[----:B------:R2:W-:Y:S04]  /*4d00*/  MUFU.EX2 R133, R2 ;  /* 0x0000000200857308 */ /* 0x0005e80000000800 */
[----:B------:R-:W-:Y:S01]  /*4d10*/  HMMA.16816.F32.BF16 R156, R8, R20, R160 ;  /* 0x00000014089c723c */ /* 0x000fe200000418a0 */
[----:B------:R-:W-:Y:S02]  /*4d20*/  MOV R43, R240 ;  /* 0x000000f0002b7202 */ /* 0x000fe40000000f00 */
[----:B------:R-:W-:-:S03]  /*4d30*/  MOV R42, R238 ;  /* 0x000000ee002a7202 */ /* 0x000fc60000000f00 */
[C---:B------:R-:W-:Y:S06]  /*4d40*/  HMMA.16816.F32.BF16 R60, R8.reuse, R50, R60 ;  /* 0x00000032083c723c */ /* 0x040fec000004183c */
[C---:B------:R-:W-:Y:S01]  /*4d50*/  HMMA.16816.F32.BF16 R64, R8.reuse, R36, R64 ;  /* 0x000000240840723c */ /* 0x040fe20000041840 */
[----:B--2---:R-:W-:Y:S01]  /*4d60*/  FFMA.FTZ R2, R189, UR5, -R13 ;  /* 0x00000005bd027c23 */ /* 0x004fe2000801080d */
[----:B------:R-:W-:Y:S02]  /*4d70*/  MOV R50, R123 ;  /* 0x0000007b00327202 */ /* 0x000fe40000000f00 */
[----:B------:R-:W-:Y:S01]  /*4d80*/  MOV R51, R122 ;  /* 0x0000007a00337202 */ /* 0x000fe20000000f00 */
[----:B------:R2:W3:Y:S01]  /*4d90*/  MUFU.EX2 R49, R2 ;  /* 0x0000000200317308 */ /* 0x0004e20000000800 */
[----:B------:R-:W-:Y:S01]  /*4da0*/  HMMA.16816.F32.BF16 R52, R8, R38, R52 ;  /* 0x000000260834723c */ /* 0x000fe20000041834 */
[----:B------:R-:W-:-:S02]  /*4db0*/  MOV R189, R121 ;  /* 0x0000007900bd7202 */ /* 0x000fc40000000f00 */
[----:B------:R-:W5:Y:S03]  /*4dc0*/  LDSM.16.MT88.4 R120, [R139+0xbc00] ;  /* 0x00bc00008b78783b */ /* 0x000f660000004200 */
[----:B------:R-:W-:Y:S01]  /*4dd0*/  HMMA.16816.F32.BF16 R28, R8, R22, R28 ;  /* 0x00000016081c723c */ /* 0x000fe2000004181c */
[----:B------:R-:W-:-:S04]  /*4de0*/  FADD.FTZ R3, R189, R3 ;  /* 0x00000003bd037221 */ /* 0x000fc80000010000 */
[----:B------:R-:W-:Y:S01]  /*4df0*/  FADD.FTZ R3, R188, R3 ;  /* 0x00000003bc037221 */ /* 0x000fe20000010000 */
[----:B------:R-:W-:Y:S01]  /*4e00*/  HMMA.16816.F32.BF16 R160, R8, R16, R180 ;  /* 0x0000001008a0723c */ /* 0x000fe200000418b4 */
[----:B--2---:R-:W-:Y:S01]  /*4e10*/  FFMA.FTZ R2, R190, UR5, -R13 ;  /* 0x00000005be027c23 */ /* 0x004fe2000801080d */
[----:B------:R-:W-:-:S04]  /*4e20*/  MOV R190, R166 ;  /* 0x000000a600be7202 */ /* 0x000fc80000000f00 */
[C---:B------:R-:W-:Y:S01]  /*4e30*/  HMMA.16816.F32.BF16 R32, R8.reuse, R18, R32 ;  /* 0x000000120820723c */ /* 0x040fe20000041820 */
[----:B------:R2:W-:Y:S05]  /*4e40*/  MUFU.EX2 R48, R2 ;  /* 0x0000000200307308 */ /* 0x0005ea0000000800 */
[C---:B------:R-:W-:Y:S06]  /*4e50*/  HMMA.16816.F32.BF16 R164, R8.reuse, R24, R168 ;  /* 0x0000001808a4723c */ /* 0x040fec00000418a8 */
[----:B------:R-:W-:Y:S01]  /*4e60*/  HMMA.16816.F32.BF16 R24, R8, R26, R44 ;  /* 0x0000001a0818723c */ /* 0x000fe2000004182c */
[----:B---3--:R-:W-:Y:S01]  /*4e70*/  F2FP.BF16.F32.PACK_AB R168, R49, R133 ;  /* 0x0000008531a8723e */ /* 0x008fe200000010ff */
[----:B--2---:R-:W-:Y:S01]  /*4e80*/  FFMA.FTZ R2, R191, UR5, -R13 ;  /* 0x00000005bf027c23 */ /* 0x004fe2000801080d */
[----:B------:R-:W-:-:S03]  /*4e90*/  MOV R191, R239 ;  /* 0x000000ef00bf7202 */ /* 0x000fc60000000f00 */
[----:B------:R2:W3:Y:S02]  /*4ea0*/  MUFU.EX2 R239, R2 ;  /* 0x0000000200ef7308 */ /* 0x0004e40000000800 */
[----:B------:R-:W-:-:S04]  /*4eb0*/  FADD.FTZ R8, R191, R43 ;  /* 0x0000002bbf087221 */ /* 0x000fc80000010000 */
[----:B------:R-:W-:Y:S01]  /*4ec0*/  FADD.FTZ R8, R190, R8 ;  /* 0x00000008be087221 */ /* 0x000fe20000010000 */
[--C-:B--2---:R-:W-:Y:S01]  /*4ed0*/  FFMA.FTZ R2, R192, UR5, -R12.reuse ;  /* 0x00000005c0027c23 */ /* 0x104fe2000801080c */
[----:B------:R-:W-:Y:S02]  /*4ee0*/  MOV R192, R15 ;  /* 0x0000000f00c07202 */ /* 0x000fe40000000f00 */
[----:B---3--:R-:W-:Y:S01]  /*4ef0*/  F2FP.BF16.F32.PACK_AB R170, R239, R48 ;  /* 0x00000030efaa723e */ /* 0x008fe200000010ff */
[----:B------:R2:W-:Y:S02]  /*4f00*/  MUFU.EX2 R40, R2 ;  /* 0x0000000200287308 */ /* 0x0005e40000000800 */
[----:B--2---:R-:W-:-:S06]  /*4f10*/  FFMA.FTZ R2, R193, UR5, -R12 ;  /* 0x00000005c1027c23 */ /* 0x004fcc000801080c */
[----:B------:R2:W3:Y:S02]  /*4f20*/  MUFU.EX2 R15, R2 ;  /* 0x00000002000f7308 */ /* 0x0004e40000000800 */
[----:B--2---:R-:W-:Y:S01]  /*4f30*/  FFMA.FTZ R2, R194, UR5, -R12 ;  /* 0x00000005c2027c23 */ /* 0x004fe2000801080c */
[----:B---3--:R-:W-:-:S05]  /*4f40*/  F2FP.BF16.F32.PACK_AB R169, R15, R40 ;  /* 0x000000280fa9723e */ /* 0x008fca00000010ff */
[----:B------:R2:W-:Y:S02]  /*4f50*/  MUFU.EX2 R14, R2 ;  /* 0x00000002000e7308 */ /* 0x0005e40000000800 */
[----:B--2---:R-:W-:-:S06]  /*4f60*/  FFMA.FTZ R2, R195, UR5, -R12 ;  /* 0x00000005c3027c23 */ /* 0x004fcc000801080c */
[----:B------:R2:W3:Y:S02]  /*4f70*/  MUFU.EX2 R240, R2 ;  /* 0x0000000200f07308 */ /* 0x0004e40000000800 */
[----:B--2---:R-:W-:Y:S01]  /*4f80*/  FFMA.FTZ R2, R197, UR5, -R0 ;  /* 0x00000005c5027c23 */ /* 0x004fe20008010800 */
[----:B---3--:R-:W-:-:S05]  /*4f90*/  F2FP.BF16.F32.PACK_AB R171, R240, R14 ;  /* 0x0000000ef0ab723e */ /* 0x008fca00000010ff */
[----:B------:R2:W3:Y:S02]  /*4fa0*/  MUFU.EX2 R13, R2 ;  /* 0x00000002000d7308 */ /* 0x0004e40000000800 */
[C---:B-1----:R-:W-:Y:S06]  /*4fb0*/  HMMA.16816.F32.BF16 R100, R168.reuse, R108, R128 ;  /* 0x0000006ca864723c */ /* 0x042fec0000041880 */
[----:B------:R-:W-:Y:S01]  /*4fc0*/  HMMA.16816.F32.BF16 R88, R168, R96, R124 ;  /* 0x00000060a858723c */ /* 0x000fe2000004187c */
[----:B------:R-:W-:Y:S02]  /*4fd0*/  F2FP.BF16.F32.PACK_AB R128, R202, R203 ;  /* 0x000000cbca80723e */ /* 0x000fe400000010ff */
[----:B------:R-:W-:-:S03]  /*4fe0*/  F2FP.BF16.F32.PACK_AB R130, R184, R201 ;  /* 0x000000c9b882723e */ /* 0x000fc600000010ff */
[C---:B----4-:R-:W-:Y:S01]  /*4ff0*/  HMMA.16816.F32.BF16 R124, R168.reuse, R4, R176 ;  /* 0x00000004a87c723c */ /* 0x050fe200000418b0 */
[--C-:B--2---:R-:W-:Y:S01]  /*5000*/  FFMA.FTZ R2, R196, UR5, -R0.reuse ;  /* 0x00000005c4027c23 */ /* 0x104fe20008010800 */
[----:B------:R-:W-:Y:S01]  /*5010*/  FFMA.FTZ R0, R198, UR5, -R0 ;  /* 0x00000005c6007c23 */ /* 0x000fe20008010800 */
[----:B---3--:R-:W-:Y:S02]  /*5020*/  F2FP.BF16.F32.PACK_AB R129, R13, R137 ;  /* 0x000000890d81723e */ /* 0x008fe400000010ff */
[----:B------:R1:W-:Y:S01]  /*5030*/  MUFU.EX2 R12, R2 ;  /* 0x00000002000c7308 */ /* 0x0003e20000000800 */
[C---:B------:R-:W-:Y:S06]  /*5040*/  HMMA.16816.F32.BF16 R72, R168.reuse, R80, R112 ;  /* 0x00000050a848723c */ /* 0x040fec0000041870 */
[C---:B------:R-:W-:Y:S01]  /*5050*/  HMMA.16816.F32.BF16 R140, R168.reuse, R152, R140 ;  /* 0x00000098a88c723c */ /* 0x040fe2000004188c */
[----:B------:R2:W3:Y:S05]  /*5060*/  MUFU.EX2 R238, R0 ;  /* 0x0000000000ee7308 */ /* 0x0004ea0000000800 */
[----:B------:R-:W-:Y:S01]  /*5070*/  HMMA.16816.F32.BF16 R148, R168, R154, R148 ;  /* 0x0000009aa894723c */ /* 0x000fe20000041894 */
[----:B-1----:R-:W-:-:S05]  /*5080*/  FADD.FTZ R2, R233, R231 ;  /* 0x000000e7e9027221 */ /* 0x002fca0000010000 */
[C---:B------:R-:W-:Y:S01]  /*5090*/  HMMA.16816.F32.BF16 R76, R168.reuse, R82, R76 ;  /* 0x00000052a84c723c */ /* 0x040fe2000004184c */
[----:B------:R-:W-:Y:S01]  /*50a0*/  FADD.FTZ R2, R232, R2 ;  /* 0x00000002e8027221 */ /* 0x000fe20000010000 */
[----:B--2---:R-:W-:Y:S01]  /*50b0*/  FADD.FTZ R0, R42, R192 ;  /* 0x000000c02a007221 */ /* 0x004fe20000010000 */
[----:B---3--:R-:W-:Y:S02]  /*50c0*/  F2FP.BF16.F32.PACK_AB R131, R238, R12 ;  /* 0x0000000cee83723e */ /* 0x008fe400000010ff */
[----:B------:R-:W-:Y:S01]  /*50d0*/  FADD.FTZ R2, R235, R2 ;  /* 0x00000002eb027221 */ /* 0x000fe20000010000 */
[----:B------:R-:W-:Y:S01]  /*50e0*/  HMMA.16816.F32.BF16 R92, R168, R98, R92 ;  /* 0x00000062a85c723c */ /* 0x000fe2000004185c */
[----:B------:R-:W-:Y:S02]  /*50f0*/  FADD.FTZ R0, R41, R0 ;  /* 0x0000000029007221 */ /* 0x000fe40000010000 */
[----:B------:R-:W-:Y:S02]  /*5100*/  FADD.FTZ R2, R225, R2 ;  /* 0x00000002e1027221 */ /* 0x000fe40000010000 */
[----:B------:R-:W-:Y:S01]  /*5110*/  FADD.FTZ R0, R50, R0 ;  /* 0x0000000032007221 */ /* 0x000fe20000010000 */
[----:B------:R-:W-:Y:S01]  /*5120*/  HMMA.16816.F32.BF16 R164, R128, R4, R164 ;  /* 0x0000000480a4723c */ /* 0x000fe200000418a4 */
[----:B------:R-:W-:-:S02]  /*5130*/  FADD.FTZ R2, R226, R2 ;  /* 0x00000002e2027221 */ /* 0x000fc40000010000 */
[----:B------:R-:W-:-:S03]  /*5140*/  FADD.FTZ R0, R234, R0 ;  /* 0x00000000ea007221 */ /* 0x000fc60000010000 */
[C---:B------:R-:W-:Y:S01]  /*5150*/  HMMA.16816.F32.BF16 R104, R168.reuse, R110, R104 ;  /* 0x0000006ea868723c */ /* 0x040fe20000041868 */
        /* <DEDUP_REMOVED lines=34> */
[C---:B-----5:R-:W-:Y:S01]  /*5380*/  HMMA.16816.F32.BF16 R112, R168.reuse, R120, R172 ;  /* 0x00000078a870723c */ /* 0x060fe200000418ac */
        /* <DEDUP_REMOVED lines=9> */
[----:B------:R-:W-:-:S03]  /*5420*/  FADD.FTZ R0, R14, R0 ;  /* 0x000000000e007221 */ /* 0x000fc60000010000 */
        /* <DEDUP_REMOVED lines=15> */
[----:B------:R-:W-:Y:S01]  /*5520*/  ULDC UR4, c[0x0][0x2d0] ;  /* 0x0000b40000047ab9 */ /* 0x000fe20000000800 */
[----:B------:R-:W1:Y:S01]  /*5530*/  LDC.64 R224, c[0x0][0x250] ;  /* 0x00009400ffe07b82 */ /* 0x000e620000000a00 */
[----:B------:R-:W-:Y:S01]  /*5540*/  ISETP.GE.AND P4, PT, R248, UR4, PT ;  /* 0x00000004f8007c0c */ /* 0x000fe2000bf86270 */
[----:B------:R-:W-:Y:S01]  /*5550*/  IMAD.MOV.U32 R133, RZ, RZ, R135 ;  /* 0x000000ffff857224 */ /* 0x000fe200078e0087 */
[----:B------:R-:W-:Y:S01]  /*5560*/  LEA.HI.SX32 R222, R222, 0xfffffffe, 0x1a ;  /* 0xfffffffedede7811 */ /* 0x000fe200078fd2ff */
[----:B------:R-:W-:Y:S01]  /*5570*/  IMAD.MOV.U32 R3, RZ, RZ, R136 ;  /* 0x000000ffff037224 */ /* 0x000fe200078e0088 */
[----:B------:R-:W-:Y:S01]  /*5580*/  MOV R138, R132 ;  /* 0x00000084008a7202 */ /* 0x000fe20000000f00 */
[----:B------:R-:W-:Y:S01]  /*5590*/  IMAD.MOV.U32 R137, RZ, RZ, R134 ;  /* 0x000000ffff897224 */ /* 0x000fe200078e0086 */
[----:B------:R-:W-:Y:S01]  /*55a0*/  ULDC UR5, c[0x0][0x2d0] ;  /* 0x0000b40000057ab9 */ /* 0x000fe20000000800 */
[----:B------:R-:W-:Y:S01]  /*55b0*/  ULDC UR4, c[0x0][0x2ec] ;  /* 0x0000bb0000047ab9 */ /* 0x000fe20000000800 */
[----:B------:R-:W-:-:S05]  /*55c0*/  ULDC.64 UR6, c[0x0][0x248] ;  /* 0x0000920000067ab9 */ /* 0x000fca0000000a00 */
[----:B------:R-:W2:Y:S08]  /*55d0*/  @!P4 LDC.64 R246, c[0x0][0x220] ;  /* 0x00008800fff6cb82 */ /* 0x000eb00000000a00 */
[----:B------:R-:W3:Y:S01]  /*55e0*/  @!P4 LDC.64 R244, c[0x0][0x220] ;  /* 0x00008800fff4cb82 */ /* 0x000ee20000000a00 */
[----:B------:R-:W-:Y:S05]  /*55f0*/  BRA `(.L_x_68) ;  /* 0x0000000000fc7947 */ /* 0x000fea0003800000 */
.L_x_70:
[----:B------:R-:W2:Y:S01]  /*5600*/  LDL.64 R226, [R1+0x8] ;  /* 0x0000080001e27983 */ /* 0x000ea20000100a00 */
[----:B------:R-:W1:Y:S01]  /*5610*/  @!P4 LDC.64 R172, c[0x0][0x218] ;  /* 0x00008600ffaccb82 */ /* 0x000e620000000a00 */
[----:B------:R-:W-:Y:S02]  /*5620*/  VIADD R0, R222, 0xffffffff ;  /* 0xffffffffde007836 */ /* 0x000fe40000000000 */
[----:B------:R3:W-:Y:S02]  /*5630*/  @P4 STS [R221+0x6000], RZ ;  /* 0x006000ffdd004388 */ /* 0x0007e40000000800 */
[----:B------:R-:W-:Y:S01]  /*5640*/  IMAD.WIDE.U32 R134, R0, UR6, RZ ;  /* 0x0000000600867c25 */ /* 0x000fe2000f8e00ff */
[----:B------:R-:W-:Y:S01]  /*5650*/  SHF.R.S32.HI R2, RZ, 0x1f, R0 ;  /* 0x0000001fff027819 */ /* 0x000fe20000011400 */
[----:B------:R3:W-:Y:S01]  /*5660*/  @P4 STS [R221+0x6004], RZ ;  /* 0x006004ffdd004388 */ /* 0x0007e20000000800 */
[----:B------:R-:W4:Y:S03]  /*5670*/  @!P3 LDC.64 R178, c[0x0][0x218] ;  /* 0x00008600ffb2bb82 */ /* 0x000f260000000a00 */
[----:B------:R3:W-:Y:S01]  /*5680*/  @P4 STS.64 [R221+0x6008], RZ ;  /* 0x006008ffdd004388 */ /* 0x0007e20000000a00 */
[----:B------:R-:W-:Y:S04]  /*5690*/  IMAD R2, R2, UR6, RZ ;  /* 0x0000000602027c24 */ /* 0x000fe8000f8e02ff */
[----:B------:R-:W-:Y:S01]  /*56a0*/  IMAD R2, R0, UR7, R2 ;  /* 0x0000000700027c24 */ /* 0x000fe2000f8e0202 */
[----:B------:R-:W5:Y:S03]  /*56b0*/  @!P2 LDC.64 R176, c[0x0][0x218] ;  /* 0x00008600ffb0ab82 */ /* 0x000f660000000a00 */
[----:B------:R-:W-:Y:S05]  /*56c0*/  IMAD.IADD R2, R135, 0x1, R2 ;  /* 0x0000000187027824 */ /* 0x000fea00078e0202 */
[----:B------:R-:W3:Y:S08]  /*56d0*/  @!P4 LDC.64 R174, c[0x0][0x218] ;  /* 0x00008600ffaecb82 */ /* 0x000ef00000000a00 */
[----:B------:R-:W3:Y:S08]  /*56e0*/  @!P3 LDC.64 R180, c[0x0][0x218] ;  /* 0x00008600ffb4bb82 */ /* 0x000ef00000000a00 */
[----:B------:R-:W3:Y:S01]  /*56f0*/  @!P2 LDC.64 R182, c[0x0][0x218] ;  /* 0x00008600ffb6ab82 */ /* 0x000ee20000000a00 */
[C---:B--2---:R-:W-:Y:S04]  /*5700*/  LEA R0, P0, R134.reuse, R226, 0x6 ;  /* 0x000000e286007211 */ /* 0x044fe800078030ff */
[----:B------:R-:W-:Y:S02]  /*5710*/  LEA.HI.X R132, R134, R251, R2, 0x6, P0 ;  /* 0x000000fb86847211 */ /* 0x000fe400000f3402 */
[C---:B-1----:R-:W-:Y:S02]  /*5720*/  @!P4 LEA R134, P0, R0.reuse, R172, 0x1 ;  /* 0x000000ac0086c211 */ /* 0x042fe400078008ff */
[C---:B----4-:R-:W-:Y:S02]  /*5730*/  @!P3 LEA R178, P6, R0.reuse, R178, 0x1 ;  /* 0x000000b200b2b211 */ /* 0x050fe400078c08ff */
[C-C-:B------:R-:W-:Y:S02]  /*5740*/  @!P4 LEA.HI.X R135, R0.reuse, R173, R132.reuse, 0x1, P0 ;  /* 0x000000ad0087c211 */ /* 0x140fe400000f0c84 */
[C-C-:B------:R-:W-:Y:S02]  /*5750*/  @!P3 LEA.HI.X R179, R0.reuse, R179, R132.reuse, 0x1, P6 ;  /* 0x000000b300b3b211 */ /* 0x140fe400030f0c84 */
[C---:B-----5:R-:W-:Y:S01]  /*5760*/  @!P2 LEA R176, P1, R0.reuse, R176, 0x1 ;  /* 0x000000b000b0a211 */ /* 0x060fe200078208ff */
[----:B------:R-:W-:Y:S01]  /*5770*/  @!PT LDS RZ, [RZ] ;  /* 0x00000000fffff984 */ /* 0x000fe20000000800 */
[----:B------:R-:W-:Y:S01]  /*5780*/  @!PT LDS RZ, [RZ] ;  /* 0x00000000fffff984 */ /* 0x000fe20000000800 */
[----:B------:R-:W-:Y:S01]  /*5790*/  @!PT LDS RZ, [RZ] ;  /* 0x00000000fffff984 */ /* 0x000fe20000000800 */
[----:B------:R1:W-:Y:S01]  /*57a0*/  @!P4 LDGSTS.E.BYPASS.LTC128B.128 [R221+0x6000], desc[UR8][R134.64] ;  /* 0x0600000086ddcfae */ /* 0x0003e2000b901d48 */
[----:B------:R-:W-:Y:S02]  /*57b0*/  IADD3 R2, P0, R243, R0, RZ ;  /* 0x00000000f3027210 */ /* 0x000fe40007f1e0ff */
[--C-:B------:R-:W-:Y:S01]  /*57c0*/  @!P2 LEA.HI.X R177, R0, R177, R132.reuse, 0x1, P1 ;  /* 0x000000b100b1a211 */ /* 0x100fe200008f0c84 */
[----:B------:R2:W-:Y:S01]  /*57d0*/  @P3 STS.128 [R221+0x7000], RZ ;  /* 0x007000ffdd003388 */ /* 0x0005e20000000c00 */
[----:B---3--:R-:W-:Y:S01]  /*57e0*/  @!P4 LEA R174, P6, R2, R174, 0x1 ;  /* 0x000000ae02aec211 */ /* 0x008fe200078c08ff */
[----:B------:R-:W-:Y:S01]  /*57f0*/  IMAD.X R132, R252, 0x1, R132, P0 ;  /* 0x00000001fc847824 */ /* 0x000fe200000e0684 */
[C---:B------:R-:W-:Y:S01]  /*5800*/  @!P3 LEA R172, P1, R2.reuse, R180, 0x1 ;  /* 0x000000b402acb211 */ /* 0x040fe200078208ff */
[----:B------:R-:W-:Y:S01]  /*5810*/  @!PT LDS RZ, [RZ] ;  /* 0x00000000fffff984 */ /* 0x000fe20000000800 */
[----:B------:R-:W-:Y:S01]  /*5820*/  @!PT LDS RZ, [RZ] ;  /* 0x00000000fffff984 */ /* 0x000fe20000000800 */
[----:B------:R-:W-:Y:S01]  /*5830*/  @!PT LDS RZ, [RZ] ;  /* 0x00000000fffff984 */ /* 0x000fe20000000800 */
[----:B------:R2:W-:Y:S03]  /*5840*/  @!P3 LDGSTS.E.BYPASS.LTC128B.128 [R221+0x7000], desc[UR8][R178.64+0x40] ;  /* 0x07000040b2ddbfae */ /* 0x0005e6000b901d48 */
[C-C-:B------:R-:W-:Y:S01]  /*5850*/  @!P4 LEA.HI.X R175, R2.reuse, R175, R132.reuse, 0x1, P6 ;  /* 0x000000af02afc211 */ /* 0x140fe200030f0c84 */
[----:B------:R2:W-:Y:S01]  /*5860*/  @P2 STS.128 [R221+0x8000], RZ ;  /* 0x008000ffdd002388 */ /* 0x0005e20000000c00 */
[C-C-:B------:R-:W-:Y:S03]  /*5870*/  @!P3 LEA.HI.X R173, R2.reuse, R181, R132.reuse, 0x1, P1 ;  /* 0x000000b502adb211 */ /* 0x140fe600008f0c84 */
        /* <DEDUP_REMOVED lines=8> */
[----:B------:R2:W-:Y:S01]  /*5900*/  @!P4 LDGSTS.E.BYPASS.LTC128B.128 [R221+0x6800], desc[UR8][R174.64] ;  /* 0x06800000aeddcfae */ /* 0x0005e2000b901d48 */
[C---:B-1----:R-:W-:Y:S03]  /*5910*/  @!P2 LEA R134, P0, R2.reuse, R182, 0x1 ;  /* 0x000000b60286a211 */ /* 0x042fe600078008ff */
[----:B------:R2:W-:Y:S01]  /*5920*/  @P3 STS.128 [R221+0x7800], RZ ;  /* 0x007800ffdd003388 */ /* 0x0005e20000000c00 */
[----:B------:R-:W-:Y:S03]  /*5930*/  @!P2 LEA.HI.X R135, R2, R183, R132, 0x1, P0 ;  /* 0x000000b70287a211 */ /* 0x000fe600000f0c84 */
        /* <DEDUP_REMOVED lines=9> */
[----:B------:R-:W0:Y:S01]  /*59d0*/  LDGDEPBAR ;  /* 0x00000000000079af */ /* 0x000e220000000000 */
[----:B------:R-:W-:Y:S05]  /*59e0*/  BRA `(.L_x_69) ;  /* 0x0000001000007947 */ /* 0x000fea0003800000 */
.L_x_68:
[----:B------:R-:W4:Y:S01]  /*59f0*/  LDL.64 R8, [R1] ;  /* 0x0000000001087983 */ /* 0x000f220000100a00 */
[----:B------:R-:W-:Y:S01]  /*5a00*/  ISETP.GE.AND P3, PT, R241, UR5, PT ;  /* 0x00000005f1007c0c */ /* 0x000fe2000bf66270 */
[----:B------:R-:W-:Y:S04]  /*5a10*/  DEPBAR.LE SB0, 0x0 ;  /* 0x000080000000791a */ /* 0x000fe80000000000 */
[----:B------:R-:W5:Y:S01]  /*5a20*/  LDL R6, [R1+0x10] ;  /* 0x0000100001067983 */ /* 0x000f620000100800 */
[----:B------:R-:W-:Y:S01]  /*5a30*/  BAR.SYNC.DEFER_BLOCKING 0x0 ;  /* 0x0000000000007b1d */ /* 0x000fe20000010000 */
[----:B------:R-:W-:Y:S01]  /*5a40*/  ISETP.GE.AND P2, PT, R242, UR5, PT ;  /* 0x00000005f2007c0c */ /* 0x000fe2000bf46270 */
[-C--:B-1----:R-:W-:Y:S01]  /*5a50*/  IMAD.WIDE.U32 R4, R222, R224.reuse, RZ ;  /* 0x000000e0de047225 */ /* 0x082fe200078e00ff */
[----:B------:R-:W-:Y:S05]  /*5a60*/  SHF.R.S32.HI R0, RZ, 0x1f, R222 ;  /* 0x0000001fff007819 */ /* 0x000fea00000114de */
[----:B------:R-:W-:Y:S04]  /*5a70*/  IMAD R0, R0, R224, RZ ;  /* 0x000000e000007224 */ /* 0x000fe800078e02ff */
[----:B------:R-:W-:Y:S04]  /*5a80*/  IMAD R2, R222, R225, R0 ;  /* 0x000000e1de027224 */ /* 0x000fe800078e0200 */
[----:B------:R-:W-:Y:S01]  /*5a90*/  IMAD.IADD R2, R5, 0x1, R2 ;  /* 0x0000000105027824 */ /* 0x000fe200078e0202 */
[----:B------:R-:W-:Y:S01]  /*5aa0*/  @P4 STS [R221+0x9000], RZ ;  /* 0x009000ffdd004388 */ /* 0x000fe20000000800 */
[----:B------:R-:W1:Y:S04]  /*5ab0*/  @!P3 LDC.64 R14, c[0x0][0x220] ;  /* 0x00008800ff0ebb82 */ /* 0x000e680000000a00 */
[----:B------:R-:W-:Y:S05]  /*5ac0*/  @P4 STS [R221+0x9004], RZ ;  /* 0x009004ffdd004388 */ /* 0x000fea0000000800 */
[----:B------:R-:W-:Y:S01]  /*5ad0*/  @P4 STS.64 [R221+0x9008], RZ ;  /* 0x009008ffdd004388 */ /* 0x000fe20000000a00 */
[----:B------:R-:W3:Y:S08]  /*5ae0*/  @!P2 LDC.64 R12, c[0x0][0x220] ;  /* 0x00008800ff0cab82 */ /* 0x000ef00000000a00 */
[----:B------:R-:W3:Y:S01]  /*5af0*/  @!P2 LDC.64 R16, c[0x0][0x220] ;  /* 0x00008800ff10ab82 */ /* 0x000ee20000000a00 */
[----:B----4-:R-:W-:Y:S07]  /*5b00*/  LEA R0, P0, R4, R8, 0x6 ;  /* 0x0000000804007211 */ /* 0x010fee00078030ff */
[----:B------:R-:W4:Y:S01]  /*5b10*/  @!P3 LDC.64 R8, c[0x0][0x220] ;  /* 0x00008800ff08bb82 */ /* 0x000f220000000a00 */
[----:B-1----:R-:W-:Y:S02]  /*5b20*/  @!P3 LEA R14, P1, R0, R14, 0x1 ;  /* 0x0000000e000eb211 */ /* 0x002fe400078208ff */
[----:B-----5:R-:W-:Y:S02]  /*5b30*/  LEA.HI.X R4, R4, R6, R2, 0x6, P0 ;  /* 0x0000000604047211 */ /* 0x020fe400000f3402 */
[C---:B--2---:R-:W-:Y:S02]  /*5b40*/  @!P4 LEA R6, P0, R0.reuse, R246, 0x1 ;  /* 0x000000f60006c211 */ /* 0x044fe400078008ff */
[C-C-:B------:R-:W-:Y:S02]  /*5b50*/  @!P3 LEA.HI.X R15, R0.reuse, R15, R4.reuse, 0x1, P1 ;  /* 0x0000000f000fb211 */ /* 0x140fe400008f0c04 */
[C-C-:B------:R-:W-:Y:S02]  /*5b60*/  @!P4 LEA.HI.X R7, R0.reuse, R247, R4.reuse, 0x1, P0 ;  /* 0x000000f70007c211 */ /* 0x140fe400000f0c04 */
[----:B---3--:R-:W-:Y:S02]  /*5b70*/  @!P2 LEA R12, P0, R0, R12, 0x1 ;  /* 0x0000000c000ca211 */ /* 0x008fe400078008ff */
[----:B------:R-:W-:Y:S01]  /*5b80*/  LEA R2, P6, R224, R0, 0x5 ;  /* 0x00000000e0027211 */ /* 0x000fe200078c28ff */
[----:B------:R-:W-:Y:S01]  /*5b90*/  @!PT LDS RZ, [RZ] ;  /* 0x00000000fffff984 */ /* 0x000fe20000000800 */
[----:B------:R-:W-:Y:S01]  /*5ba0*/  @!PT LDS RZ, [RZ] ;  /* 0x00000000fffff984 */ /* 0x000fe20000000800 */
[----:B------:R-:W-:Y:S01]  /*5bb0*/  @!PT LDS RZ, [RZ] ;  /* 0x00000000fffff984 */ /* 0x000fe20000000800 */
[----:B------:R1:W-:Y:S01]  /*5bc0*/  @!P4 LDGSTS.E.BYPASS.LTC128B.128 [R221+0x9000], desc[UR8][R6.64] ;  /* 0x0900000006ddcfae */ /* 0x0003e2000b901d48 */
[----:B------:R-:W-:Y:S02]  /*5bd0*/  @!P2 LEA.HI.X R13, R0, R13, R4, 0x1, P0 ;  /* 0x0000000d000da211 */ /* 0x000fe400000f0c04 */
[----:B------:R-:W-:Y:S02]  /*5be0*/  @!P4 LEA R10, P5, R2, R244, 0x1 ;  /* 0x000000f4020ac211 */ /* 0x000fe400078a08ff */
[----:B------:R-:W-:Y:S01]  /*5bf0*/  @P3 STS.128 [R221+0xa000], RZ ;  /* 0x00a000ffdd003388 */ /* 0x000fe20000000c00 */
[----:B------:R-:W-:Y:S04]  /*5c00*/  LEA.HI.X R4, R224, R4, R225, 0x5, P6 ;  /* 0x00000004e0047211 */ /* 0x000fe800030f2ce1 */
[----:B------:R-:W-:Y:S01]  /*5c10*/  @!PT LDS RZ, [RZ] ;  /* 0x00000000fffff984 */ /* 0x000fe20000000800 */
[----:B------:R-:W-:Y:S01]  /*5c20*/  @!PT LDS RZ, [RZ] ;  /* 0x00000000fffff984 */ /* 0x000fe20000000800 */
[----:B------:R-:W-:Y:S01]  /*5c30*/  @!PT LDS RZ, [RZ] ;  /* 0x00000000fffff984 */ /* 0x000fe20000000800 */
[----:B------:R-:W-:Y:S01]  /*5c40*/  @!P3 LDGSTS.E.BYPASS.LTC128B.128 [R221+0xa000], desc[UR8][R14.64+0x40] ;  /* 0x0a0000400eddbfae */ /* 0x000fe2000b901d48 */
[C-C-:B------:R-:W-:Y:S02]  /*5c50*/  @!P4 LEA.HI.X R11, R2.reuse, R245, R4.reuse, 0x1, P5 ;  /* 0x000000f5020bc211 */ /* 0x140fe400028f0c04 */
[----:B----4-:R-:W-:Y:S02]  /*5c60*/  @!P3 LEA R8, P1, R2, R8, 0x1 ;  /* 0x000000080208b211 */ /* 0x010fe400078208ff */
[----:B------:R-:W-:Y:S01]  /*5c70*/  @P2 STS.128 [R221+0xb000], RZ ;  /* 0x00b000ffdd002388 */ /* 0x000fe20000000c00 */
[----:B------:R-:W-:Y:S02]  /*5c80*/  ISETP.GT.AND P5, PT, R222, RZ, PT ;  /* 0x000000ffde00720c */ /* 0x000fe40003fa4270 */
[C-C-:B------:R-:W-:Y:S02]  /*5c90*/  @!P3 LEA.HI.X R9, R2.reuse, R9, R4.reuse, 0x1, P1 ;  /* 0x000000090209b211 */ /* 0x140fe400008f0c04 */
[----:B------:R-:W-:Y:S01]  /*5ca0*/  @!PT LDS RZ, [RZ] ;  /* 0x00000000fffff984 */ /* 0x000fe20000000800 */
[----:B------:R-:W-:Y:S01]  /*5cb0*/  @!PT LDS RZ, [RZ] ;  /* 0x00000000fffff984 */ /* 0x000fe20000000800 */
[----:B------:R-:W-:Y:S01]  /*5cc0*/  @!PT LDS RZ, [RZ] ;  /* 0x00000000fffff984 */ /* 0x000fe20000000800 */
[----:B------:R-:W-:Y:S05]  /*5cd0*/  @!P2 LDGSTS.E.BYPASS.LTC128B.128 [R221+0xb000], desc[UR8][R12.64+0x80] ;  /* 0x0b0000800cddafae */ /* 0x000fea000b901d48 */
[----:B------:R-:W-:Y:S05]  /*5ce0*/  @P4 STS.128 [R221+0x9800], RZ ;  /* 0x009800ffdd004388 */ /* 0x000fea0000000c00 */
[----:B------:R-:W-:Y:S01]  /*5cf0*/  @!PT LDS RZ, [RZ] ;  /* 0x00000000fffff984 */ /* 0x000fe20000000800 */
[----:B------:R-:W-:Y:S01]  /*5d00*/  @!PT LDS RZ, [RZ] ;  /* 0x00000000fffff984 */ /* 0x000fe20000000800 */
[----:B------:R-:W-:Y:S01]  /*5d10*/  @!PT LDS RZ, [RZ] ;  /* 0x00000000fffff984 */ /* 0x000fe20000000800 */
[----:B------:R-:W-:Y:S01]  /*5d20*/  @!P4 LDGSTS.E.BYPASS.LTC128B.128 [R221+0x9800], desc[UR8][R10.64] ;  /* 0x098000000addcfae */ /* 0x000fe2000b901d48 */
[C---:B-1----:R-:W-:Y:S04]  /*5d30*/  @!P2 LEA R6, P0, R2.reuse, R16, 0x1 ;  /* 0x000000100206a211 */ /* 0x042fe800078008ff */
[----:B------:R-:W-:Y:S01]  /*5d40*/  @P3 STS.128 [R221+0xa800], RZ ;  /* 0x00a800ffdd003388 */ /* 0x000fe20000000c00 */
[----:B------:R-:W-:Y:S04]  /*5d50*/  @!P2 LEA.HI.X R7, R2, R17, R4, 0x1, P0 ;  /* 0x000000110207a211 */ /* 0x000fe800000f0c04 */
        /* <DEDUP_REMOVED lines=8> */
[----:B------:R1:W-:Y:S05]  /*5de0*/  @!P2 LDGSTS.E.BYPASS.LTC128B.128 [R221+0xb800], desc[UR8][R6.64+0x80] ;  /* 0x0b80008006ddafae */ /* 0x0003ea000b901d48 */
[----:B------:R-:W-:Y:S05]  /*5df0*/  LDSM.16.M88.4 R64, [R219] ;  /* 0x00000000db40783b */ /* 0x000fea0000000200 */
[----:B------:R-:W1:Y:S05]  /*5e00*/  LDSM.16.M88.4 R16, [R216+0x6000] ;  /* 0x00600000d810783b */ /* 0x000e6a0000000200 */
[----:B------:R-:W2:Y:S05]  /*5e10*/  LDSM.16.M88.4 R60, [R219+0x1000] ;  /* 0x00100000db3c783b */ /* 0x000eaa0000000200 */
[----:B------:R-:W3:Y:S05]  /*5e20*/  LDSM.16.M88.4 R32, [R216+0x6400] ;  /* 0x00640000d820783b */ /* 0x000eea0000000200 */
[----:B------:R-:W0:Y:S05]  /*5e30*/  LDGDEPBAR ;  /* 0x00000000000079af */ /* 0x000e2a0000000000 */
[----:B------:R-:W4:Y:S05]  /*5e40*/  LDSM.16.M88.4 R48, [R216+0x6800] ;  /* 0x00680000d830783b */ /* 0x000f2a0000000200 */
[----:B------:R-:W5:Y:S05]  /*5e50*/  LDSM.16.M88.4 R172, [R216+0x6c00] ;  /* 0x006c0000d8ac783b */ /* 0x000f6a0000000200 */
[----:B------:R-:W-:Y:S05]  /*5e60*/  LDSM.16.M88.4 R176, [R220] ;  /* 0x00000000dcb0783b */ /* 0x000fea0000000200 */
[----:B------:R-:W5:Y:S05]  /*5e70*/  LDSM.16.M88.4 R180, [R218+0x6000] ;  /* 0x00600000dab4783b */ /* 0x000f6a0000000200 */
[----:B------:R-:W5:Y:S01]  /*5e80*/  LDSM.16.M88.4 R184, [R220+0x1000] ;  /* 0x00100000dcb8783b */ /* 0x000f620000000200 */
[-C--:B-1----:R-:W-:Y:S04]  /*5e90*/  HMMA.16816.F32.BF16 R4, R64, R16.reuse, RZ ;  /* 0x000000104004723c */ /* 0x082fe800000418ff */
[----:B------:R-:W1:Y:S02]  /*5ea0*/  LDSM.16.M88.4 R188, [R218+0x6400] ;  /* 0x00640000dabc783b */ /* 0x000e640000000200 */
[C---:B--2---:R-:W-:Y:S03]  /*5eb0*/  HMMA.16816.F32.BF16 R8, R60.reuse, R16, RZ ;  /* 0x000000103c08723c */ /* 0x044fe600000418ff */
[----:B------:R-:W2:Y:S03]  /*5ec0*/  LDSM.16.M88.4 R192, [R218+0x6800] ;  /* 0x00680000dac0783b */ /* 0x000ea60000000200 */
[-C--:B------:R-:W-:Y:S02]  /*5ed0*/  HMMA.16816.F32.BF16 R12, R60, R18.reuse, RZ ;  /* 0x000000123c0c723c */ /* 0x080fe400000418ff */
[----:B------:R-:W2:Y:S04]  /*5ee0*/  LDSM.16.M88.4 R196, [R218+0x6c00] ;  /* 0x006c0000dac4783b */ /* 0x000ea80000000200 */
[C---:B------:R-:W-:Y:S01]  /*5ef0*/  HMMA.16816.F32.BF16 R16, R64.reuse, R18, RZ ;  /* 0x000000124010723c */ /* 0x040fe200000418ff */
[----:B------:R-:W-:Y:S05]  /*5f00*/  LDSM.16.M88.4 R200, [R219+0x2000] ;  /* 0x00200000dbc8783b */ /* 0x000fea0000000200 */
[-C--:B---3--:R-:W-:Y:S01]  /*5f10*/  HMMA.16816.F32.BF16 R20, R64, R32.reuse, RZ ;  /* 0x000000204014723c */ /* 0x088fe200000418ff */
[----:B------:R-:W3:Y:S05]  /*5f20*/  LDSM.16.M88.4 R204, [R216+0x7000] ;  /* 0x00700000d8cc783b */ /* 0x000eea0000000200 */
[C---:B------:R-:W-:Y:S01]  /*5f30*/  HMMA.16816.F32.BF16 R24, R60.reuse, R32, RZ ;  /* 0x000000203c18723c */ /* 0x040fe200000418ff */
[----:B------:R-:W3:Y:S05]  /*5f40*/  LDSM.16.M88.4 R208, [R219+0x3000] ;  /* 0x00300000dbd0783b */ /* 0x000eea0000000200 */
[-C--:B------:R-:W-:Y:S01]  /*5f50*/  HMMA.16816.F32.BF16 R28, R60, R34.reuse, RZ ;  /* 0x000000223c1c723c */ /* 0x080fe200000418ff */
[----:B------:R-:W-:Y:S05]  /*5f60*/  LDSM.16.M88.4 R212, [R218+0x7c00] ;  /* 0x007c0000dad4783b */ /* 0x000fea0000000200 */
[C---:B------:R-:W-:Y:S06]  /*5f70*/  HMMA.16816.F32.BF16 R32, R64.reuse, R34, RZ ;  /* 0x000000224020723c */ /* 0x040fec00000418ff */
[-C--:B----4-:R-:W-:Y:S06]  /*5f80*/  HMMA.16816.F32.BF16 R36, R64, R48.reuse, RZ ;  /* 0x000000304024723c */ /* 0x090fec00000418ff */
        /* <DEDUP_REMOVED lines=8> */
[-C--:B------:R-:W-:Y:S06]  /*6010*/  HMMA.16816.F32.BF16 R4, R176, R180.reuse, R4 ;  /* 0x000000b4b004723c */ /* 0x080fec0000041804 */
[C---:B------:R-:W-:Y:S06]  /*6020*/  HMMA.16816.F32.BF16 R8, R184.reuse, R180, R8 ;  /* 0x000000b4b808723c */ /* 0x040fec0000041808 */
[-C--:B------:R-:W-:Y:S06]  /*6030*/  HMMA.16816.F32.BF16 R12, R184, R182.reuse, R12 ;  /* 0x000000b6b80c723c */ /* 0x080fec000004180c */
[C---:B------:R-:W-:Y:S01]  /*6040*/  HMMA.16816.F32.BF16 R16, R176.reuse, R182, R16 ;  /* 0x000000b6b010723c */ /* 0x040fe20000041810 */
[----:B------:R-:W5:Y:S05]  /*6050*/  LDSM.16.M88.4 R180, [R216+0x7800] ;  /* 0x00780000d8b4783b */ /* 0x000f6a0000000200 */
[-C--:B-1----:R-:W-:Y:S06]  /*6060*/  HMMA.16816.F32.BF16 R20, R176, R188.reuse, R20 ;  /* 0x000000bcb014723c */ /* 0x082fec0000041814 */
[C---:B------:R-:W-:Y:S06]  /*6070*/  HMMA.16816.F32.BF16 R24, R184.reuse, R188, R24 ;  /* 0x000000bcb818723c */ /* 0x040fec0000041818 */
[-C--:B------:R-:W-:Y:S06]  /*6080*/  HMMA.16816.F32.BF16 R28, R184, R190.reuse, R28 ;  /* 0x000000beb81c723c */ /* 0x080fec000004181c */
[C---:B------:R-:W-:Y:S01]  /*6090*/  HMMA.16816.F32.BF16 R32, R176.reuse, R190, R32 ;  /* 0x000000beb020723c */ /* 0x040fe20000041820 */
[----:B------:R-:W1:Y:S05]  /*60a0*/  LDSM.16.M88.4 R188, [R216+0x7c00] ;  /* 0x007c0000d8bc783b */ /* 0x000e6a0000000200 */
[-C--:B--2---:R-:W-:Y:S06]  /*60b0*/  HMMA.16816.F32.BF16 R36, R176, R192.reuse, R36 ;  /* 0x000000c0b024723c */ /* 0x084fec0000041824 */
[C---:B------:R-:W-:Y:S06]  /*60c0*/  HMMA.16816.F32.BF16 R40, R184.reuse, R192, R40 ;  /* 0x000000c0b828723c */ /* 0x040fec0000041828 */
[-C--:B------:R-:W-:Y:S06]  /*60d0*/  HMMA.16816.F32.BF16 R44, R184, R194.reuse, R44 ;  /* 0x000000c2b82c723c */ /* 0x080fec000004182c */
[C---:B------:R-:W-:Y:S01]  /*60e0*/  HMMA.16816.F32.BF16 R48, R176.reuse, R194, R48 ;  /* 0x000000c2b030723c */ /* 0x040fe20000041830 */
[----:B------:R-:W-:Y:S05]  /*60f0*/  LDSM.16.M88.4 R192, [R220+0x3000] ;  /* 0x00300000dcc0783b */ /* 0x000fea0000000200 */
[-C--:B------:R-:W-:Y:S06]  /*6100*/  HMMA.16816.F32.BF16 R52, R176, R196.reuse, R52 ;  /* 0x000000c4b034723c */ /* 0x080fec0000041834 */
[C---:B------:R-:W-:Y:S06]  /*6110*/  HMMA.16816.F32.BF16 R56, R184.reuse, R196, R56 ;  /* 0x000000c4b838723c */ /* 0x040fec0000041838 */
[-C--:B------:R-:W-:Y:S01]  /*6120*/  HMMA.16816.F32.BF16 R60, R184, R198.reuse, R60 ;  /* 0x000000c6b83c723c */ /* 0x080fe2000004183c */
[----:B------:R-:W-:Y:S05]  /*6130*/  LDSM.16.M88.4 R184, [R218+0x7000] ;  /* 0x00700000dab8783b */ /* 0x000fea0000000200 */
[----:B------:R-:W-:Y:S01]  /*6140*/  HMMA.16816.F32.BF16 R64, R176, R198, R64 ;  /* 0x000000c6b040723c */ /* 0x000fe20000041840 */
[----:B------:R-:W2:Y:S05]  /*6150*/  LDSM.16.M88.4 R176, [R220+0x2000] ;  /* 0x00200000dcb0783b */ /* 0x000eaa0000000200 */
[-C--:B---3--:R-:W-:Y:S01]  /*6160*/  HMMA.16816.F32.BF16 R4, R200, R204.reuse, R4 ;  /* 0x000000ccc804723c */ /* 0x088fe20000041804 */
[----:B------:R-:W3:Y:S05]  /*6170*/  LDSM.16.M88.4 R196, [R218+0x7400] ;  /* 0x00740000dac4783b */ /* 0x000eea0000000200 */
[C---:B------:R-:W-:Y:S06]  /*6180*/  HMMA.16816.F32.BF16 R8, R208.reuse, R204, R8 ;  /* 0x000000ccd008723c */ /* 0x040fec0000041808 */
[-C--:B------:R-:W-:Y:S06]  /*6190*/  HMMA.16816.F32.BF16 R12, R208, R206.reuse, R12 ;  /* 0x000000ced00c723c */ /* 0x080fec000004180c */
[C---:B------:R-:W-:Y:S01]  /*61a0*/  HMMA.16816.F32.BF16 R16, R200.reuse, R206, R16 ;  /* 0x000000cec810723c */ /* 0x040fe20000041810 */
[----:B------:R-:W3:Y:S05]  /*61b0*/  LDSM.16.M88.4 R204, [R218+0x7800] ;  /* 0x00780000dacc783b */ /* 0x000eea0000000200 */
[-C--:B----4-:R-:W-:Y:S06]  /*61c0*/  HMMA.16816.F32.BF16 R20, R200, R172.reuse, R20 ;  /* 0x000000acc814723c */ /* 0x090fec0000041814 */
[C---:B------:R-:W-:Y:S06]  /*61d0*/  HMMA.16816.F32.BF16 R24, R208.reuse, R172, R24 ;  /* 0x000000acd018723c */ /* 0x040fec0000041818 */
[-C--:B------:R-:W-:Y:S06]  /*61e0*/  HMMA.16816.F32.BF16 R28, R208, R174.reuse, R28 ;  /* 0x000000aed01c723c */ /* 0x080fec000004181c */
[C---:B------:R-:W-:Y:S01]  /*61f0*/  HMMA.16816.F32.BF16 R32, R200.reuse, R174, R32 ;  /* 0x000000aec820723c */ /* 0x040fe20000041820 */
[----:B------:R-:W-:Y:S05]  /*6200*/  LDSM.16.M88.4 R172, [R219+0x4000] ;  /* 0x00400000dbac783b */ /* 0x000fea0000000200 */
[-C--:B-----5:R-:W-:Y:S06]  /*6210*/  HMMA.16816.F32.BF16 R36, R200, R180.reuse, R36 ;  /* 0x000000b4c824723c */ /* 0x0a0fec0000041824 */
[C---:B------:R-:W-:Y:S06]  /*6220*/  HMMA.16816.F32.BF16 R40, R208.reuse, R180, R40 ;  /* 0x000000b4d028723c */ /* 0x040fec0000041828 */
[-C--:B------:R-:W-:Y:S06]  /*6230*/  HMMA.16816.F32.BF16 R44, R208, R182.reuse, R44 ;  /* 0x000000b6d02c723c */ /* 0x080fec000004182c */
[C---:B------:R-:W-:Y:S01]  /*6240*/  HMMA.16816.F32.BF16 R48, R200.reuse, R182, R48 ;  /* 0x000000b6c830723c */ /* 0x040fe20000041830 */
[----:B------:R-:W4:Y:S05]  /*6250*/  LDSM.16.M88.4 R180, [R216+0x8000] ;  /* 0x00800000d8b4783b */ /* 0x000f2a0000000200 */
[-C--:B-1----:R-:W-:Y:S06]  /*6260*/  HMMA.16816.F32.BF16 R52, R200, R188.reuse, R52 ;  /* 0x000000bcc834723c */ /* 0x082fec0000041834 */
[C---:B------:R-:W-:Y:S06]  /*6270*/  HMMA.16816.F32.BF16 R56, R208.reuse, R188, R56 ;  /* 0x000000bcd038723c */ /* 0x040fec0000041838 */
[-C--:B------:R-:W-:Y:S01]  /*6280*/  HMMA.16816.F32.BF16 R60, R208, R190.reuse, R60 ;  /* 0x000000bed03c723c */ /* 0x080fe2000004183c */
[----:B------:R-:W-:Y:S05]  /*6290*/  LDSM.16.M88.4 R208, [R218+0x8400] ;  /* 0x00840000dad0783b */ /* 0x000fea0000000200 */
[----:B------:R-:W-:Y:S01]  /*62a0*/  HMMA.16816.F32.BF16 R64, R200, R190, R64 ;  /* 0x000000bec840723c */ /* 0x000fe20000041840 */
[----:B------:R-:W1:Y:S05]  /*62b0*/  LDSM.16.M88.4 R188, [R219+0x5000] ;  /* 0x00500000dbbc783b */ /* 0x000e6a0000000200 */
[-C--:B--2---:R-:W-:Y:S01]  /*62c0*/  HMMA.16816.F32.BF16 R4, R176, R184.reuse, R4 ;  /* 0x000000b8b004723c */ /* 0x084fe20000041804 */
[----:B------:R-:W-:Y:S05]  /*62d0*/  LDSM.16.M88.4 R200, [R218+0x8000] ;  /* 0x00800000dac8783b */ /* 0x000fea0000000200 */
[C---:B------:R-:W-:Y:S06]  /*62e0*/  HMMA.16816.F32.BF16 R8, R192.reuse, R184, R8 ;  /* 0x000000b8c008723c */ /* 0x040fec0000041808 */
[-C--:B------:R-:W-:Y:S06]  /*62f0*/  HMMA.16816.F32.BF16 R12, R192, R186.reuse, R12 ;  /* 0x000000bac00c723c */ /* 0x080fec000004180c */
[C---:B------:R-:W-:Y:S01]  /*6300*/  HMMA.16816.F32.BF16 R16, R176.reuse, R186, R16 ;  /* 0x000000bab010723c */ /* 0x040fe20000041810 */
[----:B------:R-:W2:Y:S05]  /*6310*/  LDSM.16.M88.4 R184, [R216+0x8400] ;  /* 0x00840000d8b8783b */ /* 0x000eaa0000000200 */
[-C--:B---3--:R-:W-:Y:S06]  /*6320*/  HMMA.16816.F32.BF16 R20, R176, R196.reuse, R20 ;  /* 0x000000c4b014723c */ /* 0x088fec0000041814 */
        /* <DEDUP_REMOVED lines=12> */
[----:B------:R-:W3:Y:S05]  /*63f0*/  LDSM.16.M88.4 R192, [R216+0x8800] ;  /* 0x00880000d8c0783b */ /* 0x000eea0000000200 */
[----:B------:R-:W-:Y:S01]  /*6400*/  HMMA.16816.F32.BF16 R64, R176, R214, R64 ;  /* 0x000000d6b040723c */ /* 0x000fe20000041840 */
[----:B------:R-:W5:Y:S05]  /*6410*/  LDSM.16.M88.4 R176, [R220+0x4000] ;  /* 0x00400000dcb0783b */ /* 0x000f6a0000000200 */
[-C--:B----4-:R-:W-:Y:S01]  /*6420*/  HMMA.16816.F32.BF16 R4, R172, R180.reuse, R4 ;  /* 0x000000b4ac04723c */ /* 0x090fe20000041804 */
[----:B------:R-:W-:Y:S05]  /*6430*/  LDSM.16.M88.4 R212, [R218+0x8c00] ;  /* 0x008c0000dad4783b */ /* 0x000fea0000000200 */
[C---:B-1----:R-:W-:Y:S06]  /*6440*/  HMMA.16816.F32.BF16 R8, R188.reuse, R180, R8 ;  /* 0x000000b4bc08723c */ /* 0x042fec0000041808 */
[-C--:B------:R-:W-:Y:S06]  /*6450*/  HMMA.16816.F32.BF16 R12, R188, R182.reuse, R12 ;  /* 0x000000b6bc0c723c */ /* 0x080fec000004180c */
[C---:B------:R-:W-:Y:S01]  /*6460*/  HMMA.16816.F32.BF16 R16, R172.reuse, R182, R16 ;  /* 0x000000b6ac10723c */ /* 0x040fe20000041810 */
[----:B------:R-:W1:Y:S01]  /*6470*/  LDSM.16.M88.4 R180, [R218+0x8800] ;  /* 0x00880000dab4783b */ /* 0x000e620000000200 */
        /* <DEDUP_REMOVED lines=87> */
.L_x_69:
[----:B--2---:R-:W-:Y:S01]  /*69f0*/  SHFL.BFLY PT, R135, R136, 0x2, 0x1f ;  /* 0x0c401f0088877f89 */ /* 0x004fe200000e0000 */
        /* <DEDUP_REMOVED lines=493> */
.L_x_67:
[----:B------:R-:W2:Y:S01]  /*88d0*/  LDL R13, [R1+0x14] ;  /* 0x00001400010d7983 */ /* 0x000ea20000100800 */
[----:B------:R-:W1:Y:S01]  /*88e0*/  S2UR UR4, SR_CgaCtaId ;  /* 0x00000000000479c3 */ /* 0x000e620000008800 */
[----:B------:R-:W-:Y:S01]  /*88f0*/  UMOV UR5, 0x400 ;  /* 0x0000040000057882 */ /* 0x000fe20000000000 */
[----:B------:R-:W3:Y:S01]  /*8900*/  S2R R12, SR_TID.X ;  /* 0x00000000000c7919 */ /* 0x000ee20000002100 */
[----:B------:R-:W4:Y:S04]  /*8910*/  SHFL.BFLY PT, R2, R237, 0x2, 0x1f ;  /* 0x0c401f00ed027f89 */ /* 0x000f2800000e0000 */
[----:B------:R-:W5:Y:S04]  /*8920*/  SHFL.BFLY PT, R0, R238, 0x2, 0x1f ;  /* 0x0c401f00ee007f89 */ /* 0x000f6800000e0000 */
[----:B------:R-:W3:Y:S04]  /*8930*/  SHFL.BFLY PT, R7, R239, 0x2, 0x1f ;  /* 0x0c401f00ef077f89 */ /* 0x000ee800000e0000 */
[----:B------:R-:W3:Y:S01]  /*8940*/  SHFL.BFLY PT, R6, R240, 0x2, 0x1f ;  /* 0x0c401f00f0067f89 */ /* 0x000ee200000e0000 */
[----:B-1----:R-:W-:Y:S01]  /*8950*/  ULEA UR4, UR4, UR5, 0x18 ;  /* 0x0000000504047291 */ /* 0x002fe2000f8ec03f */
[----:B----4-:R-:W-:Y:S01]  /*8960*/  FADD.FTZ R2, R2, R237 ;  /* 0x000000ed02027221 */ /* 0x010fe20000010000 */
[----:B-----5:R-:W-:Y:S01]  /*8970*/  FADD.FTZ R0, R0, R238 ;  /* 0x000000ee00007221 */ /* 0x020fe20000010000 */
[----:B---3--:R-:W-:-:S03]  /*8980*/  SHF.R.S32.HI R51, RZ, 0x1f, R12 ;  /* 0x0000001fff337819 */ /* 0x008fc6000001140c */
[----:B------:R-:W1:Y:S01]  /*8990*/  SHFL.BFLY PT, R5, R2, 0x1, 0x1f ;  /* 0x0c201f0002057f89 */ /* 0x000e6200000e0000 */
[----:B------:R-:W-:Y:S01]  /*89a0*/  FADD.FTZ R7, R7, R239 ;  /* 0x000000ef07077221 */ /* 0x000fe20000010000 */
[CC--:B------:R-:W-:Y:S02]  /*89b0*/  LEA.HI R10, R51.reuse, R12.reuse, RZ, 0x2 ;  /* 0x0000000c330a7211 */ /* 0x0c0fe400078f10ff */
[----:B------:R-:W3:Y:S01]  /*89c0*/  SHFL.BFLY PT, R4, R0, 0x1, 0x1f ;  /* 0x0c201f0000047f89 */ /* 0x000ee200000e0000 */
[----:B------:R-:W-:Y:S01]  /*89d0*/  LEA.HI R51, R51, R12, RZ, 0x5 ;  /* 0x0000000c33337211 */ /* 0x000fe200078f28ff */
[----:B------:R-:W-:Y:S01]  /*89e0*/  FADD.FTZ R6, R6, R240 ;  /* 0x000000f006067221 */ /* 0x000fe20000010000 */
[----:B------:R-:W-:Y:S01]  /*89f0*/  SHF.R.S32.HI R11, RZ, 0x2, R10 ;  /* 0x00000002ff0b7819 */ /* 0x000fe2000001140a */
[----:B------:R-:W4:Y:S01]  /*8a00*/  SHFL.BFLY PT, R55, R7, 0x1, 0x1f ;  /* 0x0c201f0007377f89 */ /* 0x000f2200000e0000 */
[----:B------:R-:W-:Y:S02]  /*8a10*/  SHF.R.S32.HI R51, RZ, 0x5, R51 ;  /* 0x00000005ff337819 */ /* 0x000fe40000011433 */
[----:B------:R-:W-:Y:S01]  /*8a20*/  SHF.R.S32.HI R3, RZ, 0x1f, R11 ;  /* 0x0000001fff037819 */ /* 0x000fe2000001140b */
[----:B------:R-:W5:Y:S03]  /*8a30*/  SHFL.BFLY PT, R56, R6, 0x1, 0x1f ;  /* 0x0c201f0006387f89 */ /* 0x000f6600000e0000 */
[----:B------:R-:W-:-:S04]  /*8a40*/  LEA.HI R3, R3, R11, RZ, 0x3 ;  /* 0x0000000b03037211 */ /* 0x000fc800078f18ff */
[----:B------:R-:W-:-:S04]  /*8a50*/  LOP3.LUT R3, R3, 0xfffffff8, RZ, 0xc0, !PT ;  /* 0xfffffff803037812 */ /* 0x000fc800078ec0ff */
[----:B------:R-:W-:Y:S01]  /*8a60*/  IADD3 R3, R11, -R3, RZ ;  /* 0x800000030b037210 */ /* 0x000fe20007ffe0ff */
[----:B-1----:R-:W-:Y:S01]  /*8a70*/  FADD.FTZ R58, R2, R5 ;  /* 0x00000005023a7221 */ /* 0x002fe20000010000 */
[----:B------:R-:W-:Y:S01]  /*8a80*/  LOP3.LUT R2, R10, 0xfffffffc, RZ, 0xc0, !PT ;  /* 0xfffffffc0a027812 */ /* 0x000fe200078ec0ff */
[----:B---3--:R-:W-:Y:S01]  /*8a90*/  FADD.FTZ R57, R0, R4 ;  /* 0x0000000400397221 */ /* 0x008fe20000010000 */
[----:B------:R-:W-:Y:S02]  /*8aa0*/  LEA.HI R0, R3, R3, RZ, 0x1 ;  /* 0x0000000303007211 */ /* 0x000fe400078f08ff */
[----:B------:R-:W-:Y:S01]  /*8ab0*/  IADD3 R5, -R2, R12, RZ ;  /* 0x0000000c02057210 */ /* 0x000fe20007ffe1ff */
[----:B----4-:R-:W-:Y:S01]  /*8ac0*/  FADD.FTZ R55, R7, R55 ;  /* 0x0000003707377221 */ /* 0x010fe20000010000 */
[----:B------:R-:W-:Y:S02]  /*8ad0*/  SHF.R.S32.HI R2, RZ, 0x1, R0 ;  /* 0x00000001ff027819 */ /* 0x000fe40000011400 */
[----:B------:R-:W-:Y:S01]  /*8ae0*/  LOP3.LUT R4, R0, 0x3fffffe, RZ, 0xc0, !PT ;  /* 0x03fffffe00047812 */ /* 0x000fe200078ec0ff */
[----:B-----5:R-:W-:Y:S01]  /*8af0*/  FADD.FTZ R56, R6, R56 ;  /* 0x0000003806387221 */ /* 0x020fe20000010000 */
[----:B------:R-:W-:-:S02]  /*8b00*/  SHF.L.U32 R11, R2, 0x6, RZ ;  /* 0x00000006020b7819 */ /* 0x000fc400000006ff */
[----:B------:R-:W-:Y:S02]  /*8b10*/  FSETP.NE.FTZ.AND P5, PT, R58, RZ, PT ;  /* 0x000000ff3a00720b */ /* 0x000fe40003fb5000 */
[----:B------:R-:W-:Y:S02]  /*8b20*/  IADD3 R4, R3, -R4, RZ ;  /* 0x8000000403047210 */ /* 0x000fe40007ffe0ff */
[----:B------:R-:W-:Y:S02]  /*8b30*/  LEA R3, R51, R5, 0x8 ;  /* 0x0000000533037211 */ /* 0x000fe400078e40ff */
[----:B------:R-:W-:Y:S02]  /*8b40*/  LOP3.LUT R11, R11, 0xc0, RZ, 0xc0, !PT ;  /* 0x000000c00b0b7812 */ /* 0x000fe400078ec0ff */
[----:B------:R-:W-:Y:S02]  /*8b50*/  FSETP.NE.FTZ.AND P4, PT, R57, RZ, PT ;  /* 0x000000ff3900720b */ /* 0x000fe40003f95000 */
[----:B------:R-:W-:-:S02]  /*8b60*/  MOV R0, 0x3f800000 ;  /* 0x3f80000000007802 */ /* 0x000fc40000000f00 */
[----:B------:R-:W-:Y:S02]  /*8b70*/  LEA R3, R4, R3, 0x4 ;  /* 0x0000000304037211 */ /* 0x000fe400078e20ff */
[----:B------:R-:W-:Y:S02]  /*8b80*/  LEA.HI R11, R11, R11, RZ, 0x1d ;  /* 0x0000000b0b0b7211 */ /* 0x000fe400078fe8ff */
[----:B------:R-:W1:Y:S02]  /*8b90*/  @P5 MUFU.RCP R0, R58 ;  /* 0x0000003a00005308 */ /* 0x000e640000001000 */
[----:B------:R-:W-:Y:S02]  /*8ba0*/  LEA R11, R3, R11, 0x1 ;  /* 0x0000000b030b7211 */ /* 0x000fe400078e08ff */
[----:B------:R-:W-:Y:S02]  /*8bb0*/  MOV R3, 0x3f800000 ;  /* 0x3f80000000037802 */ /* 0x000fe40000000f00 */
[----:B------:R-:W-:-:S04]  /*8bc0*/  LEA R11, R11, UR4, 0x1 ;  /* 0x000000040b0b7c11 */ /* 0x000fc8000f8e08ff */
[----:B------:R3:W4:Y:S01]  /*8bd0*/  @P4 MUFU.RCP R3, R57 ;  /* 0x0000003900034308 */ /* 0x0007220000001000 */
        /* <DEDUP_REMOVED lines=23> */
[----:B--2---:R-:W-:-:S13]  /*8d50*/  ISETP.NE.AND P1, PT, R13, -0x1, PT ;  /* 0xffffffff0d00780c */ /* 0x004fda0003f25270 */
[----:B------:R-:W1:Y:S02]  /*8d60*/  @P1 LDC.64 R8, c[0x0][0x298] ;  /* 0x0000a600ff081b82 */ /* 0x000e640000000a00 */
[----:B-1----:R-:W-:-:S04]  /*8d70*/  @P1 IMAD.WIDE.U32 R4, R13, R8, RZ ;  /* 0x000000080d041225 */ /* 0x002fc800078e00ff */
[----:B------:R-:W-:Y:S01]  /*8d80*/  @P1 IMAD R60, R13, R9, R5 ;  /* 0x000000090d3c1224 */ /* 0x000fe200078e0205 */
[----:B------:R-:W-:Y:S01]  /*8d90*/  @P1 MOV R59, R4 ;  /* 0x00000004003b1202 */ /* 0x000fe20000000f00 */
[----:B---34-:R-:W-:Y:S06]  /*8da0*/  @P1 BRA `(.L_x_71) ;  /* 0x0000000000201947 */ /* 0x018fec0003800000 */
        /* <DEDUP_REMOVED lines=8> */
.L_x_71:
        /* <DEDUP_REMOVED lines=23> */
.L_x_72:
[----:B------:R-:W2:Y:S04]  /*8fa0*/  LDL R62, [R1+0x2c] ;  /* 0x00002c00013e7983 */ /* 0x000ea80000100800 */
[----:B------:R1:W5:Y:S01]  /*8fb0*/  LDL R61, [R1+0x28] ;  /* 0x00002800013d7983 */ /* 0x0003620000100800 */
[----:B------:R-:W-:Y:S01]  /*8fc0*/  ISETP.NE.AND P1, PT, RZ, UR4, PT ;  /* 0x00000004ff007c0c */ /* 0x000fe2000bf25270 */
[----:B------:R-:W-:Y:S01]  /*8fd0*/  FMUL.FTZ R82, R3, R82 ;  /* 0x0000005203527220 */ /* 0x000fe20000410000 */
[----:B------:R-:W-:Y:S01]  /*8fe0*/  IADD3 R10, R11, -0x10, RZ ;  /* 0xfffffff00b0a7810 */ /* 0x000fe20007ffe0ff */
[----:B------:R-:W-:Y:S01]  /*8ff0*/  FMUL.FTZ R7, R3, R83 ;  /* 0x0000005303077220 */ /* 0x000fe20000410000 */
        /* <DEDUP_REMOVED lines=22> */
[----:B------:R-:W3:Y:S01]  /*9160*/  @P3 MUFU.RCP R2, R55 ;  /* 0x0000003700023308 */ /* 0x000ee20000001000 */
[C---:B------:R-:W-:Y:S01]  /*9170*/  FMUL.FTZ R166, R3.reuse, R166 ;  /* 0x000000a603a67220 */ /* 0x040fe20000410000 */
[C---:B------:R-:W-:Y:S01]  /*9180*/  FMUL.FTZ R42, R3.reuse, R167 ;  /* 0x000000a7032a7220 */ /* 0x040fe20000410000 */
[C---:B------:R-:W-:Y:S01]  /*9190*/  FMUL.FTZ R130, R3.reuse, R130 ;  /* 0x0000008203827220 */ /* 0x040fe20000410000 */
[----:B------:R-:W-:Y:S01]  /*91a0*/  FMUL.FTZ R39, R3, R131 ;  /* 0x0000008303277220 */ /* 0x000fe20000410000 */
[----:B------:R-:W-:Y:S01]  /*91b0*/  F2FP.BF16.F32.PACK_AB R5, R145, R144 ;  /* 0x000000909105723e */ /* 0x000fe200000010ff */
[----:B------:R-:W4:Y:S01]  /*91c0*/  S2UR UR4, SR_CTAID.X ;  /* 0x00000000000479c3 */ /* 0x000f220000002500 */
[----:B------:R-:W-:Y:S01]  /*91d0*/  F2FP.BF16.F32.PACK_AB R4, R4, R146 ;  /* 0x000000920404723e */ /* 0x000fe200000010ff */
[----:B------:R-:W1:Y:S01]  /*91e0*/  @P2 MUFU.RCP R0, R56 ;  /* 0x0000003800002308 */ /* 0x000e620000001000 */
[----:B------:R-:W-:Y:S01]  /*91f0*/  F2FP.BF16.F32.PACK_AB R12, R12, R68 ;  /* 0x000000440c0c723e */ /* 0x000fe200000010ff */
[----:B------:R-:W-:Y:S01]  /*9200*/  STS [R11], R5 ;  /* 0x000000050b007388 */ /* 0x000fe20000000800 */
[----:B------:R-:W-:Y:S01]  /*9210*/  F2FP.BF16.F32.PACK_AB R9, R9, R70 ;  /* 0x000000460909723e */ /* 0x000fe200000010ff */
[----:B------:R-:W-:Y:S01]  /*9220*/  BSSY B0, `(.L_x_73) ;  /* 0x00000e7000007945 */ /* 0x000fe20003800000 */
[----:B------:R-:W-:Y:S01]  /*9230*/  F2FP.BF16.F32.PACK_AB R8, R81, R80 ;  /* 0x000000505108723e */ /* 0x000fe200000010ff */
[----:B------:R4:W-:Y:S01]  /*9240*/  STS [R11+0x200], R4 ;  /* 0x000200040b007388 */ /* 0x0009e20000000800 */
[----:B------:R-:W-:Y:S01]  /*9250*/  F2FP.BF16.F32.PACK_AB R7, R7, R82 ;  /* 0x000000520707723e */ /* 0x000fe200000010ff */
[C---:B---3--:R-:W-:Y:S01]  /*9260*/  FMUL.FTZ R140, R2.reuse, R140 ;  /* 0x0000008c028c7220 */ /* 0x048fe20000410000 */
        /* <DEDUP_REMOVED lines=48> */
[----:B----4-:R-:W1:Y:S01]  /*9570*/  @P1 LDC.64 R4, c[0x0][0x2c0] ;  /* 0x0000b000ff041b82 */ /* 0x010e620000000a00 */
[----:B------:R-:W-:-:S02]  /*9580*/  F2FP.BF16.F32.PACK_AB R0, R155, R154 ;  /* 0x0000009a9b00723e */ /* 0x000fc400000010ff */
[----:B------:R-:W-:Y:S01]  /*9590*/  F2FP.BF16.F32.PACK_AB R3, R3, R140 ;  /* 0x0000008c0303723e */ /* 0x000fe200000010ff */
[----:B------:R3:W-:Y:S01]  /*95a0*/  STS [R10], R2 ;  /* 0x000000020a007388 */ /* 0x0007e20000000800 */
        /* <DEDUP_REMOVED lines=8> */
[----:B------:R1:W-:Y:S01]  /*9630*/  STS [R11+0x1200], R6 ;  /* 0x001200060b007388 */ /* 0x0003e20000000800 */
[----:B------:R-:W-:Y:S02]  /*9640*/  F2FP.BF16.F32.PACK_AB R35, R79, R35 ;  /* 0x000000234f23723e */ /* 0x000fe400000010ff */
[----:B------:R-:W-:Y:S01]  /*9650*/  F2FP.BF16.F32.PACK_AB R34, R34, R84 ;  /* 0x000000542222723e */ /* 0x000fe200000010ff */
[----:B------:R-:W-:Y:S01]  /*9660*/  STS [R10+0x1000], R14 ;  /* 0x0010000e0a007388 */ /* 0x000fe20000000800 */
[----:B------:R-:W-:Y:S02]  /*9670*/  F2FP.BF16.F32.PACK_AB R33, R33, R86 ;  /* 0x000000562121723e */ /* 0x000fe400000010ff */
[----:B------:R-:W-:Y:S01]  /*9680*/  F2FP.BF16.F32.PACK_AB R30, R30, R96 ;  /* 0x000000601e1e723e */ /* 0x000fe200000010ff */
[----:B------:R-:W-:Y:S01]  /*9690*/  STS [R10+0x1200], R13 ;  /* 0x0012000d0a007388 */ /* 0x000fe20000000800 */
[----:B------:R-:W-:-:S02]  /*96a0*/  F2FP.BF16.F32.PACK_AB R29, R29, R98 ;  /* 0x000000621d1d723e */ /* 0x000fc400000010ff */
[----:B------:R-:W-:Y:S02]  /*96b0*/  F2FP.BF16.F32.PACK_AB R32, R32, R88 ;  /* 0x000000582020723e */ /* 0x000fe400000010ff */
[----:B---3--:R-:W-:Y:S02]  /*96c0*/  IADD3 R2, R11, R54, RZ ;  /* 0x000000360b027210 */ /* 0x008fe40007ffe0ff */
[----:B------:R-:W-:Y:S02]  /*96d0*/  F2FP.BF16.F32.PACK_AB R31, R91, R31 ;  /* 0x0000001f5b1f723e */ /* 0x000fe400000010ff */
[----:B----4-:R-:W-:Y:S01]  /*96e0*/  IADD3 R0, R54, R10, RZ ;  /* 0x0000000a36007210 */ /* 0x010fe20007ffe0ff */
[----:B------:R3:W-:Y:S01]  /*96f0*/  STS [R2], R12 ;  /* 0x0000000c02007388 */ /* 0x0007e20000000800 */
[----:B------:R-:W-:Y:S02]  /*9700*/  F2FP.BF16.F32.PACK_AB R28, R28, R92 ;  /* 0x0000005c1c1c723e */ /* 0x000fe400000010ff */
[----:B------:R-:W-:Y:S01]  /*9710*/  F2FP.BF16.F32.PACK_AB R27, R95, R27 ;  /* 0x0000001b5f1b723e */ /* 0x000fe200000010ff */
[----:B------:R4:W-:Y:S01]  /*9720*/  STS [R2+0x200], R9 ;  /* 0x0002000902007388 */ /* 0x0009e20000000800 */
[----:B------:R-:W-:Y:S01]  /*9730*/  F2FP.BF16.F32.PACK_AB R26, R26, R156 ;  /* 0x0000009c1a1a723e */ /* 0x000fe200000010ff */
[----:B------:R-:W4:Y:S01]  /*9740*/  @!P1 LDC R3, c[0x0][0x2c4] ;  /* 0x0000b100ff039b82 */ /* 0x000f220000000800 */
[----:B------:R-:W-:Y:S01]  /*9750*/  F2FP.BF16.F32.PACK_AB R25, R25, R158 ;  /* 0x0000009e1919723e */ /* 0x000fe200000010ff */
[----:B------:R-:W-:Y:S01]  /*9760*/  STS [R0], R8 ;  /* 0x0000000800007388 */ /* 0x000fe20000000800 */
[----:B------:R-:W-:-:S02]  /*9770*/  F2FP.BF16.F32.PACK_AB R22, R22, R108 ;  /* 0x0000006c1616723e */ /* 0x000fc400000010ff */
[----:B------:R-:W-:Y:S01]  /*9780*/  F2FP.BF16.F32.PACK_AB R21, R21, R110 ;  /* 0x0000006e1515723e */ /* 0x000fe200000010ff */
[----:B------:R4:W-:Y:S01]  /*9790*/  STS [R0+0x200], R7 ;  /* 0x0002000700007388 */ /* 0x0009e20000000800 */
[----:B------:R-:W-:Y:S01]  /*97a0*/  F2FP.BF16.F32.PACK_AB R24, R24, R100 ;  /* 0x000000641818723e */ /* 0x000fe200000010ff */
[----:B-1----:R-:W1:Y:S01]  /*97b0*/  @P1 LDC R6, c[0x0][0x2c0] ;  /* 0x0000b000ff061b82 */ /* 0x002e620000000800 */
[----:B------:R-:W-:Y:S01]  /*97c0*/  F2FP.BF16.F32.PACK_AB R23, R103, R23 ;  /* 0x000000176717723e */ /* 0x000fe200000010ff */
[----:B------:R-:W-:Y:S01]  /*97d0*/  STS [R2+0x1000], R38 ;  /* 0x0010002602007388 */ /* 0x000fe20000000800 */
[----:B------:R-:W-:Y:S02]  /*97e0*/  F2FP.BF16.F32.PACK_AB R20, R20, R104 ;  /* 0x000000681414723e */ /* 0x000fe400000010ff */
[----:B------:R-:W-:Y:S01]  /*97f0*/  F2FP.BF16.F32.PACK_AB R19, R107, R19 ;  /* 0x000000136b13723e */ /* 0x000fe200000010ff */
[----:B------:R-:W-:Y:S01]  /*9800*/  STS [R2+0x1200], R37 ;  /* 0x0012002502007388 */ /* 0x000fe20000000800 */
[----:B------:R-:W-:-:S02]  /*9810*/  F2FP.BF16.F32.PACK_AB R18, R18, R160 ;  /* 0x000000a01212723e */ /* 0x000fc400000010ff */
[----:B------:R-:W-:Y:S01]  /*9820*/  F2FP.BF16.F32.PACK_AB R17, R17, R162 ;  /* 0x000000a21111723e */ /* 0x000fe200000010ff */
[----:B------:R-:W-:Y:S01]  /*9830*/  STS [R0+0x1000], R36 ;  /* 0x0010002400007388 */ /* 0x000fe20000000800 */
[----:B------:R-:W-:Y:S01]  /*9840*/  F2FP.BF16.F32.PACK_AB R16, R16, R120 ;  /* 0x000000781010723e */ /* 0x000fe200000010ff */
[----:B---3--:R-:W3:Y:S01]  /*9850*/  @!P1 LDC R12, c[0x0][0x270] ;  /* 0x00009c00ff0c9b82 */ /* 0x008ee20000000800 */
[----:B------:R-:W-:Y:S01]  /*9860*/  F2FP.BF16.F32.PACK_AB R15, R15, R122 ;  /* 0x0000007a0f0f723e */ /* 0x000fe200000010ff */
[----:B------:R-:W-:Y:S01]  /*9870*/  STS [R0+0x1200], R35 ;  /* 0x0012002300007388 */ /* 0x000fe20000000800 */
[----:B------:R-:W-:Y:S01]  /*9880*/  F2FP.BF16.F32.PACK_AB R47, R47, R112 ;  /* 0x000000702f2f723e */ /* 0x000fe200000010ff */
[----:B----4-:R-:W-:Y:S01]  /*9890*/  @P4 MUFU.LG2 R9, R57 ;  /* 0x0000003900094308 */ /* 0x010fe20000000c00 */
[----:B------:R-:W-:Y:S01]  /*98a0*/  F2FP.BF16.F32.PACK_AB R46, R115, R46 ;  /* 0x0000002e732e723e */ /* 0x000fe200000010ff */
[----:B------:R-:W-:Y:S01]  /*98b0*/  STS [R11+0x2000], R34 ;  /* 0x002000220b007388 */ /* 0x000fe20000000800 */
[----:B------:R-:W-:Y:S01]  /*98c0*/  F2FP.BF16.F32.PACK_AB R45, R45, R116 ;  /* 0x000000742d2d723e */ /* 0x000fe200000010ff */
[----:B------:R-:W3:Y:S01]  /*98d0*/  @P0 LDC R3, c[0x0][0x2e4] ;  /* 0x0000b900ff030b82 */ /* 0x000ee20000000800 */
[----:B------:R-:W-:Y:S01]  /*98e0*/  F2FP.BF16.F32.PACK_AB R44, R119, R44 ;  /* 0x0000002c772c723e */ /* 0x000fe200000010ff */
[----:B------:R-:W-:Y:S01]  /*98f0*/  STS [R11+0x2200], R33 ;  /* 0x002200210b007388 */ /* 0x000fe20000000800 */
[----:B------:R-:W-:Y:S01]  /*9900*/  F2FP.BF16.F32.PACK_AB R43, R43, R164 ;  /* 0x000000a42b2b723e */ /* 0x000fe200000010ff */
[----:B------:R-:W4:Y:S01]  /*9910*/  @P5 MUFU.LG2 R7, R58 ;  /* 0x0000003a00075308 */ /* 0x000f220000000c00 */
[----:B------:R-:W-:Y:S01]  /*9920*/  F2FP.BF16.F32.PACK_AB R42, R42, R166 ;  /* 0x000000a62a2a723e */ /* 0x000fe200000010ff */
[----:B------:R-:W-:Y:S01]  /*9930*/  STS [R10+0x2000], R30 ;  /* 0x0020001e0a007388 */ /* 0x000fe20000000800 */
[----:B------:R-:W-:Y:S01]  /*9940*/  F2FP.BF16.F32.PACK_AB R40, R40, R128 ;  /* 0x000000802828723e */ /* 0x000fe200000010ff */
[----:B------:R-:W1:Y:S01]  /*9950*/  @P5 LDC R8, c[0x0][0x2e8] ;  /* 0x0000ba00ff085b82 */ /* 0x000e620000000800 */
        /* <DEDUP_REMOVED lines=8> */
[----:B------:R-:W-:-:S03]  /*99e0*/  @!P1 MOV R6, 0x1 ;  /* 0x0000000100069802 */ /* 0x000fc60000000f00 */
[----:B------:R-:W-:Y:S04]  /*99f0*/  STS [R10+0x3000], R28 ;  /* 0x0030001c0a007388 */ /* 0x000fe80000000800 */
[----:B------:R-:W-:Y:S04]  /*9a00*/  STS [R10+0x3200], R27 ;  /* 0x0032001b0a007388 */ /* 0x000fe80000000800 */
[----:B------:R-:W-:Y:S04]  /*9a10*/  STS [R2+0x2000], R26 ;  /* 0x0020001a02007388 */ /* 0x000fe80000000800 */
[----:B------:R4:W-:Y:S04]  /*9a20*/  STS [R2+0x2200], R25 ;  /* 0x0022001902007388 */ /* 0x0009e80000000800 */
[----:B------:R3:W-:Y:S04]  /*9a30*/  STS [R0+0x2000], R22 ;  /* 0x0020001600007388 */ /* 0x0007e80000000800 */
[----:B------:R-:W-:Y:S04]  /*9a40*/  STS [R0+0x2200], R21 ;  /* 0x0022001500007388 */ /* 0x000fe80000000800 */
[----:B------:R1:W-:Y:S04]  /*9a50*/  STS [R2+0x3000], R24 ;  /* 0x0030001802007388 */ /* 0x0003e80000000800 */
[----:B------:R1:W-:Y:S04]  /*9a60*/  STS [R2+0x3200], R23 ;  /* 0x0032001702007388 */ /* 0x0003e80000000800 */
[----:B------:R-:W-:Y:S04]  /*9a70*/  STS [R0+0x3000], R20 ;  /* 0x0030001400007388 */ /* 0x000fe80000000800 */
[----:B------:R-:W-:Y:S01]  /*9a80*/  STS [R0+0x3200], R19 ;  /* 0x0032001300007388 */ /* 0x000fe20000000800 */
[----:B----4-:R-:W-:-:S03]  /*9a90*/  MOV R25, 0x7f800000 ;  /* 0x7f80000000197802 */ /* 0x010fc60000000f00 */
[----:B------:R-:W-:Y:S01]  /*9aa0*/  STS [R11+0x4000], R18 ;  /* 0x004000120b007388 */ /* 0x000fe20000000800 */
[----:B---3--:R-:W-:-:S03]  /*9ab0*/  MOV R22, 0x7f800000 ;  /* 0x7f80000000167802 */ /* 0x008fc60000000f00 */
[----:B------:R-:W-:Y:S04]  /*9ac0*/  STS [R11+0x4200], R17 ;  /* 0x004200110b007388 */ /* 0x000fe80000000800 */
[----:B------:R-:W-:Y:S01]  /*9ad0*/  STS [R10+0x4000], R16 ;  /* 0x004000100a007388 */ /* 0x000fe20000000800 */
[----:B-1----:R-:W-:-:S03]  /*9ae0*/  MOV R24, 0x7f800000 ;  /* 0x7f80000000187802 */ /* 0x002fc60000000f00 */
[----:B------:R-:W-:Y:S01]  /*9af0*/  STS [R10+0x4200], R15 ;  /* 0x0042000f0a007388 */ /* 0x000fe20000000800 */
[----:B------:R-:W-:-:S03]  /*9b00*/  MOV R23, 0x7f800000 ;  /* 0x7f80000000177802 */ /* 0x000fc60000000f00 */
[----:B------:R-:W-:Y:S04]  /*9b10*/  STS [R11+0x5000], R47 ;  /* 0x0050002f0b007388 */ /* 0x000fe80000000800 */
[----:B------:R1:W-:Y:S04]  /*9b20*/  STS [R11+0x5200], R46 ;  /* 0x0052002e0b007388 */ /* 0x0003e80000000800 */
[----:B------:R-:W-:Y:S04]  /*9b30*/  STS [R10+0x5000], R45 ;  /* 0x0050002d0a007388 */ /* 0x000fe80000000800 */
[----:B------:R-:W-:Y:S04]  /*9b40*/  STS [R10+0x5200], R44 ;  /* 0x0052002c0a007388 */ /* 0x000fe80000000800 */
[----:B------:R-:W-:Y:S04]  /*9b50*/  STS [R2+0x4000], R43 ;  /* 0x0040002b02007388 */ /* 0x000fe80000000800 */
[----:B------:R-:W-:Y:S04]  /*9b60*/  STS [R2+0x4200], R42 ;  /* 0x0042002a02007388 */ /* 0x000fe80000000800 */
[----:B------:R-:W-:Y:S04]  /*9b70*/  STS [R0+0x4000], R40 ;  /* 0x0040002800007388 */ /* 0x000fe80000000800 */
[----:B------:R-:W-:Y:S01]  /*9b80*/  STS [R0+0x4200], R39 ;  /* 0x0042002700007388 */ /* 0x000fe20000000800 */
[----:B-1----:R-:W1:Y:S03]  /*9b90*/  @P4 LDC R11, c[0x0][0x2e8] ;  /* 0x0000ba00ff0b4b82 */ /* 0x002e660000000800 */
[----:B------:R-:W-:Y:S04]  /*9ba0*/  STS [R2+0x5000], R41 ;  /* 0x0050002902007388 */ /* 0x000fe80000000800 */
[----:B------:R3:W-:Y:S04]  /*9bb0*/  STS [R2+0x5200], R48 ;  /* 0x0052003002007388 */ /* 0x0007e80000000800 */
[----:B------:R-:W-:Y:S04]  /*9bc0*/  STS [R0+0x5000], R49 ;  /* 0x0050003100007388 */ /* 0x000fe80000000800 */
[----:B------:R4:W-:Y:S01]  /*9bd0*/  STS [R0+0x5200], R50 ;  /* 0x0052003200007388 */ /* 0x0009e20000000800 */
[----:B------:R-:W-:Y:S06]  /*9be0*/  BAR.SYNC.DEFER_BLOCKING 0x0 ;  /* 0x0000000000007b1d */ /* 0x000fec0000010000 */
[----:B------:R-:W1:Y:S01]  /*9bf0*/  S2R R13, SR_CTAID.Y ;  /* 0x00000000000d7919 */ /* 0x000e620000002600 */
[----:B------:R-:W1:Y:S01]  /*9c00*/  S2R R26, SR_CTAID.Z ;  /* 0x00000000001a7919 */ /* 0x000e620000002700 */
[----:B---3--:R-:W-:Y:S01]  /*9c10*/  @P1 MOV R2, 0x1 ;  /* 0x0000000100021802 */ /* 0x008fe20000000f00 */
[----:B------:R-:W-:-:S02]  /*9c20*/  @!P1 IMAD R2, R3, R12, RZ ;  /* 0x0000000c03029224 */ /* 0x000fc400078e02ff */
[----:B------:R-:W3:Y:S01]  /*9c30*/  @P2 LDC R12, c[0x0][0x2e8] ;  /* 0x0000ba00ff0c2b82 */ /* 0x000ee20000000800 */
[----:B----4-:R-:W-:Y:S01]  /*9c40*/  @P1 IMAD R0, R5, R4, RZ ;  /* 0x0000000405001224 */ /* 0x010fe200078e02ff */
[----:B------:R-:W-:Y:S01]  /*9c50*/  @!P1 MOV R0, R3 ;  /* 0x0000000300009202 */ /* 0x000fe20000000f00 */
[----:B------:R-:W4:Y:S01]  /*9c60*/  @P3 MUFU.LG2 R5, R55 ;  /* 0x0000003700053308 */ /* 0x000f220000000c00 */
[----:B------:R3:W3:Y:S01]  /*9c70*/  LDS.128 R32, [R221+0x1800] ;  /* 0x00180000dd207984 */ /* 0x0006e20000000c00 */
[----:B------:R-:W-:-:S03]  /*9c80*/  @P5 FMUL.FTZ R3, R7, 0.69314718246459960938 ;  /* 0x3f31721807035820 */ /* 0x000fc60000410000 */
[----:B------:R3:W3:Y:S01]  /*9c90*/  LDS.128 R28, [R221+0x3800] ;  /* 0x00380000dd1c7984 */ /* 0x0006e20000000c00 */
[----:B------:R-:W-:Y:S01]  /*9ca0*/  @P5 FFMA.FTZ R25, R136, R8, R3 ;  /* 0x0000000888195223 */ /* 0x000fe20000010003 */
[----:B--2---:R-:W-:Y:S01]  /*9cb0*/  LOP3.LUT P5, RZ, R62, 0x3, RZ, 0xc0, !PT ;  /* 0x000000033eff7812 */ /* 0x004fe200078ac0ff */
[----:B------:R-:W2:Y:S01]  /*9cc0*/  @P2 MUFU.LG2 R4, R56 ;  /* 0x0000003800042308 */ /* 0x000ea20000000c00 */
[----:B-1----:R-:W-:Y:S02]  /*9cd0*/  IMAD R2, R13, R2, RZ ;  /* 0x000000020d027224 */ /* 0x002fe400078e02ff */
[----:B----4-:R-:W-:Y:S01]  /*9ce0*/  @P3 FMUL.FTZ R5, R5, 0.69314718246459960938 ;  /* 0x3f31721805053820 */ /* 0x010fe20000410000 */
[----:B------:R-:W1:Y:S02]  /*9cf0*/  @P3 LDC R13, c[0x0][0x2e8] ;  /* 0x0000ba00ff0d3b82 */ /* 0x000e640000000800 */
[----:B------:R-:W-:Y:S01]  /*9d00*/  SEL R2, R2, RZ, !P6 ;  /* 0x000000ff02027207 */ /* 0x000fe20007000000 */
[----:B--2---:R-:W-:-:S04]  /*9d10*/  @P2 FMUL.FTZ R4, R4, 0.69314718246459960938 ;  /* 0x3f31721804042820 */ /* 0x004fc80000410000 */
[----:B------:R-:W-:Y:S02]  /*9d20*/  IMAD R0, R26, R0, R2 ;  /* 0x000000001a007224 */ /* 0x000fe400078e0202 */
[----:B------:R-:W-:Y:S02]  /*9d30*/  IMAD R2, R6, UR4, RZ ;  /* 0x0000000406027c24 */ /* 0x000fe4000f8e02ff */
[----:B---3--:R-:W-:-:S03]  /*9d40*/  @P2 FFMA.FTZ R23, R132, R12, R4 ;  /* 0x0000000c84172223 */ /* 0x008fc60000010004 */
[----:B------:R-:W-:Y:S01]  /*9d50*/  SHF.L.U32 R3, R2, 0x7, RZ ;  /* 0x0000000702037819 */ /* 0x000fe200000006ff */
[----:B------:R-:W-:-:S03]  /*9d60*/  @P4 FMUL.FTZ R2, R9, 0.69314718246459960938 ;  /* 0x3f31721809024820 */ /* 0x000fc60000410000 */
[----:B------:R-:W-:Y:S01]  /*9d70*/  IADD3 R7, P1, P0, R3, R52, R0 ;  /* 0x0000003403077210 */ /* 0x000fe2000783e000 */
[----:B------:R-:W-:Y:S01]  /*9d80*/  @P4 FFMA.FTZ R24, R135, R11, R2 ;  /* 0x0000000b87184223 */ /* 0x000fe20000010002 */
[----:B------:R-:W-:Y:S02]  /*9d90*/  SHF.R.S32.HI R10, RZ, 0x1f, R3 ;  /* 0x0000001fff0a7819 */ /* 0x000fe40000011403 */
[----:B------:R-:W-:Y:S01]  /*9da0*/  SHF.R.S32.HI R0, RZ, 0x1f, R0 ;  /* 0x0000001fff007819 */ /* 0x000fe20000011400 */
[----:B-1----:R-:W-:-:S03]  /*9db0*/  @P3 FFMA.FTZ R22, R134, R13, R5 ;  /* 0x0000000d86163223 */ /* 0x002fc60000010005 */
        /* <DEDUP_REMOVED lines=23> */
[-C--:B------:R-:W-:Y:S01]  /*9f30*/  @!P5 IADD3 R3, P2, R2, R7.reuse, RZ ;  /* 0x000000070203d210 */ /* 0x080fe20007f5e0ff */
[----:B------:R-:W-:Y:S01]  /*9f40*/  @!P3 IMAD R5, R5, R6, RZ ;  /* 0x000000060505b224 */ /* 0x000fe200078e02ff */
[----:B------:R-:W-:Y:S02]  /*9f50*/  @!P4 IADD3 R12, P1, R0, R7, RZ ;  /* 0x00000007000cc210 */ /* 0x000fe40007f3e0ff */
[-C--:B------:R-:W-:Y:S02]  /*9f60*/  @!P5 LEA.HI.X.SX32 R2, R2, R10.reuse, 0x1, P2 ;  /* 0x0000000a0202d211 */ /* 0x080fe400010f0eff */
[-C--:B------:R-:W-:Y:S01]  /*9f70*/  @!P4 LEA.HI.X.SX32 R13, R0, R10.reuse, 0x1, P1 ;  /* 0x0000000a000dc211 */ /* 0x080fe200008f0eff */
[----:B------:R-:W3:Y:S01]  /*9f80*/  @!P4 LDC.64 R18, c[0x0][0x2b0] ;  /* 0x0000ac00ff12cb82 */ /* 0x000ee20000000a00 */
[----:B------:R-:W-:-:S02]  /*9f90*/  @!P6 LEA.HI.X.SX32 R4, R4, R10, 0x1, P0 ;  /* 0x0000000a0404e211 */ /* 0x000fc400000f0eff */
[----:B------:R-:W-:-:S04]  /*9fa0*/  @!P3 IADD3 R11, P0, R5, R7, RZ ;  /* 0x00000007050bb210 */ /* 0x000fc80007f1e0ff */
[----:B------:R-:W-:Y:S01]  /*9fb0*/  @!P3 LEA.HI.X.SX32 R0, R5, R10, 0x1, P0 ;  /* 0x0000000a0500b211 */ /* 0x000fe200000f0eff */
[----:B------:R-:W4:Y:S01]  /*9fc0*/  @!P3 LDC.64 R20, c[0x0][0x2b0] ;  /* 0x0000ac00ff14bb82 */ /* 0x000f220000000a00 */
[----:B-1----:R-:W-:-:S04]  /*9fd0*/  @!P6 LEA R8, P2, R9, R14, 0x2 ;  /* 0x0000000e0908e211 */ /* 0x002fc800078410ff */
        /* <DEDUP_REMOVED lines=11> */
.L_x_74:
[----:B------:R-:W-:Y:S05]  /*a090*/  BSYNC B0 ;  /* 0x0000000000007941 */ /* 0x000fea0003800000 */
.L_x_73:
[----:B-1----:R-:W2:Y:S01]  /*a0a0*/  LDL.LU.64 R8, [R1+0x18] ;  /* 0x0000180001087983 */ /* 0x002ea20000300a00 */
[----:B------:R-:W-:Y:S01]  /*a0b0*/  IADD3 R2, P0, R248, R59, RZ ;  /* 0x0000003bf8027210 */ /* 0x000fe20007f1e0ff */
[----:B------:R-:W-:Y:S02]  /*a0c0*/  ULDC.64 UR4, c[0x0][0x2a0] ;  /* 0x0000a80000047ab9 */ /* 0x000fe40000000a00 */
[----:B------:R-:W3:Y:S04]  /*a0d0*/  LDL.LU R7, [R1+0x30] ;  /* 0x0000300001077983 */ /* 0x000ee80000300800 */
[----:B------:R-:W4:Y:S04]  /*a0e0*/  LDL.LU R5, [R1+0x38] ;  /* 0x0000380001057983 */ /* 0x000f280000300800 */
[----:B------:R-:W4:Y:S04]  /*a0f0*/  LDL.LU R4, [R1+0x34] ;  /* 0x0000340001047983 */ /* 0x000f280000300800 */
[----:B------:R1:W5:Y:S01]  /*a100*/  LDL.64 R24, [R1+0x20] ;  /* 0x0000200001187983 */ /* 0x0003620000100a00 */
[----:B------:R-:W-:Y:S01]  /*a110*/  SHF.R.S32.HI R0, RZ, 0x1f, R26 ;  /* 0x0000001fff007819 */ /* 0x000fe2000001141a */
[----:B------:R-:W-:Y:S01]  /*a120*/  IMAD.X R3, R249, 0x1, R60, P0 ;  /* 0x00000001f9037824 */ /* 0x000fe200000e063c */
[----:B------:R-:W-:Y:S01]  /*a130*/  BSSY B0, `(.L_x_75) ;  /* 0x000001d000007945 */ /* 0x000fe20003800000 */
[----:B------:R1:W1:Y:S02]  /*a140*/  LDS.128 R20, [R221] ;  /* 0x00000000dd147984 */ /* 0x0002640000000c00 */
[----:B------:R-:W-:-:S02]  /*a150*/  IMAD R0, R0, UR4, RZ ;  /* 0x0000000400007c24 */ /* 0x000fc4000f8e02ff */
[----:B------:R1:W1:Y:S02]  /*a160*/  LDS.128 R16, [R221+0x2000] ;  /* 0x00200000dd107984 */ /* 0x0002640000000c00 */
[----:B------:R-:W-:Y:S02]  /*a170*/  IMAD R0, R26, UR5, R0 ;  /* 0x000000051a007c24 */ /* 0x000fe4000f8e0200 */
[----:B------:R1:W1:Y:S01]  /*a180*/  LDS.128 R12, [R221+0x4000] ;  /* 0x00400000dd0c7984 */ /* 0x0002620000000c00 */
[-C--:B--2--5:R-:W-:Y:S01]  /*a190*/  ISETP.GE.AND P3, PT, R8, R61.reuse, PT ;  /* 0x0000003d0800720c */ /* 0x0a4fe20003f66270 */
[----:B------:R-:W-:Y:S01]  /*a1a0*/  IMAD.WIDE.U32 R8, R26, UR4, R2 ;  /* 0x000000041a087c25 */ /* 0x000fe2000f8e0002 */
[----:B---3--:R-:W-:-:S03]  /*a1b0*/  ISETP.GE.AND P2, PT, R7, R61, PT ;  /* 0x0000003d0700720c */ /* 0x008fc60003f46270 */
[----:B------:R-:W-:Y:S01]  /*a1c0*/  IMAD.IADD R7, R9, 0x1, R0 ;  /* 0x0000000109077824 */ /* 0x000fe200078e0200 */
[-C--:B----4-:R-:W-:Y:S02]  /*a1d0*/  ISETP.GE.AND P1, PT, R5, R61.reuse, PT ;  /* 0x0000003d0500720c */ /* 0x090fe40003f26270 */
[----:B------:R-:W-:-:S05]  /*a1e0*/  ISETP.GE.AND P0, PT, R4, R61, PT ;  /* 0x0000003d0400720c */ /* 0x000fca0003f06270 */
[----:B-1----:R-:W-:Y:S08]  /*a1f0*/  @P3 BRA `(.L_x_76) ;  /* 0x0000000000403947 */ /* 0x002ff00003800000 */
[----:B------:R-:W-:Y:S01]  /*a200*/  ULDC.64 UR4, c[0x0][0x298] ;  /* 0x0000a60000047ab9 */ /* 0x000fe20000000a00 */
[----:B------:R-:W-:Y:S01]  /*a210*/  IMAD.MOV.U32 R6, RZ, RZ, R8 ;  /* 0x000000ffff067224 */ /* 0x000fe200078e0008 */
[----:B------:R-:W-:Y:S01]  /*a220*/  ULDC UR6, c[0x0][0x2d0] ;  /* 0x0000b40000067ab9 */ /* 0x000fe20000000800 */
[----:B------:R-:W-:Y:S01]  /*a230*/  IMAD R0, R25, UR4, RZ ;  /* 0x0000000419007c24 */ /* 0x000fe2000f8e02ff */
[----:B------:R-:W-:Y:S01]  /*a240*/  ISETP.GE.AND P6, PT, R248, UR6, PT ;  /* 0x00000006f8007c0c */ /* 0x000fe2000bfc6270 */
[----:B------:R-:W-:Y:S01]  /*a250*/  IMAD.WIDE.U32 R4, R24, UR4, R6 ;  /* 0x0000000418047c25 */ /* 0x000fe2000f8e0006 */
[----:B------:R-:W-:Y:S02]  /*a260*/  ISETP.GE.AND P5, PT, R241, UR6, PT ;  /* 0x00000006f1007c0c */ /* 0x000fe4000bfa6270 */
[----:B------:R-:W-:Y:S01]  /*a270*/  ISETP.GE.AND P4, PT, R242, UR6, PT ;  /* 0x00000006f2007c0c */ /* 0x000fe2000bf86270 */
[----:B------:R-:W-:Y:S01]  /*a280*/  IMAD R0, R24, UR5, R0 ;  /* 0x0000000518007c24 */ /* 0x000fe2000f8e0200 */
[----:B------:R-:W-:-:S02]  /*a290*/  ULDC.64 UR4, c[0x0][0x280] ;  /* 0x0000a00000047ab9 */ /* 0x000fc40000000a00 */
[----:B------:R-:W-:Y:S01]  /*a2a0*/  LEA R2, P3, R4, UR4, 0x1 ;  /* 0x0000000404027c11 */ /* 0x000fe2000f8608ff */
[----:B------:R-:W-:-:S05]  /*a2b0*/  IMAD.IADD R0, R5, 0x1, R0 ;  /* 0x0000000105007824 */ /* 0x000fca00078e0200 */
[----:B------:R-:W-:-:S05]  /*a2c0*/  LEA.HI.X R3, R4, UR5, R0, 0x1, P3 ;  /* 0x0000000504037c11 */ /* 0x000fca00098f0c00 */
[----:B------:R1:W-:Y:S04]  /*a2d0*/  @!P6 STG.E.128 desc[UR8][R2.64], R20 ;  /* 0x000000140200e986 */ /* 0x0003e8000c101d08 */
[----:B------:R1:W-:Y:S04]  /*a2e0*/  @!P5 STG.E.128 desc[UR8][R2.64+0x40], R16 ;  /* 0x000040100200d986 */ /* 0x0003e8000c101d08 */
[----:B------:R1:W-:Y:S02]  /*a2f0*/  @!P4 STG.E.128 desc[UR8][R2.64+0x80], R12 ;  /* 0x0000800c0200c986 */ /* 0x0003e4000c101d08 */
.L_x_76:
[----:B------:R-:W-:Y:S05]  /*a300*/  BSYNC B0 ;  /* 0x0000000000007941 */ /* 0x000fea0003800000 */
.L_x_75:
[----:B-1----:R1:W2:Y:S01]  /*a310*/  LDS.128 R20, [R221+0x800] ;  /* 0x00080000dd147984 */ /* 0x0022a20000000c00 */
[----:B------:R-:W-:Y:S03]  /*a320*/  BSSY B0, `(.L_x_77) ;  /* 0x0000017000007945 */ /* 0x000fe60003800000 */
[----:B------:R1:W3:Y:S04]  /*a330*/  LDS.128 R16, [R221+0x2800] ;  /* 0x00280000dd107984 */ /* 0x0002e80000000c00 */
[----:B------:R1:W4:Y:S01]  /*a340*/  LDS.128 R12, [R221+0x4800] ;  /* 0x00480000dd0c7984 */ /* 0x0003220000000c00 */
[----:B------:R-:W-:Y:S05]  /*a350*/  @P2 BRA `(.L_x_78) ;  /* 0x00000000004c2947 */ /* 0x000fea0003800000 */
[----:B------:R-:W-:Y:S01]  /*a360*/  IADD3 R0, P2, R24, 0x20, RZ ;  /* 0x0000002018007810 */ /* 0x000fe20007f5e0ff */
[----:B------:R-:W-:Y:S01]  /*a370*/  ULDC.64 UR4, c[0x0][0x298] ;  /* 0x0000a60000047ab9 */ /* 0x000fe20000000a00 */
[----:B------:R-:W-:Y:S01]  /*a380*/  MOV R3, R7 ;  /* 0x0000000700037202 */ /* 0x000fe20000000f00 */
[----:B------:R-:W-:Y:S02]  /*a390*/  ULDC UR6, c[0x0][0x2d0] ;  /* 0x0000b40000067ab9 */ /* 0x000fe40000000800 */
[----:B------:R-:W-:Y:S01]  /*a3a0*/  IMAD.X R2, RZ, RZ, R25, P2 ;  /* 0x000000ffff027224 */ /* 0x000fe200010e0619 */
[----:B------:R-:W-:Y:S02]  /*a3b0*/  ISETP.GE.AND P4, PT, R248, UR6, PT ;  /* 0x00000006f8007c0c */ /* 0x000fe4000bf86270 */
[----:B------:R-:W-:Y:S01]  /*a3c0*/  ISETP.GE.AND P3, PT, R241, UR6, PT ;  /* 0x00000006f1007c0c */ /* 0x000fe2000bf66270 */
[----:B------:R-:W-:Y:S01]  /*a3d0*/  IMAD R10, R2, UR4, RZ ;  /* 0x00000004020a7c24 */ /* 0x000fe2000f8e02ff */
[----:B------:R-:W-:Y:S01]  /*a3e0*/  ISETP.GE.AND P2, PT, R242, UR6, PT ;  /* 0x00000006f2007c0c */ /* 0x000fe2000bf46270 */
[----:B------:R-:W-:-:S04]  /*a3f0*/  IMAD.MOV.U32 R2, RZ, RZ, R8 ;  /* 0x000000ffff027224 */ /* 0x000fc800078e0008 */
[----:B------:R-:W-:-:S04]  /*a400*/  IMAD.WIDE.U32 R4, R0, UR4, R2 ;  /* 0x0000000400047c25 */ /* 0x000fc8000f8e0002 */
[----:B------:R-:W-:Y:S01]  /*a410*/  IMAD R0, R0, UR5, R10 ;  /* 0x0000000500007c24 */ /* 0x000fe2000f8e020a */
[----:B------:R-:W-:Y:S02]  /*a420*/  ULDC.64 UR4, c[0x0][0x280] ;  /* 0x0000a00000047ab9 */ /* 0x000fe40000000a00 */
[----:B------:R-:W-:Y:S01]  /*a430*/  LEA R2, P5, R4, UR4, 0x1 ;  /* 0x0000000404027c11 */ /* 0x000fe2000f8a08ff */
[----:B------:R-:W-:-:S05]  /*a440*/  IMAD.IADD R0, R5, 0x1, R0 ;  /* 0x0000000105007824 */ /* 0x000fca00078e0200 */
[----:B------:R-:W-:-:S05]  /*a450*/  LEA.HI.X R3, R4, UR5, R0, 0x1, P5 ;  /* 0x0000000504037c11 */ /* 0x000fca000a8f0c00 */
[----:B--2---:R2:W-:Y:S04]  /*a460*/  @!P4 STG.E.128 desc[UR8][R2.64], R20 ;  /* 0x000000140200c986 */ /* 0x0045e8000c101d08 */
[----:B---3--:R2:W-:Y:S04]  /*a470*/  @!P3 STG.E.128 desc[UR8][R2.64+0x40], R16 ;  /* 0x000040100200b986 */ /* 0x0085e8000c101d08 */
[----:B----4-:R2:W-:Y:S02]  /*a480*/  @!P2 STG.E.128 desc[UR8][R2.64+0x80], R12 ;  /* 0x0000800c0200a986 */ /* 0x0105e4000c101d08 */
.L_x_78:
[----:B------:R-:W-:Y:S05]  /*a490*/  BSYNC B0 ;  /* 0x0000000000007941 */ /* 0x000fea0003800000 */
.L_x_77:
[----:B--2---:R2:W1:Y:S01]  /*a4a0*/  LDS.128 R20, [R221+0x1000] ;  /* 0x00100000dd147984 */ /* 0x0044620000000c00 */
[----:B------:R-:W-:Y:S03]  /*a4b0*/  BSSY B0, `(.L_x_79) ;  /* 0x0000017000007945 */ /* 0x000fe60003800000 */
[----:B---3--:R2:W3:Y:S04]  /*a4c0*/  LDS.128 R16, [R221+0x3000] ;  /* 0x00300000dd107984 */ /* 0x0084e80000000c00 */
[----:B----4-:R2:W4:Y:S01]  /*a4d0*/  LDS.128 R12, [R221+0x5000] ;  /* 0x00500000dd0c7984 */ /* 0x0105220000000c00 */
        /* <DEDUP_REMOVED lines=17> */
[----:B-1----:R1:W-:Y:S04]  /*a5f0*/  @!P3 STG.E.128 desc[UR8][R2.64], R20 ;  /* 0x000000140200b986 */ /* 0x0023e8000c101d08 */
[----:B---3--:R1:W-:Y:S04]  /*a600*/  @!P2 STG.E.128 desc[UR8][R2.64+0x40], R16 ;  /* 0x000040100200a986 */ /* 0x0083e8000c101d08 */
[----:B----4-:R1:W-:Y:S02]  /*a610*/  @!P1 STG.E.128 desc[UR8][R2.64+0x80], R12 ;  /* 0x0000800c02009986 */ /* 0x0103e4000c101d08 */
.L_x_80:
[----:B------:R-:W-:Y:S05]  /*a620*/  BSYNC B0 ;  /* 0x0000000000007941 */ /* 0x000fea0003800000 */
.L_x_79:
[----:B-1--4-:R1:W4:Y:S01]  /*a630*/  LDS.128 R12, [R221+0x5800] ;  /* 0x00580000dd0c7984 */ /* 0x0123220000000c00 */
[----:B------:R-:W-:Y:S05]  /*a640*/  @P0 EXIT ;  /* 0x000000000000094d */ /* 0x000fea0003800000 */
        /* <DEDUP_REMOVED lines=16> */
[----:B------:R1:W-:Y:S04]  /*a750*/  @!P2 STG.E.128 desc[UR8][R2.64], R32 ;  /* 0x000000200200a986 */ /* 0x0003e8000c101d08 */
[----:B------:R1:W-:Y:S01]  /*a760*/  @!P1 STG.E.128 desc[UR8][R2.64+0x40], R28 ;  /* 0x0000401c02009986 */ /* 0x0003e2000c101d08 */
[----:B------:R-:W-:Y:S05]  /*a770*/  @P0 EXIT ;  /* 0x000000000000094d */ /* 0x000fea0003800000 */
[----:B----4-:R-:W-:Y:S01]  /*a780*/  STG.E.128 desc[UR8][R2.64+0x80], R12 ;  /* 0x0000800c02007986 */ /* 0x010fe2000c101d08 */
[----:B------:R-:W-:Y:S05]  /*a790*/  EXIT ;  /* 0x000000000000794d */ /* 0x000fea0003800000 */
.L_x_45:
[----:B------:R-:W2:Y:S01]  /*a7a0*/  LDL R30, [R1+0x14] ;  /* 0x00001400011e7983 */ /* 0x000ea20000100800 */
[----:B------:R-:W1:Y:S01]  /*a7b0*/  LDC.U8 R2, c[0x0][0x3d9] ;  /* 0x0000f640ff027b82 */ /* 0x000e620000000000 */
[----:B------:R-:W-:Y:S01]  /*a7c0*/  SHF.R.S32.HI R10, RZ, 0x1f, R46 ;  /* 0x0000001fff0a7819 */ /* 0x000fe2000001142e */
[----:B------:R-:W-:Y:S01]  /*a7d0*/  ULDC.64 UR4, c[0x0][0x2a0] ;  /* 0x0000a80000047ab9 */ /* 0x000fe20000000a00 */
[----:B------:R-:W-:Y:S02]  /*a7e0*/  BSSY B0, `(.L_x_81) ;  /* 0x000003c000007945 */ /* 0x000fe40003800000 */
[----:B------:R-:W-:-:S03]  /*a7f0*/  LEA.HI R10, R10, R46, RZ, 0x2 ;  /* 0x0000002e0a0a7211 */ /* 0x000fc600078f10ff */
[----:B------:R-:W3:Y:S01]  /*a800*/  LDC.U8 R8, c[0x0][0x3d8] ;  /* 0x0000f600ff087b82 */ /* 0x000ee20000000000 */
[----:B-1----:R-:W-:Y:S02]  /*a810*/  ISETP.NE.AND P0, PT, R2, RZ, PT ;  /* 0x000000ff0200720c */ /* 0x002fe40003f05270 */
[C---:B---3--:R-:W-:Y:S02]  /*a820*/  ISETP.NE.AND P2, PT, R8.reuse, RZ, PT ;  /* 0x000000ff0800720c */ /* 0x048fe40003f45270 */
[----:B------:R-:W-:Y:S02]  /*a830*/  ISETP.NE.AND P1, PT, R8, RZ, !P0 ;  /* 0x000000ff0800720c */ /* 0x000fe40004725270 */
[----:B------:R-:W-:-:S07]  /*a840*/  ISETP.NE.OR P2, PT, R2, RZ, !P2 ;  /* 0x000000ff0200720c */ /* 0x000fce0005745670 */
[----:B------:R-:W1:Y:S01]  /*a850*/  @!P0 LDC R18, c[0x0][0x2c4] ;  /* 0x0000b100ff128b82 */ /* 0x000e620000000800 */
[----:B------:R-:W-:-:S05]  /*a860*/  SHF.R.S32.HI R8, RZ, 0x1f, R29 ;  /* 0x0000001fff087819 */ /* 0x000fca000001141d */
[----:B------:R-:W-:Y:S02]  /*a870*/  IMAD R8, R8, UR4, RZ ;  /* 0x0000000408087c24 */ /* 0x000fe4000f8e02ff */
[----:B------:R-:W3:Y:S02]  /*a880*/  @!P0 LDC R19, c[0x0][0x270] ;  /* 0x00009c00ff138b82 */ /* 0x000ee40000000800 */
[----:B------:R-:W-:-:S06]  /*a890*/  IMAD R8, R29, UR5, R8 ;  /* 0x000000051d087c24 */ /* 0x000fcc000f8e0208 */
[----:B------:R-:W4:Y:S08]  /*a8a0*/  @P0 LDC R17, c[0x0][0x2c0] ;  /* 0x0000b000ff110b82 */ /* 0x000f300000000800 */
[----:B-1----:R-:W1:Y:S08]  /*a8b0*/  @P1 LDC R18, c[0x0][0x2e4] ;  /* 0x0000b900ff121b82 */ /* 0x002e700000000800 */
[----:B------:R-:W1:Y:S08]  /*a8c0*/  @P0 LDC.64 R22, c[0x0][0x2c0] ;  /* 0x0000b000ff160b82 */ /* 0x000e700000000a00 */
[----:B------:R-:W1:Y:S01]  /*a8d0*/  @!P2 LDC R26, c[0x0][0x2c4] ;  /* 0x0000b100ff1aab82 */ /* 0x000e620000000800 */
[----:B--2---:R-:W-:-:S13]  /*a8e0*/  ISETP.NE.AND P3, PT, R30, -0x1, PT ;  /* 0xffffffff1e00780c */ /* 0x004fda0003f65270 */
[----:B------:R-:W2:Y:S01]  /*a8f0*/  @P3 LDC.64 R6, c[0x0][0x298] ;  /* 0x0000a600ff063b82 */ /* 0x000ea20000000a00 */
[----:B------:R-:W-:-:S07]  /*a900*/  @!P3 SHF.R.S32.HI R0, RZ, 0x1f, R27 ;  /* 0x0000001fff00b819 */ /* 0x000fce000001141b */
[----:B------:R-:W5:Y:S01]  /*a910*/  @!P3 LDC.64 R4, c[0x0][0x290] ;  /* 0x0000a400ff04bb82 */ /* 0x000f620000000a00 */
[----:B--2---:R-:W-:-:S04]  /*a920*/  @P3 IMAD.WIDE.U32 R2, R30, R6, RZ ;  /* 0x000000061e023225 */ /* 0x004fc800078e00ff */
[----:B------:R-:W-:Y:S01]  /*a930*/  @P3 IMAD R7, R30, R7, R3 ;  /* 0x000000071e073224 */ /* 0x000fe200078e0203 */
[----:B------:R-:W-:Y:S02]  /*a940*/  LOP3.LUT R3, R10, 0xfffffffc, RZ, 0xc0, !PT ;  /* 0xfffffffc0a037812 */ /* 0x000fe400078ec0ff */
[----:B------:R-:W-:Y:S01]  /*a950*/  SHF.R.S32.HI R10, RZ, 0x2, R10 ;  /* 0x00000002ff0a7819 */ /* 0x000fe2000001140a */
[-C--:B-----5:R-:W-:Y:S02]  /*a960*/  @!P3 IMAD R0, R0, R4.reuse, RZ ;  /* 0x000000040000b224 */ /* 0x0a0fe400078e02ff */
[----:B------:R-:W-:Y:S02]  /*a970*/  IMAD.IADD R16, R46, 0x1, -R3 ;  /* 0x000000012e107824 */ /* 0x000fe400078e0a03 */
[C---:B------:R-:W-:Y:S02]  /*a980*/  @!P3 IMAD R0, R27.reuse, R5, R0 ;  /* 0x000000051b00b224 */ /* 0x040fe400078e0200 */
[----:B------:R-:W-:-:S04]  /*a990*/  @!P3 IMAD.WIDE.U32 R4, R27, R4, RZ ;  /* 0x000000041b04b225 */ /* 0x000fc800078e00ff */
[----:B------:R-:W-:Y:S02]  /*a9a0*/  @!P3 IMAD.MOV.U32 R2, RZ, RZ, R4 ;  /* 0x000000ffff02b224 */ /* 0x000fe400078e0004 */
[----:B------:R-:W-:Y:S02]  /*a9b0*/  IMAD.SHL.U32 R14, R16, 0x8, RZ ;  /* 0x00000008100e7824 */ /* 0x000fe400078e00ff */
[----:B------:R-:W-:Y:S01]  /*a9c0*/  @!P3 IMAD.IADD R7, R5, 0x1, R0 ;  /* 0x000000010507b824 */ /* 0x000fe200078e0200 */
[----:B------:R-:W-:Y:S01]  /*a9d0*/  IADD3 R0, -R28, R11, RZ ;  /* 0x0000000b1c007210 */ /* 0x000fe20007ffe1ff */
[----:B------:R-:W-:Y:S01]  /*a9e0*/  VIADD R21, R10, 0x20 ;  /* 0x000000200a157836 */ /* 0x000fe20000000000 */
[C---:B------:R-:W-:Y:S01]  /*a9f0*/  IADD3 R2, P1, R14.reuse, R2, RZ ;  /* 0x000000020e027210 */ /* 0x040fe20007f3e0ff */
[C---:B------:R-:W-:Y:S01]  /*aa00*/  VIADD R25, R14.reuse, 0x20 ;  /* 0x000000200e197836 */ /* 0x040fe20000000000 */
[----:B------:R-:W-:Y:S02]  /*aa10*/  SHF.R.S32.HI R11, RZ, 0x1f, R10 ;  /* 0x0000001fff0b7819 */ /* 0x000fe4000001140a */
[----:B------:R-:W-:-:S02]  /*aa20*/  LEA.HI.X.SX32 R3, R14, R7, 0x1, P1 ;  /* 0x000000070e037211 */ /* 0x000fc400008f0eff */
[-C--:B------:R-:W-:Y:S01]  /*aa30*/  ISETP.GE.AND P1, PT, R10, R0.reuse, PT ;  /* 0x000000000a00720c */ /* 0x080fe20003f26270 */
[----:B------:R-:W-:Y:S01]  /*aa40*/  IMAD.WIDE R4, R31, 0x80, R10 ;  /* 0x000000801f047825 */ /* 0x000fe200078e020a */
[----:B------:R-:W-:Y:S02]  /*aa50*/  ISETP.GE.AND P3, PT, R21, R0, PT ;  /* 0x000000001500720c */ /* 0x000fe40003f66270 */
[----:B------:R-:W-:Y:S01]  /*aa60*/  IADD3 R24, R14, 0x40, RZ ;  /* 0x000000400e187810 */ /* 0x000fe20007ffe0ff */
[----:B------:R-:W-:-:S04]  /*aa70*/  IMAD.WIDE.U32 R12, R29, UR4, R2 ;  /* 0x000000041d0c7c25 */ /* 0x000fc8000f8e0002 */
[----:B------:R-:W-:-:S04]  /*aa80*/  IMAD.IADD R9, R8, 0x1, R13 ;  /* 0x0000000108097824 */ /* 0x000fc800078e020d */
[----:B-1-34-:R-:W-:Y:S05]  /*aa90*/  @P1 BRA `(.L_x_82) ;  /* 0x0000000000401947 */ /* 0x01afea0003800000 */
        /* <DEDUP_REMOVED lines=13> */
[----:B------:R1:W-:Y:S04]  /*ab70*/  @!P5 STG.E.128 desc[UR8][R2.64], RZ ;  /* 0x000000ff0200d986 */ /* 0x0003e8000c101d08 */
[----:B------:R1:W-:Y:S04]  /*ab80*/  @!P4 STG.E.128 desc[UR8][R2.64+0x40], RZ ;  /* 0x000040ff0200c986 */ /* 0x0003e8000c101d08 */
[----:B------:R1:W-:Y:S02]  /*ab90*/  @!P1 STG.E.128 desc[UR8][R2.64+0x80], RZ ;  /* 0x000080ff02009986 */ /* 0x0003e4000c101d08 */
.L_x_82:
[----:B------:R-:W-:Y:S05]  /*aba0*/  BSYNC B0 ;  /* 0x0000000000007941 */ /* 0x000fea0003800000 */
.L_x_81:
[----:B------:R-:W-:Y:S01]  /*abb0*/  BSSY B0, `(.L_x_83) ;  /* 0x0000018000007945 */ /* 0x000fe20003800000 */
[----:B------:R-:W-:Y:S01]  /*abc0*/  ISETP.NE.OR P1, PT, R30, -0x1, P2 ;  /* 0xffffffff1e00780c */ /* 0x000fe20001725670 */
[----:B------:R-:W-:Y:S01]  /*abd0*/  @P0 IMAD.MOV.U32 R15, RZ, RZ, 0x1 ;  /* 0x00000001ff0f0424 */ /* 0x000fe200078e00ff */
[----:B------:R-:W-:Y:S01]  /*abe0*/  IADD3 R20, R10, 0x40, RZ ;  /* 0x000000400a147810 */ /* 0x000fe20007ffe0ff */
[----:B------:R-:W-:Y:S05]  /*abf0*/  @P3 BRA `(.L_x_84) ;  /* 0x00000000004c3947 */ /* 0x000fea0003800000 */
[----:B-1----:R-:W-:Y:S01]  /*ac00*/  IADD3 R2, P3, R4, 0x20, RZ ;  /* 0x0000002004027810 */ /* 0x002fe20007f7e0ff */
[----:B------:R-:W-:Y:S01]  /*ac10*/  ULDC.64 UR4, c[0x0][0x298] ;  /* 0x0000a60000047ab9 */ /* 0x000fe20000000a00 */
[----:B------:R-:W-:Y:S01]  /*ac20*/  MOV R7, R9 ;  /* 0x0000000900077202 */ /* 0x000fe20000000f00 */
[----:B------:R-:W-:Y:S01]  /*ac30*/  IMAD.MOV.U32 R6, RZ, RZ, R12 ;  /* 0x000000ffff067224 */ /* 0x000fe200078e000c */
[----:B------:R-:W-:Y:S01]  /*ac40*/  ULDC UR6, c[0x0][0x2d0] ;  /* 0x0000b40000067ab9 */ /* 0x000fe20000000800 */
[----:B------:R-:W-:Y:S01]  /*ac50*/  IMAD.X R3, RZ, RZ, R5, P3 ;  /* 0x000000ffff037224 */ /* 0x000fe200018e0605 */
[----:B------:R-:W-:Y:S01]  /*ac60*/  ISETP.GE.AND P5, PT, R14, UR6, PT ;  /* 0x000000060e007c0c */ /* 0x000fe2000bfa6270 */
[----:B------:R-:W-:Y:S01]  /*ac70*/  IMAD.WIDE.U32 R6, R2, UR4, R6 ;  /* 0x0000000402067c25 */ /* 0x000fe2000f8e0006 */
[----:B------:R-:W-:Y:S02]  /*ac80*/  ISETP.GE.AND P4, PT, R25, UR6, PT ;  /* 0x0000000619007c0c */ /* 0x000fe4000bf86270 */
[----:B------:R-:W-:Y:S01]  /*ac90*/  ISETP.GE.AND P3, PT, R24, UR6, PT ;  /* 0x0000000618007c0c */ /* 0x000fe2000bf66270 */
[----:B------:R-:W-:-:S04]  /*aca0*/  IMAD R3, R3, UR4, RZ ;  /* 0x0000000403037c24 */ /* 0x000fc8000f8e02ff */
[----:B------:R-:W-:Y:S01]  /*acb0*/  IMAD R3, R2, UR5, R3 ;  /* 0x0000000502037c24 */ /* 0x000fe2000f8e0203 */
[----:B------:R-:W-:Y:S02]  /*acc0*/  ULDC.64 UR4, c[0x0][0x280] ;  /* 0x0000a00000047ab9 */ /* 0x000fe40000000a00 */
[----:B------:R-:W-:Y:S01]  /*acd0*/  LEA R2, P6, R6, UR4, 0x1 ;  /* 0x0000000406027c11 */ /* 0x000fe2000f8c08ff */
[----:B------:R-:W-:-:S05]  /*ace0*/  IMAD.IADD R3, R7, 0x1, R3 ;  /* 0x0000000107037824 */ /* 0x000fca00078e0203 */
[----:B------:R-:W-:-:S05]  /*acf0*/  LEA.HI.X R3, R6, UR5, R3, 0x1, P6 ;  /* 0x0000000506037c11 */ /* 0x000fca000b0f0c03 */
[----:B------:R2:W-:Y:S04]  /*ad00*/  @!P5 STG.E.128 desc[UR8][R2.64], RZ ;  /* 0x000000ff0200d986 */ /* 0x0005e8000c101d08 */
[----:B------:R2:W-:Y:S04]  /*ad10*/  @!P4 STG.E.128 desc[UR8][R2.64+0x40], RZ ;  /* 0x000040ff0200c986 */ /* 0x0005e8000c101d08 */
[----:B------:R2:W-:Y:S02]  /*ad20*/  @!P3 STG.E.128 desc[UR8][R2.64+0x80], RZ ;  /* 0x000080ff0200b986 */ /* 0x0005e4000c101d08 */
.L_x_84:
[----:B------:R-:W-:Y:S05]  /*ad30*/  BSYNC B0 ;  /* 0x0000000000007941 */ /* 0x000fea0003800000 */
.L_x_83:
[----:B------:R-:W-:Y:S01]  /*ad40*/  @!P1 IMAD R30, R27, R26, RZ ;  /* 0x0000001a1b1e9224 */ /* 0x000fe200078e02ff */
[----:B------:R-:W-:Y:S01]  /*ad50*/  ISETP.GE.AND P4, PT, R20, R0, PT ;  /* 0x000000001400720c */ /* 0x000fe20003f86270 */
[----:B------:R-:W-:Y:S01]  /*ad60*/  @!P0 IMAD R15, R18, R19, RZ ;  /* 0x00000013120f8224 */ /* 0x000fe200078e02ff */
[----:B------:R-:W-:Y:S01]  /*ad70*/  BSSY B0, `(.L_x_85) ;  /* 0x000001b000007945 */ /* 0x000fe20003800000 */
[----:B------:R-:W-:Y:S01]  /*ad80*/  ISETP.NE.AND P3, PT, R16, RZ, PT ;  /* 0x000000ff1000720c */ /* 0x000fe20003f65270 */
[----:B------:R3:W-:Y:S01]  /*ad90*/  @!P1 STL [R1+0x14], R30 ;  /* 0x0000141e01009387 */ /* 0x0007e20000100800 */
[----:B------:R-:W-:Y:S01]  /*ada0*/  @P0 IMAD R16, R23, R22, RZ ;  /* 0x0000001617100224 */ /* 0x000fe200078e02ff */
[----:B------:R-:W-:Y:S01]  /*adb0*/  @!P0 MOV R16, R18 ;  /* 0x0000001200108202 */ /* 0x000fe20000000f00 */
[----:B------:R-:W-:Y:S01]  /*adc0*/  IMAD R15, R27, R15, RZ ;  /* 0x0000000f1b0f7224 */ /* 0x000fe200078e02ff */
[----:B------:R-:W-:-:S05]  /*add0*/  IADD3 R19, R10, 0x60, RZ ;  /* 0x000000600a137810 */ /* 0x000fca0007ffe0ff */
[----:B------:R-:W-:Y:S05]  /*ade0*/  @P4 BRA `(.L_x_86) ;  /* 0x00000000004c4947 */ /* 0x000fea0003800000 */
[----:B-12---:R-:W-:Y:S01]  /*adf0*/  IADD3 R2, P1, R4, 0x40, RZ ;  /* 0x0000004004027810 */ /* 0x006fe20007f3e0ff */
        /* <DEDUP_REMOVED lines=18> */
.L_x_86:
[----:B------:R-:W-:Y:S05]  /*af20*/  BSYNC B0 ;  /* 0x0000000000007941 */ /* 0x000fea0003800000 */
.L_x_85:
[-C--:B------:R-:W-:Y:S01]  /*af30*/  ISETP.GE.AND P1, PT, R19, R0.reuse, PT ;  /* 0x000000001300720c */ /* 0x080fe20003f26270 */
[----:B------:R-:W-:Y:S01]  /*af40*/  @!P0 IMAD.MOV.U32 R17, RZ, RZ, 0x1 ;  /* 0x00000001ff118424 */ /* 0x000fe200078e00ff */
[----:B-12-4-:R-:W-:Y:S01]  /*af50*/  SEL R2, R15, RZ, P2 ;  /* 0x000000ff0f027207 */ /* 0x016fe20001000000 */
[----:B------:R-:W-:Y:S01]  /*af60*/  BSSY B0, `(.L_x_87) ;  /* 0x000001d000007945 */ /* 0x000fe20003800000 */
[-C--:B------:R-:W-:Y:S02]  /*af70*/  ISETP.GE.OR P6, PT, R10, R0.reuse, P3 ;  /* 0x000000000a00720c */ /* 0x080fe40001fc6670 */
[----:B------:R-:W-:Y:S02]  /*af80*/  CS2R R6, SRZ ;  /* 0x0000000000067805 */ /* 0x000fe4000001ff00 */
[----:B------:R-:W-:Y:S01]  /*af90*/  ISETP.GE.OR P5, PT, R21, R0, P3 ;  /* 0x000000001500720c */ /* 0x000fe20001fa6670 */
[----:B------:R-:W-:Y:S01]  /*afa0*/  IMAD R16, R29, R16, R2 ;  /* 0x000000101d107224 */ /* 0x000fe200078e0202 */
[-C--:B------:R-:W-:Y:S01]  /*afb0*/  ISETP.GE.OR P4, PT, R20, R0.reuse, P3 ;  /* 0x000000001400720c */ /* 0x080fe20001f86670 */
[----:B------:R-:W-:Y:S01]  /*afc0*/  IMAD R15, R28, R17, RZ ;  /* 0x000000111c0f7224 */ /* 0x000fe200078e02ff */
[----:B------:R-:W-:-:S02]  /*afd0*/  ISETP.GE.OR P3, PT, R19, R0, P3 ;  /* 0x000000001300720c */ /* 0x000fc40001f66670 */
[----:B------:R-:W-:Y:S01]  /*afe0*/  @!P2 SHF.R.S32.HI R18, RZ, 0x1f, R30 ;  /* 0x0000001fff12a819 */ /* 0x000fe2000001141e */
[----:B------:R-:W-:Y:S10]  /*aff0*/  @P1 BRA `(.L_x_88) ;  /* 0x00000000004c1947 */ /* 0x000ff40003800000 */
[----:B------:R-:W-:Y:S01]  /*b000*/  IADD3 R0, P0, R4, 0x60, RZ ;  /* 0x0000006004007810 */ /* 0x000fe20007f1e0ff */
[----:B------:R-:W-:Y:S01]  /*b010*/  ULDC.64 UR4, c[0x0][0x298] ;  /* 0x0000a60000047ab9 */ /* 0x000fe20000000a00 */
[----:B------:R-:W-:Y:S01]  /*b020*/  MOV R3, R9 ;  /* 0x0000000900037202 */ /* 0x000fe20000000f00 */
[----:B------:R-:W-:Y:S01]  /*b030*/  IMAD.MOV.U32 R2, RZ, RZ, R12 ;  /* 0x000000ffff027224 */ /* 0x000fe200078e000c */
[----:B------:R-:W-:Y:S01]  /*b040*/  ULDC UR6, c[0x0][0x2d0] ;  /* 0x0000b40000067ab9 */ /* 0x000fe20000000800 */
[----:B------:R-:W-:Y:S01]  /*b050*/  IMAD.X R4, RZ, RZ, R5, P0 ;  /* 0x000000ffff047224 */ /* 0x000fe200000e0605 */
[----:B------:R-:W-:-:S03]  /*b060*/  ISETP.GE.AND P0, PT, R14, UR6, PT ;  /* 0x000000060e007c0c */ /* 0x000fc6000bf06270 */
[----:B------:R-:W-:Y:S02]  /*b070*/  IMAD R8, R4, UR4, RZ ;  /* 0x0000000404087c24 */ /* 0x000fe4000f8e02ff */
[----:B------:R-:W-:-:S04]  /*b080*/  IMAD.WIDE.U32 R4, R0, UR4, R2 ;  /* 0x0000000400047c25 */ /* 0x000fc8000f8e0002 */
[----:B------:R-:W-:Y:S01]  /*b090*/  IMAD R0, R0, UR5, R8 ;  /* 0x0000000500007c24 */ /* 0x000fe2000f8e0208 */
[----:B------:R-:W-:Y:S02]  /*b0a0*/  ULDC.64 UR4, c[0x0][0x280] ;  /* 0x0000a00000047ab9 */ /* 0x000fe40000000a00 */
[----:B------:R-:W-:Y:S01]  /*b0b0*/  LEA R2, P1, R4, UR4, 0x1 ;  /* 0x0000000404027c11 */ /* 0x000fe2000f8208ff */
[----:B------:R-:W-:-:S05]  /*b0c0*/  IMAD.IADD R0, R5, 0x1, R0 ;  /* 0x0000000105007824 */ /* 0x000fca00078e0200 */
[----:B------:R-:W-:Y:S02]  /*b0d0*/  LEA.HI.X R3, R4, UR5, R0, 0x1, P1 ;  /* 0x0000000504037c11 */ /* 0x000fe400088f0c00 */
[----:B------:R-:W-:-:S03]  /*b0e0*/  ISETP.GE.AND P1, PT, R25, UR6, PT ;  /* 0x0000000619007c0c */ /* 0x000fc6000bf26270 */
[----:B------:R1:W-:Y:S01]  /*b0f0*/  @!P0 STG.E.128 desc[UR8][R2.64], RZ ;  /* 0x000000ff02008986 */ /* 0x0003e2000c101d08 */
[----:B------:R-:W-:-:S09]  /*b100*/  ISETP.GE.AND P0, PT, R24, UR6, PT ;  /* 0x0000000618007c0c */ /* 0x000fd2000bf06270 */
[----:B------:R1:W-:Y:S04]  /*b110*/  @!P1 STG.E.128 desc[UR8][R2.64+0x40], RZ ;  /* 0x000040ff02009986 */ /* 0x0003e8000c101d08 */
[----:B------:R1:W-:Y:S02]  /*b120*/  @!P0 STG.E.128 desc[UR8][R2.64+0x80], RZ ;  /* 0x000080ff02008986 */ /* 0x0003e4000c101d08 */
.L_x_88:
[----:B------:R-:W-:Y:S05]  /*b130*/  BSYNC B0 ;  /* 0x0000000000007941 */ /* 0x000fea0003800000 */
.L_x_87:
[----:B------:R-:W-:Y:S01]  /*b140*/  @!P2 IMAD.MOV.U32 R6, RZ, RZ, R30 ;  /* 0x000000ffff06a224 */ /* 0x000fe200078e001e */
[----:B------:R-:W-:Y:S01]  /*b150*/  SHF.R.S32.HI R0, RZ, 0x1f, R15 ;  /* 0x0000001fff007819 */ /* 0x000fe2000001140f */
[----:B------:R-:W-:Y:S01]  /*b160*/  @!P2 IMAD.MOV.U32 R7, RZ, RZ, R18 ;  /* 0x000000ffff07a224 */ /* 0x000fe200078e0012 */
[--C-:B-1----:R-:W-:Y:S01]  /*b170*/  SHF.R.S32.HI R2, RZ, 0x1f, R16.reuse ;  /* 0x0000001fff027819 */ /* 0x102fe20000011410 */
[----:B------:R-:W-:Y:S01]  /*b180*/  BSSY B0, `(.L_x_89) ;  /* 0x000000c000007945 */ /* 0x000fe20003800000 */
[----:B------:R-:W-:-:S04]  /*b190*/  IADD3 R4, P1, P0, R15, R6, R16 ;  /* 0x000000060f047210 */ /* 0x000fc8000783e010 */
[----:B------:R-:W-:Y:S01]  /*b1a0*/  IADD3.X R6, R0, R7, R2, P1, P0 ;  /* 0x0000000700067210 */ /* 0x000fe20000fe0402 */
[----:B------:R-:W-:Y:S08]  /*b1b0*/  @P6 BRA `(.L_x_90) ;  /* 0x0000000000206947 */ /* 0x000ff00003800000 */
[----:B------:R-:W-:Y:S01]  /*b1c0*/  IMAD R0, R10, R17, RZ ;  /* 0x000000110a007224 */ /* 0x000fe200078e02ff */
[----:B------:R-:W-:-:S04]  /*b1d0*/  ULDC.64 UR4, c[0x0][0x2b0] ;  /* 0x0000ac0000047ab9 */ /* 0x000fc80000000a00 */
[----:B------:R-:W-:-:S04]  /*b1e0*/  IADD3 R3, P0, R0, R4, RZ ;  /* 0x0000000400037210 */ /* 0x000fc80007f1e0ff */
[----:B------:R-:W-:Y:S02]  /*b1f0*/  LEA.HI.X.SX32 R0, R0, R6, 0x1, P0 ;  /* 0x0000000600007211 */ /* 0x000fe400000f0eff */
[----:B------:R-:W-:-:S04]  /*b200*/  LEA R2, P0, R3, UR4, 0x2 ;  /* 0x0000000403027c11 */ /* 0x000fc8000f8010ff */
[----:B------:R-:W-:Y:S01]  /*b210*/  LEA.HI.X R3, R3, UR5, R0, 0x2, P0 ;  /* 0x0000000503037c11 */ /* 0x000fe200080f1400 */
[----:B------:R-:W-:-:S05]  /*b220*/  IMAD.MOV.U32 R0, RZ, RZ, 0x7f800000 ;  /* 0x7f800000ff007424 */ /* 0x000fca00078e00ff */
[----:B------:R1:W-:Y:S03]  /*b230*/  STG.E desc[UR8][R2.64], R0 ;  /* 0x0000000002007986 */ /* 0x0003e6000c101908 */
.L_x_90:
[----:B------:R-:W-:Y:S05]  /*b240*/  BSYNC B0 ;  /* 0x0000000000007941 */ /* 0x000fea0003800000 */
.L_x_89:
[----:B------:R-:W-:Y:S04]  /*b250*/  BSSY B0, `(.L_x_91) ;  /* 0x000000a000007945 */ /* 0x000fe80003800000 */
[----:B------:R-:W-:Y:S05]  /*b260*/  @P5 BRA `(.L_x_92) ;  /* 0x0000000000205947 */ /* 0x000fea0003800000 */
[----:B-1----:R-:W-:Y:S01]  /*b270*/  IMAD R0, R21, R17, RZ ;  /* 0x0000001115007224 */ /* 0x002fe200078e02ff */
[----:B------:R-:W-:-:S04]  /*b280*/  ULDC.64 UR4, c[0x0][0x2b0] ;  /* 0x0000ac0000047ab9 */ /* 0x000fc80000000a00 */
[----:B------:R-:W-:-:S04]  /*b290*/  IADD3 R3, P0, R0, R4, RZ ;  /* 0x0000000400037210 */ /* 0x000fc80007f1e0ff */
[----:B------:R-:W-:Y:S02]  /*b2a0*/  LEA.HI.X.SX32 R0, R0, R6, 0x1, P0 ;  /* 0x0000000600007211 */ /* 0x000fe400000f0eff */
[----:B------:R-:W-:-:S04]  /*b2b0*/  LEA R2, P0, R3, UR4, 0x2 ;  /* 0x0000000403027c11 */ /* 0x000fc8000f8010ff */
[----:B------:R-:W-:Y:S01]  /*b2c0*/  LEA.HI.X R3, R3, UR5, R0, 0x2, P0 ;  /* 0x0000000503037c11 */ /* 0x000fe200080f1400 */
[----:B------:R-:W-:-:S05]  /*b2d0*/  IMAD.MOV.U32 R0, RZ, RZ, 0x7f800000 ;  /* 0x7f800000ff007424 */ /* 0x000fca00078e00ff */
[----:B------:R2:W-:Y:S03]  /*b2e0*/  STG.E desc[UR8][R2.64], R0 ;  /* 0x0000000002007986 */ /* 0x0005e6000c101908 */
.L_x_92:
[----:B------:R-:W-:Y:S05]  /*b2f0*/  BSYNC B0 ;  /* 0x0000000000007941 */ /* 0x000fea0003800000 */
.L_x_91:
[----:B------:R-:W-:Y:S04]  /*b300*/  BSSY B0, `(.L_x_93) ;  /* 0x000000a000007945 */ /* 0x000fe80003800000 */
[----:B------:R-:W-:Y:S05]  /*b310*/  @P4 BRA `(.L_x_94) ;  /* 0x0000000000204947 */ /* 0x000fea0003800000 */
[----:B-12---:R-:W-:Y:S01]  /*b320*/  IMAD R0, R20, R17, RZ ;  /* 0x0000001114007224 */ /* 0x006fe200078e02ff */
[----:B------:R-:W-:-:S04]  /*b330*/  ULDC.64 UR4, c[0x0][0x2b0] ;  /* 0x0000ac0000047ab9 */ /* 0x000fc80000000a00 */
[----:B------:R-:W-:-:S04]  /*b340*/  IADD3 R3, P0, R0, R4, RZ ;  /* 0x0000000400037210 */ /* 0x000fc80007f1e0ff */
[----:B------:R-:W-:Y:S02]  /*b350*/  LEA.HI.X.SX32 R0, R0, R6, 0x1, P0 ;  /* 0x0000000600007211 */ /* 0x000fe400000f0eff */
[----:B------:R-:W-:-:S04]  /*b360*/  LEA R2, P0, R3, UR4, 0x2 ;  /* 0x0000000403027c11 */ /* 0x000fc8000f8010ff */
[----:B------:R-:W-:Y:S01]  /*b370*/  LEA.HI.X R3, R3, UR5, R0, 0x2, P0 ;  /* 0x0000000503037c11 */ /* 0x000fe200080f1400 */
[----:B------:R-:W-:-:S05]  /*b380*/  IMAD.MOV.U32 R0, RZ, RZ, 0x7f800000 ;  /* 0x7f800000ff007424 */ /* 0x000fca00078e00ff */
[----:B------:R4:W-:Y:S03]  /*b390*/  STG.E desc[UR8][R2.64], R0 ;  /* 0x0000000002007986 */ /* 0x0009e6000c101908 */
.L_x_94:
[----:B------:R-:W-:Y:S05]  /*b3a0*/  BSYNC B0 ;  /* 0x0000000000007941 */ /* 0x000fea0003800000 */
.L_x_93:
[----:B------:R-:W-:Y:S05]  /*b3b0*/  @P3 EXIT ;  /* 0x000000000000394d */ /* 0x000fea0003800000 */
[----:B-12-4-:R-:W-:Y:S01]  /*b3c0*/  IMAD R0, R19, R17, RZ ;  /* 0x0000001113007224 */ /* 0x016fe200078e02ff */
        /* <DEDUP_REMOVED lines=8> */
.L_x_95:
        /* <DEDUP_REMOVED lines=11> */
.L_x_1207:


//--------------------- .text._ZN5flash16flash_fwd_kernelI23Flash_fwd_kernel_traitsILi96ELi128ELi64ELi4ELb0ELb0EN7cutlass10bfloat16_tE19Flash_kernel_traitsILi96ELi128ELi64ELi4ES3_EELb0ELb0ELb0ELb1ELb0ELb0ELb0ELb0EEEvNS_16Flash_fwd_paramsE --------------------------
	.section	.text._ZN5flash16flash_fwd_kernelI23Flash_fwd_kernel_traitsILi96ELi128ELi64ELi4ELb0ELb0EN7cutlass10bfloat16_tE19Flash_kernel_traitsILi96ELi128ELi64ELi4ES3_EELb0ELb0ELb0ELb1ELb0ELb0ELb0ELb0EEEvNS_16Flash_fwd_paramsE,"ax",@progbits
	.align	128
        .global         _ZN5flash16flash_fwd_kernelI23Flash_fwd_kernel_traitsILi96ELi128ELi64ELi4ELb0ELb0EN7cutlass10bfloat16_tE19Flash_kernel_traitsILi96ELi128ELi64ELi4ES3_EELb0ELb0ELb0ELb1ELb0ELb0ELb0ELb0EEEvNS_16Flash_fwd_paramsE
        .type           _ZN5flash16flash_fwd_kernelI23Flash_fwd_kernel_traitsILi96ELi128ELi64ELi4ELb0ELb0EN7cutlass10bfloat16_tE19Flash_kernel_traitsILi96ELi128ELi64ELi4ES3_EELb0ELb0ELb0ELb1ELb0ELb0ELb0ELb0EEEvNS_16Flash_fwd_paramsE,@function
        .size           _ZN5flash16flash_fwd_kernelI23Flash_fwd_kernel_traitsILi96ELi128ELi64ELi4ELb0ELb0EN7cutlass10bfloat16_tE19Flash_kernel_traitsILi96ELi128ELi64ELi4ES3_EELb0ELb0ELb0ELb1ELb0ELb0ELb0ELb0EEEvNS_16Flash_fwd_paramsE,(.L_x_1208 - _ZN5flash16flash_fwd_kernelI23Flash_fwd_kernel_traitsILi96ELi128ELi64ELi4ELb0ELb0EN7cutlass10bfloat16_tE19Flash_kernel_traitsILi96ELi128ELi64ELi4ES3_EELb0ELb0ELb0ELb1ELb0ELb0ELb0ELb0EEEvNS_16Flash_fwd_paramsE)
        .other          _ZN5flash16flash_fwd_kernelI23Flash_fwd_kernel_traitsILi96ELi128ELi64ELi4ELb0ELb0EN7cutlass10bfloat16_tE19Flash_kernel_traitsILi96ELi128ELi64ELi4ES3_EELb0ELb0ELb0ELb1ELb0ELb0ELb0ELb0EEEvNS_16Flash_fwd_paramsE,@"STO_CUDA_ENTRY STV_DEFAULT"
_ZN5flash16flash_fwd_kernelI23Flash_fwd_kernel_traitsILi96ELi128ELi64ELi4ELb0ELb0EN7cutlass10bfloat16_tE19Flash_kernel_traitsILi96ELi128ELi64ELi4ES3_EELb0ELb0ELb0ELb1ELb0ELb0ELb0ELb0EEEvNS_16Flash_fwd_paramsE:
.text._ZN5flash16flash_fwd_kernelI23Flash_fwd_kernel_traitsILi96ELi128ELi64ELi4ELb0ELb0EN7cutlass10bfloat16_tE19Flash_kernel_traitsILi96ELi128ELi64ELi4ES3_EELb0ELb0ELb0ELb1ELb0ELb0ELb0ELb0EEEvNS_16Flash_fwd_paramsE:
        /* <DEDUP_REMOVED lines=41> */
.L_x_96:
[----:B-1----:R-:W1:Y:S02]  /*0290*/  LDC R4, c[0x0][0x2c8] ;  /* 0x0000b200ff047b82 */ /* 0x002e640000000800 */
.L_x_97:
        /* <DEDUP_REMOVED lines=16> */
[----:B------:R-:W-:-:S13]  /*03a0*/  ISETP.GE.AND P0, PT, R134, 0x1, PT ;  /* 0x000000018600780c */ /* 0x000fda0003f06270 */
[----:B------:R-:W-:Y:S05]  /*03b0*/  @!P0 BRA `(.L_x_98) ;  /* 0x000000c800208947 */ /* 0x000fea0003800000 */
[----:B------:R-:W1:Y:S01]  /*03c0*/  LDC R22, c[0x0][0x278] ;  /* 0x00009e00ff167b82 */ /* 0x000e620000000800 */
[----:B------:R-:W-:Y:S02]  /*03d0*/  IABS R4, R20 ;  /* 0x0000001400047213 */ /* 0x000fe40000000000 */
[----:B------:R-:W-:Y:S02]  /*03e0*/  ISETP.NE.AND P3, PT, R23, -0x1, PT ;  /* 0xffffffff1700780c */ /* 0x000fe40003f65270 */
[----:B------:R-:W-:Y:S02]  /*03f0*/  SHF.R.S32.HI R6, RZ, 0x1f, R158 ;  /* 0x0000001fff067819 */ /* 0x000fe4000001149e */
[----:B------:R-:W-:Y:S01]  /*0400*/  ISETP.NE.AND P0, PT, R9, -0x1, PT ;  /* 0xffffffff0900780c */ /* 0x000fe20003f05270 */
[----:B------:R-:W2:Y:S01]  /*0410*/  LDC.64 R34, c[0x0][0x3c8] ;  /* 0x0000f200ff227b82 */ /* 0x000ea20000000a00 */
[CC--:B------:R-:W-:Y:S02]  /*0420*/  LEA.HI R18, R6.reuse, R158.reuse, RZ, 0x3 ;  /* 0x0000009e06127211 */ /* 0x0c0fe400078f18ff */
[----:B------:R-:W-:-:S02]  /*0430*/  LEA.HI R19, R6, R158, RZ, 0x4 ;  /* 0x0000009e06137211 */ /* 0x000fc400078f20ff */
[----:B------:R-:W-:Y:S02]  /*0440*/  SHF.R.S32.HI R26, RZ, 0x3, R18 ;  /* 0x00000003ff1a7819 */ /* 0x000fe40000011412 */
[----:B------:R-:W-:Y:S01]  /*0450*/  LEA.HI R133, R6, R158, RZ, 0x5 ;  /* 0x0000009e06857211 */ /* 0x000fe200078f28ff */
[----:B------:R-:W3:Y:S01]  /*0460*/  @P3 LDC.64 R14, c[0x0][0x240] ;  /* 0x00009000ff0e3b82 */ /* 0x000ee20000000a00 */
[----:B------:R-:W-:Y:S02]  /*0470*/  @!P3 SHF.R.S32.HI R12, RZ, 0x1f, R40 ;  /* 0x0000001fff0cb819 */ /* 0x000fe40000011428 */
[----:B------:R-:W-:Y:S02]  /*0480*/  SHF.R.S32.HI R157, RZ, 0x5, R133 ;  /* 0x00000005ff9d7819 */ /* 0x000fe40000011485 */
[----:B-1----:R-:W-:-:S03]  /*0490*/  IABS R13, R22 ;  /* 0x00000016000d7213 */ /* 0x002fc60000000000 */
[----:B------:R-:W1:Y:S01]  /*04a0*/  @!P3 LDC.64 R10, c[0x0][0x228] ;  /* 0x00008a00ff0abb82 */ /* 0x000e620000000a00 */
[----:B------:R-:W4:Y:S07]  /*04b0*/  I2F.RP R2, R13 ;  /* 0x0000000d00027306 */ /* 0x000f2e0000209400 */
[----:B------:R-:W5:Y:S08]  /*04c0*/  @P0 LDC.64 R24, c[0x0][0x248] ;  /* 0x00009200ff180b82 */ /* 0x000f700000000a00 */
[----:B------:R-:W2:Y:S01]  /*04d0*/  @P0 LDC.64 R28, c[0x0][0x250] ;  /* 0x00009400ff1c0b82 */ /* 0x000ea20000000a00 */
[----:B----4-:R-:W4:Y:S01]  /*04e0*/  MUFU.RCP R2, R2 ;  /* 0x0000000200027308 */ /* 0x010f220000001000 */
[----:B-1----:R-:W-:-:S04]  /*04f0*/  @!P3 IMAD.WIDE.U32 R16, R40, R10, RZ ;  /* 0x0000000a2810b225 */ /* 0x002fc800078e00ff */
[----:B----4-:R-:W-:-:S04]  /*0500*/  VIADD R2, R2, 0xffffffe ;  /* 0x0ffffffe02027836 */ /* 0x010fc80000000000 */
[----:B------:R-:W1:Y:S02]  /*0510*/  F2I.FTZ.U32.TRUNC.NTZ R3, R2 ;  /* 0x0000000200037305 */ /* 0x000e64000021f000 */
[----:B-1----:R-:W-:Y:S02]  /*0520*/  IMAD.MOV R0, RZ, RZ, -R3 ;  /* 0x000000ffff007224 */ /* 0x002fe400078e0a03 */
[----:B------:R-:W-:Y:S02]  /*0530*/  IMAD.MOV.U32 R2, RZ, RZ, RZ ;  /* 0x000000ffff027224 */ /* 0x000fe400078e00ff */
[----:B------:R-:W-:-:S04]  /*0540*/  IMAD R0, R0, R13, RZ ;  /* 0x0000000d00007224 */ /* 0x000fc800078e02ff */
[----:B------:R-:W-:-:S04]  /*0550*/  IMAD.HI.U32 R3, R3, R0, R2 ;  /* 0x0000000003037227 */ /* 0x000fc800078e0002 */
[----:B------:R-:W-:Y:S02]  /*0560*/  IMAD.MOV.U32 R0, RZ, RZ, R4 ;  /* 0x000000ffff007224 */ /* 0x000fe400078e0004 */
[----:B------:R-:W-:Y:S02]  /*0570*/  VIADD R2, R134, 0x3f ;  /* 0x0000003f86027836 */ /* 0x000fe40000000000 */
[----:B------:R-:W-:-:S03]  /*0580*/  IMAD.HI.U32 R7, R3, R0, RZ ;  /* 0x0000000003077227 */ /* 0x000fc600078e00ff */
[----:B------:R-:W-:Y:S02]  /*0590*/  SHF.R.S32.HI R4, RZ, 0x1f, R2 ;  /* 0x0000001fff047819 */ /* 0x000fe40000011402 */
[----:B------:R-:W-:Y:S02]  /*05a0*/  IADD3 R3, -R7, RZ, RZ ;  /* 0x000000ff07037210 */ /* 0x000fe40007ffe1ff */
[----:B------:R-:W-:-:S03]  /*05b0*/  LEA.HI R159, R4, R2, RZ, 0x6 ;  /* 0x00000002049f7211 */ /* 0x000fc600078f30ff */
[----:B------:R-:W-:Y:S01]  /*05c0*/  IMAD R5, R13, R3, R0 ;  /* 0x000000030d057224 */ /* 0x000fe200078e0200 */
[----:B------:R-:W-:Y:S01]  /*05d0*/  LEA.HI R3, R6, R158, RZ, 0x2 ;  /* 0x0000009e06037211 */ /* 0x000fe200078f10ff */
[----:B------:R1:W-:Y:S01]  /*05e0*/  STL [R1+0x20], R159 ;  /* 0x0000209f01007387 */ /* 0x0003e20000100800 */
[----:B------:R-:W-:Y:S02]  /*05f0*/  SHF.R.S32.HI R6, RZ, 0x4, R19 ;  /* 0x00000004ff067819 */ /* 0x000fe40000011413 */
[----:B------:R-:W-:Y:S02]  /*0600*/  LOP3.LUT R0, R3, 0xfffffffc, RZ, 0xc0, !PT ;  /* 0xfffffffc03007812 */ /* 0x000fe400078ec0ff */
[----:B------:R-:W-:Y:S02]  /*0610*/  SHF.R.S32.HI R42, RZ, 0x2, R3 ;  /* 0x00000002ff2a7819 */ /* 0x000fe40000011403 */
[----:B------:R-:W-:Y:S01]  /*0620*/  ISETP.GT.U32.AND P2, PT, R13, R5, PT ;  /* 0x000000050d00720c */ /* 0x000fe20003f44070 */
[----:B------:R-:W-:Y:S01]  /*0630*/  IMAD.IADD R2, R158, 0x1, -R0 ;  /* 0x000000019e027824 */ /* 0x000fe200078e0a00 */
[----:B------:R-:W-:Y:S01]  /*0640*/  LEA.HI R3, R3, R42, RZ, 0x1 ;  /* 0x0000002a03037211 */ /* 0x000fe200078f08ff */
[----:B------:R-:W-:Y:S01]  /*0650*/  IMAD.SHL.U32 R0, R26, 0x40, RZ ;  /* 0x000000401a007824 */ /* 0x000fe200078e00ff */
[----:B------:R-:W-:Y:S01]  /*0660*/  SHF.R.S32.HI R43, RZ, 0x1f, R42 ;  /* 0x0000001fff2b7819 */ /* 0x000fe2000001142a */
[----:B------:R-:W-:Y:S01]  /*0670*/  IMAD.SHL.U32 R244, R2, 0x8, RZ ;  /* 0x0000000802f47824 */ /* 0x000fe200078e00ff */
[----:B------:R-:W-:-:S02]  /*0680*/  LOP3.LUT R2, R3, 0x7fffffe, RZ, 0xc0, !PT ;  /* 0x07fffffe03027812 */ /* 0x000fc400078ec0ff */
[----:B------:R-:W-:Y:S01]  /*0690*/  LOP3.LUT R0, R0, 0xc0, RZ, 0xc0, !PT ;  /* 0x000000c000007812 */ /* 0x000fe200078ec0ff */
[----:B------:R-:W-:Y:S01]  /*06a0*/  IMAD.WIDE R44, R21, 0x80, R42 ;  /* 0x00000080152c7825 */ /* 0x000fe200078e022a */
[----:B------:R-:W-:Y:S01]  /*06b0*/  LEA.HI R4, R19, R6, RZ, 0x1 ;  /* 0x0000000613047211 */ /* 0x000fe200078f08ff */
[----:B------:R1:W-:Y:S01]  /*06c0*/  STL.64 [R1+0x8], R42 ;  /* 0x0000082a01007387 */ /* 0x0003e20000100a00 */
[----:B------:R-:W-:Y:S01]  /*06d0*/  LOP3.LUT R3, R0, 0x18, R244, 0xf8, !PT ;  /* 0x0000001800037812 */ /* 0x000fe200078ef8f4 */
[----:B------:R-:W-:Y:S01]  /*06e0*/  IMAD.IADD R2, R42, 0x1, -R2 ;  /* 0x000000012a027824 */ /* 0x000fe200078e0a02 */
[----:B------:R-:W-:Y:S01]  /*06f0*/  SHF.R.U32.HI R0, RZ, 0x3, R0 ;  /* 0x00000003ff007819 */ /* 0x000fe20000011600 */
[----:B------:R-:W-:Y:S01]  /*0700*/  @!P2 IMAD.IADD R5, R5, 0x1, -R13 ;  /* 0x000000010505a824 */ /* 0x000fe200078e0a0d */
[----:B------:R-:W-:Y:S01]  /*0710*/  LOP3.LUT R4, R4, 0xfffffffe, RZ, 0xc0, !PT ;  /* 0xfffffffe04047812 */ /* 0x000fe200078ec0ff */
[----:B------:R1:W-:Y:S01]  /*0720*/  STL.64 [R1+0x10], R44 ;  /* 0x0000102c01007387 */ /* 0x0003e20000100a00 */
[----:B------:R-:W-:-:S02]  /*0730*/  LOP3.LUT R0, R3, R0, RZ, 0x3c, !PT ;  /* 0x0000000003007212 */ /* 0x000fc400078e3cff */
[----:B------:R-:W-:Y:S01]  /*0740*/  LEA R2, R157, R2, 0x3 ;  /* 0x000000029d027211 */ /* 0x000fe200078e18ff */
[----:B------:R-:W-:Y:S01]  /*0750*/  IMAD.IADD R38, R6, 0x1, -R4 ;  /* 0x0000000106267824 */ /* 0x000fe200078e0a04 */
[----:B------:R-:W-:Y:S01]  /*0760*/  ISETP.GE.U32.AND P4, PT, R5, R13, PT ;  /* 0x0000000d0500720c */ /* 0x000fe20003f86070 */
[----:B------:R-:W-:Y:S01]  /*0770*/  @!P3 IMAD R4, R12, R10, RZ ;  /* 0x0000000a0c04b224 */ /* 0x000fe200078e02ff */
[----:B------:R-:W-:Y:S01]  /*0780*/  LOP3.LUT R5, R20, R22, RZ, 0x3c, !PT ;  /* 0x0000001614057212 */ /* 0x000fe200078e3cff */
[----:B------:R-:W-:Y:S01]  /*0790*/  IMAD.U32 R222, R2, 0x20, R0 ;  /* 0x0000002002de7824 */ /* 0x000fe200078e0000 */
[----:B------:R-:W-:Y:S01]  /*07a0*/  @!P2 IADD3 R7, R7, 0x1, RZ ;  /* 0x000000010707a810 */ /* 0x000fe20007ffe0ff */
[----:B---3--:R-:W-:Y:S01]  /*07b0*/  @P3 IMAD.WIDE.U32 R2, R23, R14, RZ ;  /* 0x0000000e17023225 */ /* 0x008fe200078e00ff */
[----:B------:R-:W-:Y:S02]  /*07c0*/  ISETP.GE.AND P1, PT, R5, RZ, PT ;  /* 0x000000ff0500720c */ /* 0x000fe40003f26270 */
[----:B------:R-:W-:Y:S01]  /*07d0*/  ISETP.NE.AND P2, PT, R22, RZ, PT ;  /* 0x000000ff1600720c */ /* 0x000fe20003f45270 */
[----:B------:R-:W-:Y:S01]  /*07e0*/  @P3 IMAD R15, R23, R15, R3 ;  /* 0x0000000f170f3224 */ /* 0x000fe200078e0203 */
[----:B------:R-:W-:Y:S01]  /*07f0*/  @P0 IADD3 R3, R8, R9, RZ ;  /* 0x0000000908030210 */ /* 0x000fe20007ffe0ff */
[----:B------:R-:W-:Y:S01]  /*0800*/  @!P3 IMAD R0, R40, R11, R4 ;  /* 0x0000000b2800b224 */ /* 0x000fe200078e0204 */
[----:B------:R-:W-:Y:S01]  /*0810*/  SHF.R.S32.HI R245, RZ, 0x1f, R244 ;  /* 0x0000001ffff57819 */ /* 0x000fe200000114f4 */
[----:B------:R-:W-:-:S02]  /*0820*/  @P0 IMAD.IADD R4, R8, 0x1, R9 ;  /* 0x0000000108040824 */ /* 0x000fc400078e0209 */
[----:B------:R-:W-:Y:S02]  /*0830*/  @!P3 IMAD.IADD R15, R17, 0x1, R0 ;  /* 0x00000001110fb824 */ /* 0x000fe400078e0200 */
[----:B------:R-:W-:Y:S02]  /*0840*/  @P3 IMAD.MOV.U32 R14, RZ, RZ, R2 ;  /* 0x000000ffff0e3224 */ /* 0x000fe400078e0002 */
[C---:B--2---:R-:W-:Y:S02]  /*0850*/  @P0 IMAD R6, R3.reuse, R29, RZ ;  /* 0x0000001d03060224 */ /* 0x044fe400078e02ff */
[----:B-----5:R-:W-:Y:S02]  /*0860*/  @P0 IMAD R0, R4, R25, RZ ;  /* 0x0000001904000224 */ /* 0x020fe400078e02ff */
[----:B------:R-:W-:-:S04]  /*0870*/  @P0 IMAD.WIDE.U32 R2, R3, R28, RZ ;  /* 0x0000001c03020225 */ /* 0x000fc800078e00ff */
[----:B------:R-:W-:-:S04]  /*0880*/  @P0 IMAD.WIDE.U32 R4, R4, R24, RZ ;  /* 0x0000001804040225 */ /* 0x000fc800078e00ff */
[----:B------:R-:W-:Y:S01]  /*0890*/  @P4 VIADD R7, R7, 0x1 ;  /* 0x0000000107074836 */ /* 0x000fe20000000000 */
[----:B------:R-:W-:Y:S01]  /*08a0*/  @P0 IADD3 R12, R5, R0, RZ ;  /* 0x00000000050c0210 */ /* 0x000fe20007ffe0ff */
[----:B------:R-:W-:Y:S02]  /*08b0*/  @P0 IMAD.IADD R13, R3, 0x1, R6 ;  /* 0x00000001030d0824 */ /* 0x000fe400078e0206 */
[----:B------:R-:W-:Y:S02]  /*08c0*/  @P0 IMAD.MOV.U32 R11, RZ, RZ, R2 ;  /* 0x000000ffff0b0224 */ /* 0x000fe400078e0002 */
[----:B------:R-:W-:Y:S02]  /*08d0*/  IMAD.MOV.U32 R9, RZ, RZ, R7 ;  /* 0x000000ffff097224 */ /* 0x000fe400078e0007 */
        /* <DEDUP_REMOVED lines=15> */
.L_x_99:
        /* <DEDUP_REMOVED lines=14> */
.L_x_100:
[-C--:B------:R-:W-:Y:S01]  /*0ab0*/  IMAD R0, R43, R24.reuse, RZ ;  /* 0x000000182b007224 */ /* 0x080fe200078e02ff */
[----:B------:R-:W-:Y:S01]  /*0ac0*/  ISETP.NE.U32.AND P4, PT, R34, RZ, PT ;  /* 0x000000ff2200720c */ /* 0x000fe20003f85070 */
[----:B------:R-:W-:Y:S01]  /*0ad0*/  IMAD.WIDE.U32 R4, R42, R24, R244 ;  /* 0x000000182a047225 */ /* 0x000fe200078e00f4 */
[----:B------:R-:W-:Y:S01]  /*0ae0*/  ULDC.64 UR4, c[0x0][0x260] ;  /* 0x0000980000047ab9 */ /* 0x000fe20000000a00 */
[----:B------:R-:W1:Y:S01]  /*0af0*/  S2UR UR10, SR_CgaCtaId ;  /* 0x00000000000a79c3 */ /* 0x000e620000008800 */
[----:B------:R-:W-:Y:S01]  /*0b00*/  ISETP.NE.AND.EX P4, PT, R35, RZ, PT, P4 ;  /* 0x000000ff2300720c */ /* 0x000fe20003f85340 */
[----:B------:R-:W-:Y:S01]  /*0b10*/  @!P1 IMAD.MOV R9, RZ, RZ, -R9 ;  /* 0x000000ffff099224 */ /* 0x000fe200078e0a09 */
[----:B------:R-:W-:Y:S01]  /*0b20*/  IADD3 R6, P1, R6, R4, RZ ;  /* 0x0000000406067210 */ /* 0x000fe20007f3e0ff */
[----:B------:R-:W-:Y:S01]  /*0b30*/  IMAD R7, R43, R28, RZ ;  /* 0x0000001c2b077224 */ /* 0x000fe200078e02ff */
[----:B------:R-:W-:Y:S01]  /*0b40*/  @!P2 LOP3.LUT R9, RZ, R22, RZ, 0x33, !PT ;  /* 0x00000016ff09a212 */ /* 0x000fe200078e33ff */
[C---:B------:R-:W-:Y:S01]  /*0b50*/  IMAD R10, R42.reuse, R25, R0 ;  /* 0x000000192a0a7224 */ /* 0x040fe200078e0200 */
[----:B------:R-:W-:Y:S01]  /*0b60*/  ULDC.64 UR6, c[0x0][0x268] ;  /* 0x00009a0000067ab9 */ /* 0x000fe20000000a00 */
[C---:B------:R-:W-:Y:S01]  /*0b70*/  IMAD.WIDE.U32 R2, R42.reuse, R28, R244 ;  /* 0x0000001c2a027225 */ /* 0x040fe200078e00f4 */
[----:B------:R-:W-:Y:S01]  /*0b80*/  SHF.R.S32.HI R8, RZ, 0x1f, R9 ;  /* 0x0000001fff087819 */ /* 0x000fe20000011409 */
[----:B------:R-:W-:Y:S01]  /*0b90*/  BSSY B0, `(.L_x_101) ;  /* 0x0000053000007945 */ /* 0x000fe20003800000 */
[----:B------:R-:W-:Y:S01]  /*0ba0*/  SHF.R.S32.HI R21, RZ, 0x1f, R20 ;  /* 0x0000001fff157819 */ /* 0x000fe20000011414 */
[----:B------:R-:W-:Y:S01]  /*0bb0*/  IMAD R0, R42, R29, R7 ;  /* 0x0000001d2a007224 */ /* 0x000fe200078e0207 */
[----:B------:R-:W-:Y:S01]  /*0bc0*/  IADD3.X R7, R12, R5, R10, P1, !PT ;  /* 0x000000050c077210 */ /* 0x000fe20000ffe40a */
[----:B------:R-:W-:Y:S01]  /*0bd0*/  IMAD.IADD R23, R207, 0x1, -R228 ;  /* 0x00000001cf177824 */ /* 0x000fe200078e0ae4 */
[----:B------:R-:W-:Y:S01]  /*0be0*/  IADD3 R4, P0, R11, R2, RZ ;  /* 0x000000020b047210 */ /* 0x000fe20007f1e0ff */
[----:B------:R-:W-:Y:S01]  /*0bf0*/  VIADD R41, R42, 0x20 ;  /* 0x000000202a297836 */ /* 0x000fe20000000000 */
[----:B------:R-:W2:Y:S01]  /*0c00*/  @P4 LDC.64 R30, c[0x0][0x3d0] ;  /* 0x0000f400ff1e4b82 */ /* 0x000ea20000000a00 */
[----:B------:R-:W-:Y:S01]  /*0c10*/  IMAD.WIDE.U32 R46, R9, UR4, R6 ;  /* 0x00000004092e7c25 */ /* 0x000fe2000f8e0006 */
[----:B------:R-:W-:-:S02]  /*0c20*/  IADD3.X R5, R13, R3, R0, P0, !PT ;  /* 0x000000030d057210 */ /* 0x000fc400007fe400 */
[----:B------:R-:W-:Y:S01]  /*0c30*/  SHF.L.U32 R26, R26, 0x3, RZ ;  /* 0x000000031a1a7819 */ /* 0x000fe200000006ff */
[C---:B------:R-:W-:Y:S01]  /*0c40*/  IMAD R0, R8.reuse, UR4, RZ ;  /* 0x0000000408007c24 */ /* 0x040fe2000f8e02ff */
[----:B------:R3:W-:Y:S01]  /*0c50*/  STL.64 [R1], R46 ;  /* 0x0000002e01007387 */ /* 0x0007e20000100a00 */
[----:B------:R-:W-:Y:S01]  /*0c60*/  IMAD R6, R8, UR6, RZ ;  /* 0x0000000608067c24 */ /* 0x000fe2000f8e02ff */
[----:B------:R-:W-:Y:S01]  /*0c70*/  ISETP.GE.AND P2, PT, R41, R23, PT ;  /* 0x000000172900720c */ /* 0x000fe20003f46270 */
[C---:B------:R-:W-:Y:S01]  /*0c80*/  VIADD R27, R42.reuse, 0x40 ;  /* 0x000000402a1b7836 */ /* 0x040fe20000000000 */
[----:B------:R3:W-:Y:S01]  /*0c90*/  STL [R1+0x1c], R23 ;  /* 0x00001c1701007387 */ /* 0x0007e20000100800 */
[----:B------:R-:W-:Y:S01]  /*0ca0*/  @!P3 IMAD.MOV.U32 R14, RZ, RZ, R16 ;  /* 0x000000ffff0eb224 */ /* 0x000fe200078e0010 */
[----:B------:R-:W-:Y:S01]  /*0cb0*/  LEA.HI.SX32 R108, R159, 0xffffffff, 0x1a ;  /* 0xffffffff9f6c7811 */ /* 0x000fe200078fd2ff */
[----:B------:R-:W-:Y:S01]  /*0cc0*/  VIADD R8, R42, 0x60 ;  /* 0x000000602a087836 */ /* 0x000fe20000000000 */
[----:B------:R3:W-:Y:S01]  /*0cd0*/  STL [R1+0x24], R41 ;  /* 0x0000242901007387 */ /* 0x0007e20000100800 */
[----:B------:R-:W-:Y:S01]  /*0ce0*/  IMAD R32, R9, UR5, R0 ;  /* 0x0000000509207c24 */ /* 0x000fe2000f8e0200 */
[----:B------:R-:W-:Y:S01]  /*0cf0*/  IADD3 R2, P0, R244, R14, RZ ;  /* 0x0000000ef4027210 */ /* 0x000fe20007f1e0ff */
[----:B------:R-:W-:Y:S01]  /*0d00*/  ULDC.64 UR4, c[0x0][0x258] ;  /* 0x0000960000047ab9 */ /* 0x000fe20000000a00 */
[----:B------:R3:W-:Y:S01]  /*0d10*/  STL [R1+0x30], R27 ;  /* 0x0000301b01007387 */ /* 0x0007e20000100800 */
[----:B------:R-:W-:Y:S01]  /*0d20*/  IMAD R0, R21, UR4, RZ ;  /* 0x0000000415007c24 */ /* 0x000fe2000f8e02ff */
[----:B------:R-:W-:Y:S01]  /*0d30*/  IADD3.X R3, R245, R15, RZ, P0, !PT ;  /* 0x0000000ff5037210 */ /* 0x000fe200007fe4ff */
[----:B------:R-:W-:Y:S01]  /*0d40*/  IMAD.WIDE.U32 R250, R9, UR6, R4 ;  /* 0x0000000609fa7c25 */ /* 0x000fe2000f8e0004 */
[----:B------:R3:W-:Y:S01]  /*0d50*/  STL [R1+0x2c], R8 ;  /* 0x00002c0801007387 */ /* 0x0007e20000100800 */
[----:B------:R-:W-:-:S02]  /*0d60*/  ISETP.GE.AND P0, PT, R42, R23, PT ;  /* 0x000000172a00720c */ /* 0x000fc40003f06270 */
[----:B------:R-:W-:Y:S01]  /*0d70*/  IMAD.WIDE.U32 R12, R20, UR4, R2 ;  /* 0x00000004140c7c25 */ /* 0x000fe2000f8e0002 */
[----:B------:R-:W-:Y:S01]  /*0d80*/  LOP3.LUT R2, R18, 0xfffffff8, RZ, 0xc0, !PT ;  /* 0xfffffff812027812 */ /* 0x000fe200078ec0ff */
[----:B------:R-:W-:Y:S01]  /*0d90*/  UMOV UR4, 0x400 ;  /* 0x0000040000047882 */ /* 0x000fe20000000000 */
[----:B------:R-:W-:Y:S01]  /*0da0*/  LOP3.LUT R3, R19, 0xfffffff0, RZ, 0xc0, !PT ;  /* 0xfffffff013037812 */ /* 0x000fe200078ec0ff */
[----:B-1----:R-:W-:Y:S01]  /*0db0*/  ULEA UR4, UR10, UR4, 0x18 ;  /* 0x000000040a047291 */ /* 0x002fe2000f8ec03f */
[----:B------:R-:W-:Y:S01]  /*0dc0*/  IMAD R0, R20, UR5, R0 ;  /* 0x0000000514007c24 */ /* 0x000fe2000f8e0200 */
[-C--:B------:R-:W-:Y:S01]  /*0dd0*/  IADD3 R22, -R2, R158.reuse, RZ ;  /* 0x0000009e02167210 */ /* 0x080fe20007ffe1ff */
[----:B------:R-:W-:Y:S01]  /*0de0*/  IMAD R39, R9, UR7, R6 ;  /* 0x0000000709277c24 */ /* 0x000fe2000f8e0206 */
[----:B------:R-:W-:Y:S01]  /*0df0*/  IADD3 R9, -R3, R158, RZ ;  /* 0x0000009e03097210 */ /* 0x000fe20007ffe1ff */
[----:B------:R-:W-:Y:S01]  /*0e00*/  VIADD R239, R244, 0x40 ;  /* 0x00000040f4ef7836 */ /* 0x000fe20000000000 */
[----:B------:R-:W-:-:S02]  /*0e10*/  ISETP.GE.AND P1, PT, R27, R23, PT ;  /* 0x000000171b00720c */ /* 0x000fc40003f26270 */
        /* <DEDUP_REMOVED lines=18> */
[----:B------:R-:W5:Y:S01]  /*0f40*/  @!P5 LDC.64 R2, c[0x0][0x210] ;  /* 0x00008400ff02db82 */ /* 0x000f620000000a00 */
[----:B------:R4:W-:Y:S01]  /*0f50*/  @P6 STS.64 [R222+0x8], RZ ;  /* 0x000008ffde006388 */ /* 0x0009e20000000a00 */
[----:B-1----:R-:W-:-:S04]  /*0f60*/  @!P6 LEA R4, P0, R6, R4, 0x1 ;  /* 0x000000040604e211 */ /* 0x002fc800078008ff */
[C---:B------:R-:W-:Y:S02]  /*0f70*/  @!P6 LEA.HI.X R5, R6.reuse, R5, R0, 0x1, P0 ;  /* 0x000000050605e211 */ /* 0x040fe400000f0c00 */
[----:B-----5:R-:W-:-:S03]  /*0f80*/  @!P5 LEA R2, P0, R6, R2, 0x1 ;  /* 0x000000020602d211 */ /* 0x020fc600078008ff */
        /* <DEDUP_REMOVED lines=13> */
[----:B----4-:R-:W-:-:S04]  /*1060*/  LEA R2, P0, R6, UR6, 0x1 ;  /* 0x0000000606027c11 */ /* 0x010fc8000f8008ff */
[----:B------:R-:W-:-:S05]  /*1070*/  LEA.HI.X R3, R6, UR7, R0, 0x1, P0 ;  /* 0x0000000706037c11 */ /* 0x000fca00080f0c00 */
[----:B------:R-:W-:Y:S01]  /*1080*/  @!PT LDS RZ, [RZ] ;  /* 0x00000000fffff984 */ /* 0x000fe20000000800 */
[----:B------:R-:W-:Y:S01]  /*1090*/  @!PT LDS RZ, [RZ] ;  /* 0x00000000fffff984 */ /* 0x000fe20000000800 */
[----:B------:R-:W-:Y:S01]  /*10a0*/  @!PT LDS RZ, [RZ] ;  /* 0x00000000fffff984 */ /* 0x000fe20000000800 */
[----:B------:R1:W-:Y:S04]  /*10b0*/  LDGSTS.E.BYPASS.LTC128B.128 [R222+0x4000], desc[UR8][R2.64+0x80] ;  /* 0x0400008002de7fae */ /* 0x0003e8000b901d48 */
.L_x_102:
[----:B------:R-:W-:Y:S05]  /*10c0*/  BSYNC B0 ;  /* 0x0000000000007941 */ /* 0x000fea0003800000 */
.L_x_101:
[----:B------:R-:W-:Y:S01]  /*10d0*/  ISETP.GE.AND P0, PT, R8, R23, PT ;  /* 0x000000170800720c */ /* 0x000fe20003f06270 */
[----:B------:R-:W-:Y:S01]  /*10e0*/  BSSY B0, `(.L_x_103) ;  /* 0x000002f000007945 */ /* 0x000fe20003800000 */
[----:B------:R-:W-:Y:S01]  /*10f0*/  SHF.R.S32.HI R37, RZ, 0x1, R19 ;  /* 0x00000001ff257819 */ /* 0x000fe20000011413 */
[----:B---3--:R-:W-:Y:S01]  /*1100*/  IMAD R23, R108, -0x40, R134 ;  /* 0xffffffc06c177824 */ /* 0x008fe200078e0286 */
[----:B------:R-:W-:Y:S02]  /*1110*/  LEA.HI R8, R9, R9, RZ, 0x1 ;  /* 0x0000000909087211 */ /* 0x000fe400078f08ff */
[----:B------:R-:W-:Y:S01]  /*1120*/  SHF.R.S32.HI R27, RZ, 0x1f, R9 ;  /* 0x0000001fff1b7819 */ /* 0x000fe20000011409 */
[----:B------:R-:W-:Y:S01]  /*1130*/  IMAD.SHL.U32 R18, R37, 0x40, RZ ;  /* 0x0000004025127824 */ /* 0x000fe200078e00ff */
[--C-:B------:R-:W-:Y:S02]  /*1140*/  SHF.R.S32.HI R14, RZ, 0x1, R8.reuse ;  /* 0x00000001ff0e7819 */ /* 0x100fe40000011408 */
[----:B------:R-:W-:Y:S01]  /*1150*/  SHF.R.S32.HI R15, RZ, 0x1f, R8 ;  /* 0x0000001fff0f7819 */ /* 0x000fe20000011408 */
[----:B------:R-:W-:Y:S05]  /*1160*/  @P2 BRA `(.L_x_104) ;  /* 0x0000000000982947 */ /* 0x000fea0003800000 */
[----:B------:R-:W-:Y:S01]  /*1170*/  ULDC UR5, c[0x0][0x2d0] ;  /* 0x0000b40000057ab9 */ /* 0x000fe20000000800 */
[----:B----4-:R-:W-:Y:S01]  /*1180*/  IADD3 R4, P2, R44, 0x20, RZ ;  /* 0x000000202c047810 */ /* 0x010fe20007f5e0ff */
[----:B------:R-:W-:Y:S01]  /*1190*/  ULDC.64 UR6, c[0x0][0x240] ;  /* 0x0000900000067ab9 */ /* 0x000fe20000000a00 */
[----:B------:R-:W-:Y:S01]  /*11a0*/  ISETP.GE.AND P6, PT, R244, UR5, PT ;  /* 0x00000005f4007c0c */ /* 0x000fe2000bfc6270 */
[----:B-1----:R-:W-:Y:S01]  /*11b0*/  IMAD.MOV.U32 R2, RZ, RZ, R12 ;  /* 0x000000ffff027224 */ /* 0x002fe200078e000c */
        /* <DEDUP_REMOVED lines=10> */
[----:B------:R-:W4:Y:S01]  /*1260*/  @!P5 LDC.64 R16, c[0x0][0x210] ;  /* 0x00008400ff10db82 */ /* 0x000f220000000a00 */
[----:B-1----:R-:W-:-:S04]  /*1270*/  @!P6 LEA R6, P3, R2, R6, 0x1 ;  /* 0x000000060206e211 */ /* 0x002fc800078608ff */
        /* <DEDUP_REMOVED lines=21> */
.L_x_104:
[----:B------:R-:W-:Y:S05]  /*13d0*/  BSYNC B0 ;  /* 0x0000000000007941 */ /* 0x000fea0003800000 */
.L_x_103:
[----:B-1--4-:R-:W-:Y:S01]  /*13e0*/  LEA.HI R2, R15, R14, RZ, 0x2 ;  /* 0x0000000e0f027211 */ /* 0x012fe200078f10ff */
[----:B------:R-:W-:Y:S01]  /*13f0*/  BSSY B0, `(.L_x_105) ;  /* 0x0000035000007945 */ /* 0x000fe20003800000 */
[----:B------:R-:W-:Y:S02]  /*1400*/  LOP3.LUT R0, R18, 0xc0, RZ, 0xc0, !PT ;  /* 0x000000c012007812 */ /* 0x000fe400078ec0ff */
[----:B------:R-:W-:Y:S02]  /*1410*/  LOP3.LUT R3, R2, 0xfffffffc, RZ, 0xc0, !PT ;  /* 0xfffffffc02037812 */ /* 0x000fe400078ec0ff */
[----:B------:R-:W-:Y:S02]  /*1420*/  LOP3.LUT R8, R8, 0x7fffffe, RZ, 0xc0, !PT ;  /* 0x07fffffe08087812 */ /* 0x000fe400078ec0ff */
[----:B---3--:R-:W-:Y:S01]  /*1430*/  LOP3.LUT R4, R19, 0x3fffffe, RZ, 0xc0, !PT ;  /* 0x03fffffe13047812 */ /* 0x008fe200078ec0ff */
[----:B------:R-:W-:Y:S01]  /*1440*/  IMAD.IADD R36, R14, 0x1, -R3 ;  /* 0x000000010e247824 */ /* 0x000fe200078e0a03 */
[----:B------:R-:W-:Y:S01]  /*1450*/  LOP3.LUT R2, R0, 0x8, R26, 0xf8, !PT ;  /* 0x0000000800027812 */ /* 0x000fe200078ef81a */
[----:B------:R-:W-:Y:S01]  /*1460*/  IMAD.IADD R111, R9, 0x1, -R8 ;  /* 0x00000001096f7824 */ /* 0x000fe200078e0a08 */
[----:B------:R-:W-:Y:S01]  /*1470*/  SHF.R.U32.HI R0, RZ, 0x3, R0 ;  /* 0x00000003ff007819 */ /* 0x000fe20000011600 */
[----:B------:R-:W-:Y:S01]  /*1480*/  IMAD.IADD R26, R22, 0x1, -R4 ;  /* 0x00000001161a7824 */ /* 0x000fe200078e0a04 */
[----:B------:R-:W-:-:S02]  /*1490*/  ISETP.GE.AND P6, PT, R42, R23, PT ;  /* 0x000000172a00720c */ /* 0x000fc40003fc6270 */
[----:B------:R-:W-:Y:S02]  /*14a0*/  LEA.HI R27, R27, R9, RZ, 0x3 ;  /* 0x000000091b1b7211 */ /* 0x000fe400078f18ff */
[----:B------:R-:W-:Y:S02]  /*14b0*/  LOP3.LUT R33, R2, R0, RZ, 0x3c, !PT ;  /* 0x0000000002217212 */ /* 0x000fe400078e3cff */
[----:B------:R-:W-:Y:S01]  /*14c0*/  @P4 SHF.R.S32.HI R19, RZ, 0x1f, R40 ;  /* 0x0000001fff134819 */ /* 0x000fe20000011428 */
        /* <DEDUP_REMOVED lines=39> */
.L_x_106:
[----:B------:R-:W-:Y:S05]  /*1740*/  BSYNC B0 ;  /* 0x0000000000007941 */ /* 0x000fea0003800000 */
.L_x_105:
[C---:B------:R-:W-:Y:S01]  /*1750*/  SHF.L.U64.HI R156, R24.reuse, 0x6, R25 ;  /* 0x00000006189c7819 */ /* 0x040fe20000010219 */
[----:B------:R-:W-:Y:S01]  /*1760*/  BSSY B0, `(.L_x_107) ;  /* 0x0000031000007945 */ /* 0x000fe20003800000 */
[----:B------:R-:W-:Y:S01]  /*1770*/  IADD3 R247, R47, R32, RZ ;  /* 0x000000202ff77210 */ /* 0x000fe20007ffe0ff */
[----:B--2---:R-:W-:Y:S01]  /*1780*/  @P4 IMAD R19, R19, R30, RZ ;  /* 0x0000001e13134224 */ /* 0x004fe200078e02ff */
[----:B------:R-:W-:Y:S01]  /*1790*/  SHF.L.U32 R110, R24, 0x6, RZ ;  /* 0x00000006186e7819 */ /* 0x000fe200000006ff */
[----:B------:R-:W-:Y:S01]  /*17a0*/  IMAD R0, R156, R108, RZ ;  /* 0x0000006c9c007224 */ /* 0x000fe200078e02ff */
[----:B------:R-:W-:Y:S02]  /*17b0*/  SHF.R.S32.HI R22, RZ, 0x1f, R108 ;  /* 0x0000001fff167819 */ /* 0x000fe4000001146c */
[----:B------:R-:W-:Y:S02]  /*17c0*/  MOV R246, R46 ;  /* 0x0000002e00f67202 */ /* 0x000fe40000000f00 */
[----:B------:R-:W-:Y:S01]  /*17d0*/  ISETP.GE.AND P5, PT, R41, R23, PT ;  /* 0x000000172900720c */ /* 0x000fe20003fa6270 */
[----:B------:R-:W-:-:S02]  /*17e0*/  IMAD R18, R22, R110, R0 ;  /* 0x0000006e16127224 */ /* 0x000fc400078e0200 */
[----:B------:R-:W-:Y:S01]  /*17f0*/  IMAD.WIDE.U32 R2, R108, R110, R246 ;  /* 0x0000006e6c027225 */ /* 0x000fe200078e00f6 */
[----:B------:R-:W-:Y:S09]  /*1800*/  @P0 BRA `(.L_x_108) ;  /* 0x0000000000980947 */ /* 0x000ff20003800000 */
[----:B------:R-:W-:Y:S01]  /*1810*/  ULDC UR5, c[0x0][0x2d0] ;  /* 0x0000b40000057ab9 */ /* 0x000fe20000000800 */
[----:B---3--:R-:W-:Y:S01]  /*1820*/  IADD3 R6, P0, R44, 0x60, RZ ;  /* 0x000000602c067810 */ /* 0x008fe20007f1e0ff */
        /* <DEDUP_REMOVED lines=36> */
.L_x_108:
[----:B------:R-:W-:Y:S05]  /*1a70*/  BSYNC B0 ;  /* 0x0000000000007941 */ /* 0x000fea0003800000 */
.L_x_107:
[----:B------:R-:W-:Y:S01]  /*1a80*/  BSSY B0, `(.L_x_109) ;  /* 0x0000024000007945 */ /* 0x000fe20003800000 */
[----:B------:R-:W-:Y:S01]  /*1a90*/  @P4 IMAD.WIDE.U32 R10, R40, R30, R20 ;  /* 0x0000001e280a4225 */ /* 0x000fe200078e0014 */
[----:B------:R-:W-:-:S03]  /*1aa0*/  IADD3 R8, R3, R18, RZ ;  /* 0x0000001203087210 */ /* 0x000fc60007ffe0ff */
[----:B------:R-:W-:Y:S01]  /*1ab0*/  @P4 IMAD R19, R40, R31, R19 ;  /* 0x0000001f28134224 */ /* 0x000fe200078e0213 */
[----:B------:R-:W-:Y:S06]  /*1ac0*/  @P6 BRA `(.L_x_110) ;  /* 0x00000000007c6947 */ /* 0x000fec0003800000 */
[----:B------:R-:W-:Y:S02]  /*1ad0*/  ULDC UR5, c[0x0][0x2d0] ;  /* 0x0000b40000057ab9 */ /* 0x000fe40000000800 */
[----:B------:R-:W-:Y:S02]  /*1ae0*/  ISETP.GE.AND P3, PT, R244, UR5, PT ;  /* 0x00000005f4007c0c */ /* 0x000fe4000bf66270 */
[----:B------:R-:W-:Y:S02]  /*1af0*/  ISETP.GE.AND P2, PT, R238, UR5, PT ;  /* 0x00000005ee007c0c */ /* 0x000fe4000bf46270 */
[----:B------:R-:W-:-:S09]  /*1b00*/  ISETP.GE.AND P0, PT, R239, UR5, PT ;  /* 0x00000005ef007c0c */ /* 0x000fd2000bf06270 */
[----:B--23--:R-:W2:Y:S01]  /*1b10*/  @!P3 LDC.64 R6, c[0x0][0x218] ;  /* 0x00008600ff06bb82 */ /* 0x00cea20000000a00 */
[----:B------:R3:W-:Y:S04]  /*1b20*/  @P3 STS [R222+0x6000], RZ ;  /* 0x006000ffde003388 */ /* 0x0007e80000000800 */
[----:B------:R3:W-:Y:S03]  /*1b30*/  @P3 STS [R222+0x6004], RZ ;  /* 0x006004ffde003388 */ /* 0x0007e60000000800 */
[----:B-1--4-:R-:W1:Y:S01]  /*1b40*/  @!P2 LDC.64 R4, c[0x0][0x218] ;  /* 0x00008600ff04ab82 */ /* 0x012e620000000a00 */
        /* <DEDUP_REMOVED lines=23> */
.L_x_110:
[----:B------:R-:W-:Y:S05]  /*1cc0*/  BSYNC B0 ;  /* 0x0000000000007941 */ /* 0x000fea0003800000 */
.L_x_109:
        /* <DEDUP_REMOVED lines=35> */
.L_x_112:
[----:B------:R-:W-:Y:S05]  /*1f00*/  BSYNC B0 ;  /* 0x0000000000007941 */ /* 0x000fea0003800000 */
.L_x_111:
[----:B------:R-:W0:Y:S01]  /*1f10*/  LDGDEPBAR ;  /* 0x00000000000079af */ /* 0x000e220000000000 */
[----:B-12---:R-:W-:Y:S01]  /*1f20*/  @P4 IMAD.IADD R3, R11, 0x1, R19 ;  /* 0x000000010b034824 */ /* 0x006fe200078e0213 */
[----:B------:R-:W-:Y:S01]  /*1f30*/  @P4 LEA R2, P0, R10, R34, 0x2 ;  /* 0x000000220a024211 */ /* 0x000fe200078010ff */
[----:B---34-:R-:W-:Y:S02]  /*1f40*/  IMAD.SHL.U32 R4, R27, 0x20, RZ ;  /* 0x000000201b047824 */ /* 0x018fe400078e00ff */
[----:B------:R-:W-:Y:S01]  /*1f50*/  IMAD.SHL.U32 R0, R36, 0x40, RZ ;  /* 0x0000004024007824 */ /* 0x000fe200078e00ff */
[----:B------:R-:W-:Y:S01]  /*1f60*/  @P4 LEA.HI.X R3, R10, R35, R3, 0x2, P0 ;  /* 0x000000230a034211 */ /* 0x000fe200000f1403 */
[----:B------:R-:W-:Y:S01]  /*1f70*/  IMAD.SHL.U32 R5, R38, 0x8, RZ ;  /* 0x0000000826057824 */ /* 0x000fe200078e00ff */
[----:B------:R-:W-:Y:S01]  /*1f80*/  ISETP.GE.AND P1, PT, R42, R23, PT ;  /* 0x000000172a00720c */ /* 0x000fe20003f26270 */
[----:B------:R-:W-:Y:S01]  /*1f90*/  IMAD R8, R38, 0x8, R26 ;  /* 0x0000000826087824 */ /* 0x000fe200078e021a */
[----:B------:R-:W-:Y:S01]  /*1fa0*/  LOP3.LUT R0, R0, 0xc0, RZ, 0xc0, !PT ;  /* 0x000000c000007812 */ /* 0x000fe200078ec0ff */
[----:B------:R1:W5:Y:S01]  /*1fb0*/  @P4 LDG.E R135, desc[UR8][R2.64] ;  /* 0x0000000802874981 */ /* 0x000362000c1e1900 */
[----:B------:R-:W-:-:S02]  /*1fc0*/  LOP3.LUT R109, R4, 0xffffff00, RZ, 0xc0, !PT ;  /* 0xffffff00046d7812 */ /* 0x000fc400078ec0ff */
[----:B------:R-:W-:Y:S02]  /*1fd0*/  LOP3.LUT R5, R0, 0x8, R5, 0xf8, !PT ;  /* 0x0000000800057812 */ /* 0x000fe400078ef805 */
[----:B------:R-:W-:Y:S01]  /*1fe0*/  SHF.R.U32.HI R4, RZ, 0x3, R0 ;  /* 0x00000003ff047819 */ /* 0x000fe20000011600 */
[----:B------:R-:W-:-:S04]  /*1ff0*/  DEPBAR.LE SB0, 0x0 ;  /* 0x000080000000791a */ /* 0x000fc80000000000 */
[----:B------:R-:W-:Y:S01]  /*2000*/  BAR.SYNC.DEFER_BLOCKING 0x0 ;  /* 0x0000000000007b1d */ /* 0x000fe20000010000 */
[----:B------:R-:W-:Y:S01]  /*2010*/  IMAD R0, R22, R28, RZ ;  /* 0x0000001c16007224 */ /* 0x000fe200078e02ff */
[----:B------:R-:W-:Y:S01]  /*2020*/  LOP3.LUT R132, R5, R4, RZ, 0x3c, !PT ;  /* 0x0000000405847212 */ /* 0x000fe200078e3cff */
[----:B------:R-:W-:Y:S01]  /*2030*/  IMAD.WIDE.U32 R4, R108, R28, RZ ;  /* 0x0000001c6c047225 */ /* 0x000fe200078e00ff */
[----:B-1----:R-:W-:-:S03]  /*2040*/  LEA R2, R157, R109, 0x9 ;  /* 0x0000006d9d027211 */ /* 0x002fc600078e48ff */
[----:B------:R-:W-:Y:S02]  /*2050*/  IMAD R0, R108, R29, R0 ;  /* 0x0000001d6c007224 */ /* 0x000fe400078e0200 */
[----:B------:R-:W-:Y:S01]  /*2060*/  IMAD R2, R111, 0x20, R2 ;  /* 0x000000206f027824 */ /* 0x000fe200078e0202 */
[----:B------:R1:W-:Y:S04]  /*2070*/  @P1 STS [R222+0x9000], RZ ;  /* 0x009000ffde001388 */ /* 0x0003e80000000800 */
[----:B------:R1:W-:Y:S04]  /*2080*/  @P1 STS [R222+0x9004], RZ ;  /* 0x009004ffde001388 */ /* 0x0003e80000000800 */
[----:B------:R1:W-:Y:S04]  /*2090*/  @P1 STS.64 [R222+0x9008], RZ ;  /* 0x009008ffde001388 */ /* 0x0003e80000000a00 */
[----:B------:R1:W-:Y:S04]  /*20a0*/  @P1 STS.128 [R222+0xa000], RZ ;  /* 0x00a000ffde001388 */ /* 0x0003e80000000c00 */
[----:B------:R1:W-:Y:S01]  /*20b0*/  @P1 STS.128 [R222+0xb000], RZ ;  /* 0x00b000ffde001388 */ /* 0x0003e20000000c00 */
[----:B------:R-:W-:Y:S01]  /*20c0*/  IMAD.IADD R252, R251, 0x1, R39 ;  /* 0x00000001fbfc7824 */ /* 0x000fe200078e0227 */
[----:B------:R-:W-:Y:S01]  /*20d0*/  LEA R6, P0, R4, R250, 0x6 ;  /* 0x000000fa04067211 */ /* 0x000fe200078030ff */
[----:B------:R-:W-:Y:S01]  /*20e0*/  IMAD.IADD R7, R5, 0x1, R0 ;  /* 0x0000000105077824 */ /* 0x000fe200078e0200 */
[----:B------:R-:W-:Y:S01]  /*20f0*/  LEA R0, R8, R33, 0x5 ;  /* 0x0000002108007211 */ /* 0x000fe200078e28ff */
[----:B------:R-:W-:Y:S01]  /*2100*/  IMAD.IADD R2, R132, 0x1, R2 ;  /* 0x0000000184027824 */ /* 0x000fe200078e0202 */
[----:B------:R-:W-:Y:S01]  /*2110*/  BSSY B0, `(.L_x_113) ;  /* 0x0000025000007945 */ /* 0x000fe20003800000 */
[----:B------:R-:W-:-:S02]  /*2120*/  ISETP.GE.AND P6, PT, R41, R23, PT ;  /* 0x000000172900720c */ /* 0x000fc40003fc6270 */
[----:B------:R-:W-:Y:S02]  /*2130*/  LEA.HI.X R7, R4, R252, R7, 0x6, P0 ;  /* 0x000000fc04077211 */ /* 0x000fe400000f3407 */
[----:B------:R-:W-:Y:S02]  /*2140*/  LEA R217, R0, UR4, 0x1 ;  /* 0x0000000400d97c11 */ /* 0x000fe4000f8e08ff */
[----:B------:R-:W-:Y:S01]  /*2150*/  LEA R220, R2, UR4, 0x1 ;  /* 0x0000000402dc7c11 */ /* 0x000fe2000f8e08ff */
[----:B------:R-:W-:Y:S06]  /*2160*/  @P1 BRA `(.L_x_114) ;  /* 0x00000000007c1947 */ /* 0x000fec0003800000 */
        /* <DEDUP_REMOVED lines=31> */
.L_x_114:
[----:B------:R-:W-:Y:S05]  /*2360*/  BSYNC B0 ;  /* 0x0000000000007941 */ /* 0x000fea0003800000 */
.L_x_113:
        /* <DEDUP_REMOVED lines=15> */
[----:B------:R-:W1:Y:S01]  /*2460*/  @!P2 LDC.64 R10, c[0x0][0x220] ;  /* 0x00008800ff0aab82 */ /* 0x000e620000000a00 */
        /* <DEDUP_REMOVED lines=22> */
.L_x_116:
[----:B------:R-:W-:Y:S05]  /*25d0*/  BSYNC B0 ;  /* 0x0000000000007941 */ /* 0x000fea0003800000 */
.L_x_115:
[----:B------:R-:W-:Y:S01]  /*25e0*/  LDSM.16.M88.4 R32, [R217+0x6000] ;  /* 0x00600000d920783b */ /* 0x000fe20000000200 */
[----:B------:R-:W-:Y:S01]  /*25f0*/  IMAD.MOV.U32 R0, RZ, RZ, 0x20 ;  /* 0x00000020ff007424 */ /* 0x000fe200078e00ff */
[----:B------:R-:W-:Y:S01]  /*2600*/  LOP3.LUT P0, RZ, R37, 0x2, RZ, 0xc0, !PT ;  /* 0x0000000225ff7812 */ /* 0x000fe2000780c0ff */
[----:B-123--:R-:W-:Y:S01]  /*2610*/  IMAD.MOV.U32 R2, RZ, RZ, 0x10 ;  /* 0x00000010ff027424 */ /* 0x00efe200078e00ff */
[----:B------:R-:W1:Y:S01]  /*2620*/  LDSM.16.M88.4 R4, [R220+0x1000] ;  /* 0x00100000dc04783b */ /* 0x000e620000000200 */
[----:B------:R-:W-:Y:S02]  /*2630*/  LOP3.LUT P1, RZ, R36, 0x2, RZ, 0xc0, !PT ;  /* 0x0000000224ff7812 */ /* 0x000fe4000782c0ff */
[----:B------:R-:W-:Y:S01]  /*2640*/  SEL R0, R0, 0xffffffe0, !P0 ;  /* 0xffffffe000007807 */ /* 0x000fe20004000000 */
[----:B------:R-:W2:Y:S01]  /*2650*/  LDSM.16.M88.4 R28, [R217+0x6400] ;  /* 0x00640000d91c783b */ /* 0x000ea20000000200 */
[----:B------:R-:W-:-:S03]  /*2660*/  SEL R2, R2, 0xfffffff0, !P1 ;  /* 0xfffffff002027807 */ /* 0x000fc60004800000 */
[----:B------:R-:W3:Y:S01]  /*2670*/  LDSM.16.M88.4 R24, [R217+0x6800] ;  /* 0x00680000d918783b */ /* 0x000ee20000000200 */
[----:B------:R-:W-:Y:S01]  /*2680*/  IMAD.IADD R219, R217, 0x1, R0 ;  /* 0x00000001d9db7824 */ /* 0x000fe200078e0200 */
[----:B------:R-:W-:Y:S01]  /*2690*/  LOP3.LUT R0, R133, 0xffffffe0, RZ, 0xc0, !PT ;  /* 0xffffffe085007812 */ /* 0x000fe200078ec0ff */
[----:B------:R-:W-:Y:S01]  /*26a0*/  IMAD R221, R2, 0x2, R220 ;  /* 0x0000000202dd7824 */ /* 0x000fe200078e02dc */
[----:B------:R-:W4:Y:S01]  /*26b0*/  LDSM.16.M88.4 R20, [R217+0x6c00] ;  /* 0x006c0000d914783b */ /* 0x000f220000000200 */
[----:B------:R-:W-:Y:S02]  /*26c0*/  IMAD.MOV.U32 R133, RZ, RZ, RZ ;  /* 0x000000ffff857224 */ /* 0x000fe400078e00ff */
[----:B------:R-:W-:Y:S01]  /*26d0*/  IMAD.IADD R0, R158, 0x1, -R0 ;  /* 0x000000019e007824 */ /* 0x000fe200078e0a00 */
[----:B------:R-:W4:Y:S04]  /*26e0*/  LDSM.16.M88.4 R8, [R220] ;  /* 0x00000000dc08783b */ /* 0x000f280000000200 */
[----:B------:R-:W-:Y:S01]  /*26f0*/  LDSM.16.M88.4 R36, [R219+0x6000] ;  /* 0x00600000db24783b */ /* 0x000fe20000000200 */
[----:B------:R-:W-:-:S03]  /*2700*/  SHF.R.S32.HI R3, RZ, 0x1f, R0 ;  /* 0x0000001fff037819 */ /* 0x000fc60000011400 */
[----:B------:R-:W4:Y:S01]  /*2710*/  LDSM.16.M88.4 R12, [R221+0x1000] ;  /* 0x00100000dd0c783b */ /* 0x000f220000000200 */
[----:B------:R-:W-:-:S03]  /*2720*/  LEA.HI R0, R3, R0, RZ, 0x2 ;  /* 0x0000000003007211 */ /* 0x000fc600078f10ff */
[----:B------:R-:W4:Y:S01]  /*2730*/  LDSM.16.M88.4 R44, [R219+0x6400] ;  /* 0x00640000db2c783b */ /* 0x000f220000000200 */
[----:B------:R-:W-:-:S03]  /*2740*/  SHF.R.S32.HI R160, RZ, 0x2, R0 ;  /* 0x00000002ffa07819 */ /* 0x000fc60000011400 */
[----:B------:R-:W4:Y:S02]  /*2750*/  LDSM.16.M88.4 R40, [R219+0x6800] ;  /* 0x00680000db28783b */ /* 0x000f240000000200 */
[----:B------:R-:W-:Y:S02]  /*2760*/  IMAD R0, R157, 0x10, R160 ;  /* 0x000000109d007824 */ /* 0x000fe400078e02a0 */
[----:B------:R-:W4:Y:S02]  /*2770*/  LDSM.16.M88.4 R48, [R219+0x6c00] ;  /* 0x006c0000db30783b */ /* 0x000f240000000200 */
[----:B------:R-:W-:Y:S01]  /*2780*/  IMAD.IADD R228, R228, 0x1, R0 ;  /* 0x00000001e4e47824 */ /* 0x000fe200078e0200 */
[C---:B-1----:R-:W-:Y:S01]  /*2790*/  HMMA.16816.F32.BF16 R88, R4.reuse, R34, RZ ;  /* 0x000000220458723c */ /* 0x042fe200000418ff */
[----:B------:R-:W1:Y:S03]  /*27a0*/  LDSM.16.M88.4 R16, [R221] ;  /* 0x00000000dd10783b */ /* 0x000e660000000200 */
[----:B------:R-:W-:Y:S01]  /*27b0*/  IADD3 R0, R134, R228, -R207 ;  /* 0x000000e486007210 */ /* 0x000fe20007ffe8cf */
[----:B------:R-:W-:Y:S01]  /*27c0*/  LDSM.16.M88.4 R84, [R217+0x7000] ;  /* 0x00700000d954783b */ /* 0x000fe20000000200 */
[C---:B------:R-:W-:Y:S03]  /*27d0*/  HMMA.16816.F32.BF16 R92, R4.reuse, R32, RZ ;  /* 0x00000020045c723c */ /* 0x040fe600000418ff */
[----:B------:R-:W-:Y:S03]  /*27e0*/  LDSM.16.M88.4 R96, [R217+0x7400] ;  /* 0x00740000d960783b */ /* 0x000fe60000000200 */
[C---:B--2---:R-:W-:Y:S01]  /*27f0*/  HMMA.16816.F32.BF16 R76, R4.reuse, R28, RZ ;  /* 0x0000001c044c723c */ /* 0x044fe200000418ff */
[----:B------:R-:W-:Y:S04]  /*2800*/  LDSM.16.M88.4 R104, [R217+0x7800] ;  /* 0x00780000d968783b */ /* 0x000fe80000000200 */
[----:B------:R-:W-:Y:S01]  /*2810*/  LDSM.16.M88.4 R112, [R217+0x7c00] ;  /* 0x007c0000d970783b */ /* 0x000fe20000000200 */
[C---:B---3--:R-:W-:Y:S03]  /*2820*/  HMMA.16816.F32.BF16 R68, R4.reuse, R24, RZ ;  /* 0x000000180444723c */ /* 0x048fe600000418ff */
[----:B------:R-:W-:Y:S03]  /*2830*/  STL [R1+0x28], R160 ;  /* 0x000028a001007387 */ /* 0x000fe60000100800 */
[C---:B----4-:R-:W-:Y:S01]  /*2840*/  HMMA.16816.F32.BF16 R60, R4.reuse, R20, RZ ;  /* 0x00000014043c723c */ /* 0x050fe200000418ff */
[----:B------:R-:W0:Y:S05]  /*2850*/  LDGDEPBAR ;  /* 0x00000000000079af */ /* 0x000e2a0000000000 */
        /* <DEDUP_REMOVED lines=11> */
[----:B------:R-:W2:Y:S04]  /*2910*/  LDSM.16.M88.4 R8, [R220+0x3000] ;  /* 0x00300000dc08783b */ /* 0x000ea80000000200 */
[----:B------:R-:W-:Y:S01]  /*2920*/  LDSM.16.M88.4 R20, [R219+0x7400] ;  /* 0x00740000db14783b */ /* 0x000fe20000000200 */
[C---:B------:R-:W-:Y:S06]  /*2930*/  HMMA.16816.F32.BF16 R136, R12.reuse, R38, R88 ;  /* 0x000000260c88723c */ /* 0x040fec0000041858 */
[C---:B------:R-:W-:Y:S06]  /*2940*/  HMMA.16816.F32.BF16 R140, R12.reuse, R36, R92 ;  /* 0x000000240c8c723c */ /* 0x040fec000004185c */
[C---:B------:R-:W-:Y:S06]  /*2950*/  HMMA.16816.F32.BF16 R128, R12.reuse, R44, R76 ;  /* 0x0000002c0c80723c */ /* 0x040fec000004184c */
[C---:B------:R-:W-:Y:S01]  /*2960*/  HMMA.16816.F32.BF16 R124, R12.reuse, R40, R68 ;  /* 0x000000280c7c723c */ /* 0x040fe20000041844 */
[----:B------:R-:W-:Y:S05]  /*2970*/  LDSM.16.M88.4 R68, [R219+0x7c00] ;  /* 0x007c0000db44783b */ /* 0x000fea0000000200 */
[C---:B------:R-:W-:Y:S06]  /*2980*/  HMMA.16816.F32.BF16 R120, R12.reuse, R48, R60 ;  /* 0x000000300c78723c */ /* 0x040fec000004183c */
[C---:B------:R-:W-:Y:S06]  /*2990*/  HMMA.16816.F32.BF16 R148, R12.reuse, R46, R72 ;  /* 0x0000002e0c94723c */ /* 0x040fec0000041848 */
[C---:B------:R-:W-:Y:S06]  /*29a0*/  HMMA.16816.F32.BF16 R144, R12.reuse, R42, R64 ;  /* 0x0000002a0c90723c */ /* 0x040fec0000041840 */
[----:B------:R-:W-:Y:S01]  /*29b0*/  HMMA.16816.F32.BF16 R88, R12, R50, R52 ;  /* 0x000000320c58723c */ /* 0x000fe20000041834 */
[----:B------:R-:W3:Y:S05]  /*29c0*/  LDSM.16.M88.4 R12, [R220+0x2000] ;  /* 0x00200000dc0c783b */ /* 0x000eea0000000200 */
[C---:B-1----:R-:W-:Y:S06]  /*29d0*/  HMMA.16816.F32.BF16 R64, R16.reuse, R36, R100 ;  /* 0x000000241040723c */ /* 0x042fec0000041864 */
[C---:B------:R-:W-:Y:S06]  /*29e0*/  HMMA.16816.F32.BF16 R76, R16.reuse, R38, R80 ;  /* 0x00000026104c723c */ /* 0x040fec0000041850 */
[C---:B------:R-:W-:Y:S06]  /*29f0*/  HMMA.16816.F32.BF16 R100, R16.reuse, R44, R32 ;  /* 0x0000002c1064723c */ /* 0x040fec0000041820 */
[C---:B------:R-:W-:Y:S06]  /*2a00*/  HMMA.16816.F32.BF16 R80, R16.reuse, R46, R56 ;  /* 0x0000002e1050723c */ /* 0x040fec0000041838 */
[C---:B------:R-:W-:Y:S01]  /*2a10*/  HMMA.16816.F32.BF16 R152, R16.reuse, R40, R28 ;  /* 0x000000281098723c */ /* 0x040fe2000004181c */
[----:B------:R-:W-:Y:S05]  /*2a20*/  LDSM.16.M88.4 R28, [R219+0x7000] ;  /* 0x00700000db1c783b */ /* 0x000fea0000000200 */
[C---:B------:R-:W-:Y:S01]  /*2a30*/  HMMA.16816.F32.BF16 R92, R16.reuse, R48, R4 ;  /* 0x00000030105c723c */ /* 0x040fe20000041804 */
[----:B------:R-:W-:Y:S05]  /*2a40*/  LDSM.16.M88.4 R4, [R221+0x3000] ;  /* 0x00300000dd04783b */ /* 0x000fea0000000200 */
[C---:B------:R-:W-:Y:S01]  /*2a50*/  HMMA.16816.F32.BF16 R72, R16.reuse, R42, R24 ;  /* 0x0000002a1048723c */ /* 0x040fe20000041818 */
[----:B------:R-:W1:Y:S05]  /*2a60*/  LDSM.16.M88.4 R24, [R219+0x7800] ;  /* 0x00780000db18783b */ /* 0x000e6a0000000200 */
[----:B------:R-:W-:Y:S01]  /*2a70*/  HMMA.16816.F32.BF16 R60, R16, R50, R116 ;  /* 0x00000032103c723c */ /* 0x000fe20000041874 */
[----:B------:R-:W4:Y:S05]  /*2a80*/  LDSM.16.M88.4 R16, [R221+0x2000] ;  /* 0x00200000dd10783b */ /* 0x000f2a0000000200 */
[C---:B--2---:R-:W-:Y:S06]  /*2a90*/  HMMA.16816.F32.BF16 R56, R8.reuse, R84, R140 ;  /* 0x000000540838723c */ /* 0x044fec000004188c */
[C---:B------:R-:W-:Y:S06]  /*2aa0*/  HMMA.16816.F32.BF16 R48, R8.reuse, R96, R128 ;  /* 0x000000600830723c */ /* 0x040fec0000041880 */
[C---:B------:R-:W-:Y:S06]  /*2ab0*/  HMMA.16816.F32.BF16 R40, R8.reuse, R104, R124 ;  /* 0x000000680828723c */ /* 0x040fec000004187c */
[C---:B------:R-:W-:Y:S06]  /*2ac0*/  HMMA.16816.F32.BF16 R32, R8.reuse, R112, R120 ;  /* 0x000000700820723c */ /* 0x040fec0000041878 */
[C---:B------:R-:W-:Y:S06]  /*2ad0*/  HMMA.16816.F32.BF16 R52, R8.reuse, R86, R136 ;  /* 0x000000560834723c */ /* 0x040fec0000041888 */
[C---:B------:R-:W-:Y:S06]  /*2ae0*/  HMMA.16816.F32.BF16 R44, R8.reuse, R98, R148 ;  /* 0x00000062082c723c */ /* 0x040fec0000041894 */
[C---:B------:R-:W-:Y:S06]  /*2af0*/  HMMA.16816.F32.BF16 R36, R8.reuse, R106, R144 ;  /* 0x0000006a0824723c */ /* 0x040fec0000041890 */
[----:B------:R-:W-:Y:S06]  /*2b00*/  HMMA.16816.F32.BF16 R8, R8, R114, R88 ;  /* 0x000000720808723c */ /* 0x000fec0000041858 */
[C---:B---3--:R-:W-:Y:S06]  /*2b10*/  HMMA.16816.F32.BF16 R64, R12.reuse, R84, R64 ;  /* 0x000000540c40723c */ /* 0x048fec0000041840 */
[C---:B------:R-:W-:Y:S06]  /*2b20*/  HMMA.16816.F32.BF16 R76, R12.reuse, R86, R76 ;  /* 0x000000560c4c723c */ /* 0x040fec000004184c */
[C---:B------:R-:W-:Y:S06]  /*2b30*/  HMMA.16816.F32.BF16 R88, R12.reuse, R96, R100 ;  /* 0x000000600c58723c */ /* 0x040fec0000041864 */
[C---:B------:R-:W-:Y:S06]  /*2b40*/  HMMA.16816.F32.BF16 R84, R12.reuse, R98, R80 ;  /* 0x000000620c54723c */ /* 0x040fec0000041850 */
[C---:B------:R-:W-:Y:S06]  /*2b50*/  HMMA.16816.F32.BF16 R96, R12.reuse, R112, R92 ;  /* 0x000000700c60723c */ /* 0x040fec000004185c */
[C---:B------:R-:W-:Y:S06]  /*2b60*/  HMMA.16816.F32.BF16 R92, R12.reuse, R104, R152 ;  /* 0x000000680c5c723c */ /* 0x040fec0000041898 */
[C---:B------:R-:W-:Y:S06]  /*2b70*/  HMMA.16816.F32.BF16 R104, R12.reuse, R106, R72 ;  /* 0x0000006a0c68723c */ /* 0x040fec0000041848 */
[----:B------:R-:W-:Y:S01]  /*2b80*/  HMMA.16816.F32.BF16 R112, R12, R114, R60 ;  /* 0x000000720c70723c */ /* 0x000fe2000004183c */
[----:B------:R-:W-:Y:S05]  /*2b90*/  LDSM.16.M88.4 R12, [R220+0x4000] ;  /* 0x00400000dc0c783b */ /* 0x000fea0000000200 */
[C---:B-1----:R-:W-:Y:S01]  /*2ba0*/  HMMA.16816.F32.BF16 R120, R4.reuse, R24, R40 ;  /* 0x000000180478723c */ /* 0x042fe20000041828 */
[----:B------:R-:W1:Y:S05]  /*2bb0*/  LDSM.16.M88.4 R40, [R217+0x8000] ;  /* 0x00800000d928783b */ /* 0x000e6a0000000200 */
[----:B------:R-:W-:Y:S01]  /*2bc0*/  HMMA.16816.F32.BF16 R116, R4, R26, R36 ;  /* 0x0000001a0474723c */ /* 0x000fe20000041824 */
[----:B------:R-:W2:Y:S05]  /*2bd0*/  LDSM.16.M88.4 R36, [R217+0x8400] ;  /* 0x00840000d924783b */ /* 0x000eaa0000000200 */
[----:B----4-:R-:W-:Y:S06]  /*2be0*/  HMMA.16816.F32.BF16 R80, R16, R28, R64 ;  /* 0x0000001c1050723c */ /* 0x010fec0000041840 */
[C---:B------:R-:W-:Y:S06]  /*2bf0*/  HMMA.16816.F32.BF16 R128, R4.reuse, R20, R48 ;  /* 0x000000140480723c */ /* 0x040fec0000041830 */
[C---:B------:R-:W-:Y:S06]  /*2c00*/  HMMA.16816.F32.BF16 R124, R4.reuse, R22, R44 ;  /* 0x00000016047c723c */ /* 0x040fec000004182c */
[----:B------:R-:W-:Y:S01]  /*2c10*/  HMMA.16816.F32.BF16 R144, R4, R68, R32 ;  /* 0x000000440490723c */ /* 0x000fe20000041820 */
[----:B------:R-:W3:Y:S05]  /*2c20*/  LDSM.16.M88.4 R32, [R217+0x8800] ;  /* 0x00880000d920783b */ /* 0x000eea0000000200 */
[C---:B------:R-:W-:Y:S06]  /*2c30*/  HMMA.16816.F32.BF16 R64, R16.reuse, R20, R88 ;  /* 0x000000141040723c */ /* 0x040fec0000041858 */
[----:B------:R-:W-:Y:S01]  /*2c40*/  HMMA.16816.F32.BF16 R60, R16, R22, R84 ;  /* 0x00000016103c723c */ /* 0x000fe20000041854 */
[----:B------:R-:W4:Y:S05]  /*2c50*/  LDSM.16.M88.4 R20, [R217+0x8c00] ;  /* 0x008c0000d914783b */ /* 0x000f2a0000000200 */
[C---:B------:R-:W-:Y:S01]  /*2c60*/  HMMA.16816.F32.BF16 R100, R4.reuse, R70, R8 ;  /* 0x000000460464723c */ /* 0x040fe20000041808 */
[----:B------:R-:W4:Y:S05]  /*2c70*/  LDSM.16.M88.4 R8, [R220+0x5000] ;  /* 0x00500000dc08783b */ /* 0x000f2a0000000200 */
[C---:B------:R-:W-:Y:S06]  /*2c80*/  HMMA.16816.F32.BF16 R140, R4.reuse, R28, R56 ;  /* 0x0000001c048c723c */ /* 0x040fec0000041838 */
[-C--:B------:R-:W-:Y:S01]  /*2c90*/  HMMA.16816.F32.BF16 R136, R4, R30.reuse, R52 ;  /* 0x0000001e0488723c */ /* 0x080fe20000041834 */
[----:B------:R-:W-:Y:S05]  /*2ca0*/  LDSM.16.M88.4 R4, [R221+0x4000] ;  /* 0x00400000dd04783b */ /* 0x000fea0000000200 */
[C---:B------:R-:W-:Y:S01]  /*2cb0*/  HMMA.16816.F32.BF16 R72, R16.reuse, R30, R76 ;  /* 0x0000001e1048723c */ /* 0x040fe2000004184c */
[----:B------:R-:W-:Y:S05]  /*2cc0*/  LDSM.16.M88.4 R28, [R219+0x8400] ;  /* 0x00840000db1c783b */ /* 0x000fea0000000200 */
[C---:B------:R-:W-:Y:S06]  /*2cd0*/  HMMA.16816.F32.BF16 R56, R16.reuse, R26, R104 ;  /* 0x0000001a1038723c */ /* 0x040fec0000041868 */
[C---:B------:R-:W-:Y:S06]  /*2ce0*/  HMMA.16816.F32.BF16 R44, R16.reuse, R70, R112 ;  /* 0x00000046102c723c */ /* 0x040fec0000041870 */
[C---:B------:R-:W-:Y:S01]  /*2cf0*/  HMMA.16816.F32.BF16 R48, R16.reuse, R24, R92 ;  /* 0x000000181030723c */ /* 0x040fe2000004185c */
[----:B------:R-:W4:Y:S04]  /*2d00*/  LDSM.16.M88.4 R24, [R219+0x8000] ;  /* 0x00800000db18783b */ /* 0x000f280000000200 */
[----:B------:R-:W-:Y:S01]  /*2d10*/  LDSM.16.M88.4 R92, [R219+0x8c00] ;  /* 0x008c0000db5c783b */ /* 0x000fe20000000200 */
[----:B------:R-:W-:Y:S03]  /*2d20*/  HMMA.16816.F32.BF16 R52, R16, R68, R96 ;  /* 0x000000441034723c */ /* 0x000fe60000041860 */
[----:B------:R-:W4:Y:S03]  /*2d30*/  LDSM.16.M88.4 R16, [R219+0x8800] ;  /* 0x00880000db10783b */ /* 0x000f260000000200 */
[C---:B-1----:R-:W-:Y:S06]  /*2d40*/  HMMA.16816.F32.BF16 R88, R12.reuse, R40, R80 ;  /* 0x000000280c58723c */ /* 0x042fec0000041850 */
[C---:B--2---:R-:W-:Y:S06]  /*2d50*/  HMMA.16816.F32.BF16 R76, R12.reuse, R38, R60 ;  /* 0x000000260c4c723c */ /* 0x044fec000004183c */
[C---:B------:R-:W-:Y:S06]  /*2d60*/  HMMA.16816.F32.BF16 R84, R12.reuse, R42, R72 ;  /* 0x0000002a0c54723c */ /* 0x040fec0000041848 */
[C---:B------:R-:W-:Y:S06]  /*2d70*/  HMMA.16816.F32.BF16 R80, R12.reuse, R36, R64 ;  /* 0x000000240c50723c */ /* 0x040fec0000041840 */
[C---:B---3--:R-:W-:Y:S06]  /*2d80*/  HMMA.16816.F32.BF16 R68, R12.reuse, R34, R56 ;  /* 0x000000220c44723c */ /* 0x048fec0000041838 */
[C---:B----4-:R-:W-:Y:S06]  /*2d90*/  HMMA.16816.F32.BF16 R60, R12.reuse, R22, R44 ;  /* 0x000000160c3c723c */ /* 0x050fec000004182c */
[----:B------:R-:W-:Y:S01]  /*2da0*/  HMMA.16816.F32.BF16 R72, R12, R32, R48 ;  /* 0x000000200c48723c */ /* 0x000fe20000041830 */
[----:B------:R-:W1:Y:S01]  /*2db0*/  LDSM.16.M88.4 R48, [R221+0x5000] ;  /* 0x00500000dd30783b */ /* 0x000e620000000200 */
[----:B------:R-:W-:-:S04]  /*2dc0*/  DEPBAR.LE SB0, 0x0 ;  /* 0x000080000000791a */ /* 0x000fc80000000000 */
        /* <DEDUP_REMOVED lines=9> */
[----:B------:R-:W2:Y:S01]  /*2e60*/  @P4 LDC R8, c[0x0][0x2e8] ;  /* 0x0000ba00ff084b82 */ /* 0x000ea20000000800 */
[----:B------:R-:W-:-:S04]  /*2e70*/  IMAD.SHL.U32 R20, R158, 0x2, RZ ;  /* 0x000000029e147824 */ /* 0x000fc800078e00ff */
[----:B------:R-:W-:Y:S01]  /*2e80*/  HMMA.16816.F32.BF16 R88, R4, R24, R88 ;  /* 0x000000180458723c */ /* 0x000fe20000041858 */
[----:B------:R-:W-:-:S05]  /*2e90*/  LOP3.LUT R20, R20, 0x6, RZ, 0xc0, !PT ;  /* 0x0000000614147812 */ /* 0x000fca00078ec0ff */
[----:B------:R-:W-:Y:S01]  /*2ea0*/  HMMA.16816.F32.BF16 R84, R4, R26, R84 ;  /* 0x0000001a0454723c */ /* 0x000fe20000041854 */
[----:B------:R-:W-:-:S04]  /*2eb0*/  IMAD R20, R108, 0x40, R20 ;  /* 0x000000406c147824 */ /* 0x000fc800078e0214 */
[----:B------:R-:W-:Y:S01]  /*2ec0*/  IMAD.IADD R3, R0, 0x1, -R20 ;  /* 0x0000000100037824 */ /* 0x000fe200078e0a14 */
[----:B------:R-:W-:Y:S01]  /*2ed0*/  HMMA.16816.F32.BF16 R80, R4, R28, R80 ;  /* 0x0000001c0450723c */ /* 0x000fe20000041850 */
[----:B------:R-:W-:-:S03]  /*2ee0*/  ISETP.GE.AND P1, PT, R20, R134, PT ;  /* 0x000000861400720c */ /* 0x000fc60003f26270 */
[----:B------:R-:W-:Y:S02]  /*2ef0*/  IABS R3, R3 ;  /* 0x0000000300037213 */ /* 0x000fe40000000000 */
[----:B------:R-:W-:Y:S02]  /*2f00*/  HMMA.16816.F32.BF16 R76, R4, R30, R76 ;  /* 0x0000001e044c723c */ /* 0x000fe4000004184c */
[----:B------:R-:W-:-:S04]  /*2f10*/  I2FP.F32.S32 R3, R3 ;  /* 0x0000000300037245 */ /* 0x000fc80000201400 */
[C---:B------:R-:W-:Y:S06]  /*2f20*/  HMMA.16816.F32.BF16 R100, R4.reuse, R16, R72 ;  /* 0x000000100464723c */ /* 0x040fec0000041848 */
[----:B------:R-:W-:Y:S01]  /*2f30*/  HMMA.16816.F32.BF16 R140, R4, R18, R68 ;  /* 0x00000012048c723c */ /* 0x000fe20000041844 */
[----:B------:R-:W-:-:S05]  /*2f40*/  IMAD R72, R111, 0x20, R109 ;  /* 0x000000206f487824 */ /* 0x000fca00078e026d */
[C---:B------:R-:W-:Y:S06]  /*2f50*/  HMMA.16816.F32.BF16 R148, R4.reuse, R92, R64 ;  /* 0x0000005c0494723c */ /* 0x040fec0000041840 */
[----:B------:R-:W-:Y:S01]  /*2f60*/  HMMA.16816.F32.BF16 R144, R4, R94, R60 ;  /* 0x0000005e0490723c */ /* 0x000fe2000004183c */
[----:B--2---:R-:W2:Y:S05]  /*2f70*/  @P4 MUFU.RCP R5, R8 ;  /* 0x0000000800054308 */ /* 0x004eaa0000001000 */
[----:B-1----:R-:W-:Y:S01]  /*2f80*/  HMMA.16816.F32.BF16 R60, R48, R28, R12 ;  /* 0x0000001c303c723c */ /* 0x002fe2000004180c */
[----:B------:R-:W-:-:S04]  /*2f90*/  SHF.R.S32.HI R4, RZ, 0x1f, R157 ;  /* 0x0000001fff047819 */ /* 0x000fc8000001149d */
[----:B------:R-:W-:Y:S01]  /*2fa0*/  LEA.HI R4, R4, R157, RZ, 0x2 ;  /* 0x0000009d04047211 */ /* 0x000fe200078f10ff */
[C---:B------:R-:W-:Y:S01]  /*2fb0*/  HMMA.16816.F32.BF16 R120, R48.reuse, R18, R52 ;  /* 0x000000123078723c */ /* 0x040fe20000041834 */
[----:B------:R-:W-:Y:S02]  /*2fc0*/  VIADD R12, R20, 0x1 ;  /* 0x00000001140c7836 */ /* 0x000fe40000000000 */
[----:B------:R-:W-:Y:S01]  /*2fd0*/  LOP3.LUT R4, R4, 0xfffffffc, RZ, 0xc0, !PT ;  /* 0xfffffffc04047812 */ /* 0x000fe200078ec0ff */
[C---:B------:R-:W-:Y:S02]  /*2fe0*/  VIADD R13, R20.reuse, 0x8 ;  /* 0x00000008140d7836 */ /* 0x040fe40000000000 */
[----:B--2--5:R-:W-:Y:S01]  /*2ff0*/  @P4 FMUL.FTZ R133, R135, R5 ;  /* 0x0000000587854220 */ /* 0x024fe20000410000 */
[----:B------:R-:W-:Y:S01]  /*3000*/  VIADD R14, R20, 0x9 ;  /* 0x00000009140e7836 */ /* 0x000fe20000000000 */
[----:B------:R-:W-:Y:S01]  /*3010*/  HMMA.16816.F32.BF16 R96, R48, R16, R36 ;  /* 0x000000103060723c */ /* 0x000fe20000041824 */
[----:B------:R-:W-:-:S02]  /*3020*/  IMAD.IADD R4, R157, 0x1, -R4 ;  /* 0x000000019d047824 */ /* 0x000fc400078e0a04 */
[----:B------:R-:W-:Y:S01]  /*3030*/  FFMA.FTZ R55, R3, -R133, R88 ;  /* 0x8000008503377223 */ /* 0x000fe20000010058 */
[----:B------:R-:W-:Y:S01]  /*3040*/  VIADD R15, R20, 0x10 ;  /* 0x00000010140f7836 */ /* 0x000fe20000000000 */
[-C--:B------:R-:W-:Y:S01]  /*3050*/  ISETP.GE.AND P0, PT, R12, R134.reuse, PT ;  /* 0x000000860c00720c */ /* 0x080fe20003f06270 */
[----:B------:R-:W-:Y:S01]  /*3060*/  IMAD.IADD R3, R0, 0x1, -R13 ;  /* 0x0000000100037824 */ /* 0x000fe200078e0a0d */
[----:B------:R1:W-:Y:S01]  /*3070*/  STL [R1+0x34], R4 ;  /* 0x0000340401007387 */ /* 0x0003e20000100800 */
[----:B------:R-:W-:Y:S01]  /*3080*/  VIADD R17, R20, 0x11 ;  /* 0x0000001114117836 */ /* 0x000fe20000000000 */
[C---:B------:R-:W-:Y:S01]  /*3090*/  HMMA.16816.F32.BF16 R68, R48.reuse, R30, R40 ;  /* 0x0000001e3044723c */ /* 0x040fe20000041828 */
[C---:B------:R-:W-:Y:S01]  /*30a0*/  IMAD.IADD R5, R0.reuse, 0x1, -R14 ;  /* 0x0000000100057824 */ /* 0x040fe200078e0a0e */
[-C--:B------:R-:W-:Y:S01]  /*30b0*/  ISETP.GE.AND P5, PT, R13, R134.reuse, PT ;  /* 0x000000860d00720c */ /* 0x080fe20003fa6270 */
[----:B------:R-:W-:Y:S01]  /*30c0*/  IMAD.IADD R7, R0, 0x1, -R15 ;  /* 0x0000000100077824 */ /* 0x000fe200078e0a0f */
[-C--:B------:R-:W-:Y:S01]  /*30d0*/  ISETP.GE.AND P6, PT, R14, R134.reuse, PT ;  /* 0x000000860e00720c */ /* 0x080fe20003fc6270 */
[----:B------:R-:W-:Y:S01]  /*30e0*/  IMAD.IADD R8, R0, 0x1, -R17 ;  /* 0x0000000100087824 */ /* 0x000fe200078e0a11 */
[C---:B------:R-:W-:Y:S01]  /*30f0*/  HMMA.16816.F32.BF16 R56, R48.reuse, R24, R56 ;  /* 0x000000183038723c */ /* 0x040fe20000041838 */
[C---:B------:R-:W-:Y:S01]  /*3100*/  VIADD R16, R20.reuse, 0x18 ;  /* 0x0000001814107836 */ /* 0x040fe20000000000 */
[----:B------:R-:W-:Y:S01]  /*3110*/  ISETP.GE.AND P3, PT, R17, R134, PT ;  /* 0x000000861100720c */ /* 0x000fe20003f66270 */
[C---:B------:R-:W-:Y:S01]  /*3120*/  VIADD R29, R20.reuse, 0x19 ;  /* 0x00000019141d7836 */ /* 0x040fe20000000000 */
[----:B------:R-:W-:Y:S01]  /*3130*/  IABS R8, R8 ;  /* 0x0000000800087213 */ /* 0x000fe20000000000 */
[----:B------:R-:W-:Y:S01]  /*3140*/  VIADD R30, R20, 0x20 ;  /* 0x00000020141e7836 */ /* 0x000fe20000000000 */
[----:B------:R-:W-:Y:S01]  /*3150*/  HMMA.16816.F32.BF16 R44, R48, R26, R44 ;  /* 0x0000001a302c723c */ /* 0x000fe2000004182c */
[----:B------:R-:W-:Y:S01]  /*3160*/  BAR.SYNC.DEFER_BLOCKING 0x0 ;  /* 0x0000000000007b1d */ /* 0x000fe20000010000 */
[----:B------:R-:W-:-:S02]  /*3170*/  ISETP.GE.AND P2, PT, R16, R134, PT ;  /* 0x000000861000720c */ /* 0x000fc40003f46270 */
[----:B------:R-:W-:Y:S02]  /*3180*/  ISETP.GE.AND P4, PT, R15, R134, PT ;  /* 0x000000860f00720c */ /* 0x000fe40003f86270 */
[----:B------:R-:W-:Y:S01]  /*3190*/  HMMA.16816.F32.BF16 R128, R48, R92, R32 ;  /* 0x0000005c3080723c */ /* 0x000fe20000041820 */
[----:B-1----:R-:W-:-:S05]  /*31a0*/  IMAD.IADD R4, R0, 0x1, -R12 ;  /* 0x0000000100047824 */ /* 0x002fca00078e0a0c */
[----:B------:R-:W-:Y:S01]  /*31b0*/  HMMA.16816.F32.BF16 R48, R48, R94, R136 ;  /* 0x0000005e3030723c */ /* 0x000fe20000041888 */
[----:B------:R-:W-:Y:S02]  /*31c0*/  IABS R6, R4 ;  /* 0x0000000400067213 */ /* 0x000fe40000000000 */
[----:B------:R-:W-:Y:S02]  /*31d0*/  IABS R4, R3 ;  /* 0x0000000300047213 */ /* 0x000fe40000000000 */
[----:B------:R-:W-:Y:S02]  /*31e0*/  IABS R3, R5 ;  /* 0x0000000500037213 */ /* 0x000fe40000000000 */
[----:B------:R-:W-:Y:S01]  /*31f0*/  IABS R5, R7 ;  /* 0x0000000700057213 */ /* 0x000fe20000000000 */
[----:B------:R-:W-:Y:S02]  /*3200*/  IMAD.MOV.U32 R7, RZ, RZ, R6 ;  /* 0x000000ffff077224 */ /* 0x000fe400078e0006 */
[----:B------:R-:W-:-:S02]  /*3210*/  IMAD.MOV.U32 R6, RZ, RZ, R4 ;  /* 0x000000ffff067224 */ /* 0x000fc400078e0004 */
[----:B------:R-:W-:Y:S01]  /*3220*/  IMAD.MOV.U32 R4, RZ, RZ, R5 ;  /* 0x000000ffff047224 */ /* 0x000fe200078e0005 */
[----:B------:R-:W-:Y:S01]  /*3230*/  I2FP.F32.S32 R5, R3 ;  /* 0x0000000300057245 */ /* 0x000fe20000201400 */
[----:B------:R-:W-:Y:S01]  /*3240*/  IMAD.MOV.U32 R3, RZ, RZ, R8 ;  /* 0x000000ffff037224 */ /* 0x000fe200078e0008 */
[----:B------:R-:W-:Y:S02]  /*3250*/  I2FP.F32.S32 R6, R6 ;  /* 0x0000000600067245 */ /* 0x000fe40000201400 */
[----:B------:R-:W-:Y:S01]  /*3260*/  I2FP.F32.S32 R7, R7 ;  /* 0x0000000700077245 */ /* 0x000fe20000201400 */
[----:B------:R-:W-:Y:S01]  /*3270*/  FFMA.FTZ R65, R5, -R133, R85 ;  /* 0x8000008505417223 */ /* 0x000fe20000010055 */
[----:B------:R-:W-:Y:S01]  /*3280*/  I2FP.F32.S32 R3, R3 ;  /* 0x0000000300037245 */ /* 0x000fe20000201400 */
[-C--:B------:R-:W-:Y:S01]  /*3290*/  FFMA.FTZ R67, R6, -R133.reuse, R84 ;  /* 0x8000008506437223 */ /* 0x080fe20000010054 */
[C---:B------:R-:W-:Y:S02]  /*32a0*/  IMAD.IADD R6, R0.reuse, 0x1, -R16 ;  /* 0x0000000100067824 */ /* 0x040fe400078e0a10 */
[-C--:B------:R-:W-:Y:S01]  /*32b0*/  FFMA.FTZ R43, R7, -R133.reuse, R89 ;  /* 0x80000085072b7223 */ /* 0x080fe20000010059 */
[----:B------:R-:W-:Y:S01]  /*32c0*/  I2FP.F32.S32 R4, R4 ;  /* 0x0000000400047245 */ /* 0x000fe20000201400 */
[----:B------:R-:W-:Y:S01]  /*32d0*/  FFMA.FTZ R64, R3, -R133, R81 ;  /* 0x8000008503407223 */ /* 0x000fe20000010051 */
[C---:B------:R-:W-:Y:S01]  /*32e0*/  IMAD.IADD R3, R0.reuse, 0x1, -R29 ;  /* 0x0000000100037824 */ /* 0x040fe200078e0a1d */
[----:B------:R-:W-:Y:S01]  /*32f0*/  IABS R8, R6 ;  /* 0x0000000600087213 */ /* 0x000fe20000000000 */
[----:B------:R-:W-:-:S02]  /*3300*/  IMAD.IADD R7, R0, 0x1, -R30 ;  /* 0x0000000100077824 */ /* 0x000fc400078e0a1e */
[----:B------:R-:W-:Y:S01]  /*3310*/  FFMA.FTZ R66, R4, -R133, R80 ;  /* 0x8000008504427223 */ /* 0x000fe20000010050 */
[C---:B------:R-:W-:Y:S01]  /*3320*/  VIADD R5, R0.reuse, 0x8 ;  /* 0x0000000800057836 */ /* 0x040fe20000000000 */
[----:B------:R-:W-:Y:S01]  /*3330*/  IABS R6, R3 ;  /* 0x0000000300067213 */ /* 0x000fe20000000000 */
[----:B------:R-:W-:Y:S01]  /*3340*/  VIADD R4, R0, 0x40 ;  /* 0x0000004000047836 */ /* 0x000fe20000000000 */
[----:B------:R-:W-:Y:S01]  /*3350*/  IABS R3, R7 ;  /* 0x0000000700037213 */ /* 0x000fe20000000000 */
[----:B------:R-:W-:Y:S01]  /*3360*/  IMAD.IADD R7, R5, 0x1, -R20 ;  /* 0x0000000105077824 */ /* 0x000fe200078e0a14 */
[----:B------:R-:W-:Y:S01]  /*3370*/  FSEL R114, R66, -INF , !P4 ;  /* 0xff80000042727808 */ /* 0x000fe20006000000 */
[----:B------:R-:W-:Y:S01]  /*3380*/  IMAD.MOV.U32 R9, RZ, RZ, R8 ;  /* 0x000000ffff097224 */ /* 0x000fe200078e0008 */
[----:B------:R-:W-:Y:S01]  /*3390*/  FSEL R108, R65, -INF , !P6 ;  /* 0xff800000416c7808 */ /* 0x000fe20007000000 */
[----:B------:R-:W-:Y:S01]  /*33a0*/  IMAD.IADD R10, R4, 0x1, -R20 ;  /* 0x00000001040a7824 */ /* 0x000fe200078e0a14 */
[----:B------:R-:W-:Y:S01]  /*33b0*/  FSEL R104, R67, -INF , !P5 ;  /* 0xff80000043687808 */ /* 0x000fe20006800000 */
[----:B------:R-:W-:Y:S01]  /*33c0*/  IMAD.MOV.U32 R8, RZ, RZ, R6 ;  /* 0x000000ffff087224 */ /* 0x000fe200078e0006 */
[----:B------:R-:W-:Y:S01]  /*33d0*/  IABS R6, R7 ;  /* 0x0000000700067213 */ /* 0x000fe20000000000 */
[----:B------:R-:W-:Y:S01]  /*33e0*/  IMAD.MOV.U32 R11, RZ, RZ, R3 ;  /* 0x000000ffff0b7224 */ /* 0x000fe200078e0003 */
[----:B------:R-:W-:-:S02]  /*33f0*/  I2FP.F32.S32 R7, R9 ;  /* 0x0000000900077245 */ /* 0x000fc40000201400 */
[----:B------:R-:W-:Y:S02]  /*3400*/  IABS R3, R10 ;  /* 0x0000000a00037213 */ /* 0x000fe40000000000 */
[----:B------:R-:W-:Y:S01]  /*3410*/  I2FP.F32.S32 R9, R8 ;  /* 0x0000000800097245 */ /* 0x000fe20000201400 */
[----:B------:R-:W-:Y:S01]  /*3420*/  FFMA.FTZ R54, R7, -R133, R76 ;  /* 0x8000008507367223 */ /* 0x000fe2000001004c */
[----:B------:R-:W-:Y:S02]  /*3430*/  I2FP.F32.S32 R7, R6 ;  /* 0x0000000600077245 */ /* 0x000fe40000201400 */
[----:B------:R-:W-:Y:S01]  /*3440*/  I2FP.F32.S32 R6, R3 ;  /* 0x0000000300067245 */ /* 0x000fe20000201400 */
[----:B------:R-:W-:Y:S01]  /*3450*/  VIADD R3, R0, 0x48 ;  /* 0x0000004800037836 */ /* 0x000fe20000000000 */
[----:B------:R-:W-:Y:S01]  /*3460*/  I2FP.F32.S32 R8, R11 ;  /* 0x0000000b00087245 */ /* 0x000fe20000201400 */
[----:B------:R-:W-:Y:S01]  /*3470*/  FFMA.FTZ R41, R7, -R133, R90 ;  /* 0x8000008507297223 */ /* 0x000fe2000001005a */
[----:B------:R-:W-:-:S02]  /*3480*/  IMAD.IADD R7, R5, 0x1, -R12 ;  /* 0x0000000105077824 */ /* 0x000fc400078e0a0c */
[-C--:B------:R-:W-:Y:S01]  /*3490*/  FFMA.FTZ R40, R6, -R133.reuse, R56 ;  /* 0x8000008506287223 */ /* 0x080fe20000010038 */
[----:B------:R-:W-:Y:S02]  /*34a0*/  IMAD.IADD R6, R3, 0x1, -R20 ;  /* 0x0000000103067824 */ /* 0x000fe400078e0a14 */
[-C--:B------:R-:W-:Y:S01]  /*34b0*/  FFMA.FTZ R52, R8, -R133.reuse, R100 ;  /* 0x8000008508347223 */ /* 0x080fe20000010064 */
[--C-:B------:R-:W-:Y:S02]  /*34c0*/  IMAD.IADD R8, R4, 0x1, -R12.reuse ;  /* 0x0000000104087824 */ /* 0x100fe400078e0a0c */
[----:B------:R-:W-:Y:S01]  /*34d0*/  FFMA.FTZ R53, R9, -R133, R77 ;  /* 0x8000008509357223 */ /* 0x000fe2000001004d */
[----:B------:R-:W-:Y:S01]  /*34e0*/  IMAD.IADD R10, R3, 0x1, -R12 ;  /* 0x00000001030a7824 */ /* 0x000fe200078e0a0c */
[----:B------:R-:W-:Y:S01]  /*34f0*/  IABS R9, R6 ;  /* 0x0000000600097213 */ /* 0x000fe20000000000 */
[----:B------:R-:W-:Y:S01]  /*3500*/  IMAD.IADD R11, R5, 0x1, -R13 ;  /* 0x00000001050b7824 */ /* 0x000fe200078e0a0d */
[----:B------:R-:W-:-:S02]  /*3510*/  IABS R7, R7 ;  /* 0x0000000700077213 */ /* 0x000fc40000000000 */
[----:B------:R-:W-:Y:S02]  /*3520*/  IABS R6, R8 ;  /* 0x0000000800067213 */ /* 0x000fe40000000000 */
[----:B------:R-:W-:Y:S02]  /*3530*/  IABS R8, R10 ;  /* 0x0000000a00087213 */ /* 0x000fe40000000000 */
[----:B------:R-:W-:Y:S01]  /*3540*/  IABS R10, R11 ;  /* 0x0000000b000a7213 */ /* 0x000fe20000000000 */
[----:B------:R-:W-:Y:S01]  /*3550*/  IMAD.MOV.U32 R11, RZ, RZ, R9 ;  /* 0x000000ffff0b7224 */ /* 0x000fe200078e0009 */
[----:B------:R-:W-:Y:S01]  /*3560*/  FSEL R119, R41, -INF , !P1 ;  /* 0xff80000029777808 */ /* 0x000fe20004800000 */
[----:B------:R-:W-:Y:S01]  /*3570*/  IMAD.MOV.U32 R9, RZ, RZ, R7 ;  /* 0x000000ffff097224 */ /* 0x000fe200078e0007 */
[----:B------:R-:W-:Y:S01]  /*3580*/  FSEL R112, R54, -INF , !P2 ;  /* 0xff80000036707808 */ /* 0x000fe20005000000 */
[----:B------:R-:W-:Y:S01]  /*3590*/  IMAD.MOV.U32 R7, RZ, RZ, R6 ;  /* 0x000000ffff077224 */ /* 0x000fe200078e0006 */
[----:B------:R-:W-:Y:S01]  /*35a0*/  I2FP.F32.S32 R11, R11 ;  /* 0x0000000b000b7245 */ /* 0x000fe20000201400 */
[----:B------:R-:W-:Y:S01]  /*35b0*/  IMAD.MOV.U32 R6, RZ, RZ, R8 ;  /* 0x000000ffff067224 */ /* 0x000fe200078e0008 */
[----:B------:R-:W-:Y:S01]  /*35c0*/  FSEL R113, R64, -INF , !P3 ;  /* 0xff80000040717808 */ /* 0x000fe20005800000 */
[----:B------:R-:W-:Y:S01]  /*35d0*/  IMAD.MOV.U32 R8, RZ, RZ, R10 ;  /* 0x000000ffff087224 */ /* 0x000fe200078e000a */
[----:B------:R-:W-:Y:S01]  /*35e0*/  I2FP.F32.S32 R10, R9 ;  /* 0x00000009000a7245 */ /* 0x000fe20000201400 */
[----:B------:R-:W-:Y:S01]  /*35f0*/  FFMA.FTZ R34, R11, -R133, R58 ;  /* 0x800000850b227223 */ /* 0x000fe2000001003a */
[----:B------:R-:W-:Y:S01]  /*3600*/  I2FP.F32.S32 R9, R7 ;  /* 0x0000000700097245 */ /* 0x000fe20000201400 */
[--C-:B------:R-:W-:Y:S01]  /*3610*/  IMAD.IADD R11, R3, 0x1, -R14.reuse ;  /* 0x00000001030b7824 */ /* 0x100fe200078e0a0e */
[----:B------:R-:W-:Y:S01]  /*3620*/  I2FP.F32.S32 R7, R8 ;  /* 0x0000000800077245 */ /* 0x000fe20000201400 */
[-C--:B------:R-:W-:Y:S01]  /*3630*/  FFMA.FTZ R33, R10, -R133.reuse, R91 ;  /* 0x800000850a217223 */ /* 0x080fe2000001005b */
[----:B------:R-:W-:Y:S01]  /*3640*/  I2FP.F32.S32 R6, R6 ;  /* 0x0000000600067245 */ /* 0x000fe20000201400 */
[----:B------:R-:W-:Y:S01]  /*3650*/  FFMA.FTZ R32, R9, -R133, R57 ;  /* 0x8000008509207223 */ /* 0x000fe20000010039 */
[----:B------:R-:W-:-:S02]  /*3660*/  IMAD.IADD R9, R4, 0x1, -R14 ;  /* 0x0000000104097824 */ /* 0x000fc400078e0a0e */
[-C--:B------:R-:W-:Y:S01]  /*3670*/  FFMA.FTZ R42, R7, -R133.reuse, R86 ;  /* 0x80000085072a7223 */ /* 0x080fe20000010056 */
[----:B------:R-:W-:Y:S02]  /*3680*/  IMAD.IADD R7, R4, 0x1, -R13 ;  /* 0x0000000104077824 */ /* 0x000fe400078e0a0d */
[----:B------:R-:W-:Y:S01]  /*3690*/  FFMA.FTZ R31, R6, -R133, R59 ;  /* 0x80000085061f7223 */ /* 0x000fe2000001003b */
[----:B------:R-:W-:Y:S01]  /*36a0*/  IMAD.IADD R6, R3, 0x1, -R13 ;  /* 0x0000000103067824 */ /* 0x000fe200078e0a0d */
[----:B------:R-:W-:Y:S01]  /*36b0*/  FSEL R59, R43, -INF , !P0 ;  /* 0xff8000002b3b7808 */ /* 0x000fe20004000000 */
[----:B------:R-:W-:Y:S01]  /*36c0*/  IMAD.IADD R8, R5, 0x1, -R14 ;  /* 0x0000000105087824 */ /* 0x000fe200078e0a0e */
[----:B------:R-:W-:Y:S02]  /*36d0*/  IABS R10, R7 ;  /* 0x00000007000a7213 */ /* 0x000fe40000000000 */
[----:B------:R-:W-:Y:S02]  /*36e0*/  IABS R6, R6 ;  /* 0x0000000600067213 */ /* 0x000fe40000000000 */
[----:B------:R-:W-:-:S02]  /*36f0*/  IABS R7, R9 ;  /* 0x0000000900077213 */ /* 0x000fc40000000000 */
[----:B------:R-:W-:Y:S01]  /*3700*/  IABS R9, R11 ;  /* 0x0000000b00097213 */ /* 0x000fe20000000000 */
[----:B------:R-:W-:Y:S01]  /*3710*/  IMAD.MOV.U32 R11, RZ, RZ, R10 ;  /* 0x000000ffff0b7224 */ /* 0x000fe200078e000a */
[----:B------:R-:W-:Y:S01]  /*3720*/  IABS R8, R8 ;  /* 0x0000000800087213 */ /* 0x000fe20000000000 */
[----:B------:R-:W-:Y:S01]  /*3730*/  IMAD.MOV.U32 R10, RZ, RZ, R6 ;  /* 0x000000ffff0a7224 */ /* 0x000fe200078e0006 */
[----:B------:R-:W-:Y:S01]  /*3740*/  I2FP.F32.S32 R7, R7 ;  /* 0x0000000700077245 */ /* 0x000fe20000201400 */
[----:B------:R-:W-:Y:S01]  /*3750*/  IMAD.MOV.U32 R6, RZ, RZ, R9 ;  /* 0x000000ffff067224 */ /* 0x000fe200078e0009 */
[----:B------:R-:W-:Y:S01]  /*3760*/  I2FP.F32.S32 R8, R8 ;  /* 0x0000000800087245 */ /* 0x000fe20000201400 */
[----:B------:R-:W-:Y:S01]  /*3770*/  IMAD.IADD R9, R5, 0x1, -R17 ;  /* 0x0000000105097824 */ /* 0x000fe200078e0a11 */
[----:B------:R-:W-:Y:S01]  /*3780*/  I2FP.F32.S32 R11, R11 ;  /* 0x0000000b000b7245 */ /* 0x000fe20000201400 */
[-C--:B------:R-:W-:Y:S01]  /*3790*/  FFMA.FTZ R36, R7, -R133.reuse, R45 ;  /* 0x8000008507247223 */ /* 0x080fe2000001002d */
[----:B------:R-:W-:Y:S01]  /*37a0*/  I2FP.F32.S32 R6, R6 ;  /* 0x0000000600067245 */ /* 0x000fe20000201400 */
[----:B------:R-:W-:Y:S01]  /*37b0*/  IMAD.IADD R7, R5, 0x1, -R15 ;  /* 0x0000000105077824 */ /* 0x000fe200078e0a0f */
[----:B------:R-:W-:Y:S01]  /*37c0*/  I2FP.F32.S32 R10, R10 ;  /* 0x0000000a000a7245 */ /* 0x000fe20000201400 */
[----:B------:R-:W-:Y:S01]  /*37d0*/  FFMA.FTZ R37, R8, -R133, R87 ;  /* 0x8000008508257223 */ /* 0x000fe20000010057 */
[----:B------:R-:W-:-:S02]  /*37e0*/  IMAD.IADD R8, R3, 0x1, -R15 ;  /* 0x0000000103087824 */ /* 0x000fc400078e0a0f */
[-C--:B------:R-:W-:Y:S01]  /*37f0*/  FFMA.FTZ R35, R6, -R133.reuse, R47 ;  /* 0x8000008506237223 */ /* 0x080fe2000001002f */
[----:B------:R-:W-:Y:S02]  /*3800*/  IMAD.IADD R6, R4, 0x1, -R15 ;  /* 0x0000000104067824 */ /* 0x000fe400078e0a0f */
[-C--:B------:R-:W-:Y:S01]  /*3810*/  FFMA.FTZ R39, R11, -R133.reuse, R44 ;  /* 0x800000850b277223 */ /* 0x080fe2000001002c */
[----:B------:R-:W-:Y:S01]  /*3820*/  FFMA.FTZ R38, R10, -R133, R46 ;  /* 0x800000850a267223 */ /* 0x000fe2000001002e */
[----:B------:R-:W-:Y:S01]  /*3830*/  IMAD.IADD R11, R4, 0x1, -R17 ;  /* 0x00000001040b7824 */ /* 0x000fe200078e0a11 */
[----:B------:R-:W-:Y:S02]  /*3840*/  IABS R10, R7 ;  /* 0x00000007000a7213 */ /* 0x000fe40000000000 */
[----:B------:R-:W-:Y:S02]  /*3850*/  IABS R7, R6 ;  /* 0x0000000600077213 */ /* 0x000fe40000000000 */
[----:B------:R-:W-:-:S02]  /*3860*/  IABS R6, R8 ;  /* 0x0000000800067213 */ /* 0x000fc40000000000 */
        /* <DEDUP_REMOVED lines=9> */
[----:B------:R-:W-:-:S02]  /*3900*/  I2FP.F32.S32 R9, R6 ;  /* 0x0000000600097245 */ /* 0x000fc40000201400 */
[----:B------:R-:W-:Y:S01]  /*3910*/  I2FP.F32.S32 R7, R7 ;  /* 0x0000000700077245 */ /* 0x000fe20000201400 */
[-C--:B------:R-:W-:Y:S01]  /*3920*/  FFMA.FTZ R28, R11, -R133.reuse, R82 ;  /* 0x800000850b1c7223 */ /* 0x080fe20000010052 */
[----:B------:R-:W-:Y:S01]  /*3930*/  I2FP.F32.S32 R6, R8 ;  /* 0x0000000800067245 */ /* 0x000fe20000201400 */
[-C--:B------:R-:W-:Y:S01]  /*3940*/  FFMA.FTZ R26, R9, -R133.reuse, R62 ;  /* 0x80000085091a7223 */ /* 0x080fe2000001003e */
[----:B------:R-:W-:Y:S01]  /*3950*/  I2FP.F32.S32 R10, R10 ;  /* 0x0000000a000a7245 */ /* 0x000fe20000201400 */
[-C--:B------:R-:W-:Y:S01]  /*3960*/  FFMA.FTZ R25, R7, -R133.reuse, R83 ;  /* 0x8000008507197223 */ /* 0x080fe20000010053 */
[----:B------:R-:W-:Y:S02]  /*3970*/  IMAD.IADD R7, R5, 0x1, -R16 ;  /* 0x0000000105077824 */ /* 0x000fe400078e0a10 */
[-C--:B------:R-:W-:Y:S01]  /*3980*/  FFMA.FTZ R24, R6, -R133.reuse, R61 ;  /* 0x8000008506187223 */ /* 0x080fe2000001003d */
[C---:B------:R-:W-:Y:S02]  /*3990*/  IMAD.IADD R6, R3.reuse, 0x1, -R17 ;  /* 0x0000000103067824 */ /* 0x040fe400078e0a11 */
[----:B------:R-:W-:Y:S01]  /*39a0*/  FFMA.FTZ R27, R10, -R133, R60 ;  /* 0x800000850a1b7223 */ /* 0x000fe2000001003c */
[--C-:B------:R-:W-:Y:S01]  /*39b0*/  IMAD.IADD R8, R4, 0x1, -R16.reuse ;  /* 0x0000000104087824 */ /* 0x100fe200078e0a10 */
[----:B------:R-:W-:Y:S01]  /*39c0*/  IABS R7, R7 ;  /* 0x0000000700077213 */ /* 0x000fe20000000000 */
[----:B------:R-:W-:Y:S01]  /*39d0*/  IMAD.IADD R9, R3, 0x1, -R16 ;  /* 0x0000000103097824 */ /* 0x000fe200078e0a10 */
[----:B------:R-:W-:Y:S01]  /*39e0*/  IABS R6, R6 ;  /* 0x0000000600067213 */ /* 0x000fe20000000000 */
[----:B------:R-:W-:Y:S01]  /*39f0*/  IMAD.IADD R10, R5, 0x1, -R29 ;  /* 0x00000001050a7824 */ /* 0x000fe200078e0a1d */
[----:B------:R-:W-:Y:S01]  /*3a00*/  IABS R12, R8 ;  /* 0x00000008000c7213 */ /* 0x000fe20000000000 */
[----:B------:R-:W-:Y:S01]  /*3a10*/  IMAD.MOV.U32 R11, RZ, RZ, R7 ;  /* 0x000000ffff0b7224 */ /* 0x000fe200078e0007 */
[----:B------:R-:W-:-:S02]  /*3a20*/  IABS R9, R9 ;  /* 0x0000000900097213 */ /* 0x000fc40000000000 */
[----:B------:R-:W-:Y:S01]  /*3a30*/  IABS R10, R10 ;  /* 0x0000000a000a7213 */ /* 0x000fe20000000000 */
[----:B------:R-:W-:Y:S01]  /*3a40*/  IMAD.MOV.U32 R7, RZ, RZ, R12 ;  /* 0x000000ffff077224 */ /* 0x000fe200078e000c */
[----:B------:R-:W-:Y:S01]  /*3a50*/  I2FP.F32.S32 R8, R6 ;  /* 0x0000000600087245 */ /* 0x000fe20000201400 */
[----:B------:R-:W-:Y:S01]  /*3a60*/  IMAD.MOV.U32 R6, RZ, RZ, R9 ;  /* 0x000000ffff067224 */ /* 0x000fe200078e0009 */
[----:B------:R-:W-:Y:S01]  /*3a70*/  I2FP.F32.S32 R11, R11 ;  /* 0x0000000b000b7245 */ /* 0x000fe20000201400 */
[----:B------:R-:W-:Y:S01]  /*3a80*/  IMAD.MOV.U32 R9, RZ, RZ, R10 ;  /* 0x000000ffff097224 */ /* 0x000fe200078e000a */
[----:B------:R-:W-:Y:S01]  /*3a90*/  FSEL R62, R31, -INF , !P0 ;  /* 0xff8000001f3e7808 */ /* 0x000fe20004000000 */
[----:B------:R-:W-:Y:S01]  /*3aa0*/  FFMA.FTZ R23, R8, -R133, R63 ;  /* 0x8000008508177223 */ /* 0x000fe2000001003f */
[----:B------:R-:W-:Y:S01]  /*3ab0*/  I2FP.F32.S32 R8, R7 ;  /* 0x0000000700087245 */ /* 0x000fe20000201400 */
[----:B------:R-:W-:Y:S01]  /*3ac0*/  FFMA.FTZ R22, R11, -R133, R78 ;  /* 0x800000850b167223 */ /* 0x000fe2000001004e */
[----:B------:R-:W-:Y:S01]  /*3ad0*/  I2FP.F32.S32 R7, R9 ;  /* 0x0000000900077245 */ /* 0x000fe20000201400 */
[--C-:B------:R-:W-:Y:S01]  /*3ae0*/  IMAD.IADD R9, R4, 0x1, -R30.reuse ;  /* 0x0000000104097824 */ /* 0x100fe200078e0a1e */
[----:B------:R-:W-:Y:S01]  /*3af0*/  I2FP.F32.S32 R6, R6 ;  /* 0x0000000600067245 */ /* 0x000fe20000201400 */
[----:B------:R-:W-:-:S02]  /*3b00*/  IMAD.IADD R11, R3, 0x1, -R30 ;  /* 0x00000001030b7824 */ /* 0x000fc400078e0a1e */
[-C--:B------:R-:W-:Y:S01]  /*3b10*/  FFMA.FTZ R21, R8, -R133.reuse, R68 ;  /* 0x8000008508157223 */ /* 0x080fe20000010044 */
[-C--:B------:R-:W-:Y:S01]  /*3b20*/  FFMA.FTZ R18, R7, -R133.reuse, R79 ;  /* 0x8000008507127223 */ /* 0x080fe2000001004f */
[--C-:B------:R-:W-:Y:S02]  /*3b30*/  IMAD.IADD R7, R4, 0x1, -R29.reuse ;  /* 0x0000000104077824 */ /* 0x100fe400078e0a1d */
[----:B------:R-:W-:Y:S01]  /*3b40*/  FFMA.FTZ R19, R6, -R133, R70 ;  /* 0x8000008506137223 */ /* 0x000fe20000010046 */
[----:B------:R-:W-:Y:S01]  /*3b50*/  IMAD.IADD R6, R3, 0x1, -R29 ;  /* 0x0000000103067824 */ /* 0x000fe200078e0a1d */
[----:B------:R-:W-:Y:S01]  /*3b60*/  ISETP.GE.AND P0, PT, R30, R134, PT ;  /* 0x000000861e00720c */ /* 0x000fe20003f06270 */
[----:B------:R-:W-:Y:S01]  /*3b70*/  IMAD.IADD R8, R5, 0x1, -R30 ;  /* 0x0000000105087824 */ /* 0x000fe200078e0a1e */
[----:B------:R-:W-:Y:S01]  /*3b80*/  IABS R10, R7 ;  /* 0x00000007000a7213 */ /* 0x000fe20000000000 */
[----:B------:R-:W-:Y:S01]  /*3b90*/  VIADD R12, R20, 0x39 ;  /* 0x00000039140c7836 */ /* 0x000fe20000000000 */
[----:B------:R-:W-:-:S02]  /*3ba0*/  IABS R6, R6 ;  /* 0x0000000600067213 */ /* 0x000fc40000000000 */
[----:B------:R-:W-:Y:S01]  /*3bb0*/  IABS R7, R9 ;  /* 0x0000000900077213 */ /* 0x000fe20000000000 */
[----:B------:R-:W-:Y:S01]  /*3bc0*/  IMAD.IADD R43, R4, 0x1, -R12 ;  /* 0x00000001042b7824 */ /* 0x000fe200078e0a0c */
[----:B------:R-:W-:Y:S01]  /*3bd0*/  IABS R9, R11 ;  /* 0x0000000b00097213 */ /* 0x000fe20000000000 */
[----:B------:R-:W-:Y:S01]  /*3be0*/  IMAD.MOV.U32 R11, RZ, RZ, R10 ;  /* 0x000000ffff0b7224 */ /* 0x000fe200078e000a */
[----:B------:R-:W-:Y:S01]  /*3bf0*/  IABS R8, R8 ;  /* 0x0000000800087213 */ /* 0x000fe20000000000 */
[----:B------:R-:W-:Y:S01]  /*3c00*/  IMAD.MOV.U32 R10, RZ, RZ, R6 ;  /* 0x000000ffff0a7224 */ /* 0x000fe200078e0006 */
[----:B------:R-:W-:Y:S01]  /*3c10*/  I2FP.F32.S32 R7, R7 ;  /* 0x0000000700077245 */ /* 0x000fe20000201400 */
[----:B------:R-:W-:Y:S01]  /*3c20*/  IMAD.MOV.U32 R6, RZ, RZ, R9 ;  /* 0x000000ffff067224 */ /* 0x000fe200078e0009 */
[----:B------:R-:W-:Y:S01]  /*3c30*/  I2FP.F32.S32 R11, R11 ;  /* 0x0000000b000b7245 */ /* 0x000fe20000201400 */
[----:B------:R-:W-:Y:S01]  /*3c40*/  VIADD R9, R20, 0x29 ;  /* 0x0000002914097836 */ /* 0x000fe20000000000 */
[----:B------:R-:W-:Y:S01]  /*3c50*/  I2FP.F32.S32 R10, R10 ;  /* 0x0000000a000a7245 */ /* 0x000fe20000201400 */
[-C--:B------:R-:W-:Y:S01]  /*3c60*/  FFMA.FTZ R14, R7, -R133.reuse, R96 ;  /* 0x80000085070e7223 */ /* 0x080fe20000010060 */
[----:B------:R-:W-:Y:S01]  /*3c70*/  I2FP.F32.S32 R6, R6 ;  /* 0x0000000600067245 */ /* 0x000fe20000201400 */
[-C--:B------:R-:W-:Y:S01]  /*3c80*/  FFMA.FTZ R17, R11, -R133.reuse, R69 ;  /* 0x800000850b117223 */ /* 0x080fe20000010045 */
[----:B------:R-:W-:Y:S01]  /*3c90*/  I2FP.F32.S32 R8, R8 ;  /* 0x0000000800087245 */ /* 0x000fe20000201400 */
[----:B------:R-:W-:Y:S01]  /*3ca0*/  FFMA.FTZ R16, R10, -R133, R71 ;  /* 0x800000850a107223 */ /* 0x000fe20000010047 */
[----:B------:R-:W-:-:S02]  /*3cb0*/  VIADD R11, R20, 0x21 ;  /* 0x00000021140b7836 */ /* 0x000fc40000000000 */
[-C--:B------:R-:W-:Y:S01]  /*3cc0*/  FFMA.FTZ R13, R6, -R133.reuse, R98 ;  /* 0x80000085060d7223 */ /* 0x080fe20000010062 */
[----:B------:R-:W-:Y:S01]  /*3cd0*/  FSEL R60, R55, -INF , !P1 ;  /* 0xff800000373c7808 */ /* 0x000fe20004800000 */
[----:B------:R-:W-:Y:S01]  /*3ce0*/  FFMA.FTZ R15, R8, -R133, R102 ;  /* 0x80000085080f7223 */ /* 0x000fe20000010066 */
[----:B------:R-:W-:Y:S01]  /*3cf0*/  FSEL R61, R40, -INF , !P1 ;  /* 0xff800000283d7808 */ /* 0x000fe20004800000 */
[----:B------:R-:W-:Y:S01]  /*3d00*/  VIADD R10, R20, 0x28 ;  /* 0x00000028140a7836 */ /* 0x000fe20000000000 */
[----:B------:R-:W-:Y:S01]  /*3d10*/  FSEL R63, R34, -INF , !P1 ;  /* 0xff800000223f7808 */ /* 0x000fe20004800000 */
[C---:B------:R-:W-:Y:S01]  /*3d20*/  VIADD R8, R20.reuse, 0x30 ;  /* 0x0000003014087836 */ /* 0x040fe20000000000 */
[----:B------:R-:W-:Y:S01]  /*3d30*/  ISETP.GE.AND P1, PT, R29, R134, PT ;  /* 0x000000861d00720c */ /* 0x000fe20003f26270 */
[C---:B------:R-:W-:Y:S01]  /*3d40*/  VIADD R7, R20.reuse, 0x31 ;  /* 0x0000003114077836 */ /* 0x040fe20000000000 */
[----:B------:R-:W-:Y:S01]  /*3d50*/  FSEL R201, R13, -INF , !P0 ;  /* 0xff8000000dc97808 */ /* 0x000fe20004000000 */
[----:B------:R-:W-:Y:S01]  /*3d60*/  VIADD R6, R20, 0x38 ;  /* 0x0000003814067836 */ /* 0x000fe20000000000 */
[----:B------:R-:W-:Y:S01]  /*3d70*/  FSEL R163, R14, -INF , !P0 ;  /* 0xff8000000ea37808 */ /* 0x000fe20004000000 */
[C---:B------:R-:W-:Y:S01]  /*3d80*/  IMAD.IADD R13, R0.reuse, 0x1, -R11 ;  /* 0x00000001000d7824 */ /* 0x040fe200078e0a0b */
[----:B------:R-:W-:Y:S01]  /*3d90*/  FSEL R115, R53, -INF , !P1 ;  /* 0xff80000035737808 */ /* 0x000fe20004800000 */
[C---:B------:R-:W-:Y:S01]  /*3da0*/  IMAD.IADD R14, R0.reuse, 0x1, -R10 ;  /* 0x00000001000e7824 */ /* 0x040fe200078e0a0a */
[----:B------:R-:W-:Y:S01]  /*3db0*/  FSEL R206, R15, -INF , !P0 ;  /* 0xff8000000fce7808 */ /* 0x000fe20004000000 */
[C---:B------:R-:W-:Y:S01]  /*3dc0*/  IMAD.IADD R15, R0.reuse, 0x1, -R9 ;  /* 0x00000001000f7824 */ /* 0x040fe200078e0a09 */
[----:B------:R-:W-:Y:S01]  /*3dd0*/  FSEL R76, R19, -INF , !P2 ;  /* 0xff800000134c7808 */ /* 0x000fe20005000000 */
[----:B------:R-:W-:Y:S01]  /*3de0*/  IMAD.IADD R19, R0, 0x1, -R6 ;  /* 0x0000000100137824 */ /* 0x000fe200078e0a06 */
[----:B------:R-:W-:Y:S01]  /*3df0*/  FSEL R162, R18, -INF , !P1 ;  /* 0xff80000012a27808 */ /* 0x000fe20004800000 */
[C---:B------:R-:W-:Y:S01]  /*3e00*/  IMAD.IADD R18, R0.reuse, 0x1, -R12 ;  /* 0x0000000100127824 */ /* 0x040fe200078e0a0c */
[----:B------:R-:W-:Y:S01]  /*3e10*/  FSEL R53, R17, -INF , !P1 ;  /* 0xff80000011357808 */ /* 0x000fe20004800000 */
[----:B------:R-:W-:Y:S01]  /*3e20*/  IMAD.IADD R17, R0, 0x1, -R7 ;  /* 0x0000000100117824 */ /* 0x000fe200078e0a07 */
[----:B------:R-:W-:Y:S01]  /*3e30*/  FSEL R96, R16, -INF , !P1 ;  /* 0xff80000010607808 */ /* 0x000fe20004800000 */
[----:B------:R-:W-:Y:S01]  /*3e40*/  IMAD.IADD R16, R0, 0x1, -R8 ;  /* 0x0000000100107824 */ /* 0x000fe200078e0a08 */
[----:B------:R-:W-:Y:S01]  /*3e50*/  IABS R0, R13 ;  /* 0x0000000d00007213 */ /* 0x000fe20000000000 */
[C---:B------:R-:W-:Y:S01]  /*3e60*/  IMAD.IADD R20, R4.reuse, 0x1, -R11 ;  /* 0x0000000104147824 */ /* 0x040fe200078e0a0b */
[----:B------:R-:W-:Y:S01]  /*3e70*/  IABS R13, R14 ;  /* 0x0000000e000d7213 */ /* 0x000fe20000000000 */
[----:B------:R-:W-:Y:S01]  /*3e80*/  IMAD.IADD R44, R4, 0x1, -R6 ;  /* 0x00000001042c7824 */ /* 0x000fe200078e0a06 */
        /* <DEDUP_REMOVED lines=9> */
[----:B------:R-:W-:Y:S01]  /*3f20*/  IMAD.MOV.U32 R4, RZ, RZ, R0 ;  /* 0x000000ffff047224 */ /* 0x000fe200078e0000 */
[----:B------:R-:W-:Y:S01]  /*3f30*/  FSEL R66, R27, -INF , !P4 ;  /* 0xff8000001b427808 */ /* 0x000fe20006000000 */
[----:B------:R-:W-:Y:S01]  /*3f40*/  IMAD.MOV.U32 R0, RZ, RZ, R13 ;  /* 0x000000ffff007224 */ /* 0x000fe200078e000d */
[----:B------:R-:W-:Y:S01]  /*3f50*/  FSEL R68, R23, -INF , !P3 ;  /* 0xff80000017447808 */ /* 0x000fe20005800000 */
[----:B------:R-:W-:Y:S01]  /*3f60*/  IMAD.IADD R15, R5, 0x1, -R11 ;  /* 0x00000001050f7824 */ /* 0x000fe200078e0a0b */
[----:B------:R-:W-:Y:S01]  /*3f70*/  FSEL R54, R21, -INF , !P2 ;  /* 0xff80000015367808 */ /* 0x000fe20005000000 */
[C---:B------:R-:W-:Y:S01]  /*3f80*/  IMAD.IADD R21, R5.reuse, 0x1, -R10 ;  /* 0x0000000105157824 */ /* 0x040fe200078e0a0a */
[-C--:B------:R-:W-:Y:S01]  /*3f90*/  ISETP.GE.AND P1, PT, R6, R134.reuse, PT ;  /* 0x000000860600720c */ /* 0x080fe20003f26270 */
        /* <DEDUP_REMOVED lines=9> */
[----:B------:R-:W-:Y:S01]  /*4030*/  FSEL R65, R35, -INF , !P6 ;  /* 0xff80000023417808 */ /* 0x000fe20007000000 */
[----:B------:R-:W-:Y:S01]  /*4040*/  IMAD.MOV.U32 R5, RZ, RZ, R14 ;  /* 0x000000ffff057224 */ /* 0x000fe200078e000e */
[----:B------:R-:W-:Y:S01]  /*4050*/  ISETP.GE.AND P5, PT, R11, R134, PT ;  /* 0x000000860b00720c */ /* 0x000fe20003fa6270 */
[C---:B------:R-:W-:Y:S01]  /*4060*/  IMAD.IADD R41, R3.reuse, 0x1, -R6 ;  /* 0x0000000103297824 */ /* 0x040fe200078e0a06 */
[----:B------:R-:W-:Y:S01]  /*4070*/  I2FP.F32.S32 R6, R4 ;  /* 0x0000000400067245 */ /* 0x000fe20000201400 */
[C---:B------:R-:W-:Y:S01]  /*4080*/  IMAD.IADD R11, R3.reuse, 0x1, -R11 ;  /* 0x00000001030b7824 */ /* 0x040fe200078e0a0b */
[----:B------:R-:W-:Y:S01]  /*4090*/  ISETP.GE.AND P6, PT, R10, R134, PT ;  /* 0x000000860a00720c */ /* 0x000fe20003fc6270 */
[C---:B------:R-:W-:Y:S01]  /*40a0*/  IMAD.IADD R10, R3.reuse, 0x1, -R10 ;  /* 0x00000001030a7824 */ /* 0x040fe200078e0a0a */
[----:B------:R-:W-:Y:S01]  /*40b0*/  FSEL R64, R24, -INF , !P3 ;  /* 0xff80000018407808 */ /* 0x000fe20005800000 */
[C---:B------:R-:W-:Y:S01]  /*40c0*/  IMAD.IADD R24, R3.reuse, 0x1, -R9 ;  /* 0x0000000103187824 */ /* 0x040fe200078e0a09 */
[----:B------:R-:W-:Y:S01]  /*40d0*/  I2FP.F32.S32 R4, R0 ;  /* 0x0000000000047245 */ /* 0x000fe20000201400 */
[----:B------:R-:W-:-:S02]  /*40e0*/  IMAD.IADD R30, R3, 0x1, -R8 ;  /* 0x00000001031e7824 */ /* 0x000fc400078e0a08 */
[----:B------:R-:W-:Y:S01]  /*40f0*/  FFMA.FTZ R47, R6, -R133, R101 ;  /* 0x80000085062f7223 */ /* 0x000fe20000010065 */
[C---:B------:R-:W-:Y:S01]  /*4100*/  IMAD.IADD R42, R3.reuse, 0x1, -R7 ;  /* 0x00000001032a7824 */ /* 0x040fe200078e0a07 */
[----:B------:R-:W-:Y:S01]  /*4110*/  IABS R6, R18 ;  /* 0x0000001200067213 */ /* 0x000fe20000000000 */
[----:B------:R-:W-:Y:S01]  /*4120*/  IMAD.IADD R40, R3, 0x1, -R12 ;  /* 0x0000000103287824 */ /* 0x000fe200078e0a0c */
[----:B------:R-:W-:Y:S01]  /*4130*/  I2FP.F32.S32 R3, R5 ;  /* 0x0000000500037245 */ /* 0x000fe20000201400 */
[-C--:B------:R-:W-:Y:S01]  /*4140*/  FFMA.FTZ R46, R4, -R133.reuse, R140 ;  /* 0x80000085042e7223 */ /* 0x080fe2000001008c */
[----:B------:R-:W-:Y:S01]  /*4150*/  IABS R4, R16 ;  /* 0x0000001000047213 */ /* 0x000fe20000000000 */
[----:B------:R-:W-:Y:S01]  /*4160*/  IMAD.IADD R0, R132, 0x1, R72 ;  /* 0x0000000184007824 */ /* 0x000fe200078e0248 */
[-C--:B------:R-:W-:Y:S01]  /*4170*/  ISETP.GE.AND P3, PT, R8, R134.reuse, PT ;  /* 0x000000860800720c */ /* 0x080fe20003f66270 */
[----:B------:R-:W-:Y:S01]  /*4180*/  FFMA.FTZ R45, R3, -R133, R141 ;  /* 0x80000085032d7223 */ /* 0x000fe2000001008d */
[----:B------:R-:W-:Y:S01]  /*4190*/  IABS R3, R17 ;  /* 0x0000001100037213 */ /* 0x000fe20000000000 */
[----:B------:R-:W-:Y:S01]  /*41a0*/  IMAD.MOV.U32 R8, RZ, RZ, R4 ;  /* 0x000000ffff087224 */ /* 0x000fe200078e0004 */
[----:B------:R-:W-:Y:S01]  /*41b0*/  ISETP.GE.AND P2, PT, R7, R134, PT ;  /* 0x000000860700720c */ /* 0x000fe20003f46270 */
[----:B------:R-:W-:Y:S01]  /*41c0*/  IMAD.MOV.U32 R4, RZ, RZ, R6 ;  /* 0x000000ffff047224 */ /* 0x000fe200078e0006 */
[----:B------:R-:W-:Y:S01]  /*41d0*/  IABS R5, R19 ;  /* 0x0000001300057213 */ /* 0x000fe20000000000 */
[----:B------:R-:W-:Y:S01]  /*41e0*/  IMAD.MOV.U32 R7, RZ, RZ, R3 ;  /* 0x000000ffff077224 */ /* 0x000fe200078e0003 */
[----:B------:R-:W-:-:S02]  /*41f0*/  IABS R3, R15 ;  /* 0x0000000f00037213 */ /* 0x000fc40000000000 */
[----:B------:R-:W-:Y:S02]  /*4200*/  I2FP.F32.S32 R4, R4 ;  /* 0x0000000400047245 */ /* 0x000fe40000201400 */
[----:B------:R-:W-:Y:S02]  /*4210*/  I2FP.F32.S32 R5, R5 ;  /* 0x0000000500057245 */ /* 0x000fe40000201400 */
[----:B------:R-:W-:Y:S01]  /*4220*/  I2FP.F32.S32 R3, R3 ;  /* 0x0000000300037245 */ /* 0x000fe20000201400 */
[-C--:B------:R-:W-:Y:S01]  /*4230*/  FFMA.FTZ R35, R4, -R133.reuse, R145 ;  /* 0x8000008504237223 */ /* 0x080fe20000010091 */
[----:B------:R-:W-:Y:S01]  /*4240*/  I2FP.F32.S32 R6, R8 ;  /* 0x0000000800067245 */ /* 0x000fe20000201400 */
[----:B------:R-:W-:Y:S01]  /*4250*/  FFMA.FTZ R37, R5, -R133, R144 ;  /* 0x8000008505257223 */ /* 0x000fe20000010090 */
[----:B------:R-:W-:Y:S01]  /*4260*/  I2FP.F32.S32 R7, R7 ;  /* 0x0000000700077245 */ /* 0x000fe20000201400 */
[-C--:B------:R-:W-:Y:S01]  /*4270*/  FFMA.FTZ R32, R3, -R133.reuse, R103 ;  /* 0x8000008503207223 */ /* 0x080fe20000010067 */
[----:B------:R-:W-:Y:S01]  /*4280*/  IABS R4, R20 ;  /* 0x0000001400047213 */ /* 0x000fe20000000000 */
[----:B------:R-:W-:Y:S01]  /*4290*/  FFMA.FTZ R39, R6, -R133, R148 ;  /* 0x8000008506277223 */ /* 0x000fe20000010094 */
[----:B------:R-:W-:Y:S01]  /*42a0*/  IABS R3, R11 ;  /* 0x0000000b00037213 */ /* 0x000fe20000000000 */
[----:B------:R-:W-:Y:S01]  /*42b0*/  FFMA.FTZ R38, R7, -R133, R149 ;  /* 0x8000008507267223 */ /* 0x000fe20000010095 */
[----:B------:R-:W-:-:S02]  /*42c0*/  IABS R5, R21 ;  /* 0x0000001500057213 */ /* 0x000fc40000000000 */
[----:B------:R-:W-:Y:S01]  /*42d0*/  IABS R6, R22 ;  /* 0x0000001600067213 */ /* 0x000fe20000000000 */
[----:B------:R-:W-:Y:S01]  /*42e0*/  IMAD.MOV.U32 R7, RZ, RZ, R3 ;  /* 0x000000ffff077224 */ /* 0x000fe200078e0003 */
[----:B------:R-:W-:Y:S02]  /*42f0*/  FSEL R67, R26, -INF , !P4 ;  /* 0xff8000001a437808 */ /* 0x000fe40006000000 */
[----:B------:R-:W-:Y:S01]  /*4300*/  ISETP.GE.AND P4, PT, R9, R134, PT ;  /* 0x000000860900720c */ /* 0x000fe20003f86270 */
[----:B------:R-:W-:Y:S01]  /*4310*/  IMAD.MOV.U32 R9, RZ, RZ, R4 ;  /* 0x000000ffff097224 */ /* 0x000fe200078e0004 */
[----:B------:R-:W-:Y:S01]  /*4320*/  IABS R8, R10 ;  /* 0x0000000a00087213 */ /* 0x000fe20000000000 */
[----:B------:R-:W-:Y:S01]  /*4330*/  IMAD.MOV.U32 R4, RZ, RZ, R5 ;  /* 0x000000ffff047224 */ /* 0x000fe200078e0005 */
[----:B------:R-:W-:Y:S01]  /*4340*/  I2FP.F32.S32 R7, R7 ;  /* 0x0000000700077245 */ /* 0x000fe20000201400 */
[----:B------:R-:W-:Y:S01]  /*4350*/  IMAD.MOV.U32 R3, RZ, RZ, R6 ;  /* 0x000000ffff037224 */ /* 0x000fe200078e0006 */
[----:B------:R-:W-:Y:S01]  /*4360*/  I2FP.F32.S32 R9, R9 ;  /* 0x0000000900097245 */ /* 0x000fe20000201400 */
[----:B------:R-:W-:Y:S01]  /*4370*/  IMAD.MOV.U32 R5, RZ, RZ, R8 ;  /* 0x000000ffff057224 */ /* 0x000fe200078e0008 */
[----:B------:R-:W-:Y:S01]  /*4380*/  I2FP.F32.S32 R6, R4 ;  /* 0x0000000400067245 */ /* 0x000fe20000201400 */
[----:B------:R-:W-:Y:S01]  /*4390*/  FFMA.FTZ R26, R7, -R133, R99 ;  /* 0x80000085071a7223 */ /* 0x000fe20000010063 */
[----:B------:R-:W-:Y:S01]  /*43a0*/  I2FP.F32.S32 R4, R3 ;  /* 0x0000000300047245 */ /* 0x000fe20000201400 */
[----:B------:R-:W-:Y:S01]  /*43b0*/  FFMA.FTZ R29, R9, -R133, R97 ;  /* 0x80000085091d7223 */ /* 0x000fe20000010061 */
[----:B------:R-:W-:Y:S01]  /*43c0*/  I2FP.F32.S32 R3, R5 ;  /* 0x0000000500037245 */ /* 0x000fe20000201400 */
[----:B------:R-:W-:Y:S01]  /*43d0*/  FFMA.FTZ R22, R6, -R133, R142 ;  /* 0x8000008506167223 */ /* 0x000fe2000001008e */
[----:B------:R-:W-:Y:S01]  /*43e0*/  IABS R5, R23 ;  /* 0x0000001700057213 */ /* 0x000fe20000000000 */
[-C--:B------:R-:W-:Y:S01]  /*43f0*/  FFMA.FTZ R21, R4, -R133.reuse, R120 ;  /* 0x8000008504157223 */ /* 0x080fe20000010078 */
[----:B------:R-:W-:Y:S01]  /*4400*/  IABS R8, R28 ;  /* 0x0000001c00087213 */ /* 0x000fe20000000000 */
[----:B------:R-:W-:Y:S01]  /*4410*/  FFMA.FTZ R20, R3, -R133, R122 ;  /* 0x8000008503147223 */ /* 0x000fe2000001007a */
[----:B------:R-:W-:Y:S01]  /*4420*/  IABS R4, R25 ;  /* 0x0000001900047213 */ /* 0x000fe20000000000 */
[----:B------:R-:W-:Y:S01]  /*4430*/  IMAD.MOV.U32 R9, RZ, RZ, R5 ;  /* 0x000000ffff097224 */ /* 0x000fe200078e0005 */
[----:B------:R-:W-:Y:S01]  /*4440*/  IABS R6, R27 ;  /* 0x0000001b00067213 */ /* 0x000fe20000000000 */
[----:B------:R-:W-:Y:S01]  /*4450*/  IMAD.MOV.U32 R5, RZ, RZ, R8 ;  /* 0x000000ffff057224 */ /* 0x000fe200078e0008 */
[----:B------:R-:W-:Y:S01]  /*4460*/  IABS R3, R24 ;  /* 0x0000001800037213 */ /* 0x000fe20000000000 */
[----:B------:R-:W-:Y:S01]  /*4470*/  IMAD.MOV.U32 R7, RZ, RZ, R4 ;  /* 0x000000ffff077224 */ /* 0x000fe200078e0004 */
[----:B------:R-:W-:Y:S01]  /*4480*/  I2FP.F32.S32 R9, R9 ;  /* 0x0000000900097245 */ /* 0x000fe20000201400 */
[----:B------:R-:W-:Y:S01]  /*4490*/  IMAD.MOV.U32 R4, RZ, RZ, R6 ;  /* 0x000000ffff047224 */ /* 0x000fe200078e0006 */
[----:B------:R-:W-:-:S02]  /*44a0*/  I2FP.F32.S32 R6, R3 ;  /* 0x0000000300067245 */ /* 0x000fc40000201400 */
[----:B------:R-:W-:Y:S01]  /*44b0*/  I2FP.F32.S32 R3, R5 ;  /* 0x0000000500037245 */ /* 0x000fe20000201400 */
[----:B------:R-:W-:Y:S01]  /*44c0*/  FFMA.FTZ R19, R9, -R133, R143 ;  /* 0x8000008509137223 */ /* 0x000fe2000001008f */
[----:B------:R-:W-:Y:S01]  /*44d0*/  I2FP.F32.S32 R7, R7 ;  /* 0x0000000700077245 */ /* 0x000fe20000201400 */
[-C--:B------:R-:W-:Y:S01]  /*44e0*/  FFMA.FTZ R17, R6, -R133.reuse, R123 ;  /* 0x8000008506117223 */ /* 0x080fe2000001007b */
[----:B------:R-:W-:Y:S01]  /*44f0*/  I2FP.F32.S32 R4, R4 ;  /* 0x0000000400047245 */ /* 0x000fe20000201400 */
[-C--:B------:R-:W-:Y:S01]  /*4500*/  FFMA.FTZ R15, R3, -R133.reuse, R128 ;  /* 0x80000085030f7223 */ /* 0x080fe20000010080 */
[----:B------:R-:W-:Y:S01]  /*4510*/  IABS R3, R30 ;  /* 0x0000001e00037213 */ /* 0x000fe20000000000 */
[----:B------:R-:W-:Y:S01]  /*4520*/  FFMA.FTZ R18, R7, -R133, R121 ;  /* 0x8000008507127223 */ /* 0x000fe20000010079 */
        /* <DEDUP_REMOVED lines=8> */
[----:B------:R-:W-:Y:S01]  /*45b0*/  FSEL R205, R52, -INF , !P0 ;  /* 0xff80000034cd7808 */ /* 0x000fe20004000000 */
[----:B------:R-:W-:Y:S01]  /*45c0*/  IMAD.MOV.U32 R5, RZ, RZ, R8 ;  /* 0x000000ffff057224 */ /* 0x000fe200078e0008 */
[----:B------:R-:W-:-:S02]  /*45d0*/  I2FP.F32.S32 R6, R4 ;  /* 0x0000000400067245 */ /* 0x000fc40000201400 */
[----:B------:R-:W-:Y:S02]  /*45e0*/  I2FP.F32.S32 R4, R3 ;  /* 0x0000000300047245 */ /* 0x000fe40000201400 */
[----:B------:R-:W-:Y:S02]  /*45f0*/  I2FP.F32.S32 R3, R5 ;  /* 0x0000000500037245 */ /* 0x000fe40000201400 */
[----:B------:R-:W-:Y:S01]  /*4600*/  I2FP.F32.S32 R7, R7 ;  /* 0x0000000700077245 */ /* 0x000fe20000201400 */
[-C--:B------:R-:W-:Y:S01]  /*4610*/  FFMA.FTZ R11, R4, -R133.reuse, R147 ;  /* 0x80000085040b7223 */ /* 0x080fe20000010093 */
[----:B------:R-:W-:Y:S01]  /*4620*/  ISETP.GE.AND P0, PT, R12, R134, PT ;  /* 0x000000860c00720c */ /* 0x000fe20003f06270 */
[----:B------:R-:W-:Y:S01]  /*4630*/  FFMA.FTZ R10, R3, -R133, R129 ;  /* 0x80000085030a7223 */ /* 0x000fe20000010081 */
[----:B------:R-:W-:Y:S01]  /*4640*/  IABS R4, R43 ;  /* 0x0000002b00047213 */ /* 0x000fe20000000000 */
[----:B------:R-:W-:Y:S01]  /*4650*/  FFMA.FTZ R12, R6, -R133, R146 ;  /* 0x80000085060c7223 */ /* 0x000fe20000010092 */
[----:B------:R-:W-:Y:S01]  /*4660*/  I2FP.F32.S32 R9, R9 ;  /* 0x0000000900097245 */ /* 0x000fe20000201400 */
[-C--:B------:R-:W-:Y:S01]  /*4670*/  FFMA.FTZ R13, R7, -R133.reuse, R151 ;  /* 0x80000085070d7223 */ /* 0x080fe20000010097 */
[----:B------:R-:W-:Y:S01]  /*4680*/  IABS R3, R42 ;  /* 0x0000002a00037213 */ /* 0x000fe20000000000 */
[----:B------:R-:W-:Y:S01]  /*4690*/  IMAD.MOV.U32 R7, RZ, RZ, R4 ;  /* 0x000000ffff077224 */ /* 0x000fe200078e0004 */
[----:B------:R-:W-:Y:S01]  /*46a0*/  IABS R5, R44 ;  /* 0x0000002c00057213 */ /* 0x000fe20000000000 */
[----:B------:R-:W-:Y:S01]  /*46b0*/  FFMA.FTZ R14, R9, -R133, R130 ;  /* 0x80000085090e7223 */ /* 0x000fe20000010082 */
[----:B------:R-:W-:Y:S01]  /*46c0*/  IABS R6, R41 ;  /* 0x0000002900067213 */ /* 0x000fe20000000000 */
[----:B------:R-:W-:Y:S01]  /*46d0*/  IMAD.MOV.U32 R4, RZ, RZ, R3 ;  /* 0x000000ffff047224 */ /* 0x000fe200078e0003 */
[----:B------:R-:W-:Y:S01]  /*46e0*/  IABS R8, R40 ;  /* 0x0000002800087213 */ /* 0x000fe20000000000 */
[----:B------:R-:W-:Y:S01]  /*46f0*/  IMAD.MOV.U32 R9, RZ, RZ, R5 ;  /* 0x000000ffff097224 */ /* 0x000fe200078e0005 */
[----:B------:R-:W-:Y:S01]  /*4700*/  FSEL R138, R47, -INF , !P5 ;  /* 0xff8000002f8a7808 */ /* 0x000fe20006800000 */
[----:B------:R-:W-:Y:S01]  /*4710*/  IMAD.MOV.U32 R3, RZ, RZ, R6 ;  /* 0x000000ffff037224 */ /* 0x000fe200078e0006 */
[----:B------:R-:W-:Y:S01]  /*4720*/  FSEL R187, R32, -INF , !P5 ;  /* 0xff80000020bb7808 */ /* 0x000fe20006800000 */
[----:B------:R-:W-:Y:S01]  /*4730*/  IMAD.MOV.U32 R5, RZ, RZ, R8 ;  /* 0x000000ffff057224 */ /* 0x000fe200078e0008 */
[----:B------:R-:W-:-:S02]  /*4740*/  FSEL R120, R29, -INF , !P5 ;  /* 0xff8000001d787808 */ /* 0x000fc40006800000 */
[----:B------:R-:W-:Y:S02]  /*4750*/  FSEL R122, R26, -INF , !P5 ;  /* 0xff8000001a7a7808 */ /* 0x000fe40006800000 */
[----:B------:R-:W-:Y:S02]  /*4760*/  ISETP.GE.AND P5, PT, R134, 0x41, PT ;  /* 0x000000418600780c */ /* 0x000fe40003fa6270 */
[----:B------:R-:W-:Y:S02]  /*4770*/  I2FP.F32.S32 R6, R4 ;  /* 0x0000000400067245 */ /* 0x000fe40000201400 */
[----:B------:R-:W-:Y:S02]  /*4780*/  I2FP.F32.S32 R4, R3 ;  /* 0x0000000300047245 */ /* 0x000fe40000201400 */
[----:B------:R-:W-:Y:S02]  /*4790*/  I2FP.F32.S32 R8, R9 ;  /* 0x0000000900087245 */ /* 0x000fe40000201400 */
[----:B------:R-:W-:Y:S01]  /*47a0*/  I2FP.F32.S32 R7, R7 ;  /* 0x0000000700077245 */ /* 0x000fe20000201400 */
[----:B------:R-:W-:Y:S01]  /*47b0*/  FFMA.FTZ R4, R4, -R133, R50 ;  /* 0x8000008504047223 */ /* 0x000fe20000010032 */
[----:B------:R-:W-:Y:S01]  /*47c0*/  I2FP.F32.S32 R3, R5 ;  /* 0x0000000500037245 */ /* 0x000fe20000201400 */
[-C--:B------:R-:W-:Y:S01]  /*47d0*/  FFMA.FTZ R8, R8, -R133.reuse, R48 ;  /* 0x8000008508087223 */ /* 0x080fe20000010030 */
[-C--:B------:R-:W-:Y:S01]  /*47e0*/  FFMA.FTZ R5, R6, -R133.reuse, R131 ;  /* 0x8000008506057223 */ /* 0x080fe20000010083 */
[-C--:B------:R-:W-:Y:S01]  /*47f0*/  FFMA.FTZ R7, R7, -R133.reuse, R49 ;  /* 0x8000008507077223 */ /* 0x080fe20000010031 */
[----:B------:R-:W-:Y:S01]  /*4800*/  FSEL R191, R19, -INF , !P4 ;  /* 0xff80000013bf7808 */ /* 0x000fe20006000000 */
[----:B------:R-:W-:Y:S01]  /*4810*/  FFMA.FTZ R3, R3, -R133, R51 ;  /* 0x8000008503037223 */ /* 0x000fe20000010033 */
        /* <DEDUP_REMOVED lines=23> */
[----:B------:R-:W-:Y:S06]  /*4990*/  @!P5 BRA `(.L_x_117) ;  /* 0x000000040008d947 */ /* 0x000fec0003800000 */
        /* <DEDUP_REMOVED lines=19> */
[----:B------:R-:W-:Y:S02]  /*4ad0*/  @!P3 LEA.HI.X R13, R4, R13, R5, 0x1, P2 ;  /* 0x0000000d040db211 */ /* 0x000fe400010f0c05 */
        /* <DEDUP_REMOVED lines=38> */
[----:B------:R-:W-:-:S04]  /*4d40*/  LEA R4, P0, R3, UR6, 0x1 ;  /* 0x0000000603047c11 */ /* 0x000fc8000f8008ff */
[----:B------:R-:W-:-:S05]  /*4d50*/  LEA.HI.X R5, R3, UR7, R5, 0x1, P0 ;  /* 0x0000000703057c11 */ /* 0x000fca00080f0c05 */
[----:B------:R-:W-:Y:S01]  /*4d60*/  @!PT LDS RZ, [RZ] ;  /* 0x00000000fffff984 */ /* 0x000fe20000000800 */
[----:B------:R-:W-:Y:S01]  /*4d70*/  @!PT LDS RZ, [RZ] ;  /* 0x00000000fffff984 */ /* 0x000fe20000000800 */
[----:B------:R-:W-:Y:S01]  /*4d80*/  @!PT LDS RZ, [RZ] ;  /* 0x00000000fffff984 */ /* 0x000fe20000000800 */
[----:B------:R1:W-:Y:S04]  /*4d90*/  LDGSTS.E.BYPASS.LTC128B.128 [R222+0x8800], desc[UR8][R4.64+0x80] ;  /* 0x0880008004de7fae */ /* 0x0003e8000b901d48 */
.L_x_119:
[----:B------:R-:W-:Y:S05]  /*4da0*/  BSYNC B0 ;  /* 0x0000000000007941 */ /* 0x000fea0003800000 */
.L_x_118:
[----:B------:R-:W0:Y:S02]  /*4db0*/  LDGDEPBAR ;  /* 0x00000000000079af */ /* 0x000e240000000000 */
.L_x_117:
[----:B------:R-:W-:Y:S01]  /*4dc0*/  FMNMX.FTZ R3, R60, R59, !PT ;  /* 0x0000003b3c037209 */ /* 0x000fe20007810000 */
[----:B------:R-:W-:Y:S01]  /*4dd0*/  ULDC UR5, c[0x0][0x2ec] ;  /* 0x0000bb0000057ab9 */ /* 0x000fe20000000800 */
[----:B------:R-:W-:Y:S02]  /*4de0*/  LEA R216, R0, UR4, 0x1 ;  /* 0x0000000400d87c11 */ /* 0x000fe4000f8e08ff */
[----:B-1----:R-:W-:Y:S02]  /*4df0*/  FMNMX.FTZ R4, R104, R3, !PT ;  /* 0x0000000368047209 */ /* 0x002fe40007810000 */
        /* <DEDUP_REMOVED lines=34> */
[----:B------:R-:W-:Y:S01]  /*5020*/  FMNMX.FTZ R4, R194, R4, !PT ;  /* 0x00000004c2047209 */ /* 0x000fe20007810000 */
[----:B------:R-:W1:Y:S01]  /*5030*/  SHFL.BFLY PT, R137, R5, 0x2, 0x1f ;  /* 0x0c401f0005897f89 */ /* 0x000e6200000e0000 */
[----:B------:R-:W-:Y:S02]  /*5040*/  FMNMX.FTZ R3, R96, R3, !PT ;  /* 0x0000000360037209 */ /* 0x000fe40007810000 */
[----:B------:R-:W-:-:S02]  /*5050*/  FMNMX.FTZ R4, R195, R4, !PT ;  /* 0x00000004c3047209 */ /* 0x000fc40007810000 */
[----:B------:R-:W-:Y:S02]  /*5060*/  FMNMX.FTZ R3, R201, R3, !PT ;  /* 0x00000003c9037209 */ /* 0x000fe40007810000 */
[----:B------:R-:W-:Y:S02]  /*5070*/  FMNMX.FTZ R4, R196, R4, !PT ;  /* 0x00000004c4047209 */ /* 0x000fe40007810000 */
[----:B------:R-:W-:Y:S02]  /*5080*/  FMNMX.FTZ R3, R122, R3, !PT ;  /* 0x000000037a037209 */ /* 0x000fe40007810000 */
[----:B------:R-:W-:Y:S01]  /*5090*/  LEA R218, R2, R216, 0x1 ;  /* 0x000000d802da7211 */ /* 0x000fe200078e08ff */
[----:B------:R-:W3:Y:S01]  /*50a0*/  SHFL.BFLY PT, R135, R4, 0x2, 0x1f ;  /* 0x0c401f0004877f89 */ /* 0x000ee200000e0000 */
[----:B------:R-:W-:-:S03]  /*50b0*/  FMNMX.FTZ R3, R123, R3, !PT ;  /* 0x000000037b037209 */ /* 0x000fc60007810000 */
[----:B------:R-:W-:Y:S01]  /*50c0*/  LDSM.16.MT88.4 R72, [R218+0xa000] ;  /* 0x00a00000da48783b */ /* 0x000fe20000004200 */
[----:B------:R-:W-:-:S03]  /*50d0*/  FMNMX.FTZ R3, R19, R3, !PT ;  /* 0x0000000313037209 */ /* 0x000fc60007810000 */
[----:B------:R-:W-:Y:S01]  /*50e0*/  LDSM.16.MT88.4 R48, [R218+0x9000] ;  /* 0x00900000da30783b */ /* 0x000fe20000004200 */
[----:B------:R-:W-:Y:S02]  /*50f0*/  FMNMX.FTZ R3, R197, R3, !PT ;  /* 0x00000003c5037209 */ /* 0x000fe40007810000 */
[----:B-1----:R-:W-:Y:S01]  /*5100*/  FMNMX.FTZ R137, R5, R137, !PT ;  /* 0x0000008905897209 */ /* 0x002fe20007810000 */
[----:B------:R-:W-:Y:S01]  /*5110*/  LDSM.16.MT88.4 R88, [R218+0xb000] ;  /* 0x00b00000da58783b */ /* 0x000fe20000004200 */
[----:B------:R-:W-:-:S03]  /*5120*/  FMNMX.FTZ R3, R198, R3, !PT ;  /* 0x00000003c6037209 */ /* 0x000fc60007810000 */
[----:B------:R-:W1:Y:S01]  /*5130*/  SHFL.BFLY PT, R5, R137, 0x1, 0x1f ;  /* 0x0c201f0089057f89 */ /* 0x000e6200000e0000 */
[----:B------:R-:W-:-:S03]  /*5140*/  FMNMX.FTZ R3, R199, R3, !PT ;  /* 0x00000003c7037209 */ /* 0x000fc60007810000 */
[----:B------:R-:W-:Y:S01]  /*5150*/  LDSM.16.MT88.4 R100, [R218+0xa400] ;  /* 0x00a40000da64783b */ /* 0x000fe20000004200 */
[----:B------:R-:W-:Y:S02]  /*5160*/  FMNMX.FTZ R3, R200, R3, !PT ;  /* 0x00000003c8037209 */ /* 0x000fe40007810000 */
[----:B---3--:R-:W-:Y:S01]  /*5170*/  FMNMX.FTZ R135, R4, R135, !PT ;  /* 0x0000008704877209 */ /* 0x008fe20007810000 */
[----:B------:R-:W-:Y:S04]  /*5180*/  LDSM.16.MT88.4 R92, [R218+0x9400] ;  /* 0x00940000da5c783b */ /* 0x000fe80000004200 */
[----:B------:R-:W3:Y:S04]  /*5190*/  SHFL.BFLY PT, R132, R3, 0x2, 0x1f ;  /* 0x0c401f0003847f89 */ /* 0x000ee800000e0000 */
[----:B--2---:R-:W2:Y:S01]  /*51a0*/  SHFL.BFLY PT, R6, R135, 0x1, 0x1f ;  /* 0x0c201f0087067f89 */ /* 0x004ea200000e0000 */
[----:B-1----:R-:W-:-:S04]  /*51b0*/  FMNMX.FTZ R137, R137, R5, !PT ;  /* 0x0000000589897209 */ /* 0x002fc80007810000 */
[C---:B------:R-:W-:Y:S01]  /*51c0*/  FSETP.NEU.FTZ.AND P0, PT, R137.reuse, -INF , PT ;  /* 0xff8000008900780b */ /* 0x040fe20003f1d000 */
[----:B------:R-:W-:Y:S01]  /*51d0*/  FMUL.FTZ R4, R137, UR5 ;  /* 0x0000000589047c20 */ /* 0x000fe20008410000 */
[----:B---3--:R-:W-:-:S04]  /*51e0*/  FMNMX.FTZ R132, R3, R132, !PT ;  /* 0x0000008403847209 */ /* 0x008fc80007810000 */
[----:B------:R-:W-:Y:S02]  /*51f0*/  FSEL R3, R4, RZ, P0 ;  /* 0x000000ff04037208 */ /* 0x000fe40000000000 */
[----:B--2---:R-:W-:Y:S01]  /*5200*/  FMNMX.FTZ R135, R135, R6, !PT ;  /* 0x0000000687877209 */ /* 0x004fe20007810000 */
[----:B------:R-:W1:Y:S02]  /*5210*/  SHFL.BFLY PT, R5, R132, 0x1, 0x1f ;  /* 0x0c201f0084057f89 */ /* 0x000e6400000e0000 */
[--C-:B------:R-:W-:Y:S01]  /*5220*/  FFMA.FTZ R4, R60, UR5, -R3.reuse ;  /* 0x000000053c047c23 */ /* 0x100fe20008010803 */
[C---:B------:R-:W-:Y:S01]  /*5230*/  FSETP.NEU.FTZ.AND P0, PT, R135.reuse, -INF , PT ;  /* 0xff8000008700780b */ /* 0x040fe20003f1d000 */
[----:B------:R-:W-:Y:S02]  /*5240*/  FMUL.FTZ R17, R135, UR5 ;  /* 0x0000000587117c20 */ /* 0x000fe40008410000 */
[----:B------:R2:W-:Y:S03]  /*5250*/  MUFU.EX2 R237, R4 ;  /* 0x0000000400ed7308 */ /* 0x0005e60000000800 */
[----:B------:R-:W-:Y:S01]  /*5260*/  FSEL R17, R17, RZ, P0 ;  /* 0x000000ff11117208 */ /* 0x000fe20000000000 */
[----:B--2---:R-:W-:Y:S01]  /*5270*/  FFMA.FTZ R4, R59, UR5, -R3 ;  /* 0x000000053b047c23 */ /* 0x004fe20008010803 */
[----:B-1----:R-:W-:-:S02]  /*5280*/  FMNMX.FTZ R132, R132, R5, !PT ;  /* 0x0000000584847209 */ /* 0x002fc40007810000 */
[----:B------:R-:W-:Y:S01]  /*5290*/  FMNMX.FTZ R5, R119, R124, !PT ;  /* 0x0000007c77057209 */ /* 0x000fe20007810000 */
[----:B------:R1:W-:Y:S01]  /*52a0*/  MUFU.EX2 R235, R4 ;  /* 0x0000000400eb7308 */ /* 0x0003e20000000800 */
[C---:B------:R-:W-:Y:S01]  /*52b0*/  FSETP.NEU.FTZ.AND P0, PT, R132.reuse, -INF , PT ;  /* 0xff8000008400780b */ /* 0x040fe20003f1d000 */
[----:B------:R-:W-:-:S05]  /*52c0*/  FMUL.FTZ R16, R132, UR5 ;  /* 0x0000000584107c20 */ /* 0x000fca0008410000 */
[----:B------:R-:W-:-:S05]  /*52d0*/  FSEL R16, R16, RZ, P0 ;  /* 0x000000ff10107208 */ /* 0x000fca0000000000 */
[----:B------:R-:W-:-:S04]  /*52e0*/  FFMA.FTZ R2, R57, UR5, -R16 ;  /* 0x0000000539027c23 */ /* 0x000fc80008010810 */
[----:B------:R2:W-:Y:S01]  /*52f0*/  MUFU.EX2 R209, R2 ;  /* 0x0000000200d17308 */ /* 0x0005e20000000800 */
[----:B-1----:R-:W-:-:S07]  /*5300*/  FFMA.FTZ R4, R61, UR5, -R17 ;  /* 0x000000053d047c23 */ /* 0x002fce0008010811 */
[----:B------:R1:W-:Y:S01]  /*5310*/  MUFU.EX2 R223, R4 ;  /* 0x0000000400df7308 */ /* 0x0003e20000000800 */
[----:B--2---:R-:W-:-:S07]  /*5320*/  FFMA.FTZ R2, R65, UR5, -R16 ;  /* 0x0000000541027c23 */ /* 0x004fce0008010810 */
[----:B------:R2:W3:Y:S01]  /*5330*/  MUFU.EX2 R212, R2 ;  /* 0x0000000200d47308 */ /* 0x0004e20000000800 */
[----:B-1----:R-:W-:-:S07]  /*5340*/  FFMA.FTZ R4, R58, UR5, -R17 ;  /* 0x000000053a047c23 */ /* 0x002fce0008010811 */
[----:B------:R1:W-:Y:S01]  /*5350*/  MUFU.EX2 R166, R4 ;  /* 0x0000000400a67308 */ /* 0x0003e20000000800 */
[----:B--2---:R-:W-:Y:S01]  /*5360*/  FFMA.FTZ R2, R66, UR5, -R17 ;  /* 0x0000000542027c23 */ /* 0x004fe20008010811 */
[----:B---3--:R-:W-:-:S06]  /*5370*/  F2FP.BF16.F32.PACK_AB R7, R212, R209 ;  /* 0x000000d1d407723e */ /* 0x008fcc00000010ff */
[----:B------:R-:W-:Y:S01]  /*5380*/  MUFU.EX2 R14, R2 ;  /* 0x00000002000e7308 */ /* 0x000fe20000000800 */
[----:B-1----:R-:W-:-:S07]  /*5390*/  FFMA.FTZ R4, R56, UR5, -R17 ;  /* 0x0000000538047c23 */ /* 0x002fce0008010811 */
[----:B------:R1:W-:Y:S02]  /*53a0*/  MUFU.EX2 R214, R4 ;  /* 0x0000000400d67308 */ /* 0x0003e40000000800 */
[----:B-1----:R-:W-:-:S06]  /*53b0*/  FFMA.FTZ R4, R55, UR5, -R17 ;  /* 0x0000000537047c23 */ /* 0x002fcc0008010811 */
[----:B------:R1:W2:Y:S02]  /*53c0*/  MUFU.EX2 R213, R4 ;  /* 0x0000000400d57308 */ /* 0x0002a40000000800 */
[----:B-1----:R-:W-:Y:S01]  /*53d0*/  FMNMX.FTZ R4, R116, R5, !PT ;  /* 0x0000000574047209 */ /* 0x002fe20007810000 */
[----:B------:R-:W-:Y:S01]  /*53e0*/  FFMA.FTZ R5, R63, UR5, -R16 ;  /* 0x000000053f057c23 */ /* 0x000fe20008010810 */
[----:B--2---:R-:W-:Y:S02]  /*53f0*/  F2FP.BF16.F32.PACK_AB R6, R213, R214 ;  /* 0x000000d6d506723e */ /* 0x004fe400000010ff */
[----:B------:R-:W-:Y:S02]  /*5400*/  FMNMX.FTZ R4, R117, R4, !PT ;  /* 0x0000000475047209 */ /* 0x000fe40007810000 */
[----:B------:R1:W-:Y:S02]  /*5410*/  MUFU.EX2 R164, R5 ;  /* 0x0000000500a47308 */ /* 0x0003e40000000800 */
[----:B------:R-:W-:-:S04]  /*5420*/  FMNMX.FTZ R4, R118, R4, !PT ;  /* 0x0000000476047209 */ /* 0x000fc80007810000 */
[----:B------:R-:W-:Y:S02]  /*5430*/  FMNMX.FTZ R0, R160, R4, !PT ;  /* 0x00000004a0007209 */ /* 0x000fe40007810000 */
[----:B------:R-:W-:Y:S02]  /*5440*/  F2FP.BF16.F32.PACK_AB R4, R166, R223 ;  /* 0x000000dfa604723e */ /* 0x000fe400000010ff */
[----:B------:R-:W-:-:S04]  /*5450*/  FMNMX.FTZ R0, R161, R0, !PT ;  /* 0x00000000a1007209 */ /* 0x000fc80007810000 */
[----:B------:R-:W-:Y:S01]  /*5460*/  FMNMX.FTZ R0, R162, R0, !PT ;  /* 0x00000000a2007209 */ /* 0x000fe20007810000 */
[----:B-1----:R-:W-:-:S03]  /*5470*/  FFMA.FTZ R5, R62, UR5, -R16 ;  /* 0x000000053e057c23 */ /* 0x002fc60008010810 */
[----:B------:R-:W-:Y:S01]  /*5480*/  FMNMX.FTZ R0, R206, R0, !PT ;  /* 0x00000000ce007209 */ /* 0x000fe20007810000 */
[----:B------:R-:W1:Y:S01]  /*5490*/  LDSM.16.MT88.4 R60, [R216+0xa000] ;  /* 0x00a00000d83c783b */ /* 0x000e620000004200 */
[----:B------:R-:W2:Y:S02]  /*54a0*/  MUFU.EX2 R225, R5 ;  /* 0x0000000500e17308 */ /* 0x000ea40000000800 */
[----:B------:R-:W-:-:S04]  /*54b0*/  FMNMX.FTZ R0, R187, R0, !PT ;  /* 0x00000000bb007209 */ /* 0x000fc80007810000 */
[----:B------:R-:W-:-:S04]  /*54c0*/  FMNMX.FTZ R0, R189, R0, !PT ;  /* 0x00000000bd007209 */ /* 0x000fc80007810000 */
[----:B------:R-:W-:-:S04]  /*54d0*/  FMNMX.FTZ R0, R191, R0, !PT ;  /* 0x00000000bf007209 */ /* 0x000fc80007810000 */
[----:B------:R-:W-:Y:S01]  /*54e0*/  FMNMX.FTZ R2, R192, R0, !PT ;  /* 0x00000000c0027209 */ /* 0x000fe20007810000 */
[--C-:B------:R-:W-:Y:S01]  /*54f0*/  FFMA.FTZ R0, R64, UR5, -R17.reuse ;  /* 0x0000000540007c23 */ /* 0x100fe20008010811 */
[----:B--2---:R-:W-:Y:S02]  /*5500*/  F2FP.BF16.F32.PACK_AB R5, R225, R164 ;  /* 0x000000a4e105723e */ /* 0x004fe400000010ff */
[----:B------:R-:W-:Y:S01]  /*5510*/  FMNMX.FTZ R2, R202, R2, !PT ;  /* 0x00000002ca027209 */ /* 0x000fe20007810000 */
[----:B------:R2:W-:Y:S03]  /*5520*/  MUFU.EX2 R227, R0 ;  /* 0x0000000000e37308 */ /* 0x0005e60000000800 */
[----:B------:R-:W-:Y:S01]  /*5530*/  FMNMX.FTZ R2, R203, R2, !PT ;  /* 0x00000002cb027209 */ /* 0x000fe20007810000 */
[C---:B------:R-:W-:Y:S06]  /*5540*/  HMMA.16816.F32.BF16 R24, R4.reuse, R74, RZ ;  /* 0x0000004a0418723c */ /* 0x040fec00000418ff */
[C---:B------:R-:W-:Y:S06]  /*5550*/  HMMA.16816.F32.BF16 R20, R4.reuse, R40, RZ ;  /* 0x000000280414723c */ /* 0x040fec00000418ff */
[----:B------:R-:W-:Y:S01]  /*5560*/  HMMA.16816.F32.BF16 R44, R4, R48, RZ ;  /* 0x00000030042c723c */ /* 0x000fe200000418ff */
[----:B--2---:R-:W-:-:S04]  /*5570*/  FFMA.FTZ R0, R54, UR5, -R17 ;  /* 0x0000000536007c23 */ /* 0x004fc80008010811 */
[----:B------:R2:W-:Y:S01]  /*5580*/  MUFU.EX2 R229, R0 ;  /* 0x0000000000e57308 */ /* 0x0005e20000000800 */
[C---:B-1----:R-:W-:Y:S06]  /*5590*/  HMMA.16816.F32.BF16 R28, R4.reuse, R62, RZ ;  /* 0x0000003e041c723c */ /* 0x042fec00000418ff */
[C---:B------:R-:W-:Y:S06]  /*55a0*/  HMMA.16816.F32.BF16 R32, R4.reuse, R60, RZ ;  /* 0x0000003c0420723c */ /* 0x040fec00000418ff */
[----:B------:R-:W-:Y:S01]  /*55b0*/  HMMA.16816.F32.BF16 R56, R4, R72, RZ ;  /* 0x000000480438723c */ /* 0x000fe200000418ff */
[----:B--2---:R-:W-:Y:S01]  /*55c0*/  FMNMX.FTZ R0, R204, R2, !PT ;  /* 0x00000002cc007209 */ /* 0x004fe20007810000 */
[----:B------:R-:W-:-:S04]  /*55d0*/  FFMA.FTZ R2, R53, UR5, -R17 ;  /* 0x0000000535027c23 */ /* 0x000fc80008010811 */
[C---:B------:R-:W-:Y:S01]  /*55e0*/  HMMA.16816.F32.BF16 R36, R4.reuse, R50, RZ ;  /* 0x000000320424723c */ /* 0x040fe200000418ff */
[----:B------:R-:W1:Y:S01]  /*55f0*/  SHFL.BFLY PT, R8, R0, 0x2, 0x1f ;  /* 0x0c401f0000087f89 */ /* 0x000e6200000e0000 */
[----:B------:R2:W3:Y:S04]  /*5600*/  MUFU.EX2 R167, R2 ;  /* 0x0000000200a77308 */ /* 0x0004e80000000800 */
[----:B------:R-:W-:Y:S01]  /*5610*/  HMMA.16816.F32.BF16 R52, R4, R82, RZ ;  /* 0x000000520434723c */ /* 0x000fe200000418ff */
[----:B--2---:R-:W-:Y:S01]  /*5620*/  FFMA.FTZ R2, R67, UR5, -R16 ;  /* 0x0000000543027c23 */ /* 0x004fe20008010810 */
[----:B---3--:R-:W-:-:S04]  /*5630*/  F2FP.BF16.F32.PACK_AB R10, R167, R229 ;  /* 0x000000e5a70a723e */ /* 0x008fc800000010ff */
[----:B------:R-:W-:Y:S01]  /*5640*/  HMMA.16816.F32.BF16 R64, R4, R88, RZ ;  /* 0x000000580440723c */ /* 0x000fe200000418ff */
[----:B------:R2:W-:Y:S01]  /*5650*/  MUFU.EX2 R13, R2 ;  /* 0x00000002000d7308 */ /* 0x0005e20000000800 */
[----:B-1----:R-:W-:Y:S02]  /*5660*/  FMNMX.FTZ R0, R0, R8, !PT ;  /* 0x0000000800007209 */ /* 0x002fe40007810000 */
[----:B------:R-:W-:-:S03]  /*5670*/  F2FP.BF16.F32.PACK_AB R8, R227, R14 ;  /* 0x0000000ee308723e */ /* 0x000fc600000010ff */
[----:B------:R-:W1:Y:S01]  /*5680*/  SHFL.BFLY PT, R12, R0, 0x1, 0x1f ;  /* 0x0c201f00000c7f89 */ /* 0x000e6200000e0000 */
[--C-:B--2---:R-:W-:Y:S02]  /*5690*/  FFMA.FTZ R2, R68, UR5, -R16.reuse ;  /* 0x0000000544027c23 */ /* 0x104fe40008010810 */
[C---:B------:R-:W-:Y:S02]  /*56a0*/  HMMA.16816.F32.BF16 R68, R4.reuse, R80, RZ ;  /* 0x000000500444723c */ /* 0x040fe400000418ff */
[----:B------:R2:W3:Y:S01]  /*56b0*/  MUFU.EX2 R211, R2 ;  /* 0x0000000200d37308 */ /* 0x0004e20000000800 */
[----:B-1----:R-:W-:Y:S02]  /*56c0*/  FMNMX.FTZ R136, R0, R12, !PT ;  /* 0x0000000c00887209 */ /* 0x002fe40007810000 */
[----:B------:R-:W-:Y:S02]  /*56d0*/  F2FP.BF16.F32.PACK_AB R12, R235, R237 ;  /* 0x000000edeb0c723e */ /* 0x000fe400000010ff */
[C---:B------:R-:W-:Y:S01]  /*56e0*/  FSETP.NEU.FTZ.AND P0, PT, R136.reuse, -INF , PT ;  /* 0xff8000008800780b */ /* 0x040fe20003f1d000 */
[----:B------:R-:W-:Y:S01]  /*56f0*/  FMUL.FTZ R0, R136, UR5 ;  /* 0x0000000588007c20 */ /* 0x000fe20008410000 */
[--C-:B--2---:R-:W-:Y:S01]  /*5700*/  FFMA.FTZ R2, R76, UR5, -R16.reuse ;  /* 0x000000054c027c23 */ /* 0x104fe20008010810 */
[----:B---3--:R-:W-:Y:S01]  /*5710*/  F2FP.BF16.F32.PACK_AB R9, R211, R13 ;  /* 0x0000000dd309723e */ /* 0x008fe200000010ff */
[C---:B------:R-:W-:Y:S02]  /*5720*/  HMMA.16816.F32.BF16 R76, R4.reuse, R42, RZ ;  /* 0x0000002a044c723c */ /* 0x040fe400000418ff */
[----:B------:R-:W-:Y:S01]  /*5730*/  FSEL R0, R0, RZ, P0 ;  /* 0x000000ff00007208 */ /* 0x000fe20000000000 */
[----:B------:R1:W-:Y:S03]  /*5740*/  MUFU.EX2 R208, R2 ;  /* 0x0000000200d07308 */ /* 0x0003e60000000800 */
[----:B------:R-:W-:Y:S01]  /*5750*/  HMMA.16816.F32.BF16 R4, R4, R90, RZ ;  /* 0x0000005a0404723c */ /* 0x000fe200000418ff */
[----:B-1----:R-:W-:-:S02]  /*5760*/  FFMA.FTZ R2, R96, UR5, -R16 ;  /* 0x0000000560027c23 */ /* 0x002fc40008010810 */
[----:B------:R-:W1:Y:S02]  /*5770*/  LDSM.16.MT88.4 R96, [R216+0xa400] ;  /* 0x00a40000d860783b */ /* 0x000e640000004200 */
[----:B------:R2:W3:Y:S02]  /*5780*/  MUFU.EX2 R165, R2 ;  /* 0x0000000200a57308 */ /* 0x0004e40000000800 */
[--C-:B--2---:R-:W-:Y:S01]  /*5790*/  FFMA.FTZ R2, R104, UR5, -R3.reuse ;  /* 0x0000000568027c23 */ /* 0x104fe20008010803 */
[----:B---3--:R-:W-:Y:S01]  /*57a0*/  F2FP.BF16.F32.PACK_AB R11, R165, R208 ;  /* 0x000000d0a50b723e */ /* 0x008fe200000010ff */
[----:B------:R-:W2:Y:S04]  /*57b0*/  LDSM.16.MT88.4 R104, [R216+0xb400] ;  /* 0x00b40000d868783b */ /* 0x000ea80000004200 */
[----:B------:R3:W-:Y:S02]  /*57c0*/  MUFU.EX2 R226, R2 ;  /* 0x0000000200e27308 */ /* 0x0007e40000000800 */
[C---:B------:R-:W-:Y:S06]  /*57d0*/  HMMA.16816.F32.BF16 R156, R8.reuse, R102, R24 ;  /* 0x00000066089c723c */ /* 0x040fec0000041818 */
[C---:B------:R-:W-:Y:S06]  /*57e0*/  HMMA.16816.F32.BF16 R140, R8.reuse, R84, R20 ;  /* 0x00000054088c723c */ /* 0x040fec0000041814 */
[----:B------:R-:W-:Y:S01]  /*57f0*/  HMMA.16816.F32.BF16 R180, R8, R92, R44 ;  /* 0x0000005c08b4723c */ /* 0x000fe2000004182c */
[----:B---3--:R-:W-:-:S02]  /*5800*/  FFMA.FTZ R2, R108, UR5, -R3 ;  /* 0x000000056c027c23 */ /* 0x008fc40008010803 */
[----:B------:R-:W3:Y:S02]  /*5810*/  LDSM.16.MT88.4 R108, [R218+0xb400] ;  /* 0x00b40000da6c783b */ /* 0x000ee40000004200 */
[----:B------:R4:W5:Y:S01]  /*5820*/  MUFU.EX2 R210, R2 ;  /* 0x0000000200d27308 */ /* 0x0009620000000800 */
[C---:B-1----:R-:W-:Y:S06]  /*5830*/  HMMA.16816.F32.BF16 R152, R8.reuse, R98, R28 ;  /* 0x000000620898723c */ /* 0x042fec000004181c */
[C---:B------:R-:W-:Y:S06]  /*5840*/  HMMA.16816.F32.BF16 R172, R8.reuse, R96, R32 ;  /* 0x0000006008ac723c */ /* 0x040fec0000041820 */
[----:B------:R-:W-:Y:S01]  /*5850*/  HMMA.16816.F32.BF16 R148, R8, R100, R56 ;  /* 0x000000640894723c */ /* 0x000fe20000041838 */
[----:B----4-:R-:W-:Y:S01]  /*5860*/  FFMA.FTZ R2, R114, UR5, -R3 ;  /* 0x0000000572027c23 */ /* 0x010fe20008010803 */
[----:B------:R-:W-:Y:S01]  /*5870*/  IMAD.MOV.U32 R114, RZ, RZ, R14 ;  /* 0x000000ffff727224 */ /* 0x000fe200078e000e */
[----:B-----5:R-:W-:-:S03]  /*5880*/  F2FP.BF16.F32.PACK_AB R14, R210, R226 ;  /* 0x000000e2d20e723e */ /* 0x020fc600000010ff */
[C---:B--2---:R-:W-:Y:S01]  /*5890*/  HMMA.16816.F32.BF16 R176, R8.reuse, R106, R52 ;  /* 0x0000006a08b0723c */ /* 0x044fe20000041834 */
[----:B------:R1:W-:Y:S05]  /*58a0*/  MUFU.EX2 R236, R2 ;  /* 0x0000000200ec7308 */ /* 0x0003ea0000000800 */
[C---:B------:R-:W-:Y:S06]  /*58b0*/  HMMA.16816.F32.BF16 R144, R8.reuse, R104, R68 ;  /* 0x000000680890723c */ /* 0x040fec0000041844 */
[----:B------:R-:W-:Y:S01]  /*58c0*/  HMMA.16816.F32.BF16 R76, R8, R86, R76 ;  /* 0x00000056084c723c */ /* 0x000fe2000004184c */
[----:B-1----:R-:W-:Y:S01]  /*58d0*/  FFMA.FTZ R2, R113, UR5, -R3 ;  /* 0x0000000571027c23 */ /* 0x002fe20008010803 */
[----:B------:R-:W-:-:S04]  /*58e0*/  MOV R113, R13 ;  /* 0x0000000d00717202 */ /* 0x000fc80000000f00 */
[C---:B---3--:R-:W-:Y:S01]  /*58f0*/  HMMA.16816.F32.BF16 R128, R8.reuse, R108, R64 ;  /* 0x0000006c0880723c */ /* 0x048fe20000041840 */
[----:B------:R1:W2:Y:S05]  /*5900*/  MUFU.EX2 R215, R2 ;  /* 0x0000000200d77308 */ /* 0x0002aa0000000800 */
[----:B------:R-:W-:Y:S01]  /*5910*/  HMMA.16816.F32.BF16 R168, R8, R94, R36 ;  /* 0x0000005e08a8723c */ /* 0x000fe20000041824 */
[----:B-1----:R-:W-:-:S04]  /*5920*/  FFMA.FTZ R2, R112, UR5, -R3 ;  /* 0x0000000570027c23 */ /* 0x002fc80008010803 */
[----:B------:R1:W-:Y:S02]  /*5930*/  MUFU.EX2 R224, R2 ;  /* 0x0000000200e07308 */ /* 0x0003e40000000800 */
[----:B-1----:R-:W-:-:S06]  /*5940*/  FFMA.FTZ R2, R119, UR5, -R0 ;  /* 0x0000000577027c23 */ /* 0x002fcc0008010800 */
[----:B------:R1:W-:Y:S02]  /*5950*/  MUFU.EX2 R242, R2 ;  /* 0x0000000200f27308 */ /* 0x0003e40000000800 */
[--C-:B-1----:R-:W-:Y:S02]  /*5960*/  FFMA.FTZ R2, R124, UR5, -R0.reuse ;  /* 0x000000057c027c23 */ /* 0x102fe40008010800 */
[----:B------:R-:W-:Y:S04]  /*5970*/  HMMA.16816.F32.BF16 R124, R8, R110, R4 ;  /* 0x0000006e087c723c */ /* 0x000fe80000041804 */
[----:B------:R1:W3:Y:S03]  /*5980*/  MUFU.EX2 R241, R2 ;  /* 0x0000000200f17308 */ /* 0x0002e60000000800 */
[----:B--2---:R-:W-:Y:S01]  /*5990*/  F2FP.BF16.F32.PACK_AB R4, R215, R236 ;  /* 0x000000ecd704723e */ /* 0x004fe200000010ff */
[----:B-1----:R-:W-:Y:S01]  /*59a0*/  FFMA.FTZ R2, R116, UR5, -R0 ;  /* 0x0000000574027c23 */ /* 0x002fe20008010800 */
[----:B---3--:R-:W-:-:S03]  /*59b0*/  F2FP.BF16.F32.PACK_AB R13, R241, R242 ;  /* 0x000000f2f10d723e */ /* 0x008fc600000010ff */
[----:B------:R1:W-:Y:S02]  /*59c0*/  MUFU.EX2 R240, R2 ;  /* 0x0000000200f07308 */ /* 0x0003e40000000800 */
[----:B-1----:R-:W-:-:S06]  /*59d0*/  FFMA.FTZ R2, R117, UR5, -R0 ;  /* 0x0000000575027c23 */ /* 0x002fcc0008010800 */
[----:B------:R1:W2:Y:S02]  /*59e0*/  MUFU.EX2 R234, R2 ;  /* 0x0000000200ea7308 */ /* 0x0002a40000000800 */
[----:B-1----:R-:W-:Y:S01]  /*59f0*/  FFMA.FTZ R2, R115, UR5, -R3 ;  /* 0x0000000573027c23 */ /* 0x002fe20008010803 */
[----:B--2---:R-:W-:-:S05]  /*5a00*/  F2FP.BF16.F32.PACK_AB R15, R234, R240 ;  /* 0x000000f0ea0f723e */ /* 0x004fca00000010ff */
[----:B------:R1:W2:Y:S02]  /*5a10*/  MUFU.EX2 R243, R2 ;  /* 0x0000000200f37308 */ /* 0x0002a40000000800 */
[C---:B------:R-:W-:Y:S06]  /*5a20*/  HMMA.16816.F32.BF16 R28, R12.reuse, R40, RZ ;  /* 0x000000280c1c723c */ /* 0x040fec00000418ff */
[C---:B------:R-:W-:Y:S06]  /*5a30*/  HMMA.16816.F32.BF16 R24, R12.reuse, R72, RZ ;  /* 0x000000480c18723c */ /* 0x040fec00000418ff */
[----:B------:R-:W-:Y:S01]  /*5a40*/  HMMA.16816.F32.BF16 R52, R12, R74, RZ ;  /* 0x0000004a0c34723c */ /* 0x000fe200000418ff */
[----:B-1----:R-:W-:Y:S01]  /*5a50*/  FFMA.FTZ R2, R118, UR5, -R0 ;  /* 0x0000000576027c23 */ /* 0x002fe20008010800 */
[----:B------:R-:W-:Y:S01]  /*5a60*/  IMAD.MOV.U32 R73, RZ, RZ, R229 ;  /* 0x000000ffff497224 */ /* 0x000fe200078e00e5 */
[----:B------:R-:W-:-:S02]  /*5a70*/  MOV R72, R227 ;  /* 0x000000e300487202 */ /* 0x000fc40000000f00 */
[----:B------:R1:W-:Y:S01]  /*5a80*/  MUFU.EX2 R233, R2 ;  /* 0x0000000200e97308 */ /* 0x0003e20000000800 */
[C---:B------:R-:W-:Y:S01]  /*5a90*/  HMMA.16816.F32.BF16 R8, R12.reuse, R48, RZ ;  /* 0x000000300c08723c */ /* 0x040fe200000418ff */
[----:B------:R-:W-:Y:S01]  /*5aa0*/  IMAD.MOV.U32 R75, RZ, RZ, R226 ;  /* 0x000000ffff4b7224 */ /* 0x000fe200078e00e2 */
[----:B--2---:R-:W-:Y:S02]  /*5ab0*/  F2FP.BF16.F32.PACK_AB R6, R243, R224 ;  /* 0x000000e0f306723e */ /* 0x004fe400000010ff */
[----:B------:R-:W-:Y:S02]  /*5ac0*/  MOV R74, R225 ;  /* 0x000000e1004a7202 */ /* 0x000fe40000000f00 */
[C---:B------:R-:W-:Y:S06]  /*5ad0*/  HMMA.16816.F32.BF16 R44, R12.reuse, R50, RZ ;  /* 0x000000320c2c723c */ /* 0x040fec00000418ff */
[----:B------:R-:W-:Y:S01]  /*5ae0*/  HMMA.16816.F32.BF16 R40, R12, R42, RZ ;  /* 0x0000002a0c28723c */ /* 0x000fe200000418ff */
[----:B-1----:R-:W-:-:S05]  /*5af0*/  FFMA.FTZ R2, R160, UR5, -R0 ;  /* 0x00000005a0027c23 */ /* 0x002fca0008010800 */
[C---:B------:R-:W-:Y:S01]  /*5b00*/  HMMA.16816.F32.BF16 R36, R12.reuse, R88, RZ ;  /* 0x000000580c24723c */ /* 0x040fe200000418ff */
[----:B------:R1:W2:Y:S05]  /*5b10*/  MUFU.EX2 R232, R2 ;  /* 0x0000000200e87308 */ /* 0x0002aa0000000800 */
[----:B------:R-:W-:Y:S01]  /*5b20*/  HMMA.16816.F32.BF16 R48, R12, R62, RZ ;  /* 0x0000003e0c30723c */ /* 0x000fe200000418ff */
[----:B------:R-:W-:Y:S01]  /*5b30*/  IMAD.MOV.U32 R88, RZ, RZ, R165 ;  /* 0x000000ffff587224 */ /* 0x000fe200078e00a5 */
[----:B------:R-:W-:-:S04]  /*5b40*/  MOV R89, R164 ;  /* 0x000000a400597202 */ /* 0x000fc80000000f00 */
[C---:B------:R-:W-:Y:S06]  /*5b50*/  HMMA.16816.F32.BF16 R20, R12.reuse, R60, RZ ;  /* 0x0000003c0c14723c */ /* 0x040fec00000418ff */
[----:B------:R-:W-:Y:S01]  /*5b60*/  HMMA.16816.F32.BF16 R32, R12, R80, RZ ;  /* 0x000000500c20723c */ /* 0x000fe200000418ff */
[----:B-1----:R-:W-:Y:S01]  /*5b70*/  FFMA.FTZ R2, R161, UR5, -R0 ;  /* 0x00000005a1027c23 */ /* 0x002fe20008010800 */
[----:B--2---:R-:W-:-:S03]  /*5b80*/  F2FP.BF16.F32.PACK_AB R5, R232, R233 ;  /* 0x000000e9e805723e */ /* 0x004fc600000010ff */
[----:B------:R1:W-:Y:S01]  /*5b90*/  MUFU.EX2 R231, R2 ;  /* 0x0000000200e77308 */ /* 0x0003e20000000800 */
[C---:B------:R-:W-:Y:S06]  /*5ba0*/  HMMA.16816.F32.BF16 R64, R12.reuse, R90, RZ ;  /* 0x0000005a0c40723c */ /* 0x040fec00000418ff */
[----:B------:R-:W-:Y:S01]  /*5bb0*/  HMMA.16816.F32.BF16 R60, R12, R82, RZ ;  /* 0x000000520c3c723c */ /* 0x000fe200000418ff */
[----:B------:R-:W-:Y:S01]  /*5bc0*/  MOV R90, R167 ;  /* 0x000000a7005a7202 */ /* 0x000fe20000000f00 */
[----:B------:R-:W-:Y:S01]  /*5bd0*/  LDSM.16.MT88.4 R12, [R218+0x9800] ;  /* 0x00980000da0c783b */ /* 0x000fe20000004200 */
[----:B------:R-:W-:Y:S01]  /*5be0*/  MOV R91, R166 ;  /* 0x000000a6005b7202 */ /* 0x000fe20000000f00 */
[----:B-1----:R-:W-:-:S04]  /*5bf0*/  FFMA.FTZ R2, R162, UR5, -R0 ;  /* 0x00000005a2027c23 */ /* 0x002fc80008010800 */
[----:B------:R1:W2:Y:S02]  /*5c00*/  MUFU.EX2 R230, R2 ;  /* 0x0000000200e67308 */ /* 0x0002a40000000800 */
[----:B-1----:R-:W-:Y:S01]  /*5c10*/  FFMA.FTZ R2, R163, UR5, -R17 ;  /* 0x00000005a3027c23 */ /* 0x002fe20008010811 */
[----:B--2---:R-:W-:-:S05]  /*5c20*/  F2FP.BF16.F32.PACK_AB R7, R230, R231 ;  /* 0x000000e7e607723e */ /* 0x004fca00000010ff */
[----:B------:R1:W-:Y:S02]  /*5c30*/  MUFU.EX2 R229, R2 ;  /* 0x0000000200e57308 */ /* 0x0003e40000000800 */
[C---:B------:R-:W-:Y:S06]  /*5c40*/  HMMA.16816.F32.BF16 R116, R4.reuse, R84, R28 ;  /* 0x000000540474723c */ /* 0x040fec000004181c */
[C---:B------:R-:W-:Y:S01]  /*5c50*/  HMMA.16816.F32.BF16 R68, R4.reuse, R100, R24 ;  /* 0x000000640444723c */ /* 0x040fe20000041818 */
[----:B------:R-:W-:Y:S01]  /*5c60*/  IMAD.MOV.U32 R29, RZ, RZ, R224 ;  /* 0x000000ffff1d7224 */ /* 0x000fe200078e00e0 */
[----:B------:R-:W-:Y:S01]  /*5c70*/  MOV R30, R223 ;  /* 0x000000df001e7202 */ /* 0x000fe20000000f00 */
[----:B------:R-:W-:Y:S01]  /*5c80*/  IMAD.MOV.U32 R31, RZ, RZ, R215 ;  /* 0x000000ffff1f7224 */ /* 0x000fe200078e00d7 */
[----:B------:R-:W-:Y:S01]  /*5c90*/  MOV R85, R114 ;  /* 0x0000007200557202 */ /* 0x000fe20000000f00 */
[----:B------:R-:W-:Y:S01]  /*5ca0*/  IMAD.MOV.U32 R84, RZ, RZ, R113 ;  /* 0x000000ffff547224 */ /* 0x000fe200078e0071 */
[C---:B------:R-:W-:Y:S01]  /*5cb0*/  HMMA.16816.F32.BF16 R44, R4.reuse, R94, R44 ;  /* 0x0000005e042c723c */ /* 0x040fe2000004182c */
[----:B-1----:R-:W-:Y:S01]  /*5cc0*/  FFMA.FTZ R2, R120, UR5, -R17 ;  /* 0x0000000578027c23 */ /* 0x002fe20008010811 */
[----:B------:R-:W-:Y:S01]  /*5cd0*/  IMAD.MOV.U32 R100, RZ, RZ, R212 ;  /* 0x000000ffff647224 */ /* 0x000fe200078e00d4 */
[----:B------:R-:W-:Y:S01]  /*5ce0*/  LDSM.16.MT88.4 R24, [R216+0xa800] ;  /* 0x00a80000d818783b */ /* 0x000fe20000004200 */
[----:B------:R-:W-:Y:S01]  /*5cf0*/  IMAD.MOV.U32 R120, RZ, RZ, R91 ;  /* 0x000000ffff787224 */ /* 0x000fe200078e005b */
[----:B------:R1:W2:Y:S01]  /*5d00*/  MUFU.EX2 R227, R2 ;  /* 0x0000000200e37308 */ /* 0x0002a20000000800 */
[----:B------:R-:W-:Y:S01]  /*5d10*/  HMMA.16816.F32.BF16 R112, R4, R92, R8 ;  /* 0x0000005c0470723c */ /* 0x000fe20000041808 */
[----:B------:R-:W-:Y:S01]  /*5d20*/  MOV R95, R211 ;  /* 0x000000d3005f7202 */ /* 0x000fe20000000f00 */
[----:B------:R-:W-:Y:S01]  /*5d30*/  LDSM.16.MT88.4 R8, [R216+0x9800] ;  /* 0x00980000d808783b */ /* 0x000fe20000004200 */
[----:B------:R-:W-:-:S02]  /*5d40*/  MOV R94, R208 ;  /* 0x000000d0005e7202 */ /* 0x000fc40000000f00 */
[----:B------:R-:W-:Y:S01]  /*5d50*/  MOV R101, R75 ;  /* 0x0000004b00657202 */ /* 0x000fe20000000f00 */
[----:B------:R-:W-:Y:S01]  /*5d60*/  HMMA.16816.F32.BF16 R56, R4, R86, R40 ;  /* 0x000000560438723c */ /* 0x000fe20000041828 */
[----:B------:R-:W-:Y:S02]  /*5d70*/  MOV R93, R214 ;  /* 0x000000d6005d7202 */ /* 0x000fe40000000f00 */
[----:B------:R-:W-:-:S03]  /*5d80*/  MOV R92, R213 ;  /* 0x000000d5005c7202 */ /* 0x000fc60000000f00 */
[C---:B------:R-:W-:Y:S01]  /*5d90*/  HMMA.16816.F32.BF16 R164, R4.reuse, R108, R36 ;  /* 0x0000006c04a4723c */ /* 0x040fe20000041824 */
[----:B------:R-:W-:Y:S01]  /*5da0*/  IMAD.MOV.U32 R86, RZ, RZ, R209 ;  /* 0x000000ffff567224 */ /* 0x000fe200078e00d1 */
[----:B------:R-:W-:Y:S01]  /*5db0*/  MOV R87, R72 ;  /* 0x0000004800577202 */ /* 0x000fe20000000f00 */
[----:B-1----:R-:W-:Y:S01]  /*5dc0*/  FFMA.FTZ R2, R121, UR5, -R17 ;  /* 0x0000000579027c23 */ /* 0x002fe20008010811 */
[----:B------:R-:W-:Y:S02]  /*5dd0*/  IMAD.MOV.U32 R121, RZ, RZ, R30 ;  /* 0x000000ffff797224 */ /* 0x000fe400078e001e */
[----:B------:R-:W-:Y:S01]  /*5de0*/  HMMA.16816.F32.BF16 R36, R4, R98, R48 ;  /* 0x000000620424723c */ /* 0x000fe20000041830 */
[----:B------:R-:W-:Y:S01]  /*5df0*/  MOV R108, R89 ;  /* 0x00000059006c7202 */ /* 0x000fe20000000f00 */
[----:B------:R1:W-:Y:S01]  /*5e00*/  MUFU.EX2 R226, R2 ;  /* 0x0000000200e27308 */ /* 0x0003e20000000800 */
[----:B------:R-:W-:-:S03]  /*5e10*/  IMAD.MOV.U32 R109, RZ, RZ, R74 ;  /* 0x000000ffff6d7224 */ /* 0x000fc600078e004a */
[C---:B------:R-:W-:Y:S01]  /*5e20*/  HMMA.16816.F32.BF16 R80, R4.reuse, R96, R20 ;  /* 0x000000600450723c */ /* 0x040fe20000041814 */
[----:B------:R-:W-:Y:S01]  /*5e30*/  MOV R49, R29 ;  /* 0x0000001d00317202 */ /* 0x000fe20000000f00 */
[----:B------:R-:W-:Y:S01]  /*5e40*/  LDSM.16.MT88.4 R20, [R218+0xb800] ;  /* 0x00b80000da14783b */ /* 0x000fe20000004200 */
[----:B------:R-:W-:Y:S01]  /*5e50*/  IMAD.MOV.U32 R48, RZ, RZ, R73 ;  /* 0x000000ffff307224 */ /* 0x000fe200078e0049 */
[----:B------:R-:W-:Y:S01]  /*5e60*/  MOV R51, R100 ;  /* 0x0000006400337202 */ /* 0x000fe20000000f00 */
[----:B------:R-:W-:Y:S01]  /*5e70*/  IMAD.MOV.U32 R50, RZ, RZ, R95 ;  /* 0x000000ffff327224 */ /* 0x000fe200078e005f */
[----:B------:R-:W-:Y:S01]  /*5e80*/  HMMA.16816.F32.BF16 R160, R4, R104, R32 ;  /* 0x0000006804a0723c */ /* 0x000fe20000041820 */
[----:B------:R-:W-:Y:S01]  /*5e90*/  LDSM.16.MT88.4 R32, [R216+0xb800] ;  /* 0x00b80000d820783b */ /* 0x000fe20000004200 */
[----:B------:R-:W-:Y:S01]  /*5ea0*/  MOV R97, R90 ;  /* 0x0000005a00617202 */ /* 0x000fe20000000f00 */
[----:B------:R-:W-:Y:S01]  /*5eb0*/  IMAD.MOV.U32 R100, RZ, RZ, R93 ;  /* 0x000000ffff647224 */ /* 0x000fe200078e005d */
[----:B------:R-:W-:-:S02]  /*5ec0*/  MOV R96, R88 ;  /* 0x0000005800607202 */ /* 0x000fc40000000f00 */
[C---:B------:R-:W-:Y:S01]  /*5ed0*/  HMMA.16816.F32.BF16 R40, R4.reuse, R102, R52 ;  /* 0x000000660428723c */ /* 0x040fe20000041834 */
[----:B-1----:R-:W-:Y:S01]  /*5ee0*/  FFMA.FTZ R2, R18, UR5, -R17 ;  /* 0x0000000512027c23 */ /* 0x002fe20008010811 */
[----:B------:R-:W-:Y:S02]  /*5ef0*/  MOV R18, R31 ;  /* 0x0000001f00127202 */ /* 0x000fe40000000f00 */
[----:B------:R-:W1:Y:S01]  /*5f00*/  LDSM.16.MT88.4 R28, [R218+0xa800] ;  /* 0x00a80000da1c783b */ /* 0x000e620000004200 */
[----:B------:R3:W4:Y:S01]  /*5f10*/  MUFU.EX2 R225, R2 ;  /* 0x0000000200e17308 */ /* 0x0007220000000800 */
[----:B------:R-:W-:Y:S01]  /*5f20*/  HMMA.16816.F32.BF16 R60, R4, R106, R60 ;  /* 0x0000006a043c723c */ /* 0x000fe2000004183c */
[----:B------:R-:W-:-:S05]  /*5f30*/  MOV R98, R51 ;  /* 0x0000003300627202 */ /* 0x000fca0000000f00 */
[----:B------:R-:W-:Y:S07]  /*5f40*/  HMMA.16816.F32.BF16 R64, R4, R110, R64 ;  /* 0x0000006e0440723c */ /* 0x000fee0000041840 */
[----:B--2---:R-:W-:Y:S01]  /*5f50*/  F2FP.BF16.F32.PACK_AB R4, R227, R229 ;  /* 0x000000e5e304723e */ /* 0x004fe200000010ff */
[----:B---3--:R-:W-:Y:S01]  /*5f60*/  FFMA.FTZ R2, R201, UR5, -R16 ;  /* 0x00000005c9027c23 */ /* 0x008fe20008010810 */
[----:B----4-:R-:W-:-:S03]  /*5f70*/  F2FP.BF16.F32.PACK_AB R6, R225, R226 ;  /* 0x000000e2e106723e */ /* 0x010fc600000010ff */
[----:B------:R2:W-:Y:S02]  /*5f80*/  MUFU.EX2 R224, R2 ;  /* 0x0000000200e07308 */ /* 0x0005e40000000800 */
[----:B--2---:R-:W-:Y:S01]  /*5f90*/  FFMA.FTZ R2, R122, UR5, -R16 ;  /* 0x000000057a027c23 */ /* 0x004fe20008010810 */
[----:B------:R-:W-:-:S05]  /*5fa0*/  MOV R122, R210 ;  /* 0x000000d2007a7202 */ /* 0x000fca0000000f00 */
[----:B------:R2:W3:Y:S02]  /*5fb0*/  MUFU.EX2 R223, R2 ;  /* 0x0000000200df7308 */ /* 0x0004e40000000800 */
[----:B--2---:R-:W-:Y:S01]  /*5fc0*/  FFMA.FTZ R2, R123, UR5, -R16 ;  /* 0x000000057b027c23 */ /* 0x004fe20008010810 */
[----:B---3--:R-:W-:Y:S02]  /*5fd0*/  F2FP.BF16.F32.PACK_AB R5, R223, R224 ;  /* 0x000000e0df05723e */ /* 0x008fe400000010ff */
[----:B------:R-:W-:-:S03]  /*5fe0*/  MOV R123, R92 ;  /* 0x0000005c007b7202 */ /* 0x000fc60000000f00 */
[----:B------:R2:W-:Y:S01]  /*5ff0*/  MUFU.EX2 R215, R2 ;  /* 0x0000000200d77308 */ /* 0x0005e20000000800 */
[----:B------:R-:W-:Y:S01]  /*6000*/  MOV R99, R123 ;  /* 0x0000007b00637202 */ /* 0x000fe20000000f00 */
[----:B------:R-:W-:Y:S01]  /*6010*/  IMAD.MOV.U32 R123, RZ, RZ, R122 ;  /* 0x000000ffff7b7224 */ /* 0x000fe200078e007a */
[----:B------:R-:W-:Y:S01]  /*6020*/  MOV R122, R86 ;  /* 0x00000056007a7202 */ /* 0x000fe20000000f00 */
[----:B--2---:R-:W-:-:S04]  /*6030*/  FFMA.FTZ R2, R19, UR5, -R16 ;  /* 0x0000000513027c23 */ /* 0x004fc80008010810 */
[----:B------:R2:W3:Y:S02]  /*6040*/  MUFU.EX2 R214, R2 ;  /* 0x0000000200d67308 */ /* 0x0004e40000000800 */
[----:B--2---:R-:W-:Y:S01]  /*6050*/  FFMA.FTZ R2, R205, UR5, -R3 ;  /* 0x00000005cd027c23 */ /* 0x004fe20008010803 */
[----:B---3--:R-:W-:-:S05]  /*6060*/  F2FP.BF16.F32.PACK_AB R7, R214, R215 ;  /* 0x000000d7d607723e */ /* 0x008fca00000010ff */
[----:B------:R2:W-:Y:S02]  /*6070*/  MUFU.EX2 R212, R2 ;  /* 0x0000000200d47308 */ /* 0x0005e40000000800 */
[C---:B-1----:R-:W-:Y:S06]  /*6080*/  HMMA.16816.F32.BF16 R104, R4.reuse, R28, R148 ;  /* 0x0000001c0468723c */ /* 0x042fec0000041894 */
[C---:B------:R-:W-:Y:S06]  /*6090*/  HMMA.16816.F32.BF16 R72, R4.reuse, R12, R180 ;  /* 0x0000000c0448723c */ /* 0x040fec00000418b4 */
[----:B------:R-:W-:Y:S01]  /*60a0*/  HMMA.16816.F32.BF16 R88, R4, R24, R172 ;  /* 0x000000180458723c */ /* 0x000fe200000418ac */
[----:B--2---:R-:W-:-:S04]  /*60b0*/  FFMA.FTZ R2, R138, UR5, -R3 ;  /* 0x000000058a027c23 */ /* 0x004fc80008010803 */
[----:B------:R1:W-:Y:S01]  /*60c0*/  MUFU.EX2 R213, R2 ;  /* 0x0000000200d57308 */ /* 0x0003e20000000800 */
[C---:B------:R-:W-:Y:S06]  /*60d0*/  HMMA.16816.F32.BF16 R148, R4.reuse, R10, R76 ;  /* 0x0000000a0494723c */ /* 0x040fec000004184c */
[C---:B------:R-:W-:Y:S06]  /*60e0*/  HMMA.16816.F32.BF16 R140, R4.reuse, R8, R140 ;  /* 0x00000008048c723c */ /* 0x040fec000004188c */
[----:B------:R-:W-:Y:S01]  /*60f0*/  HMMA.16816.F32.BF16 R52, R4, R32, R144 ;  /* 0x000000200434723c */ /* 0x000fe20000041890 */
[----:B-1----:R-:W-:-:S05]  /*6100*/  FFMA.FTZ R2, R139, UR5, -R3 ;  /* 0x000000058b027c23 */ /* 0x002fca0008010803 */
[C---:B------:R-:W-:Y:S01]  /*6110*/  HMMA.16816.F32.BF16 R180, R4.reuse, R20, R128 ;  /* 0x0000001404b4723c */ /* 0x040fe20000041880 */
[----:B------:R1:W-:Y:S05]  /*6120*/  MUFU.EX2 R211, R2 ;  /* 0x0000000200d37308 */ /* 0x0003ea0000000800 */
[C---:B------:R-:W-:Y:S06]  /*6130*/  HMMA.16816.F32.BF16 R76, R4.reuse, R14, R168 ;  /* 0x0000000e044c723c */ /* 0x040fec00000418a8 */
[C---:B------:R-:W-:Y:S06]  /*6140*/  HMMA.16816.F32.BF16 R156, R4.reuse, R30, R156 ;  /* 0x0000001e049c723c */ /* 0x040fec000004189c */
[----:B------:R-:W-:Y:S01]  /*6150*/  HMMA.16816.F32.BF16 R176, R4, R34, R176 ;  /* 0x0000002204b0723c */ /* 0x000fe200000418b0 */
[----:B-1----:R-:W-:-:S04]  /*6160*/  FFMA.FTZ R2, R184, UR5, -R3 ;  /* 0x00000005b8027c23 */ /* 0x002fc80008010803 */
[----:B------:R1:W-:Y:S01]  /*6170*/  MUFU.EX2 R210, R2 ;  /* 0x0000000200d27308 */ /* 0x0003e20000000800 */
[----:B------:R-:W-:Y:S01]  /*6180*/  HMMA.16816.F32.BF16 R172, R4, R22, R124 ;  /* 0x0000001604ac723c */ /* 0x000fe2000004187c */
[----:B-1----:R-:W-:-:S06]  /*6190*/  FFMA.FTZ R2, R185, UR5, -R3 ;  /* 0x00000005b9027c23 */ /* 0x002fcc0008010803 */
[----:B------:R1:W-:Y:S02]  /*61a0*/  MUFU.EX2 R209, R2 ;  /* 0x0000000200d17308 */ /* 0x0003e40000000800 */
[----:B-1----:R-:W-:-:S06]  /*61b0*/  FFMA.FTZ R2, R186, UR5, -R3 ;  /* 0x00000005ba027c23 */ /* 0x002fcc0008010803 */
[----:B------:R1:W2:Y:S02]  /*61c0*/  MUFU.EX2 R208, R2 ;  /* 0x0000000200d07308 */ /* 0x0002a40000000800 */
[----:B-1----:R-:W-:Y:S01]  /*61d0*/  FFMA.FTZ R2, R206, UR5, -R0 ;  /* 0x00000005ce027c23 */ /* 0x002fe20008010800 */
[----:B------:R-:W-:Y:S02]  /*61e0*/  MOV R206, R96 ;  /* 0x0000006000ce7202 */ /* 0x000fe40000000f00 */
[----:B--2---:R-:W-:-:S03]  /*61f0*/  F2FP.BF16.F32.PACK_AB R128, R208, R209 ;  /* 0x000000d1d080723e */ /* 0x004fc600000010ff */
[----:B------:R1:W-:Y:S02]  /*6200*/  MUFU.EX2 R205, R2 ;  /* 0x0000000200cd7308 */ /* 0x0003e40000000800 */
[----:B-1----:R-:W-:-:S06]  /*6210*/  FFMA.FTZ R2, R187, UR5, -R0 ;  /* 0x00000005bb027c23 */ /* 0x002fcc0008010800 */
[----:B------:R1:W2:Y:S02]  /*6220*/  MUFU.EX2 R201, R2 ;  /* 0x0000000200c97308 */ /* 0x0002a40000000800 */
[----:B-1----:R-:W-:Y:S01]  /*6230*/  FFMA.FTZ R2, R189, UR5, -R0 ;  /* 0x00000005bd027c23 */ /* 0x002fe20008010800 */
[----:B------:R-:W-:-:S05]  /*6240*/  IMAD.MOV.U32 R189, RZ, RZ, R97 ;  /* 0x000000ffffbd7224 */ /* 0x000fca00078e0061 */
[----:B------:R1:W-:Y:S02]  /*6250*/  MUFU.EX2 R187, R2 ;  /* 0x0000000200bb7308 */ /* 0x0003e40000000800 */
[----:B-1----:R-:W-:Y:S01]  /*6260*/  FFMA.FTZ R2, R191, UR5, -R0 ;  /* 0x00000005bf027c23 */ /* 0x002fe20008010800 */
[----:B------:R-:W-:Y:S02]  /*6270*/  MOV R191, R94 ;  /* 0x0000005e00bf7202 */ /* 0x000fe40000000f00 */
[----:B------:R-:W-:Y:S03]  /*6280*/  HMMA.16816.F32.BF16 R92, R4, R26, R152 ;  /* 0x0000001a045c723c */ /* 0x000fe60000041898 */
[----:B------:R1:W3:Y:S01]  /*6290*/  MUFU.EX2 R185, R2 ;  /* 0x0000000200b97308 */ /* 0x0002e20000000800 */
[----:B------:R-:W4:Y:S03]  /*62a0*/  LDSM.16.MT88.4 R152, [R216+0x9c00] ;  /* 0x009c0000d898783b */ /* 0x000f260000004200 */
[----:B------:R-:W-:-:S02]  /*62b0*/  F2FP.BF16.F32.PACK_AB R4, R213, R212 ;  /* 0x000000d4d504723e */ /* 0x000fc400000010ff */
[----:B--2---:R-:W-:Y:S02]  /*62c0*/  F2FP.BF16.F32.PACK_AB R5, R201, R205 ;  /* 0x000000cdc905723e */ /* 0x004fe400000010ff */
[----:B------:R-:W-:Y:S01]  /*62d0*/  F2FP.BF16.F32.PACK_AB R6, R210, R211 ;  /* 0x000000d3d206723e */ /* 0x000fe200000010ff */
[--C-:B-1----:R-:W-:Y:S01]  /*62e0*/  FFMA.FTZ R2, R188, UR5, -R3.reuse ;  /* 0x00000005bc027c23 */ /* 0x102fe20008010803 */
[----:B---3--:R-:W-:Y:S01]  /*62f0*/  F2FP.BF16.F32.PACK_AB R7, R185, R187 ;  /* 0x000000bbb907723e */ /* 0x008fe200000010ff */
[----:B------:R-:W-:Y:S01]  /*6300*/  FFMA.FTZ R3, R190, UR5, -R3 ;  /* 0x00000005be037c23 */ /* 0x000fe20008010803 */
[----:B------:R-:W-:Y:S01]  /*6310*/  MOV R188, R48 ;  /* 0x0000003000bc7202 */ /* 0x000fe20000000f00 */
[----:B------:R1:W-:Y:S01]  /*6320*/  MUFU.EX2 R186, R2 ;  /* 0x0000000200ba7308 */ /* 0x0003e20000000800 */
[----:B------:R-:W-:-:S03]  /*6330*/  MOV R190, R49 ;  /* 0x0000003100be7202 */ /* 0x000fc60000000f00 */
[C---:B------:R-:W-:Y:S04]  /*6340*/  HMMA.16816.F32.BF16 R44, R4.reuse, R14, R44 ;  /* 0x0000000e042c723c */ /* 0x040fe8000004182c */
[----:B------:R2:W3:Y:S02]  /*6350*/  MUFU.EX2 R184, R3 ;  /* 0x0000000300b87308 */ /* 0x0004e40000000800 */
[C---:B------:R-:W-:Y:S06]  /*6360*/  HMMA.16816.F32.BF16 R40, R4.reuse, R30, R40 ;  /* 0x0000001e0428723c */ /* 0x040fec0000041828 */
[----:B------:R-:W-:Y:S01]  /*6370*/  HMMA.16816.F32.BF16 R36, R4, R26, R36 ;  /* 0x0000001a0424723c */ /* 0x000fe20000041824 */
[----:B-1----:R-:W-:Y:S01]  /*6380*/  FFMA.FTZ R2, R192, UR5, -R0 ;  /* 0x00000005c0027c23 */ /* 0x002fe20008010800 */
[----:B------:R-:W-:Y:S01]  /*6390*/  IMAD.MOV.U32 R192, RZ, RZ, R50 ;  /* 0x000000ffffc07224 */ /* 0x000fe200078e0032 */
[----:B------:R-:W-:-:S02]  /*63a0*/  MOV R30, R235 ;  /* 0x000000eb001e7202 */ /* 0x000fc40000000f00 */
[----:B------:R1:W-:Y:S01]  /*63b0*/  MUFU.EX2 R139, R2 ;  /* 0x00000002008b7308 */ /* 0x0003e20000000800 */
[C---:B------:R-:W-:Y:S01]  /*63c0*/  HMMA.16816.F32.BF16 R48, R4.reuse, R12, R112 ;  /* 0x0000000c0430723c */ /* 0x040fe20000041870 */
[----:B------:R-:W-:Y:S02]  /*63d0*/  MOV R26, R100 ;  /* 0x00000064001a7202 */ /* 0x000fe40000000f00 */
[----:B--2---:R-:W-:Y:S02]  /*63e0*/  MOV R3, R237 ;  /* 0x000000ed00037202 */ /* 0x004fe40000000f00 */
[----:B------:R-:W-:Y:S01]  /*63f0*/  MOV R31, R120 ;  /* 0x00000078001f7202 */ /* 0x000fe20000000f00 */
[----:B------:R-:W-:Y:S01]  /*6400*/  HMMA.16816.F32.BF16 R144, R4, R8, R116 ;  /* 0x000000080490723c */ /* 0x000fe20000041874 */
[----:B------:R-:W-:Y:S01]  /*6410*/  MOV R27, R122 ;  /* 0x0000007a001b7202 */ /* 0x000fe20000000f00 */
[----:B------:R-:W-:Y:S01]  /*6420*/  FADD.FTZ R3, R3, R30 ;  /* 0x0000001e03037221 */ /* 0x000fe20000010000 */
[----:B---3--:R-:W-:-:S03]  /*6430*/  F2FP.BF16.F32.PACK_AB R130, R184, R186 ;  /* 0x000000bab882723e */ /* 0x008fc600000010ff */
[----:B------:R-:W-:Y:S01]  /*6440*/  HMMA.16816.F32.BF16 R56, R4, R10, R56 ;  /* 0x0000000a0438723c */ /* 0x000fe20000041838 */
[----:B------:R-:W-:Y:S01]  /*6450*/  LDSM.16.MT88.4 R8, [R218+0xbc00] ;  /* 0x00bc0000da08783b */ /* 0x000fe20000004200 */
[----:B-1----:R-:W-:Y:S01]  /*6460*/  FFMA.FTZ R2, R193, UR5, -R17 ;  /* 0x00000005c1027c23 */ /* 0x002fe20008010811 */
[----:B------:R-:W-:-:S03]  /*6470*/  MOV R193, R87 ;  /* 0x0000005700c17202 */ /* 0x000fc60000000f00 */
[C---:B------:R-:W-:Y:S01]  /*6480*/  HMMA.16816.F32.BF16 R160, R4.reuse, R32, R160 ;  /* 0x0000002004a0723c */ /* 0x040fe200000418a0 */
[----:B------:R1:W-:Y:S05]  /*6490*/  MUFU.EX2 R138, R2 ;  /* 0x00000002008a7308 */ /* 0x0003ea0000000800 */
[C---:B------:R-:W-:Y:S06]  /*64a0*/  HMMA.16816.F32.BF16 R60, R4.reuse, R34, R60 ;  /* 0x00000022043c723c */ /* 0x040fec000004183c */
[C---:B------:R-:W-:Y:S06]  /*64b0*/  HMMA.16816.F32.BF16 R164, R4.reuse, R20, R164 ;  /* 0x0000001404a4723c */ /* 0x040fec00000418a4 */
[----:B------:R-:W-:Y:S01]  /*64c0*/  HMMA.16816.F32.BF16 R64, R4, R22, R64 ;  /* 0x000000160440723c */ /* 0x000fe20000041840 */
[----:B-1----:R-:W-:Y:S01]  /*64d0*/  FFMA.FTZ R2, R194, UR5, -R17 ;  /* 0x00000005c2027c23 */ /* 0x002fe20008010811 */
[----:B------:R-:W-:-:S03]  /*64e0*/  IMAD.MOV.U32 R194, RZ, RZ, R18 ;  /* 0x000000ffffc27224 */ /* 0x000fc600078e0012 */
[----:B------:R1:W2:Y:S02]  /*64f0*/  MUFU.EX2 R19, R2 ;  /* 0x0000000200137308 */ /* 0x0002a40000000800 */
[----:B-1----:R-:W-:Y:S01]  /*6500*/  FFMA.FTZ R2, R195, UR5, -R17 ;  /* 0x00000005c3027c23 */ /* 0x002fe20008010811 */
[----:B------:R-:W-:Y:S02]  /*6510*/  MOV R195, R84 ;  /* 0x0000005400c37202 */ /* 0x000fe40000000f00 */
[----:B--2---:R-:W-:-:S03]  /*6520*/  F2FP.BF16.F32.PACK_AB R168, R19, R138 ;  /* 0x0000008a13a8723e */ /* 0x004fc600000010ff */
[----:B------:R1:W-:Y:S02]  /*6530*/  MUFU.EX2 R18, R2 ;  /* 0x0000000200127308 */ /* 0x0003e40000000800 */
[----:B-1----:R-:W-:Y:S01]  /*6540*/  FFMA.FTZ R2, R196, UR5, -R17 ;  /* 0x00000005c4027c23 */ /* 0x002fe20008010811 */
[----:B------:R-:W-:Y:S01]  /*6550*/  IMAD.MOV.U32 R196, RZ, RZ, R236 ;  /* 0x000000ffffc47224 */ /* 0x000fe200078e00ec */
[----:B------:R-:W-:-:S04]  /*6560*/  MOV R17, R85 ;  /* 0x0000005500117202 */ /* 0x000fc80000000f00 */
[----:B------:R1:W2:Y:S01]  /*6570*/  MUFU.EX2 R236, R2 ;  /* 0x0000000200ec7308 */ /* 0x0002a20000000800 */
[----:B------:R-:W-:Y:S01]  /*6580*/  HMMA.16816.F32.BF16 R84, R4, R24, R80 ;  /* 0x000000180454723c */ /* 0x000fe20000041850 */
[----:B------:R-:W3:Y:S06]  /*6590*/  LDSM.16.MT88.4 R80, [R218+0x9c00] ;  /* 0x009c0000da50783b */ /* 0x000eec0000004200 */
[----:B------:R-:W-:Y:S02]  /*65a0*/  MOV R24, R99 ;  /* 0x0000006300187202 */ /* 0x000fe40000000f00 */
[----:B------:R-:W-:-:S02]  /*65b0*/  MOV R25, R98 ;  /* 0x0000006200197202 */ /* 0x000fc40000000f00 */
[----:B------:R-:W5:Y:S01]  /*65c0*/  LDSM.16.MT88.4 R96, [R216+0xac00] ;  /* 0x00ac0000d860783b */ /* 0x000f620000004200 */
[--C-:B-1----:R-:W-:Y:S01]  /*65d0*/  FFMA.FTZ R2, R197, UR5, -R16.reuse ;  /* 0x00000005c5027c23 */ /* 0x102fe20008010810 */
[----:B------:R-:W-:Y:S01]  /*65e0*/  IMAD.MOV.U32 R197, RZ, RZ, R123 ;  /* 0x000000ffffc57224 */ /* 0x000fe200078e007b */
[----:B--2---:R-:W-:Y:S02]  /*65f0*/  F2FP.BF16.F32.PACK_AB R170, R236, R18 ;  /* 0x00000012ecaa723e */ /* 0x004fe400000010ff */
[----:B------:R1:W-:Y:S02]  /*6600*/  MUFU.EX2 R15, R2 ;  /* 0x00000002000f7308 */ /* 0x0003e40000000800 */
[----:B-1----:R-:W-:Y:S01]  /*6610*/  FFMA.FTZ R2, R198, UR5, -R16 ;  /* 0x00000005c6027c23 */ /* 0x002fe20008010810 */
[----:B------:R-:W-:Y:S02]  /*6620*/  IMAD.MOV.U32 R198, RZ, RZ, R101 ;  /* 0x000000ffffc67224 */ /* 0x000fe400078e0065 */
[----:B------:R-:W-:Y:S03]  /*6630*/  HMMA.16816.F32.BF16 R100, R4, R28, R68 ;  /* 0x0000001c0464723c */ /* 0x000fe60000041844 */
[----:B------:R1:W2:Y:S01]  /*6640*/  MUFU.EX2 R14, R2 ;  /* 0x00000002000e7308 */ /* 0x0002a20000000800 */
[----:B------:R-:W-:-:S04]  /*6650*/  FADD.FTZ R3, R198, R3 ;  /* 0x00000003c6037221 */ /* 0x000fc80000010000 */
[----:B------:R-:W-:Y:S01]  /*6660*/  FADD.FTZ R3, R197, R3 ;  /* 0x00000003c5037221 */ /* 0x000fe20000010000 */
[----:B------:R-:W-:Y:S02]  /*6670*/  MOV R29, R108 ;  /* 0x0000006c001d7202 */ /* 0x000fe40000000f00 */
[----:B------:R-:W-:Y:S01]  /*6680*/  MOV R28, R109 ;  /* 0x0000006d001c7202 */ /* 0x000fe20000000f00 */
[----:B------:R-:W-:Y:S01]  /*6690*/  FADD.FTZ R3, R196, R3 ;  /* 0x00000003c4037221 */ /* 0x000fe20000010000 */
[----:B------:R-:W5:Y:S03]  /*66a0*/  LDSM.16.MT88.4 R108, [R218+0xac00] ;  /* 0x00ac0000da6c783b */ /* 0x000f660000004200 */
[----:B------:R-:W-:Y:S01]  /*66b0*/  FADD.FTZ R4, R29, R28 ;  /* 0x0000001c1d047221 */ /* 0x000fe20000010000 */
[----:B------:R-:W-:Y:S01]  /*66c0*/  FADD.FTZ R3, R194, R3 ;  /* 0x00000003c2037221 */ /* 0x000fe20000010000 */
[----:B-1----:R-:W-:Y:S01]  /*66d0*/  FFMA.FTZ R2, R199, UR5, -R16 ;  /* 0x00000005c7027c23 */ /* 0x002fe20008010810 */
[----:B------:R-:W-:-:S02]  /*66e0*/  IMAD.MOV.U32 R199, RZ, RZ, R121 ;  /* 0x000000ffffc77224 */ /* 0x000fc400078e0079 */
[----:B------:R-:W-:Y:S01]  /*66f0*/  FADD.FTZ R4, R27, R4 ;  /* 0x000000041b047221 */ /* 0x000fe20000010000 */
[----:B------:R-:W1:Y:S01]  /*6700*/  LDSM.16.MT88.4 R120, [R216+0xbc00] ;  /* 0x00bc0000d878783b */ /* 0x000e620000004200 */
[----:B------:R4:W-:Y:S01]  /*6710*/  MUFU.EX2 R13, R2 ;  /* 0x00000002000d7308 */ /* 0x0009e20000000800 */
[----:B--2---:R-:W-:Y:S01]  /*6720*/  F2FP.BF16.F32.PACK_AB R169, R14, R15 ;  /* 0x0000000f0ea9723e */ /* 0x004fe200000010ff */
[----:B------:R-:W-:-:S04]  /*6730*/  FADD.FTZ R4, R25, R4 ;  /* 0x0000000419047221 */ /* 0x000fc80000010000 */
[----:B------:R-:W-:-:S04]  /*6740*/  FADD.FTZ R4, R195, R4 ;  /* 0x00000004c3047221 */ /* 0x000fc80000010000 */
[----:B------:R-:W-:Y:S01]  /*6750*/  FADD.FTZ R4, R192, R4 ;  /* 0x00000004c0047221 */ /* 0x000fe20000010000 */
[----:B----4-:R-:W-:-:S04]  /*6760*/  FFMA.FTZ R2, R200, UR5, -R16 ;  /* 0x00000005c8027c23 */ /* 0x010fc80008010810 */
[----:B------:R2:W4:Y:S02]  /*6770*/  MUFU.EX2 R237, R2 ;  /* 0x0000000200ed7308 */ /* 0x0005240000000800 */
[----:B--2---:R-:W-:Y:S01]  /*6780*/  FFMA.FTZ R2, R202, UR5, -R0 ;  /* 0x00000005ca027c23 */ /* 0x004fe20008010800 */
[----:B----4-:R-:W-:-:S05]  /*6790*/  F2FP.BF16.F32.PACK_AB R171, R237, R13 ;  /* 0x0000000dedab723e */ /* 0x010fca00000010ff */
[----:B------:R2:W4:Y:S02]  /*67a0*/  MUFU.EX2 R12, R2 ;  /* 0x00000002000c7308 */ /* 0x0005240000000800 */
[C---:B------:R-:W-:Y:S06]  /*67b0*/  HMMA.16816.F32.BF16 R140, R168.reuse, R152, R140 ;  /* 0x00000098a88c723c */ /* 0x040fec000004188c */
[C---:B------:R-:W-:Y:S06]  /*67c0*/  HMMA.16816.F32.BF16 R148, R168.reuse, R154, R148 ;  /* 0x0000009aa894723c */ /* 0x040fec0000041894 */
[----:B---3--:R-:W-:Y:S01]  /*67d0*/  HMMA.16816.F32.BF16 R72, R168, R80, R72 ;  /* 0x00000050a848723c */ /* 0x008fe20000041848 */
[--C-:B--2---:R-:W-:Y:S01]  /*67e0*/  FFMA.FTZ R2, R203, UR5, -R0.reuse ;  /* 0x00000005cb027c23 */ /* 0x104fe20008010800 */
[----:B------:R-:W-:Y:S01]  /*67f0*/  FFMA.FTZ R0, R204, UR5, -R0 ;  /* 0x00000005cc007c23 */ /* 0x000fe20008010800 */
[----:B----4-:R-:W-:-:S02]  /*6800*/  F2FP.BF16.F32.PACK_AB R129, R12, R139 ;  /* 0x0000008b0c81723e */ /* 0x010fc400000010ff */
[----:B------:R2:W-:Y:S01]  /*6810*/  MUFU.EX2 R5, R2 ;  /* 0x0000000200057308 */ /* 0x0005e20000000800 */
[C---:B------:R-:W-:Y:S06]  /*6820*/  HMMA.16816.F32.BF16 R76, R168.reuse, R82, R76 ;  /* 0x00000052a84c723c */ /* 0x040fec000004184c */
[C---:B-----5:R-:W-:Y:S01]  /*6830*/  HMMA.16816.F32.BF16 R88, R168.reuse, R96, R88 ;  /* 0x00000060a858723c */ /* 0x060fe20000041858 */
[----:B------:R3:W4:Y:S05]  /*6840*/  MUFU.EX2 R235, R0 ;  /* 0x0000000000eb7308 */ /* 0x00072a0000000800 */
[----:B------:R-:W-:Y:S01]  /*6850*/  HMMA.16816.F32.BF16 R92, R168, R98, R92 ;  /* 0x00000062a85c723c */ /* 0x000fe2000004185c */
[----:B--2---:R-:W-:-:S05]  /*6860*/  FADD.FTZ R2, R242, R241 ;  /* 0x000000f1f2027221 */ /* 0x004fca0000010000 */
[----:B------:R-:W-:Y:S01]  /*6870*/  HMMA.16816.F32.BF16 R104, R168, R108, R104 ;  /* 0x0000006ca868723c */ /* 0x000fe20000041868 */
[----:B------:R-:W-:Y:S01]  /*6880*/  FADD.FTZ R2, R240, R2 ;  /* 0x00000002f0027221 */ /* 0x000fe20000010000 */
[----:B---3--:R-:W-:-:S03]  /*6890*/  FADD.FTZ R0, R199, R31 ;  /* 0x0000001fc7007221 */ /* 0x008fc60000010000 */
[----:B------:R-:W-:Y:S01]  /*68a0*/  FADD.FTZ R2, R234, R2 ;  /* 0x00000002ea027221 */ /* 0x000fe20000010000 */
[----:B------:R-:W-:Y:S01]  /*68b0*/  FADD.FTZ R234, R190, R3 ;  /* 0x00000003beea7221 */ /* 0x000fe20000010000 */
[----:B----4-:R-:W-:Y:S01]  /*68c0*/  F2FP.BF16.F32.PACK_AB R131, R235, R5 ;  /* 0x00000005eb83723e */ /* 0x010fe200000010ff */
[----:B------:R-:W-:Y:S01]  /*68d0*/  FADD.FTZ R0, R26, R0 ;  /* 0x000000001a007221 */ /* 0x000fe20000010000 */
[----:B------:R-:W-:Y:S01]  /*68e0*/  FADD.FTZ R2, R233, R2 ;  /* 0x00000002e9027221 */ /* 0x000fe20000010000 */
[----:B------:R-:W-:Y:S01]  /*68f0*/  FADD.FTZ R234, R243, R234 ;  /* 0x000000eaf3ea7221 */ /* 0x000fe20000010000 */
[C---:B------:R-:W-:Y:S01]  /*6900*/  HMMA.16816.F32.BF16 R156, R168.reuse, R110, R156 ;  /* 0x0000006ea89c723c */ /* 0x040fe2000004189c */
[----:B------:R-:W-:Y:S01]  /*6910*/  FADD.FTZ R0, R24, R0 ;  /* 0x0000000018007221 */ /* 0x000fe20000010000 */
[----:B------:R-:W-:Y:S01]  /*6920*/  FADD.FTZ R2, R232, R2 ;  /* 0x00000002e8027221 */ /* 0x000fe20000010000 */
[----:B------:R-:W-:Y:S02]  /*6930*/  FADD.FTZ R234, R212, R234 ;  /* 0x000000ead4ea7221 */ /* 0x000fe40000010000 */
[----:B------:R-:W-:Y:S01]  /*6940*/  FADD.FTZ R0, R17, R0 ;  /* 0x0000000011007221 */ /* 0x000fe20000010000 */
[----:B------:R-:W-:Y:S01]  /*6950*/  FADD.FTZ R3, R231, R2 ;  /* 0x00000002e7037221 */ /* 0x000fe20000010000 */
[----:B------:R-:W-:Y:S01]  /*6960*/  FADD.FTZ R234, R213, R234 ;  /* 0x000000ead5ea7221 */ /* 0x000fe20000010000 */
[----:B-1----:R-:W-:Y:S01]  /*6970*/  HMMA.16816.F32.BF16 R112, R168, R120, R52 ;  /* 0x00000078a870723c */ /* 0x002fe20000041834 */
[----:B------:R-:W-:Y:S01]  /*6980*/  FADD.FTZ R0, R193, R0 ;  /* 0x00000000c1007221 */ /* 0x000fe20000010000 */
[----:B------:R-:W-:Y:S01]  /*6990*/  FADD.FTZ R3, R230, R3 ;  /* 0x00000003e6037221 */ /* 0x000fe20000010000 */
[----:B------:R-:W-:-:S02]  /*69a0*/  FADD.FTZ R234, R211, R234 ;  /* 0x000000ead3ea7221 */ /* 0x000fc40000010000 */
        /* <DEDUP_REMOVED lines=19> */
[----:B------:R-:W-:Y:S01]  /*6ae0*/  FADD.FTZ R234, R186, R234 ;  /* 0x000000eabaea7221 */ /* 0x000fe20000010000 */
        /* <DEDUP_REMOVED lines=15> */
[----:B------:R-:W-:Y:S01]  /*6be0*/  FADD.FTZ R236, R236, R2 ;  /* 0x00000002ecec7221 */ /* 0x000fe20000010000 */
[----:B------:R-:W-:-:S04]  /*6bf0*/  FADD.FTZ R237, R237, R0 ;  /* 0x00000000eded7221 */ /* 0x000fc80000010000 */
[C---:B------:R-:W-:Y:S06]  /*6c00*/  HMMA.16816.F32.BF16 R100, R128.reuse, R108, R100 ;  /* 0x0000006c8064723c */ /* 0x040fec0000041864 */
[----:B------:R-:W-:Y:S06]  /*6c10*/  HMMA.16816.F32.BF16 R160, R128, R120, R160 ;  /* 0x0000007880a0723c */ /* 0x000fec00000418a0 */
[----:B------:R-:W-:Y:S06]  /*6c20*/  HMMA.16816.F32.BF16 R124, R168, R8, R180 ;  /* 0x00000008a87c723c */ /* 0x000fec00000418b4 */
[C---:B------:R-:W-:Y:S06]  /*6c30*/  HMMA.16816.F32.BF16 R152, R128.reuse, R154, R56 ;  /* 0x0000009a8098723c */ /* 0x040fec0000041838 */
[C---:B------:R-:W-:Y:S06]  /*6c40*/  HMMA.16816.F32.BF16 R80, R128.reuse, R82, R44 ;  /* 0x000000528050723c */ /* 0x040fec000004182c */
[C---:B------:R-:W-:Y:S06]  /*6c50*/  HMMA.16816.F32.BF16 R96, R128.reuse, R98, R36 ;  /* 0x000000628060723c */ /* 0x040fec0000041824 */
[C---:B------:R-:W-:Y:S06]  /*6c60*/  HMMA.16816.F32.BF16 R108, R128.reuse, R110, R40 ;  /* 0x0000006e806c723c */ /* 0x040fec0000041828 */
[C---:B------:R-:W-:Y:S06]  /*6c70*/  HMMA.16816.F32.BF16 R120, R128.reuse, R122, R60 ;  /* 0x0000007a8078723c */ /* 0x040fec000004183c */
[----:B------:R-:W-:Y:S06]  /*6c80*/  HMMA.16816.F32.BF16 R164, R128, R8, R164 ;  /* 0x0000000880a4723c */ /* 0x000fec00000418a4 */
[-C--:B------:R-:W-:Y:S06]  /*6c90*/  HMMA.16816.F32.BF16 R168, R168, R10.reuse, R172 ;  /* 0x0000000aa8a8723c */ /* 0x080fec00000418ac */
[----:B------:R-:W-:Y:S01]  /*6ca0*/  HMMA.16816.F32.BF16 R128, R128, R10, R64 ;  /* 0x0000000a8080723c */ /* 0x000fe20000041840 */
[----:B------:R-:W-:-:S08]  /*6cb0*/  NOP ;  /* 0x0000000000007918 */ /* 0x000fd00000000000 */
[----:B------:R-:W-:-:S15]  /*6cc0*/  @!P5 BRA `(.L_x_120) ;  /* 0x000000400038d947 */ /* 0x000fde0003800000 */
[----:B------:R-:W2:Y:S01]  /*6cd0*/  LDL.LU R206, [R1+0x20] ;  /* 0x0000200001ce7983 */ /* 0x000ea20000300800 */
[----:B------:R-:W-:Y:S01]  /*6ce0*/  ULDC UR4, c[0x0][0x2d0] ;  /* 0x0000b40000047ab9 */ /* 0x000fe20000000800 */
[----:B------:R-:W1:Y:S01]  /*6cf0*/  LDC.64 R226, c[0x0][0x250] ;  /* 0x00009400ffe27b82 */ /* 0x000e620000000a00 */
[----:B------:R-:W-:Y:S01]  /*6d00*/  ISETP.GE.AND P4, PT, R244, UR4, PT ;  /* 0x00000004f4007c0c */ /* 0x000fe2000bf86270 */
[----:B------:R-:W3:Y:S01]  /*6d10*/  S2R R189, SR_TID.X ;  /* 0x0000000000bd7919 */ /* 0x000ee20000002100 */
[----:B------:R-:W-:Y:S01]  /*6d20*/  IMAD.MOV.U32 R3, RZ, RZ, R137 ;  /* 0x000000ffff037224 */ /* 0x000fe200078e0089 */
[----:B------:R-:W-:Y:S01]  /*6d30*/  MOV R139, R132 ;  /* 0x00000084008b7202 */ /* 0x000fe20000000f00 */
[----:B------:R-:W-:Y:S01]  /*6d40*/  IMAD.MOV.U32 R138, RZ, RZ, R135 ;  /* 0x000000ffff8a7224 */ /* 0x000fe200078e0087 */
[----:B------:R-:W-:Y:S01]  /*6d50*/  ULDC UR5, c[0x0][0x2d0] ;  /* 0x0000b40000057ab9 */ /* 0x000fe20000000800 */
[----:B------:R-:W-:Y:S01]  /*6d60*/  ULDC UR4, c[0x0][0x2ec] ;  /* 0x0000bb0000047ab9 */ /* 0x000fe20000000800 */
[----:B------:R-:W-:-:S06]  /*6d70*/  ULDC.64 UR6, c[0x0][0x248] ;  /* 0x0000920000067ab9 */ /* 0x000fcc0000000a00 */
[----:B------:R-:W4:Y:S08]  /*6d80*/  @!P4 LDC.64 R242, c[0x0][0x220] ;  /* 0x00008800fff2cb82 */ /* 0x000f300000000a00 */
[----:B------:R-:W1:Y:S01]  /*6d90*/  @!P4 LDC.64 R240, c[0x0][0x220] ;  /* 0x00008800fff0cb82 */ /* 0x000e620000000a00 */
[----:B---3--:R-:W-:-:S05]  /*6da0*/  LOP3.LUT R189, R189, 0x3, RZ, 0xc0, !PT ;  /* 0x00000003bdbd7812 */ /* 0x008fca00078ec0ff */
[----:B------:R-:W-:-:S05]  /*6db0*/  IMAD R224, R189, -0x2, R228 ;  /* 0xfffffffebde07824 */ /* 0x000fca00078e02e4 */
[----:B------:R-:W-:Y:S01]  /*6dc0*/  IADD3 R224, R134, R224, -R207 ;  /* 0x000000e086e07210 */ /* 0x000fe20007ffe8cf */
[----:B------:R-:W-:Y:S01]  /*6dd0*/  IMAD.MOV.U32 R134, RZ, RZ, R136 ;  /* 0x000000ffff867224 */ /* 0x000fe200078e0088 */
[----:B--2---:R-:W-:Y:S01]  /*6de0*/  LEA.HI.SX32 R223, R206, 0xfffffffe, 0x1a ;  /* 0xfffffffecedf7811 */ /* 0x004fe200078fd2ff */
[----:B-1--4-:R-:W-:Y:S06]  /*6df0*/  BRA `(.L_x_121) ;  /* 0x0000000000fc7947 */ /* 0x012fec0003800000 */
.L_x_123:
[----:B------:R-:W2:Y:S01]  /*6e00*/  LDL.64 R214, [R1] ;  /* 0x0000000001d67983 */ /* 0x000ea20000100a00 */
        /* <DEDUP_REMOVED lines=21> */
[----:B-----5:R-:W-:Y:S01]  /*6f60*/  @!P2 LEA R176, P1, R2, R176, 0x1 ;  /* 0x000000b002b0a211 */ /* 0x020fe200078208ff */
[----:B------:R-:W-:Y:S01]  /*6f70*/  @!PT LDS RZ, [RZ] ;  /* 0x00000000fffff984 */ /* 0x000fe20000000800 */
[----:B------:R-:W-:Y:S01]  /*6f80*/  @!PT LDS RZ, [RZ] ;  /* 0x00000000fffff984 */ /* 0x000fe20000000800 */
[----:B------:R-:W-:Y:S01]  /*6f90*/  @!PT LDS RZ, [RZ] ;  /* 0x00000000fffff984 */ /* 0x000fe20000000800 */
[----:B------:R1:W-:Y:S01]  /*6fa0*/  @!P4 LDGSTS.E.BYPASS.LTC128B.128 [R222+0x6000], desc[UR8][R136.64] ;  /* 0x0600000088decfae */ /* 0x0003e2000b901d48 */
[----:B------:R-:W-:Y:S02]  /*6fb0*/  IADD3 R132, P0, R248, R2, RZ ;  /* 0x00000002f8847210 */ /* 0x000fe40007f1e0ff */
[--C-:B------:R-:W-:Y:S01]  /*6fc0*/  @!P2 LEA.HI.X R177, R2, R177, R135.reuse, 0x1, P1 ;  /* 0x000000b102b1a211 */ /* 0x100fe200008f0c87 */
[----:B------:R2:W-:Y:S01]  /*6fd0*/  @P3 STS.128 [R222+0x7000], RZ ;  /* 0x007000ffde003388 */ /* 0x0005e20000000c00 */
[C---:B---3--:R-:W-:Y:S01]  /*6fe0*/  @!P4 LEA R174, P6, R132.reuse, R174, 0x1 ;  /* 0x000000ae84aec211 */ /* 0x048fe200078c08ff */
        /* <DEDUP_REMOVED lines=32> */
.L_x_121:
[----:B------:R-:W-:Y:S04]  /*71f0*/  DEPBAR.LE SB0, 0x0 ;  /* 0x000080000000791a */ /* 0x000fe80000000000 */
[----:B------:R-:W-:Y:S01]  /*7200*/  BAR.SYNC.DEFER_BLOCKING 0x0 ;  /* 0x0000000000007b1d */ /* 0x000fe20000010000 */
[----:B------:R-:W-:Y:S01]  /*7210*/  ISETP.GE.AND P3, PT, R238, UR5, PT ;  /* 0x00000005ee007c0c */ /* 0x000fe2000bf66270 */
[-C--:B------:R-:W-:Y:S01]  /*7220*/  IMAD.WIDE.U32 R4, R223, R226.reuse, RZ ;  /* 0x000000e2df047225 */ /* 0x080fe200078e00ff */
[----:B------:R-:W-:Y:S02]  /*7230*/  SHF.R.S32.HI R0, RZ, 0x1f, R223 ;  /* 0x0000001fff007819 */ /* 0x000fe400000114df */
[----:B------:R-:W-:Y:S01]  /*7240*/  ISETP.GE.AND P2, PT, R239, UR5, PT ;  /* 0x00000005ef007c0c */ /* 0x000fe2000bf46270 */
[----:B------:R-:W-:Y:S02]  /*7250*/  IMAD.MOV.U32 R136, RZ, RZ, -0x40 ;  /* 0xffffffc0ff887424 */ /* 0x000fe400078e00ff */
[----:B------:R-:W-:Y:S04]  /*7260*/  IMAD R0, R0, R226, RZ ;  /* 0x000000e200007224 */ /* 0x000fe800078e02ff */
[----:B------:R-:W-:Y:S01]  /*7270*/  IMAD R2, R223, R227, R0 ;  /* 0x000000e3df027224 */ /* 0x000fe200078e0200 */
[C---:B------:R-:W-:Y:S03]  /*7280*/  LEA R0, P0, R4.reuse, R250, 0x6 ;  /* 0x000000fa04007211 */ /* 0x040fe600078030ff */
[----:B------:R-:W-:Y:S05]  /*7290*/  IMAD.IADD R2, R5, 0x1, R2 ;  /* 0x0000000105027824 */ /* 0x000fea00078e0202 */
[----:B------:R-:W-:Y:S02]  /*72a0*/  LEA.HI.X R4, R4, R252, R2, 0x6, P0 ;  /* 0x000000fc04047211 */ /* 0x000fe400000f3402 */
[----:B------:R-:W-:Y:S01]  /*72b0*/  @!P4 LEA R6, P0, R0, R242, 0x1 ;  /* 0x000000f20006c211 */ /* 0x000fe200078008ff */
[----:B------:R-:W1:Y:S01]  /*72c0*/  @!P3 LDC.64 R14, c[0x0][0x220] ;  /* 0x00008800ff0ebb82 */ /* 0x000e620000000a00 */
[----:B------:R-:W-:Y:S01]  /*72d0*/  @P4 STS.64 [R222+0x9008], RZ ;  /* 0x009008ffde004388 */ /* 0x000fe20000000a00 */
[----:B------:R-:W-:Y:S02]  /*72e0*/  LEA R2, P6, R226, R0, 0x5 ;  /* 0x00000000e2027211 */ /* 0x000fe400078c28ff */
[--C-:B------:R-:W-:Y:S04]  /*72f0*/  @!P4 LEA.HI.X R7, R0, R243, R4.reuse, 0x1, P0 ;  /* 0x000000f30007c211 */ /* 0x100fe800000f0c04 */
[----:B------:R-:W2:Y:S01]  /*7300*/  @!P2 LDC.64 R12, c[0x0][0x220] ;  /* 0x00008800ff0cab82 */ /* 0x000ea20000000a00 */
[----:B------:R-:W-:Y:S01]  /*7310*/  @P4 STS [R222+0x9000], RZ ;  /* 0x009000ffde004388 */ /* 0x000fe20000000800 */
[----:B------:R-:W-:Y:S03]  /*7320*/  @!P4 LEA R10, P5, R2, R240, 0x1 ;  /* 0x000000f0020ac211 */ /* 0x000fe600078a08ff */
[----:B------:R-:W-:Y:S03]  /*7330*/  @P4 STS [R222+0x9004], RZ ;  /* 0x009004ffde004388 */ /* 0x000fe60000000800 */
[----:B------:R-:W3:Y:S01]  /*7340*/  @!P3 LDC.64 R8, c[0x0][0x220] ;  /* 0x00008800ff08bb82 */ /* 0x000ee20000000a00 */
[----:B------:R-:W-:Y:S01]  /*7350*/  @!PT LDS RZ, [RZ] ;  /* 0x00000000fffff984 */ /* 0x000fe20000000800 */
[----:B------:R-:W-:Y:S01]  /*7360*/  @!PT LDS RZ, [RZ] ;  /* 0x00000000fffff984 */ /* 0x000fe20000000800 */
[----:B------:R-:W-:Y:S01]  /*7370*/  @!PT LDS RZ, [RZ] ;  /* 0x00000000fffff984 */ /* 0x000fe20000000800 */
[----:B------:R4:W-:Y:S07]  /*7380*/  @!P4 LDGSTS.E.BYPASS.LTC128B.128 [R222+0x9000], desc[UR8][R6.64] ;  /* 0x0900000006decfae */ /* 0x0009ee000b901d48 */
[----:B------:R-:W4:Y:S01]  /*7390*/  @!P2 LDC.64 R16, c[0x0][0x220] ;  /* 0x00008800ff10ab82 */ /* 0x000f220000000a00 */
[----:B------:R-:W-:Y:S01]  /*73a0*/  @P3 STS.128 [R222+0xa000], RZ ;  /* 0x00a000ffde003388 */ /* 0x000fe20000000c00 */
[C---:B-1----:R-:W-:Y:S04]  /*73b0*/  @!P3 LEA R14, P1, R0.reuse, R14, 0x1 ;  /* 0x0000000e000eb211 */ /* 0x042fe800078208ff */
[C-C-:B------:R-:W-:Y:S02]  /*73c0*/  @!P3 LEA.HI.X R15, R0.reuse, R15, R4.reuse, 0x1, P1 ;  /* 0x0000000f000fb211 */ /* 0x140fe400008f0c04 */
[C---:B--2---:R-:W-:Y:S03]  /*73d0*/  @!P2 LEA R12, P0, R0.reuse, R12, 0x1 ;  /* 0x0000000c000ca211 */ /* 0x044fe600078008ff */
[----:B------:R-:W-:Y:S01]  /*73e0*/  @!PT LDS RZ, [RZ] ;  /* 0x00000000fffff984 */ /* 0x000fe20000000800 */
[----:B------:R-:W-:Y:S01]  /*73f0*/  @!PT LDS RZ, [RZ] ;  /* 0x00000000fffff984 */ /* 0x000fe20000000800 */
[----:B------:R-:W-:Y:S01]  /*7400*/  @!PT LDS RZ, [RZ] ;  /* 0x00000000fffff984 */ /* 0x000fe20000000800 */
[----:B------:R-:W-:Y:S01]  /*7410*/  @!P3 LDGSTS.E.BYPASS.LTC128B.128 [R222+0xa000], desc[UR8][R14.64+0x40] ;  /* 0x0a0000400edebfae */ /* 0x000fe2000b901d48 */
[----:B------:R-:W-:Y:S01]  /*7420*/  @!P2 LEA.HI.X R13, R0, R13, R4, 0x1, P0 ;  /* 0x0000000d000da211 */ /* 0x000fe200000f0c04 */
[C---:B------:R-:W-:Y:S01]  /*7430*/  IMAD R0, R223.reuse, R136, 0x40 ;  /* 0x00000040df007424 */ /* 0x040fe200078e0288 */
[----:B------:R-:W-:Y:S02]  /*7440*/  LEA.HI.X R4, R226, R4, R227, 0x5, P6 ;  /* 0x00000004e2047211 */ /* 0x000fe400030f2ce3 */
[----:B---3--:R-:W-:Y:S01]  /*7450*/  @!P3 LEA R8, P1, R2, R8, 0x1 ;  /* 0x000000080208b211 */ /* 0x008fe200078208ff */
[----:B------:R-:W-:Y:S01]  /*7460*/  IMAD.IADD R0, R224, 0x1, R0 ;  /* 0x00000001e0007824 */ /* 0x000fe200078e0200 */
[C-C-:B------:R-:W-:Y:S01]  /*7470*/  @!P4 LEA.HI.X R11, R2.reuse, R241, R4.reuse, 0x1, P5 ;  /* 0x000000f1020bc211 */ /* 0x140fe200028f0c04 */
[----:B------:R-:W-:Y:S01]  /*7480*/  @P2 STS.128 [R222+0xb000], RZ ;  /* 0x00b000ffde002388 */ /* 0x000fe20000000c00 */
[C-C-:B------:R-:W-:Y:S02]  /*7490*/  @!P3 LEA.HI.X R9, R2.reuse, R9, R4.reuse, 0x1, P1 ;  /* 0x000000090209b211 */ /* 0x140fe400008f0c04 */
[C---:B----4-:R-:W-:Y:S04]  /*74a0*/  @!P2 LEA R6, P0, R2.reuse, R16, 0x1 ;  /* 0x000000100206a211 */ /* 0x050fe800078008ff */
[----:B------:R-:W-:Y:S01]  /*74b0*/  @!P2 LEA.HI.X R7, R2, R17, R4, 0x1, P0 ;  /* 0x000000110207a211 */ /* 0x000fe200000f0c04 */
[----:B------:R-:W-:Y:S01]  /*74c0*/  @!PT LDS RZ, [RZ] ;  /* 0x00000000fffff984 */ /* 0x000fe20000000800 */
[----:B------:R-:W-:Y:S01]  /*74d0*/  @!PT LDS RZ, [RZ] ;  /* 0x00000000fffff984 */ /* 0x000fe20000000800 */
[----:B------:R-:W-:Y:S01]  /*74e0*/  @!PT LDS RZ, [RZ] ;  /* 0x00000000fffff984 */ /* 0x000fe20000000800 */
[----:B------:R-:W-:Y:S01]  /*74f0*/  @!P2 LDGSTS.E.BYPASS.LTC128B.128 [R222+0xb000], desc[UR8][R12.64+0x80] ;  /* 0x0b0000800cdeafae */ /* 0x000fe2000b901d48 */
[----:B------:R-:W-:Y:S04]  /*7500*/  IMAD R2, R223, -0x40, R224 ;  /* 0xffffffc0df027824 */ /* 0x000fe800078e02e0 */
[C---:B------:R-:W-:Y:S02]  /*7510*/  VIADD R137, R2.reuse, 0x8 ;  /* 0x0000000802897836 */ /* 0x040fe40000000000 */
[C---:B------:R-:W-:Y:S01]  /*7520*/  VIADD R132, R2.reuse, 0x48 ;  /* 0x0000004802847836 */ /* 0x040fe20000000000 */
[----:B------:R-:W-:Y:S01]  /*7530*/  @P4 STS.128 [R222+0x9800], RZ ;  /* 0x009800ffde004388 */ /* 0x000fe20000000c00 */
[C---:B------:R-:W-:Y:S02]  /*7540*/  VIADD R136, R2.reuse, 0x7 ;  /* 0x0000000702887836 */ /* 0x040fe40000000000 */
[----:B------:R-:W-:Y:S01]  /*7550*/  VIADD R135, R2, 0x3f ;  /* 0x0000003f02877836 */ /* 0x000fe20000000000 */
[----:B------:R-:W-:Y:S04]  /*7560*/  ISETP.GE.AND P0, PT, R132, RZ, PT ;  /* 0x000000ff8400720c */ /* 0x000fe80003f06270 */
[----:B------:R-:W-:Y:S01]  /*7570*/  @!PT LDS RZ, [RZ] ;  /* 0x00000000fffff984 */ /* 0x000fe20000000800 */
[----:B------:R-:W-:Y:S01]  /*7580*/  @!PT LDS RZ, [RZ] ;  /* 0x00000000fffff984 */ /* 0x000fe20000000800 */
[----:B------:R-:W-:Y:S01]  /*7590*/  @!PT LDS RZ, [RZ] ;  /* 0x00000000fffff984 */ /* 0x000fe20000000800 */
[----:B------:R-:W-:Y:S01]  /*75a0*/  @!P4 LDGSTS.E.BYPASS.LTC128B.128 [R222+0x9800], desc[UR8][R10.64] ;  /* 0x098000000adecfae */ /* 0x000fe2000b901d48 */
[----:B------:R-:W-:Y:S07]  /*75b0*/  ISETP.GE.AND P1, PT, R135, RZ, PT ;  /* 0x000000ff8700720c */ /* 0x000fee0003f26270 */
[----:B------:R-:W-:Y:S01]  /*75c0*/  @P3 STS.128 [R222+0xa800], RZ ;  /* 0x00a800ffde003388 */ /* 0x000fe20000000c00 */
[C---:B------:R-:W-:Y:S04]  /*75d0*/  @!P0 IADD3 R132, -R0.reuse, -0x8, RZ ;  /* 0xfffffff800848810 */ /* 0x040fe80007ffe1ff */
[----:B------:R-:W-:Y:S02]  /*75e0*/  I2FP.F32.S32 R132, R132 ;  /* 0x0000008400847245 */ /* 0x000fe40000201400 */
[----:B------:R-:W-:Y:S01]  /*75f0*/  @!P1 IADD3 R135, -R0, 0x1, RZ ;  /* 0x0000000100879810 */ /* 0x000fe20007ffe1ff */
[----:B------:R-:W-:Y:S01]  /*7600*/  @!PT LDS RZ, [RZ] ;  /* 0x00000000fffff984 */ /* 0x000fe20000000800 */
[----:B------:R-:W-:Y:S01]  /*7610*/  @!PT LDS RZ, [RZ] ;  /* 0x00000000fffff984 */ /* 0x000fe20000000800 */
[----:B------:R-:W-:Y:S01]  /*7620*/  @!PT LDS RZ, [RZ] ;  /* 0x00000000fffff984 */ /* 0x000fe20000000800 */
[----:B------:R-:W-:Y:S03]  /*7630*/  @!P3 LDGSTS.E.BYPASS.LTC128B.128 [R222+0xa800], desc[UR8][R8.64+0x40] ;  /* 0x0a80004008debfae */ /* 0x000fe6000b901d48 */
[----:B------:R-:W-:Y:S05]  /*7640*/  I2FP.F32.S32 R135, R135 ;  /* 0x0000008700877245 */ /* 0x000fea0000201400 */
[----:B------:R-:W-:Y:S08]  /*7650*/  @P2 STS.128 [R222+0xb800], RZ ;  /* 0x00b800ffde002388 */ /* 0x000ff00000000c00 */
[----:B------:R-:W-:Y:S01]  /*7660*/  @!PT LDS RZ, [RZ] ;  /* 0x00000000fffff984 */ /* 0x000fe20000000800 */
[----:B------:R-:W-:Y:S01]  /*7670*/  @!PT LDS RZ, [RZ] ;  /* 0x00000000fffff984 */ /* 0x000fe20000000800 */
[----:B------:R-:W-:Y:S01]  /*7680*/  @!PT LDS RZ, [RZ] ;  /* 0x00000000fffff984 */ /* 0x000fe20000000800 */
[----:B------:R1:W-:Y:S08]  /*7690*/  @!P2 LDGSTS.E.BYPASS.LTC128B.128 [R222+0xb800], desc[UR8][R6.64+0x80] ;  /* 0x0b80008006deafae */ /* 0x0003f0000b901d48 */
[----:B------:R-:W-:Y:S08]  /*76a0*/  LDSM.16.M88.4 R64, [R220] ;  /* 0x00000000dc40783b */ /* 0x000ff00000000200 */
[----:B------:R-:W1:Y:S08]  /*76b0*/  LDSM.16.M88.4 R16, [R217+0x6000] ;  /* 0x00600000d910783b */ /* 0x000e700000000200 */
[----:B------:R-:W2:Y:S08]  /*76c0*/  LDSM.16.M88.4 R60, [R220+0x1000] ;  /* 0x00100000dc3c783b */ /* 0x000eb00000000200 */
[----:B------:R-:W3:Y:S08]  /*76d0*/  LDSM.16.M88.4 R32, [R217+0x6400] ;  /* 0x00640000d920783b */ /* 0x000ef00000000200 */
[----:B------:R-:W0:Y:S08]  /*76e0*/  LDGDEPBAR ;  /* 0x00000000000079af */ /* 0x000e300000000000 */
[----:B------:R-:W4:Y:S08]  /*76f0*/  LDSM.16.M88.4 R48, [R217+0x6800] ;  /* 0x00680000d930783b */ /* 0x000f300000000200 */
[----:B------:R-:W5:Y:S01]  /*7700*/  LDSM.16.M88.4 R172, [R217+0x6c00] ;  /* 0x006c0000d9ac783b */ /* 0x000f620000000200 */
[-C--:B-1----:R-:W-:Y:S07]  /*7710*/  HMMA.16816.F32.BF16 R4, R64, R16.reuse, RZ ;  /* 0x000000104004723c */ /* 0x082fee00000418ff */
[----:B------:R-:W-:Y:S01]  /*7720*/  LDSM.16.M88.4 R176, [R221] ;  /* 0x00000000ddb0783b */ /* 0x000fe20000000200 */
[C---:B--2---:R-:W-:Y:S07]  /*7730*/  HMMA.16816.F32.BF16 R8, R60.reuse, R16, RZ ;  /* 0x000000103c08723c */ /* 0x044fee00000418ff */
[----:B------:R-:W1:Y:S01]  /*7740*/  LDSM.16.M88.4 R180, [R219+0x6000] ;  /* 0x00600000dbb4783b */ /* 0x000e620000000200 */
[-C--:B------:R-:W-:Y:S06]  /*7750*/  HMMA.16816.F32.BF16 R12, R60, R18.reuse, RZ ;  /* 0x000000123c0c723c */ /* 0x080fec00000418ff */
[C---:B------:R-:W-:Y:S01]  /*7760*/  HMMA.16816.F32.BF16 R16, R64.reuse, R18, RZ ;  /* 0x000000124010723c */ /* 0x040fe200000418ff */
[----:B------:R-:W2:Y:S05]  /*7770*/  LDSM.16.M88.4 R184, [R221+0x1000] ;  /* 0x00100000ddb8783b */ /* 0x000eaa0000000200 */
[-C--:B---3--:R-:W-:Y:S03]  /*7780*/  HMMA.16816.F32.BF16 R20, R64, R32.reuse, RZ ;  /* 0x000000204014723c */ /* 0x088fe600000418ff */
[----:B------:R-:W3:Y:S03]  /*7790*/  LDSM.16.M88.4 R188, [R219+0x6400] ;  /* 0x00640000dbbc783b */ /* 0x000ee60000000200 */
[C---:B------:R-:W-:Y:S05]  /*77a0*/  HMMA.16816.F32.BF16 R24, R60.reuse, R32, RZ ;  /* 0x000000203c18723c */ /* 0x040fea00000418ff */
[----:B------:R-:W3:Y:S01]  /*77b0*/  LDSM.16.M88.4 R192, [R219+0x6800] ;  /* 0x00680000dbc0783b */ /* 0x000ee20000000200 */
[-C--:B------:R-:W-:Y:S06]  /*77c0*/  HMMA.16816.F32.BF16 R28, R60, R34.reuse, RZ ;  /* 0x000000223c1c723c */ /* 0x080fec00000418ff */
[C---:B------:R-:W-:Y:S01]  /*77d0*/  HMMA.16816.F32.BF16 R32, R64.reuse, R34, RZ ;  /* 0x000000224020723c */ /* 0x040fe200000418ff */
[----:B------:R-:W3:Y:S05]  /*77e0*/  LDSM.16.M88.4 R196, [R219+0x6c00] ;  /* 0x006c0000dbc4783b */ /* 0x000eea0000000200 */
[-C--:B----4-:R-:W-:Y:S03]  /*77f0*/  HMMA.16816.F32.BF16 R36, R64, R48.reuse, RZ ;  /* 0x000000304024723c */ /* 0x090fe600000418ff */
[----:B------:R-:W-:Y:S03]  /*7800*/  LDSM.16.M88.4 R200, [R220+0x3000] ;  /* 0x00300000dcc8783b */ /* 0x000fe60000000200 */
[C---:B------:R-:W-:Y:S05]  /*7810*/  HMMA.16816.F32.BF16 R40, R60.reuse, R48, RZ ;  /* 0x000000303c28723c */ /* 0x040fea00000418ff */
[----:B------:R-:W-:Y:S01]  /*7820*/  LDSM.16.M88.4 R204, [R217+0x7400] ;  /* 0x00740000d9cc783b */ /* 0x000fe20000000200 */
[-C--:B------:R-:W-:Y:S06]  /*7830*/  HMMA.16816.F32.BF16 R44, R60, R50.reuse, RZ ;  /* 0x000000323c2c723c */ /* 0x080fec00000418ff */
[C---:B------:R-:W-:Y:S01]  /*7840*/  HMMA.16816.F32.BF16 R48, R64.reuse, R50, RZ ;  /* 0x000000324030723c */ /* 0x040fe200000418ff */
[----:B------:R-:W-:Y:S05]  /*7850*/  LDSM.16.M88.4 R208, [R221+0x2000] ;  /* 0x00200000ddd0783b */ /* 0x000fea0000000200 */
[-C--:B-----5:R-:W-:Y:S03]  /*7860*/  HMMA.16816.F32.BF16 R52, R64, R172.reuse, RZ ;  /* 0x000000ac4034723c */ /* 0x0a0fe600000418ff */
[----:B------:R-:W-:Y:S03]  /*7870*/  LDSM.16.M88.4 R212, [R219+0x7000] ;  /* 0x00700000dbd4783b */ /* 0x000fe60000000200 */
[C---:B------:R-:W-:Y:S06]  /*7880*/  HMMA.16816.F32.BF16 R56, R60.reuse, R172, RZ ;  /* 0x000000ac3c38723c */ /* 0x040fec00000418ff */
[-C--:B------:R-:W-:Y:S06]  /*7890*/  HMMA.16816.F32.BF16 R60, R60, R174.reuse, RZ ;  /* 0x000000ae3c3c723c */ /* 0x080fec00000418ff */
[----:B------:R-:W-:Y:S01]  /*78a0*/  HMMA.16816.F32.BF16 R64, R64, R174, RZ ;  /* 0x000000ae4040723c */ /* 0x000fe200000418ff */
[----:B------:R-:W-:Y:S05]  /*78b0*/  LDSM.16.M88.4 R172, [R220+0x2000] ;  /* 0x00200000dcac783b */ /* 0x000fea0000000200 */
[-C--:B-1----:R-:W-:Y:S06]  /*78c0*/  HMMA.16816.F32.BF16 R4, R176, R180.reuse, R4 ;  /* 0x000000b4b004723c */ /* 0x082fec0000041804 */
[C---:B--2---:R-:W-:Y:S06]  /*78d0*/  HMMA.16816.F32.BF16 R8, R184.reuse, R180, R8 ;  /* 0x000000b4b808723c */ /* 0x044fec0000041808 */
[-C--:B------:R-:W-:Y:S06]  /*78e0*/  HMMA.16816.F32.BF16 R12, R184, R182.reuse, R12 ;  /* 0x000000b6b80c723c */ /* 0x080fec000004180c */
[C---:B------:R-:W-:Y:S01]  /*78f0*/  HMMA.16816.F32.BF16 R16, R176.reuse, R182, R16 ;  /* 0x000000b6b010723c */ /* 0x040fe20000041810 */
[----:B------:R-:W1:Y:S05]  /*7900*/  LDSM.16.M88.4 R180, [R217+0x7000] ;  /* 0x00700000d9b4783b */ /* 0x000e6a0000000200 */
[-C--:B---3--:R-:W-:Y:S06]  /*7910*/  HMMA.16816.F32.BF16 R20, R176, R188.reuse, R20 ;  /* 0x000000bcb014723c */ /* 0x088fec0000041814 */
        /* <DEDUP_REMOVED lines=8> */
[----:B------:R-:W3:Y:S05]  /*79a0*/  LDSM.16.M88.4 R192, [R217+0x7c00] ;  /* 0x007c0000d9c0783b */ /* 0x000eea0000000200 */
[-C--:B------:R-:W-:Y:S06]  /*79b0*/  HMMA.16816.F32.BF16 R52, R176, R196.reuse, R52 ;  /* 0x000000c4b034723c */ /* 0x080fec0000041834 */
[C---:B------:R-:W-:Y:S06]  /*79c0*/  HMMA.16816.F32.BF16 R56, R184.reuse, R196, R56 ;  /* 0x000000c4b838723c */ /* 0x040fec0000041838 */
[-C--:B------:R-:W-:Y:S01]  /*79d0*/  HMMA.16816.F32.BF16 R60, R184, R198.reuse, R60 ;  /* 0x000000c6b83c723c */ /* 0x080fe2000004183c */
[----:B------:R-:W4:Y:S05]  /*79e0*/  LDSM.16.M88.4 R184, [R221+0x3000] ;  /* 0x00300000ddb8783b */ /* 0x000f2a0000000200 */
[----:B------:R-:W-:Y:S03]  /*79f0*/  HMMA.16816.F32.BF16 R64, R176, R198, R64 ;  /* 0x000000c6b040723c */ /* 0x000fe60000041840 */
[----:B------:R-:W5:Y:S03]  /*7a00*/  LDSM.16.M88.4 R176, [R219+0x7400] ;  /* 0x00740000dbb0783b */ /* 0x000f660000000200 */
[-C--:B-1----:R-:W-:Y:S05]  /*7a10*/  HMMA.16816.F32.BF16 R4, R172, R180.reuse, R4 ;  /* 0x000000b4ac04723c */ /* 0x082fea0000041804 */
[----:B------:R-:W-:Y:S01]  /*7a20*/  LDSM.16.M88.4 R196, [R220+0x5000] ;  /* 0x00500000dcc4783b */ /* 0x000fe20000000200 */
[C---:B------:R-:W-:Y:S06]  /*7a30*/  HMMA.16816.F32.BF16 R8, R200.reuse, R180, R8 ;  /* 0x000000b4c808723c */ /* 0x040fec0000041808 */
[-C--:B------:R-:W-:Y:S06]  /*7a40*/  HMMA.16816.F32.BF16 R12, R200, R182.reuse, R12 ;  /* 0x000000b6c80c723c */ /* 0x080fec000004180c */
[C---:B------:R-:W-:Y:S01]  /*7a50*/  HMMA.16816.F32.BF16 R16, R172.reuse, R182, R16 ;  /* 0x000000b6ac10723c */ /* 0x040fe20000041810 */
[----:B------:R-:W1:Y:S05]  /*7a60*/  LDSM.16.M88.4 R180, [R219+0x7800] ;  /* 0x00780000dbb4783b */ /* 0x000e6a0000000200 */
[-C--:B------:R-:W-:Y:S06]  /*7a70*/  HMMA.16816.F32.BF16 R20, R172, R204.reuse, R20 ;  /* 0x000000ccac14723c */ /* 0x080fec0000041814 */
[C---:B------:R-:W-:Y:S06]  /*7a80*/  HMMA.16816.F32.BF16 R24, R200.reuse, R204, R24 ;  /* 0x000000ccc818723c */ /* 0x040fec0000041818 */
[-C--:B------:R-:W-:Y:S06]  /*7a90*/  HMMA.16816.F32.BF16 R28, R200, R206.reuse, R28 ;  /* 0x000000cec81c723c */ /* 0x080fec000004181c */
[C---:B------:R-:W-:Y:S01]  /*7aa0*/  HMMA.16816.F32.BF16 R32, R172.reuse, R206, R32 ;  /* 0x000000ceac20723c */ /* 0x040fe20000041820 */
[----:B------:R-:W-:Y:S05]  /*7ab0*/  LDSM.16.M88.4 R204, [R217+0x8800] ;  /* 0x00880000d9cc783b */ /* 0x000fea0000000200 */
[-C--:B--2---:R-:W-:Y:S06]  /*7ac0*/  HMMA.16816.F32.BF16 R36, R172, R188.reuse, R36 ;  /* 0x000000bcac24723c */ /* 0x084fec0000041824 */
        /* <DEDUP_REMOVED lines=8> */
[----:B------:R-:W-:Y:S03]  /*7b50*/  HMMA.16816.F32.BF16 R64, R172, R194, R64 ;  /* 0x000000c2ac40723c */ /* 0x000fe60000041840 */
[----:B------:R-:W2:Y:S03]  /*7b60*/  LDSM.16.M88.4 R172, [R219+0x7c00] ;  /* 0x007c0000dbac783b */ /* 0x000ea60000000200 */
[-C--:B------:R-:W-:Y:S05]  /*7b70*/  HMMA.16816.F32.BF16 R4, R208, R212.reuse, R4 ;  /* 0x000000d4d004723c */ /* 0x080fea0000041804 */
[----:B------:R-:W3:Y:S01]  /*7b80*/  LDSM.16.M88.4 R192, [R217+0x8000] ;  /* 0x00800000d9c0783b */ /* 0x000ee20000000200 */
[C---:B----4-:R-:W-:Y:S06]  /*7b90*/  HMMA.16816.F32.BF16 R8, R184.reuse, R212, R8 ;  /* 0x000000d4b808723c */ /* 0x050fec0000041808 */
[-C--:B------:R-:W-:Y:S05]  /*7ba0*/  HMMA.16816.F32.BF16 R12, R184, R214.reuse, R12 ;  /* 0x000000d6b80c723c */ /* 0x080fea000004180c */
[C---:B------:R-:W-:Y:S01]  /*7bb0*/  VIADD R212, R2.reuse, 0xffffffd0 ;  /* 0xffffffd002d47836 */ /* 0x040fe20000000000 */
[C---:B------:R-:W-:Y:S05]  /*7bc0*/  HMMA.16816.F32.BF16 R16, R208.reuse, R214, R16 ;  /* 0x000000d6d010723c */ /* 0x040fea0000041810 */
[C---:B------:R-:W-:Y:S01]  /*7bd0*/  VIADD R213, R2.reuse, 0xffffffcf ;  /* 0xffffffcf02d57836 */ /* 0x040fe20000000000 */
[-C--:B-----5:R-:W-:Y:S06]  /*7be0*/  HMMA.16816.F32.BF16 R20, R208, R176.reuse, R20 ;  /* 0x000000b0d014723c */ /* 0x0a0fec0000041814 */
[C---:B------:R-:W-:Y:S06]  /*7bf0*/  HMMA.16816.F32.BF16 R24, R184.reuse, R176, R24 ;  /* 0x000000b0b818723c */ /* 0x040fec0000041818 */
[-C--:B------:R-:W-:Y:S06]  /*7c00*/  HMMA.16816.F32.BF16 R28, R184, R178.reuse, R28 ;  /* 0x000000b2b81c723c */ /* 0x080fec000004181c */
[C---:B------:R-:W-:Y:S01]  /*7c10*/  HMMA.16816.F32.BF16 R32, R208.reuse, R178, R32 ;  /* 0x000000b2d020723c */ /* 0x040fe20000041820 */
[----:B------:R-:W4:Y:S05]  /*7c20*/  LDSM.16.M88.4 R176, [R217+0x8c00] ;  /* 0x008c0000d9b0783b */ /* 0x000f2a0000000200 */
[-C--:B-1----:R-:W-:Y:S06]  /*7c30*/  HMMA.16816.F32.BF16 R36, R208, R180.reuse, R36 ;  /* 0x000000b4d024723c */ /* 0x082fec0000041824 */
[C---:B------:R-:W-:Y:S06]  /*7c40*/  HMMA.16816.F32.BF16 R40, R184.reuse, R180, R40 ;  /* 0x000000b4b828723c */ /* 0x040fec0000041828 */
[-C--:B------:R-:W-:Y:S06]  /*7c50*/  HMMA.16816.F32.BF16 R44, R184, R182.reuse, R44 ;  /* 0x000000b6b82c723c */ /* 0x080fec000004182c */
[C---:B------:R-:W-:Y:S01]  /*7c60*/  HMMA.16816.F32.BF16 R48, R208.reuse, R182, R48 ;  /* 0x000000b6d030723c */ /* 0x040fe20000041830 */
[----:B------:R-:W-:Y:S05]  /*7c70*/  LDSM.16.M88.4 R180, [R219+0x8000] ;  /* 0x00800000dbb4783b */ /* 0x000fea0000000200 */
[-C--:B--2---:R-:W-:Y:S06]  /*7c80*/  HMMA.16816.F32.BF16 R52, R208, R172.reuse, R52 ;  /* 0x000000acd034723c */ /* 0x084fec0000041834 */
[C---:B------:R-:W-:Y:S06]  /*7c90*/  HMMA.16816.F32.BF16 R56, R184.reuse, R172, R56 ;  /* 0x000000acb838723c */ /* 0x040fec0000041838 */
[-C--:B------:R-:W-:Y:S01]  /*7ca0*/  HMMA.16816.F32.BF16 R60, R184, R174.reuse, R60 ;  /* 0x000000aeb83c723c */ /* 0x080fe2000004183c */
[----:B------:R-:W-:Y:S05]  /*7cb0*/  LDSM.16.M88.4 R184, [R221+0x5000] ;  /* 0x00500000ddb8783b */ /* 0x000fea0000000200 */
[----:B------:R-:W-:Y:S03]  /*7cc0*/  HMMA.16816.F32.BF16 R64, R208, R174, R64 ;  /* 0x000000aed040723c */ /* 0x000fe60000041840 */
[----:B------:R-:W1:Y:S03]  /*7cd0*/  LDSM.16.M88.4 R172, [R221+0x4000] ;  /* 0x00400000ddac783b */ /* 0x000e660000000200 */
[-C--:B---3--:R-:W-:Y:S05]  /*7ce0*/  HMMA.16816.F32.BF16 R4, R188, R192.reuse, R4 ;  /* 0x000000c0bc04723c */ /* 0x088fea0000041804 */
[C---:B------:R-:W-:Y:S01]  /*7cf0*/  VIADD R210, R2.reuse, 0xffffffd8 ;  /* 0xffffffd802d27836 */ /* 0x040fe20000000000 */
[C---:B------:R-:W-:Y:S05]  /*7d00*/  HMMA.16816.F32.BF16 R8, R196.reuse, R192, R8 ;  /* 0x000000c0c408723c */ /* 0x040fea0000041808 */
[C---:B------:R-:W-:Y:S01]  /*7d10*/  VIADD R211, R2.reuse, 0xffffffd7 ;  /* 0xffffffd702d37836 */ /* 0x040fe20000000000 */
[-C--:B------:R-:W-:Y:S05]  /*7d20*/  HMMA.16816.F32.BF16 R12, R196, R194.reuse, R12 ;  /* 0x000000c2c40c723c */ /* 0x080fea000004180c */
[----:B------:R-:W-:Y:S01]  /*7d30*/  VIADD R192, R2, 0xffffffff ;  /* 0xffffffff02c07836 */ /* 0x000fe20000000000 */
[C---:B------:R-:W-:Y:S04]  /*7d40*/  HMMA.16816.F32.BF16 R16, R188.reuse, R194, R16 ;  /* 0x000000c2bc10723c */ /* 0x040fe80000041810 */
[----:B------:R-:W-:Y:S01]  /*7d50*/  ISETP.GE.AND P6, PT, R192, RZ, PT ;  /* 0x000000ffc000720c */ /* 0x000fe20003fc6270 */
[C---:B------:R-:W-:Y:S01]  /*7d60*/  VIADD R193, R2.reuse, 0xffffffdf ;  /* 0xffffffdf02c17836 */ /* 0x040fe20000000000 */
[-C--:B------:R-:W-:Y:S05]  /*7d70*/  HMMA.16816.F32.BF16 R20, R188, R200.reuse, R20 ;  /* 0x000000c8bc14723c */ /* 0x080fea0000041814 */
[C---:B------:R-:W-:Y:S01]  /*7d80*/  VIADD R194, R2.reuse, 0x30 ;  /* 0x0000003002c27836 */ /* 0x040fe20000000000 */
[C---:B------:R-:W-:Y:S05]  /*7d90*/  HMMA.16816.F32.BF16 R24, R196.reuse, R200, R24 ;  /* 0x000000c8c418723c */ /* 0x040fea0000041818 */
[C---:B------:R-:W-:Y:S01]  /*7da0*/  @!P6 IADD3 R192, -R2.reuse, 0x1, RZ ;  /* 0x0000000102c0e810 */ /* 0x040fe20007ffe1ff */
[-C--:B------:R-:W-:Y:S05]  /*7db0*/  HMMA.16816.F32.BF16 R28, R196, R202.reuse, R28 ;  /* 0x000000cac41c723c */ /* 0x080fea000004181c */
[C---:B------:R-:W-:Y:S01]  /*7dc0*/  VIADD R201, R2.reuse, 0x20 ;  /* 0x0000002002c97836 */ /* 0x040fe20000000000 */
[C---:B------:R-:W-:Y:S05]  /*7dd0*/  HMMA.16816.F32.BF16 R32, R188.reuse, R202, R32 ;  /* 0x000000cabc20723c */ /* 0x040fea0000041820 */
[----:B------:R-:W-:Y:S01]  /*7de0*/  VIADD R200, R2, 0xfffffff8 ;  /* 0xfffffff802c87836 */ /* 0x000fe20000000000 */
[-C--:B------:R-:W-:Y:S04]  /*7df0*/  HMMA.16816.F32.BF16 R36, R188, R204.reuse, R36 ;  /* 0x000000ccbc24723c */ /* 0x080fe80000041824 */
[----:B------:R-:W-:Y:S01]  /*7e00*/  ISETP.GE.AND P5, PT, R200, RZ, PT ;  /* 0x000000ffc800720c */ /* 0x000fe20003fa6270 */
[C---:B------:R-:W-:Y:S01]  /*7e10*/  VIADD R203, R2.reuse, 0x47 ;  /* 0x0000004702cb7836 */ /* 0x040fe20000000000 */
[C---:B------:R-:W-:Y:S04]  /*7e20*/  HMMA.16816.F32.BF16 R40, R196.reuse, R204, R40 ;  /* 0x000000ccc428723c */ /* 0x040fe80000041828 */
[----:B------:R-:W-:Y:S01]  /*7e30*/  ISETP.GE.AND P0, PT, R203, RZ, PT ;  /* 0x000000ffcb00720c */ /* 0x000fe20003f06270 */
[C---:B------:R-:W-:Y:S01]  /*7e40*/  VIADD R195, R2.reuse, 0xffffffef ;  /* 0xffffffef02c37836 */ /* 0x040fe20000000000 */
[-C--:B------:R-:W-:Y:S05]  /*7e50*/  HMMA.16816.F32.BF16 R44, R196, R206.reuse, R44 ;  /* 0x000000cec42c723c */ /* 0x080fea000004182c */
[----:B------:R-:W-:Y:S01]  /*7e60*/  @!P5 IADD3 R200, -R2, 0x8, RZ ;  /* 0x0000000802c8d810 */ /* 0x000fe20007ffe1ff */
[C---:B------:R-:W-:Y:S05]  /*7e70*/  HMMA.16816.F32.BF16 R48, R188.reuse, R206, R48 ;  /* 0x000000cebc30723c */ /* 0x040fea0000041830 */
[----:B------:R-:W-:Y:S01]  /*7e80*/  @!P0 IADD3 R203, -R0, -0x7, RZ ;  /* 0xfffffff900cb8810 */ /* 0x000fe20007ffe1ff */
[-C--:B----4-:R-:W-:Y:S05]  /*7e90*/  HMMA.16816.F32.BF16 R52, R188, R176.reuse, R52 ;  /* 0x000000b0bc34723c */ /* 0x090fea0000041834 */
[----:B------:R-:W-:Y:S01]  /*7ea0*/  I2FP.F32.S32 R203, R203 ;  /* 0x000000cb00cb7245 */ /* 0x000fe20000201400 */
[C---:B------:R-:W-:Y:S05]  /*7eb0*/  HMMA.16816.F32.BF16 R56, R196.reuse, R176, R56 ;  /* 0x000000b0c438723c */ /* 0x040fea0000041838 */
[C---:B------:R-:W-:Y:S01]  /*7ec0*/  VIADD R204, R2.reuse, 0x1f ;  /* 0x0000001f02cc7836 */ /* 0x040fe20000000000 */
[-C--:B------:R-:W-:Y:S05]  /*7ed0*/  HMMA.16816.F32.BF16 R60, R196, R178.reuse, R60 ;  /* 0x000000b2c43c723c */ /* 0x080fea000004183c */
[----:B------:R-:W-:Y:S01]  /*7ee0*/  VIADD R206, R2, 0x37 ;  /* 0x0000003702ce7836 */ /* 0x000fe20000000000 */
[----:B------:R-:W-:Y:S01]  /*7ef0*/  HMMA.16816.F32.BF16 R64, R188, R178, R64 ;  /* 0x000000b2bc40723c */ /* 0x000fe20000041840 */
[----:B------:R-:W2:Y:S03]  /*7f00*/  LDSM.16.M88.4 R176, [R219+0x8400] ;  /* 0x00840000dbb0783b */ /* 0x000ea60000000200 */
[----:B------:R-:W-:Y:S01]  /*7f10*/  ISETP.GE.AND P6, PT, R206, RZ, PT ;  /* 0x000000ffce00720c */ /* 0x000fe20003fc6270 */
[C---:B------:R-:W-:Y:S01]  /*7f20*/  VIADD R198, R2.reuse, 0xffffffe8 ;  /* 0xffffffe802c67836 */ /* 0x040fe20000000000 */
[-C--:B-1----:R-:W-:Y:S05]  /*7f30*/  HMMA.16816.F32.BF16 R4, R172, R180.reuse, R4 ;  /* 0x000000b4ac04723c */ /* 0x082fea0000041804 */
[----:B------:R-:W-:Y:S01]  /*7f40*/  VIADD R199, R2, 0xffffffe7 ;  /* 0xffffffe702c77836 */ /* 0x000fe20000000000 */
[C---:B------:R-:W-:Y:S05]  /*7f50*/  HMMA.16816.F32.BF16 R8, R184.reuse, R180, R8 ;  /* 0x000000b4b808723c */ /* 0x040fea0000041808 */
[----:B------:R-:W-:Y:S01]  /*7f60*/  @!P6 IADD3 R206, -R0, 0x9, RZ ;  /* 0x0000000900cee810 */ /* 0x000fe20007ffe1ff */
[-C--:B------:R-:W-:Y:S03]  /*7f70*/  HMMA.16816.F32.BF16 R12, R184, R182.reuse, R12 ;  /* 0x000000b6b80c723c */ /* 0x080fe6000004180c */
[----:B------:R-:W-:Y:S02]  /*7f80*/  ISETP.GE.AND P6, PT, R194, RZ, PT ;  /* 0x000000ffc200720c */ /* 0x000fe40003fc6270 */
[C---:B------:R-:W-:Y:S01]  /*7f90*/  IADD3 R180, -R2.reuse, -0x7, RZ ;  /* 0xfffffff902b47810 */ /* 0x040fe20007ffe1ff */
[C---:B------:R-:W-:Y:S05]  /*7fa0*/  HMMA.16816.F32.BF16 R16, R172.reuse, R182, R16 ;  /* 0x000000b6ac10723c */ /* 0x040fea0000041810 */
[C---:B------:R-:W-:Y:S01]  /*7fb0*/  IADD3 R181, -R2.reuse, -0x8, RZ ;  /* 0xfffffff802b57810 */ /* 0x040fe20007ffe1ff */
[C---:B------:R-:W-:Y:S02]  /*7fc0*/  VIADD R197, R2.reuse, 0x2f ;  /* 0x0000002f02c57836 */ /* 0x040fe40000000000 */
[----:B------:R-:W-:Y:S03]  /*7fd0*/  VIADD R207, R2, 0xfffffff7 ;  /* 0xfffffff702cf7836 */ /* 0x000fe60000000000 */
[----:B------:R-:W-:Y:S01]  /*7fe0*/  @!P6 IADD3 R194, -R0, 0x10, RZ ;  /* 0x0000001000c2e810 */ /* 0x000fe20007ffe1ff */
[-C--:B------:R-:W-:Y:S01]  /*7ff0*/  FFMA.FTZ R10, R132, -R133.reuse, R10 ;  /* 0x80000085840a7223 */ /* 0x080fe2000001000a */
[----:B------:R-:W-:Y:S01]  /*8000*/  ISETP.GE.AND P5, PT, R207, RZ, PT ;  /* 0x000000ffcf00720c */ /* 0x000fe20003fa6270 */
[----:B------:R-:W-:Y:S01]  /*8010*/  VIADD R205, R2, 0x38 ;  /* 0x0000003802cd7836 */ /* 0x000fe20000000000 */
[----:B------:R-:W-:Y:S01]  /*8020*/  ISETP.GE.AND P6, PT, R198, RZ, PT ;  /* 0x000000ffc600720c */ /* 0x000fe20003fc6270 */
[-C--:B------:R-:W-:Y:S01]  /*8030*/  FFMA.FTZ R9, R135, -R133.reuse, R9 ;  /* 0x8000008587097223 */ /* 0x080fe20000010009 */
[-C--:B--2---:R-:W-:Y:S03]  /*8040*/  HMMA.16816.F32.BF16 R20, R172, R176.reuse, R20 ;  /* 0x000000b0ac14723c */ /* 0x084fe60000041814 */
[----:B------:R-:W-:Y:S01]  /*8050*/  ISETP.GE.AND P1, PT, R205, RZ, PT ;  /* 0x000000ffcd00720c */ /* 0x000fe20003f26270 */
[----:B------:R-:W-:Y:S02]  /*8060*/  VIADD R196, R2, 0xfffffff0 ;  /* 0xfffffff002c47836 */ /* 0x000fe40000000000 */
[-C--:B------:R-:W-:Y:S01]  /*8070*/  FFMA.FTZ R15, R135, -R133.reuse, R15 ;  /* 0x80000085870f7223 */ /* 0x080fe2000001000f */
[C---:B------:R-:W-:Y:S04]  /*8080*/  HMMA.16816.F32.BF16 R24, R184.reuse, R176, R24 ;  /* 0x000000b0b818723c */ /* 0x040fe80000041818 */
[----:B------:R-:W-:Y:S01]  /*8090*/  ISETP.GE.AND P0, PT, R196, RZ, PT ;  /* 0x000000ffc400720c */ /* 0x000fe20003f06270 */
[C---:B------:R-:W-:Y:S01]  /*80a0*/  VIADD R191, R2.reuse, 0x28 ;  /* 0x0000002802bf7836 */ /* 0x040fe20000000000 */
[C---:B------:R-:W-:Y:S01]  /*80b0*/  @!P5 IADD3 R207, -R2.reuse, 0x9, RZ ;  /* 0x0000000902cfd810 */ /* 0x040fe20007ffe1ff */
[-C--:B------:R-:W-:Y:S03]  /*80c0*/  HMMA.16816.F32.BF16 R28, R184, R178.reuse, R28 ;  /* 0x000000b2b81c723c */ /* 0x080fe6000004181c */
[----:B------:R-:W-:Y:S01]  /*80d0*/  ISETP.GE.AND P5, PT, R197, RZ, PT ;  /* 0x000000ffc500720c */ /* 0x000fe20003fa6270 */
[C---:B------:R-:W-:Y:S01]  /*80e0*/  VIADD R190, R2.reuse, 0x27 ;  /* 0x0000002702be7836 */ /* 0x040fe20000000000 */
[----:B------:R-:W-:Y:S01]  /*80f0*/  IABS R176, R2 ;  /* 0x0000000200b07213 */ /* 0x000fe20000000000 */
[C---:B------:R-:W-:Y:S05]  /*8100*/  HMMA.16816.F32.BF16 R32, R172.reuse, R178, R32 ;  /* 0x000000b2ac20723c */ /* 0x040fea0000041820 */
[----:B------:R-:W-:Y:S01]  /*8110*/  @!P6 IADD3 R198, -R2, 0x18, RZ ;  /* 0x0000001802c6e810 */ /* 0x000fe20007ffe1ff */
[----:B------:R-:W-:Y:S01]  /*8120*/  IMAD.MOV.U32 R132, RZ, RZ, R176 ;  /* 0x000000ffff847224 */ /* 0x000fe200078e00b0 */
[----:B------:R-:W-:Y:S01]  /*8130*/  ISETP.GE.AND P6, PT, R201, RZ, PT ;  /* 0x000000ffc900720c */ /* 0x000fe20003fc6270 */
[----:B------:R-:W1:Y:S03]  /*8140*/  LDSM.16.M88.4 R176, [R219+0x8800] ;  /* 0x00880000dbb0783b */ /* 0x000e660000000200 */
[----:B------:R-:W-:Y:S01]  /*8150*/  @!P5 IADD3 R197, -R0, 0x11, RZ ;  /* 0x0000001100c5d810 */ /* 0x000fe20007ffe1ff */
[C---:B------:R-:W-:Y:S01]  /*8160*/  VIADD R202, R2.reuse, 0xffffffe0 ;  /* 0xffffffe002ca7836 */ /* 0x040fe20000000000 */
[----:B------:R-:W-:Y:S01]  /*8170*/  ISETP.GE.AND P5, PT, R199, RZ, PT ;  /* 0x000000ffc700720c */ /* 0x000fe20003fa6270 */
[----:B------:R-:W-:Y:S01]  /*8180*/  VIADD R208, R2, 0xffffffc8 ;  /* 0xffffffc802d07836 */ /* 0x000fe20000000000 */
[----:B------:R-:W-:Y:S01]  /*8190*/  @!P1 IADD3 R205, -R0, 0x8, RZ ;  /* 0x0000000800cd9810 */ /* 0x000fe20007ffe1ff */
[C---:B------:R-:W-:Y:S01]  /*81a0*/  VIADD R209, R2.reuse, 0xffffffc7 ;  /* 0xffffffc702d17836 */ /* 0x040fe20000000000 */
[----:B------:R-:W-:Y:S01]  /*81b0*/  ISETP.GE.AND P1, PT, R195, RZ, PT ;  /* 0x000000ffc300720c */ /* 0x000fe20003f26270 */
[C---:B------:R-:W-:Y:S01]  /*81c0*/  VIADD R135, R2.reuse, 0x18 ;  /* 0x0000001802877836 */ /* 0x040fe20000000000 */
[C---:B------:R-:W-:Y:S01]  /*81d0*/  @!P0 IADD3 R196, -R2.reuse, 0x10, RZ ;  /* 0x0000001002c48810 */ /* 0x040fe20007ffe1ff */
[----:B------:R-:W-:Y:S01]  /*81e0*/  VIADD R189, R2, 0x10 ;  /* 0x0000001002bd7836 */ /* 0x000fe20000000000 */
[----:B------:R-:W-:Y:S01]  /*81f0*/  @!P6 IADD3 R201, -R0, 0x20, RZ ;  /* 0x0000002000c9e810 */ /* 0x000fe20007ffe1ff */
[C---:B------:R-:W-:Y:S01]  /*8200*/  VIADD R188, R2.reuse, 0xf ;  /* 0x0000000f02bc7836 */ /* 0x040fe20000000000 */
[----:B------:R-:W-:Y:S01]  /*8210*/  ISETP.GE.AND P6, PT, R137, RZ, PT ;  /* 0x000000ff8900720c */ /* 0x000fe20003fc6270 */
[----:B------:R-:W-:Y:S01]  /*8220*/  FFMA.FTZ R11, R203, -R133, R11 ;  /* 0x80000085cb0b7223 */ /* 0x000fe2000001000b */
[----:B------:R-:W-:Y:S02]  /*8230*/  ISETP.GE.AND P0, PT, R191, RZ, PT ;  /* 0x000000ffbf00720c */ /* 0x000fe40003f06270 */
[----:B------:R-:W-:Y:S02]  /*8240*/  @!P5 IADD3 R199, -R2, 0x19, RZ ;  /* 0x0000001902c7d810 */ /* 0x000fe40007ffe1ff */
[----:B------:R-:W-:Y:S02]  /*8250*/  ISETP.GE.AND P5, PT, R204, RZ, PT ;  /* 0x000000ffcc00720c */ /* 0x000fe40003fa6270 */
[----:B------:R-:W-:Y:S02]  /*8260*/  SEL R181, R181, R137, !P6 ;  /* 0x00000089b5b57207 */ /* 0x000fe40007000000 */
[----:B------:R-:W-:Y:S02]  /*8270*/  @!P1 IADD3 R195, -R2, 0x11, RZ ;  /* 0x0000001102c39810 */ /* 0x000fe40007ffe1ff */
[----:B------:R-:W-:Y:S02]  /*8280*/  I2FP.F32.S32 R181, R181 ;  /* 0x000000b500b57245 */ /* 0x000fe40000201400 */
[----:B------:R-:W-:Y:S02]  /*8290*/  ISETP.GE.AND P1, PT, R190, RZ, PT ;  /* 0x000000ffbe00720c */ /* 0x000fe40003f26270 */
[----:B------:R-:W-:Y:S01]  /*82a0*/  @!P0 IADD3 R191, -R0, 0x18, RZ ;  /* 0x0000001800bf8810 */ /* 0x000fe20007ffe1ff */
[-C--:B------:R-:W-:Y:S01]  /*82b0*/  FFMA.FTZ R6, R181, -R133.reuse, R6 ;  /* 0x80000085b5067223 */ /* 0x080fe20000010006 */
[----:B------:R-:W-:Y:S02]  /*82c0*/  ISETP.GE.AND P0, PT, R202, RZ, PT ;  /* 0x000000ffca00720c */ /* 0x000fe40003f06270 */
[----:B------:R-:W-:Y:S02]  /*82d0*/  @!P5 IADD3 R204, -R0, 0x21, RZ ;  /* 0x0000002100ccd810 */ /* 0x000fe40007ffe1ff */
[----:B------:R-:W-:Y:S02]  /*82e0*/  ISETP.GE.AND P5, PT, R136, RZ, PT ;  /* 0x000000ff8800720c */ /* 0x000fe40003fa6270 */
[----:B------:R-:W-:Y:S01]  /*82f0*/  I2FP.F32.S32 R132, R132 ;  /* 0x0000008400847245 */ /* 0x000fe20000201400 */
[-C--:B-1----:R-:W-:Y:S03]  /*8300*/  HMMA.16816.F32.BF16 R36, R172, R176.reuse, R36 ;  /* 0x000000b0ac24723c */ /* 0x082fe60000041824 */
[----:B------:R-:W-:Y:S01]  /*8310*/  SEL R180, R180, R136, !P5 ;  /* 0x00000088b4b47207 */ /* 0x000fe20006800000 */
[-C--:B------:R-:W-:Y:S01]  /*8320*/  FFMA.FTZ R4, R132, -R133.reuse, R4 ;  /* 0x8000008584047223 */ /* 0x080fe20000010004 */
[----:B------:R-:W-:Y:S01]  /*8330*/  @!P1 IADD3 R190, -R0, 0x19, RZ ;  /* 0x0000001900be9810 */ /* 0x000fe20007ffe1ff */
[-C--:B------:R-:W-:Y:S01]  /*8340*/  FFMA.FTZ R18, R132, -R133.reuse, R18 ;  /* 0x8000008584127223 */ /* 0x080fe20000010012 */
[----:B------:R-:W-:Y:S01]  /*8350*/  I2FP.F32.S32 R180, R180 ;  /* 0x000000b400b47245 */ /* 0x000fe20000201400 */
[C---:B------:R-:W-:Y:S01]  /*8360*/  VIADD R132, R2.reuse, 0x17 ;  /* 0x0000001702847836 */ /* 0x040fe20000000000 */
[----:B------:R-:W-:Y:S01]  /*8370*/  ISETP.GE.AND P1, PT, R193, RZ, PT ;  /* 0x000000ffc100720c */ /* 0x000fe20003f26270 */
[C---:B------:R-:W-:Y:S04]  /*8380*/  HMMA.16816.F32.BF16 R40, R184.reuse, R176, R40 ;  /* 0x000000b0b828723c */ /* 0x040fe80000041828 */
[----:B------:R-:W-:Y:S01]  /*8390*/  @!P0 IADD3 R202, -R2, 0x20, RZ ;  /* 0x0000002002ca8810 */ /* 0x000fe20007ffe1ff */
[-C--:B------:R-:W-:Y:S01]  /*83a0*/  FFMA.FTZ R7, R180, -R133.reuse, R7 ;  /* 0x80000085b4077223 */ /* 0x080fe20000010007 */
[----:B------:R-:W-:Y:S01]  /*83b0*/  I2FP.F32.S32 R180, R192 ;  /* 0x000000c000b47245 */ /* 0x000fe20000201400 */
[-C--:B------:R-:W-:Y:S03]  /*83c0*/  HMMA.16816.F32.BF16 R44, R184, R178.reuse, R44 ;  /* 0x000000b2b82c723c */ /* 0x080fe6000004182c */
[----:B------:R-:W-:Y:S01]  /*83d0*/  ISETP.GE.AND P0, PT, R210, RZ, PT ;  /* 0x000000ffd200720c */ /* 0x000fe20003f06270 */
[-C--:B------:R-:W-:Y:S01]  /*83e0*/  FFMA.FTZ R5, R180, -R133.reuse, R5 ;  /* 0x80000085b4057223 */ /* 0x080fe20000010005 */
[----:B------:R-:W-:Y:S01]  /*83f0*/  @!P1 IADD3 R193, -R2, 0x21, RZ ;  /* 0x0000002102c19810 */ /* 0x000fe20007ffe1ff */
[----:B------:R-:W-:Y:S01]  /*8400*/  FFMA.FTZ R19, R180, -R133, R19 ;  /* 0x80000085b4137223 */ /* 0x000fe20000010013 */
[----:B------:R-:W-:Y:S01]  /*8410*/  ISETP.GE.AND P1, PT, R211, RZ, PT ;  /* 0x000000ffd300720c */ /* 0x000fe20003f26270 */
[----:B------:R-:W1:Y:S01]  /*8420*/  LDSM.16.M88.4 R180, [R219+0x8c00] ;  /* 0x008c0000dbb4783b */ /* 0x000e620000000200 */
[----:B------:R-:W-:Y:S04]  /*8430*/  DEPBAR.LE SB0, 0x0 ;  /* 0x000080000000791a */ /* 0x000fe80000000000 */
[----:B------:R-:W-:Y:S01]  /*8440*/  @!P6 IADD3 R137, -R0, 0x38, RZ ;  /* 0x000000380089e810 */ /* 0x000fe20007ffe1ff */
[C---:B------:R-:W-:Y:S01]  /*8450*/  HMMA.16816.F32.BF16 R48, R172.reuse, R178, R48 ;  /* 0x000000b2ac30723c */ /* 0x040fe20000041830 */
[----:B------:R-:W-:Y:S04]  /*8460*/  BAR.SYNC.DEFER_BLOCKING 0x0 ;  /* 0x0000000000007b1d */ /* 0x000fe80000010000 */
[C---:B------:R-:W-:Y:S02]  /*8470*/  @!P0 IADD3 R210, -R2.reuse, 0x28, RZ ;  /* 0x0000002802d28810 */ /* 0x040fe40007ffe1ff */
[----:B------:R-:W-:Y:S02]  /*8480*/  @!P1 IADD3 R211, -R2, 0x29, RZ ;  /* 0x0000002902d39810 */ /* 0x000fe40007ffe1ff */
[----:B------:R-:W-:Y:S02]  /*8490*/  ISETP.GE.AND P0, PT, R212, RZ, PT ;  /* 0x000000ffd400720c */ /* 0x000fe40003f06270 */
[----:B------:R-:W-:Y:S02]  /*84a0*/  ISETP.GE.AND P1, PT, R213, RZ, PT ;  /* 0x000000ffd500720c */ /* 0x000fe40003f26270 */
[----:B------:R-:W-:Y:S02]  /*84b0*/  @!P5 IADD3 R136, -R0, 0x39, RZ ;  /* 0x000000390088d810 */ /* 0x000fe40007ffe1ff */
[----:B------:R-:W-:Y:S02]  /*84c0*/  I2FP.F32.S32 R177, R205 ;  /* 0x000000cd00b17245 */ /* 0x000fe40000201400 */
[----:B------:R-:W-:Y:S02]  /*84d0*/  I2FP.F32.S32 R176, R206 ;  /* 0x000000ce00b07245 */ /* 0x000fe40000201400 */
[----:B------:R-:W-:Y:S01]  /*84e0*/  I2FP.F32.S32 R196, R196 ;  /* 0x000000c400c47245 */ /* 0x000fe20000201400 */
[C---:B------:R-:W-:Y:S01]  /*84f0*/  FFMA.FTZ R12, R177.reuse, -R133, R12 ;  /* 0x80000085b10c7223 */ /* 0x040fe2000001000c */
[----:B------:R-:W-:Y:S01]  /*8500*/  I2FP.F32.S32 R137, R137 ;  /* 0x0000008900897245 */ /* 0x000fe20000201400 */
[-C--:B------:R-:W-:Y:S01]  /*8510*/  FFMA.FTZ R26, R177, -R133.reuse, R26 ;  /* 0x80000085b11a7223 */ /* 0x080fe2000001001a */
[----:B------:R-:W-:Y:S01]  /*8520*/  @!P0 IADD3 R212, -R2, 0x30, RZ ;  /* 0x0000003002d48810 */ /* 0x000fe20007ffe1ff */
[-C--:B------:R-:W-:Y:S01]  /*8530*/  FFMA.FTZ R13, R176, -R133.reuse, R13 ;  /* 0x80000085b00d7223 */ /* 0x080fe2000001000d */
[----:B------:R-:W-:Y:S01]  /*8540*/  @!P1 IADD3 R213, -R2, 0x31, RZ ;  /* 0x0000003102d59810 */ /* 0x000fe20007ffe1ff */
[-C--:B------:R-:W-:Y:S01]  /*8550*/  FFMA.FTZ R27, R176, -R133.reuse, R27 ;  /* 0x80000085b01b7223 */ /* 0x080fe2000001001b */
[----:B------:R-:W-:Y:S01]  /*8560*/  ISETP.GE.AND P0, PT, R208, RZ, PT ;  /* 0x000000ffd000720c */ /* 0x000fe20003f06270 */
[CC--:B------:R-:W-:Y:S01]  /*8570*/  FFMA.FTZ R20, R196.reuse, -R133.reuse, R20 ;  /* 0x80000085c4147223 */ /* 0x0c0fe20000010014 */
[----:B------:R-:W-:Y:S01]  /*8580*/  ISETP.GE.AND P1, PT, R209, RZ, PT ;  /* 0x000000ffd100720c */ /* 0x000fe20003f26270 */
[----:B------:R-:W-:Y:S01]  /*8590*/  FFMA.FTZ R34, R196, -R133, R34 ;  /* 0x80000085c4227223 */ /* 0x000fe20000010022 */
[----:B------:R-:W-:Y:S02]  /*85a0*/  I2FP.F32.S32 R195, R195 ;  /* 0x000000c300c37245 */ /* 0x000fe40000201400 */
[----:B------:R-:W-:Y:S01]  /*85b0*/  I2FP.F32.S32 R178, R202 ;  /* 0x000000ca00b27245 */ /* 0x000fe20000201400 */
[-C--:B-1----:R-:W-:Y:S03]  /*85c0*/  HMMA.16816.F32.BF16 R52, R172, R180.reuse, R52 ;  /* 0x000000b4ac34723c */ /* 0x082fe60000041834 */
[----:B------:R-:W-:Y:S01]  /*85d0*/  I2FP.F32.S32 R191, R191 ;  /* 0x000000bf00bf7245 */ /* 0x000fe20000201400 */
[----:B------:R-:W-:Y:S01]  /*85e0*/  FFMA.FTZ R21, R195, -R133, R21 ;  /* 0x80000085c3157223 */ /* 0x000fe20000010015 */
[----:B------:R-:W-:Y:S01]  /*85f0*/  I2FP.F32.S32 R179, R193 ;  /* 0x000000c100b37245 */ /* 0x000fe20000201400 */
[C---:B------:R-:W-:Y:S04]  /*8600*/  HMMA.16816.F32.BF16 R56, R184.reuse, R180, R56 ;  /* 0x000000b4b838723c */ /* 0x040fe80000041838 */
[----:B------:R-:W-:Y:S01]  /*8610*/  ISETP.GT.AND P5, PT, R223, RZ, PT ;  /* 0x000000ffdf00720c */ /* 0x000fe20003fa4270 */
[-C--:B------:R-:W-:Y:S01]  /*8620*/  FFMA.FTZ R35, R195, -R133.reuse, R35 ;  /* 0x80000085c3237223 */ /* 0x080fe20000010023 */
[----:B------:R-:W-:Y:S01]  /*8630*/  @!P0 IADD3 R208, -R2, 0x38, RZ ;  /* 0x0000003802d08810 */ /* 0x000fe20007ffe1ff */
[-C--:B------:R-:W-:Y:S03]  /*8640*/  HMMA.16816.F32.BF16 R60, R184, R182.reuse, R60 ;  /* 0x000000b6b83c723c */ /* 0x080fe6000004183c */
[----:B------:R-:W-:Y:S01]  /*8650*/  ISETP.GE.AND P0, PT, R135, RZ, PT ;  /* 0x000000ff8700720c */ /* 0x000fe20003f06270 */
[-C--:B------:R-:W-:Y:S01]  /*8660*/  FFMA.FTZ R36, R178, -R133.reuse, R36 ;  /* 0x80000085b2247223 */ /* 0x080fe20000010024 */
[----:B------:R-:W-:Y:S01]  /*8670*/  @!P1 IADD3 R209, -R2, 0x39, RZ ;  /* 0x0000003902d19810 */ /* 0x000fe20007ffe1ff */
[----:B------:R-:W-:Y:S04]  /*8680*/  HMMA.16816.F32.BF16 R64, R172, R182, R64 ;  /* 0x000000b6ac40723c */ /* 0x000fe80000041840 */
[----:B------:R-:W-:Y:S01]  /*8690*/  ISETP.GE.AND P1, PT, R132, RZ, PT ;  /* 0x000000ff8400720c */ /* 0x000fe20003f26270 */
[-C--:B------:R-:W-:Y:S01]  /*86a0*/  FFMA.FTZ R28, R191, -R133.reuse, R28 ;  /* 0x80000085bf1c7223 */ /* 0x080fe2000001001c */
[----:B------:R-:W-:Y:S01]  /*86b0*/  I2FP.F32.S32 R2, R200 ;  /* 0x000000c800027245 */ /* 0x000fe20000201400 */
[-C--:B------:R-:W-:Y:S01]  /*86c0*/  FFMA.FTZ R37, R179, -R133.reuse, R37 ;  /* 0x80000085b3257223 */ /* 0x080fe20000010025 */
[----:B------:R-:W-:Y:S03]  /*86d0*/  I2FP.F32.S32 R190, R190 ;  /* 0x000000be00be7245 */ /* 0x000fe60000201400 */
[----:B------:R-:W-:Y:S01]  /*86e0*/  @!P0 IADD3 R135, -R0, 0x28, RZ ;  /* 0x0000002800878810 */ /* 0x000fe20007ffe1ff */
[CC--:B------:R-:W-:Y:S01]  /*86f0*/  FFMA.FTZ R16, R2.reuse, -R133.reuse, R16 ;  /* 0x8000008502107223 */ /* 0x0c0fe20000010010 */
[----:B------:R-:W-:Y:S01]  /*8700*/  ISETP.GE.AND P0, PT, R189, RZ, PT ;  /* 0x000000ffbd00720c */ /* 0x000fe20003f06270 */
[-C--:B------:R-:W-:Y:S01]  /*8710*/  FFMA.FTZ R22, R2, -R133.reuse, R22 ;  /* 0x8000008502167223 */ /* 0x080fe20000010016 */
[----:B------:R-:W-:Y:S01]  /*8720*/  I2FP.F32.S32 R2, R194 ;  /* 0x000000c200027245 */ /* 0x000fe20000201400 */
[-C--:B------:R-:W-:Y:S01]  /*8730*/  FFMA.FTZ R29, R190, -R133.reuse, R29 ;  /* 0x80000085be1d7223 */ /* 0x080fe2000001001d */
[----:B------:R-:W-:Y:S01]  /*8740*/  @!P1 IADD3 R132, -R0, 0x29, RZ ;  /* 0x0000002900849810 */ /* 0x000fe20007ffe1ff */
[-C--:B------:R-:W-:Y:S01]  /*8750*/  FFMA.FTZ R60, R137, -R133.reuse, R60 ;  /* 0x80000085893c7223 */ /* 0x080fe2000001003c */
[----:B------:R-:W-:Y:S01]  /*8760*/  ISETP.GE.AND P1, PT, R188, RZ, PT ;  /* 0x000000ffbc00720c */ /* 0x000fe20003f26270 */
[CC--:B------:R-:W-:Y:S01]  /*8770*/  FFMA.FTZ R24, R2.reuse, -R133.reuse, R24 ;  /* 0x8000008502187223 */ /* 0x0c0fe20000010018 */
[----:B------:R-:W-:Y:S01]  /*8780*/  I2FP.F32.S32 R177, R132 ;  /* 0x0000008400b17245 */ /* 0x000fe20000201400 */
[-C--:B------:R-:W-:Y:S01]  /*8790*/  FFMA.FTZ R30, R2, -R133.reuse, R30 ;  /* 0x80000085021e7223 */ /* 0x080fe2000001001e */
[----:B------:R-:W-:Y:S01]  /*87a0*/  I2FP.F32.S32 R2, R198 ;  /* 0x000000c600027245 */ /* 0x000fe20000201400 */
[-C--:B------:R-:W-:Y:S01]  /*87b0*/  FFMA.FTZ R50, R178, -R133.reuse, R50 ;  /* 0x80000085b2327223 */ /* 0x080fe20000010032 */
[----:B------:R-:W-:Y:S01]  /*87c0*/  I2FP.F32.S32 R132, R212 ;  /* 0x000000d400847245 */ /* 0x000fe20000201400 */
[-C--:B------:R-:W-:Y:S01]  /*87d0*/  FFMA.FTZ R42, R191, -R133.reuse, R42 ;  /* 0x80000085bf2a7223 */ /* 0x080fe2000001002a */
[----:B------:R-:W-:Y:S01]  /*87e0*/  @!P0 IADD3 R189, -R0, 0x30, RZ ;  /* 0x0000003000bd8810 */ /* 0x000fe20007ffe1ff */
[C---:B------:R-:W-:Y:S01]  /*87f0*/  FFMA.FTZ R32, R2.reuse, -R133, R32 ;  /* 0x8000008502207223 */ /* 0x040fe20000010020 */
[----:B------:R-:W-:Y:S01]  /*8800*/  I2FP.F32.S32 R176, R135 ;  /* 0x0000008700b07245 */ /* 0x000fe20000201400 */
[----:B------:R-:W-:Y:S01]  /*8810*/  FFMA.FTZ R38, R2, -R133, R38 ;  /* 0x8000008502267223 */ /* 0x000fe20000010026 */
[----:B------:R-:W-:Y:S01]  /*8820*/  I2FP.F32.S32 R2, R201 ;  /* 0x000000c900027245 */ /* 0x000fe20000201400 */
[-C--:B------:R-:W-:Y:S01]  /*8830*/  FFMA.FTZ R52, R132, -R133.reuse, R52 ;  /* 0x8000008584347223 */ /* 0x080fe20000010034 */
[----:B------:R-:W-:Y:S01]  /*8840*/  @!P1 IADD3 R188, -R0, 0x31, RZ ;  /* 0x0000003100bc9810 */ /* 0x000fe20007ffe1ff */
[-C--:B------:R-:W-:Y:S01]  /*8850*/  FFMA.FTZ R66, R132, -R133.reuse, R66 ;  /* 0x8000008584427223 */ /* 0x080fe20000010042 */
[----:B------:R-:W-:Y:S01]  /*8860*/  IABS R0, R0 ;  /* 0x0000000000007213 */ /* 0x000fe20000000000 */
[CC--:B------:R-:W-:Y:S01]  /*8870*/  FFMA.FTZ R40, R2.reuse, -R133.reuse, R40 ;  /* 0x8000008502287223 */ /* 0x0c0fe20000010028 */
[----:B------:R-:W-:Y:S01]  /*8880*/  I2FP.F32.S32 R135, R210 ;  /* 0x000000d200877245 */ /* 0x000fe20000201400 */
[-C--:B------:R-:W-:Y:S01]  /*8890*/  FFMA.FTZ R46, R2, -R133.reuse, R46 ;  /* 0x80000085022e7223 */ /* 0x080fe2000001002e */
[----:B------:R-:W-:Y:S01]  /*88a0*/  I2FP.F32.S32 R0, R0 ;  /* 0x0000000000007245 */ /* 0x000fe20000201400 */
[----:B------:R-:W-:Y:S01]  /*88b0*/  FFMA.FTZ R51, R179, -R133, R51 ;  /* 0x80000085b3337223 */ /* 0x000fe20000010033 */
[----:B------:R-:W-:Y:S01]  /*88c0*/  I2FP.F32.S32 R2, R213 ;  /* 0x000000d500027245 */ /* 0x000fe20000201400 */
[----:B------:R-:W-:Y:S01]  /*88d0*/  FFMA.FTZ R48, R135, -R133, R48 ;  /* 0x8000008587307223 */ /* 0x000fe20000010030 */
[----:B------:R-:W-:Y:S01]  /*88e0*/  FMNMX.FTZ R132, R4, R3, !PT ;  /* 0x0000000304847209 */ /* 0x000fe20007810000 */
[CC--:B------:R-:W-:Y:S01]  /*88f0*/  FFMA.FTZ R8, R0.reuse, -R133.reuse, R8 ;  /* 0x8000008500087223 */ /* 0x0c0fe20000010008 */
[----:B------:R-:W-:Y:S01]  /*8900*/  I2FP.F32.S32 R172, R208 ;  /* 0x000000d000ac7245 */ /* 0x000fe20000201400 */
[----:B------:R-:W-:Y:S01]  /*8910*/  FFMA.FTZ R14, R0, -R133, R14 ;  /* 0x80000085000e7223 */ /* 0x000fe2000001000e */
[----:B------:R-:W-:Y:S01]  /*8920*/  I2FP.F32.S32 R0, R207 ;  /* 0x000000cf00007245 */ /* 0x000fe20000201400 */
[CC--:B------:R-:W-:Y:S01]  /*8930*/  FFMA.FTZ R53, R2.reuse, -R133.reuse, R53 ;  /* 0x8000008502357223 */ /* 0x0c0fe20000010035 */
[----:B------:R-:W-:Y:S01]  /*8940*/  FMNMX.FTZ R132, R5, R132, !PT ;  /* 0x0000008405847209 */ /* 0x000fe20007810000 */
[-C--:B------:R-:W-:Y:S01]  /*8950*/  FFMA.FTZ R67, R2, -R133.reuse, R67 ;  /* 0x8000008502437223 */ /* 0x080fe20000010043 */
[----:B------:R-:W-:Y:S01]  /*8960*/  FMNMX.FTZ R2, R6, R134, !PT ;  /* 0x0000008606027209 */ /* 0x000fe20007810000 */
[-C--:B------:R-:W-:Y:S01]  /*8970*/  FFMA.FTZ R17, R0, -R133.reuse, R17 ;  /* 0x8000008500117223 */ /* 0x080fe20000010011 */
[----:B------:R-:W-:Y:S01]  /*8980*/  FMNMX.FTZ R132, R16, R132, !PT ;  /* 0x0000008410847209 */ /* 0x000fe20007810000 */
[----:B------:R-:W-:Y:S01]  /*8990*/  FFMA.FTZ R23, R0, -R133, R23 ;  /* 0x8000008500177223 */ /* 0x000fe20000010017 */
[----:B------:R-:W-:Y:S01]  /*89a0*/  I2FP.F32.S32 R0, R197 ;  /* 0x000000c500007245 */ /* 0x000fe20000201400 */
[----:B------:R-:W-:Y:S01]  /*89b0*/  FFMA.FTZ R54, R135, -R133, R54 ;  /* 0x8000008587367223 */ /* 0x000fe20000010036 */
[----:B------:R-:W-:Y:S01]  /*89c0*/  I2FP.F32.S32 R135, R209 ;  /* 0x000000d100877245 */ /* 0x000fe20000201400 */
[-C--:B------:R-:W-:Y:S01]  /*89d0*/  FFMA.FTZ R43, R190, -R133.reuse, R43 ;  /* 0x80000085be2b7223 */ /* 0x080fe2000001002b */
[----:B------:R-:W-:Y:S01]  /*89e0*/  FMNMX.FTZ R2, R7, R2, !PT ;  /* 0x0000000207027209 */ /* 0x000fe20007810000 */
[CC--:B------:R-:W-:Y:S01]  /*89f0*/  FFMA.FTZ R25, R0.reuse, -R133.reuse, R25 ;  /* 0x8000008500197223 */ /* 0x0c0fe20000010019 */
[----:B------:R-:W-:Y:S01]  /*8a00*/  FMNMX.FTZ R137, R17, R132, !PT ;  /* 0x0000008411897209 */ /* 0x000fe20007810000 */
[----:B------:R-:W-:Y:S01]  /*8a10*/  FFMA.FTZ R31, R0, -R133, R31 ;  /* 0x80000085001f7223 */ /* 0x000fe2000001001f */
[----:B------:R-:W-:Y:S01]  /*8a20*/  I2FP.F32.S32 R0, R199 ;  /* 0x000000c700007245 */ /* 0x000fe20000201400 */
[-C--:B------:R-:W-:Y:S01]  /*8a30*/  FFMA.FTZ R65, R135, -R133.reuse, R65 ;  /* 0x8000008587417223 */ /* 0x080fe20000010041 */
[----:B------:R-:W-:Y:S01]  /*8a40*/  FMNMX.FTZ R135, R8, R138, !PT ;  /* 0x0000008a08877209 */ /* 0x000fe20007810000 */
[----:B------:R-:W-:Y:S01]  /*8a50*/  FFMA.FTZ R44, R176, -R133, R44 ;  /* 0x80000085b02c7223 */ /* 0x000fe2000001002c */
[----:B------:R-:W-:Y:S01]  /*8a60*/  FMNMX.FTZ R137, R20, R137, !PT ;  /* 0x0000008914897209 */ /* 0x000fe20007810000 */
[C---:B------:R-:W-:Y:S01]  /*8a70*/  FFMA.FTZ R33, R0.reuse, -R133, R33 ;  /* 0x8000008500217223 */ /* 0x040fe20000010021 */
[----:B------:R-:W-:Y:S01]  /*8a80*/  FMNMX.FTZ R132, R9, R135, !PT ;  /* 0x0000008709847209 */ /* 0x000fe20007810000 */
[-C--:B------:R-:W-:Y:S01]  /*8a90*/  FFMA.FTZ R39, R0, -R133.reuse, R39 ;  /* 0x8000008500277223 */ /* 0x080fe20000010027 */
[----:B------:R-:W-:Y:S01]  /*8aa0*/  I2FP.F32.S32 R0, R204 ;  /* 0x000000cc00007245 */ /* 0x000fe20000201400 */
[-C--:B------:R-:W-:Y:S01]  /*8ab0*/  FFMA.FTZ R45, R177, -R133.reuse, R45 ;  /* 0x80000085b12d7223 */ /* 0x080fe2000001002d */
[----:B------:R-:W-:Y:S01]  /*8ac0*/  FMNMX.FTZ R132, R12, R132, !PT ;  /* 0x000000840c847209 */ /* 0x000fe20007810000 */
[----:B------:R-:W-:Y:S01]  /*8ad0*/  FFMA.FTZ R64, R172, -R133, R64 ;  /* 0x80000085ac407223 */ /* 0x000fe20000010040 */
[----:B------:R-:W-:Y:S01]  /*8ae0*/  FMNMX.FTZ R180, R21, R137, !PT ;  /* 0x0000008915b47209 */ /* 0x000fe20007810000 */
[CC--:B------:R-:W-:Y:S01]  /*8af0*/  FFMA.FTZ R41, R0.reuse, -R133.reuse, R41 ;  /* 0x8000008500297223 */ /* 0x0c0fe20000010029 */
[----:B------:R-:W-:Y:S01]  /*8b00*/  FMNMX.FTZ R132, R13, R132, !PT ;  /* 0x000000840d847209 */ /* 0x000fe20007810000 */
[----:B------:R-:W-:Y:S01]  /*8b10*/  FFMA.FTZ R47, R0, -R133, R47 ;  /* 0x80000085002f7223 */ /* 0x000fe2000001002f */
[----:B------:R-:W-:Y:S01]  /*8b20*/  I2FP.F32.S32 R0, R211 ;  /* 0x000000d300007245 */ /* 0x000fe20000201400 */
[-C--:B------:R-:W-:Y:S01]  /*8b30*/  FFMA.FTZ R58, R176, -R133.reuse, R58 ;  /* 0x80000085b03a7223 */ /* 0x080fe2000001003a */
[----:B------:R-:W-:Y:S01]  /*8b40*/  FMNMX.FTZ R180, R32, R180, !PT ;  /* 0x000000b420b47209 */ /* 0x000fe20007810000 */
[-C--:B------:R-:W-:Y:S01]  /*8b50*/  FFMA.FTZ R59, R177, -R133.reuse, R59 ;  /* 0x80000085b13b7223 */ /* 0x080fe2000001003b */
[----:B------:R-:W-:Y:S01]  /*8b60*/  FMNMX.FTZ R132, R24, R132, !PT ;  /* 0x0000008418847209 */ /* 0x000fe20007810000 */
[CC--:B------:R-:W-:Y:S01]  /*8b70*/  FFMA.FTZ R49, R0.reuse, -R133.reuse, R49 ;  /* 0x8000008500317223 */ /* 0x0c0fe20000010031 */
[----:B------:R-:W-:Y:S01]  /*8b80*/  FMNMX.FTZ R180, R33, R180, !PT ;  /* 0x000000b421b47209 */ /* 0x000fe20007810000 */
[-C--:B------:R-:W-:Y:S01]  /*8b90*/  FFMA.FTZ R55, R0, -R133.reuse, R55 ;  /* 0x8000008500377223 */ /* 0x080fe20000010037 */
[----:B------:R-:W-:Y:S02]  /*8ba0*/  I2FP.F32.S32 R0, R188 ;  /* 0x000000bc00007245 */ /* 0x000fe40000201400 */
[----:B------:R-:W-:Y:S02]  /*8bb0*/  I2FP.F32.S32 R188, R136 ;  /* 0x0000008800bc7245 */ /* 0x000fe40000201400 */
[----:B------:R-:W-:Y:S01]  /*8bc0*/  FMNMX.FTZ R136, R18, R2, !PT ;  /* 0x0000000212887209 */ /* 0x000fe20007810000 */
[----:B------:R-:W-:Y:S01]  /*8bd0*/  FFMA.FTZ R57, R0, -R133, R57 ;  /* 0x8000008500397223 */ /* 0x000fe20000010039 */
        /* <DEDUP_REMOVED lines=28> */
[----:B------:R-:W-:Y:S02]  /*8da0*/  I2FP.F32.S32 R189, R189 ;  /* 0x000000bd00bd7245 */ /* 0x000fe40000201400 */
[----:B------:R-:W-:Y:S02]  /*8db0*/  FMNMX.FTZ R2, R43, R2, !PT ;  /* 0x000000022b027209 */ /* 0x000fe40007810000 */
        /* <DEDUP_REMOVED lines=13> */
.L_x_122:
[----:B--2---:R-:W1:Y:S01]  /*8e90*/  SHFL.BFLY PT, R137, R180, 0x2, 0x1f ;  /* 0x0c401f00b4897f89 */ /* 0x004e6200000e0000 */
[----:B------:R-:W-:Y:S01]  /*8ea0*/  FMNMX.FTZ R136, R67, R186, !PT ;  /* 0x000000ba43887209 */ /* 0x000fe20007810000 */
[----:B------:R-:W-:Y:S01]  /*8eb0*/  FFMA.FTZ R61, R188, -R133, R61 ;  /* 0x80000085bc3d7223 */ /* 0x000fe2000001003d */
[----:B------:R-:W-:Y:S01]  /*8ec0*/  FMNMX.FTZ R132, R57, R181, !PT ;  /* 0x000000b539847209 */ /* 0x000fe20007810000 */
[----:B------:R-:W-:Y:S01]  /*8ed0*/  FFMA.FTZ R62, R189, -R133, R62 ;  /* 0x80000085bd3e7223 */ /* 0x000fe2000001003e */
[----:B------:R-:W-:Y:S03]  /*8ee0*/  FMNMX.FTZ R2, R58, R187, !PT ;  /* 0x000000bb3a027209 */ /* 0x000fe60007810000 */
[----:B------:R-:W2:Y:S01]  /*8ef0*/  SHFL.BFLY PT, R172, R136, 0x2, 0x1f ;  /* 0x0c401f0088ac7f89 */ /* 0x000ea200000e0000 */
[----:B------:R-:W-:Y:S01]  /*8f00*/  FMNMX.FTZ R132, R60, R132, !PT ;  /* 0x000000843c847209 */ /* 0x000fe20007810000 */
[----:B------:R-:W-:Y:S01]  /*8f10*/  FFMA.FTZ R63, R0, -R133, R63 ;  /* 0x80000085003f7223 */ /* 0x000fe2000001003f */
[----:B------:R-:W-:Y:S05]  /*8f20*/  FMNMX.FTZ R2, R59, R2, !PT ;  /* 0x000000023b027209 */ /* 0x000fea0007810000 */
[----:B------:R-:W-:Y:S01]  /*8f30*/  LDSM.16.MT88.4 R176, [R218+0x9000] ;  /* 0x00900000dab0783b */ /* 0x000fe20000004200 */
[----:B------:R-:W-:Y:S02]  /*8f40*/  FMNMX.FTZ R174, R61, R132, !PT ;  /* 0x000000843dae7209 */ /* 0x000fe40007810000 */
[----:B------:R-:W-:Y:S04]  /*8f50*/  FMNMX.FTZ R0, R62, R2, !PT ;  /* 0x000000023e007209 */ /* 0x000fe80007810000 */
[----:B------:R-:W-:Y:S01]  /*8f60*/  FMNMX.FTZ R0, R63, R0, !PT ;  /* 0x000000003f007209 */ /* 0x000fe20007810000 */
[----:B------:R-:W3:Y:S08]  /*8f70*/  SHFL.BFLY PT, R132, R174, 0x2, 0x1f ;  /* 0x0c401f00ae847f89 */ /* 0x000ef000000e0000 */
[----:B------:R-:W4:Y:S01]  /*8f80*/  SHFL.BFLY PT, R2, R0, 0x2, 0x1f ;  /* 0x0c401f0000027f89 */ /* 0x000f2200000e0000 */
[----:B-1----:R-:W-:Y:S07]  /*8f90*/  FMNMX.FTZ R137, R180, R137, !PT ;  /* 0x00000089b4897209 */ /* 0x002fee0007810000 */
[----:B------:R-:W1:Y:S01]  /*8fa0*/  SHFL.BFLY PT, R135, R137, 0x1, 0x1f ;  /* 0x0c201f0089877f89 */ /* 0x000e6200000e0000 */
[----:B--2---:R-:W-:Y:S07]  /*8fb0*/  FMNMX.FTZ R136, R136, R172, !PT ;  /* 0x000000ac88887209 */ /* 0x004fee0007810000 */
[----:B------:R-:W2:Y:S01]  /*8fc0*/  SHFL.BFLY PT, R172, R136, 0x1, 0x1f ;  /* 0x0c201f0088ac7f89 */ /* 0x000ea200000e0000 */
[----:B---3--:R-:W-:Y:S02]  /*8fd0*/  FMNMX.FTZ R174, R174, R132, !PT ;  /* 0x00000084aeae7209 */ /* 0x008fe40007810000 */
[----:B----4-:R-:W-:Y:S05]  /*8fe0*/  FMNMX.FTZ R2, R0, R2, !PT ;  /* 0x0000000200027209 */ /* 0x010fea0007810000 */
[----:B------:R-:W3:Y:S08]  /*8ff0*/  SHFL.BFLY PT, R173, R174, 0x1, 0x1f ;  /* 0x0c201f00aead7f89 */ /* 0x000ef000000e0000 */
[----:B------:R-:W4:Y:S01]  /*9000*/  SHFL.BFLY PT, R132, R2, 0x1, 0x1f ;  /* 0x0c201f0002847f89 */ /* 0x000f2200000e0000 */
[----:B-1----:R-:W-:Y:S04]  /*9010*/  FMNMX.FTZ R137, R137, R135, !PT ;  /* 0x0000008789897209 */ /* 0x002fe80007810000 */
[C---:B------:R-:W-:Y:S01]  /*9020*/  FSETP.NEU.FTZ.AND P0, PT, R137.reuse, -INF , PT ;  /* 0xff8000008900780b */ /* 0x040fe20003f1d000 */
[----:B------:R-:W-:Y:S01]  /*9030*/  FADD.FTZ R0, -R137, R3 ;  /* 0x0000000389007221 */ /* 0x000fe20000010100 */
[----:B--2---:R-:W-:Y:S03]  /*9040*/  FMNMX.FTZ R136, R136, R172, !PT ;  /* 0x000000ac88887209 */ /* 0x004fe60007810000 */
[----:B------:R-:W-:Y:S02]  /*9050*/  FMUL.FTZ R3, R0, UR4 ;  /* 0x0000000400037c20 */ /* 0x000fe40008410000 */
[----:B------:R-:W-:Y:S02]  /*9060*/  FADD.FTZ R0, -R136, R134 ;  /* 0x0000008688007221 */ /* 0x000fe40000010100 */
[----:B------:R1:W2:Y:S01]  /*9070*/  MUFU.EX2 R134, R3 ;  /* 0x0000000300867308 */ /* 0x0002a20000000800 */
[----:B---3--:R-:W-:Y:S02]  /*9080*/  FMNMX.FTZ R135, R174, R173, !PT ;  /* 0x000000adae877209 */ /* 0x008fe40007810000 */
[----:B------:R-:W3:Y:S01]  /*9090*/  LDSM.16.MT88.4 R172, [R216+0x9000] ;  /* 0x00900000d8ac783b */ /* 0x000ee20000004200 */
[----:B----4-:R-:W-:Y:S02]  /*90a0*/  FMNMX.FTZ R132, R2, R132, !PT ;  /* 0x0000008402847209 */ /* 0x010fe40007810000 */
[C---:B------:R-:W-:Y:S03]  /*90b0*/  FMUL.FTZ R180, R135.reuse, UR4 ;  /* 0x0000000487b47c20 */ /* 0x040fe60008410000 */
[----:B------:R-:W-:Y:S01]  /*90c0*/  FMUL.FTZ R181, R132, UR4 ;  /* 0x0000000484b57c20 */ /* 0x000fe20008410000 */
[----:B-1----:R-:W-:Y:S01]  /*90d0*/  FMUL.FTZ R3, R0, UR4 ;  /* 0x0000000400037c20 */ /* 0x002fe20008410000 */
[----:B------:R-:W-:Y:S01]  /*90e0*/  FADD.FTZ R0, -R135, R138 ;  /* 0x0000008a87007221 */ /* 0x000fe20000010100 */
[----:B------:R-:W-:Y:S01]  /*90f0*/  FMUL.FTZ R138, R137, UR4 ;  /* 0x00000004898a7c20 */ /* 0x000fe20008410000 */
[C---:B--2---:R-:W-:Y:S01]  /*9100*/  FMUL.FTZ R68, R134.reuse, R68 ;  /* 0x0000004486447220 */ /* 0x044fe20000410000 */
[----:B------:R-:W-:Y:S01]  /*9110*/  FMUL.FTZ R69, R134, R69 ;  /* 0x0000004586457220 */ /* 0x000fe20000410000 */
[----:B------:R-:W-:Y:S01]  /*9120*/  FMUL.FTZ R2, R0, UR4 ;  /* 0x0000000400027c20 */ /* 0x000fe20008410000 */
[----:B------:R-:W-:Y:S01]  /*9130*/  FADD.FTZ R0, -R132, R139 ;  /* 0x0000008b84007221 */ /* 0x000fe20000010100 */
[----:B------:R-:W-:Y:S01]  /*9140*/  FSEL R138, R138, RZ, P0 ;  /* 0x000000ff8a8a7208 */ /* 0x000fe20000000000 */
[C---:B------:R-:W-:Y:S01]  /*9150*/  FMUL.FTZ R139, R136.reuse, UR4 ;  /* 0x00000004888b7c20 */ /* 0x040fe20008410000 */
[----:B------:R-:W-:Y:S01]  /*9160*/  FSETP.NEU.FTZ.AND P0, PT, R136, -INF , PT ;  /* 0xff8000008800780b */ /* 0x000fe20003f1d000 */
[----:B------:R-:W-:Y:S01]  /*9170*/  FMUL.FTZ R0, R0, UR4 ;  /* 0x0000000400007c20 */ /* 0x000fe20008410000 */
[----:B------:R-:W1:Y:S01]  /*9180*/  MUFU.EX2 R2, R2 ;  /* 0x0000000200027308 */ /* 0x000e620000000800 */
        /* <DEDUP_REMOVED lines=15> */
[----:B------:R-:W2:Y:S01]  /*9280*/  MUFU.EX2 R0, R0 ;  /* 0x0000000000007308 */ /* 0x000ea20000000800 */
[--C-:B------:R-:W-:Y:S01]  /*9290*/  FFMA.FTZ R12, R12, UR4, -R180.reuse ;  /* 0x000000040c0c7c23 */ /* 0x100fe200080108b4 */
[----:B------:R-:W-:Y:S01]  /*92a0*/  FFMA.FTZ R13, R13, UR4, -R180 ;  /* 0x000000040d0d7c23 */ /* 0x000fe200080108b4 */
[--C-:B------:R-:W-:Y:S01]  /*92b0*/  FFMA.FTZ R10, R10, UR4, -R181.reuse ;  /* 0x000000040a0a7c23 */ /* 0x100fe200080108b5 */
[--C-:B------:R-:W-:Y:S01]  /*92c0*/  FFMA.FTZ R11, R11, UR4, -R181.reuse ;  /* 0x000000040b0b7c23 */ /* 0x100fe200080108b5 */
[--C-:B------:R-:W-:Y:S01]  /*92d0*/  FFMA.FTZ R14, R14, UR4, -R181.reuse ;  /* 0x000000040e0e7c23 */ /* 0x100fe200080108b5 */
[----:B------:R-:W-:Y:S01]  /*92e0*/  FFMA.FTZ R15, R15, UR4, -R181 ;  /* 0x000000040f0f7c23 */ /* 0x000fe200080108b5 */
[C---:B-1----:R-:W-:Y:S03]  /*92f0*/  FMUL.FTZ R72, R2.reuse, R72 ;  /* 0x0000004802487220 */ /* 0x042fe60000410000 */
        /* <DEDUP_REMOVED lines=9> */
[C---:B--2---:R-:W-:Y:S01]  /*9390*/  FMUL.FTZ R74, R0.reuse, R74 ;  /* 0x0000004a004a7220 */ /* 0x044fe20000410000 */
[C---:B------:R-:W-:Y:S01]  /*93a0*/  FMUL.FTZ R75, R0.reuse, R75 ;  /* 0x0000004b004b7220 */ /* 0x040fe20000410000 */
[C---:B------:R-:W-:Y:S01]  /*93b0*/  FMUL.FTZ R78, R0.reuse, R78 ;  /* 0x0000004e004e7220 */ /* 0x040fe20000410000 */
[----:B------:R-:W-:Y:S01]  /*93c0*/  FMUL.FTZ R79, R0, R79 ;  /* 0x0000004f004f7220 */ /* 0x000fe20000410000 */
[C---:B------:R-:W-:Y:S01]  /*93d0*/  FMUL.FTZ R88, R2.reuse, R88 ;  /* 0x0000005802587220 */ /* 0x040fe20000410000 */
[----:B------:R-:W-:Y:S01]  /*93e0*/  FMUL.FTZ R89, R2, R89 ;  /* 0x0000005902597220 */ /* 0x000fe20000410000 */
[----:B------:R-:W-:Y:S03]  /*93f0*/  FMUL.FTZ R90, R0, R90 ;  /* 0x0000005a005a7220 */ /* 0x000fe60000410000 */
[----:B------:R2:W-:Y:S01]  /*9400*/  MUFU.EX2 R207, R10 ;  /* 0x0000000a00cf7308 */ /* 0x0005e20000000800 */
[----:B-1----:R-:W-:Y:S01]  /*9410*/  FMUL.FTZ R8, R2, R140 ;  /* 0x0000008c02087220 */ /* 0x002fe20000410000 */
[----:B------:R-:W-:Y:S01]  /*9420*/  FMUL.FTZ R91, R0, R91 ;  /* 0x0000005b005b7220 */ /* 0x000fe20000410000 */
[C---:B------:R-:W-:Y:S01]  /*9430*/  FMUL.FTZ R92, R2.reuse, R92 ;  /* 0x0000005c025c7220 */ /* 0x040fe20000410000 */
[----:B------:R-:W-:Y:S01]  /*9440*/  FMUL.FTZ R93, R2, R93 ;  /* 0x0000005d025d7220 */ /* 0x000fe20000410000 */
[C---:B------:R-:W-:Y:S01]  /*9450*/  FMUL.FTZ R94, R0.reuse, R94 ;  /* 0x0000005e005e7220 */ /* 0x040fe20000410000 */
[----:B------:R-:W-:Y:S01]  /*9460*/  FMUL.FTZ R95, R0, R95 ;  /* 0x0000005f005f7220 */ /* 0x000fe20000410000 */
[--C-:B------:R-:W-:Y:S03]  /*9470*/  FFMA.FTZ R36, R36, UR4, -R138.reuse ;  /* 0x0000000424247c23 */ /* 0x100fe6000801088a */
[----:B------:R1:W-:Y:S01]  /*9480*/  MUFU.EX2 R211, R11 ;  /* 0x0000000b00d37308 */ /* 0x0003e20000000800 */
[----:B----4-:R-:W-:Y:S01]  /*9490*/  FMUL.FTZ R9, R2, R141 ;  /* 0x0000008d02097220 */ /* 0x010fe20000410000 */
[--C-:B------:R-:W-:Y:S01]  /*94a0*/  FFMA.FTZ R37, R37, UR4, -R138.reuse ;  /* 0x0000000425257c23 */ /* 0x100fe2000801088a */
[--C-:B------:R-:W-:Y:S01]  /*94b0*/  FFMA.FTZ R38, R38, UR4, -R139.reuse ;  /* 0x0000000426267c23 */ /* 0x100fe2000801088b */
[--C-:B------:R-:W-:Y:S01]  /*94c0*/  FFMA.FTZ R39, R39, UR4, -R139.reuse ;  /* 0x0000000427277c23 */ /* 0x100fe2000801088b */
[--C-:B------:R-:W-:Y:S01]  /*94d0*/  FFMA.FTZ R48, R48, UR4, -R138.reuse ;  /* 0x0000000430307c23 */ /* 0x100fe2000801088a */
[----:B------:R-:W-:Y:S01]  /*94e0*/  FFMA.FTZ R49, R49, UR4, -R138 ;  /* 0x0000000431317c23 */ /* 0x000fe2000801088a */
[--C-:B------:R-:W-:Y:S03]  /*94f0*/  FFMA.FTZ R50, R50, UR4, -R139.reuse ;  /* 0x0000000432327c23 */ /* 0x100fe6000801088b */
[----:B------:R-:W4:Y:S01]  /*9500*/  MUFU.EX2 R3, R3 ;  /* 0x0000000300037308 */ /* 0x000f220000000800 */
[----:B--2---:R-:W-:Y:S01]  /*9510*/  FMUL.FTZ R10, R0, R142 ;  /* 0x0000008e000a7220 */ /* 0x004fe20000410000 */
[----:B------:R-:W-:Y:S01]  /*9520*/  FFMA.FTZ R51, R51, UR4, -R139 ;  /* 0x0000000433337c23 */ /* 0x000fe2000801088b */
[--C-:B------:R-:W-:Y:S01]  /*9530*/  FFMA.FTZ R40, R40, UR4, -R180.reuse ;  /* 0x0000000428287c23 */ /* 0x100fe200080108b4 */
[----:B------:R-:W-:Y:S01]  /*9540*/  FFMA.FTZ R41, R41, UR4, -R180 ;  /* 0x0000000429297c23 */ /* 0x000fe200080108b4 */
[--C-:B------:R-:W-:Y:S01]  /*9550*/  FFMA.FTZ R42, R42, UR4, -R181.reuse ;  /* 0x000000042a2a7c23 */ /* 0x100fe200080108b5 */
[----:B------:R-:W-:Y:S01]  /*9560*/  FFMA.FTZ R43, R43, UR4, -R181 ;  /* 0x000000042b2b7c23 */ /* 0x000fe200080108b5 */
[--C-:B------:R-:W-:Y:S03]  /*9570*/  FFMA.FTZ R52, R52, UR4, -R138.reuse ;  /* 0x0000000434347c23 */ /* 0x100fe6000801088a */
[----:B------:R2:W-:Y:S01]  /*9580*/  MUFU.EX2 R232, R16 ;  /* 0x0000001000e87308 */ /* 0x0005e20000000800 */
[----:B-1----:R-:W-:Y:S01]  /*9590*/  FMUL.FTZ R11, R0, R143 ;  /* 0x0000008f000b7220 */ /* 0x002fe20000410000 */
[----:B------:R-:W-:Y:S01]  /*95a0*/  FFMA.FTZ R53, R53, UR4, -R138 ;  /* 0x0000000435357c23 */ /* 0x000fe2000801088a */
[--C-:B------:R-:W-:Y:S01]  /*95b0*/  FFMA.FTZ R54, R54, UR4, -R139.reuse ;  /* 0x0000000436367c23 */ /* 0x100fe2000801088b */
[----:B------:R-:W-:Y:S01]  /*95c0*/  FFMA.FTZ R55, R55, UR4, -R139 ;  /* 0x0000000437377c23 */ /* 0x000fe2000801088b */
[--C-:B------:R-:W-:Y:S01]  /*95d0*/  FFMA.FTZ R56, R56, UR4, -R180.reuse ;  /* 0x0000000438387c23 */ /* 0x100fe200080108b4 */
[----:B------:R-:W-:Y:S01]  /*95e0*/  FFMA.FTZ R57, R57, UR4, -R180 ;  /* 0x0000000439397c23 */ /* 0x000fe200080108b4 */
[--C-:B------:R-:W-:Y:S03]  /*95f0*/  FFMA.FTZ R58, R58, UR4, -R181.reuse ;  /* 0x000000043a3a7c23 */ /* 0x100fe600080108b5 */
[----:B------:R-:W1:Y:S01]  /*9600*/  MUFU.EX2 R233, R17 ;  /* 0x0000001100e97308 */ /* 0x000e620000000800 */
[C---:B----4-:R-:W-:Y:S01]  /*9610*/  FMUL.FTZ R70, R3.reuse, R70 ;  /* 0x0000004603467220 */ /* 0x050fe20000410000 */
[C---:B------:R-:W-:Y:S01]  /*9620*/  FMUL.FTZ R71, R3.reuse, R71 ;  /* 0x0000004703477220 */ /* 0x040fe20000410000 */
[C---:B------:R-:W-:Y:S01]  /*9630*/  FMUL.FTZ R82, R3.reuse, R82 ;  /* 0x0000005203527220 */ /* 0x040fe20000410000 */
[C---:B------:R-:W-:Y:S01]  /*9640*/  FMUL.FTZ R83, R3.reuse, R83 ;  /* 0x0000005303537220 */ /* 0x040fe20000410000 */
[C---:B------:R-:W-:Y:S01]  /*9650*/  FMUL.FTZ R86, R3.reuse, R86 ;  /* 0x0000005603567220 */ /* 0x040fe20000410000 */
[----:B------:R-:W-:Y:S01]  /*9660*/  FMUL.FTZ R87, R3, R87 ;  /* 0x0000005703577220 */ /* 0x000fe20000410000 */
[----:B------:R-:W-:Y:S03]  /*9670*/  FFMA.FTZ R59, R59, UR4, -R181 ;  /* 0x000000043b3b7c23 */ /* 0x000fe600080108b5 */
[----:B------:R4:W-:Y:S01]  /*9680*/  MUFU.EX2 R228, R18 ;  /* 0x0000001200e47308 */ /* 0x0009e20000000800 */
[----:B--2---:R-:W-:Y:S01]  /*9690*/  FMUL.FTZ R16, R134, R152 ;  /* 0x0000009886107220 */ /* 0x004fe20000410000 */
[--C-:B------:R-:W-:Y:S01]  /*96a0*/  FFMA.FTZ R21, R21, UR4, -R138.reuse ;  /* 0x0000000415157c23 */ /* 0x100fe2000801088a */
[--C-:B------:R-:W-:Y:S01]  /*96b0*/  FFMA.FTZ R22, R22, UR4, -R139.reuse ;  /* 0x0000000416167c23 */ /* 0x100fe2000801088b */
[--C-:B------:R-:W-:Y:S01]  /*96c0*/  FFMA.FTZ R23, R23, UR4, -R139.reuse ;  /* 0x0000000417177c23 */ /* 0x100fe2000801088b */
[C---:B------:R-:W-:Y:S01]  /*96d0*/  FMUL.FTZ R96, R134.reuse, R96 ;  /* 0x0000006086607220 */ /* 0x040fe20000410000 */
[C---:B------:R-:W-:Y:S01]  /*96e0*/  FMUL.FTZ R97, R134.reuse, R97 ;  /* 0x0000006186617220 */ /* 0x040fe20000410000 */
[----:B------:R-:W-:Y:S03]  /*96f0*/  FMUL.FTZ R98, R3, R98 ;  /* 0x0000006203627220 */ /* 0x000fe60000410000 */
[----:B------:R-:W2:Y:S01]  /*9700*/  MUFU.EX2 R230, R19 ;  /* 0x0000001300e67308 */ /* 0x000ea20000000800 */
[----:B-1----:R-:W-:Y:S01]  /*9710*/  F2FP.BF16.F32.PACK_AB R142, R233, R232 ;  /* 0x000000e8e98e723e */ /* 0x002fe200000010ff */
[C---:B------:R-:W-:Y:S01]  /*9720*/  FMUL.FTZ R17, R134.reuse, R153 ;  /* 0x0000009986117220 */ /* 0x040fe20000410000 */
[C---:B------:R-:W-:Y:S01]  /*9730*/  FMUL.FTZ R99, R3.reuse, R99 ;  /* 0x0000006303637220 */ /* 0x040fe20000410000 */
[C---:B------:R-:W-:Y:S01]  /*9740*/  FMUL.FTZ R100, R134.reuse, R100 ;  /* 0x0000006486647220 */ /* 0x040fe20000410000 */
[----:B------:R-:W-:Y:S01]  /*9750*/  FMUL.FTZ R101, R134, R101 ;  /* 0x0000006586657220 */ /* 0x000fe20000410000 */
[C---:B------:R-:W-:Y:S01]  /*9760*/  FMUL.FTZ R102, R3.reuse, R102 ;  /* 0x0000006603667220 */ /* 0x040fe20000410000 */
[C---:B------:R-:W-:Y:S03]  /*9770*/  FMUL.FTZ R103, R3.reuse, R103 ;  /* 0x0000006703677220 */ /* 0x040fe60000410000 */
[----:B------:R1:W-:Y:S01]  /*9780*/  MUFU.EX2 R229, R4 ;  /* 0x0000000400e57308 */ /* 0x0003e20000000800 */
[C---:B----4-:R-:W-:Y:S01]  /*9790*/  FMUL.FTZ R18, R3.reuse, R154 ;  /* 0x0000009a03127220 */ /* 0x050fe20000410000 */
[C---:B------:R-:W-:Y:S01]  /*97a0*/  FMUL.FTZ R104, R2.reuse, R104 ;  /* 0x0000006802687220 */ /* 0x040fe20000410000 */
[----:B------:R-:W-:Y:S01]  /*97b0*/  FMUL.FTZ R105, R2, R105 ;  /* 0x0000006902697220 */ /* 0x000fe20000410000 */
[C---:B------:R-:W-:Y:S01]  /*97c0*/  FMUL.FTZ R106, R0.reuse, R106 ;  /* 0x0000006a006a7220 */ /* 0x040fe20000410000 */
[----:B------:R-:W-:Y:S01]  /*97d0*/  FMUL.FTZ R107, R0, R107 ;  /* 0x0000006b006b7220 */ /* 0x000fe20000410000 */
[C---:B------:R-:W-:Y:S01]  /*97e0*/  FMUL.FTZ R108, R134.reuse, R108 ;  /* 0x0000006c866c7220 */ /* 0x040fe20000410000 */
[----:B------:R-:W-:Y:S03]  /*97f0*/  FMUL.FTZ R109, R134, R109 ;  /* 0x0000006d866d7220 */ /* 0x000fe60000410000 */
[----:B------:R-:W4:Y:S01]  /*9800*/  MUFU.EX2 R231, R5 ;  /* 0x0000000500e77308 */ /* 0x000f220000000800 */
[----:B--2---:R-:W-:Y:S01]  /*9810*/  F2FP.BF16.F32.PACK_AB R143, R230, R228 ;  /* 0x000000e4e68f723e */ /* 0x004fe200000010ff */
[C---:B------:R-:W-:Y:S01]  /*9820*/  FMUL.FTZ R19, R3.reuse, R155 ;  /* 0x0000009b03137220 */ /* 0x040fe20000410000 */
[C---:B------:R-:W-:Y:S01]  /*9830*/  FMUL.FTZ R110, R3.reuse, R110 ;  /* 0x0000006e036e7220 */ /* 0x040fe20000410000 */
[----:B------:R-:W-:Y:S01]  /*9840*/  LDSM.16.MT88.4 R152, [R218+0xa000] ;  /* 0x00a00000da98783b */ /* 0x000fe20000004200 */
[----:B------:R-:W-:Y:S01]  /*9850*/  FMUL.FTZ R111, R3, R111 ;  /* 0x0000006f036f7220 */ /* 0x000fe20000410000 */
[C---:B------:R-:W-:Y:S01]  /*9860*/  FMUL.FTZ R112, R2.reuse, R112 ;  /* 0x0000007002707220 */ /* 0x040fe20000410000 */
[----:B------:R-:W-:Y:S03]  /*9870*/  FMUL.FTZ R113, R2, R113 ;  /* 0x0000007102717220 */ /* 0x000fe60000410000 */
[----:B------:R2:W-:Y:S01]  /*9880*/  MUFU.EX2 R215, R6 ;  /* 0x0000000600d77308 */ /* 0x0005e20000000800 */
[----:B-1----:R-:W-:Y:S01]  /*9890*/  FMUL.FTZ R4, R134, R144 ;  /* 0x0000009086047220 */ /* 0x002fe20000410000 */
[----:B------:R-:W-:Y:S01]  /*98a0*/  F2FP.BF16.F32.PACK_AB R144, R214, R209 ;  /* 0x000000d1d690723e */ /* 0x000fe200000010ff */
[C---:B------:R-:W-:Y:S01]  /*98b0*/  FMUL.FTZ R114, R0.reuse, R114 ;  /* 0x0000007200727220 */ /* 0x040fe20000410000 */
[----:B------:R-:W-:Y:S01]  /*98c0*/  FMUL.FTZ R115, R0, R115 ;  /* 0x0000007300737220 */ /* 0x000fe20000410000 */
[C---:B------:R-:W-:Y:S01]  /*98d0*/  FMUL.FTZ R116, R2.reuse, R116 ;  /* 0x0000007402747220 */ /* 0x040fe20000410000 */
[----:B------:R-:W-:Y:S01]  /*98e0*/  FMUL.FTZ R117, R2, R117 ;  /* 0x0000007502757220 */ /* 0x000fe20000410000 */
[----:B------:R-:W-:Y:S03]  /*98f0*/  FMUL.FTZ R118, R0, R118 ;  /* 0x0000007600767220 */ /* 0x000fe60000410000 */
[----:B------:R-:W1:Y:S01]  /*9900*/  MUFU.EX2 R225, R7 ;  /* 0x0000000700e17308 */ /* 0x000e620000000800 */
[----:B----4-:R-:W-:Y:S01]  /*9910*/  F2FP.BF16.F32.PACK_AB R140, R231, R229 ;  /* 0x000000e5e78c723e */ /* 0x010fe200000010ff */
[----:B------:R-:W-:Y:S01]  /*9920*/  FMUL.FTZ R5, R134, R145 ;  /* 0x0000009186057220 */ /* 0x000fe20000410000 */
[----:B------:R-:W-:Y:S01]  /*9930*/  F2FP.BF16.F32.PACK_AB R145, R211, R207 ;  /* 0x000000cfd391723e */ /* 0x000fe200000010ff */
[----:B------:R-:W-:Y:S01]  /*9940*/  FMUL.FTZ R119, R0, R119 ;  /* 0x0000007700777220 */ /* 0x000fe20000410000 */
[C---:B------:R-:W-:Y:S01]  /*9950*/  FMUL.FTZ R120, R134.reuse, R120 ;  /* 0x0000007886787220 */ /* 0x040fe20000410000 */
[----:B------:R-:W-:Y:S01]  /*9960*/  FMUL.FTZ R121, R134, R121 ;  /* 0x0000007986797220 */ /* 0x000fe20000410000 */
[C---:B------:R-:W-:Y:S03]  /*9970*/  FMUL.FTZ R122, R3.reuse, R122 ;  /* 0x0000007a037a7220 */ /* 0x040fe60000410000 */
[----:B------:R4:W-:Y:S01]  /*9980*/  MUFU.EX2 R212, R12 ;  /* 0x0000000c00d47308 */ /* 0x0009e20000000800 */
[C---:B--2---:R-:W-:Y:S01]  /*9990*/  FMUL.FTZ R6, R3.reuse, R146 ;  /* 0x0000009203067220 */ /* 0x044fe20000410000 */
[----:B------:R-:W-:Y:S01]  /*99a0*/  FMUL.FTZ R123, R3, R123 ;  /* 0x0000007b037b7220 */ /* 0x000fe20000410000 */
[C---:B------:R-:W-:Y:S01]  /*99b0*/  FMUL.FTZ R124, R2.reuse, R124 ;  /* 0x0000007c027c7220 */ /* 0x040fe20000410000 */
[----:B------:R-:W-:Y:S01]  /*99c0*/  FMUL.FTZ R125, R2, R125 ;  /* 0x0000007d027d7220 */ /* 0x000fe20000410000 */
[C---:B------:R-:W-:Y:S01]  /*99d0*/  FMUL.FTZ R126, R0.reuse, R126 ;  /* 0x0000007e007e7220 */ /* 0x040fe20000410000 */
[----:B------:R-:W-:Y:S01]  /*99e0*/  FMUL.FTZ R127, R0, R127 ;  /* 0x0000007f007f7220 */ /* 0x000fe20000410000 */
[C---:B------:R-:W-:Y:S03]  /*99f0*/  FMUL.FTZ R128, R134.reuse, R128 ;  /* 0x0000008086807220 */ /* 0x040fe60000410000 */
[----:B------:R-:W2:Y:S01]  /*9a00*/  MUFU.EX2 R213, R13 ;  /* 0x0000000d00d57308 */ /* 0x000ea20000000800 */
[----:B-1----:R-:W-:Y:S01]  /*9a10*/  F2FP.BF16.F32.PACK_AB R141, R225, R215 ;  /* 0x000000d7e18d723e */ /* 0x002fe200000010ff */
[C---:B------:R-:W-:Y:S01]  /*9a20*/  FMUL.FTZ R7, R3.reuse, R147 ;  /* 0x0000009303077220 */ /* 0x040fe20000410000 */
[----:B------:R-:W-:Y:S01]  /*9a30*/  FMUL.FTZ R129, R134, R129 ;  /* 0x0000008186817220 */ /* 0x000fe20000410000 */
[C---:B------:R-:W-:Y:S01]  /*9a40*/  FMUL.FTZ R130, R3.reuse, R130 ;  /* 0x0000008203827220 */ /* 0x040fe20000410000 */
[----:B------:R-:W-:Y:S01]  /*9a50*/  FMUL.FTZ R131, R3, R131 ;  /* 0x0000008303837220 */ /* 0x000fe20000410000 */
[--C-:B------:R-:W-:Y:S01]  /*9a60*/  FFMA.FTZ R64, R64, UR4, -R138.reuse ;  /* 0x0000000440407c23 */ /* 0x100fe2000801088a */
[--C-:B------:R-:W-:Y:S03]  /*9a70*/  FFMA.FTZ R66, R66, UR4, -R139.reuse ;  /* 0x0000000442427c23 */ /* 0x100fe6000801088b */
[----:B------:R1:W-:Y:S01]  /*9a80*/  MUFU.EX2 R208, R14 ;  /* 0x0000000e00d07308 */ /* 0x0003e20000000800 */
[-C--:B---3--:R-:W-:Y:S05]  /*9a90*/  HMMA.16816.F32.BF16 R4, R140, R172.reuse, R4 ;  /* 0x000000ac8c04723c */ /* 0x088fea0000041804 */
[----:B----4-:R-:W-:Y:S01]  /*9aa0*/  FMUL.FTZ R12, R2, R148 ;  /* 0x00000094020c7220 */ /* 0x010fe20000410000 */
[--C-:B------:R-:W-:Y:S03]  /*9ab0*/  FFMA.FTZ R20, R20, UR4, -R138.reuse ;  /* 0x0000000414147c23 */ /* 0x100fe6000801088a */
[----:B------:R-:W3:Y:S02]  /*9ac0*/  MUFU.EX2 R210, R15 ;  /* 0x0000000f00d27308 */ /* 0x000ee40000000800 */
[----:B--2---:R-:W-:Y:S01]  /*9ad0*/  F2FP.BF16.F32.PACK_AB R146, R213, R212 ;  /* 0x000000d4d592723e */ /* 0x004fe200000010ff */
[----:B------:R-:W-:Y:S01]  /*9ae0*/  FMUL.FTZ R13, R2, R149 ;  /* 0x00000095020d7220 */ /* 0x000fe20000410000 */
[--C-:B------:R-:W-:Y:S01]  /*9af0*/  FFMA.FTZ R32, R32, UR4, -R138.reuse ;  /* 0x0000000420207c23 */ /* 0x100fe2000801088a */
[--C-:B------:R-:W-:Y:S01]  /*9b00*/  FFMA.FTZ R33, R33, UR4, -R138.reuse ;  /* 0x0000000421217c23 */ /* 0x100fe2000801088a */
[----:B------:R-:W-:Y:S04]  /*9b10*/  FFMA.FTZ R138, R65, UR4, -R138 ;  /* 0x00000004418a7c23 */ /* 0x000fe8000801088a */
[----:B------:R2:W-:Y:S01]  /*9b20*/  MUFU.EX2 R205, R21 ;  /* 0x0000001500cd7308 */ /* 0x0005e20000000800 */
[----:B-1----:R-:W-:Y:S01]  /*9b30*/  FMUL.FTZ R14, R0, R150 ;  /* 0x00000096000e7220 */ /* 0x002fe20000410000 */
[----:B------:R-:W-:Y:S01]  /*9b40*/  FFMA.FTZ R34, R34, UR4, -R139 ;  /* 0x0000000422227c23 */ /* 0x000fe2000801088b */
[--C-:B------:R-:W-:Y:S01]  /*9b50*/  FFMA.FTZ R24, R24, UR4, -R180.reuse ;  /* 0x0000000418187c23 */ /* 0x100fe200080108b4 */
[--C-:B------:R-:W-:Y:S01]  /*9b60*/  FFMA.FTZ R25, R25, UR4, -R180.reuse ;  /* 0x0000000419197c23 */ /* 0x100fe200080108b4 */
[--C-:B------:R-:W-:Y:S01]  /*9b70*/  FFMA.FTZ R26, R26, UR4, -R181.reuse ;  /* 0x000000041a1a7c23 */ /* 0x100fe200080108b5 */
[--C-:B------:R-:W-:Y:S01]  /*9b80*/  FFMA.FTZ R27, R27, UR4, -R181.reuse ;  /* 0x000000041b1b7c23 */ /* 0x100fe200080108b5 */
[--C-:B------:R-:W-:Y:S03]  /*9b90*/  FFMA.FTZ R28, R28, UR4, -R180.reuse ;  /* 0x000000041c1c7c23 */ /* 0x100fe600080108b4 */
[----:B------:R1:W4:Y:S01]  /*9ba0*/  MUFU.EX2 R204, R22 ;  /* 0x0000001600cc7308 */ /* 0x0003220000000800 */
[----:B---3--:R-:W-:Y:S01]  /*9bb0*/  F2FP.BF16.F32.PACK_AB R147, R210, R208 ;  /* 0x000000d0d293723e */ /* 0x008fe200000010ff */
[----:B------:R-:W-:Y:S01]  /*9bc0*/  FMUL.FTZ R15, R0, R151 ;  /* 0x00000097000f7220 */ /* 0x000fe20000410000 */
[--C-:B------:R-:W-:Y:S01]  /*9bd0*/  FFMA.FTZ R29, R29, UR4, -R180.reuse ;  /* 0x000000041d1d7c23 */ /* 0x100fe200080108b4 */
[----:B------:R-:W3:Y:S01]  /*9be0*/  LDSM.16.MT88.4 R148, [R216+0xa000] ;  /* 0x00a00000d894783b */ /* 0x000ee20000004200 */
[--C-:B------:R-:W-:Y:S01]  /*9bf0*/  FFMA.FTZ R30, R30, UR4, -R181.reuse ;  /* 0x000000041e1e7c23 */ /* 0x100fe200080108b5 */
[--C-:B------:R-:W-:Y:S01]  /*9c00*/  FFMA.FTZ R44, R44, UR4, -R180.reuse ;  /* 0x000000042c2c7c23 */ /* 0x100fe200080108b4 */
[--C-:B------:R-:W-:Y:S01]  /*9c10*/  FFMA.FTZ R45, R45, UR4, -R180.reuse ;  /* 0x000000042d2d7c23 */ /* 0x100fe200080108b4 */
[C---:B------:R-:W-:Y:S02]  /*9c20*/  HMMA.16816.F32.BF16 R8, R144.reuse, R172, R8 ;  /* 0x000000ac9008723c */ /* 0x040fe40000041808 */
[----:B------:R-:W-:Y:S02]  /*9c30*/  MUFU.EX2 R190, R36 ;  /* 0x0000002400be7308 */ /* 0x000fe40000000800 */
[----:B--2---:R-:W-:Y:S01]  /*9c40*/  FMUL.FTZ R21, R2, R157 ;  /* 0x0000009d02157220 */ /* 0x004fe20000410000 */
[--C-:B------:R-:W-:Y:S01]  /*9c50*/  FFMA.FTZ R46, R46, UR4, -R181.reuse ;  /* 0x000000042e2e7c23 */ /* 0x100fe200080108b5 */
[-C--:B------:R-:W-:Y:S06]  /*9c60*/  HMMA.16816.F32.BF16 R12, R144, R174.reuse, R12 ;  /* 0x000000ae900c723c */ /* 0x080fec000004180c */
[----:B------:R-:W-:Y:S01]  /*9c70*/  MUFU.EX2 R191, R37 ;  /* 0x0000002500bf7308 */ /* 0x000fe20000000800 */
[----:B-1----:R-:W-:Y:S01]  /*9c80*/  FMUL.FTZ R22, R0, R158 ;  /* 0x0000009e00167220 */ /* 0x002fe20000410000 */
        /* <DEDUP_REMOVED lines=9> */
[----:B------:R-:W-:Y:S01]  /*9d20*/  FFMA.FTZ R62, R62, UR4, -R181 ;  /* 0x000000043e3e7c23 */ /* 0x000fe200080108b5 */
[C---:B------:R-:W-:Y:S08]  /*9d30*/  HMMA.16816.F32.BF16 R80, R140.reuse, R178, R80 ;  /* 0x000000b28c50723c */ /* 0x040ff00000041850 */
[----:B------:R-:W-:Y:S01]  /*9d40*/  MUFU.EX2 R185, R50 ;  /* 0x0000003200b97308 */ /* 0x000fe20000000800 */
[-C--:B---3--:R-:W-:Y:S03]  /*9d50*/  HMMA.16816.F32.BF16 R84, R140, R148.reuse, R84 ;  /* 0x000000948c54723c */ /* 0x088fe60000041854 */
[----:B------:R-:W-:Y:S03]  /*9d60*/  FFMA.FTZ R180, R61, UR4, -R180 ;  /* 0x000000043db47c23 */ /* 0x000fe600080108b4 */
[C---:B------:R-:W-:Y:S03]  /*9d70*/  HMMA.16816.F32.BF16 R88, R144.reuse, R148, R88 ;  /* 0x000000949058723c */ /* 0x040fe60000041858 */
[----:B------:R1:W-:Y:S03]  /*9d80*/  MUFU.EX2 R186, R51 ;  /* 0x0000003300ba7308 */ /* 0x0003e60000000800 */
[-C--:B------:R-:W-:Y:S07]  /*9d90*/  HMMA.16816.F32.BF16 R92, R144, R150.reuse, R92 ;  /* 0x00000096905c723c */ /* 0x080fee000004185c */
[----:B------:R2:W-:Y:S01]  /*9da0*/  MUFU.EX2 R203, R23 ;  /* 0x0000001700cb7308 */ /* 0x0005e20000000800 */
[C---:B------:R-:W-:Y:S01]  /*9db0*/  HMMA.16816.F32.BF16 R96, R140.reuse, R150, R96 ;  /* 0x000000968c60723c */ /* 0x040fe20000041860 */
[----:B------:R-:W3:Y:S08]  /*9dc0*/  LDSM.16.MT88.4 R148, [R216+0xb000] ;  /* 0x00b00000d894783b */ /* 0x000ef00000004200 */
[----:B------:R5:W-:Y:S01]  /*9dd0*/  MUFU.EX2 R206, R20 ;  /* 0x0000001400ce7308 */ /* 0x000be20000000800 */
[-C--:B------:R-:W-:Y:S01]  /*9de0*/  HMMA.16816.F32.BF16 R100, R140, R152.reuse, R100 ;  /* 0x000000988c64723c */ /* 0x080fe20000041864 */
[----:B-1----:R-:W-:Y:S05]  /*9df0*/  LDSM.16.MT88.4 R48, [R218+0xb400] ;  /* 0x00b40000da30783b */ /* 0x002fea0000004200 */
[C---:B------:R-:W-:Y:S03]  /*9e00*/  HMMA.16816.F32.BF16 R104, R144.reuse, R152, R104 ;  /* 0x000000989068723c */ /* 0x040fe60000041868 */
[----:B------:R1:W-:Y:S02]  /*9e10*/  MUFU.EX2 R201, R32 ;  /* 0x0000002000c97308 */ /* 0x0003e40000000800 */
[----:B--2---:R-:W-:Y:S08]  /*9e20*/  FMUL.FTZ R23, R0, R159 ;  /* 0x0000009f00177220 */ /* 0x004ff00000410000 */
[----:B------:R2:W-:Y:S01]  /*9e30*/  MUFU.EX2 R202, R33 ;  /* 0x0000002100ca7308 */ /* 0x0005e20000000800 */
[----:B-----5:R-:W-:Y:S01]  /*9e40*/  FMUL.FTZ R20, R2, R156 ;  /* 0x0000009c02147220 */ /* 0x020fe20000410000 */
[--C-:B------:R-:W-:Y:S01]  /*9e50*/  FFMA.FTZ R156, R35, UR4, -R139.reuse ;  /* 0x00000004239c7c23 */ /* 0x100fe2000801088b */
[----:B------:R-:W-:Y:S01]  /*9e60*/  FMUL.FTZ R35, R3, R163 ;  /* 0x000000a303237220 */ /* 0x000fe20000410000 */
[----:B------:R-:W-:Y:S06]  /*9e70*/  FFMA.FTZ R139, R67, UR4, -R139 ;  /* 0x00000004438b7c23 */ /* 0x000fec000801088b */
[----:B------:R5:W-:Y:S01]  /*9e80*/  MUFU.EX2 R199, R34 ;  /* 0x0000002200c77308 */ /* 0x000be20000000800 */
[-C--:B------:R-:W-:Y:S03]  /*9e90*/  HMMA.16816.F32.BF16 R20, R144, R154.reuse, R20 ;  /* 0x0000009a9014723c */ /* 0x080fe60000041814 */
[C---:B-1----:R-:W-:Y:S03]  /*9ea0*/  FMUL.FTZ R32, R134.reuse, R160 ;  /* 0x000000a086207220 */ /* 0x042fe60000410000 */
[C---:B------:R-:W-:Y:S01]  /*9eb0*/  HMMA.16816.F32.BF16 R108, R140.reuse, R154, R108 ;  /* 0x0000009a8c6c723c */ /* 0x040fe2000004186c */
[----:B------:R-:W1:Y:S02]  /*9ec0*/  LDSM.16.MT88.4 R152, [R218+0xb000] ;  /* 0x00b00000da98783b */ /* 0x000e640000004200 */
[----:B------:R4:W1:Y:S02]  /*9ed0*/  MUFU.EX2 R160, R24 ;  /* 0x0000001800a07308 */ /* 0x0008640000000800 */
[C---:B--2---:R-:W-:Y:S08]  /*9ee0*/  FMUL.FTZ R33, R134.reuse, R161 ;  /* 0x000000a186217220 */ /* 0x044ff00000410000 */
[----:B------:R2:W1:Y:S01]  /*9ef0*/  MUFU.EX2 R198, R25 ;  /* 0x0000001900c67308 */ /* 0x0004620000000800 */
[C---:B-----5:R-:W-:Y:S07]  /*9f00*/  FMUL.FTZ R34, R3.reuse, R162 ;  /* 0x000000a203227220 */ /* 0x060fee0000410000 */
[-C--:B---3--:R-:W-:Y:S02]  /*9f10*/  HMMA.16816.F32.BF16 R32, R140, R148.reuse, R32 ;  /* 0x000000948c20723c */ /* 0x088fe40000041820 */
[----:B------:R3:W5:Y:S01]  /*9f20*/  MUFU.EX2 R197, R26 ;  /* 0x0000001a00c57308 */ /* 0x0007620000000800 */
[C---:B----4-:R-:W-:Y:S03]  /*9f30*/  FMUL.FTZ R24, R134.reuse, R164 ;  /* 0x000000a486187220 */ /* 0x050fe60000410000 */
[C---:B------:R-:W-:Y:S06]  /*9f40*/  HMMA.16816.F32.BF16 R112, R144.reuse, R148, R112 ;  /* 0x000000949070723c */ /* 0x040fec0000041870 */
[----:B------:R4:W-:Y:S01]  /*9f50*/  MUFU.EX2 R195, R27 ;  /* 0x0000001b00c37308 */ /* 0x0009e20000000800 */
[C---:B--2---:R-:W-:Y:S01]  /*9f60*/  FMUL.FTZ R25, R134.reuse, R165 ;  /* 0x000000a586197220 */ /* 0x044fe20000410000 */
[-C--:B------:R-:W-:Y:S08]  /*9f70*/  HMMA.16816.F32.BF16 R116, R144, R150.reuse, R116 ;  /* 0x000000969074723c */ /* 0x080ff00000041874 */
[----:B------:R2:W5:Y:S01]  /*9f80*/  MUFU.EX2 R200, R156 ;  /* 0x0000009c00c87308 */ /* 0x0005620000000800 */
[C---:B------:R-:W-:Y:S01]  /*9f90*/  HMMA.16816.F32.BF16 R120, R140.reuse, R150, R120 ;  /* 0x000000968c78723c */ /* 0x040fe20000041878 */
[----:B------:R-:W5:Y:S03]  /*9fa0*/  LDSM.16.MT88.4 R148, [R216+0x9400] ;  /* 0x00940000d894783b */ /* 0x000f660000004200 */
[C---:B---3--:R-:W-:Y:S01]  /*9fb0*/  FMUL.FTZ R26, R3.reuse, R166 ;  /* 0x000000a6031a7220 */ /* 0x048fe20000410000 */
[----:B------:R-:W-:Y:S04]  /*9fc0*/  FFMA.FTZ R134, R134, R234, R229 ;  /* 0x000000ea86867223 */ /* 0x000fe800000100e5 */
[----:B------:R3:W-:Y:S02]  /*9fd0*/  MUFU.EX2 R196, R28 ;  /* 0x0000001c00c47308 */ /* 0x0007e40000000800 */
[C---:B----4-:R-:W-:Y:S01]  /*9fe0*/  FMUL.FTZ R27, R3.reuse, R167 ;  /* 0x000000a7031b7220 */ /* 0x050fe20000410000 */
[----:B------:R-:W-:Y:S06]  /*9ff0*/  FFMA.FTZ R3, R3, R235, R215 ;  /* 0x000000eb03037223 */ /* 0x000fec00000100d7 */
[-C--:B-1----:R-:W-:Y:S01]  /*a000*/  HMMA.16816.F32.BF16 R24, R140, R152.reuse, R24 ;  /* 0x000000988c18723c */ /* 0x082fe20000041818 */
[----:B------:R1:W4:Y:S01]  /*a010*/  MUFU.EX2 R194, R29 ;  /* 0x0000001d00c27308 */ /* 0x0003220000000800 */
[----:B--2---:R-:W2:Y:S01]  /*a020*/  LDSM.16.MT88.4 R156, [R218+0x9400] ;  /* 0x00940000da9c783b */ /* 0x004ea20000004200 */
[----:B------:R-:W-:Y:S03]  /*a030*/  FADD.FTZ R3, R225, R3 ;  /* 0x00000003e1037221 */ /* 0x000fe60000010000 */
[C---:B------:R-:W-:Y:S05]  /*a040*/  HMMA.16816.F32.BF16 R124, R144.reuse, R152, R124 ;  /* 0x00000098907c723c */ /* 0x040fea000004187c */
[----:B------:R4:W-:Y:S01]  /*a050*/  MUFU.EX2 R193, R30 ;  /* 0x0000001e00c17308 */ /* 0x0009e20000000800 */
[----:B---3--:R-:W-:Y:S01]  /*a060*/  FMUL.FTZ R28, R2, R168 ;  /* 0x000000a8021c7220 */ /* 0x008fe20000410000 */
[----:B------:R-:W-:Y:S01]  /*a070*/  FADD.FTZ R3, R228, R3 ;  /* 0x00000003e4037221 */ /* 0x000fe20000010000 */
[--C-:B------:R-:W-:Y:S03]  /*a080*/  FFMA.FTZ R152, R31, UR4, -R181.reuse ;  /* 0x000000041f987c23 */ /* 0x100fe600080108b5 */
[----:B------:R-:W-:Y:S04]  /*a090*/  FMUL.FTZ R31, R0, R171 ;  /* 0x000000ab001f7220 */ /* 0x000fe80000410000 */
[----:B------:R3:W2:Y:S01]  /*a0a0*/  MUFU.EX2 R192, R152 ;  /* 0x0000009800c07308 */ /* 0x0006a20000000800 */
[C---:B-1----:R-:W-:Y:S01]  /*a0b0*/  FMUL.FTZ R29, R2.reuse, R169 ;  /* 0x000000a9021d7220 */ /* 0x042fe20000410000 */
[----:B------:R-:W-:Y:S01]  /*a0c0*/  FFMA.FTZ R181, R63, UR4, -R181 ;  /* 0x000000043fb57c23 */ /* 0x000fe200080108b5 */
[----:B------:R-:W-:Y:S01]  /*a0d0*/  FFMA.FTZ R2, R2, R236, R209 ;  /* 0x000000ec02027223 */ /* 0x000fe200000100d1 */
[----:B------:R-:W-:Y:S03]  /*a0e0*/  FADD.FTZ R3, R230, R3 ;  /* 0x00000003e6037221 */ /* 0x000fe60000010000 */
[----:B------:R-:W-:Y:S03]  /*a0f0*/  FADD.FTZ R2, R214, R2 ;  /* 0x00000002d6027221 */ /* 0x000fe60000010000 */
[----:B------:R1:W-:Y:S01]  /*a100*/  MUFU.EX2 R167, R38 ;  /* 0x0000002600a77308 */ /* 0x0003e20000000800 */
[C---:B----4-:R-:W-:Y:S01]  /*a110*/  FMUL.FTZ R30, R0.reuse, R170 ;  /* 0x000000aa001e7220 */ /* 0x050fe20000410000 */
[----:B------:R-:W-:Y:S01]  /*a120*/  FFMA.FTZ R0, R0, R237, R207 ;  /* 0x000000ed00007223 */ /* 0x000fe200000100cf */
[----:B------:R-:W-:Y:S01]  /*a130*/  FADD.FTZ R2, R212, R2 ;  /* 0x00000002d4027221 */ /* 0x000fe20000010000 */
[----:B------:R-:W-:Y:S02]  /*a140*/  FADD.FTZ R3, R204, R3 ;  /* 0x00000003cc037221 */ /* 0x000fe40000010000 */
[----:B------:R-:W-:Y:S01]  /*a150*/  FADD.FTZ R0, R211, R0 ;  /* 0x00000000d3007221 */ /* 0x000fe20000010000 */
[----:B------:R-:W-:Y:S01]  /*a160*/  FADD.FTZ R2, R213, R2 ;  /* 0x00000002d5027221 */ /* 0x000fe20000010000 */
[-C--:B------:R-:W-:Y:S02]  /*a170*/  HMMA.16816.F32.BF16 R28, R144, R154.reuse, R28 ;  /* 0x0000009a901c723c */ /* 0x080fe4000004181c */
[----:B------:R-:W-:Y:S01]  /*a180*/  MUFU.EX2 R166, R40 ;  /* 0x0000002800a67308 */ /* 0x000fe20000000800 */
[----:B------:R-:W-:Y:S01]  /*a190*/  FADD.FTZ R0, R208, R0 ;  /* 0x00000000d0007221 */ /* 0x000fe20000010000 */
[----:B------:R-:W-:Y:S02]  /*a1a0*/  FADD.FTZ R2, R160, R2 ;  /* 0x00000002a0027221 */ /* 0x000fe40000010000 */
[----:B------:R-:W-:Y:S01]  /*a1b0*/  HMMA.16816.F32.BF16 R128, R140, R154, R128 ;  /* 0x0000009a8c80723c */ /* 0x000fe20000041880 */
[----:B---3--:R-:W3:Y:S05]  /*a1c0*/  LDSM.16.MT88.4 R152, [R216+0xa400] ;  /* 0x00a40000d898783b */ /* 0x008eea0000004200 */
[----:B------:R-:W-:Y:S01]  /*a1d0*/  MUFU.EX2 R165, R41 ;  /* 0x0000002900a57308 */ /* 0x000fe20000000800 */
[----:B------:R-:W-:Y:S01]  /*a1e0*/  F2FP.BF16.F32.PACK_AB R144, R198, R160 ;  /* 0x000000a0c690723e */ /* 0x000fe200000010ff */
[----:B------:R-:W-:Y:S03]  /*a1f0*/  FADD.FTZ R0, R210, R0 ;  /* 0x00000000d2007221 */ /* 0x000fe60000010000 */
[----:B------:R-:W-:Y:S01]  /*a200*/  F2FP.BF16.F32.PACK_AB R140, R205, R206 ;  /* 0x000000cecd8c723e */ /* 0x000fe200000010ff */
[----:B-1----:R-:W-:Y:S01]  /*a210*/  LDSM.16.MT88.4 R36, [R216+0xb400] ;  /* 0x00b40000d824783b */ /* 0x002fe20000004200 */
[----:B------:R-:W-:Y:S03]  /*a220*/  F2FP.BF16.F32.PACK_AB R141, R203, R204 ;  /* 0x000000cccb8d723e */ /* 0x000fe600000010ff */
[----:B------:R-:W-:Y:S01]  /*a230*/  MUFU.EX2 R164, R42 ;  /* 0x0000002a00a47308 */ /* 0x000fe20000000800 */
[----:B------:R-:W-:Y:S01]  /*a240*/  F2FP.BF16.F32.PACK_AB R142, R202, R201 ;  /* 0x000000c9ca8e723e */ /* 0x000fe200000010ff */
[----:B-----5:R-:W-:Y:S01]  /*a250*/  FADD.FTZ R0, R197, R0 ;  /* 0x00000000c5007221 */ /* 0x020fe20000010000 */
[----:B------:R-:W-:Y:S02]  /*a260*/  F2FP.BF16.F32.PACK_AB R143, R200, R199 ;  /* 0x000000c7c88f723e */ /* 0x000fe400000010ff */
[----:B------:R-:W-:Y:S02]  /*a270*/  F2FP.BF16.F32.PACK_AB R145, R195, R197 ;  /* 0x000000c5c391723e */ /* 0x000fe400000010ff */
[----:B------:R-:W-:Y:S03]  /*a280*/  F2FP.BF16.F32.PACK_AB R146, R194, R196 ;  /* 0x000000c4c292723e */ /* 0x000fe600000010ff */
[----:B------:R1:W-:Y:S01]  /*a290*/  MUFU.EX2 R184, R43 ;  /* 0x0000002b00b87308 */ /* 0x0003e20000000800 */
[----:B--2---:R-:W-:Y:S01]  /*a2a0*/  F2FP.BF16.F32.PACK_AB R147, R192, R193 ;  /* 0x000000c1c093723e */ /* 0x004fe200000010ff */
[-C--:B------:R-:W-:Y:S06]  /*a2b0*/  HMMA.16816.F32.BF16 R4, R140, R148.reuse, R4 ;  /* 0x000000948c04723c */ /* 0x080fec0000041804 */
[C---:B------:R-:W-:Y:S02]  /*a2c0*/  HMMA.16816.F32.BF16 R8, R144.reuse, R148, R8 ;  /* 0x000000949008723c */ /* 0x040fe40000041808 */
[----:B------:R-:W-:Y:S04]  /*a2d0*/  MUFU.EX2 R177, R52 ;  /* 0x0000003400b17308 */ /* 0x000fe80000000800 */
[-C--:B------:R-:W-:Y:S01]  /*a2e0*/  HMMA.16816.F32.BF16 R12, R144, R150.reuse, R12 ;  /* 0x00000096900c723c */ /* 0x080fe2000004180c */
[----:B-1----:R-:W-:Y:S05]  /*a2f0*/  LDSM.16.MT88.4 R40, [R216+0x9800] ;  /* 0x00980000d828783b */ /* 0x002fea0000004200 */
[----:B------:R-:W-:Y:S01]  /*a300*/  MUFU.EX2 R176, R53 ;  /* 0x0000003500b07308 */ /* 0x000fe20000000800 */
[C---:B------:R-:W-:Y:S02]  /*a310*/  HMMA.16816.F32.BF16 R16, R140.reuse, R150, R16 ;  /* 0x000000968c10723c */ /* 0x040fe40000041810 */
[----:B------:R-:W1:Y:S04]  /*a320*/  LDSM.16.MT88.4 R148, [R218+0xa400] ;  /* 0x00a40000da94783b */ /* 0x000e680000004200 */
[-C--:B------:R-:W-:Y:S03]  /*a330*/  HMMA.16816.F32.BF16 R68, R140, R156.reuse, R68 ;  /* 0x0000009c8c44723c */ /* 0x080fe60000041844 */
[----:B------:R-:W-:Y:S03]  /*a340*/  MUFU.EX2 R175, R54 ;  /* 0x0000003600af7308 */ /* 0x000fe60000000800 */
[C---:B------:R-:W-:Y:S07]  /*a350*/  HMMA.16816.F32.BF16 R72, R144.reuse, R156, R72 ;  /* 0x0000009c9048723c */ /* 0x040fee0000041848 */
[----:B------:R2:W-:Y:S01]  /*a360*/  MUFU.EX2 R173, R55 ;  /* 0x0000003700ad7308 */ /* 0x0005e20000000800 */
[-C--:B------:R-:W-:Y:S09]  /*a370*/  HMMA.16816.F32.BF16 R76, R144, R158.reuse, R76 ;  /* 0x0000009e904c723c */ /* 0x080ff2000004184c */
[----:B------:R-:W-:Y:S01]  /*a380*/  MUFU.EX2 R67, R56 ;  /* 0x0000003800437308 */ /* 0x000fe20000000800 */
[C---:B------:R-:W-:Y:S06]  /*a390*/  HMMA.16816.F32.BF16 R80, R140.reuse, R158, R80 ;  /* 0x0000009e8c50723c */ /* 0x040fec0000041850 */
[-C--:B---3--:R-:W-:Y:S03]  /*a3a0*/  HMMA.16816.F32.BF16 R84, R140, R152.reuse, R84 ;  /* 0x000000988c54723c */ /* 0x088fe60000041854 */
[----:B------:R-:W-:Y:S01]  /*a3b0*/  MUFU.EX2 R65, R58 ;  /* 0x0000003a00417308 */ /* 0x000fe20000000800 */
[----:B--2---:R-:W-:Y:S02]  /*a3c0*/  LDSM.16.MT88.4 R52, [R216+0xb800] ;  /* 0x00b80000d834783b */ /* 0x004fe40000004200 */
[C---:B------:R-:W-:Y:S07]  /*a3d0*/  HMMA.16816.F32.BF16 R88, R144.reuse, R152, R88 ;  /* 0x000000989058723c */ /* 0x040fee0000041858 */
[----:B------:R-:W-:Y:S01]  /*a3e0*/  MUFU.EX2 R174, R64 ;  /* 0x0000004000ae7308 */ /* 0x000fe20000000800 */
[-C--:B------:R-:W-:Y:S09]  /*a3f0*/  HMMA.16816.F32.BF16 R92, R144, R154.reuse, R92 ;  /* 0x0000009a905c723c */ /* 0x080ff2000004185c */
[----:B------:R-:W2:Y:S01]  /*a400*/  MUFU.EX2 R64, R59 ;  /* 0x0000003b00407308 */ /* 0x000ea20000000800 */
[C---:B------:R-:W-:Y:S01]  /*a410*/  HMMA.16816.F32.BF16 R96, R140.reuse, R154, R96 ;  /* 0x0000009a8c60723c */ /* 0x040fe20000041860 */
[----:B------:R-:W-:Y:S05]  /*a420*/  LDSM.16.MT88.4 R152, [R216+0x9c00] ;  /* 0x009c0000d898783b */ /* 0x000fea0000004200 */
[-C--:B-1----:R-:W-:Y:S03]  /*a430*/  HMMA.16816.F32.BF16 R100, R140, R148.reuse, R100 ;  /* 0x000000948c64723c */ /* 0x082fe60000041864 */
[----:B------:R1:W-:Y:S03]  /*a440*/  MUFU.EX2 R182, R44 ;  /* 0x0000002c00b67308 */ /* 0x0003e60000000800 */
[C---:B------:R-:W-:Y:S07]  /*a450*/  HMMA.16816.F32.BF16 R104, R144.reuse, R148, R104 ;  /* 0x000000949068723c */ /* 0x040fee0000041868 */
[----:B------:R3:W4:Y:S01]  /*a460*/  MUFU.EX2 R183, R45 ;  /* 0x0000002d00b77308 */ /* 0x0007220000000800 */
[----:B--2---:R-:W-:Y:S01]  /*a470*/  F2FP.BF16.F32.PACK_AB R169, R64, R65 ;  /* 0x0000004140a9723e */ /* 0x004fe200000010ff */
[-C--:B------:R-:W-:Y:S08]  /*a480*/  HMMA.16816.F32.BF16 R20, R144, R150.reuse, R20 ;  /* 0x000000969014723c */ /* 0x080ff00000041814 */
[----:B------:R4:W-:Y:S01]  /*a490*/  MUFU.EX2 R179, R46 ;  /* 0x0000002e00b37308 */ /* 0x0009e20000000800 */
[C---:B------:R-:W-:Y:S01]  /*a4a0*/  HMMA.16816.F32.BF16 R108, R140.reuse, R150, R108 ;  /* 0x000000968c6c723c */ /* 0x040fe2000004186c */
[----:B------:R-:W2:Y:S03]  /*a4b0*/  LDSM.16.MT88.4 R148, [R218+0x9800] ;  /* 0x00980000da94783b */ /* 0x000ea60000004200 */
[----:B-1----:R-:W-:Y:S02]  /*a4c0*/  F2FP.BF16.F32.PACK_AB R44, R165, R166 ;  /* 0x000000a6a52c723e */ /* 0x002fe400000010ff */
[-C--:B------:R-:W-:Y:S03]  /*a4d0*/  HMMA.16816.F32.BF16 R32, R140, R36.reuse, R32 ;  /* 0x000000248c20723c */ /* 0x080fe60000041820 */
[----:B------:R-:W1:Y:S02]  /*a4e0*/  MUFU.EX2 R178, R47 ;  /* 0x0000002f00b27308 */ /* 0x000e640000000800 */
[----:B---3--:R-:W-:Y:S01]  /*a4f0*/  F2FP.BF16.F32.PACK_AB R45, R184, R164 ;  /* 0x000000a4b82d723e */ /* 0x008fe200000010ff */
[C---:B------:R-:W-:Y:S07]  /*a500*/  HMMA.16816.F32.BF16 R112, R144.reuse, R36, R112 ;  /* 0x000000249070723c */ /* 0x040fee0000041870 */
[----:B------:R-:W-:Y:S01]  /*a510*/  MUFU.EX2 R172, R138 ;  /* 0x0000008a00ac7308 */ /* 0x000fe20000000800 */
[----:B----4-:R-:W-:Y:S01]  /*a520*/  F2FP.BF16.F32.PACK_AB R46, R183, R182 ;  /* 0x000000b6b72e723e */ /* 0x010fe200000010ff */
[-C--:B------:R-:W-:Y:S03]  /*a530*/  HMMA.16816.F32.BF16 R116, R144, R38.reuse, R116 ;  /* 0x000000269074723c */ /* 0x080fe60000041874 */
[----:B------:R-:W-:Y:S03]  /*a540*/  F2FP.BF16.F32.PACK_AB R36, R191, R190 ;  /* 0x000000bebf24723e */ /* 0x000fe600000010ff */
[C---:B------:R-:W-:Y:S02]  /*a550*/  HMMA.16816.F32.BF16 R120, R140.reuse, R38, R120 ;  /* 0x000000268c78723c */ /* 0x040fe40000041878 */
[----:B------:R-:W-:Y:S03]  /*a560*/  MUFU.EX2 R138, R66 ;  /* 0x00000042008a7308 */ /* 0x000fe60000000800 */
[----:B------:R-:W-:Y:S01]  /*a570*/  F2FP.BF16.F32.PACK_AB R37, R188, R167 ;  /* 0x000000a7bc25723e */ /* 0x000fe200000010ff */
[-C--:B------:R-:W-:Y:S06]  /*a580*/  HMMA.16816.F32.BF16 R24, R140, R48.reuse, R24 ;  /* 0x000000308c18723c */ /* 0x080fec0000041818 */
[----:B------:R-:W3:Y:S01]  /*a590*/  MUFU.EX2 R66, R57 ;  /* 0x0000003900427308 */ /* 0x000ee20000000800 */
[----:B------:R-:W-:Y:S01]  /*a5a0*/  F2FP.BF16.F32.PACK_AB R38, R189, R187 ;  /* 0x000000bbbd26723e */ /* 0x000fe200000010ff */
[C---:B------:R-:W-:Y:S04]  /*a5b0*/  HMMA.16816.F32.BF16 R124, R144.reuse, R48, R124 ;  /* 0x00000030907c723c */ /* 0x040fe8000004187c */
[----:B------:R-:W-:Y:S02]  /*a5c0*/  F2FP.BF16.F32.PACK_AB R39, R186, R185 ;  /* 0x000000b9ba27723e */ /* 0x000fe400000010ff */
[-C--:B------:R-:W-:Y:S02]  /*a5d0*/  HMMA.16816.F32.BF16 R28, R144, R50.reuse, R28 ;  /* 0x00000032901c723c */ /* 0x080fe4000004181c */
[----:B------:R-:W-:Y:S03]  /*a5e0*/  MUFU.EX2 R139, R139 ;  /* 0x0000008b008b7308 */ /* 0x000fe60000000800 */
[----:B-1----:R-:W-:Y:S01]  /*a5f0*/  F2FP.BF16.F32.PACK_AB R47, R178, R179 ;  /* 0x000000b3b22f723e */ /* 0x002fe200000010ff */
[----:B------:R-:W-:Y:S01]  /*a600*/  HMMA.16816.F32.BF16 R128, R140, R50, R128 ;  /* 0x000000328c80723c */ /* 0x000fe20000041880 */
[----:B------:R-:W1:Y:S05]  /*a610*/  LDSM.16.MT88.4 R48, [R216+0xa800] ;  /* 0x00a80000d830783b */ /* 0x000e6a0000004200 */
[----:B------:R-:W-:Y:S01]  /*a620*/  MUFU.EX2 R60, R60 ;  /* 0x0000003c003c7308 */ /* 0x000fe20000000800 */
[----:B---3--:R-:W-:Y:S01]  /*a630*/  F2FP.BF16.F32.PACK_AB R168, R66, R67 ;  /* 0x0000004342a8723e */ /* 0x008fe200000010ff */
[-C--:B------:R-:W-:Y:S01]  /*a640*/  HMMA.16816.F32.BF16 R4, R36, R40.reuse, R4 ;  /* 0x000000282404723c */ /* 0x080fe20000041804 */
[----:B------:R-:W-:Y:S07]  /*a650*/  LDSM.16.MT88.4 R56, [R216+0xac00] ;  /* 0x00ac0000d838783b */ /* 0x000fee0000004200 */
[----:B------:R-:W3:Y:S01]  /*a660*/  MUFU.EX2 R180, R180 ;  /* 0x000000b400b47308 */ /* 0x000ee20000000800 */
[C---:B------:R-:W-:Y:S06]  /*a670*/  HMMA.16816.F32.BF16 R8, R44.reuse, R40, R8 ;  /* 0x000000282c08723c */ /* 0x040fec0000041808 */
[-C--:B------:R-:W-:Y:S03]  /*a680*/  HMMA.16816.F32.BF16 R12, R44, R42.reuse, R12 ;  /* 0x0000002a2c0c723c */ /* 0x080fe6000004180c */
[----:B------:R-:W-:Y:S03]  /*a690*/  MUFU.EX2 R62, R62 ;  /* 0x0000003e003e7308 */ /* 0x000fe60000000800 */
[C---:B------:R-:W-:Y:S01]  /*a6a0*/  HMMA.16816.F32.BF16 R16, R36.reuse, R42, R16 ;  /* 0x0000002a2410723c */ /* 0x040fe20000041810 */
[----:B------:R-:W4:Y:S06]  /*a6b0*/  LDSM.16.MT88.4 R40, [R218+0xa800] ;  /* 0x00a80000da28783b */ /* 0x000f2c0000004200 */
[----:B------:R-:W5:Y:S01]  /*a6c0*/  MUFU.EX2 R181, R181 ;  /* 0x000000b500b57308 */ /* 0x000f620000000800 */
[----:B---3--:R-:W-:Y:S01]  /*a6d0*/  F2FP.BF16.F32.PACK_AB R170, R180, R60 ;  /* 0x0000003cb4aa723e */ /* 0x008fe200000010ff */
[-C--:B--2---:R-:W-:Y:S06]  /*a6e0*/  HMMA.16816.F32.BF16 R68, R36, R148.reuse, R68 ;  /* 0x000000942444723c */ /* 0x084fec0000041844 */
[C---:B------:R-:W-:Y:S06]  /*a6f0*/  HMMA.16816.F32.BF16 R72, R44.reuse, R148, R72 ;  /* 0x000000942c48723c */ /* 0x040fec0000041848 */
[-C--:B------:R-:W-:Y:S05]  /*a700*/  HMMA.16816.F32.BF16 R76, R44, R150.reuse, R76 ;  /* 0x000000962c4c723c */ /* 0x080fea000004184c */
[----:B-----5:R-:W-:Y:S01]  /*a710*/  F2FP.BF16.F32.PACK_AB R171, R181, R62 ;  /* 0x0000003eb5ab723e */ /* 0x020fe200000010ff */
[C---:B------:R-:W-:Y:S06]  /*a720*/  HMMA.16816.F32.BF16 R80, R36.reuse, R150, R80 ;  /* 0x000000962450723c */ /* 0x040fec0000041850 */
[-C--:B-1----:R-:W-:Y:S06]  /*a730*/  HMMA.16816.F32.BF16 R84, R36, R48.reuse, R84 ;  /* 0x000000302454723c */ /* 0x082fec0000041854 */
[C---:B------:R-:W-:Y:S06]  /*a740*/  HMMA.16816.F32.BF16 R88, R44.reuse, R48, R88 ;  /* 0x000000302c58723c */ /* 0x040fec0000041858 */
[-C--:B------:R-:W-:Y:S06]  /*a750*/  HMMA.16816.F32.BF16 R92, R44, R50.reuse, R92 ;  /* 0x000000322c5c723c */ /* 0x080fec000004185c */
[C---:B------:R-:W-:Y:S01]  /*a760*/  HMMA.16816.F32.BF16 R96, R36.reuse, R50, R96 ;  /* 0x000000322460723c */ /* 0x040fe20000041860 */
[----:B------:R-:W1:Y:S05]  /*a770*/  LDSM.16.MT88.4 R48, [R218+0xb800] ;  /* 0x00b80000da30783b */ /* 0x000e6a0000004200 */
[-C--:B----4-:R-:W-:Y:S06]  /*a780*/  HMMA.16816.F32.BF16 R100, R36, R40.reuse, R100 ;  /* 0x000000282464723c */ /* 0x090fec0000041864 */
[C---:B------:R-:W-:Y:S06]  /*a790*/  HMMA.16816.F32.BF16 R104, R44.reuse, R40, R104 ;  /* 0x000000282c68723c */ /* 0x040fec0000041868 */
[-C--:B------:R-:W-:Y:S06]  /*a7a0*/  HMMA.16816.F32.BF16 R20, R44, R42.reuse, R20 ;  /* 0x0000002a2c14723c */ /* 0x080fec0000041814 */
[C---:B------:R-:W-:Y:S01]  /*a7b0*/  HMMA.16816.F32.BF16 R108, R36.reuse, R42, R108 ;  /* 0x0000002a246c723c */ /* 0x040fe2000004186c */
[----:B------:R-:W2:Y:S05]  /*a7c0*/  LDSM.16.MT88.4 R40, [R218+0x9c00] ;  /* 0x009c0000da28783b */ /* 0x000eaa0000004200 */
[-C--:B------:R-:W-:Y:S06]  /*a7d0*/  HMMA.16816.F32.BF16 R32, R36, R52.reuse, R32 ;  /* 0x000000342420723c */ /* 0x080fec0000041820 */
[C---:B------:R-:W-:Y:S06]  /*a7e0*/  HMMA.16816.F32.BF16 R112, R44.reuse, R52, R112 ;  /* 0x000000342c70723c */ /* 0x040fec0000041870 */
[-C--:B------:R-:W-:Y:S06]  /*a7f0*/  HMMA.16816.F32.BF16 R116, R44, R54.reuse, R116 ;  /* 0x000000362c74723c */ /* 0x080fec0000041874 */
[C---:B------:R-:W-:Y:S01]  /*a800*/  HMMA.16816.F32.BF16 R120, R36.reuse, R54, R120 ;  /* 0x000000362478723c */ /* 0x040fe20000041878 */
[----:B------:R-:W3:Y:S05]  /*a810*/  LDSM.16.MT88.4 R52, [R218+0xac00] ;  /* 0x00ac0000da34783b */ /* 0x000eea0000004200 */
[-C--:B-1----:R-:W-:Y:S06]  /*a820*/  HMMA.16816.F32.BF16 R24, R36, R48.reuse, R24 ;  /* 0x000000302418723c */ /* 0x082fec0000041818 */
[C---:B------:R-:W-:Y:S06]  /*a830*/  HMMA.16816.F32.BF16 R124, R44.reuse, R48, R124 ;  /* 0x000000302c7c723c */ /* 0x040fec000004187c */
[-C--:B------:R-:W-:Y:S06]  /*a840*/  HMMA.16816.F32.BF16 R28, R44, R50.reuse, R28 ;  /* 0x000000322c1c723c */ /* 0x080fec000004181c */
[----:B------:R-:W-:Y:S07]  /*a850*/  HMMA.16816.F32.BF16 R128, R36, R50, R128 ;  /* 0x000000322480723c */ /* 0x000fee0000041880 */
[----:B------:R-:W-:Y:S04]  /*a860*/  F2FP.BF16.F32.PACK_AB R36, R176, R177 ;  /* 0x000000b1b024723e */ /* 0x000fe800000010ff */
[----:B------:R-:W-:Y:S02]  /*a870*/  F2FP.BF16.F32.PACK_AB R37, R173, R175 ;  /* 0x000000afad25723e */ /* 0x000fe400000010ff */
[----:B------:R-:W-:Y:S02]  /*a880*/  F2FP.BF16.F32.PACK_AB R38, R172, R174 ;  /* 0x000000aeac26723e */ /* 0x000fe400000010ff */
[----:B------:R-:W-:Y:S07]  /*a890*/  F2FP.BF16.F32.PACK_AB R39, R139, R138 ;  /* 0x0000008a8b27723e */ /* 0x000fee00000010ff */
[-C--:B------:R-:W-:Y:S01]  /*a8a0*/  HMMA.16816.F32.BF16 R144, R36, R152.reuse, R4 ;  /* 0x000000982490723c */ /* 0x080fe20000041804 */
[----:B------:R-:W1:Y:S05]  /*a8b0*/  LDSM.16.MT88.4 R4, [R216+0xbc00] ;  /* 0x00bc0000d804783b */ /* 0x000e6a0000004200 */
[C---:B------:R-:W-:Y:S03]  /*a8c0*/  HMMA.16816.F32.BF16 R140, R168.reuse, R152, R8 ;  /* 0x00000098a88c723c */ /* 0x040fe60000041808 */
[----:B------:R-:W4:Y:S03]  /*a8d0*/  LDSM.16.MT88.4 R8, [R218+0xbc00] ;  /* 0x00bc0000da08783b */ /* 0x000f260000004200 */
[-C--:B------:R-:W-:Y:S06]  /*a8e0*/  HMMA.16816.F32.BF16 R148, R168, R154.reuse, R12 ;  /* 0x0000009aa894723c */ /* 0x080fec000004180c */
[C---:B------:R-:W-:Y:S05]  /*a8f0*/  HMMA.16816.F32.BF16 R152, R36.reuse, R154, R16 ;  /* 0x0000009a2498723c */ /* 0x040fea0000041810 */
[----:B------:R-:W-:Y:S01]  /*a900*/  FADD.FTZ R12, R231, R134 ;  /* 0x00000086e70c7221 */ /* 0x000fe20000010000 */
[-C--:B--2---:R-:W-:Y:S05]  /*a910*/  HMMA.16816.F32.BF16 R68, R36, R40.reuse, R68 ;  /* 0x000000282444723c */ /* 0x084fea0000041844 */
[----:B------:R-:W-:Y:S01]  /*a920*/  MOV R134, R136 ;  /* 0x0000008800867202 */ /* 0x000fe20000000f00 */
        /* <DEDUP_REMOVED lines=20> */
[C---:B------:R-:W-:Y:S05]  /*aa70*/  HMMA.16816.F32.BF16 R108, R36.reuse, R54, R108 ;  /* 0x00000036246c723c */ /* 0x040fea000004186c */
[----:B------:R-:W-:Y:S01]  /*aa80*/  FADD.FTZ R3, R192, R3 ;  /* 0x00000003c0037221 */ /* 0x000fe20000010000 */
[-C--:B-1----:R-:W-:Y:S06]  /*aa90*/  HMMA.16816.F32.BF16 R160, R36, R4.reuse, R32 ;  /* 0x0000000424a0723c */ /* 0x082fec0000041820 */
[C---:B------:R-:W-:Y:S06]  /*aaa0*/  HMMA.16816.F32.BF16 R112, R168.reuse, R4, R112 ;  /* 0x00000004a870723c */ /* 0x040fec0000041870 */
[-C--:B------:R-:W-:Y:S05]  /*aab0*/  HMMA.16816.F32.BF16 R116, R168, R6.reuse, R116 ;  /* 0x00000006a874723c */ /* 0x080fea0000041874 */
[----:B------:R-:W-:Y:S01]  /*aac0*/  FADD.FTZ R4, R196, R12 ;  /* 0x0000000cc4047221 */ /* 0x000fe20000010000 */
[----:B------:R-:W-:Y:S01]  /*aad0*/  FADD.FTZ R5, R202, R0 ;  /* 0x00000000ca057221 */ /* 0x000fe20000010000 */
[----:B------:R-:W-:Y:S01]  /*aae0*/  FADD.FTZ R0, R200, R2 ;  /* 0x00000002c8007221 */ /* 0x000fe20000010000 */
[C---:B------:R-:W-:Y:S04]  /*aaf0*/  HMMA.16816.F32.BF16 R120, R36.reuse, R6, R120 ;  /* 0x000000062478723c */ /* 0x040fe80000041878 */
[----:B------:R-:W-:Y:S01]  /*ab00*/  FADD.FTZ R2, R194, R4 ;  /* 0x00000004c2027221 */ /* 0x000fe20000010000 */
[----:B------:R-:W-:Y:S01]  /*ab10*/  FADD.FTZ R4, R167, R0 ;  /* 0x00000000a7047221 */ /* 0x000fe20000010000 */
[----:B------:R-:W-:Y:S02]  /*ab20*/  FADD.FTZ R5, R190, R5 ;  /* 0x00000005be057221 */ /* 0x000fe40000010000 */
[----:B------:R-:W-:Y:S03]  /*ab30*/  FADD.FTZ R0, R166, R2 ;  /* 0x00000002a6007221 */ /* 0x000fe60000010000 */
[----:B------:R-:W-:Y:S01]  /*ab40*/  FADD.FTZ R2, R164, R3 ;  /* 0x00000003a4027221 */ /* 0x000fe20000010000 */
[----:B------:R-:W-:Y:S01]  /*ab50*/  FADD.FTZ R3, R165, R0 ;  /* 0x00000000a5037221 */ /* 0x000fe20000010000 */
[----:B------:R-:W-:Y:S01]  /*ab60*/  FADD.FTZ R5, R191, R5 ;  /* 0x00000005bf057221 */ /* 0x000fe20000010000 */
[-C--:B----4-:R-:W-:Y:S03]  /*ab70*/  HMMA.16816.F32.BF16 R164, R36, R8.reuse, R24 ;  /* 0x0000000824a4723c */ /* 0x090fe60000041818 */
        /* <DEDUP_REMOVED lines=26> */
[----:B------:R-:W-:Y:S01]  /*ad20*/  IADD3 R0, R223, -0x1, RZ ;  /* 0xffffffffdf007810 */ /* 0x000fe20007ffe0ff */
[----:B------:R-:W-:Y:S01]  /*ad30*/  FADD.FTZ R235, R139, R5 ;  /* 0x000000058beb7221 */ /* 0x000fe20000010000 */
[----:B------:R-:W-:Y:S01]  /*ad40*/  MOV R139, R132 ;  /* 0x00000084008b7202 */ /* 0x000fe20000000f00 */
[----:B------:R-:W-:Y:S01]  /*ad50*/  FADD.FTZ R236, R180, R3 ;  /* 0x00000003b4ec7221 */ /* 0x000fe20000010000 */
[----:B------:R-:W-:Y:S01]  /*ad60*/  MOV R223, R0 ;  /* 0x0000000000df7202 */ /* 0x000fe20000000f00 */
[----:B------:R-:W-:Y:S01]  /*ad70*/  FADD.FTZ R234, R172, R4 ;  /* 0x00000004acea7221 */ /* 0x000fe20000010000 */
[----:B------:R-:W-:Y:S01]  /*ad80*/  MOV R3, R137 ;  /* 0x0000008900037202 */ /* 0x000fe20000000f00 */
[----:B------:R-:W-:Y:S01]  /*ad90*/  FADD.FTZ R237, R181, R2 ;  /* 0x00000002b5ed7221 */ /* 0x000fe20000010000 */
[----:B------:R-:W-:Y:S06]  /*ada0*/  @P5 BRA `(.L_x_121) ;  /* 0xffffffc400105947 */ /* 0x000fec000383ffff */
.L_x_120:
[----:B------:R-:W2:Y:S01]  /*adb0*/  LDL R10, [R1+0x18] ;  /* 0x00001800010a7983 */ /* 0x000ea20000100800 */
[----:B------:R-:W1:Y:S01]  /*adc0*/  S2UR UR4, SR_CgaCtaId ;  /* 0x00000000000479c3 */ /* 0x000e620000008800 */
[----:B------:R-:W-:Y:S01]  /*add0*/  UMOV UR5, 0x400 ;  /* 0x0000040000057882 */ /* 0x000fe20000000000 */
[----:B------:R-:W3:Y:S01]  /*ade0*/  S2R R61, SR_TID.X ;  /* 0x00000000003d7919 */ /* 0x000ee20000002100 */
[----:B------:R-:W4:Y:S04]  /*adf0*/  SHFL.BFLY PT, R2, R234, 0x2, 0x1f ;  /* 0x0c401f00ea027f89 */ /* 0x000f2800000e0000 */
[----:B------:R-:W5:Y:S04]  /*ae00*/  SHFL.BFLY PT, R0, R235, 0x2, 0x1f ;  /* 0x0c401f00eb007f89 */ /* 0x000f6800000e0000 */
[----:B------:R-:W5:Y:S04]  /*ae10*/  SHFL.BFLY PT, R7, R236, 0x2, 0x1f ;  /* 0x0c401f00ec077f89 */ /* 0x000f6800000e0000 */
[----:B------:R-:W5:Y:S01]  /*ae20*/  SHFL.BFLY PT, R6, R237, 0x2, 0x1f ;  /* 0x0c401f00ed067f89 */ /* 0x000f6200000e0000 */
[----:B-1----:R-:W-:Y:S01]  /*ae30*/  ULEA UR4, UR4, UR5, 0x18 ;  /* 0x0000000504047291 */ /* 0x002fe2000f8ec03f */
[----:B----4-:R-:W-:Y:S01]  /*ae40*/  FADD.FTZ R2, R2, R234 ;  /* 0x000000ea02027221 */ /* 0x010fe20000010000 */
[----:B---3--:R-:W-:-:S04]  /*ae50*/  SHF.R.S32.HI R60, RZ, 0x1f, R61 ;  /* 0x0000001fff3c7819 */ /* 0x008fc8000001143d */
[----:B------:R-:W1:Y:S01]  /*ae60*/  SHFL.BFLY PT, R3, R2, 0x1, 0x1f ;  /* 0x0c201f0002037f89 */ /* 0x000e6200000e0000 */
[----:B-----5:R-:W-:Y:S01]  /*ae70*/  FADD.FTZ R0, R0, R235 ;  /* 0x000000eb00007221 */ /* 0x020fe20000010000 */
[CC--:B------:R-:W-:Y:S01]  /*ae80*/  LEA.HI R5, R60.reuse, R61.reuse, RZ, 0x2 ;  /* 0x0000003d3c057211 */ /* 0x0c0fe200078f10ff */
[----:B------:R-:W-:Y:S01]  /*ae90*/  FADD.FTZ R7, R7, R236 ;  /* 0x000000ec07077221 */ /* 0x000fe20000010000 */
[----:B------:R-:W-:Y:S02]  /*aea0*/  LEA.HI R60, R60, R61, RZ, 0x5 ;  /* 0x0000003d3c3c7211 */ /* 0x000fe400078f28ff */
[----:B------:R-:W3:Y:S01]  /*aeb0*/  SHFL.BFLY PT, R8, R0, 0x1, 0x1f ;  /* 0x0c201f0000087f89 */ /* 0x000ee200000e0000 */
[----:B------:R-:W-:Y:S01]  /*aec0*/  SHF.R.S32.HI R9, RZ, 0x2, R5 ;  /* 0x00000002ff097819 */ /* 0x000fe20000011405 */
[----:B------:R-:W-:Y:S01]  /*aed0*/  FADD.FTZ R6, R6, R237 ;  /* 0x000000ed06067221 */ /* 0x000fe20000010000 */
[----:B------:R-:W-:Y:S01]  /*aee0*/  LOP3.LUT R5, R5, 0xfffffffc, RZ, 0xc0, !PT ;  /* 0xfffffffc05057812 */ /* 0x000fe200078ec0ff */
[----:B------:R-:W4:Y:S01]  /*aef0*/  SHFL.BFLY PT, R54, R7, 0x1, 0x1f ;  /* 0x0c201f0007367f89 */ /* 0x000f2200000e0000 */
[----:B------:R-:W-:-:S02]  /*af00*/  SHF.R.S32.HI R4, RZ, 0x1f, R9 ;  /* 0x0000001fff047819 */ /* 0x000fc40000011409 */
[----:B------:R-:W-:Y:S01]  /*af10*/  IADD3 R5, -R5, R61, RZ ;  /* 0x0000003d05057210 */ /* 0x000fe20007ffe1ff */
[----:B------:R-:W5:Y:S01]  /*af20*/  SHFL.BFLY PT, R55, R6, 0x1, 0x1f ;  /* 0x0c201f0006377f89 */ /* 0x000f6200000e0000 */
[----:B------:R-:W-:-:S04]  /*af30*/  LEA.HI R4, R4, R9, RZ, 0x3 ;  /* 0x0000000904047211 */ /* 0x000fc800078f18ff */
[----:B------:R-:W-:-:S04]  /*af40*/  LOP3.LUT R4, R4, 0xfffffff8, RZ, 0xc0, !PT ;  /* 0xfffffff804047812 */ /* 0x000fc800078ec0ff */
[----:B------:R-:W-:Y:S01]  /*af50*/  IADD3 R4, R9, -R4, RZ ;  /* 0x8000000409047210 */ /* 0x000fe20007ffe0ff */
[----:B-1----:R-:W-:-:S03]  /*af60*/  FADD.FTZ R57, R2, R3 ;  /* 0x0000000302397221 */ /* 0x002fc60000010000 */
[----:B------:R-:W-:Y:S02]  /*af70*/  LEA.HI R3, R4, R4, RZ, 0x1 ;  /* 0x0000000404037211 */ /* 0x000fe400078f08ff */
[----:B------:R-:W-:Y:S01]  /*af80*/  FSETP.NE.FTZ.AND P5, PT, R57, RZ, PT ;  /* 0x000000ff3900720b */ /* 0x000fe20003fb5000 */
[----:B---3--:R-:W-:Y:S01]  /*af90*/  FADD.FTZ R56, R0, R8 ;  /* 0x0000000800387221 */ /* 0x008fe20000010000 */
[----:B------:R-:W-:Y:S02]  /*afa0*/  SHF.R.S32.HI R2, RZ, 0x1, R3 ;  /* 0x00000001ff027819 */ /* 0x000fe40000011403 */
[----:B------:R-:W-:Y:S01]  /*afb0*/  LOP3.LUT R3, R3, 0x3fffffe, RZ, 0xc0, !PT ;  /* 0x03fffffe03037812 */ /* 0x000fe200078ec0ff */
[----:B----4-:R-:W-:Y:S01]  /*afc0*/  FADD.FTZ R54, R7, R54 ;  /* 0x0000003607367221 */ /* 0x010fe20000010000 */
[----:B------:R-:W-:Y:S02]  /*afd0*/  SHF.L.U32 R9, R2, 0x6, RZ ;  /* 0x0000000602097819 */ /* 0x000fe400000006ff */
[----:B------:R-:W-:Y:S01]  /*afe0*/  FSETP.NE.FTZ.AND P4, PT, R56, RZ, PT ;  /* 0x000000ff3800720b */ /* 0x000fe20003f95000 */
[----:B-----5:R-:W-:Y:S01]  /*aff0*/  FADD.FTZ R55, R6, R55 ;  /* 0x0000003706377221 */ /* 0x020fe20000010000 */
[----:B------:R-:W-:-:S02]  /*b000*/  IADD3 R4, R4, -R3, RZ ;  /* 0x8000000304047210 */ /* 0x000fc40007ffe0ff */
[----:B------:R-:W-:Y:S02]  /*b010*/  MOV R0, 0x3f800000 ;  /* 0x3f80000000007802 */ /* 0x000fe40000000f00 */
[----:B------:R-:W-:Y:S02]  /*b020*/  LOP3.LUT R3, R9, 0xc0, RZ, 0xc0, !PT ;  /* 0x000000c009037812 */ /* 0x000fe400078ec0ff */
[----:B------:R-:W-:Y:S02]  /*b030*/  SHF.R.S32.HI R8, RZ, 0x5, R60 ;  /* 0x00000005ff087819 */ /* 0x000fe4000001143c */
[----:B------:R-:W-:Y:S01]  /*b040*/  LEA.HI R11, R3, R3, RZ, 0x1d ;  /* 0x00000003030b7211 */ /* 0x000fe200078fe8ff */
[----:B------:R-:W1:Y:S01]  /*b050*/  @P5 MUFU.RCP R0, R57 ;  /* 0x0000003900005308 */ /* 0x000e620000001000 */
[----:B------:R-:W-:Y:S02]  /*b060*/  MOV R3, 0x3f800000 ;  /* 0x3f80000000037802 */ /* 0x000fe40000000f00 */
[----:B------:R-:W-:-:S04]  /*b070*/  LEA R5, R8, R5, 0x8 ;  /* 0x0000000508057211 */ /* 0x000fc800078e40ff */
[----:B------:R-:W-:Y:S01]  /*b080*/  LEA R8, R4, R5, 0x4 ;  /* 0x0000000504087211 */ /* 0x000fe200078e20ff */
[----:B------:R3:W4:Y:S03]  /*b090*/  @P4 MUFU.RCP R3, R56 ;  /* 0x0000003800034308 */ /* 0x0007260000001000 */
[----:B------:R-:W-:-:S04]  /*b0a0*/  LEA R11, R8, R11, 0x1 ;  /* 0x0000000b080b7211 */ /* 0x000fc800078e08ff */
[----:B------:R-:W-:Y:S01]  /*b0b0*/  LEA R11, R11, UR4, 0x1 ;  /* 0x000000040b0b7c11 */ /* 0x000fe2000f8e08ff */
        /* <DEDUP_REMOVED lines=25> */
[----:B------:R-:W-:Y:S01]  /*b250*/  FMUL.FTZ R12, R0, R81 ;  /* 0x00000051000c7220 */ /* 0x000fe20000410000 */
        /* <DEDUP_REMOVED lines=11> */
.L_x_124:
        /* <DEDUP_REMOVED lines=23> */
.L_x_125:
        /* <DEDUP_REMOVED lines=10> */
[C---:B------:R-:W-:Y:S01]  /*b520*/  FMUL.FTZ R98, R3.reuse, R98 ;  /* 0x0000006203627220 */ /* 0x040fe20000410000 */
[----:B------:R-:W-:Y:S01]  /*b530*/  FSETP.NE.FTZ.AND P3, PT, R54, RZ, PT ;  /* 0x000000ff3600720b */ /* 0x000fe20003f75000 */
[----:B------:R-:W-:Y:S01]  /*b540*/  FMUL.FTZ R38, R3, R99 ;  /* 0x0000006303267220 */ /* 0x000fe20000410000 */
[----:B------:R-:W-:Y:S01]  /*b550*/  SEL R51, R51, 0xffffffe0, !P0 ;  /* 0xffffffe033337807 */ /* 0x000fe20004000000 */
[C---:B------:R-:W-:Y:S01]  /*b560*/  FMUL.FTZ R102, R3.reuse, R102 ;  /* 0x0000006603667220 */ /* 0x040fe20000410000 */
[----:B------:R-:W-:Y:S01]  /*b570*/  PLOP3.LUT P0, PT, PT, PT, PT, 0x8, 0x0 ;  /* 0x000000000000781c */ /* 0x000fe20003f0e170 */
[C---:B------:R-:W-:Y:S01]  /*b580*/  FMUL.FTZ R34, R3.reuse, R103 ;  /* 0x0000006703227220 */ /* 0x040fe20000410000 */
[----:B------:R-:W-:Y:S01]  /*b590*/  @!P1 PLOP3.LUT P0, PT, P2, PT, PT, 0x80, 0x0 ;  /* 0x000000000000981c */ /* 0x000fe2000170f070 */
[----:B------:R-:W-:Y:S01]  /*b5a0*/  FMUL.FTZ R110, R3, R110 ;  /* 0x0000006e036e7220 */ /* 0x000fe20000410000 */
        /* <DEDUP_REMOVED lines=14> */
[----:B------:R-:W3:Y:S01]  /*b690*/  S2UR UR4, SR_CTAID.X ;  /* 0x00000000000479c3 */ /* 0x000ee20000002500 */
[----:B------:R-:W-:Y:S01]  /*b6a0*/  F2FP.BF16.F32.PACK_AB R4, R4, R146 ;  /* 0x000000920404723e */ /* 0x000fe200000010ff */
[----:B------:R-:W4:Y:S01]  /*b6b0*/  @P2 MUFU.RCP R0, R55 ;  /* 0x0000003700002308 */ /* 0x000f220000001000 */
[----:B------:R-:W-:Y:S01]  /*b6c0*/  F2FP.BF16.F32.PACK_AB R16, R16, R68 ;  /* 0x000000441010723e */ /* 0x000fe200000010ff */
[----:B------:R-:W-:Y:S01]  /*b6d0*/  STS [R11], R5 ;  /* 0x000000050b007388 */ /* 0x000fe20000000800 */
[----:B------:R-:W-:Y:S01]  /*b6e0*/  F2FP.BF16.F32.PACK_AB R15, R15, R70 ;  /* 0x000000460f0f723e */ /* 0x000fe200000010ff */
[----:B------:R-:W-:Y:S01]  /*b6f0*/  BSSY B0, `(.L_x_126) ;  /* 0x00000e4000007945 */ /* 0x000fe20003800000 */
[----:B------:R-:W-:Y:S01]  /*b700*/  F2FP.BF16.F32.PACK_AB R12, R12, R80 ;  /* 0x000000500c0c723e */ /* 0x000fe200000010ff */
[----:B------:R1:W-:Y:S01]  /*b710*/  STS [R11+0x200], R4 ;  /* 0x000200040b007388 */ /* 0x0003e20000000800 */
[----:B------:R-:W-:Y:S01]  /*b720*/  F2FP.BF16.F32.PACK_AB R9, R9, R82 ;  /* 0x000000520909723e */ /* 0x000fe200000010ff */
        /* <DEDUP_REMOVED lines=49> */
[----:B-1----:R-:W3:Y:S01]  /*ba40*/  @P1 LDC R4, c[0x0][0x2c0] ;  /* 0x0000b000ff041b82 */ /* 0x002ee20000000800 */
[----:B------:R-:W-:Y:S01]  /*ba50*/  F2FP.BF16.F32.PACK_AB R0, R155, R154 ;  /* 0x0000009a9b00723e */ /* 0x000fe200000010ff */
[----:B------:R-:W1:Y:S01]  /*ba60*/  @P5 MUFU.LG2 R5, R57 ;  /* 0x0000003900055308 */ /* 0x000e620000000c00 */
        /* <DEDUP_REMOVED lines=10> */
[----:B------:R-:W-:Y:S01]  /*bb10*/  STS [R11+0x1200], R6 ;  /* 0x001200060b007388 */ /* 0x000fe20000000800 */
[----:B------:R-:W-:-:S02]  /*bb20*/  F2FP.BF16.F32.PACK_AB R7, R79, R7 ;  /* 0x000000074f07723e */ /* 0x000fc400000010ff */
[----:B------:R-:W-:Y:S01]  /*bb30*/  F2FP.BF16.F32.PACK_AB R43, R43, R84 ;  /* 0x000000542b2b723e */ /* 0x000fe200000010ff */
[----:B------:R-:W-:Y:S01]  /*bb40*/  STS [R10+0x1000], R18 ;  /* 0x001000120a007388 */ /* 0x000fe20000000800 */
[----:B------:R-:W-:Y:S01]  /*bb50*/  F2FP.BF16.F32.PACK_AB R42, R42, R86 ;  /* 0x000000562a2a723e */ /* 0x000fe200000010ff */
[----:B-1----:R-:W-:Y:S01]  /*bb60*/  @P5 FMUL.FTZ R5, R5, 0.69314718246459960938 ;  /* 0x3f31721805055820 */ /* 0x002fe20000410000 */
[----:B------:R-:W-:Y:S01]  /*bb70*/  F2FP.BF16.F32.PACK_AB R39, R39, R96 ;  /* 0x000000602727723e */ /* 0x000fe200000010ff */
[----:B------:R-:W-:Y:S01]  /*bb80*/  STS [R10+0x1200], R17 ;  /* 0x001200110a007388 */ /* 0x000fe20000000800 */
[----:B------:R-:W-:Y:S02]  /*bb90*/  F2FP.BF16.F32.PACK_AB R38, R38, R98 ;  /* 0x000000622626723e */ /* 0x000fe400000010ff */
[----:B------:R-:W-:Y:S02]  /*bba0*/  F2FP.BF16.F32.PACK_AB R41, R41, R88 ;  /* 0x000000582929723e */ /* 0x000fe400000010ff */
[----:B--2---:R-:W-:-:S02]  /*bbb0*/  IADD3 R2, R11, R51, RZ ;  /* 0x000000330b027210 */ /* 0x004fc40007ffe0ff */
[----:B------:R-:W-:Y:S02]  /*bbc0*/  F2FP.BF16.F32.PACK_AB R40, R91, R40 ;  /* 0x000000285b28723e */ /* 0x000fe400000010ff */
[----:B----4-:R-:W-:Y:S01]  /*bbd0*/  IADD3 R0, R51, R10, RZ ;  /* 0x0000000a33007210 */ /* 0x010fe20007ffe0ff */
[----:B------:R-:W-:Y:S01]  /*bbe0*/  STS [R2], R16 ;  /* 0x0000001002007388 */ /* 0x000fe20000000800 */
[----:B------:R-:W-:Y:S02]  /*bbf0*/  F2FP.BF16.F32.PACK_AB R37, R37, R92 ;  /* 0x0000005c2525723e */ /* 0x000fe400000010ff */
[----:B------:R-:W-:Y:S01]  /*bc00*/  F2FP.BF16.F32.PACK_AB R36, R95, R36 ;  /* 0x000000245f24723e */ /* 0x000fe200000010ff */
[----:B------:R-:W-:Y:S01]  /*bc10*/  STS [R2+0x200], R15 ;  /* 0x0002000f02007388 */ /* 0x000fe20000000800 */
[----:B------:R-:W1:Y:S01]  /*bc20*/  @!P1 LDC R3, c[0x0][0x2c4] ;  /* 0x0000b100ff039b82 */ /* 0x000e620000000800 */
[----:B------:R-:W-:Y:S02]  /*bc30*/  F2FP.BF16.F32.PACK_AB R35, R35, R100 ;  /* 0x000000642323723e */ /* 0x000fe400000010ff */
[----:B------:R-:W-:Y:S01]  /*bc40*/  STS [R0], R12 ;  /* 0x0000000c00007388 */ /* 0x000fe20000000800 */
        /* <DEDUP_REMOVED lines=14> */
[----:B------:R3:W-:Y:S01]  /*bd30*/  STS [R0+0x1200], R7 ;  /* 0x0012000700007388 */ /* 0x0007e20000000800 */
[----:B------:R-:W-:Y:S01]  /*bd40*/  F2FP.BF16.F32.PACK_AB R22, R22, R122 ;  /* 0x0000007a1616723e */ /* 0x000fe200000010ff */
[----:B-1----:R-:W1:Y:S01]  /*bd50*/  @P0 LDC R3, c[0x0][0x2e4] ;  /* 0x0000b900ff030b82 */ /* 0x002e620000000800 */
[----:B------:R-:W-:Y:S01]  /*bd60*/  F2FP.BF16.F32.PACK_AB R25, R25, R112 ;  /* 0x000000701919723e */ /* 0x000fe200000010ff */
[----:B------:R-:W-:Y:S01]  /*bd70*/  STS [R11+0x2000], R43 ;  /* 0x0020002b0b007388 */ /* 0x000fe20000000800 */
[----:B------:R-:W-:-:S02]  /*bd80*/  F2FP.BF16.F32.PACK_AB R24, R115, R24 ;  /* 0x000000187318723e */ /* 0x000fc400000010ff */
[----:B------:R-:W-:Y:S01]  /*bd90*/  F2FP.BF16.F32.PACK_AB R21, R21, R116 ;  /* 0x000000741515723e */ /* 0x000fe200000010ff */
[----:B------:R-:W-:Y:S01]  /*bda0*/  STS [R11+0x2200], R42 ;  /* 0x0022002a0b007388 */ /* 0x000fe20000000800 */
[----:B------:R-:W-:Y:S01]  /*bdb0*/  F2FP.BF16.F32.PACK_AB R20, R119, R20 ;  /* 0x000000147714723e */ /* 0x000fe200000010ff */
[----:B--2---:R-:W2:Y:S01]  /*bdc0*/  @P5 LDC R9, c[0x0][0x2e8] ;  /* 0x0000ba00ff095b82 */ /* 0x004ea20000000800 */
[----:B------:R-:W-:Y:S01]  /*bdd0*/  F2FP.BF16.F32.PACK_AB R19, R19, R164 ;  /* 0x000000a41313723e */ /* 0x000fe200000010ff */
[----:B------:R-:W-:Y:S01]  /*bde0*/  STS [R10+0x2000], R39 ;  /* 0x002000270a007388 */ /* 0x000fe20000000800 */
[----:B------:R-:W-:Y:S02]  /*bdf0*/  F2FP.BF16.F32.PACK_AB R45, R45, R166 ;  /* 0x000000a62d2d723e */ /* 0x000fe400000010ff */
[----:B------:R-:W-:Y:S01]  /*be00*/  F2FP.BF16.F32.PACK_AB R44, R44, R128 ;  /* 0x000000802c2c723e */ /* 0x000fe200000010ff */
[----:B------:R-:W-:Y:S01]  /*be10*/  STS [R10+0x2200], R38 ;  /* 0x002200260a007388 */ /* 0x000fe20000000800 */
[----:B------:R-:W-:Y:S01]  /*be20*/  F2FP.BF16.F32.PACK_AB R46, R46, R130 ;  /* 0x000000822e2e723e */ /* 0x000fe200000010ff */
[----:B----4-:R-:W4:Y:S01]  /*be30*/  @P2 LDC R13, c[0x0][0x2e8] ;  /* 0x0000ba00ff0d2b82 */ /* 0x010f220000000800 */
[----:B------:R-:W-:Y:S01]  /*be40*/  F2FP.BF16.F32.PACK_AB R48, R48, R124 ;  /* 0x0000007c3030723e */ /* 0x000fe200000010ff */
[----:B------:R-:W-:Y:S01]  /*be50*/  STS [R11+0x3000], R41 ;  /* 0x003000290b007388 */ /* 0x000fe20000000800 */
[----:B------:R-:W-:-:S02]  /*be60*/  F2FP.BF16.F32.PACK_AB R47, R127, R47 ;  /* 0x0000002f7f2f723e */ /* 0x000fc400000010ff */
[----:B------:R-:W-:Y:S01]  /*be70*/  F2FP.BF16.F32.PACK_AB R50, R50, R168 ;  /* 0x000000a83232723e */ /* 0x000fe200000010ff */
[----:B------:R-:W-:Y:S01]  /*be80*/  STS [R11+0x3200], R40 ;  /* 0x003200280b007388 */ /* 0x000fe20000000800 */
[----:B------:R-:W-:Y:S01]  /*be90*/  F2FP.BF16.F32.PACK_AB R49, R171, R49 ;  /* 0x00000031ab31723e */ /* 0x000fe200000010ff */
[----:B---3--:R-:W1:Y:S01]  /*bea0*/  @!P1 LDC R8, c[0x0][0x270] ;  /* 0x00009c00ff089b82 */ /* 0x008e620000000800 */
[----:B------:R-:W-:Y:S01]  /*beb0*/  @!P1 MOV R4, 0x1 ;  /* 0x0000000100049802 */ /* 0x000fe20000000f00 */
[----:B------:R-:W-:Y:S01]  /*bec0*/  STS [R10+0x3000], R37 ;  /* 0x003000250a007388 */ /* 0x000fe20000000800 */
[----:B------:R-:W-:-:S03]  /*bed0*/  MOV R18, 0x7f800000 ;  /* 0x7f80000000127802 */ /* 0x000fc60000000f00 */
[----:B------:R-:W-:Y:S02]  /*bee0*/  STS [R10+0x3200], R36 ;  /* 0x003200240a007388 */ /* 0x000fe40000000800 */
[----:B------:R-:W3:Y:S02]  /*bef0*/  @P1 LDC.64 R6, c[0x0][0x2c0] ;  /* 0x0000b000ff061b82 */ /* 0x000ee40000000a00 */
[----:B------:R-:W-:Y:S04]  /*bf00*/  STS [R2+0x2000], R35 ;  /* 0x0020002302007388 */ /* 0x000fe80000000800 */
[----:B------:R-:W-:Y:S02]  /*bf10*/  STS [R2+0x2200], R34 ;  /* 0x0022002202007388 */ /* 0x000fe40000000800 */
[----:B------:R-:W4:Y:S02]  /*bf20*/  @P3 LDC R14, c[0x0][0x2e8] ;  /* 0x0000ba00ff0e3b82 */ /* 0x000f240000000800 */
        /* <DEDUP_REMOVED lines=18> */
[----:B--2---:R-:W2:Y:S03]  /*c050*/  @P3 MUFU.LG2 R11, R54 ;  /* 0x00000036000b3308 */ /* 0x004ea60000000c00 */
[----:B------:R-:W-:Y:S01]  /*c060*/  STS [R2+0x5000], R48 ;  /* 0x0050003002007388 */ /* 0x000fe20000000800 */
[----:B-1----:R-:W-:Y:S01]  /*c070*/  MOV R21, 0x7f800000 ;  /* 0x7f80000000157802 */ /* 0x002fe20000000f00 */
[----:B------:R-:W-:-:S02]  /*c080*/  @P5 FFMA.FTZ R21, R137, R9, R5 ;  /* 0x0000000989155223 */ /* 0x000fc40000010005 */
[----:B------:R1:W-:Y:S01]  /*c090*/  STS [R2+0x5200], R47 ;  /* 0x0052002f02007388 */ /* 0x0003e20000000800 */
[----:B---3--:R-:W3:Y:S01]  /*c0a0*/  @P4 MUFU.LG2 R10, R56 ;  /* 0x00000038000a4308 */ /* 0x008ee20000000c00 */
[----:B------:R-:W-:Y:S02]  /*c0b0*/  MOV R20, 0x7f800000 ;  /* 0x7f80000000147802 */ /* 0x000fe40000000f00 */
[----:B------:R-:W-:Y:S01]  /*c0c0*/  STS [R0+0x5000], R50 ;  /* 0x0050003200007388 */ /* 0x000fe20000000800 */
[----:B----4-:R-:W-:-:S03]  /*c0d0*/  MOV R19, 0x7f800000 ;  /* 0x7f80000000137802 */ /* 0x010fc60000000f00 */
[----:B------:R4:W-:Y:S01]  /*c0e0*/  STS [R0+0x5200], R49 ;  /* 0x0052003100007388 */ /* 0x0009e20000000800 */
[----:B------:R-:W-:Y:S06]  /*c0f0*/  BAR.SYNC.DEFER_BLOCKING 0x0 ;  /* 0x0000000000007b1d */ /* 0x000fec0000010000 */
[----:B------:R-:W2:Y:S01]  /*c100*/  S2R R12, SR_CTAID.Y ;  /* 0x00000000000c7919 */ /* 0x000ea20000002600 */
[----:B------:R-:W3:Y:S01]  /*c110*/  S2R R26, SR_CTAID.Z ;  /* 0x00000000001a7919 */ /* 0x000ee20000002700 */
[----:B-1----:R-:W-:Y:S02]  /*c120*/  LOP3.LUT R2, R60, 0xffffffe0, RZ, 0xc0, !PT ;  /* 0xffffffe03c027812 */ /* 0x002fe400078ec0ff */
[----:B----4-:R-:W-:Y:S01]  /*c130*/  @P1 MOV R0, 0x1 ;  /* 0x0000000100001802 */ /* 0x010fe20000000f00 */
[----:B------:R-:W-:Y:S01]  /*c140*/  @!P1 IMAD R0, R3, R8, RZ ;  /* 0x0000000803009224 */ /* 0x000fe200078e02ff */
[----:B------:R-:W-:Y:S01]  /*c150*/  IADD3 R8, -R2, R61, RZ ;  /* 0x0000003d02087210 */ /* 0x000fe20007ffe1ff */
[----:B------:R1:W4:Y:S03]  /*c160*/  LDS.128 R32, [R222+0x1800] ;  /* 0x00180000de207984 */ /* 0x0003260000000c00 */
[----:B------:R-:W-:Y:S01]  /*c170*/  LOP3.LUT P0, RZ, R8, 0x3, RZ, 0xc0, !PT ;  /* 0x0000000308ff7812 */ /* 0x000fe2000780c0ff */
[----:B------:R1:W1:Y:S01]  /*c180*/  LDS.128 R28, [R222+0x3800] ;  /* 0x00380000de1c7984 */ /* 0x0002620000000c00 */
[----:B--2---:R-:W-:-:S02]  /*c190*/  IMAD R2, R12, R0, RZ ;  /* 0x000000000c027224 */ /* 0x004fc400078e02ff */
[----:B------:R-:W-:Y:S01]  /*c1a0*/  @P1 IMAD R0, R7, R6, RZ ;  /* 0x0000000607001224 */ /* 0x000fe200078e02ff */
[----:B------:R-:W2:Y:S01]  /*c1b0*/  @P4 LDC R12, c[0x0][0x2e8] ;  /* 0x0000ba00ff0c4b82 */ /* 0x000ea20000000800 */
[----:B------:R-:W3:Y:S01]  /*c1c0*/  @P2 MUFU.LG2 R7, R55 ;  /* 0x0000003700072308 */ /* 0x000ee20000000c00 */
[----:B------:R-:W-:Y:S01]  /*c1d0*/  @!P1 MOV R0, R3 ;  /* 0x0000000300009202 */ /* 0x000fe20000000f00 */
[----:B------:R-:W-:Y:S01]  /*c1e0*/  @P3 FMUL.FTZ R6, R11, 0.69314718246459960938 ;  /* 0x3f3172180b063820 */ /* 0x000fe20000410000 */
[----:B------:R-:W-:Y:S01]  /*c1f0*/  SEL R3, R2, RZ, !P6 ;  /* 0x000000ff02037207 */ /* 0x000fe20007000000 */
[----:B------:R-:W-:Y:S02]  /*c200*/  IMAD R2, R4, UR4, RZ ;  /* 0x0000000404027c24 */ /* 0x000fe4000f8e02ff */
[----:B------:R-:W-:Y:S02]  /*c210*/  @P3 FFMA.FTZ R18, R135, R14, R6 ;  /* 0x0000000e87123223 */ /* 0x000fe40000010006 */
[----:B---3--:R-:W-:Y:S01]  /*c220*/  IMAD R0, R26, R0, R3 ;  /* 0x000000001a007224 */ /* 0x008fe200078e0203 */
[----:B------:R-:W-:Y:S01]  /*c230*/  SHF.L.U32 R3, R2, 0x7, RZ ;  /* 0x0000000702037819 */ /* 0x000fe200000006ff */
[----:B------:R-:W-:Y:S01]  /*c240*/  @P4 FMUL.FTZ R2, R10, 0.69314718246459960938 ;  /* 0x3f3172180a024820 */ /* 0x000fe20000410000 */
[----:B------:R-:W-:-:S02]  /*c250*/  @P2 FMUL.FTZ R5, R7, 0.69314718246459960938 ;  /* 0x3f31721807052820 */ /* 0x000fc40000410000 */
[----:B------:R-:W-:Y:S02]  /*c260*/  SHF.R.S32.HI R7, RZ, 0x1f, R3 ;  /* 0x0000001fff077819 */ /* 0x000fe40000011403 */
[--C-:B------:R-:W-:Y:S01]  /*c270*/  IADD3 R3, P5, P1, R3, R52, R0.reuse ;  /* 0x0000003403037210 */ /* 0x100fe200079be000 */
[----:B------:R-:W-:Y:S01]  /*c280*/  @P2 FFMA.FTZ R19, R132, R13, R5 ;  /* 0x0000000d84132223 */ /* 0x000fe20000010005 */
[----:B------:R-:W-:Y:S01]  /*c290*/  SHF.R.S32.HI R0, RZ, 0x1f, R0 ;  /* 0x0000001fff007819 */ /* 0x000fe20000011400 */
[----:B--2---:R-:W-:-:S03]  /*c2a0*/  @P4 FFMA.FTZ R20, R136, R12, R2 ;  /* 0x0000000c88144223 */ /* 0x004fc60000010002 */
[----:B------:R-:W-:Y:S01]  /*c2b0*/  IADD3.X R5, R7, R53, R0, P5, P1 ;  /* 0x0000003507057210 */ /* 0x000fe20002fe2400 */
[----:B-1--4-:R-:W-:Y:S06]  /*c2c0*/  @P0 BRA `(.L_x_127) ;  /* 0x0000000000980947 */ /* 0x012fec0003800000 */
[----:B------:R-:W2:Y:S04]  /*c2d0*/  LDL.LU R64, [R1+0x28] ;  /* 0x0000280001407983 */ /* 0x000ea80000300800 */
[----:B------:R-:W2:Y:S02]  /*c2e0*/  LDL.LU R63, [R1+0x34] ;  /* 0x00003400013f7983 */ /* 0x000ea40000300800 */
[----:B--2---:R-:W-:-:S04]  /*c2f0*/  IMAD R0, R63, 0x10, R64 ;  /* 0x000000103f007824 */ /* 0x004fc800078e0240 */
        /* <DEDUP_REMOVED lines=18> */
[----:B------:R-:W-:Y:S02]  /*c420*/  @!P4 LEA.HI.X.SX32 R13, R7, R5, 0x1, P1 ;  /* 0x00000005070dc211 */ /* 0x000fe400008f0eff */
[----:B------:R-:W-:Y:S02]  /*c430*/  @!P3 IADD3 R3, P0, R4, R3, RZ ;  /* 0x000000030403b210 */ /* 0x000fe40007f1e0ff */
[-C--:B------:R-:W-:Y:S02]  /*c440*/  @!P5 LEA.HI.X.SX32 R0, R0, R5.reuse, 0x1, P2 ;  /* 0x000000050000d211 */ /* 0x080fe400010f0eff */
        /* <DEDUP_REMOVED lines=14> */
.L_x_127:
[----:B------:R-:W-:Y:S05]  /*c530*/  BSYNC B0 ;  /* 0x0000000000007941 */ /* 0x000fea0003800000 */
.L_x_126:
        /* <DEDUP_REMOVED lines=38> */
.L_x_129:
[----:B------:R-:W-:Y:S05]  /*c7a0*/  BSYNC B0 ;  /* 0x0000000000007941 */ /* 0x000fea0003800000 */
.L_x_128:
        /* <DEDUP_REMOVED lines=24> */
.L_x_131:
[----:B------:R-:W-:Y:S05]  /*c930*/  BSYNC B0 ;  /* 0x0000000000007941 */ /* 0x000fea0003800000 */
.L_x_130:
        /* <DEDUP_REMOVED lines=24> */
.L_x_133:
[----:B------:R-:W-:Y:S05]  /*cac0*/  BSYNC B0 ;  /* 0x0000000000007941 */ /* 0x000fea0003800000 */
.L_x_132:
[----:B-12---:R-:W1:Y:S01]  /*cad0*/  LDS.128 R220, [R222+0x5800] ;  /* 0x00580000dedc7984 */ /* 0x006e620000000c00 */
        /* <DEDUP_REMOVED lines=20> */
[----:B-1----:R-:W-:Y:S01]  /*cc20*/  STG.E.128 desc[UR8][R2.64+0x80], R220 ;  /* 0x000080dc02007986 */ /* 0x002fe2000c101d08 */
[----:B------:R-:W-:Y:S05]  /*cc30*/  EXIT ;  /* 0x000000000000794d */ /* 0x000fea0003800000 */
.L_x_98:
        /* <DEDUP_REMOVED lines=11> */
[----:B------:R-:W1:Y:S08]  /*ccf0*/  @!P0 LDC R18, c[0x0][0x2c4] ;  /* 0x0000b100ff128b82 */ /* 0x000e700000000800 */
[----:B------:R-:W3:Y:S08]  /*cd00*/  @!P0 LDC R19, c[0x0][0x270] ;  /* 0x00009c00ff138b82 */ /* 0x000ef00000000800 */
        /* <DEDUP_REMOVED lines=13> */
[----:B------:R-:W-:Y:S01]  /*cde0*/  IMAD.IADD R16, R158, 0x1, -R3 ;  /* 0x000000019e107824 */ /* 0x000fe200078e0a03 */
[----:B------:R-:W-:Y:S01]  /*cdf0*/  SHF.R.S32.HI R11, RZ, 0x1f, R10 ;  /* 0x0000001fff0b7819 */ /* 0x000fe2000001140a */
[C---:B------:R-:W-:Y:S02]  /*ce00*/  @!P3 IMAD R0, R40.reuse, R5, R0 ;  /* 0x000000052800b224 */ /* 0x040fe400078e0200 */
[----:B------:R-:W-:-:S04]  /*ce10*/  @!P3 IMAD.WIDE.U32 R4, R40, R4, RZ ;  /* 0x000000042804b225 */ /* 0x000fc800078e00ff */
[----:B------:R-:W-:Y:S01]  /*ce20*/  @!P3 IMAD.MOV.U32 R2, RZ, RZ, R4 ;  /* 0x000000ffff02b224 */ /* 0x000fe200078e0004 */
[----:B------:R-:W-:Y:S01]  /*ce30*/  SHF.R.S32.HI R4, RZ, 0x1f, R20 ;  /* 0x0000001fff047819 */ /* 0x000fe20000011414 */
[----:B------:R-:W-:Y:S02]  /*ce40*/  IMAD.SHL.U32 R14, R16, 0x8, RZ ;  /* 0x00000008100e7824 */ /* 0x000fe400078e00ff */
[----:B------:R-:W-:Y:S01]  /*ce50*/  @!P3 IMAD.IADD R7, R5, 0x1, R0 ;  /* 0x000000010507b824 */ /* 0x000fe200078e0200 */
[----:B------:R-:W-:Y:S01]  /*ce60*/  IADD3 R0, -R228, R207, RZ ;  /* 0x000000cfe4007210 */ /* 0x000fe20007ffe1ff */
[----:B------:R-:W-:Y:S01]  /*ce70*/  IMAD R4, R4, UR4, RZ ;  /* 0x0000000404047c24 */ /* 0x000fe2000f8e02ff */
[----:B------:R-:W-:Y:S01]  /*ce80*/  IADD3 R2, P1, R14, R2, RZ ;  /* 0x000000020e027210 */ /* 0x000fe20007f3e0ff */
[----:B------:R-:W-:Y:S01]  /*ce90*/  VIADD R23, R10, 0x20 ;  /* 0x000000200a177836 */ /* 0x000fe20000000000 */
[----:B------:R-:W-:Y:S01]  /*cea0*/  IADD3 R26, R14, 0x40, RZ ;  /* 0x000000400e1a7810 */ /* 0x000fe20007ffe0ff */
[----:B------:R-:W-:Y:S01]  /*ceb0*/  IMAD R8, R20, UR5, R4 ;  /* 0x0000000514087c24 */ /* 0x000fe2000f8e0204 */
[----:B------:R-:W-:Y:S01]  /*cec0*/  LEA.HI.X.SX32 R3, R14, R7, 0x1, P1 ;  /* 0x000000070e037211 */ /* 0x000fe200008f0eff */
[----:B------:R-:W-:Y:S01]  /*ced0*/  IMAD.WIDE R4, R21, 0x80, R10 ;  /* 0x0000008015047825 */ /* 0x000fe200078e020a */
[----:B------:R-:W-:-:S02]  /*cee0*/  ISETP.GE.AND P1, PT, R10, R0, PT ;  /* 0x000000000a00720c */ /* 0x000fc40003f26270 */
[----:B------:R-:W-:Y:S01]  /*cef0*/  ISETP.GE.AND P3, PT, R23, R0, PT ;  /* 0x000000001700720c */ /* 0x000fe20003f66270 */
[----:B------:R-:W-:-:S04]  /*cf00*/  IMAD.WIDE.U32 R12, R20, UR4, R2 ;  /* 0x00000004140c7c25 */ /* 0x000fc8000f8e0002 */
[----:B------:R-:W-:Y:S02]  /*cf10*/  VIADD R27, R14, 0x20 ;  /* 0x000000200e1b7836 */ /* 0x000fe40000000000 */
        /* <DEDUP_REMOVED lines=18> */
.L_x_135:
[----:B------:R-:W-:Y:S05]  /*d040*/  BSYNC B0 ;  /* 0x0000000000007941 */ /* 0x000fea0003800000 */
.L_x_134:
        /* <DEDUP_REMOVED lines=24> */
.L_x_137:
[----:B------:R-:W-:Y:S05]  /*d1d0*/  BSYNC B0 ;  /* 0x0000000000007941 */ /* 0x000fea0003800000 */
.L_x_136:
        /* <DEDUP_REMOVED lines=30> */
.L_x_139:
[----:B------:R-:W-:Y:S05]  /*d3c0*/  BSYNC B0 ;  /* 0x0000000000007941 */ /* 0x000fea0003800000 */
.L_x_138:
        /* <DEDUP_REMOVED lines=32> */
.L_x_141:
[----:B------:R-:W-:Y:S05]  /*d5d0*/  BSYNC B0 ;  /* 0x0000000000007941 */ /* 0x000fea0003800000 */
.L_x_140:
        /* <DEDUP_REMOVED lines=16> */
.L_x_143:
[----:B------:R-:W-:Y:S05]  /*d6e0*/  BSYNC B0 ;  /* 0x0000000000007941 */ /* 0x000fea0003800000 */
.L_x_142:
        /* <DEDUP_REMOVED lines=10> */
.L_x_145:
[----:B------:R-:W-:Y:S05]  /*d790*/  BSYNC B0 ;  /* 0x0000000000007941 */ /* 0x000fea0003800000 */
.L_x_144:
        /* <DEDUP_REMOVED lines=10> */
.L_x_147:
[----:B------:R-:W-:Y:S05]  /*d840*/  BSYNC B0 ;  /* 0x0000000000007941 */ /* 0x000fea0003800000 */
.L_x_146:
        /* <DEDUP_REMOVED lines=10> */
.L_x_148:
        /* <DEDUP_REMOVED lines=9> */
.L_x_1208:


//--------------------- .text._ZN5flash16flash_fwd_kernelI23Flash_fwd_kernel_traitsILi96ELi128ELi64ELi4ELb0ELb0EN7cutlass10bfloat16_tE19Flash_kernel_traitsILi96ELi128ELi64ELi4ES3_EELb0ELb0ELb1ELb0ELb0ELb1ELb0ELb0EEEvNS_16Flash_fwd_paramsE --------------------------
	.section	.text._ZN5flash16flash_fwd_kernelI23Flash_fwd_kernel_traitsILi96ELi128ELi64ELi4ELb0ELb0EN7cutlass10bfloat16_tE19Flash_kernel_traitsILi96ELi128ELi64ELi4ES3_EELb0ELb0ELb1ELb0ELb0ELb1ELb0ELb0EEEvNS_16Flash_fwd_paramsE,"ax",@progbits
	.align	128
        .global         _ZN5flash16flash_fwd_kernelI23Flash_fwd_kernel_traitsILi96ELi128ELi64ELi4ELb0ELb0EN7cutlass10bfloat16_tE19Flash_kernel_traitsILi96ELi128ELi64ELi4ES3_EELb0ELb0ELb1ELb0ELb0ELb1ELb0ELb0EEEvNS_16Flash_fwd_paramsE
        .type           _ZN5flash16flash_fwd_kernelI23Flash_fwd_kernel_traitsILi96ELi128ELi64ELi4ELb0ELb0EN7cutlass10bfloat16_tE19Flash_kernel_traitsILi96ELi128ELi64ELi4ES3_EELb0ELb0ELb1ELb0ELb0ELb1ELb0ELb0EEEvNS_16Flash_fwd_paramsE,@function
        .size           _ZN5flash16flash_fwd_kernelI23Flash_fwd_kernel_traitsILi96ELi128ELi64ELi4ELb0ELb0EN7cutlass10bfloat16_tE19Flash_kernel_traitsILi96ELi128ELi64ELi4ES3_EELb0ELb0ELb1ELb0ELb0ELb1ELb0ELb0EEEvNS_16Flash_fwd_paramsE,(.L_x_1209 - _ZN5flash16flash_fwd_kernelI23Flash_fwd_kernel_traitsILi96ELi128ELi64ELi4ELb0ELb0EN7cutlass10bfloat16_tE19Flash_kernel_traitsILi96ELi128ELi64ELi4ES3_EELb0ELb0ELb1ELb0ELb0ELb1ELb0ELb0EEEvNS_16Flash_fwd_paramsE)
        .other          _ZN5flash16flash_fwd_kernelI23Flash_fwd_kernel_traitsILi96ELi128ELi64ELi4ELb0ELb0EN7cutlass10bfloat16_tE19Flash_kernel_traitsILi96ELi128ELi64ELi4ES3_EELb0ELb0ELb1ELb0ELb0ELb1ELb0ELb0EEEvNS_16Flash_fwd_paramsE,@"STO_CUDA_ENTRY STV_DEFAULT"
_ZN5flash16flash_fwd_kernelI23Flash_fwd_kernel_traitsILi96ELi128ELi64ELi4ELb0ELb0EN7cutlass10bfloat16_tE19Flash_kernel_traitsILi96ELi128ELi64ELi4ES3_EELb0ELb0ELb1ELb0ELb0ELb1ELb0ELb0EEEvNS_16Flash_fwd_paramsE:
.text._ZN5flash16flash_fwd_kernelI23Flash_fwd_kernel_traitsILi96ELi128ELi64ELi4ELb0ELb0EN7cutlass10bfloat16_tE19Flash_kernel_traitsILi96ELi128ELi64ELi4ES3_EELb0ELb0ELb1ELb0ELb0ELb1ELb0ELb0EEEvNS_16Flash_fwd_paramsE:
[----:B------:R-:W1:Y:S08]  /*0000*/  LDC R1, c[0x0][0x28] ;  /* 0x00000a00ff017b82 */ /* 0x000e700000000800 */
[----:B------:R-:W2:Y:S01]  /*0010*/  S2UR UR8, SR_CTAID.Y ;  /* 0x00000000000879c3 */ /* 0x000ea20000002600 */
[----:B------:R-:W-:Y:S01]  /*0020*/  ULDC.64 UR4, c[0x0][0x300] ;  /* 0x0000c00000047ab9 */ /* 0x000fe20000000a00 */
[----:B------:R-:W-:Y:S01]  /*0030*/  ULDC.64 UR6, c[0x0][0x2f0] ;  /* 0x0000bc0000067ab9 */ /* 0x000fe20000000a00 */
[----:B------:R-:W-:Y:S01]  /*0040*/  UISETP.NE.U32.AND UP1, UPT, UR4, URZ, UPT ;  /* 0x0000003f0400728c */ /* 0x000fe2000bf25070 */
[----:B-1----:R-:W-:Y:S01]  /*0050*/  VIADD R1, R1, 0xffffffd0 ;  /* 0xffffffd001017836 */ /* 0x002fe20000000000 */
[----:B------:R-:W-:-:S02]  /*0060*/  UISETP.NE.U32.AND UP2, UPT, UR6, URZ, UPT ;  /* 0x0000003f0600728c */ /* 0x000fc4000bf45070 */
[----:B------:R-:W-:Y:S01]  /*0070*/  UISETP.NE.AND.EX UP1, UPT, UR5, URZ, UPT, UP1 ;  /* 0x0000003f0500728c */ /* 0x000fe2000bf25310 */
[----:B------:R-:W-:Y:S01]  /*0080*/  ULDC.64 UR10, c[0x0][0x2f0] ;  /* 0x0000bc00000a7ab9 */ /* 0x000fe20000000a00 */
[----:B------:R-:W-:Y:S01]  /*0090*/  UISETP.NE.AND.EX UP2, UPT, UR7, URZ, UPT, UP2 ;  /* 0x0000003f0700728c */ /* 0x000fe2000bf45320 */
[----:B------:R-:W-:-:S03]  /*00a0*/  ULDC.U8 UR4, c[0x0][0x3c2] ;  /* 0x0000f08000047ab9 */ /* 0x000fc60000000000 */
[----:B------:R-:W-:Y:S01]  /*00b0*/  PLOP3.LUT P0, PT, PT, PT, UP1, 0x80, 0x0 ;  /* 0x000000000000781c */ /* 0x000fe20003f0f018 */
[----:B------:R-:W-:Y:S01]  /*00c0*/  ULDC.64 UR6, c[0x0][0x2f8] ;  /* 0x0000be0000067ab9 */ /* 0x000fe20000000a00 */
[----:B------:R-:W-:Y:S01]  /*00d0*/  UISETP.NE.AND UP3, UPT, UR4, URZ, UPT ;  /* 0x0000003f0400728c */ /* 0x000fe2000bf65270 */
[----:B------:R-:W-:Y:S01]  /*00e0*/  PLOP3.LUT P2, PT, PT, PT, UP2, 0x80, 0x0 ;  /* 0x000000000000781c */ /* 0x000fe20003f4f028 */
[----:B------:R-:W-:Y:S01]  /*00f0*/  UISETP.EQ.U32.AND UP0, UPT, UR6, URZ, UPT ;  /* 0x0000003f0600728c */ /* 0x000fe2000bf02070 */
[----:B------:R-:W-:Y:S01]  /*0100*/  ULDC.64 UR18, c[0x0][0x208] ;  /* 0x0000820000127ab9 */ /* 0x000fe20000000a00 */
[----:B------:R-:W-:Y:S02]  /*0110*/  ULDC.64 UR4, c[0x0][0x2f8] ;  /* 0x0000be0000047ab9 */ /* 0x000fe40000000a00 */
[----:B------:R-:W-:Y:S02]  /*0120*/  UISETP.EQ.OR.EX UP0, UPT, UR7, URZ, !UP3, UP0 ;  /* 0x0000003f0700728c */ /* 0x000fe4000df02700 */
[----:B--2---:R-:W-:-:S06]  /*0130*/  UIMAD.WIDE UR10, UR8, 0x4, UR10 ;  /* 0x00000004080a78a5 */ /* 0x004fcc000f8e020a */
[----:B------:R-:W-:Y:S02]  /*0140*/  IMAD.U32 R2, RZ, RZ, UR10 ;  /* 0x0000000aff027e24 */ /* 0x000fe4000f8e00ff */
[----:B------:R-:W-:Y:S01]  /*0150*/  IMAD.U32 R3, RZ, RZ, UR11 ;  /* 0x0000000bff037e24 */ /* 0x000fe2000f8e00ff */
[----:B------:R-:W-:Y:S02]  /*0160*/  @UP1 ULDC.64 UR10, c[0x0][0x300] ;  /* 0x0000c000000a1ab9 */ /* 0x000fe40000000a00 */
[----:B------:R-:W-:Y:S02]  /*0170*/  @UP1 UIMAD.WIDE UR10, UR8, 0x4, UR10 ;  /* 0x00000004080a18a5 */ /* 0x000fe4000f8e020a */
[----:B------:R-:W2:Y:S04]  /*0180*/  @P2 LDG.E R7, desc[UR18][R2.64] ;  /* 0x0000001202072981 */ /* 0x000ea8000c1e1900 */
[----:B------:R-:W-:Y:S01]  /*0190*/  IMAD.U32 R4, RZ, RZ, UR10 ;  /* 0x0000000aff047e24 */ /* 0x000fe2000f8e00ff */
[----:B------:R1:W3:Y:S01]  /*01a0*/  @P2 LDG.E R6, desc[UR18][R2.64+0x4] ;  /* 0x0000041202062981 */ /* 0x0002e2000c1e1900 */
[----:B------:R-:W-:Y:S01]  /*01b0*/  IMAD.U32 R5, RZ, RZ, UR11 ;  /* 0x0000000bff057e24 */ /* 0x000fe2000f8e00ff */
[----:B------:R-:W-:Y:S01]  /*01c0*/  PLOP3.LUT P1, PT, PT, PT, UP0, 0x80, 0x0 ;  /* 0x000000000000781c */ /* 0x000fe20003f2f008 */
[----:B------:R-:W-:-:S03]  /*01d0*/  UIMAD.WIDE UR4, UR8, 0x4, UR4 ;  /* 0x00000004080478a5 */ /* 0x000fc6000f8e0204 */
[----:B------:R-:W4:Y:S03]  /*01e0*/  @P0 LDG.E R4, desc[UR18][R4.64] ;  /* 0x0000001204040981 */ /* 0x000f26000c1e1900 */
[----:B-1----:R-:W-:Y:S02]  /*01f0*/  IMAD.U32 R2, RZ, RZ, UR4 ;  /* 0x00000004ff027e24 */ /* 0x002fe4000f8e00ff */
[----:B------:R-:W-:-:S05]  /*0200*/  IMAD.U32 R3, RZ, RZ, UR5 ;  /* 0x00000005ff037e24 */ /* 0x000fca000f8e00ff */
[----:B------:R-:W5:Y:S01]  /*0210*/  @!P1 LDG.E R0, desc[UR18][R2.64] ;  /* 0x0000001202009981 */ /* 0x000f62000c1e1900 */
[----:B------:R-:W-:Y:S01]  /*0220*/  UMOV UR16, 0xffffffff ;  /* 0xffffffff00107882 */ /* 0x000fe20000000000 */
[----:B------:R-:W-:Y:S01]  /*0230*/  UMOV UR9, URZ ;  /* 0x0000003f00097c82 */ /* 0x000fe20008000000 */
[----:B------:R-:W-:Y:S01]  /*0240*/  UMOV UR10, 0xffffffff ;  /* 0xffffffff000a7882 */ /* 0x000fe20000000000 */
[----:B------:R-:W1:Y:S08]  /*0250*/  S2UR UR17, SR_CTAID.X ;  /* 0x00000000001179c3 */ /* 0x000e700000002500 */
[----:B------:R-:W1:Y:S01]  /*0260*/  S2UR UR4, SR_CTAID.Z ;  /* 0x00000000000479c3 */ /* 0x000e620000002700 */
[----:B--2---:R-:W-:-:S02]  /*0270*/  @P2 R2UR UR16, R7 ;  /* 0x00000000071022ca */ /* 0x004fc400000e0000 */
[----:B---3--:R-:W-:Y:S02]  /*0280*/  @P2 R2UR UR29, R6 ;  /* 0x00000000061d22ca */ /* 0x008fe400000e0000 */
[----:B----4-:R-:W-:Y:S02]  /*0290*/  @P0 R2UR UR9, R4 ;  /* 0x00000000040902ca */ /* 0x010fe400000e0000 */
[----:B------:R-:W-:-:S04]  /*02a0*/  ISETP.NE.U32.AND P0, PT, RZ, UR6, PT ;  /* 0x00000006ff007c0c */ /* 0x000fc8000bf05070 */
[----:B------:R-:W-:-:S05]  /*02b0*/  ISETP.NE.AND.EX P0, PT, RZ, UR7, PT, P0 ;  /* 0x00000007ff007c0c */ /* 0x000fca000bf05300 */
[----:B------:R-:W-:-:S07]  /*02c0*/  @UP2 UIADD3 UR29, UR29, -UR16, URZ ;  /* 0x800000101d1d2290 */ /* 0x000fce000fffe03f */
[----:B------:R-:W-:Y:S01]  /*02d0*/  @!UP2 ULDC UR29, c[0x0][0x2c4] ;  /* 0x0000b100001daab9 */ /* 0x000fe20000000800 */
[----:B-----5:R-:W-:Y:S01]  /*02e0*/  @!P1 R2UR UR10, R0 ;  /* 0x00000000000a92ca */ /* 0x020fe200000e0000 */
[----:B-1----:R-:W-:-:S14]  /*02f0*/  @!P0 BRA `(.L_x_149) ;  /* 0x00000000001c8947 */ /* 0x002fdc0003800000 */
[----:B------:R-:W-:-:S13]  /*0300*/  PLOP3.LUT P0, PT, PT, PT, UP3, 0x80, 0x0 ;  /* 0x000000000000781c */ /* 0x000fda0003f0f038 */
[----:B------:R-:W2:Y:S04]  /*0310*/  @P0 LDG.E R0, desc[UR18][R2.64+0x4] ;  /* 0x0000041202000981 */ /* 0x000ea8000c1e1900 */
[----:B------:R-:W3:Y:S01]  /*0320*/  @!P0 LDG.E R2, desc[UR18][R2.64] ;  /* 0x0000001202028981 */ /* 0x000ee2000c1e1900 */
[----:B--2---:R-:W-:-:S13]  /*0330*/  @P0 R2UR UR5, R0 ;  /* 0x00000000000502ca */ /* 0x004fda00000e0000 */
[----:B------:R-:W-:-:S07]  /*0340*/  @UP3 UIADD3 UR5, UR5, -UR10, URZ ;  /* 0x8000000a05053290 */ /* 0x000fce000fffe03f */
[----:B---3--:R-:W-:Y:S01]  /*0350*/  @!P0 R2UR UR5, R2 ;  /* 0x00000000020582ca */ /* 0x008fe200000e0000 */
[----:B------:R-:W-:-:S14]  /*0360*/  BRA `(.L_x_150) ;  /* 0x0000000000047947 */ /* 0x000fdc0003800000 */
.L_x_149:
[----:B------:R-:W-:-:S05]  /*0370*/  ULDC UR5, c[0x0][0x2c8] ;  /* 0x0000b20000057ab9 */ /* 0x000fca0000000800 */
.L_x_150:
[----:B------:R-:W-:Y:S02]  /*0380*/  ULDC.64 UR6, c[0x0][0x308] ;  /* 0x0000c20000067ab9 */ /* 0x000fe40000000a00 */
[----:B------:R-:W-:-:S04]  /*0390*/  UISETP.NE.U32.AND UP2, UPT, UR6, URZ, UPT ;  /* 0x0000003f0600728c */ /* 0x000fc8000bf45070 */
[----:B------:R-:W-:-:S06]  /*03a0*/  UISETP.NE.AND.EX UP2, UPT, UR7, URZ, UPT, UP2 ;  /* 0x0000003f0700728c */ /* 0x000fcc000bf45320 */
[----:B------:R-:W-:-:S05]  /*03b0*/  PLOP3.LUT P0, PT, PT, PT, UP2, 0x80, 0x0 ;  /* 0x000000000000781c */ /* 0x000fca0003f0f028 */
[----:B------:R-:W-:Y:S02]  /*03c0*/  @UP2 ULDC.64 UR6, c[0x0][0x308] ;  /* 0x0000c20000062ab9 */ /* 0x000fe40000000a00 */
[----:B------:R-:W-:-:S06]  /*03d0*/  @UP2 UIMAD.WIDE UR6, UR8, 0x4, UR6 ;  /* 0x00000004080628a5 */ /* 0x000fcc000f8e0206 */
[----:B------:R-:W-:Y:S02]  /*03e0*/  IMAD.U32 R2, RZ, RZ, UR6 ;  /* 0x00000006ff027e24 */ /* 0x000fe4000f8e00ff */
[----:B------:R-:W-:Y:S01]  /*03f0*/  IMAD.U32 R3, RZ, RZ, UR7 ;  /* 0x00000007ff037e24 */ /* 0x000fe2000f8e00ff */
[----:B------:R-:W-:Y:S01]  /*0400*/  USHF.L.U32 UR27, UR17, 0x7, URZ ;  /* 0x00000007111b7899 */ /* 0x000fe2000800063f */
[----:B------:R-:W-:-:S03]  /*0410*/  @!UP2 ULDC.64 UR6, c[0x0][0x318] ;  /* 0x0000c6000006aab9 */ /* 0x000fc60000000a00 */
[----:B------:R-:W2:Y:S01]  /*0420*/  @P0 LDG.E R0, desc[UR18][R2.64] ;  /* 0x0000001202000981 */ /* 0x000ea2000c1e1900 */
[----:B------:R-:W-:Y:S02]  /*0430*/  UISETP.GT.AND UP1, UPT, UR29, UR27, UPT ;  /* 0x0000001b1d00728c */ /* 0x000fe4000bf24270 */
[----:B------:R-:W-:-:S03]  /*0440*/  @!UP2 UISETP.NE.U32.AND UP0, UPT, UR6, URZ, UPT ;  /* 0x0000003f0600a28c */ /* 0x000fc6000bf05070 */
[----:B------:R-:W-:Y:S01]  /*0450*/  @!UP2 ULDC UR6, c[0x0][0x2cc] ;  /* 0x0000b3000006aab9 */ /* 0x000fe20000000800 */
[----:B------:R-:W-:-:S04]  /*0460*/  @!UP2 UISETP.NE.AND.EX UP0, UPT, UR7, URZ, UPT, UP0 ;  /* 0x0000003f0700a28c */ /* 0x000fc8000bf05300 */
[----:B------:R-:W-:Y:S01]  /*0470*/  @!UP2 USEL UR6, UR6, URZ, UP0 ;  /* 0x0000003f0606a287 */ /* 0x000fe20008000000 */
[----:B--2---:R-:W-:Y:S02]  /*0480*/  @P0 R2UR UR28, R0 ;  /* 0x00000000001c02ca */ /* 0x004fe400000e0000 */
[----:B------:R-:W-:-:S11]  /*0490*/  PLOP3.LUT P0, PT, PT, PT, UP1, 0x80, 0x0 ;  /* 0x000000000000781c */ /* 0x000fd60003f0f018 */
[----:B------:R-:W-:Y:S02]  /*04a0*/  @UP2 UIADD3 UR28, UR28, -UR9, URZ ;  /* 0x800000091c1c2290 */ /* 0x000fe4000fffe03f */
[----:B------:R-:W-:Y:S10]  /*04b0*/  @!P0 EXIT ;  /* 0x000000000000894d */ /* 0x000ff40003800000 */
[----:B------:R-:W-:Y:S01]  /*04c0*/  @!UP2 UIADD3 UR28, UR6, UR5, -UR9 ;  /* 0x00000005061ca290 */ /* 0x000fe2000fffe809 */
[----:B------:R-:W1:Y:S01]  /*04d0*/  S2R R152, SR_TID.X ;  /* 0x0000000000987919 */ /* 0x000e620000002100 */
[----:B------:R-:W-:Y:S02]  /*04e0*/  UIADD3 UR7, -UR29, 0xbf, UR27 ;  /* 0x000000bf1d077890 */ /* 0x000fe4000fffe11b */
[----:B------:R-:W-:Y:S01]  /*04f0*/  UIADD3 UR14, UR28, UR27, -UR29 ;  /* 0x0000001b1c0e7290 */ /* 0x000fe2000fffe81d */
[----:B------:R-:W-:Y:S01]  /*0500*/  ULDC UR26, c[0x0][0x394] ;  /* 0x0000e500001a7ab9 */ /* 0x000fe20000000800 */
[----:B------:R-:W-:Y:S01]  /*0510*/  ULDC UR5, c[0x0][0x398] ;  /* 0x0000e60000057ab9 */ /* 0x000fe20000000800 */
[----:B------:R-:W-:Y:S02]  /*0520*/  UIADD3 UR12, UR28, 0x3f, URZ ;  /* 0x0000003f1c0c7890 */ /* 0x000fe4000fffe03f */
[----:B------:R-:W-:Y:S02]  /*0530*/  UIADD3 UR7, UR7, UR5, UR28 ;  /* 0x0000000507077290 */ /* 0x000fe4000fffe01c */
[----:B------:R-:W-:-:S02]  /*0540*/  UIADD3 UR14, UR14, -UR26, URZ ;  /* 0x8000001a0e0e7290 */ /* 0x000fc4000fffe03f */
[----:B------:R-:W-:Y:S02]  /*0550*/  USHF.R.S32.HI UR11, URZ, 0x1f, UR12 ;  /* 0x0000001f3f0b7899 */ /* 0x000fe4000801140c */
[----:B------:R-:W-:Y:S02]  /*0560*/  USHF.R.S32.HI UR6, URZ, 0x1f, UR7 ;  /* 0x0000001f3f067899 */ /* 0x000fe40008011407 */
[----:B------:R-:W-:Y:S02]  /*0570*/  USHF.R.S32.HI UR13, URZ, 0x1f, UR14 ;  /* 0x0000001f3f0d7899 */ /* 0x000fe4000801140e */
[----:B------:R-:W-:Y:S02]  /*0580*/  ULEA.HI UR11, UR11, UR12, URZ, 0x6 ;  /* 0x0000000c0b0b7291 */ /* 0x000fe4000f8f303f */
[----:B------:R-:W-:Y:S02]  /*0590*/  ULEA.HI UR6, UR6, UR7, URZ, 0x6 ;  /* 0x0000000706067291 */ /* 0x000fe4000f8f303f */
[----:B------:R-:W-:-:S02]  /*05a0*/  ULEA.HI UR13, UR13, UR14, URZ, 0x6 ;  /* 0x0000000e0d0d7291 */ /* 0x000fc4000f8f303f */
[----:B------:R-:W-:Y:S02]  /*05b0*/  USHF.R.S32.HI UR11, URZ, 0x6, UR11 ;  /* 0x000000063f0b7899 */ /* 0x000fe4000801140b */
[----:B------:R-:W-:Y:S02]  /*05c0*/  USHF.R.S32.HI UR6, URZ, 0x6, UR6 ;  /* 0x000000063f067899 */ /* 0x000fe40008011406 */
[----:B------:R-:W-:Y:S02]  /*05d0*/  USHF.R.S32.HI UR13, URZ, 0x6, UR13 ;  /* 0x000000063f0d7899 */ /* 0x000fe4000801140d */
[----:B------:R-:W-:Y:S02]  /*05e0*/  UISETP.LT.AND UP0, UPT, UR11, UR6, UPT ;  /* 0x000000060b00728c */ /* 0x000fe4000bf01270 */
[----:B------:R-:W-:Y:S02]  /*05f0*/  UISETP.LT.AND UP1, UPT, URZ, UR13, UPT ;  /* 0x0000000d3f00728c */ /* 0x000fe4000bf21270 */
[----:B------:R-:W-:-:S02]  /*0600*/  USEL UR25, UR11, UR6, UP0 ;  /* 0x000000060b197287 */ /* 0x000fc40008000000 */
[----:B------:R-:W-:-:S04]  /*0610*/  USEL UR15, URZ, UR13, !UP1 ;  /* 0x0000000d3f0f7287 */ /* 0x000fc8000c800000 */
[----:B------:R-:W-:-:S06]  /*0620*/  UISETP.GT.AND UP0, UPT, UR25, UR15, UPT ;  /* 0x0000000f1900728c */ /* 0x000fcc000bf04270 */
[----:B------:R-:W-:-:S13]  /*0630*/  PLOP3.LUT P0, PT, PT, PT, UP0, 0x80, 0x0 ;  /* 0x000000000000781c */ /* 0x000fda0003f0f008 */
[----:B-1----:R-:W-:Y:S05]  /*0640*/  @P0 BRA `(.L_x_151) ;  /* 0x0000000800e40947 */ /* 0x002fea0003800000 */
[----:B------:R-:W-:Y:S01]  /*0650*/  UISETP.NE.AND UP1, UPT, UR16, -0x1, UPT ;  /* 0xffffffff1000788c */ /* 0x000fe2000bf25270 */
[----:B------:R-:W-:Y:S01]  /*0660*/  SHF.R.S32.HI R8, RZ, 0x1f, R152 ;  /* 0x0000001fff087819 */ /* 0x000fe20000011498 */
[----:B------:R-:W-:Y:S01]  /*0670*/  ULDC.U8 UR5, c[0x0][0x3d9] ;  /* 0x0000f64000057ab9 */ /* 0x000fe20000000000 */
[----:B------:R-:W-:Y:S01]  /*0680*/  UIADD3 UR29, -UR27, UR29, URZ ;  /* 0x0000001d1b1d7290 */ /* 0x000fe2000fffe13f */
[----:B------:R-:W-:Y:S01]  /*0690*/  LOP3.LUT P3, RZ, R152, 0x3, RZ, 0xc0, !PT ;  /* 0x0000000398ff7812 */ /* 0x000fe2000786c0ff */
[----:B------:R-:W-:Y:S01]  /*06a0*/  UISETP.NE.AND UP2, UPT, UR5, URZ, UPT ;  /* 0x0000003f0500728c */ /* 0x000fe2000bf45270 */
[----:B------:R-:W-:Y:S01]  /*06b0*/  LEA.HI R8, R8, R152, RZ, 0x2 ;  /* 0x0000009808087211 */ /* 0x000fe200078f10ff */
[----:B------:R-:W-:Y:S01]  /*06c0*/  UMOV UR22, URZ ;  /* 0x0000003f00167c82 */ /* 0x000fe20008000000 */
[----:B------:R-:W-:Y:S01]  /*06d0*/  UMOV UR23, URZ ;  /* 0x0000003f00177c82 */ /* 0x000fe20008000000 */
[----:B------:R-:W-:Y:S01]  /*06e0*/  IMAD.U32 R4, RZ, RZ, UR17 ;  /* 0x00000011ff047e24 */ /* 0x000fe2000f8e00ff */
[----:B------:R-:W-:Y:S01]  /*06f0*/  LOP3.LUT R0, R8, 0x1ffffffc, RZ, 0xc0, !PT ;  /* 0x1ffffffc08007812 */ /* 0x000fe200078ec0ff */
[----:B------:R-:W-:Y:S01]  /*0700*/  @!UP1 USHF.R.S32.HI UR9, URZ, 0x1f, UR8 ;  /* 0x0000001f3f099899 */ /* 0x000fe20008011408 */
[----:B------:R-:W-:Y:S01]  /*0710*/  SHF.R.S32.HI R8, RZ, 0x2, R8 ;  /* 0x00000002ff087819 */ /* 0x000fe20000011408 */
[----:B------:R-:W-:Y:S01]  /*0720*/  @UP1 ULDC.64 UR10, c[0x0][0x298] ;  /* 0x0000a600000a1ab9 */ /* 0x000fe20000000a00 */
[----:B------:R-:W-:Y:S01]  /*0730*/  @!UP1 ULDC.64 UR6, c[0x0][0x290] ;  /* 0x0000a40000069ab9 */ /* 0x000fe20000000a00 */
[----:B------:R-:W-:Y:S01]  /*0740*/  @UP1 UIMAD.WIDE.U32 UR12, UR16, UR10, URZ ;  /* 0x0000000a100c12a5 */ /* 0x000fe2000f8e003f */
[----:B------:R-:W-:Y:S01]  /*0750*/  IMAD.IADD R0, R152, 0x1, -R0 ;  /* 0x0000000198007824 */ /* 0x000fe200078e0a00 */
[----:B------:R-:W-:Y:S01]  /*0760*/  @!UP1 UIMAD UR9, UR9, UR6, URZ ;  /* 0x00000006090992a4 */ /* 0x000fe2000f8e023f */
[----:B------:R-:W-:Y:S01]  /*0770*/  ISETP.GE.AND P4, PT, R8, UR29, PT ;  /* 0x0000001d08007c0c */ /* 0x000fe2000bf86270 */
[----:B------:R-:W-:Y:S01]  /*0780*/  ULDC.U8 UR10, c[0x0][0x3d8] ;  /* 0x0000f600000a7ab9 */ /* 0x000fe20000000000 */
[----:B------:R-:W-:Y:S01]  /*0790*/  @!UP1 UIMAD.WIDE.U32 UR14, UR8, UR6, URZ ;  /* 0x00000006080e92a5 */ /* 0x000fe2000f8e003f */
[----:B------:R-:W-:Y:S01]  /*07a0*/  IMAD.SHL.U32 R0, R0, 0x8, RZ ;  /* 0x0000000800007824 */ /* 0x000fe200078e00ff */
[----:B------:R-:W-:Y:S01]  /*07b0*/  UISETP.NE.AND UP3, UPT, UR10, URZ, UPT ;  /* 0x0000003f0a00728c */ /* 0x000fe2000bf65270 */
[----:B------:R-:W-:Y:S01]  /*07c0*/  SHF.R.S32.HI R9, RZ, 0x1f, R8 ;  /* 0x0000001fff097819 */ /* 0x000fe20000011408 */
[----:B------:R-:W-:Y:S01]  /*07d0*/  UISETP.NE.AND UP0, UPT, UR10, URZ, !UP2 ;  /* 0x0000003f0a00728c */ /* 0x000fe2000d705270 */
[C---:B------:R-:W-:Y:S01]  /*07e0*/  VIADD R14, R8.reuse, 0x20 ;  /* 0x00000020080e7836 */ /* 0x040fe20000000000 */
[----:B------:R-:W-:Y:S01]  /*07f0*/  @!UP1 UIMAD UR9, UR8, UR7, UR9 ;  /* 0x00000007080992a4 */ /* 0x000fe2000f8e0209 */
[C---:B------:R-:W-:Y:S01]  /*0800*/  VIADD R15, R8.reuse, 0x40 ;  /* 0x00000040080f7836 */ /* 0x040fe20000000000 */
[----:B------:R-:W-:Y:S01]  /*0810*/  UISETP.NE.OR UP3, UPT, UR5, URZ, !UP3 ;  /* 0x0000003f0500728c */ /* 0x000fe2000df65670 */
[C---:B------:R-:W-:Y:S01]  /*0820*/  VIADD R16, R8.reuse, 0x60 ;  /* 0x0000006008107836 */ /* 0x040fe20000000000 */
[----:B------:R-:W-:Y:S01]  /*0830*/  @UP1 UIMAD UR11, UR16, UR11, UR13 ;  /* 0x0000000b100b12a4 */ /* 0x000fe2000f8e020d */
[----:B------:R-:W-:Y:S01]  /*0840*/  BSSY B0, `(.L_x_152) ;  /* 0x0000036000007945 */ /* 0x000fe20003800000 */
[----:B------:R-:W-:Y:S01]  /*0850*/  @!UP1 UIADD3 UR11, UR15, UR9, URZ ;  /* 0x000000090f0b9290 */ /* 0x000fe2000fffe03f */
[----:B------:R-:W-:Y:S01]  /*0860*/  ISETP.GE.OR P6, PT, R8, UR29, P3 ;  /* 0x0000001d08007c0c */ /* 0x000fe20009fc6670 */
[----:B------:R-:W-:Y:S01]  /*0870*/  @!UP1 UMOV UR12, UR14 ;  /* 0x0000000e000c9c82 */ /* 0x000fe20008000000 */
[----:B------:R-:W-:Y:S01]  /*0880*/  @UP2 ULDC.64 UR6, c[0x0][0x2c0] ;  /* 0x0000b00000062ab9 */ /* 0x000fe20000000a00 */
[C---:B------:R-:W-:Y:S01]  /*0890*/  IADD3 R2, P0, R0.reuse, UR12, RZ ;  /* 0x0000000c00027c10 */ /* 0x040fe2000ff1e0ff */
[----:B------:R-:W-:Y:S01]  /*08a0*/  USHF.R.S32.HI UR13, URZ, 0x1f, UR4 ;  /* 0x0000001f3f0d7899 */ /* 0x000fe20008011404 */
[----:B------:R-:W-:Y:S01]  /*08b0*/  ISETP.GE.AND P2, PT, R15, UR29, PT ;  /* 0x0000001d0f007c0c */ /* 0x000fe2000bf46270 */
[----:B------:R-:W-:Y:S01]  /*08c0*/  @UP2 UIMAD UR20, UR7, UR6, URZ ;  /* 0x00000006071422a4 */ /* 0x000fe2000f8e023f */
[----:B------:R-:W-:Y:S01]  /*08d0*/  LEA.HI.X.SX32 R3, R0, UR11, 0x1, P0 ;  /* 0x0000000b00037c11 */ /* 0x000fe200080f0eff */
[----:B------:R-:W-:Y:S01]  /*08e0*/  @!UP2 ULDC UR9, c[0x0][0x2c4] ;  /* 0x0000b1000009aab9 */ /* 0x000fe20000000800 */
[----:B------:R-:W-:Y:S01]  /*08f0*/  ULDC.64 UR6, c[0x0][0x2a0] ;  /* 0x0000a80000067ab9 */ /* 0x000fe20000000a00 */
[----:B------:R-:W-:Y:S01]  /*0900*/  @!UP2 ULDC UR5, c[0x0][0x270] ;  /* 0x00009c000005aab9 */ /* 0x000fe20000000800 */
[----:B------:R-:W-:Y:S01]  /*0910*/  @UP0 ULDC UR9, c[0x0][0x2e4] ;  /* 0x0000b90000090ab9 */ /* 0x000fe20000000800 */
[----:B------:R-:W-:Y:S01]  /*0920*/  @UP2 UMOV UR10, 0x1 ;  /* 0x00000001000a2882 */ /* 0x000fe20000000000 */
[----:B------:R-:W-:Y:S01]  /*0930*/  UIMAD UR13, UR13, UR6, URZ ;  /* 0x000000060d0d72a4 */ /* 0x000fe2000f8e023f */
[----:B------:R-:W-:Y:S01]  /*0940*/  IMAD.U32 R0, RZ, RZ, UR6 ;  /* 0x00000006ff007e24 */ /* 0x000fe2000f8e00ff */
[----:B------:R-:W-:Y:S01]  /*0950*/  @!UP2 UIMAD UR10, UR9, UR5, URZ ;  /* 0x00000005090aa2a4 */ /* 0x000fe2000f8e023f */
[----:B------:R-:W-:Y:S01]  /*0960*/  ISETP.GE.AND P0, PT, R14, UR29, PT ;  /* 0x0000001d0e007c0c */ /* 0x000fe2000bf06270 */
[----:B------:R-:W-:Y:S01]  /*0970*/  @!UP3 ULDC UR6, c[0x0][0x2c4] ;  /* 0x0000b1000006bab9 */ /* 0x000fe20000000800 */
[----:B------:R-:W-:Y:S01]  /*0980*/  @UP2 ULDC UR11, c[0x0][0x2c0] ;  /* 0x0000b000000b2ab9 */ /* 0x000fe20000000800 */
[----:B------:R-:W-:Y:S01]  /*0990*/  @!UP3 UIMAD UR6, UR8, UR6, URZ ;  /* 0x000000060806b2a4 */ /* 0x000fe2000f8e023f */
[----:B------:R-:W-:Y:S01]  /*09a0*/  IMAD.WIDE.U32 R12, R0, UR4, R2 ;  /* 0x00000004000c7c25 */ /* 0x000fe2000f8e0002 */
[----:B------:R-:W-:Y:S01]  /*09b0*/  UIMAD UR10, UR8, UR10, URZ ;  /* 0x0000000a080a72a4 */ /* 0x000fe2000f8e023f */
[----:B------:R-:W-:Y:S01]  /*09c0*/  ISETP.GE.AND P1, PT, R16, UR29, PT ;  /* 0x0000001d10007c0c */ /* 0x000fe2000bf26270 */
[----:B------:R-:W-:Y:S01]  /*09d0*/  @!UP3 USEL UR6, UR6, UR16, !UP1 ;  /* 0x000000100606b287 */ /* 0x000fe2000c800000 */
[----:B------:R-:W-:Y:S01]  /*09e0*/  ISETP.GE.OR P5, PT, R14, UR29, P3 ;  /* 0x0000001d0e007c0c */ /* 0x000fe20009fa6670 */
[----:B------:R-:W-:Y:S01]  /*09f0*/  USEL UR10, UR10, URZ, UP3 ;  /* 0x0000003f0a0a7287 */ /* 0x000fe20009800000 */
[----:B------:R-:W-:Y:S01]  /*0a00*/  IMAD.WIDE R4, R4, 0x80, R8 ;  /* 0x0000008004047825 */ /* 0x000fe200078e0208 */
[----:B------:R-:W-:Y:S01]  /*0a10*/  @!UP2 UMOV UR11, 0x1 ;  /* 0x00000001000ba882 */ /* 0x000fe20000000000 */
[----:B------:R-:W-:Y:S01]  /*0a20*/  @!UP2 UMOV UR20, UR9 ;  /* 0x000000090014ac82 */ /* 0x000fe20008000000 */
[----:B------:R-:W-:-:S02]  /*0a30*/  UIMAD UR27, UR27, UR11, URZ ;  /* 0x0000000b1b1b72a4 */ /* 0x000fc4000f8e023f */
[----:B------:R-:W-:Y:S02]  /*0a40*/  UIMAD UR20, UR4, UR20, UR10 ;  /* 0x00000014041472a4 */ /* 0x000fe4000f8e020a */
[----:B------:R-:W-:Y:S01]  /*0a50*/  UIMAD UR7, UR4, UR7, UR13 ;  /* 0x00000007040772a4 */ /* 0x000fe2000f8e020d */
[----:B------:R-:W-:Y:S01]  /*0a60*/  @!UP3 UMOV UR22, UR6 ;  /* 0x000000060016bc82 */ /* 0x000fe20008000000 */
[----:B------:R-:W-:Y:S02]  /*0a70*/  @!UP3 USHF.R.S32.HI UR23, URZ, 0x1f, UR6 ;  /* 0x0000001f3f17b899 */ /* 0x000fe40008011406 */
[----:B------:R-:W-:Y:S02]  /*0a80*/  USHF.R.S32.HI UR4, URZ, 0x1f, UR27 ;  /* 0x0000001f3f047899 */ /* 0x000fe4000801141b */
[----:B------:R-:W-:Y:S01]  /*0a90*/  VIADD R11, R13, UR7 ;  /* 0x000000070d0b7c36 */ /* 0x000fe20008000000 */
[----:B------:R-:W-:Y:S02]  /*0aa0*/  USHF.R.S32.HI UR5, URZ, 0x1f, UR20 ;  /* 0x0000001f3f057899 */ /* 0x000fe40008011414 */
[----:B------:R-:W-:-:S04]  /*0ab0*/  UIADD3 UR6, UP1, UP0, UR27, UR22, UR20 ;  /* 0x000000161b067290 */ /* 0x000fc8000f83e014 */
[----:B------:R-:W-:Y:S01]  /*0ac0*/  UIADD3.X UR22, UR4, UR23, UR5, UP1, UP0 ;  /* 0x0000001704167290 */ /* 0x000fe20008fe0405 */
[----:B------:R-:W-:Y:S11]  /*0ad0*/  @P4 BRA `(.L_x_153) ;  /* 0x0000000000304947 */ /* 0x000ff60003800000 */
        /* <DEDUP_REMOVED lines=12> */
.L_x_153:
[----:B------:R-:W-:Y:S05]  /*0ba0*/  BSYNC B0 ;  /* 0x0000000000007941 */ /* 0x000fea0003800000 */
.L_x_152:
[----:B------:R-:W-:Y:S01]  /*0bb0*/  BSSY B0, `(.L_x_154) ;  /* 0x0000013000007945 */ /* 0x000fe20003800000 */
[----:B------:R-:W-:Y:S02]  /*0bc0*/  ISETP.GE.OR P4, PT, R15, UR29, P3 ;  /* 0x0000001d0f007c0c */ /* 0x000fe40009f86670 */
[----:B------:R-:W-:Y:S01]  /*0bd0*/  ISETP.GE.OR P3, PT, R16, UR29, P3 ;  /* 0x0000001d10007c0c */ /* 0x000fe20009f66670 */
[----:B------:R-:W-:-:S12]  /*0be0*/  @P0 BRA `(.L_x_155) ;  /* 0x00000000003c0947 */ /* 0x000fd80003800000 */
        /* <DEDUP_REMOVED lines=15> */
.L_x_155:
[----:B------:R-:W-:Y:S05]  /*0ce0*/  BSYNC B0 ;  /* 0x0000000000007941 */ /* 0x000fea0003800000 */
.L_x_154:
        /* <DEDUP_REMOVED lines=17> */
.L_x_157:
[----:B------:R-:W-:Y:S05]  /*0e00*/  BSYNC B0 ;  /* 0x0000000000007941 */ /* 0x000fea0003800000 */
.L_x_156:
[----:B------:R-:W-:Y:S04]  /*0e10*/  BSSY B0, `(.L_x_158) ;  /* 0x0000011000007945 */ /* 0x000fe80003800000 */
[----:B------:R-:W-:Y:S05]  /*0e20*/  @P1 BRA `(.L_x_159) ;  /* 0x00000000003c1947 */ /* 0x000fea0003800000 */
[----:B------:R-:W-:Y:S01]  /*0e30*/  IADD3 R0, P0, R4, 0x60, RZ ;  /* 0x0000006004007810 */ /* 0x000fe20007f1e0ff */
[----:B------:R-:W-:Y:S01]  /*0e40*/  ULDC.64 UR4, c[0x0][0x298] ;  /* 0x0000a60000047ab9 */ /* 0x000fe20000000a00 */
[----:B-123--:R-:W-:Y:S01]  /*0e50*/  MOV R3, R11 ;  /* 0x0000000b00037202 */ /* 0x00efe20000000f00 */
[----:B------:R-:W-:Y:S02]  /*0e60*/  IMAD.MOV.U32 R2, RZ, RZ, R12 ;  /* 0x000000ffff027224 */ /* 0x000fe400078e000c */
[----:B------:R-:W-:-:S04]  /*0e70*/  IMAD.X R4, RZ, RZ, R5, P0 ;  /* 0x000000ffff047224 */ /* 0x000fc800000e0605 */
[----:B------:R-:W-:Y:S02]  /*0e80*/  IMAD R6, R4, UR4, RZ ;  /* 0x0000000404067c24 */ /* 0x000fe4000f8e02ff */
        /* <DEDUP_REMOVED lines=9> */
.L_x_159:
[----:B------:R-:W-:Y:S05]  /*0f20*/  BSYNC B0 ;  /* 0x0000000000007941 */ /* 0x000fea0003800000 */
.L_x_158:
[----:B------:R-:W-:Y:S04]  /*0f30*/  BSSY B0, `(.L_x_160) ;  /* 0x000000a000007945 */ /* 0x000fe80003800000 */
[----:B------:R-:W-:Y:S05]  /*0f40*/  @P6 BRA `(.L_x_161) ;  /* 0x0000000000206947 */ /* 0x000fea0003800000 */
[----:B------:R-:W-:Y:S01]  /*0f50*/  IMAD R0, R8, UR11, RZ ;  /* 0x0000000b08007c24 */ /* 0x000fe2000f8e02ff */
[----:B------:R-:W-:-:S04]  /*0f60*/  ULDC.64 UR4, c[0x0][0x2b0] ;  /* 0x0000ac0000047ab9 */ /* 0x000fc80000000a00 */
[----:B-1234-:R-:W-:-:S04]  /*0f70*/  IADD3 R3, P0, R0, UR6, RZ ;  /* 0x0000000600037c10 */ /* 0x01efc8000ff1e0ff */
[----:B------:R-:W-:Y:S02]  /*0f80*/  LEA.HI.X.SX32 R0, R0, UR22, 0x1, P0 ;  /* 0x0000001600007c11 */ /* 0x000fe400080f0eff */
[----:B------:R-:W-:-:S04]  /*0f90*/  LEA R2, P0, R3, UR4, 0x2 ;  /* 0x0000000403027c11 */ /* 0x000fc8000f8010ff */
[----:B------:R-:W-:Y:S01]  /*0fa0*/  LEA.HI.X R3, R3, UR5, R0, 0x2, P0 ;  /* 0x0000000503037c11 */ /* 0x000fe200080f1400 */
[----:B------:R-:W-:-:S05]  /*0fb0*/  IMAD.MOV.U32 R0, RZ, RZ, 0x7f800000 ;  /* 0x7f800000ff007424 */ /* 0x000fca00078e00ff */
[----:B------:R1:W-:Y:S03]  /*0fc0*/  STG.E desc[UR18][R2.64], R0 ;  /* 0x0000000002007986 */ /* 0x0003e6000c101912 */
.L_x_161:
[----:B------:R-:W-:Y:S05]  /*0fd0*/  BSYNC B0 ;  /* 0x0000000000007941 */ /* 0x000fea0003800000 */
.L_x_160:
[----:B------:R-:W-:Y:S04]  /*0fe0*/  BSSY B0, `(.L_x_162) ;  /* 0x000000a000007945 */ /* 0x000fe80003800000 */
[----:B------:R-:W-:Y:S05]  /*0ff0*/  @P5 BRA `(.L_x_163) ;  /* 0x0000000000205947 */ /* 0x000fea0003800000 */
[----:B-1----:R-:W-:Y:S01]  /*1000*/  IMAD R0, R14, UR11, RZ ;  /* 0x0000000b0e007c24 */ /* 0x002fe2000f8e02ff */
[----:B------:R-:W-:-:S04]  /*1010*/  ULDC.64 UR4, c[0x0][0x2b0] ;  /* 0x0000ac0000047ab9 */ /* 0x000fc80000000a00 */
[----:B--234-:R-:W-:-:S04]  /*1020*/  IADD3 R3, P0, R0, UR6, RZ ;  /* 0x0000000600037c10 */ /* 0x01cfc8000ff1e0ff */
[----:B------:R-:W-:Y:S02]  /*1030*/  LEA.HI.X.SX32 R0, R0, UR22, 0x1, P0 ;  /* 0x0000001600007c11 */ /* 0x000fe400080f0eff */
[----:B------:R-:W-:-:S04]  /*1040*/  LEA R2, P0, R3, UR4, 0x2 ;  /* 0x0000000403027c11 */ /* 0x000fc8000f8010ff */
[----:B------:R-:W-:Y:S01]  /*1050*/  LEA.HI.X R3, R3, UR5, R0, 0x2, P0 ;  /* 0x0000000503037c11 */ /* 0x000fe200080f1400 */
[----:B------:R-:W-:-:S05]  /*1060*/  IMAD.MOV.U32 R0, RZ, RZ, 0x7f800000 ;  /* 0x7f800000ff007424 */ /* 0x000fca00078e00ff */
[----:B------:R1:W-:Y:S03]  /*1070*/  STG.E desc[UR18][R2.64], R0 ;  /* 0x0000000002007986 */ /* 0x0003e6000c101912 */
.L_x_163:
[----:B------:R-:W-:Y:S05]  /*1080*/  BSYNC B0 ;  /* 0x0000000000007941 */ /* 0x000fea0003800000 */
.L_x_162:
        /* <DEDUP_REMOVED lines=10> */
.L_x_165:
[----:B------:R-:W-:Y:S05]  /*1130*/  BSYNC B0 ;  /* 0x0000000000007941 */ /* 0x000fea0003800000 */
.L_x_164:
[----:B------:R-:W-:Y:S05]  /*1140*/  @P3 EXIT ;  /* 0x000000000000394d */ /* 0x000fea0003800000 */
[----:B-1----:R-:W-:Y:S01]  /*1150*/  IMAD R0, R16, UR11, RZ ;  /* 0x0000000b10007c24 */ /* 0x002fe2000f8e02ff */
[----:B------:R-:W-:-:S04]  /*1160*/  ULDC.64 UR4, c[0x0][0x2b0] ;  /* 0x0000ac0000047ab9 */ /* 0x000fc80000000a00 */
[----:B--234-:R-:W-:-:S04]  /*1170*/  IADD3 R3, P0, R0, UR6, RZ ;  /* 0x0000000600037c10 */ /* 0x01cfc8000ff1e0ff */
[----:B------:R-:W-:Y:S02]  /*1180*/  LEA.HI.X.SX32 R0, R0, UR22, 0x1, P0 ;  /* 0x0000001600007c11 */ /* 0x000fe400080f0eff */
[----:B------:R-:W-:-:S04]  /*1190*/  LEA R2, P0, R3, UR4, 0x2 ;  /* 0x0000000403027c11 */ /* 0x000fc8000f8010ff */
[----:B------:R-:W-:Y:S01]  /*11a0*/  LEA.HI.X R3, R3, UR5, R0, 0x2, P0 ;  /* 0x0000000503037c11 */ /* 0x000fe200080f1400 */
[----:B------:R-:W-:-:S05]  /*11b0*/  IMAD.MOV.U32 R0, RZ, RZ, 0x7f800000 ;  /* 0x7f800000ff007424 */ /* 0x000fca00078e00ff */
[----:B------:R-:W-:Y:S01]  /*11c0*/  STG.E desc[UR18][R2.64], R0 ;  /* 0x0000000002007986 */ /* 0x000fe2000c101912 */
[----:B------:R-:W-:Y:S05]  /*11d0*/  EXIT ;  /* 0x000000000000794d */ /* 0x000fea0003800000 */
.L_x_151:
[----:B------:R-:W1:Y:S01]  /*11e0*/  LDC R11, c[0x0][0x278] ;  /* 0x00009e00ff0b7b82 */ /* 0x000e620000000800 */
[----:B------:R-:W2:Y:S01]  /*11f0*/  S2R R6, SR_CTAID.Z ;  /* 0x0000000000067919 */ /* 0x000ea20000002700 */
[----:B------:R-:W-:Y:S01]  /*1200*/  SHF.R.S32.HI R33, RZ, 0x1f, R152 ;  /* 0x0000001fff217819 */ /* 0x000fe20000011498 */
[----:B------:R-:W-:Y:S02]  /*1210*/  UIADD3 UR14, -UR27, UR29, URZ ;  /* 0x0000001d1b0e7290 */ /* 0x000fe4000fffe13f */
[----:B------:R-:W-:Y:S01]  /*1220*/  UISETP.NE.AND UP0, UPT, UR16, -0x1, UPT ;  /* 0xffffffff1000788c */ /* 0x000fe2000bf05270 */
[CC--:B------:R-:W-:Y:S01]  /*1230*/  LEA.HI R9, R33.reuse, R152.reuse, RZ, 0x2 ;  /* 0x0000009821097211 */ /* 0x0c0fe200078f10ff */
[----:B------:R-:W-:Y:S01]  /*1240*/  UIADD3 UR24, UR25, -0x1, URZ ;  /* 0xffffffff19187890 */ /* 0x000fe2000fffe03f */
[----:B------:R-:W-:Y:S02]  /*1250*/  LEA.HI R35, R33, R152, RZ, 0x3 ;  /* 0x0000009821237211 */ /* 0x000fe400078f18ff */
[----:B------:R-:W-:Y:S01]  /*1260*/  LOP3.LUT R12, R9, 0xfffffffc, RZ, 0xc0, !PT ;  /* 0xfffffffc090c7812 */ /* 0x000fe200078ec0ff */
[----:B------:R-:W-:Y:S01]  /*1270*/  UIMAD UR20, UR24, -0x40, UR28 ;  /* 0xffffffc0181478a4 */ /* 0x000fe2000f8e021c */
[----:B------:R-:W-:-:S02]  /*1280*/  SHF.R.S32.HI R34, RZ, 0x3, R35 ;  /* 0x00000003ff227819 */ /* 0x000fc40000011423 */
[CC--:B------:R-:W-:Y:S01]  /*1290*/  LEA.HI R153, R33.reuse, R152.reuse, RZ, 0x5 ;  /* 0x0000009821997211 */ /* 0x0c0fe200078f28ff */
[----:B------:R-:W-:Y:S01]  /*12a0*/  IMAD.IADD R12, R152, 0x1, -R12 ;  /* 0x00000001980c7824 */ /* 0x000fe200078e0a0c */
[----:B------:R-:W-:Y:S01]  /*12b0*/  @UP0 ULDC.64 UR6, c[0x0][0x240] ;  /* 0x0000900000060ab9 */ /* 0x000fe20000000a00 */
[----:B------:R-:W-:Y:S01]  /*12c0*/  @!UP0 USHF.R.S32.HI UR21, URZ, 0x1f, UR8 ;  /* 0x0000001f3f158899 */ /* 0x000fe20008011408 */
[----:B------:R-:W-:Y:S01]  /*12d0*/  SHF.R.S32.HI R151, RZ, 0x5, R153 ;  /* 0x00000005ff977819 */ /* 0x000fe20000011499 */
[----:B------:R-:W-:Y:S01]  /*12e0*/  @UP0 UIMAD.WIDE.U32 UR12, UR16, UR6, URZ ;  /* 0x00000006100c02a5 */ /* 0x000fe2000f8e003f */
[----:B------:R-:W-:Y:S01]  /*12f0*/  IMAD.SHL.U32 R12, R12, 0x8, RZ ;  /* 0x000000080c0c7824 */ /* 0x000fe200078e00ff */
[----:B------:R-:W-:Y:S02]  /*1300*/  LEA.HI R33, R33, R152, RZ, 0x4 ;  /* 0x0000009821217211 */ /* 0x000fe400078f20ff */
[----:B------:R-:W-:Y:S01]  /*1310*/  @UP0 UIMAD UR11, UR16, UR7, UR13 ;  /* 0x00000007100b02a4 */ /* 0x000fe2000f8e020d */
[----:B-1----:R-:W-:Y:S01]  /*1320*/  IABS R0, R11 ;  /* 0x0000000b00007213 */ /* 0x002fe20000000000 */
[----:B------:R-:W-:Y:S01]  /*1330*/  USHF.R.S32.HI UR13, URZ, 0x1f, UR4 ;  /* 0x0000001f3f0d7899 */ /* 0x000fe20008011404 */
[----:B------:R-:W-:Y:S01]  /*1340*/  LOP3.LUT R7, R11, UR4, RZ, 0x3c, !PT ;  /* 0x000000040b077c12 */ /* 0x000fe2000f8e3cff */
[----:B------:R-:W-:Y:S01]  /*1350*/  @!UP0 ULDC.64 UR6, c[0x0][0x228] ;  /* 0x00008a0000068ab9 */ /* 0x000fe20000000a00 */
[----:B------:R-:W-:Y:S01]  /*1360*/  SHF.R.S32.HI R13, RZ, 0x1f, R12 ;  /* 0x0000001fff0d7819 */ /* 0x000fe2000001140c */
[----:B------:R-:W-:Y:S01]  /*1370*/  IMAD.MOV.U32 R10, RZ, RZ, R0 ;  /* 0x000000ffff0a7224 */ /* 0x000fe200078e0000 */
[----:B------:R-:W-:Y:S01]  /*1380*/  ISETP.GE.AND P5, PT, R7, RZ, PT ;  /* 0x000000ff0700720c */ /* 0x000fe20003fa6270 */
[----:B------:R-:W-:Y:S01]  /*1390*/  @!UP0 UIMAD UR21, UR21, UR6, URZ ;  /* 0x00000006151582a4 */ /* 0x000fe2000f8e023f */
[----:B------:R-:W-:Y:S01]  /*13a0*/  SHF.R.S32.HI R31, RZ, 0x4, R33 ;  /* 0x00000004ff1f7819 */ /* 0x000fe20000011421 */
[----:B------:R-:W1:Y:S01]  /*13b0*/  I2F.RP R2, R10 ;  /* 0x0000000a00027306 */ /* 0x000e620000209400 */
[----:B--2---:R-:W-:Y:S01]  /*13c0*/  IABS R6, R6 ;  /* 0x0000000600067213 */ /* 0x004fe20000000000 */
[----:B------:R-:W-:-:S02]  /*13d0*/  @!UP0 UIMAD.WIDE.U32 UR22, UR8, UR6, URZ ;  /* 0x00000006081682a5 */ /* 0x000fc4000f8e003f */
[----:B------:R-:W-:-:S03]  /*13e0*/  @!UP0 UIMAD UR21, UR8, UR7, UR21 ;  /* 0x00000007081582a4 */ /* 0x000fc6000f8e0215 */
[----:B------:R-:W-:Y:S01]  /*13f0*/  ULDC.64 UR6, c[0x0][0x258] ;  /* 0x0000960000067ab9 */ /* 0x000fe20000000a00 */
[----:B------:R-:W-:Y:S01]  /*1400*/  @!UP0 UIADD3 UR11, UR23, UR21, URZ ;  /* 0x00000015170b8290 */ /* 0x000fe2000fffe03f */
[----:B------:R-:W-:Y:S01]  /*1410*/  @!UP0 UMOV UR12, UR22 ;  /* 0x00000016000c8c82 */ /* 0x000fe20008000000 */
[----:B------:R-:W-:Y:S02]  /*1420*/  UIMAD UR13, UR13, UR6, URZ ;  /* 0x000000060d0d72a4 */ /* 0x000fe4000f8e023f */
[----:B------:R-:W-:Y:S01]  /*1430*/  UISETP.NE.AND UP0, UPT, UR10, -0x1, UPT ;  /* 0xffffffff0a00788c */ /* 0x000fe2000bf05270 */
[----:B-1----:R-:W1:Y:S01]  /*1440*/  MUFU.RCP R2, R2 ;  /* 0x0000000200027308 */ /* 0x002e620000001000 */
[----:B------:R-:W-:Y:S01]  /*1450*/  UIMAD UR7, UR4, UR7, UR13 ;  /* 0x00000007040772a4 */ /* 0x000fe2000f8e020d */
[----:B-1----:R-:W-:-:S06]  /*1460*/  VIADD R2, R2, 0xffffffe ;  /* 0x0ffffffe02027836 */ /* 0x002fcc0000000000 */
[----:B------:R-:W1:Y:S02]  /*1470*/  F2I.FTZ.U32.TRUNC.NTZ R3, R2 ;  /* 0x0000000200037305 */ /* 0x000e64000021f000 */
[----:B-1----:R-:W-:Y:S02]  /*1480*/  IMAD.MOV R0, RZ, RZ, -R3 ;  /* 0x000000ffff007224 */ /* 0x002fe400078e0a03 */
[----:B------:R-:W-:Y:S02]  /*1490*/  IMAD.MOV.U32 R2, RZ, RZ, RZ ;  /* 0x000000ffff027224 */ /* 0x000fe400078e00ff */
[----:B------:R-:W-:-:S04]  /*14a0*/  IMAD R0, R0, R10, RZ ;  /* 0x0000000a00007224 */ /* 0x000fc800078e02ff */
[----:B------:R-:W-:Y:S01]  /*14b0*/  IMAD.HI.U32 R0, R3, R0, R2 ;  /* 0x0000000003007227 */ /* 0x000fe200078e0002 */
[----:B------:R-:W-:-:S04]  /*14c0*/  SHF.R.S32.HI R2, RZ, 0x2, R9 ;  /* 0x00000002ff027819 */ /* 0x000fc80000011409 */
[----:B------:R-:W-:Y:S01]  /*14d0*/  ISETP.GE.AND P0, PT, R2, UR14, PT ;  /* 0x0000000e02007c0c */ /* 0x000fe2000bf06270 */
[----:B------:R-:W-:-:S04]  /*14e0*/  IMAD.HI.U32 R0, R0, R6, RZ ;  /* 0x0000000600007227 */ /* 0x000fc800078e00ff */
[C---:B------:R-:W-:Y:S02]  /*14f0*/  VIADD R4, R2.reuse, 0x40 ;  /* 0x0000004002047836 */ /* 0x040fe40000000000 */
[----:B------:R-:W-:Y:S02]  /*1500*/  IMAD.MOV R5, RZ, RZ, -R0 ;  /* 0x000000ffff057224 */ /* 0x000fe400078e0a00 */
[----:B------:R-:W-:Y:S01]  /*1510*/  VIADD R28, R2, 0x20 ;  /* 0x00000020021c7836 */ /* 0x000fe20000000000 */
[----:B------:R-:W-:Y:S01]  /*1520*/  ISETP.GE.AND P2, PT, R4, UR14, PT ;  /* 0x0000000e04007c0c */ /* 0x000fe2000bf46270 */
[----:B------:R-:W-:Y:S02]  /*1530*/  IMAD R4, R10, R5, R6 ;  /* 0x000000050a047224 */ /* 0x000fe400078e0206 */
[----:B------:R-:W-:Y:S01]  /*1540*/  VIADD R3, R2, 0x60 ;  /* 0x0000006002037836 */ /* 0x000fe20000000000 */
[----:B------:R-:W-:Y:S01]  /*1550*/  ISETP.GE.AND P3, PT, R28, UR14, PT ;  /* 0x0000000e1c007c0c */ /* 0x000fe2000bf66270 */
[----:B------:R-:W-:Y:S01]  /*1560*/  IMAD.SHL.U32 R5, R34, 0x40, RZ ;  /* 0x0000004022057824 */ /* 0x000fe200078e00ff */
[----:B------:R-:W-:Y:S01]  /*1570*/  ISETP.GT.U32.AND P6, PT, R10, R4, PT ;  /* 0x000000040a00720c */ /* 0x000fe20003fc4070 */
[----:B------:R-:W-:Y:S01]  /*1580*/  IMAD.U32 R6, RZ, RZ, UR17 ;  /* 0x00000011ff067e24 */ /* 0x000fe2000f8e00ff */
[----:B------:R-:W-:Y:S01]  /*1590*/  ISETP.GE.AND P1, PT, R3, UR14, PT ;  /* 0x0000000e03007c0c */ /* 0x000fe2000bf26270 */
[----:B------:R-:W1:Y:S01]  /*15a0*/  @!P0 LDC.64 R20, c[0x0][0x240] ;  /* 0x00009000ff148b82 */ /* 0x000e620000000a00 */
[----:B------:R-:W-:-:S02]  /*15b0*/  SHF.R.S32.HI R3, RZ, 0x1f, R2 ;  /* 0x0000001fff037819 */ /* 0x000fc40000011402 */
[----:B------:R-:W-:Y:S01]  /*15c0*/  LOP3.LUT R5, R5, 0xc0, RZ, 0xc0, !PT ;  /* 0x000000c005057812 */ /* 0x000fe200078ec0ff */
[----:B------:R-:W2:Y:S01]  /*15d0*/  @!P2 S2R R30, SR_CgaCtaId ;  /* 0x00000000001ea919 */ /* 0x000ea20000008800 */
[----:B------:R-:W-:Y:S02]  /*15e0*/  IMAD.WIDE R22, R6, 0x80, R2 ;  /* 0x0000008006167825 */ /* 0x000fe400078e0202 */
[----:B------:R-:W-:Y:S01]  /*15f0*/  LOP3.LUT R6, R5, 0x18, R12, 0xf8, !PT ;  /* 0x0000001805067812 */ /* 0x000fe200078ef80c */
[----:B------:R-:W3:Y:S01]  /*1600*/  @!P3 LDC.64 R14, c[0x0][0x240] ;  /* 0x00009000ff0ebb82 */ /* 0x000ee20000000a00 */
[----:B------:R-:W-:Y:S01]  /*1610*/  SHF.R.U32.HI R5, RZ, 0x3, R5 ;  /* 0x00000003ff057819 */ /* 0x000fe20000011605 */
[----:B------:R-:W-:Y:S01]  /*1620*/  @!P6 IMAD.IADD R4, R4, 0x1, -R10 ;  /* 0x000000010404e824 */ /* 0x000fe200078e0a0a */
[----:B------:R-:W4:Y:S01]  /*1630*/  @!P3 S2R R32, SR_CgaCtaId ;  /* 0x000000000020b919 */ /* 0x000f220000008800 */
[----:B------:R-:W-:Y:S01]  /*1640*/  @!P6 VIADD R0, R0, 0x1 ;  /* 0x000000010000e836 */ /* 0x000fe20000000000 */
[----:B------:R-:W-:Y:S01]  /*1650*/  LOP3.LUT R8, R6, R5, RZ, 0x3c, !PT ;  /* 0x0000000506087212 */ /* 0x000fe200078e3cff */
[----:B------:R-:W-:Y:S01]  /*1660*/  IMAD.U32 R5, RZ, RZ, UR6 ;  /* 0x00000006ff057e24 */ /* 0x000fe2000f8e00ff */
[----:B------:R-:W-:Y:S01]  /*1670*/  ISETP.GE.U32.AND P4, PT, R4, R10, PT ;  /* 0x0000000a0400720c */ /* 0x000fe20003f86070 */
[----:B------:R-:W5:Y:S01]  /*1680*/  @!P3 LDC.64 R26, c[0x0][0x210] ;  /* 0x00008400ff1abb82 */ /* 0x000f620000000a00 */
[----:B------:R-:W-:Y:S01]  /*1690*/  LEA.HI R4, R9, R2, RZ, 0x1 ;  /* 0x0000000209047211 */ /* 0x000fe200078f08ff */
[----:B------:R-:W-:Y:S01]  /*16a0*/  UMOV UR6, 0x400 ;  /* 0x0000040000067882 */ /* 0x000fe20000000000 */
[----:B------:R-:W-:-:S02]  /*16b0*/  ISETP.GE.AND P6, PT, R2, UR20, PT ;  /* 0x0000001402007c0c */ /* 0x000fc4000bfc6270 */
[----:B------:R-:W-:-:S03]  /*16c0*/  LOP3.LUT R4, R4, 0x7fffffe, RZ, 0xc0, !PT ;  /* 0x07fffffe04047812 */ /* 0x000fc600078ec0ff */
[----:B------:R-:W2:Y:S04]  /*16d0*/  @!P0 LDC.64 R24, c[0x0][0x210] ;  /* 0x00008400ff188b82 */ /* 0x000ea80000000a00 */
[----:B------:R-:W-:Y:S01]  /*16e0*/  @P4 VIADD R0, R0, 0x1 ;  /* 0x0000000100004836 */ /* 0x000fe20000000000 */
[----:B------:R-:W-:Y:S01]  /*16f0*/  IADD3 R6, P4, R12, UR12, RZ ;  /* 0x0000000c0c067c10 */ /* 0x000fe2000ff9e0ff */
[----:B------:R-:W-:Y:S02]  /*1700*/  @UP0 ULDC.64 UR12, c[0x0][0x248] ;  /* 0x00009200000c0ab9 */ /* 0x000fe40000000a00 */
[----:B------:R-:W-:Y:S01]  /*1710*/  IMAD.MOV.U32 R18, RZ, RZ, R0 ;  /* 0x000000ffff127224 */ /* 0x000fe200078e0000 */
[----:B------:R-:W-:Y:S01]  /*1720*/  IADD3.X R7, R13, UR11, RZ, P4, !PT ;  /* 0x0000000b0d077c10 */ /* 0x000fe2000a7fe4ff */
[----:B------:R-:W-:Y:S01]  /*1730*/  IMAD.IADD R0, R2, 0x1, -R4 ;  /* 0x0000000102007824 */ /* 0x000fe200078e0a04 */
[----:B------:R-:W-:Y:S01]  /*1740*/  @!P3 IADD3 R10, P4, R22, 0x20, RZ ;  /* 0x00000020160ab810 */ /* 0x000fe20007f9e0ff */
[----:B------:R-:W-:Y:S01]  /*1750*/  @!P5 IMAD.MOV R18, RZ, RZ, -R18 ;  /* 0x000000ffff12d224 */ /* 0x000fe200078e0a12 */
[----:B------:R-:W-:Y:S01]  /*1760*/  ISETP.NE.AND P5, PT, R11, RZ, PT ;  /* 0x000000ff0b00720c */ /* 0x000fe20003fa5270 */
[----:B------:R-:W-:Y:S01]  /*1770*/  IMAD R0, R151, 0x8, R0 ;  /* 0x0000000897007824 */ /* 0x000fe200078e0200 */
[----:B------:R-:W4:Y:S01]  /*1780*/  @!P6 S2R R29, SR_CgaCtaId ;  /* 0x00000000001de919 */ /* 0x000f220000008800 */
[----:B------:R-:W-:Y:S01]  /*1790*/  IMAD.WIDE.U32 R6, R5, UR4, R6 ;  /* 0x0000000405067c25 */ /* 0x000fe2000f8e0006 */
[----:B------:R-:W5:Y:S03]  /*17a0*/  S2UR UR4, SR_CgaCtaId ;  /* 0x00000000000479c3 */ /* 0x000f660000008800 */
[----:B------:R-:W-:-:S02]  /*17b0*/  IMAD.U32 R17, R0, 0x20, R8 ;  /* 0x0000002000117824 */ /* 0x000fc400078e0008 */
[----:B------:R-:W-:Y:S02]  /*17c0*/  @!P3 IMAD.X R0, RZ, RZ, R23, P4 ;  /* 0x000000ffff00b224 */ /* 0x000fe400020e0617 */
[----:B------:R-:W-:Y:S01]  /*17d0*/  VIADD R5, R7, UR7 ;  /* 0x0000000707057c36 */ /* 0x000fe20008000000 */
[----:B------:R-:W-:Y:S01]  /*17e0*/  @UP0 UIADD3 UR7, UR9, UR10, URZ ;  /* 0x0000000a09070290 */ /* 0x000fe2000fffe03f */
[----:B------:R-:W-:Y:S01]  /*17f0*/  @!P5 LOP3.LUT R18, RZ, R11, RZ, 0x33, !PT ;  /* 0x0000000bff12d212 */ /* 0x000fe200078e33ff */
[----:B---3--:R-:W-:Y:S01]  /*1800*/  @!P3 IMAD R0, R0, R14, RZ ;  /* 0x0000000e0000b224 */ /* 0x008fe200078e02ff */
[----:B------:R-:W-:Y:S01]  /*1810*/  ISETP.GE.AND P5, PT, R28, UR20, PT ;  /* 0x000000141c007c0c */ /* 0x000fe2000bfa6270 */
[----:B------:R-:W-:Y:S02]  /*1820*/  @!P3 IMAD.MOV.U32 R4, RZ, RZ, R6 ;  /* 0x000000ffff04b224 */ /* 0x000fe400078e0006 */
[----:B------:R-:W-:Y:S02]  /*1830*/  @!P3 IMAD R8, R10, R15, R0 ;  /* 0x0000000f0a08b224 */ /* 0x000fe400078e0200 */
[----:B-1----:R-:W-:-:S02]  /*1840*/  @!P0 IMAD R0, R23, R20, RZ ;  /* 0x0000001417008224 */ /* 0x002fc400078e02ff */
[----:B------:R-:W-:-:S04]  /*1850*/  @!P3 IMAD.WIDE.U32 R10, R10, R14, R4 ;  /* 0x0000000e0a0ab225 */ /* 0x000fc800078e0004 */
[----:B------:R-:W-:Y:S02]  /*1860*/  @!P0 IMAD R16, R22, R21, R0 ;  /* 0x0000001516108224 */ /* 0x000fe400078e0200 */
[----:B------:R-:W-:Y:S01]  /*1870*/  @!P3 IMAD.IADD R0, R11, 0x1, R8 ;  /* 0x000000010b00b824 */ /* 0x000fe200078e0208 */
[C---:B-----5:R-:W-:Y:S01]  /*1880*/  @!P3 LEA R8, P4, R10.reuse, R26, 0x1 ;  /* 0x0000001a0a08b211 */ /* 0x060fe200078808ff */
[----:B------:R-:W-:Y:S01]  /*1890*/  @!P0 IMAD.MOV.U32 R14, RZ, RZ, R6 ;  /* 0x000000ffff0e8224 */ /* 0x000fe200078e0006 */
[----:B------:R-:W1:Y:S01]  /*18a0*/  @!P1 S2R R26, SR_CgaCtaId ;  /* 0x00000000001a9919 */ /* 0x000e620000008800 */
[----:B------:R-:W-:Y:S01]  /*18b0*/  @!P0 IMAD.MOV.U32 R15, RZ, RZ, R5 ;  /* 0x000000ffff0f8224 */ /* 0x000fe200078e0005 */
[----:B------:R-:W-:Y:S01]  /*18c0*/  @!P3 LEA.HI.X R9, R10, R27, R0, 0x1, P4 ;  /* 0x0000001b0a09b211 */ /* 0x000fe200020f0c00 */
[----:B------:R-:W-:Y:S01]  /*18d0*/  ULEA UR4, UR4, UR6, 0x18 ;  /* 0x0000000604047291 */ /* 0x000fe2000f8ec03f */
[----:B------:R-:W3:Y:S01]  /*18e0*/  @!P5 S2R R19, SR_CgaCtaId ;  /* 0x000000000013d919 */ /* 0x000ee20000008800 */
[----:B------:R-:W-:Y:S01]  /*18f0*/  @!P0 IMAD.WIDE.U32 R14, R22, R20, R14 ;  /* 0x00000014160e8225 */ /* 0x000fe200078e000e */
[----:B------:R-:W-:Y:S01]  /*1900*/  LEA.HI R27, R33, R31, RZ, 0x1 ;  /* 0x0000001f211b7211 */ /* 0x000fe200078f08ff */
[----:B------:R-:W5:Y:S01]  /*1910*/  @!P2 LDC.64 R20, c[0x0][0x240] ;  /* 0x00009000ff14ab82 */ /* 0x000f620000000a00 */
[----:B------:R-:W-:Y:S01]  /*1920*/  @UP0 UIADD3 UR6, UR9, UR10, URZ ;  /* 0x0000000a09060290 */ /* 0x000fe2000fffe03f */
[----:B------:R-:W-:Y:S01]  /*1930*/  @!P0 IMAD.IADD R0, R15, 0x1, R16 ;  /* 0x000000010f008824 */ /* 0x000fe200078e0210 */
[C---:B--2---:R-:W-:Y:S01]  /*1940*/  @!P0 LEA R10, P4, R14.reuse, R24, 0x1 ;  /* 0x000000180e0a8211 */ /* 0x044fe200078808ff */
[----:B------:R-:W-:Y:S01]  /*1950*/  @UP0 ULDC.64 UR10, c[0x0][0x250] ;  /* 0x00009400000a0ab9 */ /* 0x000fe20000000a00 */
[----:B------:R-:W-:Y:S01]  /*1960*/  LEA R234, R17, UR4, 0x1 ;  /* 0x0000000411ea7c11 */ /* 0x000fe2000f8e08ff */
[----:B------:R-:W-:Y:S01]  /*1970*/  @UP0 UIMAD.WIDE.U32 UR32, UR6, UR12, URZ ;  /* 0x0000000c062002a5 */ /* 0x000fe2000f8e003f */
[----:B------:R-:W-:Y:S01]  /*1980*/  @!P0 LEA.HI.X R11, R14, R25, R0, 0x1, P4 ;  /* 0x000000190e0b8211 */ /* 0x000fe200020f0c00 */
[----:B------:R-:W-:Y:S01]  /*1990*/  @UP0 UIMAD.WIDE.U32 UR30, UR7, UR10, URZ ;  /* 0x0000000a071e02a5 */ /* 0x000fe2000f8e003f */
[----:B------:R-:W-:Y:S01]  /*19a0*/  LOP3.LUT R0, R27, 0xfffffffe, RZ, 0xc0, !PT ;  /* 0xfffffffe1b007812 */ /* 0x000fe200078ec0ff */
[----:B------:R-:W2:Y:S01]  /*19b0*/  @!P2 LDC.64 R24, c[0x0][0x210] ;  /* 0x00008400ff18ab82 */ /* 0x000ea20000000a00 */
[----:B------:R-:W-:Y:S01]  /*19c0*/  @!P2 MOV R14, 0x400 ;  /* 0x00000400000ea802 */ /* 0x000fe20000000f00 */
[----:B------:R-:W-:Y:S01]  /*19d0*/  @!PT LDS RZ, [RZ] ;  /* 0x00000000fffff984 */ /* 0x000fe20000000800 */
[----:B------:R-:W-:Y:S01]  /*19e0*/  @!PT LDS RZ, [RZ] ;  /* 0x00000000fffff984 */ /* 0x000fe20000000800 */
[----:B------:R-:W-:Y:S01]  /*19f0*/  @!PT LDS RZ, [RZ] ;  /* 0x00000000fffff984 */ /* 0x000fe20000000800 */
[----:B------:R-:W-:Y:S01]  /*1a00*/  @!P0 LDGSTS.E.BYPASS.LTC128B.128 [R234], desc[UR18][R10.64] ;  /* 0x000000000aea8fae */ /* 0x000fe2000b901d52 */
[----:B------:R-:W-:Y:S01]  /*1a10*/  @!P6 MOV R15, 0x400 ;  /* 0x00000400000fe802 */ /* 0x000fe20000000f00 */
[----:B------:R-:W-:Y:S01]  /*1a20*/  IMAD.IADD R31, R31, 0x1, -R0 ;  /* 0x000000011f1f7824 */ /* 0x000fe200078e0a00 */
[----:B------:R-:W-:Y:S01]  /*1a30*/  @!P2 LEA R30, R30, R14, 0x18 ;  /* 0x0000000e1e1ea211 */ /* 0x000fe200078ec0ff */
[----:B------:R-:W-:Y:S01]  /*1a40*/  @!P0 LDGSTS.E.BYPASS.LTC128B.128 [R234+0x2000], desc[UR18][R10.64+0x40] ;  /* 0x020000400aea8fae */ /* 0x000fe2000b901d52 */
[----:B------:R-:W-:Y:S01]  /*1a50*/  @!P1 MOV R14, 0x400 ;  /* 0x00000400000e9802 */ /* 0x000fe20000000f00 */
[----:B------:R-:W-:Y:S01]  /*1a60*/  @UP0 UIMAD UR6, UR6, UR13, URZ ;  /* 0x0000000d060602a4 */ /* 0x000fe2000f8e023f */
[----:B----4-:R-:W-:Y:S01]  /*1a70*/  @!P6 LEA R29, R29, R15, 0x18 ;  /* 0x0000000f1d1de211 */ /* 0x010fe200078ec0ff */
[----:B------:R4:W-:Y:S01]  /*1a80*/  @!P0 LDGSTS.E.BYPASS.LTC128B.128 [R234+0x4000], desc[UR18][R10.64+0x80] ;  /* 0x040000800aea8fae */ /* 0x0009e2000b901d52 */
[----:B------:R-:W-:Y:S01]  /*1a90*/  @!P2 IADD3 R0, P0, R22, 0x40, RZ ;  /* 0x000000401600a810 */ /* 0x000fe20007f1e0ff */
[----:B------:R-:W-:Y:S01]  /*1aa0*/  @UP0 UIMAD UR7, UR7, UR11, URZ ;  /* 0x0000000b070702a4 */ /* 0x000fe2000f8e023f */
[----:B------:R-:W-:-:S02]  /*1ab0*/  @!P3 MOV R15, 0x400 ;  /* 0x00000400000fb802 */ /* 0x000fc40000000f00 */
[----:B-1----:R-:W-:Y:S01]  /*1ac0*/  @!P1 LEA R26, R26, R14, 0x18 ;  /* 0x0000000e1a1a9211 */ /* 0x002fe200078ec0ff */
[----:B------:R-:W-:Y:S01]  /*1ad0*/  @UP0 UIADD3 UR22, UR31, UR7, URZ ;  /* 0x000000071f160290 */ /* 0x000fe2000fffe03f */
[----:B------:R-:W-:Y:S02]  /*1ae0*/  @!P3 LEA R15, R32, R15, 0x18 ;  /* 0x0000000f200fb211 */ /* 0x000fe400078ec0ff */
[----:B------:R-:W-:Y:S01]  /*1af0*/  ISETP.GE.AND P4, PT, R28, UR20, PT ;  /* 0x000000141c007c0c */ /* 0x000fe2000bf86270 */
[----:B----4-:R-:W-:Y:S01]  /*1b00*/  @!P2 IMAD.X R10, RZ, RZ, R23, P0 ;  /* 0x000000ffff0aa224 */ /* 0x010fe200000e0617 */
[----:B------:R-:W-:Y:S02]  /*1b10*/  @!P5 MOV R11, 0x400 ;  /* 0x00000400000bd802 */ /* 0x000fe40000000f00 */
[----:B------:R-:W-:Y:S01]  /*1b20*/  @!P1 IADD3 R22, P0, R22, 0x60, RZ ;  /* 0x0000006016169810 */ /* 0x000fe20007f1e0ff */
[----:B-----5:R-:W-:Y:S01]  /*1b30*/  @!P2 IMAD R10, R10, R20, RZ ;  /* 0x000000140a0aa224 */ /* 0x020fe200078e02ff */
[----:B---3--:R-:W-:Y:S01]  /*1b40*/  @!P5 LEA R27, R19, R11, 0x18 ;  /* 0x0000000b131bd211 */ /* 0x008fe200078ec0ff */
[----:B------:R-:W-:-:S02]  /*1b50*/  @!P2 IMAD.MOV.U32 R11, RZ, RZ, R5 ;  /* 0x000000ffff0ba224 */ /* 0x000fc400078e0005 */
[C---:B------:R-:W-:Y:S02]  /*1b60*/  @!P2 IMAD R14, R0.reuse, R21, R10 ;  /* 0x00000015000ea224 */ /* 0x040fe400078e020a */
[----:B------:R-:W-:Y:S02]  /*1b70*/  @!P2 IMAD.MOV.U32 R10, RZ, RZ, R6 ;  /* 0x000000ffff0aa224 */ /* 0x000fe400078e0006 */
[----:B------:R-:W-:Y:S02]  /*1b80*/  @!P1 IMAD.X R23, RZ, RZ, R23, P0 ;  /* 0x000000ffff179224 */ /* 0x000fe400000e0617 */
[----:B------:R-:W-:-:S04]  /*1b90*/  @!P2 IMAD.WIDE.U32 R10, R0, R20, R10 ;  /* 0x00000014000aa225 */ /* 0x000fc800078e000a */
[----:B------:R-:W-:-:S05]  /*1ba0*/  @!P3 IMAD R0, R17, 0x2, R15 ;  /* 0x000000021100b824 */ /* 0x000fca00078e020f */
[----:B------:R-:W-:Y:S04]  /*1bb0*/  @!P3 LDGSTS.E.BYPASS.LTC128B.128 [R0+0x800], desc[UR18][R8.64] ;  /* 0x008000000800bfae */ /* 0x000fe8000b901d52 */
[----:B------:R-:W-:Y:S04]  /*1bc0*/  @!P3 LDGSTS.E.BYPASS.LTC128B.128 [R0+0x2800], desc[UR18][R8.64+0x40] ;  /* 0x028000400800bfae */ /* 0x000fe8000b901d52 */
[----:B------:R1:W-:Y:S01]  /*1bd0*/  @!P3 LDGSTS.E.BYPASS.LTC128B.128 [R0+0x4800], desc[UR18][R8.64+0x80] ;  /* 0x048000800800bfae */ /* 0x0003e2000b901d52 */
[----:B------:R-:W-:Y:S01]  /*1be0*/  ISETP.GE.AND P3, PT, R2, UR20, PT ;  /* 0x0000001402007c0c */ /* 0x000fe2000bf66270 */
[----:B------:R-:W-:Y:S01]  /*1bf0*/  @UP0 UIADD3 UR20, UR33, UR6, URZ ;  /* 0x0000000621140290 */ /* 0x000fe2000fffe03f */
[----:B-1----:R-:W-:Y:S01]  /*1c00*/  @!P2 IMAD.IADD R0, R11, 0x1, R14 ;  /* 0x000000010b00a824 */ /* 0x002fe200078e020e */
[----:B--2---:R-:W-:-:S02]  /*1c10*/  @!P2 LEA R8, P0, R10, R24, 0x1 ;  /* 0x000000180a08a211 */ /* 0x004fc400078008ff */
[----:B------:R-:W-:Y:S02]  /*1c20*/  LOP3.LUT R11, R33, 0xfffffff0, RZ, 0xc0, !PT ;  /* 0xfffffff0210b7812 */ /* 0x000fe400078ec0ff */
[----:B------:R-:W-:Y:S02]  /*1c30*/  LOP3.LUT R14, R35, 0xfffffff8, RZ, 0xc0, !PT ;  /* 0xfffffff8230e7812 */ /* 0x000fe400078ec0ff */
[----:B------:R-:W-:Y:S01]  /*1c40*/  @!P2 LEA.HI.X R9, R10, R25, R0, 0x1, P0 ;  /* 0x000000190a09a211 */ /* 0x000fe200000f0c00 */
[C---:B------:R-:W-:Y:S01]  /*1c50*/  IMAD.IADD R0, R152.reuse, 0x1, -R11 ;  /* 0x0000000198007824 */ /* 0x040fe200078e0a0b */
[----:B------:R-:W-:Y:S01]  /*1c60*/  PLOP3.LUT P0, PT, PT, PT, UP0, 0x80, 0x0 ;  /* 0x000000000000781c */ /* 0x000fe20003f0f008 */
[----:B------:R-:W-:-:S03]  /*1c70*/  IMAD.IADD R14, R152, 0x1, -R14 ;  /* 0x00000001980e7824 */ /* 0x000fc600078e0a0e */
[----:B------:R-:W-:Y:S02]  /*1c80*/  LEA.HI R10, R0, R0, RZ, 0x1 ;  /* 0x00000000000a7211 */ /* 0x000fe400078f08ff */
[----:B------:R-:W-:Y:S02]  /*1c90*/  LEA.HI R11, R14, R14, RZ, 0x1 ;  /* 0x0000000e0e0b7211 */ /* 0x000fe400078f08ff */
[----:B------:R-:W-:Y:S02]  /*1ca0*/  LOP3.LUT R16, R10, 0x7fffffe, RZ, 0xc0, !PT ;  /* 0x07fffffe0a107812 */ /* 0x000fe400078ec0ff */
[----:B------:R-:W-:Y:S02]  /*1cb0*/  LOP3.LUT R15, R11, 0x7fffffe, RZ, 0xc0, !PT ;  /* 0x07fffffe0b0f7812 */ /* 0x000fe400078ec0ff */
[----:B------:R-:W-:Y:S01]  /*1cc0*/  SHF.R.S32.HI R19, RZ, 0x1f, R0 ;  /* 0x0000001fff137819 */ /* 0x000fe20000011400 */
[----:B------:R-:W-:Y:S02]  /*1cd0*/  IMAD.IADD R150, R0, 0x1, -R16 ;  /* 0x0000000100967824 */ /* 0x000fe400078e0a10 */
[----:B------:R-:W-:Y:S01]  /*1ce0*/  IMAD.IADD R25, R14, 0x1, -R15 ;  /* 0x000000010e197824 */ /* 0x000fe200078e0a0f */
[----:B------:R-:W-:Y:S01]  /*1cf0*/  LEA.HI R28, R19, R0, RZ, 0x3 ;  /* 0x00000000131c7211 */ /* 0x000fe200078f18ff */
[----:B------:R-:W-:Y:S06]  /*1d00*/  @P0 BRA `(.L_x_166) ;  /* 0x0000000000300947 */ /* 0x000fec0003800000 */
[----:B------:R-:W-:Y:S01]  /*1d10*/  USHF.R.S32.HI UR21, URZ, 0x1f, UR9 ;  /* 0x0000001f3f157899 */ /* 0x000fe20008011409 */
[----:B------:R-:W-:Y:S01]  /*1d20*/  ULDC.64 UR12, c[0x0][0x248] ;  /* 0x00009200000c7ab9 */ /* 0x000fe20000000a00 */
[----:B------:R-:W-:Y:S02]  /*1d30*/  USHF.R.S32.HI UR20, URZ, 0x1f, UR8 ;  /* 0x0000001f3f147899 */ /* 0x000fe40008011408 */
[----:B------:R-:W-:Y:S02]  /*1d40*/  UIMAD UR21, UR21, UR12, URZ ;  /* 0x0000000c151572a4 */ /* 0x000fe4000f8e023f */
[----:B------:R-:W-:Y:S02]  /*1d50*/  UIMAD.WIDE.U32 UR32, UR9, UR12, URZ ;  /* 0x0000000c092072a5 */ /* 0x000fe4000f8e003f */
[----:B------:R-:W-:Y:S01]  /*1d60*/  UIMAD UR21, UR9, UR13, UR21 ;  /* 0x0000000d091572a4 */ /* 0x000fe2000f8e0215 */
[----:B------:R-:W-:-:S03]  /*1d70*/  ULDC.64 UR6, c[0x0][0x230] ;  /* 0x00008c0000067ab9 */ /* 0x000fc60000000a00 */
[----:B------:R-:W-:Y:S02]  /*1d80*/  UIADD3 UR33, UR33, UR21, URZ ;  /* 0x0000001521217290 */ /* 0x000fe4000fffe03f */
[----:B------:R-:W-:Y:S02]  /*1d90*/  UIMAD UR20, UR20, UR6, URZ ;  /* 0x00000006141472a4 */ /* 0x000fe4000f8e023f */
[----:B------:R-:W-:Y:S02]  /*1da0*/  UIMAD.WIDE.U32 UR32, UR8, UR6, UR32 ;  /* 0x00000006082072a5 */ /* 0x000fe4000f8e0020 */
[----:B------:R-:W-:-:S04]  /*1db0*/  UIMAD UR7, UR8, UR7, UR20 ;  /* 0x00000007080772a4 */ /* 0x000fc8000f8e0214 */
[----:B------:R-:W-:Y:S02]  /*1dc0*/  UIADD3 UR20, UR33, UR7, URZ ;  /* 0x0000000721147290 */ /* 0x000fe4000fffe03f */
.L_x_166:
[--C-:B------:R-:W-:Y:S02]  /*1dd0*/  SHF.R.S32.HI R19, RZ, 0x1, R10.reuse ;  /* 0x00000001ff137819 */ /* 0x100fe4000001140a */
[----:B------:R-:W-:Y:S02]  /*1de0*/  SHF.R.S32.HI R14, RZ, 0x1f, R10 ;  /* 0x0000001fff0e7819 */ /* 0x000fe4000001140a */
[----:B------:R-:W-:Y:S01]  /*1df0*/  SHF.R.S32.HI R37, RZ, 0x1, R11 ;  /* 0x00000001ff257819 */ /* 0x000fe2000001140b */
[----:B------:R-:W-:Y:S06]  /*1e00*/  @P0 BRA `(.L_x_167) ;  /* 0x0000000000300947 */ /* 0x000fec0003800000 */
[----:B------:R-:W-:Y:S01]  /*1e10*/  USHF.R.S32.HI UR21, URZ, 0x1f, UR9 ;  /* 0x0000001f3f157899 */ /* 0x000fe20008011409 */
[----:B------:R-:W-:Y:S01]  /*1e20*/  ULDC.64 UR10, c[0x0][0x250] ;  /* 0x00009400000a7ab9 */ /* 0x000fe20000000a00 */
[----:B------:R-:W-:Y:S02]  /*1e30*/  ULDC.64 UR6, c[0x0][0x238] ;  /* 0x00008e0000067ab9 */ /* 0x000fe40000000a00 */
[----:B------:R-:W-:Y:S02]  /*1e40*/  UIMAD UR21, UR21, UR10, URZ ;  /* 0x0000000a151572a4 */ /* 0x000fe4000f8e023f */
[----:B------:R-:W-:Y:S02]  /*1e50*/  UIMAD.WIDE.U32 UR22, UR9, UR10, URZ ;  /* 0x0000000a091672a5 */ /* 0x000fe4000f8e003f */
[----:B------:R-:W-:Y:S02]  /*1e60*/  UIMAD UR21, UR9, UR11, UR21 ;  /* 0x0000000b091572a4 */ /* 0x000fe4000f8e0215 */
[----:B------:R-:W-:-:S02]  /*1e70*/  USHF.R.S32.HI UR9, URZ, 0x1f, UR8 ;  /* 0x0000001f3f097899 */ /* 0x000fc40008011408 */
[----:B------:R-:W-:Y:S02]  /*1e80*/  UIADD3 UR23, UR23, UR21, URZ ;  /* 0x0000001517177290 */ /* 0x000fe4000fffe03f */
[----:B------:R-:W-:Y:S02]  /*1e90*/  UIMAD UR9, UR9, UR6, URZ ;  /* 0x00000006090972a4 */ /* 0x000fe4000f8e023f */
[----:B------:R-:W-:Y:S02]  /*1ea0*/  UIMAD.WIDE.U32 UR30, UR8, UR6, UR22 ;  /* 0x00000006081e72a5 */ /* 0x000fe4000f8e0016 */
[----:B------:R-:W-:-:S04]  /*1eb0*/  UIMAD UR7, UR8, UR7, UR9 ;  /* 0x00000007080772a4 */ /* 0x000fc8000f8e0209 */
[----:B------:R-:W-:-:S12]  /*1ec0*/  UIADD3 UR22, UR31, UR7, URZ ;  /* 0x000000071f167290 */ /* 0x000fd8000fffe03f */
.L_x_167:
[C---:B------:R-:W-:Y:S01]  /*1ed0*/  IMAD R0, R3.reuse, UR12, RZ ;  /* 0x0000000c03007c24 */ /* 0x040fe2000f8e02ff */
[----:B------:R-:W1:Y:S01]  /*1ee0*/  @!P1 LDC.64 R20, c[0x0][0x240] ;  /* 0x00009000ff149b82 */ /* 0x000e620000000a00 */
[----:B------:R-:W-:Y:S01]  /*1ef0*/  IMAD.WIDE.U32 R10, R2, UR12, R12 ;  /* 0x0000000c020a7c25 */ /* 0x000fe2000f8e000c */
[----:B------:R-:W-:Y:S01]  /*1f00*/  ULDC.64 UR8, c[0x0][0x260] ;  /* 0x0000980000087ab9 */ /* 0x000fe20000000a00 */
[----:B------:R-:W-:Y:S02]  /*1f10*/  USHF.L.U32 UR21, UR12, 0x6, URZ ;  /* 0x000000060c157899 */ /* 0x000fe4000800063f */
[----:B------:R-:W-:Y:S01]  /*1f20*/  IMAD R4, R3, UR10, RZ ;  /* 0x0000000a03047c24 */ /* 0x000fe2000f8e02ff */
[----:B------:R-:W-:Y:S01]  /*1f30*/  IADD3 R10, P0, R10, UR32, RZ ;  /* 0x000000200a0a7c10 */ /* 0x000fe2000ff1e0ff */
[----:B------:R-:W-:Y:S01]  /*1f40*/  IMAD R3, R2, UR13, R0 ;  /* 0x0000000d02037c24 */ /* 0x000fe2000f8e0200 */
[----:B------:R-:W-:Y:S01]  /*1f50*/  LEA.HI R0, R14, R19, RZ, 0x2 ;  /* 0x000000130e007211 */ /* 0x000fe200078f10ff */
[C---:B------:R-:W-:Y:S01]  /*1f60*/  IMAD.WIDE.U32 R12, R2.reuse, UR10, R12 ;  /* 0x0000000a020c7c25 */ /* 0x040fe2000f8e000c */
[----:B------:R-:W-:Y:S01]  /*1f70*/  SHF.R.S32.HI R14, RZ, 0x1f, R18 ;  /* 0x0000001fff0e7819 */ /* 0x000fe20000011412 */
[----:B------:R-:W-:Y:S01]  /*1f80*/  USHF.L.U32 UR31, UR12, 0x5, URZ ;  /* 0x000000050c1f7899 */ /* 0x000fe2000800063f */
[----:B------:R-:W-:Y:S01]  /*1f90*/  IADD3.X R11, R11, UR20, R3, P0, !PT ;  /* 0x000000140b0b7c10 */ /* 0x000fe200087fe403 */
[----:B------:R-:W-:Y:S01]  /*1fa0*/  IMAD R7, R2, UR11, R4 ;  /* 0x0000000b02077c24 */ /* 0x000fe2000f8e0204 */
[----:B------:R-:W-:Y:S01]  /*1fb0*/  LOP3.LUT R4, R0, 0xfffffffc, RZ, 0xc0, !PT ;  /* 0xfffffffc00047812 */ /* 0x000fe200078ec0ff */
[----:B------:R-:W-:Y:S01]  /*1fc0*/  @!P2 IMAD R0, R17, 0x2, R30 ;  /* 0x000000021100a824 */ /* 0x000fe200078e021e */
[----:B------:R-:W-:Y:S01]  /*1fd0*/  IADD3 R12, P0, R12, UR30, RZ ;  /* 0x0000001e0c0c7c10 */ /* 0x000fe2000ff1e0ff */
[----:B------:R-:W-:Y:S01]  /*1fe0*/  IMAD.SHL.U32 R2, R37, 0x40, RZ ;  /* 0x0000004025027824 */ /* 0x000fe200078e00ff */
[----:B------:R-:W-:Y:S01]  /*1ff0*/  USHF.L.U64.HI UR20, UR12, 0x6, UR13 ;  /* 0x000000060c147899 */ /* 0x000fe2000801020d */
[----:B------:R-:W-:Y:S01]  /*2000*/  IMAD.IADD R36, R19, 0x1, -R4 ;  /* 0x0000000113247824 */ /* 0x000fe200078e0a04 */
[----:B------:R-:W-:Y:S01]  /*2010*/  IADD3.X R13, R13, UR22, R7, P0, !PT ;  /* 0x000000160d0d7c10 */ /* 0x000fe200087fe407 */
[----:B------:R-:W-:Y:S01]  /*2020*/  @!P1 IMAD.MOV.U32 R4, RZ, RZ, R6 ;  /* 0x000000ffff049224 */ /* 0x000fe200078e0006 */
[----:B------:R-:W-:Y:S01]  /*2030*/  @!PT LDS RZ, [RZ] ;  /* 0x00000000fffff984 */ /* 0x000fe20000000800 */
[----:B------:R-:W-:Y:S01]  /*2040*/  @!PT LDS RZ, [RZ] ;  /* 0x00000000fffff984 */ /* 0x000fe20000000800 */
[----:B------:R-:W-:Y:S01]  /*2050*/  @!PT LDS RZ, [RZ] ;  /* 0x00000000fffff984 */ /* 0x000fe20000000800 */
[----:B------:R-:W-:Y:S01]  /*2060*/  @!P2 LDGSTS.E.BYPASS.LTC128B.128 [R0+0x1000], desc[UR18][R8.64] ;  /* 0x010000000800afae */ /* 0x000fe2000b901d52 */
[----:B------:R-:W2:Y:S01]  /*2070*/  @!P1 LDC.64 R6, c[0x0][0x210] ;  /* 0x00008400ff069b82 */ /* 0x000ea20000000a00 */
[----:B------:R-:W-:Y:S01]  /*2080*/  IMAD.SHL.U32 R3, R34, 0x8, RZ ;  /* 0x0000000822037824 */ /* 0x000fe200078e00ff */
[----:B------:R-:W-:Y:S01]  /*2090*/  LOP3.LUT R2, R2, 0xc0, RZ, 0xc0, !PT ;  /* 0x000000c002027812 */ /* 0x000fe200078ec0ff */
[----:B------:R-:W-:Y:S01]  /*20a0*/  @!P2 LDGSTS.E.BYPASS.LTC128B.128 [R0+0x3000], desc[UR18][R8.64+0x40] ;  /* 0x030000400800afae */ /* 0x000fe2000b901d52 */
[----:B------:R-:W-:Y:S01]  /*20b0*/  IMAD.WIDE.U32 R32, R18, UR8, R10 ;  /* 0x0000000812207c25 */ /* 0x000fe2000f8e000a */
[----:B------:R-:W-:Y:S01]  /*20c0*/  ULDC.64 UR6, c[0x0][0x268] ;  /* 0x00009a0000067ab9 */ /* 0x000fe20000000a00 */
[----:B------:R-:W-:Y:S01]  /*20d0*/  LOP3.LUT R3, R2, 0x8, R3, 0xf8, !PT ;  /* 0x0000000802037812 */ /* 0x000fe200078ef803 */
[----:B------:R3:W-:Y:S01]  /*20e0*/  @!P2 LDGSTS.E.BYPASS.LTC128B.128 [R0+0x5000], desc[UR18][R8.64+0x80] ;  /* 0x050000800800afae */ /* 0x0007e2000b901d52 */
[----:B------:R-:W-:Y:S01]  /*20f0*/  SHF.R.U32.HI R2, RZ, 0x3, R2 ;  /* 0x00000003ff027819 */ /* 0x000fe20000011602 */
[----:B------:R-:W4:Y:S01]  /*2100*/  @!P5 LDC.64 R10, c[0x0][0x218] ;  /* 0x00008600ff0adb82 */ /* 0x000f220000000a00 */
[C---:B-1----:R-:W-:Y:S01]  /*2110*/  @!P1 IMAD.WIDE.U32 R4, R22.reuse, R20, R4 ;  /* 0x0000001416049225 */ /* 0x042fe200078e0004 */
[----:B------:R-:W-:Y:S01]  /*2120*/  USHF.L.U64.HI UR30, UR12, 0x5, UR13 ;  /* 0x000000050c1e7899 */ /* 0x000fe2000801020d */
[----:B------:R-:W-:Y:S01]  /*2130*/  LOP3.LUT R24, R3, R2, RZ, 0x3c, !PT ;  /* 0x0000000203187212 */ /* 0x000fe200078e3cff */
[----:B------:R-:W-:Y:S01]  /*2140*/  USHF.L.U64.HI UR22, UR10, 0x6, UR11 ;  /* 0x000000060a167899 */ /* 0x000fe2000801020b */
[----:B------:R-:W-:Y:S01]  /*2150*/  @!P1 IMAD R2, R23, R20, RZ ;  /* 0x0000001417029224 */ /* 0x000fe200078e02ff */
[----:B------:R-:W-:Y:S01]  /*2160*/  USHF.L.U32 UR23, UR10, 0x6, URZ ;  /* 0x000000060a177899 */ /* 0x000fe2000800063f */
[----:B------:R-:W-:Y:S01]  /*2170*/  IMAD.U32 R19, RZ, RZ, UR24 ;  /* 0x00000018ff137e24 */ /* 0x000fe2000f8e00ff */
[----:B------:R-:W-:Y:S01]  /*2180*/  STL.64 [R1+0x28], R32 ;  /* 0x0000282001007387 */ /* 0x000fe20000100a00 */
[----:B------:R-:W-:Y:S01]  /*2190*/  @!P1 IMAD R2, R22, R21, R2 ;  /* 0x0000001516029224 */ /* 0x000fe200078e0202 */
[----:B------:R-:W-:Y:S01]  /*21a0*/  UIADD3 UR26, UR28, -UR26, -UR29 ;  /* 0x8000001a1c1a7290 */ /* 0x000fe2000fffe81d */
[----:B------:R-:W-:Y:S01]  /*21b0*/  IMAD.MOV.U32 R156, RZ, RZ, R32 ;  /* 0x000000ffff9c7224 */ /* 0x000fe200078e0020 */
[----:B------:R-:W-:Y:S01]  /*21c0*/  UISETP.GT.AND UP0, UPT, UR24, UR15, UPT ;  /* 0x0000000f1800728c */ /* 0x000fe2000bf04270 */
[----:B------:R-:W-:Y:S01]  /*21d0*/  IMAD.WIDE.U32 R22, R18, UR6, R12 ;  /* 0x0000000612167c25 */ /* 0x000fe2000f8e000c */
[----:B--2---:R-:W-:-:S03]  /*21e0*/  @!P1 LEA R6, P0, R4, R6, 0x1 ;  /* 0x0000000604069211 */ /* 0x004fc600078008ff */
[C---:B------:R-:W-:Y:S02]  /*21f0*/  @!P1 IMAD R16, R17.reuse, 0x2, R26 ;  /* 0x0000000211109824 */ /* 0x040fe400078e021a */
[C---:B------:R-:W-:Y:S02]  /*2200*/  @!P6 IMAD R15, R17.reuse, 0x2, R29 ;  /* 0x00000002110fe824 */ /* 0x040fe400078e021d */
[----:B------:R-:W-:Y:S02]  /*2210*/  @!P5 IMAD R17, R17, 0x2, R27 ;  /* 0x000000021111d824 */ /* 0x000fe400078e021b */
[----:B------:R-:W-:Y:S01]  /*2220*/  IMAD.MOV.U32 R20, RZ, RZ, R22 ;  /* 0x000000ffff147224 */ /* 0x000fe200078e0016 */
[----:B---3--:R-:W1:Y:S01]  /*2230*/  @!P6 LDC.64 R8, c[0x0][0x218] ;  /* 0x00008600ff08eb82 */ /* 0x008e620000000a00 */
[----:B------:R-:W-:Y:S01]  /*2240*/  IMAD R0, R14, UR8, RZ ;  /* 0x000000080e007c24 */ /* 0x000fe2000f8e02ff */
[----:B------:R-:W-:-:S03]  /*2250*/  USHF.R.S32.HI UR8, URZ, 0x1f, UR24 ;  /* 0x0000001f3f087899 */ /* 0x000fc60008011418 */
[----:B------:R-:W-:Y:S01]  /*2260*/  IMAD R0, R18, UR9, R0 ;  /* 0x0000000912007c24 */ /* 0x000fe2000f8e0200 */
[----:B------:R-:W-:-:S03]  /*2270*/  UIMAD UR9, UR20, UR24, URZ ;  /* 0x00000018140972a4 */ /* 0x000fc6000f8e023f */
[----:B------:R-:W-:Y:S01]  /*2280*/  IMAD.IADD R157, R33, 0x1, R0 ;  /* 0x00000001219d7824 */ /* 0x000fe200078e0200 */
[----:B------:R-:W-:Y:S01]  /*2290*/  UIMAD UR9, UR8, UR21, UR9 ;  /* 0x00000015080972a4 */ /* 0x000fe2000f8e0209 */
[----:B------:R-:W-:Y:S02]  /*22a0*/  @!P1 IMAD.IADD R0, R5, 0x1, R2 ;  /* 0x0000000105009824 */ /* 0x000fe400078e0202 */
[----:B------:R-:W-:Y:S01]  /*22b0*/  IMAD.WIDE.U32 R2, R19, UR21, R156 ;  /* 0x0000001513027c25 */ /* 0x000fe2000f8e009c */
[----:B------:R-:W-:Y:S02]  /*22c0*/  STL.64 [R1+0x20], R156 ;  /* 0x0000209c01007387 */ /* 0x000fe40000100a00 */
[----:B------:R-:W-:Y:S01]  /*22d0*/  @!P1 LEA.HI.X R7, R4, R7, R0, 0x1, P0 ;  /* 0x0000000704079211 */ /* 0x000fe200000f0c00 */
[----:B------:R-:W-:Y:S01]  /*22e0*/  IMAD R5, R14, UR6, RZ ;  /* 0x000000060e057c24 */ /* 0x000fe2000f8e02ff */
[----:B------:R-:W-:Y:S01]  /*22f0*/  UIMAD UR6, UR22, UR24, URZ ;  /* 0x00000018160672a4 */ /* 0x000fe2000f8e023f */
[----:B------:R-:W-:Y:S01]  /*2300*/  VIADD R0, R3, UR9 ;  /* 0x0000000903007c36 */ /* 0x000fe20008000000 */
[----:B------:R-:W-:Y:S01]  /*2310*/  @!P5 IADD3 R3, P0, R2, UR31, RZ ;  /* 0x0000001f0203dc10 */ /* 0x000fe2000ff1e0ff */
[----:B------:R-:W-:Y:S01]  /*2320*/  IMAD R12, R18, UR7, R5 ;  /* 0x00000007120c7c24 */ /* 0x000fe2000f8e0205 */
[----:B------:R-:W-:Y:S01]  /*2330*/  @!P1 LDGSTS.E.BYPASS.LTC128B.128 [R16+0x1800], desc[UR18][R6.64] ;  /* 0x0180000006109fae */ /* 0x000fe2000b901d52 */
[----:B------:R-:W-:Y:S01]  /*2340*/  UIMAD UR6, UR8, UR23, UR6 ;  /* 0x00000017080672a4 */ /* 0x000fe2000f8e0206 */
[C---:B-1----:R-:W-:Y:S01]  /*2350*/  @!P6 LEA R4, P2, R2.reuse, R8, 0x1 ;  /* 0x000000080204e211 */ /* 0x042fe200078408ff */
[----:B------:R-:W-:Y:S01]  /*2360*/  IMAD.IADD R21, R23, 0x1, R12 ;  /* 0x0000000117157824 */ /* 0x000fe200078e020c */
[----:B------:R-:W-:Y:S01]  /*2370*/  @!P1 LDGSTS.E.BYPASS.LTC128B.128 [R16+0x3800], desc[UR18][R6.64+0x40] ;  /* 0x0380004006109fae */ /* 0x000fe2000b901d52 */
[----:B------:R-:W-:Y:S01]  /*2380*/  USHF.L.U32 UR9, UR10, 0x5, URZ ;  /* 0x000000050a097899 */ /* 0x000fe2000800063f */
[----:B------:R-:W-:Y:S01]  /*2390*/  @!P6 LEA.HI.X R5, R2, R9, R0, 0x1, P2 ;  /* 0x000000090205e211 */ /* 0x000fe200010f0c00 */
[----:B------:R-:W-:Y:S01]  /*23a0*/  USHF.L.U64.HI UR8, UR10, 0x5, UR11 ;  /* 0x000000050a087899 */ /* 0x000fe2000801020b */
[----:B------:R-:W-:Y:S01]  /*23b0*/  @!P5 IADD3.X R0, R0, UR30, RZ, P0, !PT ;  /* 0x0000001e0000dc10 */ /* 0x000fe200087fe4ff */
[----:B------:R1:W-:Y:S01]  /*23c0*/  @!P1 LDGSTS.E.BYPASS.LTC128B.128 [R16+0x5800], desc[UR18][R6.64+0x80] ;  /* 0x0580008006109fae */ /* 0x0003e2000b901d52 */
[C---:B----4-:R-:W-:Y:S01]  /*23d0*/  @!P5 LEA R2, P0, R3.reuse, R10, 0x1 ;  /* 0x0000000a0302d211 */ /* 0x050fe200078008ff */
[----:B------:R-:W2:Y:S02]  /*23e0*/  @!P3 LDC.64 R8, c[0x0][0x220] ;  /* 0x00008800ff08bb82 */ /* 0x000ea40000000a00 */
[----:B------:R-:W-:Y:S01]  /*23f0*/  @!P6 LDGSTS.E.BYPASS.LTC128B.128 [R15+0x6000], desc[UR18][R4.64] ;  /* 0x06000000040fefae */ /* 0x000fe2000b901d52 */
[----:B------:R-:W-:Y:S01]  /*2400*/  @!P5 LEA.HI.X R3, R3, R11, R0, 0x1, P0 ;  /* 0x0000000b0303d211 */ /* 0x000fe200000f0c00 */
[----:B------:R-:W-:-:S02]  /*2410*/  IMAD.SHL.U32 R0, R36, 0x40, RZ ;  /* 0x0000004024007824 */ /* 0x000fc400078e00ff */
[----:B------:R-:W-:Y:S02]  /*2420*/  @!P6 LDGSTS.E.BYPASS.LTC128B.128 [R15+0x7000], desc[UR18][R4.64+0x40] ;  /* 0x07000040040fefae */ /* 0x000fe4000b901d52 */
[----:B------:R-:W3:Y:S01]  /*2430*/  @!P4 LDC.64 R10, c[0x0][0x220] ;  /* 0x00008800ff0acb82 */ /* 0x000ee20000000a00 */
[----:B------:R-:W-:Y:S01]  /*2440*/  LOP3.LUT R0, R0, 0xc0, RZ, 0xc0, !PT ;  /* 0x000000c000007812 */ /* 0x000fe200078ec0ff */
[----:B------:R4:W-:Y:S04]  /*2450*/  @!P6 LDGSTS.E.BYPASS.LTC128B.128 [R15+0x8000], desc[UR18][R4.64+0x80] ;  /* 0x08000080040fefae */ /* 0x0009e8000b901d52 */
[----:B------:R-:W-:Y:S04]  /*2460*/  @!P5 LDGSTS.E.BYPASS.LTC128B.128 [R17+0x6800], desc[UR18][R2.64] ;  /* 0x068000000211dfae */ /* 0x000fe8000b901d52 */
[----:B------:R-:W-:Y:S04]  /*2470*/  @!P5 LDGSTS.E.BYPASS.LTC128B.128 [R17+0x7800], desc[UR18][R2.64+0x40] ;  /* 0x078000400211dfae */ /* 0x000fe8000b901d52 */
[----:B------:R5:W-:Y:S01]  /*2480*/  @!P5 LDGSTS.E.BYPASS.LTC128B.128 [R17+0x8800], desc[UR18][R2.64+0x80] ;  /* 0x088000800211dfae */ /* 0x000be2000b901d52 */
[----:B-1----:R-:W-:-:S03]  /*2490*/  IMAD R7, R31, 0x8, R25 ;  /* 0x000000081f077824 */ /* 0x002fc600078e0219 */
[----:B------:R-:W0:Y:S04]  /*24a0*/  LDGDEPBAR ;  /* 0x00000000000079af */ /* 0x000e280000000000 */
[----:B------:R-:W-:Y:S04]  /*24b0*/  STL.64 [R1+0x18], R22 ;  /* 0x0000181601007387 */ /* 0x000fe80000100a00 */
[----:B------:R-:W-:Y:S01]  /*24c0*/  STL.64 [R1], R20 ;  /* 0x0000001401007387 */ /* 0x000fe20000100a00 */
[----:B----4-:R-:W-:Y:S02]  /*24d0*/  IMAD.SHL.U32 R5, R28, 0x20, RZ ;  /* 0x000000201c057824 */ /* 0x010fe400078e00ff */
[----:B------:R-:W-:-:S03]  /*24e0*/  IMAD.SHL.U32 R4, R31, 0x8, RZ ;  /* 0x000000081f047824 */ /* 0x000fc600078e00ff */
[----:B------:R-:W-:Y:S02]  /*24f0*/  LOP3.LUT R149, R5, 0xffffff00, RZ, 0xc0, !PT ;  /* 0xffffff0005957812 */ /* 0x000fe400078ec0ff */
[----:B------:R-:W-:Y:S02]  /*2500*/  LOP3.LUT R6, R0, 0x8, R4, 0xf8, !PT ;  /* 0x0000000800067812 */ /* 0x000fe400078ef804 */
[----:B------:R-:W-:Y:S01]  /*2510*/  SHF.R.U32.HI R5, RZ, 0x3, R0 ;  /* 0x00000003ff057819 */ /* 0x000fe20000011600 */
[----:B-----5:R-:W-:Y:S01]  /*2520*/  IMAD.WIDE.U32 R2, R19, UR23, R20 ;  /* 0x0000001713027c25 */ /* 0x020fe2000f8e0014 */
[----:B------:R-:W-:-:S04]  /*2530*/  DEPBAR.LE SB0, 0x0 ;  /* 0x000080000000791a */ /* 0x000fc80000000000 */
[----:B------:R-:W-:Y:S01]  /*2540*/  BAR.SYNC.DEFER_BLOCKING 0x0 ;  /* 0x0000000000007b1d */ /* 0x000fe20000010000 */
[----:B------:R-:W-:Y:S01]  /*2550*/  VIADD R0, R3, UR6 ;  /* 0x0000000603007c36 */ /* 0x000fe20008000000 */
[C---:B--2---:R-:W-:Y:S01]  /*2560*/  @!P3 LEA R4, P1, R2.reuse, R8, 0x1 ;  /* 0x000000080204b211 */ /* 0x044fe200078208ff */
[----:B------:R-:W-:Y:S01]  /*2570*/  IMAD R8, R151, 0x200, R149 ;  /* 0x0000020097087824 */ /* 0x000fe200078e0295 */
[----:B------:R-:W-:Y:S01]  /*2580*/  @!P4 IADD3 R3, P0, R2, UR9, RZ ;  /* 0x000000090203cc10 */ /* 0x000fe2000ff1e0ff */
[----:B------:R-:W-:Y:S01]  /*2590*/  UIADD3 UR6, UR28, 0x1, -UR29 ;  /* 0x000000011c067890 */ /* 0x000fe2000fffe81d */
[----:B------:R-:W-:Y:S01]  /*25a0*/  LOP3.LUT R148, R6, R5, RZ, 0x3c, !PT ;  /* 0x0000000506947212 */ /* 0x000fe200078e3cff */
[----:B------:R-:W-:Y:S01]  /*25b0*/  IMAD R8, R150, 0x20, R8 ;  /* 0x0000002096087824 */ /* 0x000fe200078e0208 */
[----:B------:R-:W-:Y:S01]  /*25c0*/  @!P3 LEA.HI.X R5, R2, R9, R0, 0x1, P1 ;  /* 0x000000090205b211 */ /* 0x000fe200008f0c00 */
[----:B------:R-:W-:Y:S01]  /*25d0*/  UIADD3 UR6, UR6, UR5, URZ ;  /* 0x0000000506067290 */ /* 0x000fe2000fffe03f */
[----:B------:R-:W-:Y:S01]  /*25e0*/  @!P4 IADD3.X R2, R0, UR8, RZ, P0, !PT ;  /* 0x000000080002cc10 */ /* 0x000fe200087fe4ff */
[----:B------:R-:W-:Y:S01]  /*25f0*/  IMAD.U32 R0, R7, 0x20, R24 ;  /* 0x0000002007007824 */ /* 0x000fe200078e0018 */
[----:B---3--:R-:W-:-:S02]  /*2600*/  @!P4 LEA R6, P0, R3, R10, 0x1 ;  /* 0x0000000a0306c211 */ /* 0x008fc400078008ff */
[----:B------:R-:W-:Y:S02]  /*2610*/  LOP3.LUT P1, RZ, R36, 0x2, RZ, 0xc0, !PT ;  /* 0x0000000224ff7812 */ /* 0x000fe4000782c0ff */
[----:B------:R-:W-:Y:S01]  /*2620*/  @!P4 LEA.HI.X R7, R3, R11, R2, 0x1, P0 ;  /* 0x0000000b0307c211 */ /* 0x000fe200000f0c02 */
[----:B------:R-:W-:Y:S01]  /*2630*/  IMAD.IADD R2, R148, 0x1, R8 ;  /* 0x0000000194027824 */ /* 0x000fe200078e0208 */
[----:B------:R-:W-:Y:S02]  /*2640*/  LEA R221, R0, UR4, 0x1 ;  /* 0x0000000400dd7c11 */ /* 0x000fe4000f8e08ff */
[----:B------:R-:W-:Y:S02]  /*2650*/  LOP3.LUT P0, RZ, R37, 0x2, RZ, 0xc0, !PT ;  /* 0x0000000225ff7812 */ /* 0x000fe4000780c0ff */
[----:B------:R-:W-:Y:S01]  /*2660*/  LEA R224, R2, UR4, 0x1 ;  /* 0x0000000402e07c11 */ /* 0x000fe2000f8e08ff */
[----:B------:R-:W-:Y:S01]  /*2670*/  IMAD.MOV.U32 R2, RZ, RZ, 0x10 ;  /* 0x00000010ff027424 */ /* 0x000fe200078e00ff */
[----:B------:R-:W-:Y:S04]  /*2680*/  @P3 STS [R234+0x9000], RZ ;  /* 0x009000ffea003388 */ /* 0x000fe80000000800 */
[----:B------:R-:W-:Y:S01]  /*2690*/  @P3 STS [R234+0x9004], RZ ;  /* 0x009004ffea003388 */ /* 0x000fe20000000800 */
[----:B------:R-:W-:-:S02]  /*26a0*/  SEL R0, R2, 0xfffffff0, !P0 ;  /* 0xfffffff002007807 */ /* 0x000fc40004000000 */
[----:B------:R-:W-:Y:S01]  /*26b0*/  SEL R2, R2, 0xfffffff0, !P1 ;  /* 0xfffffff002027807 */ /* 0x000fe20004800000 */
[----:B------:R-:W-:Y:S02]  /*26c0*/  @P3 STS.64 [R234+0x9008], RZ ;  /* 0x009008ffea003388 */ /* 0x000fe40000000a00 */
[----:B------:R-:W-:Y:S01]  /*26d0*/  IMAD R223, R0, 0x2, R221 ;  /* 0x0000000200df7824 */ /* 0x000fe200078e02dd */
[----:B------:R-:W-:Y:S01]  /*26e0*/  LOP3.LUT R0, R153, 0xffffffe0, RZ, 0xc0, !PT ;  /* 0xffffffe099007812 */ /* 0x000fe200078ec0ff */
[----:B------:R-:W-:Y:S01]  /*26f0*/  @P3 STS.128 [R234+0xa000], RZ ;  /* 0x00a000ffea003388 */ /* 0x000fe20000000c00 */
[----:B------:R-:W-:-:S03]  /*2700*/  IMAD R225, R2, 0x2, R224 ;  /* 0x0000000202e17824 */ /* 0x000fc600078e02e0 */
[----:B------:R-:W-:Y:S01]  /*2710*/  @P3 STS.128 [R234+0xb000], RZ ;  /* 0x00b000ffea003388 */ /* 0x000fe20000000c00 */
[C---:B------:R-:W-:Y:S02]  /*2720*/  IMAD.IADD R0, R152.reuse, 0x1, -R0 ;  /* 0x0000000198007824 */ /* 0x040fe400078e0a00 */
[----:B------:R-:W-:Y:S01]  /*2730*/  IMAD.SHL.U32 R152, R152, 0x2, RZ ;  /* 0x0000000298987824 */ /* 0x000fe200078e00ff */
[----:B------:R-:W-:Y:S01]  /*2740*/  @!PT LDS RZ, [RZ] ;  /* 0x00000000fffff984 */ /* 0x000fe20000000800 */
[----:B------:R-:W-:Y:S01]  /*2750*/  @!PT LDS RZ, [RZ] ;  /* 0x00000000fffff984 */ /* 0x000fe20000000800 */
[----:B------:R-:W-:Y:S01]  /*2760*/  @!PT LDS RZ, [RZ] ;  /* 0x00000000fffff984 */ /* 0x000fe20000000800 */
[----:B------:R-:W-:Y:S02]  /*2770*/  @!P3 LDGSTS.E.BYPASS.LTC128B.128 [R234+0x9000], desc[UR18][R4.64] ;  /* 0x0900000004eabfae */ /* 0x000fe4000b901d52 */
[----:B------:R-:W-:Y:S02]  /*2780*/  SHF.R.S32.HI R3, RZ, 0x1f, R0 ;  /* 0x0000001fff037819 */ /* 0x000fe40000011400 */
[----:B------:R-:W-:Y:S01]  /*2790*/  @!P3 LDGSTS.E.BYPASS.LTC128B.128 [R234+0xa000], desc[UR18][R4.64+0x40] ;  /* 0x0a00004004eabfae */ /* 0x000fe2000b901d52 */
[----:B------:R-:W-:Y:S02]  /*27a0*/  LOP3.LUT R154, R152, 0x6, RZ, 0xc0, !PT ;  /* 0x00000006989a7812 */ /* 0x000fe400078ec0ff */
[----:B------:R-:W-:Y:S01]  /*27b0*/  LEA.HI R3, R3, R0, RZ, 0x2 ;  /* 0x0000000003037211 */ /* 0x000fe200078f10ff */
[----:B------:R-:W-:Y:S01]  /*27c0*/  @!P3 LDGSTS.E.BYPASS.LTC128B.128 [R234+0xb000], desc[UR18][R4.64+0x80] ;  /* 0x0b00008004eabfae */ /* 0x000fe2000b901d52 */
[----:B------:R-:W-:-:S02]  /*27d0*/  IMAD.U32 R0, RZ, RZ, UR24 ;  /* 0x00000018ff007e24 */ /* 0x000fc4000f8e00ff */
[----:B------:R-:W-:Y:S01]  /*27e0*/  SHF.R.S32.HI R3, RZ, 0x2, R3 ;  /* 0x00000002ff037819 */ /* 0x000fe20000011403 */
[----:B------:R-:W-:Y:S01]  /*27f0*/  @P4 STS.128 [R234+0x9800], RZ ;  /* 0x009800ffea004388 */ /* 0x000fe20000000c00 */
[----:B------:R-:W-:-:S03]  /*2800*/  IMAD R0, R0, 0x40, R154 ;  /* 0x0000004000007824 */ /* 0x000fc600078e029a */
[----:B------:R-:W-:Y:S04]  /*2810*/  @P4 STS.128 [R234+0xa800], RZ ;  /* 0x00a800ffea004388 */ /* 0x000fe80000000c00 */
[----:B------:R-:W-:Y:S04]  /*2820*/  @P4 STS.128 [R234+0xb800], RZ ;  /* 0x00b800ffea004388 */ /* 0x000fe80000000c00 */
[----:B------:R-:W-:Y:S01]  /*2830*/  @!PT LDS RZ, [RZ] ;  /* 0x00000000fffff984 */ /* 0x000fe20000000800 */
[----:B------:R-:W-:Y:S01]  /*2840*/  @!PT LDS RZ, [RZ] ;  /* 0x00000000fffff984 */ /* 0x000fe20000000800 */
[----:B------:R-:W-:Y:S01]  /*2850*/  @!PT LDS RZ, [RZ] ;  /* 0x00000000fffff984 */ /* 0x000fe20000000800 */
[----:B------:R-:W-:Y:S04]  /*2860*/  @!P4 LDGSTS.E.BYPASS.LTC128B.128 [R234+0x9800], desc[UR18][R6.64] ;  /* 0x0980000006eacfae */ /* 0x000fe8000b901d52 */
[----:B------:R-:W-:Y:S04]  /*2870*/  @!P4 LDGSTS.E.BYPASS.LTC128B.128 [R234+0xa800], desc[UR18][R6.64+0x40] ;  /* 0x0a80004006eacfae */ /* 0x000fe8000b901d52 */
[----:B------:R1:W-:Y:S04]  /*2880*/  @!P4 LDGSTS.E.BYPASS.LTC128B.128 [R234+0xb800], desc[UR18][R6.64+0x80] ;  /* 0x0b80008006eacfae */ /* 0x0003e8000b901d52 */
[----:B------:R-:W-:Y:S04]  /*2890*/  LDSM.16.M88.4 R32, [R221+0x6000] ;  /* 0x00600000dd20783b */ /* 0x000fe80000000200 */
[----:B------:R-:W-:Y:S04]  /*28a0*/  LDSM.16.M88.4 R28, [R221+0x6400] ;  /* 0x00640000dd1c783b */ /* 0x000fe80000000200 */
[----:B------:R-:W-:Y:S04]  /*28b0*/  LDSM.16.M88.4 R24, [R221+0x6800] ;  /* 0x00680000dd18783b */ /* 0x000fe80000000200 */
[----:B------:R-:W2:Y:S04]  /*28c0*/  LDSM.16.M88.4 R8, [R224] ;  /* 0x00000000e008783b */ /* 0x000ea80000000200 */
[----:B------:R-:W-:Y:S04]  /*28d0*/  LDSM.16.M88.4 R20, [R221+0x6c00] ;  /* 0x006c0000dd14783b */ /* 0x000fe80000000200 */
[----:B------:R-:W-:Y:S04]  /*28e0*/  LDSM.16.M88.4 R40, [R223+0x6000] ;  /* 0x00600000df28783b */ /* 0x000fe80000000200 */
[----:B-1----:R-:W1:Y:S04]  /*28f0*/  LDSM.16.M88.4 R4, [R224+0x1000] ;  /* 0x00100000e004783b */ /* 0x002e680000000200 */
[----:B------:R-:W3:Y:S04]  /*2900*/  LDSM.16.M88.4 R12, [R225+0x1000] ;  /* 0x00100000e10c783b */ /* 0x000ee80000000200 */
[----:B------:R-:W4:Y:S04]  /*2910*/  LDSM.16.M88.4 R36, [R223+0x6400] ;  /* 0x00640000df24783b */ /* 0x000f280000000200 */
[----:B------:R-:W5:Y:S04]  /*2920*/  LDSM.16.M88.4 R44, [R223+0x6800] ;  /* 0x00680000df2c783b */ /* 0x000f680000000200 */
[----:B------:R-:W5:Y:S04]  /*2930*/  LDSM.16.M88.4 R16, [R225] ;  /* 0x00000000e110783b */ /* 0x000f680000000200 */
[----:B------:R-:W5:Y:S04]  /*2940*/  LDSM.16.M88.4 R48, [R223+0x6c00] ;  /* 0x006c0000df30783b */ /* 0x000f680000000200 */
[----:B------:R-:W-:Y:S01]  /*2950*/  LDSM.16.M88.4 R84, [R221+0x7000] ;  /* 0x00700000dd54783b */ /* 0x000fe20000000200 */
[C---:B--2---:R-:W-:Y:S03]  /*2960*/  HMMA.16816.F32.BF16 R104, R8.reuse, R32, RZ ;  /* 0x000000200868723c */ /* 0x044fe600000418ff */
[----:B------:R-:W-:Y:S04]  /*2970*/  LDSM.16.M88.4 R80, [R221+0x7400] ;  /* 0x00740000dd50783b */ /* 0x000fe80000000200 */
[----:B------:R-:W-:Y:S01]  /*2980*/  LDSM.16.M88.4 R108, [R221+0x7800] ;  /* 0x00780000dd6c783b */ /* 0x000fe20000000200 */
[----:B------:R-:W-:Y:S03]  /*2990*/  HMMA.16816.F32.BF16 R92, R8, R34, RZ ;  /* 0x00000022085c723c */ /* 0x000fe600000418ff */
[----:B------:R-:W0:Y:S03]  /*29a0*/  LDGDEPBAR ;  /* 0x00000000000079af */ /* 0x000e260000000000 */
        /* <DEDUP_REMOVED lines=8> */
[----:B------:R-:W1:Y:S05]  /*2a30*/  LDSM.16.M88.4 R4, [R224+0x3000] ;  /* 0x00300000e004783b */ /* 0x000e6a0000000200 */
        /* <DEDUP_REMOVED lines=8> */
[C---:B---3--:R-:W-:Y:S03]  /*2ac0*/  HMMA.16816.F32.BF16 R132, R12.reuse, R40, R100 ;  /* 0x000000280c84723c */ /* 0x048fe60000041864 */
[----:B------:R-:W3:Y:S03]  /*2ad0*/  LDSM.16.M88.4 R100, [R221+0x7c00] ;  /* 0x007c0000dd64783b */ /* 0x000ee60000000200 */
[C---:B----4-:R-:W-:Y:S06]  /*2ae0*/  HMMA.16816.F32.BF16 R124, R12.reuse, R36, R88 ;  /* 0x000000240c7c723c */ /* 0x050fec0000041858 */
[C---:B------:R-:W-:Y:S06]  /*2af0*/  HMMA.16816.F32.BF16 R128, R12.reuse, R42, R96 ;  /* 0x0000002a0c80723c */ /* 0x040fec0000041860 */
[C---:B-----5:R-:W-:Y:S06]  /*2b00*/  HMMA.16816.F32.BF16 R120, R12.reuse, R44, R72 ;  /* 0x0000002c0c78723c */ /* 0x060fec0000041848 */
[C---:B------:R-:W-:Y:S06]  /*2b10*/  HMMA.16816.F32.BF16 R136, R12.reuse, R46, R68 ;  /* 0x0000002e0c88723c */ /* 0x040fec0000041844 */
[----:B------:R-:W-:Y:S06]  /*2b20*/  HMMA.16816.F32.BF16 R140, R12, R38, R76 ;  /* 0x000000260c8c723c */ /* 0x000fec000004184c */
[C---:B------:R-:W-:Y:S06]  /*2b30*/  HMMA.16816.F32.BF16 R88, R16.reuse, R40, R104 ;  /* 0x000000281058723c */ /* 0x040fec0000041868 */
[----:B------:R-:W-:Y:S01]  /*2b40*/  HMMA.16816.F32.BF16 R92, R16, R42, R92 ;  /* 0x0000002a105c723c */ /* 0x000fe2000004185c */
[----:B------:R-:W-:Y:S05]  /*2b50*/  LDSM.16.M88.4 R40, [R223+0x7800] ;  /* 0x00780000df28783b */ /* 0x000fea0000000200 */
[C---:B------:R-:W-:Y:S06]  /*2b60*/  HMMA.16816.F32.BF16 R116, R12.reuse, R48, R64 ;  /* 0x000000300c74723c */ /* 0x040fec0000041840 */
[----:B------:R-:W-:Y:S01]  /*2b70*/  HMMA.16816.F32.BF16 R96, R12, R50, R60 ;  /* 0x000000320c60723c */ /* 0x000fe2000004183c */
[----:B------:R-:W4:Y:S05]  /*2b80*/  LDSM.16.M88.4 R12, [R225+0x3000] ;  /* 0x00300000e10c783b */ /* 0x000f2a0000000200 */
[C---:B------:R-:W-:Y:S06]  /*2b90*/  HMMA.16816.F32.BF16 R144, R16.reuse, R44, R28 ;  /* 0x0000002c1090723c */ /* 0x040fec000004181c */
[C---:B------:R-:W-:Y:S01]  /*2ba0*/  HMMA.16816.F32.BF16 R68, R16.reuse, R46, R32 ;  /* 0x0000002e1044723c */ /* 0x040fe20000041820 */
[----:B------:R-:W5:Y:S05]  /*2bb0*/  LDSM.16.M88.4 R44, [R223+0x7400] ;  /* 0x00740000df2c783b */ /* 0x000f6a0000000200 */
[C---:B------:R-:W-:Y:S06]  /*2bc0*/  HMMA.16816.F32.BF16 R104, R16.reuse, R36, R56 ;  /* 0x000000241068723c */ /* 0x040fec0000041838 */
[C---:B------:R-:W-:Y:S06]  /*2bd0*/  HMMA.16816.F32.BF16 R76, R16.reuse, R48, R24 ;  /* 0x00000030104c723c */ /* 0x040fec0000041818 */
[C---:B------:R-:W-:Y:S01]  /*2be0*/  HMMA.16816.F32.BF16 R72, R16.reuse, R38, R52 ;  /* 0x000000261048723c */ /* 0x040fe20000041834 */
[----:B------:R-:W-:Y:S05]  /*2bf0*/  LDSM.16.M88.4 R52, [R223+0x7c00] ;  /* 0x007c0000df34783b */ /* 0x000fea0000000200 */
[----:B------:R-:W-:Y:S01]  /*2c00*/  HMMA.16816.F32.BF16 R64, R16, R50, R112 ;  /* 0x000000321040723c */ /* 0x000fe20000041870 */
[----:B------:R-:W5:Y:S05]  /*2c10*/  LDSM.16.M88.4 R16, [R225+0x2000] ;  /* 0x00200000e110783b */ /* 0x000f6a0000000200 */
[C---:B-1----:R-:W-:Y:S06]  /*2c20*/  HMMA.16816.F32.BF16 R60, R4.reuse, R84, R132 ;  /* 0x00000054043c723c */ /* 0x042fec0000041884 */
[C---:B------:R-:W-:Y:S06]  /*2c30*/  HMMA.16816.F32.BF16 R48, R4.reuse, R80, R124 ;  /* 0x000000500430723c */ /* 0x040fec000004187c */
[C---:B------:R-:W-:Y:S06]  /*2c40*/  HMMA.16816.F32.BF16 R56, R4.reuse, R86, R128 ;  /* 0x000000560438723c */ /* 0x040fec0000041880 */
[C---:B------:R-:W-:Y:S06]  /*2c50*/  HMMA.16816.F32.BF16 R32, R4.reuse, R108, R120 ;  /* 0x0000006c0420723c */ /* 0x040fec0000041878 */
[C---:B------:R-:W-:Y:S06]  /*2c60*/  HMMA.16816.F32.BF16 R28, R4.reuse, R110, R136 ;  /* 0x0000006e041c723c */ /* 0x040fec0000041888 */
[----:B------:R-:W-:Y:S06]  /*2c70*/  HMMA.16816.F32.BF16 R36, R4, R82, R140 ;  /* 0x000000520424723c */ /* 0x000fec000004188c */
[C---:B--2---:R-:W-:Y:S06]  /*2c80*/  HMMA.16816.F32.BF16 R88, R8.reuse, R84, R88 ;  /* 0x000000540858723c */ /* 0x044fec0000041858 */
[----:B------:R-:W-:Y:S06]  /*2c90*/  HMMA.16816.F32.BF16 R92, R8, R86, R92 ;  /* 0x00000056085c723c */ /* 0x000fec000004185c */
[C---:B---3--:R-:W-:Y:S06]  /*2ca0*/  HMMA.16816.F32.BF16 R24, R4.reuse, R100, R116 ;  /* 0x000000640418723c */ /* 0x048fec0000041874 */
[----:B------:R-:W-:Y:S06]  /*2cb0*/  HMMA.16816.F32.BF16 R4, R4, R102, R96 ;  /* 0x000000660404723c */ /* 0x000fec0000041860 */
[C---:B------:R-:W-:Y:S06]  /*2cc0*/  HMMA.16816.F32.BF16 R84, R8.reuse, R80, R104 ;  /* 0x000000500854723c */ /* 0x040fec0000041868 */
[----:B------:R-:W-:Y:S06]  /*2cd0*/  HMMA.16816.F32.BF16 R72, R8, R82, R72 ;  /* 0x000000520848723c */ /* 0x000fec0000041848 */
[----:B----4-:R-:W-:Y:S06]  /*2ce0*/  HMMA.16816.F32.BF16 R124, R12, R20, R60 ;  /* 0x000000140c7c723c */ /* 0x010fec000004183c */
[----:B------:R-:W-:Y:S06]  /*2cf0*/  HMMA.16816.F32.BF16 R80, R8, R100, R76 ;  /* 0x000000640850723c */ /* 0x000fec000004184c */
[C---:B------:R-:W-:Y:S06]  /*2d00*/  HMMA.16816.F32.BF16 R120, R12.reuse, R22, R56 ;  /* 0x000000160c78723c */ /* 0x040fec0000041838 */
[----:B-----5:R-:W-:Y:S06]  /*2d10*/  HMMA.16816.F32.BF16 R60, R12, R44, R48 ;  /* 0x0000002c0c3c723c */ /* 0x020fec0000041830 */
[C---:B------:R-:W-:Y:S06]  /*2d20*/  HMMA.16816.F32.BF16 R76, R8.reuse, R108, R144 ;  /* 0x0000006c084c723c */ /* 0x040fec0000041890 */
[C---:B------:R-:W-:Y:S06]  /*2d30*/  HMMA.16816.F32.BF16 R68, R8.reuse, R110, R68 ;  /* 0x0000006e0844723c */ /* 0x040fec0000041844 */
[----:B------:R-:W-:Y:S01]  /*2d40*/  HMMA.16816.F32.BF16 R64, R8, R102, R64 ;  /* 0x000000660840723c */ /* 0x000fe20000041840 */
[----:B------:R-:W-:Y:S05]  /*2d50*/  LDSM.16.M88.4 R8, [R224+0x5000] ;  /* 0x00500000e008783b */ /* 0x000fea0000000200 */
[C---:B------:R-:W-:Y:S01]  /*2d60*/  HMMA.16816.F32.BF16 R56, R12.reuse, R40, R32 ;  /* 0x000000280c38723c */ /* 0x040fe20000041820 */
[----:B------:R-:W1:Y:S05]  /*2d70*/  LDSM.16.M88.4 R32, [R221+0x8400] ;  /* 0x00840000dd20783b */ /* 0x000e6a0000000200 */
[C---:B------:R-:W-:Y:S01]  /*2d80*/  HMMA.16816.F32.BF16 R48, R12.reuse, R42, R28 ;  /* 0x0000002a0c30723c */ /* 0x040fe2000004181c */
[----:B------:R-:W2:Y:S05]  /*2d90*/  LDSM.16.M88.4 R28, [R221+0x8800] ;  /* 0x00880000dd1c783b */ /* 0x000eaa0000000200 */
[----:B------:R-:W-:Y:S01]  /*2da0*/  HMMA.16816.F32.BF16 R128, R12, R46, R36 ;  /* 0x0000002e0c80723c */ /* 0x000fe20000041824 */
[----:B------:R-:W3:Y:S05]  /*2db0*/  LDSM.16.M88.4 R36, [R221+0x8000] ;  /* 0x00800000dd24783b */ /* 0x000eea0000000200 */
[C---:B------:R-:W-:Y:S06]  /*2dc0*/  HMMA.16816.F32.BF16 R112, R16.reuse, R20, R88 ;  /* 0x000000141070723c */ /* 0x040fec0000041858 */
[----:B------:R-:W-:Y:S01]  /*2dd0*/  HMMA.16816.F32.BF16 R108, R16, R22, R92 ;  /* 0x00000016106c723c */ /* 0x000fe2000004185c */
[----:B------:R-:W4:Y:S04]  /*2de0*/  LDSM.16.M88.4 R20, [R221+0x8c00] ;  /* 0x008c0000dd14783b */ /* 0x000f280000000200 */
[----:B------:R-:W-:Y:S01]  /*2df0*/  LDSM.16.M88.4 R92, [R223+0x8c00] ;  /* 0x008c0000df5c783b */ /* 0x000fe20000000200 */
[C---:B------:R-:W-:Y:S03]  /*2e00*/  HMMA.16816.F32.BF16 R132, R12.reuse, R52, R24 ;  /* 0x000000340c84723c */ /* 0x040fe60000041818 */
[----:B------:R-:W-:Y:S03]  /*2e10*/  LDSM.16.M88.4 R24, [R223+0x8000] ;  /* 0x00800000df18783b */ /* 0x000fe60000000200 */
[----:B------:R-:W-:Y:S01]  /*2e20*/  HMMA.16816.F32.BF16 R116, R12, R54, R4 ;  /* 0x000000360c74723c */ /* 0x000fe20000041804 */
[----:B------:R-:W5:Y:S04]  /*2e30*/  LDSM.16.M88.4 R12, [R224+0x4000] ;  /* 0x00400000e00c783b */ /* 0x000f680000000200 */
[----:B------:R-:W5:Y:S01]  /*2e40*/  LDSM.16.M88.4 R4, [R225+0x5000] ;  /* 0x00500000e104783b */ /* 0x000f620000000200 */
[C---:B------:R-:W-:Y:S06]  /*2e50*/  HMMA.16816.F32.BF16 R104, R16.reuse, R44, R84 ;  /* 0x0000002c1068723c */ /* 0x040fec0000041854 */
[C---:B------:R-:W-:Y:S01]  /*2e60*/  HMMA.16816.F32.BF16 R100, R16.reuse, R46, R72 ;  /* 0x0000002e1064723c */ /* 0x040fe20000041848 */
[----:B------:R-:W5:Y:S05]  /*2e70*/  LDSM.16.M88.4 R44, [R223+0x8400] ;  /* 0x00840000df2c783b */ /* 0x000f6a0000000200 */
[C---:B------:R-:W-:Y:S01]  /*2e80*/  HMMA.16816.F32.BF16 R96, R16.reuse, R40, R76 ;  /* 0x000000281060723c */ /* 0x040fe2000004184c */
[----:B------:R-:W5:Y:S05]  /*2e90*/  LDSM.16.M88.4 R76, [R223+0x8800] ;  /* 0x00880000df4c783b */ /* 0x000f6a0000000200 */
[C---:B------:R-:W-:Y:S06]  /*2ea0*/  HMMA.16816.F32.BF16 R84, R16.reuse, R52, R80 ;  /* 0x000000341054723c */ /* 0x040fec0000041850 */
[C---:B------:R-:W-:Y:S06]  /*2eb0*/  HMMA.16816.F32.BF16 R88, R16.reuse, R42, R68 ;  /* 0x0000002a1058723c */ /* 0x040fec0000041844 */
[----:B------:R-:W-:Y:S01]  /*2ec0*/  HMMA.16816.F32.BF16 R80, R16, R54, R64 ;  /* 0x000000361050723c */ /* 0x000fe20000041840 */
[----:B------:R-:W5:Y:S01]  /*2ed0*/  LDSM.16.M88.4 R16, [R225+0x4000] ;  /* 0x00400000e110783b */ /* 0x000f620000000200 */
[----:B------:R-:W-:-:S04]  /*2ee0*/  DEPBAR.LE SB0, 0x0 ;  /* 0x000080000000791a */ /* 0x000fc80000000000 */
[C---:B-1----:R-:W-:Y:S06]  /*2ef0*/  HMMA.16816.F32.BF16 R64, R8.reuse, R32, R60 ;  /* 0x000000200840723c */ /* 0x042fec000004183c */
[C---:B--2---:R-:W-:Y:S06]  /*2f00*/  HMMA.16816.F32.BF16 R52, R8.reuse, R30, R48 ;  /* 0x0000001e0834723c */ /* 0x044fec0000041830 */
[C---:B---3--:R-:W-:Y:S06]  /*2f10*/  HMMA.16816.F32.BF16 R72, R8.reuse, R36, R124 ;  /* 0x000000240848723c */ /* 0x048fec000004187c */
[C---:B------:R-:W-:Y:S06]  /*2f20*/  HMMA.16816.F32.BF16 R68, R8.reuse, R38, R120 ;  /* 0x000000260844723c */ /* 0x040fec0000041878 */
[C---:B------:R-:W-:Y:S06]  /*2f30*/  HMMA.16816.F32.BF16 R60, R8.reuse, R34, R128 ;  /* 0x00000022083c723c */ /* 0x040fec0000041880 */
[C---:B------:R-:W-:Y:S06]  /*2f40*/  HMMA.16816.F32.BF16 R56, R8.reuse, R28, R56 ;  /* 0x0000001c0838723c */ /* 0x040fec0000041838 */
[C---:B----4-:R-:W-:Y:S06]  /*2f50*/  HMMA.16816.F32.BF16 R48, R8.reuse, R20, R132 ;  /* 0x000000140830723c */ /* 0x050fec0000041884 */
[----:B------:R-:W-:Y:S06]  /*2f60*/  HMMA.16816.F32.BF16 R40, R8, R22, R116 ;  /* 0x000000160828723c */ /* 0x000fec0000041874 */
[C---:B-----5:R-:W-:Y:S06]  /*2f70*/  HMMA.16816.F32.BF16 R8, R12.reuse, R36, R112 ;  /* 0x000000240c08723c */ /* 0x060fec0000041870 */
        /* <DEDUP_REMOVED lines=13> */
[----:B------:R-:W-:Y:S01]  /*3050*/  HMMA.16816.F32.BF16 R104, R12, R32, R104 ;  /* 0x000000200c68723c */ /* 0x000fe20000041868 */
[----:B------:R-:W-:Y:S01]  /*3060*/  LEA R4, R151, UR27, 0x4 ;  /* 0x0000001b97047c11 */ /* 0x000fe2000f8e20ff */
[----:B------:R-:W-:-:S02]  /*3070*/  IMAD.U32 R5, RZ, RZ, UR28 ;  /* 0x0000001cff057e24 */ /* 0x000fc4000f8e00ff */
[----:B------:R-:W-:Y:S02]  /*3080*/  VIADD R7, R0, 0x1 ;  /* 0x0000000100077836 */ /* 0x000fe40000000000 */
[----:B------:R-:W-:Y:S01]  /*3090*/  IMAD.IADD R3, R4, 0x1, R3 ;  /* 0x0000000104037824 */ /* 0x000fe200078e0203 */
[----:B------:R-:W-:Y:S01]  /*30a0*/  HMMA.16816.F32.BF16 R100, R12, R34, R100 ;  /* 0x000000220c64723c */ /* 0x000fe20000041864 */
[----:B------:R-:W-:-:S03]  /*30b0*/  IMAD.U32 R4, RZ, RZ, UR6 ;  /* 0x00000006ff047e24 */ /* 0x000fc6000f8e00ff */
[C---:B------:R-:W-:Y:S01]  /*30c0*/  VIADDMNMX R233, R3.reuse, UR6, R5, PT ;  /* 0x0000000603e97c46 */ /* 0x040fe2000b800105 */
[C---:B------:R-:W-:Y:S01]  /*30d0*/  VIADD R5, R3.reuse, 0x40 ;  /* 0x0000004003057836 */ /* 0x040fe20000000000 */
[C---:B------:R-:W-:Y:S01]  /*30e0*/  HMMA.16816.F32.BF16 R12, R16.reuse, R24, R8 ;  /* 0x00000018100c723c */ /* 0x040fe20000041808 */
[--C-:B------:R-:W-:Y:S02]  /*30f0*/  IADD3 R6, R4, 0x8, R3.reuse ;  /* 0x0000000804067810 */ /* 0x100fe40007ffe003 */
[----:B------:R-:W-:Y:S02]  /*3100*/  VIADDMNMX R228, R3, UR26, RZ, !PT ;  /* 0x0000001a03e47c46 */ /* 0x000fe4000f8001ff */
[----:B------:R-:W-:Y:S01]  /*3110*/  VIADDMNMX R229, R5, UR26, RZ, !PT ;  /* 0x0000001a05e57c46 */ /* 0x000fe2000f8001ff */
[----:B------:R-:W-:Y:S01]  /*3120*/  VIADD R5, R0, 0x20 ;  /* 0x0000002000057836 */ /* 0x000fe20000000000 */
[C-C-:B------:R-:W-:Y:S01]  /*3130*/  IADD3 R8, R4.reuse, 0x48, R3.reuse ;  /* 0x0000004804087810 */ /* 0x140fe20007ffe003 */
[C---:B------:R-:W-:Y:S01]  /*3140*/  HMMA.16816.F32.BF16 R48, R16.reuse, R26, R36 ;  /* 0x0000001a1030723c */ /* 0x040fe20000041824 */
[----:B------:R-:W-:Y:S01]  /*3150*/  IADD3 R9, R4, 0x40, R3 ;  /* 0x0000004004097810 */ /* 0x000fe20007ffe003 */
[C---:B------:R-:W-:Y:S01]  /*3160*/  VIADD R4, R3.reuse, 0x8 ;  /* 0x0000000803047836 */ /* 0x040fe20000000000 */
[----:B------:R-:W-:Y:S01]  /*3170*/  VIMNMX R230, R8, UR28, PT ;  /* 0x0000001c08e67c48 */ /* 0x000fe2000bfe0100 */
[----:B------:R-:W-:Y:S01]  /*3180*/  VIADD R3, R3, 0x48 ;  /* 0x0000004803037836 */ /* 0x000fe20000000000 */
[----:B------:R-:W-:Y:S01]  /*3190*/  VIMNMX R231, R9, UR28, PT ;  /* 0x0000001c09e77c48 */ /* 0x000fe2000bfe0100 */
[C---:B------:R-:W-:Y:S01]  /*31a0*/  VIADD R9, R0.reuse, 0x9 ;  /* 0x0000000900097836 */ /* 0x040fe20000000000 */
[----:B------:R-:W-:Y:S01]  /*31b0*/  ISETP.GE.AND P0, PT, R7, R230, PT ;  /* 0x000000e60700720c */ /* 0x000fe20003f06270 */
[C---:B------:R-:W-:Y:S01]  /*31c0*/  VIADD R8, R0.reuse, 0x11 ;  /* 0x0000001100087836 */ /* 0x040fe20000000000 */
[----:B------:R-:W-:Y:S01]  /*31d0*/  VIADDMNMX R226, R3, UR26, RZ, !PT ;  /* 0x0000001a03e27c46 */ /* 0x000fe2000f8001ff */
[C---:B------:R-:W-:Y:S01]  /*31e0*/  VIADD R3, R0.reuse, 0x8 ;  /* 0x0000000800037836 */ /* 0x040fe20000000000 */
[----:B------:R-:W-:Y:S01]  /*31f0*/  ISETP.GE.AND P5, PT, R0, R231, PT ;  /* 0x000000e70000720c */ /* 0x000fe20003fa6270 */
[----:B------:R-:W-:Y:S01]  /*3200*/  HMMA.16816.F32.BF16 R104, R16, R44, R104 ;  /* 0x0000002c1068723c */ /* 0x000fe20000041868 */
[----:B------:R-:W-:-:S02]  /*3210*/  ISETP.LT.OR P0, PT, R7, R226, P0 ;  /* 0x000000e20700720c */ /* 0x000fc40000701670 */
[----:B------:R-:W-:Y:S02]  /*3220*/  ISETP.GE.AND P2, PT, R0, R230, PT ;  /* 0x000000e60000720c */ /* 0x000fe40003f46270 */
[----:B------:R-:W-:Y:S01]  /*3230*/  FSEL R34, R75, -INF , !P0 ;  /* 0xff8000004b227808 */ /* 0x000fe20004000000 */
[C---:B------:R-:W-:Y:S01]  /*3240*/  HMMA.16816.F32.BF16 R44, R16.reuse, R46, R100 ;  /* 0x0000002e102c723c */ /* 0x040fe20000041864 */
[-C--:B------:R-:W-:Y:S02]  /*3250*/  ISETP.GE.AND P0, PT, R3, R231.reuse, PT ;  /* 0x000000e70300720c */ /* 0x080fe40003f06270 */
[----:B------:R-:W-:Y:S02]  /*3260*/  ISETP.GE.AND P4, PT, R7, R231, PT ;  /* 0x000000e70700720c */ /* 0x000fe40003f86270 */
[-C--:B------:R-:W-:Y:S01]  /*3270*/  ISETP.LT.OR P0, PT, R3, R229.reuse, P0 ;  /* 0x000000e50300720c */ /* 0x080fe20000701670 */
[----:B------:R-:W-:Y:S01]  /*3280*/  HMMA.16816.F32.BF16 R24, R16, R76, R96 ;  /* 0x0000004c1018723c */ /* 0x000fe20000041860 */
[----:B------:R-:W-:-:S02]  /*3290*/  ISETP.LT.OR P4, PT, R7, R229, P4 ;  /* 0x000000e50700720c */ /* 0x000fc40002781670 */
[----:B------:R-:W-:Y:S02]  /*32a0*/  FSEL R23, R68, -INF , !P0 ;  /* 0xff80000044177808 */ /* 0x000fe40004000000 */
[C---:B------:R-:W-:Y:S01]  /*32b0*/  ISETP.GE.AND P0, PT, R9.reuse, R230, PT ;  /* 0x000000e60900720c */ /* 0x040fe20003f06270 */
[C---:B------:R-:W-:Y:S01]  /*32c0*/  HMMA.16816.F32.BF16 R76, R16.reuse, R78, R88 ;  /* 0x0000004e104c723c */ /* 0x040fe20000041858 */
[C---:B------:R-:W-:Y:S02]  /*32d0*/  ISETP.LT.OR P5, PT, R0.reuse, R229, P5 ;  /* 0x000000e50000720c */ /* 0x040fe40002fa1670 */
[-C--:B------:R-:W-:Y:S02]  /*32e0*/  ISETP.LT.OR P0, PT, R9, R226.reuse, P0 ;  /* 0x000000e20900720c */ /* 0x080fe40000701670 */
[----:B------:R-:W-:Y:S01]  /*32f0*/  ISETP.LT.OR P2, PT, R0, R226, P2 ;  /* 0x000000e20000720c */ /* 0x000fe20001741670 */
[----:B------:R-:W-:Y:S01]  /*3300*/  HMMA.16816.F32.BF16 R28, R16, R92, R28 ;  /* 0x0000005c101c723c */ /* 0x000fe2000004181c */
[----:B------:R-:W-:-:S02]  /*3310*/  FSEL R41, R71, -INF , !P0 ;  /* 0xff80000047297808 */ /* 0x000fc40004000000 */
[----:B------:R-:W-:Y:S02]  /*3320*/  ISETP.GE.AND P0, PT, R8, R230, PT ;  /* 0x000000e60800720c */ /* 0x000fe40003f06270 */
[----:B------:R-:W-:Y:S01]  /*3330*/  VIMNMX R232, R6, UR28, PT ;  /* 0x0000001c06e87c48 */ /* 0x000fe2000bfe0100 */
[----:B------:R-:W-:Y:S01]  /*3340*/  VIADD R6, R0, 0x19 ;  /* 0x0000001900067836 */ /* 0x000fe20000000000 */
[----:B------:R-:W-:Y:S01]  /*3350*/  FSEL R21, R72, -INF , !P5 ;  /* 0xff80000048157808 */ /* 0x000fe20006800000 */
[----:B------:R-:W-:Y:S01]  /*3360*/  HMMA.16816.F32.BF16 R36, R16, R94, R84 ;  /* 0x0000005e1024723c */ /* 0x000fe20000041854 */
[----:B------:R-:W-:Y:S02]  /*3370*/  FSEL R33, R74, -INF , !P2 ;  /* 0xff8000004a217808 */ /* 0x000fe40005000000 */
[----:B------:R-:W-:Y:S02]  /*3380*/  FSEL R22, R73, -INF , !P4 ;  /* 0xff80000049167808 */ /* 0x000fe40006000000 */
[----:B------:R-:W-:-:S02]  /*3390*/  ISETP.LT.OR P0, PT, R8, R226, P0 ;  /* 0x000000e20800720c */ /* 0x000fc40000701670 */
[----:B------:R-:W-:Y:S01]  /*33a0*/  VIADDMNMX R227, R4, UR26, RZ, !PT ;  /* 0x0000001a04e37c46 */ /* 0x000fe2000f8001ff */
[----:B------:R-:W-:Y:S01]  /*33b0*/  VIADD R4, R0, 0x21 ;  /* 0x0000002100047836 */ /* 0x000fe20000000000 */
[----:B------:R-:W-:Y:S01]  /*33c0*/  BAR.SYNC.DEFER_BLOCKING 0x0 ;  /* 0x0000000000007b1d */ /* 0x000fe20000010000 */
[C---:B------:R-:W-:Y:S02]  /*33d0*/  ISETP.GE.AND P6, PT, R3.reuse, R233, PT ;  /* 0x000000e90300720c */ /* 0x040fe40003fc6270 */
[C---:B------:R-:W-:Y:S02]  /*33e0*/  ISETP.GE.AND P4, PT, R3.reuse, R232, PT ;  /* 0x000000e80300720c */ /* 0x040fe40003f86270 */
[----:B------:R-:W-:Y:S02]  /*33f0*/  ISETP.GE.AND P5, PT, R3, R230, PT ;  /* 0x000000e60300720c */ /* 0x000fe40003fa6270 */
[----:B------:R-:W-:Y:S02]  /*3400*/  ISETP.GE.AND P2, PT, R9, R231, PT ;  /* 0x000000e70900720c */ /* 0x000fe40003f46270 */
[----:B------:R-:W-:-:S02]  /*3410*/  ISETP.GE.AND P3, PT, R7, R233, PT ;  /* 0x000000e90700720c */ /* 0x000fc40003f66270 */
[----:B------:R-:W-:Y:S02]  /*3420*/  FSEL R101, R67, -INF , !P0 ;  /* 0xff80000043657808 */ /* 0x000fe40004000000 */
[C---:B------:R-:W-:Y:S02]  /*3430*/  ISETP.LT.OR P6, PT, R3.reuse, R228, P6 ;  /* 0x000000e40300720c */ /* 0x040fe400037c1670 */
[C---:B------:R-:W-:Y:S02]  /*3440*/  ISETP.LT.OR P4, PT, R3.reuse, R227, P4 ;  /* 0x000000e30300720c */ /* 0x040fe40002781670 */
[----:B------:R-:W-:Y:S01]  /*3450*/  ISETP.LT.OR P5, PT, R3, R226, P5 ;  /* 0x000000e20300720c */ /* 0x000fe20002fa1670 */
[----:B------:R-:W-:Y:S01]  /*3460*/  VIADD R3, R0, 0x10 ;  /* 0x0000001000037836 */ /* 0x000fe20000000000 */
[----:B------:R-:W-:Y:S02]  /*3470*/  ISETP.LT.OR P2, PT, R9, R229, P2 ;  /* 0x000000e50900720c */ /* 0x000fe40001741670 */
[----:B------:R-:W-:-:S02]  /*3480*/  ISETP.GE.AND P0, PT, R6, R230, PT ;  /* 0x000000e60600720c */ /* 0x000fc40003f06270 */
[C---:B------:R-:W-:Y:S02]  /*3490*/  ISETP.LT.OR P3, PT, R7.reuse, R228, P3 ;  /* 0x000000e40700720c */ /* 0x040fe40001f61670 */
[----:B------:R-:W-:Y:S02]  /*34a0*/  ISETP.GE.AND P1, PT, R7, R232, PT ;  /* 0x000000e80700720c */ /* 0x000fe40003f26270 */
[----:B------:R-:W-:Y:S02]  /*34b0*/  FSEL R32, R69, -INF , !P2 ;  /* 0xff80000045207808 */ /* 0x000fe40005000000 */
[----:B------:R-:W-:Y:S02]  /*34c0*/  ISETP.LT.OR P0, PT, R6, R226, P0 ;  /* 0x000000e20600720c */ /* 0x000fe40000701670 */
[----:B------:R-:W-:Y:S02]  /*34d0*/  ISETP.GE.AND P2, PT, R0, R232, PT ;  /* 0x000000e80000720c */ /* 0x000fe40003f46270 */
[----:B------:R-:W-:-:S02]  /*34e0*/  FSEL R40, R13, -INF , !P3 ;  /* 0xff8000000d287808 */ /* 0x000fc40005800000 */
[----:B------:R-:W-:Y:S01]  /*34f0*/  ISETP.LT.OR P1, PT, R7, R227, P1 ;  /* 0x000000e30700720c */ /* 0x000fe20000f21670 */
[C---:B------:R-:W-:Y:S01]  /*3500*/  VIADD R7, R0.reuse, 0x18 ;  /* 0x0000001800077836 */ /* 0x040fe20000000000 */
[----:B------:R-:W-:Y:S02]  /*3510*/  ISETP.GE.AND P3, PT, R3, R231, PT ;  /* 0x000000e70300720c */ /* 0x000fe40003f66270 */
[----:B------:R-:W-:Y:S02]  /*3520*/  FSEL R133, R63, -INF , !P0 ;  /* 0xff8000003f857808 */ /* 0x000fe40004000000 */
[----:B------:R-:W-:Y:S02]  /*3530*/  ISETP.LT.OR P2, PT, R0, R227, P2 ;  /* 0x000000e30000720c */ /* 0x000fe40001741670 */
[----:B------:R-:W-:Y:S02]  /*3540*/  ISETP.GE.AND P0, PT, R5, R230, PT ;  /* 0x000000e60500720c */ /* 0x000fe40003f06270 */
[----:B------:R-:W-:-:S02]  /*3550*/  FSEL R68, R15, -INF , !P1 ;  /* 0xff8000000f447808 */ /* 0x000fc40004800000 */
[C---:B------:R-:W-:Y:S02]  /*3560*/  ISETP.LT.OR P3, PT, R3.reuse, R229, P3 ;  /* 0x000000e50300720c */ /* 0x040fe40001f61670 */
[----:B------:R-:W-:Y:S02]  /*3570*/  ISETP.GE.AND P1, PT, R3, R230, PT ;  /* 0x000000e60300720c */ /* 0x000fe40003f26270 */
[----:B------:R-:W-:Y:S02]  /*3580*/  FSEL R55, R14, -INF , !P2 ;  /* 0xff8000000e377808 */ /* 0x000fe40005000000 */
[----:B------:R-:W-:Y:S02]  /*3590*/  ISETP.LT.OR P0, PT, R5, R226, P0 ;  /* 0x000000e20500720c */ /* 0x000fe40000701670 */
[----:B------:R-:W-:Y:S02]  /*35a0*/  ISETP.GE.AND P2, PT, R8, R231, PT ;  /* 0x000000e70800720c */ /* 0x000fe40003f46270 */
[----:B------:R-:W-:-:S02]  /*35b0*/  FSEL R64, R64, -INF , !P3 ;  /* 0xff80000040407808 */ /* 0x000fc40005800000 */
[----:B------:R-:W-:Y:S02]  /*35c0*/  ISETP.LT.OR P1, PT, R3, R226, P1 ;  /* 0x000000e20300720c */ /* 0x000fe40000f21670 */
        /* <DEDUP_REMOVED lines=9> */
[----:B------:R-:W-:Y:S02]  /*3660*/  FSEL R35, R70, -INF , !P5 ;  /* 0xff80000046237808 */ /* 0x000fe40006800000 */
[----:B------:R-:W-:-:S02]  /*3670*/  ISETP.GE.AND P2, PT, R6, R231, PT ;  /* 0x000000e70600720c */ /* 0x000fc40003f46270 */
[----:B------:R-:W-:Y:S02]  /*3680*/  FSEL R60, R60, -INF , !P3 ;  /* 0xff8000003c3c7808 */ /* 0x000fe40005800000 */
[----:B------:R-:W-:Y:S02]  /*3690*/  ISETP.GE.AND P5, PT, R0, R233, PT ;  /* 0x000000e90000720c */ /* 0x000fe40003fa6270 */
[----:B------:R-:W-:Y:S02]  /*36a0*/  ISETP.LT.OR P1, PT, R7, R226, P1 ;  /* 0x000000e20700720c */ /* 0x000fe40000f21670 */
[----:B------:R-:W-:Y:S02]  /*36b0*/  ISETP.GE.AND P3, PT, R5, R231, PT ;  /* 0x000000e70500720c */ /* 0x000fe40003f66270 */
[----:B------:R-:W-:Y:S02]  /*36c0*/  FSEL R175, R59, -INF , !P0 ;  /* 0xff8000003baf7808 */ /* 0x000fe40004000000 */
[----:B------:R-:W-:-:S02]  /*36d0*/  ISETP.LT.OR P2, PT, R6, R229, P2 ;  /* 0x000000e50600720c */ /* 0x000fc40001741670 */
[----:B------:R-:W-:Y:S02]  /*36e0*/  ISETP.GE.AND P0, PT, R8, R233, PT ;  /* 0x000000e90800720c */ /* 0x000fe40003f06270 */
[----:B------:R-:W-:Y:S02]  /*36f0*/  ISETP.LT.OR P5, PT, R0, R228, P5 ;  /* 0x000000e40000720c */ /* 0x000fe40002fa1670 */
[----:B------:R-:W-:Y:S02]  /*3700*/  FSEL R132, R62, -INF , !P1 ;  /* 0xff8000003e847808 */ /* 0x000fe40004800000 */
[----:B------:R-:W-:Y:S02]  /*3710*/  ISETP.LT.OR P3, PT, R5, R229, P3 ;  /* 0x000000e50500720c */ /* 0x000fe40001f61670 */
[----:B------:R-:W-:Y:S02]  /*3720*/  ISETP.GE.AND P1, PT, R3, R233, PT ;  /* 0x000000e90300720c */ /* 0x000fe40003f26270 */
[----:B------:R-:W-:-:S02]  /*3730*/  FSEL R61, R61, -INF , !P2 ;  /* 0xff8000003d3d7808 */ /* 0x000fc40005000000 */
[----:B------:R-:W-:Y:S02]  /*3740*/  ISETP.LT.OR P0, PT, R8, R228, P0 ;  /* 0x000000e40800720c */ /* 0x000fe40000701670 */
[----:B------:R-:W-:Y:S02]  /*3750*/  FSEL R20, R12, -INF , !P5 ;  /* 0xff8000000c147808 */ /* 0x000fe40006800000 */
[----:B------:R-:W-:Y:S02]  /*3760*/  ISETP.GE.AND P2, PT, R4, R231, PT ;  /* 0x000000e70400720c */ /* 0x000fe40003f46270 */
[----:B------:R-:W-:Y:S02]  /*3770*/  FSEL R164, R56, -INF , !P3 ;  /* 0xff80000038a47808 */ /* 0x000fe40005800000 */
[C---:B------:R-:W-:Y:S02]  /*3780*/  ISETP.GE.AND P5, PT, R9.reuse, R233, PT ;  /* 0x000000e90900720c */ /* 0x040fe40003fa6270 */
[----:B------:R-:W-:-:S02]  /*3790*/  ISETP.GE.AND P3, PT, R9, R232, PT ;  /* 0x000000e80900720c */ /* 0x000fc40003f66270 */
[----:B------:R-:W-:Y:S02]  /*37a0*/  ISETP.LT.OR P1, PT, R3, R228, P1 ;  /* 0x000000e40300720c */ /* 0x000fe40000f21670 */
[----:B------:R-:W-:Y:S02]  /*37b0*/  FSEL R48, R48, -INF , !P6 ;  /* 0xff80000030307808 */ /* 0x000fe40007000000 */
[----:B------:R-:W-:Y:S02]  /*37c0*/  ISETP.GE.AND P6, PT, R7, R233, PT ;  /* 0x000000e90700720c */ /* 0x000fe40003fc6270 */
[----:B------:R-:W-:Y:S02]  /*37d0*/  FSEL R54, R105, -INF , !P0 ;  /* 0xff80000069367808 */ /* 0x000fe40004000000 */
[----:B------:R-:W-:Y:S02]  /*37e0*/  ISETP.LT.OR P2, PT, R4, R229, P2 ;  /* 0x000000e50400720c */ /* 0x000fe40001741670 */
[----:B------:R-:W-:-:S02]  /*37f0*/  ISETP.GE.AND P0, PT, R5, R233, PT ;  /* 0x000000e90500720c */ /* 0x000fc40003f06270 */
[CC--:B------:R-:W-:Y:S02]  /*3800*/  ISETP.LT.OR P5, PT, R9.reuse, R228.reuse, P5 ;  /* 0x000000e40900720c */ /* 0x0c0fe40002fa1670 */
[----:B------:R-:W-:Y:S01]  /*3810*/  ISETP.LT.OR P3, PT, R9, R227, P3 ;  /* 0x000000e30900720c */ /* 0x000fe20001f61670 */
[----:B------:R-:W-:Y:S01]  /*3820*/  VIADD R9, R0, 0x28 ;  /* 0x0000002800097836 */ /* 0x000fe20000000000 */
[----:B------:R-:W-:Y:S02]  /*3830*/  FSEL R53, R104, -INF , !P1 ;  /* 0xff80000068357808 */ /* 0x000fe40004800000 */
[-C--:B------:R-:W-:Y:S02]  /*3840*/  ISETP.LT.OR P1, PT, R7, R228.reuse, P6 ;  /* 0x000000e40700720c */ /* 0x080fe40003721670 */
[----:B------:R-:W-:Y:S02]  /*3850*/  FSEL R165, R57, -INF , !P2 ;  /* 0xff80000039a57808 */ /* 0x000fe40005000000 */
[----:B------:R-:W-:-:S02]  /*3860*/  ISETP.LT.OR P0, PT, R5, R228, P0 ;  /* 0x000000e40500720c */ /* 0x000fc40000701670 */
[----:B------:R-:W-:Y:S02]  /*3870*/  ISETP.GE.AND P2, PT, R3, R232, PT ;  /* 0x000000e80300720c */ /* 0x000fe40003f46270 */
[----:B------:R-:W-:Y:S02]  /*3880*/  FSEL R52, R49, -INF , !P5 ;  /* 0xff80000031347808 */ /* 0x000fe40006800000 */
[----:B------:R-:W-:Y:S02]  /*3890*/  ISETP.GE.AND P5, PT, R6, R233, PT ;  /* 0x000000e90600720c */ /* 0x000fe40003fa6270 */
[----:B------:R-:W-:Y:S02]  /*38a0*/  FSEL R44, R44, -INF , !P1 ;  /* 0xff8000002c2c7808 */ /* 0x000fe40004800000 */
[----:B------:R-:W-:Y:S02]  /*38b0*/  ISETP.GE.AND P1, PT, R9, R231, PT ;  /* 0x000000e70900720c */ /* 0x000fe40003f26270 */
[----:B------:R-:W-:-:S02]  /*38c0*/  FSEL R154, R24, -INF , !P0 ;  /* 0xff800000189a7808 */ /* 0x000fc40004000000 */
[----:B------:R-:W-:Y:S01]  /*38d0*/  ISETP.LT.OR P2, PT, R3, R227, P2 ;  /* 0x000000e30300720c */ /* 0x000fe20001741670 */
[----:B------:R-:W-:Y:S01]  /*38e0*/  VIADD R3, R0, 0x29 ;  /* 0x0000002900037836 */ /* 0x000fe20000000000 */
[----:B------:R-:W-:Y:S02]  /*38f0*/  PLOP3.LUT P0, PT, PT, PT, UP0, 0x80, 0x0 ;  /* 0x000000000000781c */ /* 0x000fe40003f0f008 */
[----:B------:R-:W-:Y:S02]  /*3900*/  ISETP.LT.OR P5, PT, R6, R228, P5 ;  /* 0x000000e40600720c */ /* 0x000fe40002fa1670 */
[C---:B------:R-:W-:Y:S02]  /*3910*/  ISETP.GE.AND P6, PT, R9.reuse, R230, PT ;  /* 0x000000e60900720c */ /* 0x040fe40003fc6270 */
[----:B------:R-:W-:Y:S02]  /*3920*/  ISETP.LT.OR P1, PT, R9, R229, P1 ;  /* 0x000000e50900720c */ /* 0x000fe40000f21670 */
[----:B------:R-:W-:-:S02]  /*3930*/  FSEL R45, R45, -INF , !P5 ;  /* 0xff8000002d2d7808 */ /* 0x000fc40006800000 */
[----:B------:R-:W-:Y:S02]  /*3940*/  ISETP.GE.AND P5, PT, R3, R231, PT ;  /* 0x000000e70300720c */ /* 0x000fe40003fa6270 */
[----:B------:R-:W-:Y:S02]  /*3950*/  ISETP.LT.OR P6, PT, R9, R226, P6 ;  /* 0x000000e20900720c */ /* 0x000fe400037c1670 */
[----:B------:R-:W-:Y:S02]  /*3960*/  FSEL R155, R80, -INF , !P1 ;  /* 0xff800000509b7808 */ /* 0x000fe40004800000 */
[C---:B------:R-:W-:Y:S02]  /*3970*/  ISETP.GE.AND P1, PT, R3.reuse, R230, PT ;  /* 0x000000e60300720c */ /* 0x040fe40003f26270 */
[----:B------:R-:W-:Y:S02]  /*3980*/  ISETP.LT.OR P5, PT, R3, R229, P5 ;  /* 0x000000e50300720c */ /* 0x000fe40002fa1670 */
[----:B------:R-:W-:-:S02]  /*3990*/  FSEL R174, R82, -INF , !P6 ;  /* 0xff80000052ae7808 */ /* 0x000fc40007000000 */
[CC--:B------:R-:W-:Y:S02]  /*39a0*/  ISETP.GE.AND P6, PT, R4.reuse, R233.reuse, PT ;  /* 0x000000e90400720c */ /* 0x0c0fe40003fc6270 */
[----:B------:R-:W-:Y:S02]  /*39b0*/  ISETP.LT.OR P1, PT, R3, R226, P1 ;  /* 0x000000e20300720c */ /* 0x000fe40000f21670 */
[----:B------:R-:W-:Y:S02]  /*39c0*/  FSEL R172, R81, -INF , !P5 ;  /* 0xff80000051ac7808 */ /* 0x000fe40006800000 */
[----:B------:R-:W-:Y:S02]  /*39d0*/  ISETP.GE.AND P5, PT, R9, R233, PT ;  /* 0x000000e90900720c */ /* 0x000fe40003fa6270 */
[----:B------:R-:W-:Y:S02]  /*39e0*/  ISETP.LT.OR P6, PT, R4, R228, P6 ;  /* 0x000000e40400720c */ /* 0x000fe400037c1670 */
[----:B------:R-:W-:Y:S01]  /*39f0*/  FSEL R176, R83, -INF , !P1 ;  /* 0xff80000053b07808 */ /* 0x000fe20004800000 */
[----:B------:R-:W-:Y:S10]  /*3a00*/  @!P0 BRA `(.L_x_168) ;  /* 0x0000000000608947 */ /* 0x000ff40003800000 */
[----:B------:R-:W-:Y:S01]  /*3a10*/  UIADD3 UR7, UR25, -0x2, URZ ;  /* 0xfffffffe19077890 */ /* 0x000fe2000fffe03f */
[----:B------:R-:W-:-:S03]  /*3a20*/  IMAD.U32 R14, RZ, RZ, UR30 ;  /* 0x0000001eff0e7e24 */ /* 0x000fc6000f8e00ff */
[----:B------:R-:W-:Y:S02]  /*3a30*/  USHF.R.S32.HI UR6, URZ, 0x1f, UR7 ;  /* 0x0000001f3f067899 */ /* 0x000fe40008011407 */
[----:B------:R-:W-:Y:S01]  /*3a40*/  UIMAD UR5, UR20, UR7, URZ ;  /* 0x00000007140572a4 */ /* 0x000fe2000f8e023f */
[----:B------:R-:W-:-:S03]  /*3a50*/  IMAD.U32 R10, RZ, RZ, UR7 ;  /* 0x00000007ff0a7e24 */ /* 0x000fc6000f8e00ff */
[----:B------:R-:W-:Y:S01]  /*3a60*/  UIMAD UR5, UR6, UR21, UR5 ;  /* 0x00000015060572a4 */ /* 0x000fe2000f8e0205 */
[----:B------:R-:W-:Y:S02]  /*3a70*/  IMAD.WIDE.U32 R12, R10, UR21, R156 ;  /* 0x000000150a0c7c25 */ /* 0x000fe4000f8e009c */
[----:B------:R-:W-:-:S03]  /*3a80*/  ULDC.64 UR6, c[0x0][0x218] ;  /* 0x0000860000067ab9 */ /* 0x000fc60000000a00 */
[----:B------:R-:W-:Y:S01]  /*3a90*/  VIADD R11, R13, UR5 ;  /* 0x000000050d0b7c36 */ /* 0x000fe20008000000 */
[C---:B------:R-:W-:Y:S02]  /*3aa0*/  LEA R10, P1, R12.reuse, UR6, 0x1 ;  /* 0x000000060c0a7c11 */ /* 0x040fe4000f8208ff */
[----:B------:R-:W-:Y:S02]  /*3ab0*/  MOV R13, UR31 ;  /* 0x0000001f000d7c02 */ /* 0x000fe40008000f00 */
        /* <DEDUP_REMOVED lines=13> */
.L_x_168:
[C---:B-1----:R-:W-:Y:S01]  /*3b90*/  VIADD R13, R0.reuse, 0x30 ;  /* 0x00000030000d7836 */ /* 0x042fe20000000000 */
[----:B------:R-:W-:Y:S01]  /*3ba0*/  ISETP.LT.OR P1, PT, R9, R228, P5 ;  /* 0x000000e40900720c */ /* 0x000fe20002f21670 */
[C---:B------:R-:W-:Y:S01]  /*3bb0*/  VIADD R12, R0.reuse, 0x31 ;  /* 0x00000031000c7836 */ /* 0x040fe20000000000 */
[-C--:B------:R-:W-:Y:S01]  /*3bc0*/  ISETP.GE.AND P5, PT, R3, R233.reuse, PT ;  /* 0x000000e90300720c */ /* 0x080fe20003fa6270 */
[----:B------:R-:W-:Y:S01]  /*3bd0*/  VIADD R15, R0, 0x38 ;  /* 0x00000038000f7836 */ /* 0x000fe20000000000 */
[----:B------:R-:W-:Y:S01]  /*3be0*/  FSEL R177, R76, -INF , !P1 ;  /* 0xff8000004cb17808 */ /* 0x000fe20004800000 */
[----:B------:R-:W-:Y:S01]  /*3bf0*/  VIADD R16, R0, 0x39 ;  /* 0x0000003900107836 */ /* 0x000fe20000000000 */
[----:B------:R-:W-:Y:S01]  /*3c00*/  FMNMX.FTZ R0, R20, R40, !PT ;  /* 0x0000002814007209 */ /* 0x000fe20007810000 */
[----:B------:R-:W-:Y:S01]  /*3c10*/  ULDC UR26, c[0x0][0x2ec] ;  /* 0x0000bb00001a7ab9 */ /* 0x000fe20000000800 */
[----:B------:R-:W-:Y:S02]  /*3c20*/  ISETP.GE.AND P1, PT, R13, R233, PT ;  /* 0x000000e90d00720c */ /* 0x000fe40003f26270 */
        /* <DEDUP_REMOVED lines=13> */
[----:B------:R-:W-:Y:S02]  /*3d00*/  ISETP.LT.OR P1, PT, R13, R228, P1 ;  /* 0x000000e40d00720c */ /* 0x000fe40000f21670 */
[----:B------:R-:W-:Y:S02]  /*3d10*/  FMNMX.FTZ R0, R35, R0, !PT ;  /* 0x0000000023007209 */ /* 0x000fe40007810000 */
[----:B------:R-:W-:Y:S02]  /*3d20*/  FSEL R173, R25, -INF , !P6 ;  /* 0xff80000019ad7808 */ /* 0x000fe40007000000 */
[----:B------:R-:W-:Y:S02]  /*3d30*/  FMNMX.FTZ R11, R154, R11, !PT ;  /* 0x0000000b9a0b7209 */ /* 0x000fe40007810000 */
[----:B------:R-:W-:Y:S02]  /*3d40*/  FSEL R184, R28, -INF , !P1 ;  /* 0xff8000001cb87808 */ /* 0x000fe40004800000 */
[----:B------:R-:W-:-:S02]  /*3d50*/  FMNMX.FTZ R10, R61, R10, !PT ;  /* 0x0000000a3d0a7209 */ /* 0x000fc40007810000 */
[----:B------:R-:W-:Y:S02]  /*3d60*/  ISETP.LT.OR P5, PT, R3, R228, P5 ;  /* 0x000000e40300720c */ /* 0x000fe40002fa1670 */
[----:B------:R-:W-:Y:S02]  /*3d70*/  ISETP.GE.AND P1, PT, R15, R233, PT ;  /* 0x000000e90f00720c */ /* 0x000fe40003f26270 */
[----:B------:R-:W-:Y:S02]  /*3d80*/  FMNMX.FTZ R0, R41, R0, !PT ;  /* 0x0000000029007209 */ /* 0x000fe40007810000 */
[----:B------:R-:W-:Y:S02]  /*3d90*/  ISETP.GE.AND P6, PT, R13, R231, PT ;  /* 0x000000e70d00720c */ /* 0x000fe40003fc6270 */
[----:B------:R-:W-:Y:S02]  /*3da0*/  FMNMX.FTZ R11, R173, R11, !PT ;  /* 0x0000000bad0b7209 */ /* 0x000fe40007810000 */
[----:B------:R-:W-:-:S02]  /*3db0*/  FMNMX.FTZ R10, R164, R10, !PT ;  /* 0x0000000aa40a7209 */ /* 0x000fc40007810000 */
[----:B------:R-:W-:Y:S02]  /*3dc0*/  FSEL R179, R77, -INF , !P5 ;  /* 0xff8000004db37808 */ /* 0x000fe40006800000 */
[----:B------:R-:W-:Y:S02]  /*3dd0*/  ISETP.LT.OR P1, PT, R15, R228, P1 ;  /* 0x000000e40f00720c */ /* 0x000fe40000f21670 */
[----:B------:R-:W-:Y:S02]  /*3de0*/  FMNMX.FTZ R0, R100, R0, !PT ;  /* 0x0000000064007209 */ /* 0x000fe40007810000 */
[----:B------:R-:W-:Y:S02]  /*3df0*/  ISETP.GE.AND P5, PT, R12, R233, PT ;  /* 0x000000e90c00720c */ /* 0x000fe40003fa6270 */
[----:B------:R-:W-:Y:S02]  /*3e00*/  ISETP.LT.OR P6, PT, R13, R229, P6 ;  /* 0x000000e50d00720c */ /* 0x000fe400037c1670 */
[----:B------:R-:W-:-:S02]  /*3e10*/  FMNMX.FTZ R11, R177, R11, !PT ;  /* 0x0000000bb10b7209 */ /* 0x000fc40007810000 */
[----:B------:R-:W-:Y:S02]  /*3e20*/  FMNMX.FTZ R10, R165, R10, !PT ;  /* 0x0000000aa50a7209 */ /* 0x000fe40007810000 */
[----:B------:R-:W-:Y:S02]  /*3e30*/  FSEL R182, R36, -INF , !P1 ;  /* 0xff80000024b67808 */ /* 0x000fe40004800000 */
[----:B------:R-:W-:Y:S02]  /*3e40*/  FMNMX.FTZ R0, R101, R0, !PT ;  /* 0x0000000065007209 */ /* 0x000fe40007810000 */
[----:B------:R-:W-:Y:S02]  /*3e50*/  ISETP.LT.OR P5, PT, R12, R228, P5 ;  /* 0x000000e40c00720c */ /* 0x000fe40002fa1670 */
[----:B------:R-:W-:Y:S02]  /*3e60*/  ISETP.GE.AND P1, PT, R15, R231, PT ;  /* 0x000000e70f00720c */ /* 0x000fe40003f26270 */
[----:B------:R-:W-:-:S02]  /*3e70*/  FSEL R214, R108, -INF , !P6 ;  /* 0xff8000006cd67808 */ /* 0x000fc40007000000 */
[----:B------:R-:W-:Y:S02]  /*3e80*/  FMNMX.FTZ R11, R179, R11, !PT ;  /* 0x0000000bb30b7209 */ /* 0x000fe40007810000 */
[----:B------:R-:W-:Y:S02]  /*3e90*/  ISETP.GE.AND P6, PT, R12, R231, PT ;  /* 0x000000e70c00720c */ /* 0x000fe40003fc6270 */
[----:B------:R-:W-:Y:S02]  /*3ea0*/  FMNMX.FTZ R10, R155, R10, !PT ;  /* 0x0000000a9b0a7209 */ /* 0x000fe40007810000 */
[----:B------:R-:W-:Y:S02]  /*3eb0*/  FMNMX.FTZ R0, R132, R0, !PT ;  /* 0x0000000084007209 */ /* 0x000fe40007810000 */
[----:B------:R-:W-:Y:S02]  /*3ec0*/  FSEL R183, R29, -INF , !P5 ;  /* 0xff8000001db77808 */ /* 0x000fe40006800000 */
[----:B------:R-:W-:-:S02]  /*3ed0*/  ISETP.LT.OR P1, PT, R15, R229, P1 ;  /* 0x000000e50f00720c */ /* 0x000fc40000f21670 */
[----:B------:R-:W-:Y:S02]  /*3ee0*/  ISETP.GE.AND P5, PT, R16, R233, PT ;  /* 0x000000e91000720c */ /* 0x000fe40003fa6270 */
[----:B------:R-:W-:Y:S02]  /*3ef0*/  FMNMX.FTZ R105, R184, R11, !PT ;  /* 0x0000000bb8697209 */ /* 0x000fe40007810000 */
[----:B------:R-:W-:Y:S02]  /*3f00*/  ISETP.LT.OR P6, PT, R12, R229, P6 ;  /* 0x000000e50c00720c */ /* 0x000fe400037c1670 */
[----:B------:R-:W-:Y:S02]  /*3f10*/  FMNMX.FTZ R10, R172, R10, !PT ;  /* 0x0000000aac0a7209 */ /* 0x000fe40007810000 */
[----:B------:R-:W-:Y:S02]  /*3f20*/  FMNMX.FTZ R0, R133, R0, !PT ;  /* 0x0000000085007209 */ /* 0x000fe40007810000 */
[----:B------:R-:W-:-:S02]  /*3f30*/  FSEL R210, R112, -INF , !P1 ;  /* 0xff80000070d27808 */ /* 0x000fc40004800000 */
[C---:B------:R-:W-:Y:S02]  /*3f40*/  ISETP.LT.OR P5, PT, R16.reuse, R228, P5 ;  /* 0x000000e41000720c */ /* 0x040fe40002fa1670 */
[----:B------:R-:W-:Y:S02]  /*3f50*/  ISETP.GE.AND P1, PT, R16, R231, PT ;  /* 0x000000e71000720c */ /* 0x000fe40003f26270 */
[----:B------:R-:W-:Y:S02]  /*3f60*/  FMNMX.FTZ R105, R183, R105, !PT ;  /* 0x00000069b7697209 */ /* 0x000fe40007810000 */
[----:B------:R-:W-:Y:S02]  /*3f70*/  FSEL R213, R109, -INF , !P6 ;  /* 0xff8000006dd57808 */ /* 0x000fe40007000000 */
[----:B------:R-:W-:Y:S02]  /*3f80*/  FMNMX.FTZ R10, R214, R10, !PT ;  /* 0x0000000ad60a7209 */ /* 0x000fe40007810000 */
[----:B------:R-:W-:-:S02]  /*3f90*/  FMNMX.FTZ R0, R178, R0, !PT ;  /* 0x00000000b2007209 */ /* 0x000fc40007810000 */
[----:B------:R-:W-:Y:S02]  /*3fa0*/  FSEL R200, R37, -INF , !P5 ;  /* 0xff80000025c87808 */ /* 0x000fe40006800000 */
[----:B------:R-:W-:Y:S02]  /*3fb0*/  FMNMX.FTZ R105, R182, R105, !PT ;  /* 0x00000069b6697209 */ /* 0x000fe40007810000 */
[----:B------:R-:W-:Y:S02]  /*3fc0*/  ISETP.LT.OR P1, PT, R16, R229, P1 ;  /* 0x000000e51000720c */ /* 0x000fe40000f21670 */
[----:B------:R-:W-:Y:S02]  /*3fd0*/  FMNMX.FTZ R103, R213, R10, !PT ;  /* 0x0000000ad5677209 */ /* 0x000fe40007810000 */
[----:B------:R-:W-:Y:S02]  /*3fe0*/  ISETP.GE.AND P6, PT, R13, R230, PT ;  /* 0x000000e60d00720c */ /* 0x000fe40003fc6270 */
[----:B------:R-:W-:-:S02]  /*3ff0*/  FMNMX.FTZ R0, R175, R0, !PT ;  /* 0x00000000af007209 */ /* 0x000fc40007810000 */
[----:B------:R-:W-:Y:S02]  /*4000*/  FMNMX.FTZ R105, R200, R105, !PT ;  /* 0x00000069c8697209 */ /* 0x000fe40007810000 */
[----:B------:R-:W-:Y:S02]  /*4010*/  FSEL R208, R113, -INF , !P1 ;  /* 0xff80000071d07808 */ /* 0x000fe40004800000 */
[----:B------:R-:W-:Y:S01]  /*4020*/  FMNMX.FTZ R103, R210, R103, !PT ;  /* 0x00000067d2677209 */ /* 0x000fe20007810000 */
[----:B------:R-:W1:Y:S01]  /*4030*/  SHFL.BFLY PT, R10, R105, 0x2, 0x1f ;  /* 0x0c401f00690a7f89 */ /* 0x000e6200000e0000 */
[----:B------:R-:W-:Y:S02]  /*4040*/  ISETP.GE.AND P1, PT, R12, R230, PT ;  /* 0x000000e60c00720c */ /* 0x000fe40003f26270 */
[----:B------:R-:W-:Y:S02]  /*4050*/  ISETP.LT.OR P6, PT, R13, R226, P6 ;  /* 0x000000e20d00720c */ /* 0x000fe400037c1670 */
[----:B------:R-:W-:-:S02]  /*4060*/  FMNMX.FTZ R0, R174, R0, !PT ;  /* 0x00000000ae007209 */ /* 0x000fc40007810000 */
[----:B------:R-:W-:Y:S02]  /*4070*/  FMNMX.FTZ R103, R208, R103, !PT ;  /* 0x00000067d0677209 */ /* 0x000fe40007810000 */
[----:B------:R-:W-:Y:S02]  /*4080*/  ISETP.LT.OR P1, PT, R12, R226, P1 ;  /* 0x000000e20c00720c */ /* 0x000fe40000f21670 */
[----:B------:R-:W-:Y:S01]  /*4090*/  ISETP.GE.AND P5, PT, R15, R230, PT ;  /* 0x000000e60f00720c */ /* 0x000fe20003fa6270 */
[----:B------:R-:W2:Y:S01]  /*40a0*/  SHFL.BFLY PT, R11, R103, 0x2, 0x1f ;  /* 0x0c401f00670b7f89 */ /* 0x000ea200000e0000 */
[----:B------:R-:W-:Y:S02]  /*40b0*/  FSEL R203, R110, -INF , !P6 ;  /* 0xff8000006ecb7808 */ /* 0x000fe40007000000 */
[----:B------:R-:W-:Y:S02]  /*40c0*/  FMNMX.FTZ R0, R176, R0, !PT ;  /* 0x00000000b0007209 */ /* 0x000fe40007810000 */
[----:B------:R-:W-:-:S02]  /*40d0*/  FSEL R209, R111, -INF , !P1 ;  /* 0xff8000006fd17808 */ /* 0x000fc40004800000 */
[C---:B------:R-:W-:Y:S02]  /*40e0*/  ISETP.GE.AND P1, PT, R16.reuse, R230, PT ;  /* 0x000000e61000720c */ /* 0x040fe40003f26270 */
[----:B------:R-:W-:Y:S02]  /*40f0*/  ISETP.LT.OR P5, PT, R15, R226, P5 ;  /* 0x000000e20f00720c */ /* 0x000fe40002fa1670 */
[----:B------:R-:W-:Y:S02]  /*4100*/  FMNMX.FTZ R0, R203, R0, !PT ;  /* 0x00000000cb007209 */ /* 0x000fe40007810000 */
[----:B------:R-:W-:Y:S02]  /*4110*/  ISETP.LT.OR P1, PT, R16, R226, P1 ;  /* 0x000000e21000720c */ /* 0x000fe40000f21670 */
[----:B------:R-:W-:Y:S02]  /*4120*/  FSEL R212, R114, -INF , !P5 ;  /* 0xff80000072d47808 */ /* 0x000fe40006800000 */
[----:B------:R-:W-:-:S02]  /*4130*/  FMNMX.FTZ R0, R209, R0, !PT ;  /* 0x00000000d1007209 */ /* 0x000fc40007810000 */
[----:B------:R-:W-:Y:S02]  /*4140*/  FSEL R215, R115, -INF , !P1 ;  /* 0xff80000073d77808 */ /* 0x000fe40004800000 */
[----:B------:R-:W-:Y:S02]  /*4150*/  FMNMX.FTZ R0, R212, R0, !PT ;  /* 0x00000000d4007209 */ /* 0x000fe40007810000 */
[----:B------:R-:W-:Y:S02]  /*4160*/  ISETP.GE.AND P1, PT, R6, R232, PT ;  /* 0x000000e80600720c */ /* 0x000fe40003f26270 */
[----:B------:R-:W-:Y:S02]  /*4170*/  FMNMX.FTZ R0, R215, R0, !PT ;  /* 0x00000000d7007209 */ /* 0x000fe40007810000 */
[----:B-1----:R-:W-:Y:S02]  /*4180*/  FMNMX.FTZ R105, R105, R10, !PT ;  /* 0x0000000a69697209 */ /* 0x002fe40007810000 */
[----:B------:R-:W-:Y:S01]  /*4190*/  FSEL R14, R51, -INF , !P3 ;  /* 0xff800000330e7808 */ /* 0x000fe20005800000 */
[----:B------:R-:W1:Y:S01]  /*41a0*/  SHFL.BFLY PT, R102, R0, 0x2, 0x1f ;  /* 0x0c401f0000667f89 */ /* 0x000e6200000e0000 */
[----:B------:R-:W-:-:S02]  /*41b0*/  ISETP.GE.AND P3, PT, R4, R232, PT ;  /* 0x000000e80400720c */ /* 0x000fc40003f66270 */
[----:B------:R-:W-:Y:S02]  /*41c0*/  ISETP.LT.OR P1, PT, R6, R227, P1 ;  /* 0x000000e30600720c */ /* 0x000fe40000f21670 */
[----:B------:R-:W-:Y:S01]  /*41d0*/  FSEL R10, R50, -INF , !P4 ;  /* 0xff800000320a7808 */ /* 0x000fe20006000000 */
[----:B------:R-:W3:Y:S01]  /*41e0*/  SHFL.BFLY PT, R6, R105, 0x1, 0x1f ;  /* 0x0c201f0069067f89 */ /* 0x000ee200000e0000 */
[-C--:B------:R-:W-:Y:S02]  /*41f0*/  ISETP.GE.AND P6, PT, R8, R232.reuse, PT ;  /* 0x000000e80800720c */ /* 0x080fe40003fc6270 */
[----:B--2---:R-:W-:Y:S02]  /*4200*/  FMNMX.FTZ R103, R103, R11, !PT ;  /* 0x0000000b67677209 */ /* 0x004fe40007810000 */
[----:B------:R-:W-:Y:S02]  /*4210*/  ISETP.GE.AND P4, PT, R5, R232, PT ;  /* 0x000000e80500720c */ /* 0x000fe40003f86270 */
[----:B------:R-:W-:-:S02]  /*4220*/  ISETP.LT.OR P3, PT, R4, R227, P3 ;  /* 0x000000e30400720c */ /* 0x000fc40001f61670 */
[----:B------:R-:W-:Y:S02]  /*4230*/  FMNMX.FTZ R4, R55, R68, !PT ;  /* 0x0000004437047209 */ /* 0x000fe40007810000 */
[-C--:B------:R-:W-:Y:S02]  /*4240*/  ISETP.LT.OR P6, PT, R8, R227.reuse, P6 ;  /* 0x000000e30800720c */ /* 0x080fe400037c1670 */
[----:B------:R-:W-:Y:S02]  /*4250*/  ISETP.LT.OR P4, PT, R5, R227, P4 ;  /* 0x000000e30500720c */ /* 0x000fe40002781670 */
[----:B------:R-:W2:Y:S01]  /*4260*/  SHFL.BFLY PT, R5, R103, 0x1, 0x1f ;  /* 0x0c201f0067057f89 */ /* 0x000ea200000e0000 */
[----:B------:R-:W-:Y:S02]  /*4270*/  FMNMX.FTZ R4, R10, R4, !PT ;  /* 0x000000040a047209 */ /* 0x000fe40007810000 */
[----:B------:R-:W-:Y:S02]  /*4280*/  FSEL R88, R107, -INF , !P6 ;  /* 0xff8000006b587808 */ /* 0x000fe40007000000 */
[----:B------:R-:W-:-:S02]  /*4290*/  ISETP.GE.AND P6, PT, R3, R232, PT ;  /* 0x000000e80300720c */ /* 0x000fc40003fc6270 */
[----:B------:R-:W-:Y:S02]  /*42a0*/  ISETP.GE.AND P5, PT, R7, R232, PT ;  /* 0x000000e80700720c */ /* 0x000fe40003fa6270 */
[----:B------:R-:W-:Y:S02]  /*42b0*/  FSEL R89, R106, -INF , !P2 ;  /* 0xff8000006a597808 */ /* 0x000fe40005000000 */
[----:B------:R-:W-:Y:S02]  /*42c0*/  FMNMX.FTZ R4, R14, R4, !PT ;  /* 0x000000040e047209 */ /* 0x000fe40007810000 */
[-C--:B------:R-:W-:Y:S02]  /*42d0*/  ISETP.LT.OR P6, PT, R3, R227.reuse, P6 ;  /* 0x000000e30300720c */ /* 0x080fe400037c1670 */
[----:B------:R-:W-:Y:S02]  /*42e0*/  ISETP.LT.OR P5, PT, R7, R227, P5 ;  /* 0x000000e30700720c */ /* 0x000fe40002fa1670 */
[----:B------:R-:W-:-:S02]  /*42f0*/  FMNMX.FTZ R3, R89, R4, !PT ;  /* 0x0000000459037209 */ /* 0x000fc40007810000 */
[----:B-1----:R-:W-:Y:S02]  /*4300*/  FMNMX.FTZ R102, R0, R102, !PT ;  /* 0x0000006600667209 */ /* 0x002fe40007810000 */
[----:B------:R-:W-:Y:S02]  /*4310*/  FSEL R91, R46, -INF , !P5 ;  /* 0xff8000002e5b7808 */ /* 0x000fe40006800000 */
[----:B------:R-:W-:Y:S02]  /*4320*/  FMNMX.FTZ R0, R88, R3, !PT ;  /* 0x0000000358007209 */ /* 0x000fe40007810000 */
[----:B------:R-:W-:Y:S02]  /*4330*/  FSEL R90, R47, -INF , !P1 ;  /* 0xff8000002f5a7808 */ /* 0x000fe40004800000 */
[----:B------:R-:W-:Y:S02]  /*4340*/  FMNMX.FTZ R0, R91, R0, !PT ;  /* 0x000000005b007209 */ /* 0x000fe40007810000 */
[----:B---3--:R-:W-:-:S02]  /*4350*/  FMNMX.FTZ R105, R105, R6, !PT ;  /* 0x0000000669697209 */ /* 0x008fc40007810000 */
[----:B------:R-:W-:Y:S02]  /*4360*/  ISETP.GE.AND P2, PT, R9, R232, PT ;  /* 0x000000e80900720c */ /* 0x000fe40003f46270 */
[----:B------:R-:W-:Y:S01]  /*4370*/  FSEL R153, R26, -INF , !P4 ;  /* 0xff8000001a997808 */ /* 0x000fe20006000000 */
[----:B------:R-:W-:Y:S01]  /*4380*/  FMUL.FTZ R3, R105, UR26 ;  /* 0x0000001a69037c20 */ /* 0x000fe20008410000 */
[----:B------:R-:W-:Y:S02]  /*4390*/  FMNMX.FTZ R0, R90, R0, !PT ;  /* 0x000000005a007209 */ /* 0x000fe40007810000 */
[----:B------:R-:W-:Y:S02]  /*43a0*/  ISETP.GE.AND P5, PT, R13, R232, PT ;  /* 0x000000e80d00720c */ /* 0x000fe40003fa6270 */
[----:B--2---:R-:W-:Y:S02]  /*43b0*/  FMNMX.FTZ R103, R103, R5, !PT ;  /* 0x0000000567677209 */ /* 0x004fe40007810000 */
[----:B------:R-:W-:Y:S01]  /*43c0*/  ISETP.LT.OR P2, PT, R9, R227, P2 ;  /* 0x000000e30900720c */ /* 0x000fe20001741670 */
[----:B------:R-:W1:Y:S01]  /*43d0*/  SHFL.BFLY PT, R5, R102, 0x1, 0x1f ;  /* 0x0c201f0066057f89 */ /* 0x000e6200000e0000 */
[----:B------:R-:W-:-:S02]  /*43e0*/  FSETP.NEU.FTZ.AND P4, PT, R105, -INF , PT ;  /* 0xff8000006900780b */ /* 0x000fc40003f9d000 */
[----:B------:R-:W-:Y:S02]  /*43f0*/  FSEL R152, R27, -INF , !P3 ;  /* 0xff8000001b987808 */ /* 0x000fe40005800000 */
[----:B------:R-:W-:Y:S02]  /*4400*/  FMNMX.FTZ R0, R153, R0, !PT ;  /* 0x0000000099007209 */ /* 0x000fe40007810000 */
[----:B------:R-:W-:Y:S01]  /*4410*/  ISETP.LT.OR P5, PT, R13, R227, P5 ;  /* 0x000000e30d00720c */ /* 0x000fe20002fa1670 */
[----:B------:R-:W-:Y:S01]  /*4420*/  FMUL.FTZ R13, R103, UR26 ;  /* 0x0000001a670d7c20 */ /* 0x000fe20008410000 */
[----:B------:R-:W-:Y:S02]  /*4430*/  FSEL R3, R3, RZ, P4 ;  /* 0x000000ff03037208 */ /* 0x000fe40002000000 */
[----:B------:R-:W-:Y:S02]  /*4440*/  FSEL R106, R78, -INF , !P2 ;  /* 0xff8000004e6a7808 */ /* 0x000fe40005000000 */
[----:B------:R-:W-:Y:S01]  /*4450*/  FMNMX.FTZ R0, R152, R0, !PT ;  /* 0x0000000098007209 */ /* 0x000fe20007810000 */
[----:B------:R-:W-:Y:S01]  /*4460*/  FFMA.FTZ R4, R20, UR26, -R3 ;  /* 0x0000001a14047c23 */ /* 0x000fe20008010803 */
[----:B------:R-:W-:-:S02]  /*4470*/  FSETP.NEU.FTZ.AND P3, PT, R103, -INF , PT ;  /* 0xff8000006700780b */ /* 0x000fc40003f7d000 */
[-C--:B------:R-:W-:Y:S01]  /*4480*/  ISETP.GE.AND P2, PT, R15, R232.reuse, PT ;  /* 0x000000e80f00720c */ /* 0x080fe20003f46270 */
[----:B------:R2:W-:Y:S01]  /*4490*/  MUFU.EX2 R191, R4 ;  /* 0x0000000400bf7308 */ /* 0x0005e20000000800 */
[----:B------:R-:W-:Y:S02]  /*44a0*/  ISETP.GE.AND P1, PT, R12, R232, PT ;  /* 0x000000e80c00720c */ /* 0x000fe40003f26270 */
[----:B------:R-:W-:Y:S02]  /*44b0*/  FSEL R107, R79, -INF , !P6 ;  /* 0xff8000004f6b7808 */ /* 0x000fe40007000000 */
[----:B------:R-:W-:Y:S02]  /*44c0*/  FMNMX.FTZ R0, R106, R0, !PT ;  /* 0x000000006a007209 */ /* 0x000fe40007810000 */
[----:B------:R-:W-:Y:S02]  /*44d0*/  FSEL R13, R13, RZ, P3 ;  /* 0x000000ff0d0d7208 */ /* 0x000fe40001800000 */
[----:B------:R-:W-:-:S02]  /*44e0*/  ISETP.LT.OR P2, PT, R15, R227, P2 ;  /* 0x000000e30f00720c */ /* 0x000fc40001741670 */
[----:B------:R-:W-:Y:S02]  /*44f0*/  ISETP.LT.OR P1, PT, R12, R227, P1 ;  /* 0x000000e30c00720c */ /* 0x000fe40000f21670 */
[----:B------:R-:W-:Y:S02]  /*4500*/  FSEL R15, R30, -INF , !P5 ;  /* 0xff8000001e0f7808 */ /* 0x000fe40006800000 */
[----:B------:R-:W-:Y:S01]  /*4510*/  FMNMX.FTZ R0, R107, R0, !PT ;  /* 0x000000006b007209 */ /* 0x000fe20007810000 */
[----:B--2---:R-:W-:Y:S01]  /*4520*/  FFMA.FTZ R4, R21, UR26, -R13 ;  /* 0x0000001a15047c23 */ /* 0x004fe2000801080d */
[----:B------:R-:W-:Y:S02]  /*4530*/  ISETP.GE.AND P3, PT, R16, R232, PT ;  /* 0x000000e81000720c */ /* 0x000fe40003f66270 */
[----:B------:R-:W-:Y:S01]  /*4540*/  FSEL R201, R31, -INF , !P1 ;  /* 0xff8000001fc97808 */ /* 0x000fe20004800000 */
[----:B------:R2:W-:Y:S01]  /*4550*/  MUFU.EX2 R187, R4 ;  /* 0x0000000400bb7308 */ /* 0x0005e20000000800 */
[----:B------:R-:W-:-:S02]  /*4560*/  FMNMX.FTZ R0, R15, R0, !PT ;  /* 0x000000000f007209 */ /* 0x000fc40007810000 */
[----:B------:R-:W-:Y:S02]  /*4570*/  ISETP.LT.OR P3, PT, R16, R227, P3 ;  /* 0x000000e31000720c */ /* 0x000fe40001f61670 */
[----:B------:R-:W-:Y:S02]  /*4580*/  FSEL R202, R38, -INF , !P2 ;  /* 0xff80000026ca7808 */ /* 0x000fe40005000000 */
[----:B------:R-:W-:Y:S02]  /*4590*/  FMNMX.FTZ R0, R201, R0, !PT ;  /* 0x00000000c9007209 */ /* 0x000fe40007810000 */
[----:B------:R-:W-:Y:S02]  /*45a0*/  FSEL R211, R39, -INF , !P3 ;  /* 0xff80000027d37808 */ /* 0x000fe40005800000 */
[----:B-1----:R-:W-:Y:S01]  /*45b0*/  FMNMX.FTZ R102, R102, R5, !PT ;  /* 0x0000000566667209 */ /* 0x002fe20007810000 */
[----:B------:R-:W-:-:S03]  /*45c0*/  FFMA.FTZ R5, R23, UR26, -R13 ;  /* 0x0000001a17057c23 */ /* 0x000fc6000801080d */
[----:B------:R-:W-:Y:S01]  /*45d0*/  FSETP.NEU.FTZ.AND P1, PT, R102, -INF , PT ;  /* 0xff8000006600780b */ /* 0x000fe20003f3d000 */
[----:B------:R1:W-:Y:S01]  /*45e0*/  MUFU.EX2 R189, R5 ;  /* 0x0000000500bd7308 */ /* 0x0003e20000000800 */
[----:B--2---:R-:W-:Y:S01]  /*45f0*/  FFMA.FTZ R4, R22, UR26, -R13 ;  /* 0x0000001a16047c23 */ /* 0x004fe2000801080d */
[----:B------:R-:W-:-:S05]  /*4600*/  FMUL.FTZ R12, R102, UR26 ;  /* 0x0000001a660c7c20 */ /* 0x000fca0008410000 */
[----:B------:R-:W-:Y:S01]  /*4610*/  FSEL R12, R12, RZ, P1 ;  /* 0x000000ff0c0c7208 */ /* 0x000fe20000800000 */
[----:B------:R2:W-:Y:S01]  /*4620*/  MUFU.EX2 R190, R4 ;  /* 0x0000000400be7308 */ /* 0x0005e20000000800 */
[----:B-1----:R-:W-:Y:S01]  /*4630*/  IMAD R5, R150, 0x20, R149 ;  /* 0x0000002096057824 */ /* 0x002fe200078e0295 */
[----:B--2---:R-:W-:Y:S01]  /*4640*/  FMNMX.FTZ R4, R202, R0, !PT ;  /* 0x00000000ca047209 */ /* 0x004fe20007810000 */
[----:B------:R-:W-:-:S03]  /*4650*/  FFMA.FTZ R0, R32, UR26, -R13 ;  /* 0x0000001a20007c23 */ /* 0x000fc6000801080d */
[----:B------:R-:W-:Y:S02]  /*4660*/  FMNMX.FTZ R4, R211, R4, !PT ;  /* 0x00000004d3047209 */ /* 0x000fe40007810000 */
[----:B------:R1:W-:Y:S03]  /*4670*/  MUFU.EX2 R57, R0 ;  /* 0x0000000000397308 */ /* 0x0003e60000000800 */
[----:B------:R-:W2:Y:S01]  /*4680*/  SHFL.BFLY PT, R6, R4, 0x2, 0x1f ;  /* 0x0c401f0004067f89 */ /* 0x000ea200000e0000 */
[----:B-1----:R-:W-:Y:S02]  /*4690*/  IMAD.IADD R0, R148, 0x1, R5 ;  /* 0x0000000194007824 */ /* 0x002fe400078e0205 */
[----:B------:R-:W-:-:S03]  /*46a0*/  FFMA.FTZ R5, R33, UR26, -R12 ;  /* 0x0000001a21057c23 */ /* 0x000fc6000801080c */
[----:B------:R-:W-:Y:S01]  /*46b0*/  LEA R220, R0, UR4, 0x1 ;  /* 0x0000000400dc7c11 */ /* 0x000fe2000f8e08ff */
[----:B------:R-:W-:Y:S01]  /*46c0*/  FFMA.FTZ R0, R34, UR26, -R12 ;  /* 0x0000001a22007c23 */ /* 0x000fe2000801080c */
        /* <DEDUP_REMOVED lines=10> */
[----:B-1----:R-:W-:Y:S01]  /*4770*/  FFMA.FTZ R0, R35, UR26, -R12 ;  /* 0x0000001a23007c23 */ /* 0x002fe2000801080c */
[----:B---3--:R-:W-:-:S02]  /*4780*/  F2FP.BF16.F32.PACK_AB R5, R185, R186 ;  /* 0x000000bab905723e */ /* 0x008fc400000010ff */
[----:B------:R-:W-:Y:S01]  /*4790*/  LDSM.16.MT88.4 R32, [R220+0xb400] ;  /* 0x00b40000dc20783b */ /* 0x000fe20000004200 */
[----:B------:R2:W1:Y:S01]  /*47a0*/  MUFU.EX2 R192, R0 ;  /* 0x0000000000c07308 */ /* 0x0004620000000800 */
[----:B-----5:R-:W-:Y:S02]  /*47b0*/  FFMA.FTZ R2, R40, UR26, -R3 ;  /* 0x0000001a28027c23 */ /* 0x020fe40008010803 */
[----:B------:R-:W-:Y:S05]  /*47c0*/  LDSM.16.MT88.4 R40, [R220+0xb000] ;  /* 0x00b00000dc28783b */ /* 0x000fea0000004200 */
[----:B------:R3:W-:Y:S01]  /*47d0*/  MUFU.EX2 R58, R2 ;  /* 0x00000002003a7308 */ /* 0x0007e20000000800 */
[----:B--2---:R-:W-:-:S02]  /*47e0*/  FMNMX.FTZ R0, R4, R6, !PT ;  /* 0x0000000604007209 */ /* 0x004fc40007810000 */
[----:B------:R-:W-:Y:S02]  /*47f0*/  F2FP.BF16.F32.PACK_AB R4, R190, R187 ;  /* 0x000000bbbe04723e */ /* 0x000fe400000010ff */
[----:B------:R-:W-:Y:S01]  /*4800*/  F2FP.BF16.F32.PACK_AB R6, R57, R189 ;  /* 0x000000bd3906723e */ /* 0x000fe200000010ff */
[----:B------:R-:W2:Y:S01]  /*4810*/  SHFL.BFLY PT, R8, R0, 0x1, 0x1f ;  /* 0x0c201f0000087f89 */ /* 0x000ea200000e0000 */
[----:B-1----:R-:W-:Y:S01]  /*4820*/  F2FP.BF16.F32.PACK_AB R7, R181, R192 ;  /* 0x000000c0b507723e */ /* 0x002fe200000010ff */
[--C-:B---3--:R-:W-:Y:S02]  /*4830*/  FFMA.FTZ R2, R48, UR26, -R3.reuse ;  /* 0x0000001a30027c23 */ /* 0x108fe40008010803 */
[----:B------:R-:W1:Y:S02]  /*4840*/  LDSM.16.MT88.4 R48, [R222+0xb000] ;  /* 0x00b00000de30783b */ /* 0x000e640000004200 */
[----:B------:R3:W-:Y:S02]  /*4850*/  MUFU.EX2 R188, R2 ;  /* 0x0000000200bc7308 */ /* 0x0007e40000000800 */
[C---:B----4-:R-:W-:Y:S06]  /*4860*/  HMMA.16816.F32.BF16 R112, R4.reuse, R36, RZ ;  /* 0x000000240470723c */ /* 0x050fec00000418ff */
[C---:B------:R-:W-:Y:S06]  /*4870*/  HMMA.16816.F32.BF16 R76, R4.reuse, R38, RZ ;  /* 0x00000026044c723c */ /* 0x040fec00000418ff */
[----:B------:R-:W-:Y:S01]  /*4880*/  HMMA.16816.F32.BF16 R124, R4, R16, RZ ;  /* 0x00000010047c723c */ /* 0x000fe200000418ff */
[----:B---3--:R-:W-:Y:S01]  /*4890*/  FFMA.FTZ R2, R52, UR26, -R3 ;  /* 0x0000001a34027c23 */ /* 0x008fe20008010803 */
[----:B--2---:R-:W-:-:S04]  /*48a0*/  FMNMX.FTZ R104, R0, R8, !PT ;  /* 0x0000000800687209 */ /* 0x004fc80007810000 */
[----:B------:R-:W-:Y:S01]  /*48b0*/  HMMA.16816.F32.BF16 R108, R4, R40, RZ ;  /* 0x00000028046c723c */ /* 0x000fe200000418ff */
[----:B------:R2:W3:Y:S01]  /*48c0*/  MUFU.EX2 R168, R2 ;  /* 0x0000000200a87308 */ /* 0x0004e20000000800 */
[C---:B------:R-:W-:Y:S01]  /*48d0*/  FSETP.NEU.FTZ.AND P1, PT, R104.reuse, -INF , PT ;  /* 0xff8000006800780b */ /* 0x040fe20003f3d000 */
[----:B------:R-:W-:-:S03]  /*48e0*/  FMUL.FTZ R0, R104, UR26 ;  /* 0x0000001a68007c20 */ /* 0x000fc60008410000 */
[----:B------:R-:W-:Y:S02]  /*48f0*/  HMMA.16816.F32.BF16 R120, R4, R20, RZ ;  /* 0x000000140478723c */ /* 0x000fe400000418ff */
[----:B------:R-:W-:-:S04]  /*4900*/  FSEL R0, R0, RZ, P1 ;  /* 0x000000ff00007208 */ /* 0x000fc80000800000 */
[C---:B------:R-:W-:Y:S06]  /*4910*/  HMMA.16816.F32.BF16 R116, R4.reuse, R24, RZ ;  /* 0x000000180474723c */ /* 0x040fec00000418ff */
[----:B------:R-:W-:Y:S01]  /*4920*/  HMMA.16816.F32.BF16 R92, R4, R18, RZ ;  /* 0x00000012045c723c */ /* 0x000fe200000418ff */
[----:B--2---:R-:W-:-:S04]  /*4930*/  FFMA.FTZ R2, R53, UR26, -R3 ;  /* 0x0000001a35027c23 */ /* 0x004fc80008010803 */
[----:B------:R2:W-:Y:S01]  /*4940*/  MUFU.EX2 R56, R2 ;  /* 0x0000000200387308 */ /* 0x0005e20000000800 */
[C---:B-1----:R-:W-:Y:S06]  /*4950*/  HMMA.16816.F32.BF16 R96, R4.reuse, R48, RZ ;  /* 0x000000300460723c */ /* 0x042fec00000418ff */
[C---:B------:R-:W-:Y:S06]  /*4960*/  HMMA.16816.F32.BF16 R84, R4.reuse, R22, RZ ;  /* 0x000000160454723c */ /* 0x040fec00000418ff */
[----:B------:R-:W-:Y:S01]  /*4970*/  HMMA.16816.F32.BF16 R80, R4, R26, RZ ;  /* 0x0000001a0450723c */ /* 0x000fe200000418ff */
[----:B--2---:R-:W-:-:S05]  /*4980*/  FFMA.FTZ R2, R54, UR26, -R3 ;  /* 0x0000001a36027c23 */ /* 0x004fca0008010803 */
[----:B------:R-:W-:Y:S01]  /*4990*/  HMMA.16816.F32.BF16 R72, R4, R42, RZ ;  /* 0x0000002a0448723c */ /* 0x000fe200000418ff */
[----:B------:R1:W-:Y:S02]  /*49a0*/  MUFU.EX2 R166, R2 ;  /* 0x0000000200a67308 */ /* 0x0003e40000000800 */
[----:B-1----:R-:W-:-:S06]  /*49b0*/  FFMA.FTZ R2, R55, UR26, -R0 ;  /* 0x0000001a37027c23 */ /* 0x002fcc0008010800 */
[----:B------:R1:W-:Y:S02]  /*49c0*/  MUFU.EX2 R251, R2 ;  /* 0x0000000200fb7308 */ /* 0x0003e40000000800 */
[--C-:B-1----:R-:W-:Y:S02]  /*49d0*/  FFMA.FTZ R2, R68, UR26, -R0.reuse ;  /* 0x0000001a44027c23 */ /* 0x102fe40008010800 */
[----:B------:R-:W-:Y:S04]  /*49e0*/  HMMA.16816.F32.BF16 R68, R4, R50, RZ ;  /* 0x000000320444723c */ /* 0x000fe800000418ff */
[----:B------:R1:W2:Y:S02]  /*49f0*/  MUFU.EX2 R250, R2 ;  /* 0x0000000200fa7308 */ /* 0x0002a40000000800 */
[----:B-1----:R-:W-:Y:S01]  /*4a00*/  FFMA.FTZ R2, R10, UR26, -R0 ;  /* 0x0000001a0a027c23 */ /* 0x002fe20008010800 */
[----:B---3--:R-:W-:-:S02]  /*4a10*/  F2FP.BF16.F32.PACK_AB R10, R168, R188 ;  /* 0x000000bca80a723e */ /* 0x008fc400000010ff */
[----:B--2---:R-:W-:-:S03]  /*4a20*/  F2FP.BF16.F32.PACK_AB R9, R250, R251 ;  /* 0x000000fbfa09723e */ /* 0x004fc600000010ff */
[----:B------:R1:W-:Y:S02]  /*4a30*/  MUFU.EX2 R235, R2 ;  /* 0x0000000200eb7308 */ /* 0x0003e40000000800 */
[----:B-1----:R-:W-:Y:S01]  /*4a40*/  FFMA.FTZ R2, R14, UR26, -R0 ;  /* 0x0000001a0e027c23 */ /* 0x002fe20008010800 */
[----:B------:R-:W-:-:S05]  /*4a50*/  IMAD.MOV.U32 R14, RZ, RZ, R58 ;  /* 0x000000ffff0e7224 */ /* 0x000fca00078e003a */
[----:B------:R1:W2:Y:S01]  /*4a60*/  MUFU.EX2 R236, R2 ;  /* 0x0000000200ec7308 */ /* 0x0002a20000000800 */
[----:B------:R-:W-:Y:S01]  /*4a70*/  F2FP.BF16.F32.PACK_AB R8, R14, R191 ;  /* 0x000000bf0e08723e */ /* 0x000fe200000010ff */
        /* <DEDUP_REMOVED lines=9> */
[C---:B------:R-:W-:Y:S01]  /*4b10*/  HMMA.16816.F32.BF16 R144, R8.reuse, R22, RZ ;  /* 0x000000160890723c */ /* 0x040fe200000418ff */
[----:B------:R-:W-:Y:S05]  /*4b20*/  LDSM.16.MT88.4 R44, [R222+0xb400] ;  /* 0x00b40000de2c783b */ /* 0x000fea0000004200 */
[C---:B------:R-:W-:Y:S06]  /*4b30*/  HMMA.16816.F32.BF16 R148, R8.reuse, R26, RZ ;  /* 0x0000001a0894723c */ /* 0x040fec00000418ff */
[----:B------:R-:W-:Y:S01]  /*4b40*/  HMMA.16816.F32.BF16 R156, R8, R42, RZ ;  /* 0x0000002a089c723c */ /* 0x000fe200000418ff */
[----:B------:R-:W-:Y:S01]  /*4b50*/  LDSM.16.MT88.4 R40, [R222+0x9800] ;  /* 0x00980000de28783b */ /* 0x000fe20000004200 */
[----:B--2---:R-:W-:-:S04]  /*4b60*/  FFMA.FTZ R2, R64, UR26, -R13 ;  /* 0x0000001a40027c23 */ /* 0x004fc8000801080d */
[----:B------:R-:W-:Y:S01]  /*4b70*/  HMMA.16816.F32.BF16 R160, R8, R50, RZ ;  /* 0x0000003208a0723c */ /* 0x000fe200000418ff */
[----:B------:R2:W-:Y:S02]  /*4b80*/  MUFU.EX2 R252, R2 ;  /* 0x0000000200fc7308 */ /* 0x0005e40000000800 */
[----:B--2---:R-:W-:-:S03]  /*4b90*/  FFMA.FTZ R2, R65, UR26, -R13 ;  /* 0x0000001a41027c23 */ /* 0x004fc6000801080d */
[----:B------:R-:W-:Y:S01]  /*4ba0*/  HMMA.16816.F32.BF16 R64, R8, R20, RZ ;  /* 0x000000140840723c */ /* 0x000fe200000418ff */
[----:B------:R-:W-:Y:S02]  /*4bb0*/  LDSM.16.MT88.4 R20, [R220+0x9400] ;  /* 0x00940000dc14783b */ /* 0x000fe40000004200 */
[----:B------:R2:W3:Y:S02]  /*4bc0*/  MUFU.EX2 R194, R2 ;  /* 0x0000000200c27308 */ /* 0x0004e40000000800 */
[----:B--2---:R-:W-:Y:S01]  /*4bd0*/  FFMA.FTZ R2, R60, UR26, -R13 ;  /* 0x0000001a3c027c23 */ /* 0x004fe2000801080d */
[----:B---3--:R-:W-:-:S05]  /*4be0*/  F2FP.BF16.F32.PACK_AB R4, R194, R252 ;  /* 0x000000fcc204723e */ /* 0x008fca00000010ff */
[----:B------:R2:W-:Y:S02]  /*4bf0*/  MUFU.EX2 R196, R2 ;  /* 0x0000000200c47308 */ /* 0x0005e40000000800 */
[----:B--2---:R-:W-:Y:S02]  /*4c00*/  FFMA.FTZ R2, R61, UR26, -R13 ;  /* 0x0000001a3d027c23 */ /* 0x004fe4000801080d */
[----:B------:R-:W-:Y:S01]  /*4c10*/  HMMA.16816.F32.BF16 R60, R8, R24, RZ ;  /* 0x00000018083c723c */ /* 0x000fe200000418ff */
[----:B------:R-:W2:Y:S03]  /*4c20*/  LDSM.16.MT88.4 R24, [R220+0xa400] ;  /* 0x00a40000dc18783b */ /* 0x000ea60000004200 */
[----:B------:R3:W4:Y:S02]  /*4c30*/  MUFU.EX2 R180, R2 ;  /* 0x0000000200b47308 */ /* 0x0007240000000800 */
[----:B---3--:R-:W-:Y:S01]  /*4c40*/  FFMA.FTZ R2, R100, UR26, -R12 ;  /* 0x0000001a64027c23 */ /* 0x008fe2000801080c */
[----:B------:R-:W-:Y:S01]  /*4c50*/  IMAD.MOV.U32 R100, RZ, RZ, R57 ;  /* 0x000000ffff647224 */ /* 0x000fe200078e0039 */
[----:B----4-:R-:W-:-:S04]  /*4c60*/  F2FP.BF16.F32.PACK_AB R6, R180, R196 ;  /* 0x000000c4b406723e */ /* 0x010fc800000010ff */
[----:B------:R3:W-:Y:S02]  /*4c70*/  MUFU.EX2 R246, R2 ;  /* 0x0000000200f67308 */ /* 0x0007e40000000800 */
[----:B---3--:R-:W-:Y:S01]  /*4c80*/  FFMA.FTZ R2, R101, UR26, -R12 ;  /* 0x0000001a65027c23 */ /* 0x008fe2000801080c */
[----:B------:R-:W-:Y:S02]  /*4c90*/  IMAD.MOV.U32 R101, RZ, RZ, R56 ;  /* 0x000000ffff657224 */ /* 0x000fe400078e0038 */
[----:B------:R-:W-:Y:S03]  /*4ca0*/  HMMA.16816.F32.BF16 R56, R8, R36, RZ ;  /* 0x000000240838723c */ /* 0x000fe600000418ff */
[----:B------:R3:W4:Y:S02]  /*4cb0*/  MUFU.EX2 R249, R2 ;  /* 0x0000000200f97308 */ /* 0x0007240000000800 */
[----:B---3--:R-:W-:Y:S01]  /*4cc0*/  FFMA.FTZ R2, R132, UR26, -R12 ;  /* 0x0000001a84027c23 */ /* 0x008fe2000801080c */
[----:B----4-:R-:W-:-:S05]  /*4cd0*/  F2FP.BF16.F32.PACK_AB R5, R249, R246 ;  /* 0x000000f6f905723e */ /* 0x010fca00000010ff */
[----:B------:R3:W-:Y:S02]  /*4ce0*/  MUFU.EX2 R248, R2 ;  /* 0x0000000200f87308 */ /* 0x0007e40000000800 */
[----:B---3--:R-:W-:Y:S02]  /*4cf0*/  FFMA.FTZ R2, R133, UR26, -R12 ;  /* 0x0000001a85027c23 */ /* 0x008fe4000801080c */
[C---:B------:R-:W-:Y:S04]  /*4d00*/  HMMA.16816.F32.BF16 R132, R8.reuse, R38, RZ ;  /* 0x000000260884723c */ /* 0x040fe800000418ff */
[----:B------:R3:W4:Y:S02]  /*4d10*/  MUFU.EX2 R247, R2 ;  /* 0x0000000200f77308 */ /* 0x0007240000000800 */
[----:B------:R-:W-:Y:S01]  /*4d20*/  HMMA.16816.F32.BF16 R36, R8, R48, RZ ;  /* 0x000000300824723c */ /* 0x000fe200000418ff */
[----:B------:R-:W-:Y:S06]  /*4d30*/  LDSM.16.MT88.4 R48, [R220+0x9800] ;  /* 0x00980000dc30783b */ /* 0x000fec0000004200 */
[----:B------:R-:W-:-:S02]  /*4d40*/  F2FP.BF16.F32.PACK_AB R8, R166, R101 ;  /* 0x00000065a608723e */ /* 0x000fc400000010ff */
[----:B------:R-:W-:Y:S01]  /*4d50*/  F2FP.BF16.F32.PACK_AB R10, R195, R193 ;  /* 0x000000c1c30a723e */ /* 0x000fe200000010ff */
[----:B---3--:R-:W-:Y:S01]  /*4d60*/  FFMA.FTZ R2, R89, UR26, -R0 ;  /* 0x0000001a59027c23 */ /* 0x008fe20008010800 */
[----:B----4-:R-:W-:-:S03]  /*4d70*/  F2FP.BF16.F32.PACK_AB R7, R247, R248 ;  /* 0x000000f8f707723e */ /* 0x010fc600000010ff */
[----:B------:R3:W-:Y:S04]  /*4d80*/  MUFU.EX2 R218, R2 ;  /* 0x0000000200da7308 */ /* 0x0007e80000000800 */
[C---:B------:R-:W-:Y:S06]  /*4d90*/  HMMA.16816.F32.BF16 R108, R4.reuse, R32, R108 ;  /* 0x00000020046c723c */ /* 0x040fec000004186c */
[C---:B-1----:R-:W-:Y:S06]  /*4da0*/  HMMA.16816.F32.BF16 R140, R4.reuse, R18, R84 ;  /* 0x00000012048c723c */ /* 0x042fec0000041854 */
[----:B--2---:R-:W-:Y:S01]  /*4db0*/  HMMA.16816.F32.BF16 R84, R4, R26, R80 ;  /* 0x0000001a0454723c */ /* 0x004fe20000041850 */
[----:B---3--:R-:W-:-:S04]  /*4dc0*/  FFMA.FTZ R2, R88, UR26, -R0 ;  /* 0x0000001a58027c23 */ /* 0x008fc80008010800 */
[----:B------:R1:W2:Y:S01]  /*4dd0*/  MUFU.EX2 R219, R2 ;  /* 0x0000000200db7308 */ /* 0x0002a20000000800 */
[C---:B------:R-:W-:Y:S06]  /*4de0*/  HMMA.16816.F32.BF16 R80, R4.reuse, R30, R76 ;  /* 0x0000001e0450723c */ /* 0x040fec000004184c */
[C---:B------:R-:W-:Y:S06]  /*4df0*/  HMMA.16816.F32.BF16 R76, R4.reuse, R34, R72 ;  /* 0x00000022044c723c */ /* 0x040fec0000041848 */
[----:B------:R-:W-:Y:S01]  /*4e00*/  HMMA.16816.F32.BF16 R72, R4, R46, R68 ;  /* 0x0000002e0448723c */ /* 0x000fe20000041844 */
[----:B-1----:R-:W-:Y:S01]  /*4e10*/  FFMA.FTZ R2, R91, UR26, -R0 ;  /* 0x0000001a5b027c23 */ /* 0x002fe20008010800 */
[----:B--2---:R-:W-:-:S04]  /*4e20*/  F2FP.BF16.F32.PACK_AB R9, R219, R218 ;  /* 0x000000dadb09723e */ /* 0x004fc800000010ff */
[C---:B------:R-:W-:Y:S01]  /*4e30*/  HMMA.16816.F32.BF16 R120, R4.reuse, R16, R120 ;  /* 0x000000100478723c */ /* 0x040fe20000041878 */
[----:B------:R1:W-:Y:S05]  /*4e40*/  MUFU.EX2 R217, R2 ;  /* 0x0000000200d97308 */ /* 0x0003ea0000000800 */
[C---:B------:R-:W-:Y:S06]  /*4e50*/  HMMA.16816.F32.BF16 R124, R4.reuse, R20, R124 ;  /* 0x00000014047c723c */ /* 0x040fec000004187c */
[C---:B------:R-:W-:Y:S06]  /*4e60*/  HMMA.16816.F32.BF16 R116, R4.reuse, R24, R116 ;  /* 0x000000180474723c */ /* 0x040fec0000041874 */
[----:B------:R-:W-:Y:S01]  /*4e70*/  HMMA.16816.F32.BF16 R96, R4, R44, R96 ;  /* 0x0000002c0460723c */ /* 0x000fe20000041860 */
[----:B-1----:R-:W-:-:S04]  /*4e80*/  FFMA.FTZ R2, R90, UR26, -R0 ;  /* 0x0000001a5a027c23 */ /* 0x002fc80008010800 */
[----:B------:R1:W2:Y:S01]  /*4e90*/  MUFU.EX2 R216, R2 ;  /* 0x0000000200d87308 */ /* 0x0002a20000000800 */
[C---:B------:R-:W-:Y:S06]  /*4ea0*/  HMMA.16816.F32.BF16 R92, R4.reuse, R22, R92 ;  /* 0x00000016045c723c */ /* 0x040fec000004185c */
[----:B------:R-:W-:Y:S01]  /*4eb0*/  HMMA.16816.F32.BF16 R112, R4, R28, R112 ;  /* 0x0000001c0470723c */ /* 0x000fe20000041870 */
[----:B-1----:R-:W-:Y:S01]  /*4ec0*/  FFMA.FTZ R2, R154, UR26, -R3 ;  /* 0x0000001a9a027c23 */ /* 0x002fe20008010803 */
[----:B--2---:R-:W-:Y:S01]  /*4ed0*/  F2FP.BF16.F32.PACK_AB R11, R216, R217 ;  /* 0x000000d9d80b723e */ /* 0x004fe200000010ff */
[----:B------:R-:W-:-:S02]  /*4ee0*/  IMAD.MOV.U32 R154, RZ, RZ, R166 ;  /* 0x000000ffff9a7224 */ /* 0x000fc400078e00a6 */
[----:B------:R1:W-:Y:S04]  /*4ef0*/  MUFU.EX2 R245, R2 ;  /* 0x0000000200f57308 */ /* 0x0003e80000000800 */
[C---:B------:R-:W-:Y:S01]  /*4f00*/  HMMA.16816.F32.BF16 R204, R8.reuse, R44, R36 ;  /* 0x0000002c08cc723c */ /* 0x040fe20000041824 */
[----:B------:R-:W2:Y:S05]  /*4f10*/  LDSM.16.MT88.4 R36, [R220+0xa800] ;  /* 0x00a80000dc24783b */ /* 0x000eaa0000004200 */
[----:B------:R-:W-:Y:S01]  /*4f20*/  HMMA.16816.F32.BF16 R160, R8, R46, R160 ;  /* 0x0000002e08a0723c */ /* 0x000fe200000418a0 */
[----:B------:R-:W-:-:S02]  /*4f30*/  IMAD.MOV.U32 R45, RZ, RZ, R188 ;  /* 0x000000ffff2d7224 */ /* 0x000fc400078e00bc */
[----:B------:R-:W-:-:S03]  /*4f40*/  IMAD.MOV.U32 R44, RZ, RZ, R194 ;  /* 0x000000ffff2c7224 */ /* 0x000fc600078e00c2 */
[----:B------:R-:W-:Y:S01]  /*4f50*/  HMMA.16816.F32.BF16 R64, R8, R16, R64 ;  /* 0x000000100840723c */ /* 0x000fe20000041840 */
[----:B-1----:R-:W-:-:S04]  /*4f60*/  FFMA.FTZ R2, R164, UR26, -R13 ;  /* 0x0000001aa4027c23 */ /* 0x002fc8000801080d */
[----:B------:R1:W-:Y:S01]  /*4f70*/  MUFU.EX2 R244, R2 ;  /* 0x0000000200f47308 */ /* 0x0003e20000000800 */
[C---:B------:R-:W-:Y:S06]  /*4f80*/  HMMA.16816.F32.BF16 R68, R8.reuse, R20, R128 ;  /* 0x000000140844723c */ /* 0x040fec0000041880 */
[----:B------:R-:W-:Y:S01]  /*4f90*/  HMMA.16816.F32.BF16 R88, R8, R34, R156 ;  /* 0x000000220858723c */ /* 0x000fe2000004189c */
[----:B-1----:R-:W-:-:S05]  /*4fa0*/  FFMA.FTZ R2, R165, UR26, -R13 ;  /* 0x0000001aa5027c23 */ /* 0x002fca000801080d */
[C---:B------:R-:W-:Y:S01]  /*4fb0*/  HMMA.16816.F32.BF16 R164, R8.reuse, R24, R60 ;  /* 0x0000001808a4723c */ /* 0x040fe2000004183c */
[----:B------:R1:W3:Y:S05]  /*4fc0*/  MUFU.EX2 R243, R2 ;  /* 0x0000000200f37308 */ /* 0x0002ea0000000800 */
[----:B------:R-:W-:Y:S01]  /*4fd0*/  HMMA.16816.F32.BF16 R60, R8, R22, R136 ;  /* 0x00000016083c723c */ /* 0x000fe20000041888 */
[----:B------:R-:W-:Y:S06]  /*4fe0*/  LDSM.16.MT88.4 R20, [R222+0xb800] ;  /* 0x00b80000de14783b */ /* 0x000fec0000004200 */
[----:B------:R-:W-:-:S02]  /*4ff0*/  IMAD.MOV.U32 R136, RZ, RZ, R100 ;  /* 0x000000ffff887224 */ /* 0x000fc400078e0064 */
[----:B------:R-:W-:Y:S02]  /*5000*/  IMAD.MOV.U32 R138, RZ, RZ, R193 ;  /* 0x000000ffff8a7224 */ /* 0x000fe400078e00c1 */
[----:B------:R-:W-:Y:S02]  /*5010*/  IMAD.MOV.U32 R139, RZ, RZ, R192 ;  /* 0x000000ffff8b7224 */ /* 0x000fe400078e00c0 */
[--C-:B-1----:R-:W-:Y:S01]  /*5020*/  FFMA.FTZ R2, R155, UR26, -R13.reuse ;  /* 0x0000001a9b027c23 */ /* 0x102fe2000801080d */
[----:B------:R-:W-:Y:S01]  /*5030*/  IMAD.MOV.U32 R155, RZ, RZ, R168 ;  /* 0x000000ffff9b7224 */ /* 0x000fe200078e00a8 */
[----:B---3--:R-:W-:Y:S01]  /*5040*/  F2FP.BF16.F32.PACK_AB R4, R243, R244 ;  /* 0x000000f4f304723e */ /* 0x008fe200000010ff */
[C---:B------:R-:W-:Y:S01]  /*5050*/  HMMA.16816.F32.BF16 R168, R8.reuse, R28, R56 ;  /* 0x0000001c08a8723c */ /* 0x040fe20000041838 */
[----:B------:R1:W-:Y:S05]  /*5060*/  MUFU.EX2 R242, R2 ;  /* 0x0000000200f27308 */ /* 0x0003ea0000000800 */
[C---:B------:R-:W-:Y:S01]  /*5070*/  HMMA.16816.F32.BF16 R56, R8.reuse, R18, R144 ;  /* 0x000000120838723c */ /* 0x040fe20000041890 */
[----:B------:R-:W3:Y:S05]  /*5080*/  LDSM.16.MT88.4 R16, [R220+0xb800] ;  /* 0x00b80000dc10783b */ /* 0x000eea0000004200 */
[----:B------:R-:W-:Y:S01]  /*5090*/  HMMA.16816.F32.BF16 R28, R8, R30, R132 ;  /* 0x0000001e081c723c */ /* 0x000fe20000041884 */
[----:B-1----:R-:W-:Y:S01]  /*50a0*/  FFMA.FTZ R2, R172, UR26, -R13 ;  /* 0x0000001aac027c23 */ /* 0x002fe2000801080d */
[----:B------:R-:W-:-:S04]  /*50b0*/  IMAD.MOV.U32 R172, RZ, RZ, R196 ;  /* 0x000000ffffac7224 */ /* 0x000fc800078e00c4 */
[C---:B------:R-:W-:Y:S01]  /*50c0*/  HMMA.16816.F32.BF16 R196, R8.reuse, R32, R52 ;  /* 0x0000002008c4723c */ /* 0x040fe20000041834 */
[----:B------:R1:W4:Y:S05]  /*50d0*/  MUFU.EX2 R241, R2 ;  /* 0x0000000200f17308 */ /* 0x00032a0000000800 */
[----:B------:R-:W-:Y:S01]  /*50e0*/  HMMA.16816.F32.BF16 R52, R8, R26, R148 ;  /* 0x0000001a0834723c */ /* 0x000fe20000041894 */
[----:B------:R-:W-:Y:S01]  /*50f0*/  IMAD.MOV.U32 R33, RZ, RZ, R181 ;  /* 0x000000ffff217224 */ /* 0x000fe200078e00b5 */
[----:B------:R-:W5:Y:S01]  /*5100*/  LDSM.16.MT88.4 R24, [R222+0xa800] ;  /* 0x00a80000de18783b */ /* 0x000f620000004200 */
[----:B------:R-:W-:Y:S02]  /*5110*/  IMAD.MOV.U32 R32, RZ, RZ, R180 ;  /* 0x000000ffff207224 */ /* 0x000fe400078e00b4 */
[----:B------:R-:W-:-:S02]  /*5120*/  IMAD.MOV.U32 R137, RZ, RZ, R33 ;  /* 0x000000ffff897224 */ /* 0x000fc400078e0021 */
[----:B------:R-:W-:Y:S02]  /*5130*/  IMAD.MOV.U32 R33, RZ, RZ, R186 ;  /* 0x000000ffff217224 */ /* 0x000fe400078e00ba */
[----:B------:R-:W-:Y:S02]  /*5140*/  IMAD.MOV.U32 R149, RZ, RZ, R172 ;  /* 0x000000ffff957224 */ /* 0x000fe400078e00ac */
[----:B------:R-:W-:Y:S02]  /*5150*/  IMAD.MOV.U32 R150, RZ, RZ, R154 ;  /* 0x000000ffff967224 */ /* 0x000fe400078e009a */
[----:B-1----:R-:W-:Y:S01]  /*5160*/  FFMA.FTZ R2, R178, UR26, -R12 ;  /* 0x0000001ab2027c23 */ /* 0x002fe2000801080c */
[----:B----4-:R-:W-:Y:S01]  /*5170*/  F2FP.BF16.F32.PACK_AB R6, R241, R242 ;  /* 0x000000f2f106723e */ /* 0x010fe200000010ff */
[----:B------:R-:W-:Y:S02]  /*5180*/  IMAD.MOV.U32 R151, RZ, RZ, R155 ;  /* 0x000000ffff977224 */ /* 0x000fe400078e009b */
[----:B------:R1:W-:Y:S01]  /*5190*/  MUFU.EX2 R240, R2 ;  /* 0x0000000200f07308 */ /* 0x0003e20000000800 */
[----:B------:R-:W-:-:S02]  /*51a0*/  IMAD.MOV.U32 R159, RZ, RZ, R150 ;  /* 0x000000ffff9f7224 */ /* 0x000fc400078e0096 */
[----:B------:R-:W-:Y:S02]  /*51b0*/  IMAD.MOV.U32 R154, RZ, RZ, R191 ;  /* 0x000000ffff9a7224 */ /* 0x000fe400078e00bf */
[----:B------:R-:W-:Y:S02]  /*51c0*/  IMAD.MOV.U32 R155, RZ, RZ, R190 ;  /* 0x000000ffff9b7224 */ /* 0x000fe400078e00be */
[----:B------:R-:W-:Y:S02]  /*51d0*/  IMAD.MOV.U32 R150, RZ, RZ, R136 ;  /* 0x000000ffff967224 */ /* 0x000fe400078e0088 */
[----:B------:R-:W-:Y:S02]  /*51e0*/  IMAD.MOV.U32 R172, RZ, RZ, R185 ;  /* 0x000000ffffac7224 */ /* 0x000fe400078e00b9 */
[----:B------:R-:W-:Y:S02]  /*51f0*/  IMAD.MOV.U32 R136, RZ, RZ, R139 ;  /* 0x000000ffff887224 */ /* 0x000fe400078e008b */
[----:B------:R-:W-:-:S02]  /*5200*/  IMAD.MOV.U32 R139, RZ, RZ, R172 ;  /* 0x000000ffff8b7224 */ /* 0x000fc400078e00ac */
[----:B-1----:R-:W-:Y:S01]  /*5210*/  FFMA.FTZ R2, R175, UR26, -R12 ;  /* 0x0000001aaf027c23 */ /* 0x002fe2000801080c */
[----:B------:R-:W-:-:S03]  /*5220*/  IMAD.MOV.U32 R175, RZ, RZ, R189 ;  /* 0x000000ffffaf7224 */ /* 0x000fc600078e00bd */
[----:B------:R1:W4:Y:S02]  /*5230*/  MUFU.EX2 R239, R2 ;  /* 0x0000000200ef7308 */ /* 0x0003240000000800 */
[----:B-1----:R-:W-:Y:S01]  /*5240*/  FFMA.FTZ R2, R174, UR26, -R12 ;  /* 0x0000001aae027c23 */ /* 0x002fe2000801080c */
[----:B------:R-:W-:Y:S01]  /*5250*/  IMAD.MOV.U32 R174, RZ, RZ, R101 ;  /* 0x000000ffffae7224 */ /* 0x000fe200078e0065 */
[----:B----4-:R-:W-:-:S04]  /*5260*/  F2FP.BF16.F32.PACK_AB R5, R239, R240 ;  /* 0x000000f0ef05723e */ /* 0x010fc800000010ff */
[----:B------:R1:W-:Y:S01]  /*5270*/  MUFU.EX2 R238, R2 ;  /* 0x0000000200ee7308 */ /* 0x0003e20000000800 */
[----:B------:R-:W-:Y:S02]  /*5280*/  IMAD.MOV.U32 R148, RZ, RZ, R174 ;  /* 0x000000ffff947224 */ /* 0x000fe400078e00ae */
[----:B-1----:R-:W-:-:S05]  /*5290*/  FFMA.FTZ R2, R176, UR26, -R12 ;  /* 0x0000001ab0027c23 */ /* 0x002fca000801080c */
[----:B------:R1:W4:Y:S02]  /*52a0*/  MUFU.EX2 R237, R2 ;  /* 0x0000000200ed7308 */ /* 0x0003240000000800 */
[----:B-1----:R-:W-:Y:S01]  /*52b0*/  FFMA.FTZ R2, R173, UR26, -R3 ;  /* 0x0000001aad027c23 */ /* 0x002fe20008010803 */
[----:B----4-:R-:W-:-:S05]  /*52c0*/  F2FP.BF16.F32.PACK_AB R7, R237, R238 ;  /* 0x000000eeed07723e */ /* 0x010fca00000010ff */
[----:B------:R1:W4:Y:S02]  /*52d0*/  MUFU.EX2 R181, R2 ;  /* 0x0000000200b57308 */ /* 0x0003240000000800 */
[C---:B------:R-:W-:Y:S06]  /*52e0*/  HMMA.16816.F32.BF16 R140, R4.reuse, R42, R140 ;  /* 0x0000002a048c723c */ /* 0x040fec000004188c */
[C---:B------:R-:W-:Y:S06]  /*52f0*/  HMMA.16816.F32.BF16 R132, R4.reuse, R40, R120 ;  /* 0x000000280484723c */ /* 0x040fec0000041878 */
[----:B--2---:R-:W-:Y:S01]  /*5300*/  HMMA.16816.F32.BF16 R144, R4, R36, R116 ;  /* 0x000000240490723c */ /* 0x004fe20000041874 */
[----:B-1----:R-:W-:Y:S01]  /*5310*/  FFMA.FTZ R2, R177, UR26, -R3 ;  /* 0x0000001ab1027c23 */ /* 0x002fe20008010803 */
[----:B----4-:R-:W-:-:S03]  /*5320*/  F2FP.BF16.F32.PACK_AB R8, R181, R245 ;  /* 0x000000f5b508723e */ /* 0x010fc600000010ff */
[----:B------:R1:W-:Y:S01]  /*5330*/  MUFU.EX2 R180, R2 ;  /* 0x0000000200b47308 */ /* 0x0003e20000000800 */
[C---:B------:R-:W-:Y:S01]  /*5340*/  HMMA.16816.F32.BF16 R128, R4.reuse, R48, R124 ;  /* 0x000000300480723c */ /* 0x040fe2000004187c */
[----:B------:R-:W-:Y:S05]  /*5350*/  LDSM.16.MT88.4 R124, [R220+0x9c00] ;  /* 0x009c0000dc7c783b */ /* 0x000fea0000004200 */
[C---:B------:R-:W-:Y:S06]  /*5360*/  HMMA.16816.F32.BF16 R120, R4.reuse, R50, R92 ;  /* 0x000000320478723c */ /* 0x040fec000004185c */
[----:B---3--:R-:W-:Y:S01]  /*5370*/  HMMA.16816.F32.BF16 R188, R4, R16, R108 ;  /* 0x0000001004bc723c */ /* 0x008fe2000004186c */
[----:B-1----:R-:W-:-:S05]  /*5380*/  FFMA.FTZ R2, R179, UR26, -R3 ;  /* 0x0000001ab3027c23 */ /* 0x002fca0008010803 */
[C---:B------:R-:W-:Y:S01]  /*5390*/  HMMA.16816.F32.BF16 R84, R4.reuse, R38, R84 ;  /* 0x000000260454723c */ /* 0x040fe20000041854 */
[----:B------:R1:W2:Y:S05]  /*53a0*/  MUFU.EX2 R179, R2 ;  /* 0x0000000200b37308 */ /* 0x0002aa0000000800 */
[C---:B------:R-:W-:Y:S06]  /*53b0*/  HMMA.16816.F32.BF16 R76, R4.reuse, R18, R76 ;  /* 0x00000012044c723c */ /* 0x040fec000004184c */
[----:B------:R-:W-:Y:S01]  /*53c0*/  HMMA.16816.F32.BF16 R108, R4, R22, R72 ;  /* 0x00000016046c723c */ /* 0x000fe20000041848 */
[----:B-1----:R-:W-:Y:S01]  /*53d0*/  FFMA.FTZ R2, R184, UR26, -R3 ;  /* 0x0000001ab8027c23 */ /* 0x002fe20008010803 */
[----:B--2---:R-:W-:-:S03]  /*53e0*/  F2FP.BF16.F32.PACK_AB R10, R179, R180 ;  /* 0x000000b4b30a723e */ /* 0x004fc600000010ff */
[----:B------:R1:W-:Y:S02]  /*53f0*/  MUFU.EX2 R178, R2 ;  /* 0x0000000200b27308 */ /* 0x0003e40000000800 */
[----:B-1----:R-:W-:Y:S01]  /*5400*/  FFMA.FTZ R2, R183, UR26, -R3 ;  /* 0x0000001ab7027c23 */ /* 0x002fe20008010803 */
[----:B------:R-:W-:Y:S02]  /*5410*/  IMAD.MOV.U32 R183, RZ, RZ, R32 ;  /* 0x000000ffffb77224 */ /* 0x000fe400078e0020 */
[----:B------:R-:W-:-:S03]  /*5420*/  IMAD.MOV.U32 R32, RZ, RZ, R187 ;  /* 0x000000ffff207224 */ /* 0x000fc600078e00bb */
[----:B------:R1:W2:Y:S01]  /*5430*/  MUFU.EX2 R177, R2 ;  /* 0x0000000200b17308 */ /* 0x0002a20000000800 */
[----:B-----5:R-:W-:Y:S01]  /*5440*/  HMMA.16816.F32.BF16 R184, R4, R24, R112 ;  /* 0x0000001804b8723c */ /* 0x020fe20000041870 */
[--C-:B-1----:R-:W-:Y:S01]  /*5450*/  FFMA.FTZ R2, R182, UR26, -R3.reuse ;  /* 0x0000001ab6027c23 */ /* 0x102fe20008010803 */
[----:B------:R-:W-:Y:S01]  /*5460*/  FFMA.FTZ R3, R200, UR26, -R3 ;  /* 0x0000001ac8037c23 */ /* 0x000fe20008010803 */
[----:B------:R-:W-:-:S04]  /*5470*/  IMAD.MOV.U32 R200, RZ, RZ, R138 ;  /* 0x000000ffffc87224 */ /* 0x000fc800078e008a */
[----:B------:R1:W-:Y:S01]  /*5480*/  MUFU.EX2 R176, R2 ;  /* 0x0000000200b07308 */ /* 0x0003e20000000800 */
[----:B------:R-:W-:Y:S02]  /*5490*/  IMAD.MOV.U32 R138, RZ, RZ, R45 ;  /* 0x000000ffff8a7224 */ /* 0x000fe400078e002d */
[----:B------:R-:W-:Y:S02]  /*54a0*/  IMAD.MOV.U32 R182, RZ, RZ, R195 ;  /* 0x000000ffffb67224 */ /* 0x000fe400078e00c3 */
[----:B------:R-:W-:Y:S07]  /*54b0*/  HMMA.16816.F32.BF16 R192, R4, R20, R96 ;  /* 0x0000001404c0723c */ /* 0x000fee0000041860 */
[----:B--2---:R-:W-:Y:S01]  /*54c0*/  F2FP.BF16.F32.PACK_AB R96, R177, R178 ;  /* 0x000000b2b160723e */ /* 0x004fe200000010ff */
[----:B-1----:R-:W-:-:S04]  /*54d0*/  FFMA.FTZ R2, R153, UR26, -R0 ;  /* 0x0000001a99027c23 */ /* 0x002fc80008010800 */
[----:B------:R1:W-:Y:S02]  /*54e0*/  MUFU.EX2 R101, R2 ;  /* 0x0000000200657308 */ /* 0x0003e40000000800 */
[----:B-1----:R-:W-:-:S06]  /*54f0*/  FFMA.FTZ R2, R152, UR26, -R0 ;  /* 0x0000001a98027c23 */ /* 0x002fcc0008010800 */
[----:B------:R1:W2:Y:S02]  /*5500*/  MUFU.EX2 R100, R2 ;  /* 0x0000000200647308 */ /* 0x0002a40000000800 */
[----:B-1----:R-:W-:Y:S01]  /*5510*/  FFMA.FTZ R2, R106, UR26, -R0 ;  /* 0x0000001a6a027c23 */ /* 0x002fe20008010800 */
[----:B--2---:R-:W-:-:S05]  /*5520*/  F2FP.BF16.F32.PACK_AB R9, R100, R101 ;  /* 0x000000656409723e */ /* 0x004fca00000010ff */
[----:B------:R1:W2:Y:S08]  /*5530*/  MUFU.EX2 R106, R3 ;  /* 0x00000003006a7308 */ /* 0x0002b00000000800 */
[----:B------:R3:W-:Y:S01]  /*5540*/  MUFU.EX2 R47, R2 ;  /* 0x00000002002f7308 */ /* 0x0007e20000000800 */
[----:B-1----:R-:W-:Y:S01]  /*5550*/  IMAD.MOV.U32 R3, RZ, RZ, R154 ;  /* 0x000000ffff037224 */ /* 0x002fe200078e009a */
[----:B--2---:R-:W-:Y:S01]  /*5560*/  F2FP.BF16.F32.PACK_AB R98, R106, R176 ;  /* 0x000000b06a62723e */ /* 0x004fe200000010ff */
[----:B---3--:R-:W-:Y:S01]  /*5570*/  FFMA.FTZ R2, R107, UR26, -R0 ;  /* 0x0000001a6b027c23 */ /* 0x008fe20008010800 */
[----:B------:R-:W-:-:S02]  /*5580*/  IMAD.MOV.U32 R107, RZ, RZ, R149 ;  /* 0x000000ffff6b7224 */ /* 0x000fc400078e0095 */
[----:B------:R-:W-:Y:S02]  /*5590*/  IMAD.MOV.U32 R149, RZ, RZ, R137 ;  /* 0x000000ffff957224 */ /* 0x000fe400078e0089 */
[----:B------:R1:W2:Y:S01]  /*55a0*/  MUFU.EX2 R46, R2 ;  /* 0x00000002002e7308 */ /* 0x0002a20000000800 */
[----:B------:R-:W-:Y:S02]  /*55b0*/  IMAD.MOV.U32 R137, RZ, RZ, R175 ;  /* 0x000000ffff897224 */ /* 0x000fe400078e00af */
[----:B------:R-:W-:Y:S01]  /*55c0*/  HMMA.16816.F32.BF16 R172, R4, R26, R80 ;  /* 0x0000001a04ac723c */ /* 0x000fe20000041850 */
[----:B------:R-:W-:Y:S04]  /*55d0*/  LDSM.16.MT88.4 R4, [R222+0xbc00] ;  /* 0x00bc0000de04783b */ /* 0x000fe80000004200 */
[----:B------:R-:W-:Y:S01]  /*55e0*/  LDSM.16.MT88.4 R80, [R220+0xbc00] ;  /* 0x00bc0000dc50783b */ /* 0x000fe20000004200 */
[----:B-1----:R-:W-:Y:S01]  /*55f0*/  FFMA.FTZ R2, R15, UR26, -R0 ;  /* 0x0000001a0f027c23 */ /* 0x002fe20008010800 */
[----:B--2---:R-:W-:-:S03]  /*5600*/  F2FP.BF16.F32.PACK_AB R11, R46, R47 ;  /* 0x0000002f2e0b723e */ /* 0x004fc600000010ff */
[----:B------:R1:W-:Y:S04]  /*5610*/  MUFU.EX2 R45, R2 ;  /* 0x00000002002d7308 */ /* 0x0003e80000000800 */
[C---:B------:R-:W-:Y:S06]  /*5620*/  HMMA.16816.F32.BF16 R56, R8.reuse, R42, R56 ;  /* 0x0000002a0838723c */ /* 0x040fec0000041838 */
[----:B------:R-:W-:Y:S01]  /*5630*/  HMMA.16816.F32.BF16 R116, R8, R48, R68 ;  /* 0x000000300874723c */ /* 0x000fe20000041844 */
[----:B------:R-:W-:-:S02]  /*5640*/  IMAD.MOV.U32 R42, RZ, RZ, R32 ;  /* 0x000000ffff2a7224 */ /* 0x000fc400078e0020 */
[----:B------:R-:W-:-:S03]  /*5650*/  IMAD.MOV.U32 R43, RZ, RZ, R139 ;  /* 0x000000ffff2b7224 */ /* 0x000fc600078e008b */
[C---:B------:R-:W-:Y:S01]  /*5660*/  HMMA.16816.F32.BF16 R60, R8.reuse, R50, R60 ;  /* 0x00000032083c723c */ /* 0x040fe2000004183c */
[----:B-1----:R-:W-:Y:S01]  /*5670*/  FFMA.FTZ R2, R214, UR26, -R13 ;  /* 0x0000001ad6027c23 */ /* 0x002fe2000801080d */
[----:B------:R-:W-:Y:S02]  /*5680*/  IMAD.MOV.U32 R214, RZ, RZ, R44 ;  /* 0x000000ffffd67224 */ /* 0x000fe400078e002c */
[----:B------:R-:W-:Y:S01]  /*5690*/  IMAD.MOV.U32 R48, RZ, RZ, R148 ;  /* 0x000000ffff307224 */ /* 0x000fe200078e0094 */
[----:B------:R1:W-:Y:S01]  /*56a0*/  MUFU.EX2 R44, R2 ;  /* 0x00000002002c7308 */ /* 0x0003e20000000800 */
[C---:B------:R-:W-:Y:S01]  /*56b0*/  HMMA.16816.F32.BF16 R52, R8.reuse, R38, R52 ;  /* 0x000000260834723c */ /* 0x040fe20000041834 */
[----:B------:R-:W-:Y:S02]  /*56c0*/  IMAD.MOV.U32 R51, RZ, RZ, R150 ;  /* 0x000000ffff337224 */ /* 0x000fe400078e0096 */
[----:B------:R-:W-:Y:S02]  /*56d0*/  IMAD.MOV.U32 R50, RZ, RZ, R151 ;  /* 0x000000ffff327224 */ /* 0x000fe400078e0097 */
[----:B------:R-:W-:Y:S01]  /*56e0*/  IMAD.MOV.U32 R49, RZ, RZ, R159 ;  /* 0x000000ffff317224 */ /* 0x000fe200078e009f */
[C---:B------:R-:W-:Y:S06]  /*56f0*/  HMMA.16816.F32.BF16 R68, R8.reuse, R16, R196 ;  /* 0x000000100844723c */ /* 0x040fec00000418c4 */
[----:B------:R-:W-:Y:S01]  /*5700*/  HMMA.16816.F32.BF16 R64, R8, R40, R64 ;  /* 0x000000280840723c */ /* 0x000fe20000041840 */
[----:B-1----:R-:W-:Y:S01]  /*5710*/  FFMA.FTZ R2, R213, UR26, -R13 ;  /* 0x0000001ad5027c23 */ /* 0x002fe2000801080d */
[----:B------:R-:W-:-:S04]  /*5720*/  IMAD.MOV.U32 R213, RZ, RZ, R149 ;  /* 0x000000ffffd57224 */ /* 0x000fc800078e0095 */
[----:B------:R-:W-:Y:S01]  /*5730*/  HMMA.16816.F32.BF16 R28, R8, R26, R28 ;  /* 0x0000001a081c723c */ /* 0x000fe2000004181c */
[----:B------:R-:W-:Y:S01]  /*5740*/  IMAD.MOV.U32 R40, RZ, RZ, R138 ;  /* 0x000000ffff287224 */ /* 0x000fe200078e008a */
[----:B------:R1:W2:Y:S01]  /*5750*/  MUFU.EX2 R35, R2 ;  /* 0x0000000200237308 */ /* 0x0002a20000000800 */
[----:B------:R-:W-:-:S03]  /*5760*/  IMAD.MOV.U32 R41, RZ, RZ, R137 ;  /* 0x000000ffff297224 */ /* 0x000fc600078e0089 */
[C---:B------:R-:W-:Y:S06]  /*5770*/  HMMA.16816.F32.BF16 R148, R8.reuse, R36, R164 ;  /* 0x000000240894723c */ /* 0x040fec00000418a4 */
[C---:B------:R-:W-:Y:S01]  /*5780*/  HMMA.16816.F32.BF16 R164, R8.reuse, R24, R168 ;  /* 0x0000001808a4723c */ /* 0x040fe200000418a8 */
[----:B------:R-:W-:Y:S05]  /*5790*/  LDSM.16.MT88.4 R168, [R222+0xac00] ;  /* 0x00ac0000dea8783b */ /* 0x000fea0000004200 */
[C---:B------:R-:W-:Y:S01]  /*57a0*/  HMMA.16816.F32.BF16 R36, R8.reuse, R20, R204 ;  /* 0x000000140824723c */ /* 0x040fe200000418cc */
[--C-:B-1----:R-:W-:Y:S01]  /*57b0*/  FFMA.FTZ R2, R210, UR26, -R13.reuse ;  /* 0x0000001ad2027c23 */ /* 0x102fe2000801080d */
[----:B------:R-:W-:Y:S01]  /*57c0*/  IMAD.MOV.U32 R210, RZ, RZ, R136 ;  /* 0x000000ffffd27224 */ /* 0x000fe200078e0088 */
[----:B--2---:R-:W-:Y:S01]  /*57d0*/  F2FP.BF16.F32.PACK_AB R92, R35, R44 ;  /* 0x0000002c235c723e */ /* 0x004fe200000010ff */
[----:B------:R-:W-:Y:S01]  /*57e0*/  LDSM.16.MT88.4 R136, [R222+0x9c00] ;  /* 0x009c0000de88783b */ /* 0x000fe20000004200 */
[----:B------:R1:W-:Y:S01]  /*57f0*/  MUFU.EX2 R34, R2 ;  /* 0x0000000200227308 */ /* 0x0003e20000000800 */
[C---:B------:R-:W-:Y:S06]  /*5800*/  HMMA.16816.F32.BF16 R16, R8.reuse, R18, R88 ;  /* 0x000000120810723c */ /* 0x040fec0000041858 */
[----:B------:R-:W-:Y:S01]  /*5810*/  HMMA.16816.F32.BF16 R20, R8, R22, R160 ;  /* 0x000000160814723c */ /* 0x000fe200000418a0 */
[----:B-1----:R-:W-:Y:S01]  /*5820*/  FFMA.FTZ R2, R208, UR26, -R13 ;  /* 0x0000001ad0027c23 */ /* 0x002fe2000801080d */
[----:B------:R-:W-:-:S03]  /*5830*/  IMAD.MOV.U32 R208, RZ, RZ, R33 ;  /* 0x000000ffffd07224 */ /* 0x000fc600078e0021 */
[----:B------:R1:W2:Y:S02]  /*5840*/  MUFU.EX2 R33, R2 ;  /* 0x0000000200217308 */ /* 0x0002a40000000800 */
[----:B------:R-:W-:-:S04]  /*5850*/  FADD.FTZ R10, R208, R43 ;  /* 0x0000002bd00a7221 */ /* 0x000fc80000010000 */
[----:B------:R-:W-:Y:S01]  /*5860*/  FADD.FTZ R10, R210, R10 ;  /* 0x0000000ad20a7221 */ /* 0x000fe20000010000 */
[--C-:B-1----:R-:W-:Y:S01]  /*5870*/  FFMA.FTZ R2, R203, UR26, -R12.reuse ;  /* 0x0000001acb027c23 */ /* 0x102fe2000801080c */
[----:B------:R-:W-:Y:S01]  /*5880*/  IMAD.MOV.U32 R203, RZ, RZ, R155 ;  /* 0x000000ffffcb7224 */ /* 0x000fe200078e009b */
[----:B--2---:R-:W-:Y:S01]  /*5890*/  F2FP.BF16.F32.PACK_AB R94, R33, R34 ;  /* 0x00000022215e723e */ /* 0x004fe200000010ff */
[----:B------:R-:W1:Y:S01]  /*58a0*/  LDSM.16.MT88.4 R152, [R220+0xac00] ;  /* 0x00ac0000dc98783b */ /* 0x000e620000004200 */
[----:B------:R2:W-:Y:S02]  /*58b0*/  MUFU.EX2 R32, R2 ;  /* 0x0000000200207308 */ /* 0x0005e40000000800 */
[----:B--2---:R-:W-:Y:S01]  /*58c0*/  FFMA.FTZ R2, R209, UR26, -R12 ;  /* 0x0000001ad1027c23 */ /* 0x004fe2000801080c */
[----:B------:R-:W-:-:S05]  /*58d0*/  IMAD.MOV.U32 R209, RZ, RZ, R14 ;  /* 0x000000ffffd17224 */ /* 0x000fca00078e000e */
[----:B------:R2:W3:Y:S01]  /*58e0*/  MUFU.EX2 R15, R2 ;  /* 0x00000002000f7308 */ /* 0x0004e20000000800 */
[----:B------:R-:W-:-:S04]  /*58f0*/  FADD.FTZ R3, R3, R209 ;  /* 0x000000d103037221 */ /* 0x000fc80000010000 */
[----:B------:R-:W-:-:S04]  /*5900*/  FADD.FTZ R3, R40, R3 ;  /* 0x0000000328037221 */ /* 0x000fc80000010000 */
[----:B------:R-:W-:-:S04]  /*5910*/  FADD.FTZ R3, R50, R3 ;  /* 0x0000000332037221 */ /* 0x000fc80000010000 */
[----:B------:R-:W-:Y:S01]  /*5920*/  FADD.FTZ R3, R48, R3 ;  /* 0x0000000330037221 */ /* 0x000fe20000010000 */
[--C-:B--2---:R-:W-:Y:S01]  /*5930*/  FFMA.FTZ R2, R212, UR26, -R12.reuse ;  /* 0x0000001ad4027c23 */ /* 0x104fe2000801080c */
[----:B---3--:R-:W-:Y:S02]  /*5940*/  F2FP.BF16.F32.PACK_AB R93, R15, R32 ;  /* 0x000000200f5d723e */ /* 0x008fe400000010ff */
[----:B------:R-:W-:Y:S01]  /*5950*/  FADD.FTZ R3, R49, R3 ;  /* 0x0000000331037221 */ /* 0x000fe20000010000 */
[----:B------:R2:W-:Y:S02]  /*5960*/  MUFU.EX2 R24, R2 ;  /* 0x0000000200187308 */ /* 0x0005e40000000800 */
[----:B--2---:R-:W-:-:S06]  /*5970*/  FFMA.FTZ R2, R215, UR26, -R12 ;  /* 0x0000001ad7027c23 */ /* 0x004fcc000801080c */
[----:B------:R2:W3:Y:S02]  /*5980*/  MUFU.EX2 R14, R2 ;  /* 0x00000002000e7308 */ /* 0x0004e40000000800 */
[----:B--2---:R-:W-:Y:S01]  /*5990*/  FFMA.FTZ R2, R201, UR26, -R0 ;  /* 0x0000001ac9027c23 */ /* 0x004fe20008010800 */
[----:B---3--:R-:W-:-:S05]  /*59a0*/  F2FP.BF16.F32.PACK_AB R95, R14, R24 ;  /* 0x000000180e5f723e */ /* 0x008fca00000010ff */
[----:B------:R2:W3:Y:S02]  /*59b0*/  MUFU.EX2 R13, R2 ;  /* 0x00000002000d7308 */ /* 0x0004e40000000800 */
[C---:B-1----:R-:W-:Y:S06]  /*59c0*/  HMMA.16816.F32.BF16 R156, R92.reuse, R154, R84 ;  /* 0x0000009a5c9c723c */ /* 0x042fec0000041854 */
[C---:B------:R-:W-:Y:S06]  /*59d0*/  HMMA.16816.F32.BF16 R88, R92.reuse, R4, R192 ;  /* 0x000000045c58723c */ /* 0x040fec00000418c0 */
[----:B------:R-:W-:Y:S01]  /*59e0*/  HMMA.16816.F32.BF16 R112, R92, R124, R128 ;  /* 0x0000007c5c70723c */ /* 0x000fe20000041880 */
[--C-:B--2---:R-:W-:Y:S01]  /*59f0*/  FFMA.FTZ R2, R202, UR26, -R0.reuse ;  /* 0x0000001aca027c23 */ /* 0x104fe20008010800 */
[----:B------:R-:W-:Y:S01]  /*5a00*/  FFMA.FTZ R0, R211, UR26, -R0 ;  /* 0x0000001ad3007c23 */ /* 0x000fe20008010800 */
[----:B---3--:R-:W-:-:S02]  /*5a10*/  F2FP.BF16.F32.PACK_AB R97, R13, R45 ;  /* 0x0000002d0d61723e */ /* 0x008fc400000010ff */
        /* <DEDUP_REMOVED lines=11> */
[----:B------:R-:W-:Y:S01]  /*5ad0*/  FADD.FTZ R2, R213, R10 ;  /* 0x0000000ad5027221 */ /* 0x000fe20000010000 */
[----:B------:R-:W-:Y:S01]  /*5ae0*/  FADD.FTZ R0, R235, R0 ;  /* 0x00000000eb007221 */ /* 0x000fe20000010000 */
[----:B------:R-:W-:Y:S03]  /*5af0*/  HMMA.16816.F32.BF16 R160, R92, R168, R184 ;  /* 0x000000a85ca0723c */ /* 0x000fe600000418b8 */
[----:B------:R-:W-:-:S03]  /*5b00*/  FADD.FTZ R0, R236, R0 ;  /* 0x00000000ec007221 */ /* 0x000fc60000010000 */
[----:B------:R-:W-:Y:S01]  /*5b10*/  HMMA.16816.F32.BF16 R84, R96, R4, R36 ;  /* 0x000000046054723c */ /* 0x000fe20000041824 */
[----:B------:R-:W-:-:S05]  /*5b20*/  FADD.FTZ R0, R218, R0 ;  /* 0x00000000da007221 */ /* 0x000fca0000010000 */
[C---:B------:R-:W-:Y:S01]  /*5b30*/  HMMA.16816.F32.BF16 R172, R92.reuse, R170, R172 ;  /* 0x000000aa5cac723c */ /* 0x040fe200000418ac */
[----:B------:R-:W-:Y:S01]  /*5b40*/  FADD.FTZ R4, R252, R9 ;  /* 0x00000009fc047221 */ /* 0x000fe20000010000 */
[----:B------:R-:W-:Y:S01]  /*5b50*/  FADD.FTZ R5, R246, R2 ;  /* 0x00000002f6057221 */ /* 0x000fe20000010000 */
[----:B------:R-:W-:Y:S02]  /*5b60*/  FADD.FTZ R2, R219, R0 ;  /* 0x00000000db027221 */ /* 0x000fe40000010000 */
        /* <DEDUP_REMOVED lines=43> */
[----:B------:R1:W-:Y:S04]  /*5e20*/  STL [R1+0x14], R4 ;  /* 0x0000140401007387 */ /* 0x0003e80000100800 */
[----:B------:R1:W-:Y:S01]  /*5e30*/  STL [R1+0xc], R3 ;  /* 0x00000c0301007387 */ /* 0x0003e20000100800 */
[----:B------:R-:W-:Y:S03]  /*5e40*/  HMMA.16816.F32.BF16 R76, R92, R82, R76 ;  /* 0x000000525c4c723c */ /* 0x000fe6000004184c */
[----:B------:R1:W-:Y:S03]  /*5e50*/  STL [R1+0x10], R235 ;  /* 0x000010eb01007387 */ /* 0x0003e60000100800 */
[C---:B------:R-:W-:Y:S01]  /*5e60*/  HMMA.16816.F32.BF16 R116, R96.reuse, R124, R116 ;  /* 0x0000007c6074723c */ /* 0x040fe20000041874 */
[----:B------:R1:W-:Y:S05]  /*5e70*/  STL [R1+0x8], R252 ;  /* 0x000008fc01007387 */ /* 0x0003ea0000100800 */
        /* <DEDUP_REMOVED lines=12> */
[----:B-1----:R-:W-:-:S15]  /*5f40*/  @!P0 BRA `(.L_x_169) ;  /* 0x0000008800088947 */ /* 0x002fde0003800000 */
[----:B------:R-:W2:Y:S01]  /*5f50*/  LDL.64 R182, [R1] ;  /* 0x0000000001b67983 */ /* 0x000ea20000100a00 */
[----:B------:R-:W-:Y:S01]  /*5f60*/  UIADD3 UR24, UR25, -0x2, URZ ;  /* 0xfffffffe19187890 */ /* 0x000fe2000fffe03f */
[----:B------:R-:W-:-:S04]  /*5f70*/  DEPBAR.LE SB0, 0x0 ;  /* 0x000080000000791a */ /* 0x000fc80000000000 */
[----:B------:R-:W-:Y:S01]  /*5f80*/  USHF.R.S32.HI UR4, URZ, 0x1f, UR24 ;  /* 0x0000001f3f047899 */ /* 0x000fe20008011418 */
[----:B------:R-:W-:Y:S01]  /*5f90*/  IMAD.U32 R4, RZ, RZ, UR24 ;  /* 0x00000018ff047e24 */ /* 0x000fe2000f8e00ff */
[----:B------:R-:W-:Y:S01]  /*5fa0*/  UIMAD UR5, UR22, UR24, URZ ;  /* 0x00000018160572a4 */ /* 0x000fe2000f8e023f */
[----:B------:R-:W-:Y:S01]  /*5fb0*/  IMAD.U32 R6, RZ, RZ, UR9 ;  /* 0x00000009ff067e24 */ /* 0x000fe2000f8e00ff */
[----:B------:R-:W-:Y:S01]  /*5fc0*/  ULDC.64 UR6, c[0x0][0x220] ;  /* 0x0000880000067ab9 */ /* 0x000fe20000000a00 */
[----:B------:R-:W1:Y:S01]  /*5fd0*/  S2R R107, SR_TID.X ;  /* 0x00000000006b7919 */ /* 0x000e620000002100 */
[----:B------:R-:W-:Y:S01]  /*5fe0*/  UIMAD UR4, UR4, UR23, UR5 ;  /* 0x00000017040472a4 */ /* 0x000fe2000f8e0205 */
[----:B-1----:R-:W-:-:S05]  /*5ff0*/  IMAD.SHL.U32 R107, R107, 0x2, RZ ;  /* 0x000000026b6b7824 */ /* 0x002fca00078e00ff */
[----:B------:R-:W-:Y:S01]  /*6000*/  LOP3.LUT R107, R107, 0x6, RZ, 0xc0, !PT ;  /* 0x000000066b6b7812 */ /* 0x000fe200078ec0ff */
[----:B------:R-:W-:Y:S01]  /*6010*/  BAR.SYNC.DEFER_BLOCKING 0x0 ;  /* 0x0000000000007b1d */ /* 0x000fe20000010000 */
[----:B--2---:R-:W-:-:S04]  /*6020*/  IMAD.WIDE.U32 R4, R4, UR23, R182 ;  /* 0x0000001704047c25 */ /* 0x004fc8000f8e00b6 */
[----:B------:R-:W-:Y:S01]  /*6030*/  VIADD R0, R5, UR4 ;  /* 0x0000000405007c36 */ /* 0x000fe20008000000 */
[C---:B------:R-:W-:Y:S01]  /*6040*/  LEA R2, P0, R4.reuse, UR6, 0x1 ;  /* 0x0000000604027c11 */ /* 0x040fe2000f8008ff */
[----:B------:R-:W-:Y:S01]  /*6050*/  IMAD.U32 R5, RZ, RZ, UR9 ;  /* 0x00000009ff057e24 */ /* 0x000fe2000f8e00ff */
[----:B------:R-:W-:Y:S02]  /*6060*/  UIADD3 UR4, UR25, -0x2, URZ ;  /* 0xfffffffe19047890 */ /* 0x000fe4000fffe03f */
[----:B------:R-:W-:Y:S01]  /*6070*/  LEA.HI.X R3, R4, UR7, R0, 0x1, P0 ;  /* 0x0000000704037c11 */ /* 0x000fe200080f0c00 */
[----:B------:R-:W-:Y:S01]  /*6080*/  IMAD.U32 R0, RZ, RZ, UR8 ;  /* 0x00000008ff007e24 */ /* 0x000fe2000f8e00ff */
[----:B------:R-:W-:Y:S01]  /*6090*/  LEA R4, P0, R5, R2, 0x1 ;  /* 0x0000000205047211 */ /* 0x000fe200078008ff */
[----:B------:R-:W-:Y:S02]  /*60a0*/  UISETP.GT.AND UP0, UPT, UR4, UR15, UPT ;  /* 0x0000000f0400728c */ /* 0x000fe4000bf04270 */
[----:B------:R-:W-:Y:S01]  /*60b0*/  @!PT LDS RZ, [RZ] ;  /* 0x00000000fffff984 */ /* 0x000fe20000000800 */
[----:B------:R-:W-:Y:S01]  /*60c0*/  @!PT LDS RZ, [RZ] ;  /* 0x00000000fffff984 */ /* 0x000fe20000000800 */
[----:B------:R-:W-:Y:S01]  /*60d0*/  @!PT LDS RZ, [RZ] ;  /* 0x00000000fffff984 */ /* 0x000fe20000000800 */
[----:B------:R-:W-:Y:S01]  /*60e0*/  LDGSTS.E.BYPASS.LTC128B.128 [R234+0x9000], desc[UR18][R2.64] ;  /* 0x0900000002ea7fae */ /* 0x000fe2000b901d52 */
[----:B------:R-:W-:-:S03]  /*60f0*/  LEA.HI.X R5, R6, R3, R0, 0x1, P0 ;  /* 0x0000000306057211 */ /* 0x000fc600000f0c00 */
[----:B------:R-:W-:Y:S04]  /*6100*/  LDGSTS.E.BYPASS.LTC128B.128 [R234+0xa000], desc[UR18][R2.64+0x40] ;  /* 0x0a00004002ea7fae */ /* 0x000fe8000b901d52 */
[----:B------:R-:W-:Y:S04]  /*6110*/  LDGSTS.E.BYPASS.LTC128B.128 [R234+0xb000], desc[UR18][R2.64+0x80] ;  /* 0x0b00008002ea7fae */ /* 0x000fe8000b901d52 */
[----:B------:R-:W-:Y:S04]  /*6120*/  LDGSTS.E.BYPASS.LTC128B.128 [R234+0x9800], desc[UR18][R4.64] ;  /* 0x0980000004ea7fae */ /* 0x000fe8000b901d52 */
[----:B------:R-:W-:Y:S04]  /*6130*/  LDGSTS.E.BYPASS.LTC128B.128 [R234+0xa800], desc[UR18][R4.64+0x40] ;  /* 0x0a80004004ea7fae */ /* 0x000fe8000b901d52 */
[----:B------:R1:W-:Y:S04]  /*6140*/  LDGSTS.E.BYPASS.LTC128B.128 [R234+0xb800], desc[UR18][R4.64+0x80] ;  /* 0x0b80008004ea7fae */ /* 0x0003e8000b901d52 */
[----:B------:R-:W-:Y:S04]  /*6150*/  LDSM.16.M88.4 R12, [R224] ;  /* 0x00000000e00c783b */ /* 0x000fe80000000200 */
[----:B------:R-:W2:Y:S04]  /*6160*/  LDSM.16.M88.4 R16, [R221+0x6000] ;  /* 0x00600000dd10783b */ /* 0x000ea80000000200 */
[----:B------:R-:W3:Y:S04]  /*6170*/  LDSM.16.M88.4 R8, [R224+0x1000] ;  /* 0x00100000e008783b */ /* 0x000ee80000000200 */
[----:B------:R-:W4:Y:S04]  /*6180*/  LDSM.16.M88.4 R20, [R221+0x6800] ;  /* 0x00680000dd14783b */ /* 0x000f280000000200 */
[----:B------:R-:W5:Y:S04]  /*6190*/  LDSM.16.M88.4 R24, [R221+0x6400] ;  /* 0x00640000dd18783b */ /* 0x000f680000000200 */
[----:B------:R-:W5:Y:S04]  /*61a0*/  LDSM.16.M88.4 R28, [R221+0x6c00] ;  /* 0x006c0000dd1c783b */ /* 0x000f680000000200 */
[----:B-1----:R-:W-:Y:S04]  /*61b0*/  LDSM.16.M88.4 R4, [R225+0x1000] ;  /* 0x00100000e104783b */ /* 0x002fe80000000200 */
[----:B------:R-:W1:Y:S04]  /*61c0*/  LDSM.16.M88.4 R32, [R223+0x6800] ;  /* 0x00680000df20783b */ /* 0x000e680000000200 */
[----:B------:R-:W1:Y:S04]  /*61d0*/  LDSM.16.M88.4 R36, [R223+0x6400] ;  /* 0x00640000df24783b */ /* 0x000e680000000200 */
[----:B------:R-:W1:Y:S04]  /*61e0*/  LDSM.16.M88.4 R40, [R223+0x6000] ;  /* 0x00600000df28783b */ /* 0x000e680000000200 */
[----:B------:R-:W1:Y:S01]  /*61f0*/  LDSM.16.M88.4 R44, [R223+0x6c00] ;  /* 0x006c0000df2c783b */ /* 0x000e620000000200 */
[-C--:B--2---:R-:W-:Y:S03]  /*6200*/  HMMA.16816.F32.BF16 R216, R12, R16.reuse, RZ ;  /* 0x000000100cd8723c */ /* 0x084fe600000418ff */
[----:B------:R-:W-:Y:S04]  /*6210*/  LDSM.16.M88.4 R56, [R221+0x7000] ;  /* 0x00700000dd38783b */ /* 0x000fe80000000200 */
[----:B------:R-:W-:Y:S01]  /*6220*/  LDSM.16.M88.4 R48, [R221+0x7400] ;  /* 0x00740000dd30783b */ /* 0x000fe20000000200 */
[C---:B---3--:R-:W-:Y:S03]  /*6230*/  HMMA.16816.F32.BF16 R52, R8.reuse, R16, RZ ;  /* 0x000000100834723c */ /* 0x048fe600000418ff */
[----:B------:R-:W0:Y:S03]  /*6240*/  LDGDEPBAR ;  /* 0x00000000000079af */ /* 0x000e260000000000 */
[-C--:B------:R-:W-:Y:S06]  /*6250*/  HMMA.16816.F32.BF16 R212, R8, R18.reuse, RZ ;  /* 0x0000001208d4723c */ /* 0x080fec00000418ff */
[----:B------:R-:W-:Y:S01]  /*6260*/  HMMA.16816.F32.BF16 R208, R12, R18, RZ ;  /* 0x000000120cd0723c */ /* 0x000fe200000418ff */
[----:B------:R-:W2:Y:S05]  /*6270*/  LDSM.16.M88.4 R16, [R225] ;  /* 0x00000000e110783b */ /* 0x000eaa0000000200 */
[C---:B----4-:R-:W-:Y:S06]  /*6280*/  HMMA.16816.F32.BF16 R196, R8.reuse, R22, RZ ;  /* 0x0000001608c4723c */ /* 0x050fec00000418ff */
[C---:B-----5:R-:W-:Y:S06]  /*6290*/  HMMA.16816.F32.BF16 R188, R8.reuse, R24, RZ ;  /* 0x0000001808bc723c */ /* 0x060fec00000418ff */
[C---:B------:R-:W-:Y:S06]  /*62a0*/  HMMA.16816.F32.BF16 R204, R8.reuse, R26, RZ ;  /* 0x0000001a08cc723c */ /* 0x040fec00000418ff */
[C---:B------:R-:W-:Y:S06]  /*62b0*/  HMMA.16816.F32.BF16 R200, R8.reuse, R20, RZ ;  /* 0x0000001408c8723c */ /* 0x040fec00000418ff */
[C---:B------:R-:W-:Y:S06]  /*62c0*/  HMMA.16816.F32.BF16 R192, R8.reuse, R28, RZ ;  /* 0x0000001c08c0723c */ /* 0x040fec00000418ff */
[----:B------:R-:W-:Y:S06]  /*62d0*/  HMMA.16816.F32.BF16 R184, R8, R30, RZ ;  /* 0x0000001e08b8723c */ /* 0x000fec00000418ff */
[C---:B------:R-:W-:Y:S06]  /*62e0*/  HMMA.16816.F32.BF16 R8, R12.reuse, R28, RZ ;  /* 0x0000001c0c08723c */ /* 0x040fec00000418ff */
[C---:B------:R-:W-:Y:S06]  /*62f0*/  HMMA.16816.F32.BF16 R108, R12.reuse, R20, RZ ;  /* 0x000000140c6c723c */ /* 0x040fec00000418ff */
[----:B------:R-:W-:Y:S01]  /*6300*/  HMMA.16816.F32.BF16 R64, R12, R22, RZ ;  /* 0x000000160c40723c */ /* 0x000fe200000418ff */
[----:B------:R-:W3:Y:S05]  /*6310*/  LDSM.16.M88.4 R20, [R224+0x3000] ;  /* 0x00300000e014783b */ /* 0x000eea0000000200 */
[----:B-1----:R-:W-:Y:S06]  /*6320*/  HMMA.16816.F32.BF16 R244, R4, R34, R196 ;  /* 0x0000002204f4723c */ /* 0x002fec00000418c4 */
[C---:B------:R-:W-:Y:S06]  /*6330*/  HMMA.16816.F32.BF16 R180, R12.reuse, R24, RZ ;  /* 0x000000180cb4723c */ /* 0x040fec00000418ff */
[C---:B------:R-:W-:Y:S01]  /*6340*/  HMMA.16816.F32.BF16 R176, R12.reuse, R26, RZ ;  /* 0x0000001a0cb0723c */ /* 0x040fe200000418ff */
[----:B------:R-:W-:Y:S05]  /*6350*/  LDSM.16.M88.4 R24, [R221+0x7c00] ;  /* 0x007c0000dd18783b */ /* 0x000fea0000000200 */
[----:B------:R-:W-:Y:S01]  /*6360*/  HMMA.16816.F32.BF16 R60, R12, R30, RZ ;  /* 0x0000001e0c3c723c */ /* 0x000fe200000418ff */
[----:B------:R-:W1:Y:S05]  /*6370*/  LDSM.16.M88.4 R28, [R221+0x7800] ;  /* 0x00780000dd1c783b */ /* 0x000e6a0000000200 */
[----:B------:R-:W-:Y:S01]  /*6380*/  HMMA.16816.F32.BF16 R12, R4, R36, R188 ;  /* 0x00000024040c723c */ /* 0x000fe200000418bc */
[----:B------:R-:W-:-:S02]  /*6390*/  IMAD.MOV.U32 R100, RZ, RZ, R244 ;  /* 0x000000ffff647224 */ /* 0x000fc400078e00f4 */
[----:B------:R-:W-:Y:S02]  /*63a0*/  IMAD.MOV.U32 R3, RZ, RZ, R245 ;  /* 0x000000ffff037224 */ /* 0x000fe400078e00f5 */
[----:B------:R-:W-:Y:S01]  /*63b0*/  IMAD.MOV.U32 R2, RZ, RZ, R246 ;  /* 0x000000ffff027224 */ /* 0x000fe200078e00f6 */
[----:B------:R-:W-:Y:S01]  /*63c0*/  HMMA.16816.F32.BF16 R240, R4, R38, R204 ;  /* 0x0000002604f0723c */ /* 0x000fe200000418cc */
[----:B------:R-:W-:-:S05]  /*63d0*/  IMAD.MOV.U32 R0, RZ, RZ, R247 ;  /* 0x000000ffff007224 */ /* 0x000fca00078e00f7 */
[C---:B------:R-:W-:Y:S06]  /*63e0*/  HMMA.16816.F32.BF16 R52, R4.reuse, R40, R52 ;  /* 0x000000280434723c */ /* 0x040fec0000041834 */
[C---:B------:R-:W-:Y:S06]  /*63f0*/  HMMA.16816.F32.BF16 R188, R4.reuse, R32, R200 ;  /* 0x0000002004bc723c */ /* 0x040fec00000418c8 */
[C---:B------:R-:W-:Y:S06]  /*6400*/  HMMA.16816.F32.BF16 R236, R4.reuse, R44, R192 ;  /* 0x0000002c04ec723c */ /* 0x040fec00000418c0 */
[C---:B------:R-:W-:Y:S06]  /*6410*/  HMMA.16816.F32.BF16 R212, R4.reuse, R42, R212 ;  /* 0x0000002a04d4723c */ /* 0x040fec00000418d4 */
[----:B------:R-:W-:Y:S06]  /*6420*/  HMMA.16816.F32.BF16 R204, R4, R46, R184 ;  /* 0x0000002e04cc723c */ /* 0x000fec00000418b8 */
[C---:B--2---:R-:W-:Y:S01]  /*6430*/  HMMA.16816.F32.BF16 R4, R16.reuse, R44, R8 ;  /* 0x0000002c1004723c */ /* 0x044fe20000041808 */
[----:B------:R-:W2:Y:S05]  /*6440*/  LDSM.16.M88.4 R8, [R224+0x2000] ;  /* 0x00200000e008783b */ /* 0x000eaa0000000200 */
[C---:B------:R-:W-:Y:S06]  /*6450*/  HMMA.16816.F32.BF16 R248, R16.reuse, R32, R108 ;  /* 0x0000002010f8723c */ /* 0x040fec000004186c */
[----:B------:R-:W-:Y:S01]  /*6460*/  HMMA.16816.F32.BF16 R216, R16, R40, R216 ;  /* 0x0000002810d8723c */ /* 0x000fe200000418d8 */
[----:B------:R-:W-:-:S02]  /*6470*/  IMAD.MOV.U32 R108, RZ, RZ, R100 ;  /* 0x000000ffff6c7224 */ /* 0x000fc400078e0064 */
[----:B------:R-:W-:Y:S02]  /*6480*/  IMAD.MOV.U32 R109, RZ, RZ, R3 ;  /* 0x000000ffff6d7224 */ /* 0x000fe400078e0003 */
[----:B------:R-:W-:Y:S01]  /*6490*/  IMAD.MOV.U32 R110, RZ, RZ, R2 ;  /* 0x000000ffff6e7224 */ /* 0x000fe200078e0002 */
[C---:B------:R-:W-:Y:S01]  /*64a0*/  HMMA.16816.F32.BF16 R208, R16.reuse, R42, R208 ;  /* 0x0000002a10d0723c */ /* 0x040fe200000418d0 */
[----:B------:R-:W-:Y:S01]  /*64b0*/  IMAD.MOV.U32 R111, RZ, RZ, R0 ;  /* 0x000000ffff6f7224 */ /* 0x000fe200078e0000 */
[----:B------:R-:W-:Y:S04]  /*64c0*/  LDSM.16.M88.4 R40, [R223+0x7400] ;  /* 0x00740000df28783b */ /* 0x000fe80000000200 */
[----:B------:R-:W-:Y:S01]  /*64d0*/  IMAD.MOV.U32 R100, RZ, RZ, R4 ;  /* 0x000000ffff647224 */ /* 0x000fe200078e0004 */
[----:B------:R-:W-:Y:S01]  /*64e0*/  HMMA.16816.F32.BF16 R244, R16, R36, R180 ;  /* 0x0000002410f4723c */ /* 0x000fe200000418b4 */
[----:B------:R-:W-:-:S02]  /*64f0*/  IMAD.MOV.U32 R3, RZ, RZ, R5 ;  /* 0x000000ffff037224 */ /* 0x000fc400078e0005 */
[----:B------:R-:W-:Y:S02]  /*6500*/  IMAD.MOV.U32 R2, RZ, RZ, R6 ;  /* 0x000000ffff027224 */ /* 0x000fe400078e0006 */
[----:B------:R-:W-:Y:S01]  /*6510*/  IMAD.MOV.U32 R0, RZ, RZ, R7 ;  /* 0x000000ffff007224 */ /* 0x000fe200078e0007 */
[C---:B------:R-:W-:Y:S01]  /*6520*/  HMMA.16816.F32.BF16 R200, R16.reuse, R38, R176 ;  /* 0x0000002610c8723c */ /* 0x040fe200000418b0 */
[----:B------:R-:W4:Y:S05]  /*6530*/  LDSM.16.M88.4 R4, [R225+0x3000] ;  /* 0x00300000e104783b */ /* 0x000f2a0000000200 */
[C---:B------:R-:W-:Y:S06]  /*6540*/  HMMA.16816.F32.BF16 R196, R16.reuse, R34, R64 ;  /* 0x0000002210c4723c */ /* 0x040fec0000041840 */
[----:B------:R-:W-:Y:S01]  /*6550*/  HMMA.16816.F32.BF16 R192, R16, R46, R60 ;  /* 0x0000002e10c0723c */ /* 0x000fe2000004183c */
[----:B------:R-:W5:Y:S04]  /*6560*/  LDSM.16.M88.4 R16, [R223+0x7000] ;  /* 0x00700000df10783b */ /* 0x000f680000000200 */
[----:B------:R-:W-:Y:S01]  /*6570*/  LDSM.16.M88.4 R60, [R223+0x7c00] ;  /* 0x007c0000df3c783b */ /* 0x000fe20000000200 */
[C---:B---3--:R-:W-:Y:S03]  /*6580*/  HMMA.16816.F32.BF16 R180, R20.reuse, R56, R52 ;  /* 0x0000003814b4723c */ /* 0x048fe60000041834 */
[----:B------:R-:W3:Y:S03]  /*6590*/  LDSM.16.M88.4 R52, [R223+0x7800] ;  /* 0x00780000df34783b */ /* 0x000ee60000000200 */
[C---:B------:R-:W-:Y:S01]  /*65a0*/  HMMA.16816.F32.BF16 R36, R20.reuse, R48, R12 ;  /* 0x000000301424723c */ /* 0x040fe2000004180c */
[----:B------:R-:W3:Y:S05]  /*65b0*/  LDSM.16.M88.4 R12, [R225+0x2000] ;  /* 0x00200000e10c783b */ /* 0x000eea0000000200 */
[C---:B------:R-:W-:Y:S06]  /*65c0*/  HMMA.16816.F32.BF16 R32, R20.reuse, R50, R240 ;  /* 0x000000321420723c */ /* 0x040fec00000418f0 */
[C---:B-1----:R-:W-:Y:S06]  /*65d0*/  HMMA.16816.F32.BF16 R176, R20.reuse, R28, R188 ;  /* 0x0000001c14b0723c */ /* 0x042fec00000418bc */
[C---:B------:R-:W-:Y:S06]  /*65e0*/  HMMA.16816.F32.BF16 R188, R20.reuse, R30, R108 ;  /* 0x0000001e14bc723c */ /* 0x040fec000004186c */
[C---:B------:R-:W-:Y:S06]  /*65f0*/  HMMA.16816.F32.BF16 R184, R20.reuse, R24, R236 ;  /* 0x0000001814b8723c */ /* 0x040fec00000418ec */
[C---:B------:R-:W-:Y:S06]  /*6600*/  HMMA.16816.F32.BF16 R44, R20.reuse, R58, R212 ;  /* 0x0000003a142c723c */ /* 0x040fec00000418d4 */
[----:B------:R-:W-:Y:S01]  /*6610*/  HMMA.16816.F32.BF16 R108, R20, R26, R204 ;  /* 0x0000001a146c723c */ /* 0x000fe200000418cc */
[----:B------:R-:W-:Y:S05]  /*6620*/  LDSM.16.M88.4 R20, [R224+0x4000] ;  /* 0x00400000e014783b */ /* 0x000fea0000000200 */
[----:B--2---:R-:W-:Y:S01]  /*6630*/  HMMA.16816.F32.BF16 R64, R8, R56, R216 ;  /* 0x000000380840723c */ /* 0x004fe200000418d8 */
[----:B------:R-:W-:-:S02]  /*6640*/  IMAD.MOV.U32 R204, RZ, RZ, R100 ;  /* 0x000000ffffcc7224 */ /* 0x000fc400078e0064 */
[----:B------:R-:W-:Y:S02]  /*6650*/  IMAD.MOV.U32 R205, RZ, RZ, R3 ;  /* 0x000000ffffcd7224 */ /* 0x000fe400078e0003 */
[----:B------:R-:W-:Y:S01]  /*6660*/  IMAD.MOV.U32 R206, RZ, RZ, R2 ;  /* 0x000000ffffce7224 */ /* 0x000fe200078e0002 */
[----:B------:R-:W-:Y:S01]  /*6670*/  HMMA.16816.F32.BF16 R216, R8, R26, R192 ;  /* 0x0000001a08d8723c */ /* 0x000fe200000418c0 */
[----:B------:R-:W-:Y:S02]  /*6680*/  IMAD.MOV.U32 R207, RZ, RZ, R0 ;  /* 0x000000ffffcf7224 */ /* 0x000fe400078e0000 */
[----:B------:R-:W-:-:S03]  /*6690*/  IMAD.U32 R0, RZ, RZ, UR4 ;  /* 0x00000004ff007e24 */ /* 0x000fc6000f8e00ff */
[----:B------:R-:W-:Y:S01]  /*66a0*/  HMMA.16816.F32.BF16 R56, R8, R58, R208 ;  /* 0x0000003a0838723c */ /* 0x000fe200000418d0 */
[----:B------:R-:W-:-:S04]  /*66b0*/  IMAD R0, R0, 0x40, R107 ;  /* 0x0000004000007824 */ /* 0x000fc800078e026b */
[C---:B------:R-:W-:Y:S01]  /*66c0*/  VIADD R2, R0.reuse, 0x1 ;  /* 0x0000000100027836 */ /* 0x040fe20000000000 */
[----:B----4-:R-:W-:Y:S01]  /*66d0*/  HMMA.16816.F32.BF16 R192, R4, R42, R32 ;  /* 0x0000002a04c0723c */ /* 0x010fe20000041820 */
[----:B------:R-:W1:Y:S01]  /*66e0*/  LDSM.16.M88.4 R32, [R221+0x8000] ;  /* 0x00800000dd20783b */ /* 0x000e620000000200 */
[C---:B------:R-:W-:Y:S01]  /*66f0*/  ISETP.GE.AND P2, PT, R0.reuse, R233, PT ;  /* 0x000000e90000720c */ /* 0x040fe20003f46270 */
[----:B------:R-:W-:Y:S01]  /*6700*/  VIADD R3, R0, 0x9 ;  /* 0x0000000900037836 */ /* 0x000fe20000000000 */
[----:B------:R-:W-:Y:S02]  /*6710*/  ISETP.GE.AND P0, PT, R2, R231, PT ;  /* 0x000000e70200720c */ /* 0x000fe40003f06270 */
[----:B------:R-:W-:Y:S01]  /*6720*/  HMMA.16816.F32.BF16 R212, R8, R48, R244 ;  /* 0x0000003008d4723c */ /* 0x000fe200000418f4 */
[----:B------:R-:W-:Y:S02]  /*6730*/  ISETP.LT.OR P2, PT, R0, R228, P2 ;  /* 0x000000e40000720c */ /* 0x000fe40001741670 */
[----:B------:R-:W-:-:S02]  /*6740*/  ISETP.GE.AND P4, PT, R2, R230, PT ;  /* 0x000000e60200720c */ /* 0x000fc40003f86270 */
[----:B------:R-:W-:Y:S01]  /*6750*/  ISETP.GE.AND P1, PT, R0, R231, PT ;  /* 0x000000e70000720c */ /* 0x000fe20003f26270 */
[C---:B------:R-:W-:Y:S01]  /*6760*/  HMMA.16816.F32.BF16 R244, R8.reuse, R24, R204 ;  /* 0x0000001808f4723c */ /* 0x040fe200000418cc */
[----:B------:R-:W-:Y:S01]  /*6770*/  LDSM.16.M88.4 R24, [R221+0x8400] ;  /* 0x00840000dd18783b */ /* 0x000fe20000000200 */
[CC--:B------:R-:W-:Y:S02]  /*6780*/  ISETP.LT.OR P0, PT, R2.reuse, R229.reuse, P0 ;  /* 0x000000e50200720c */ /* 0x0c0fe40000701670 */
[----:B------:R-:W-:Y:S02]  /*6790*/  ISETP.LT.OR P4, PT, R2, R226, P4 ;  /* 0x000000e20200720c */ /* 0x000fe40002781670 */
[----:B------:R-:W-:Y:S01]  /*67a0*/  HMMA.16816.F32.BF16 R208, R8, R50, R200 ;  /* 0x0000003208d0723c */ /* 0x000fe200000418c8 */
[----:B------:R-:W-:Y:S02]  /*67b0*/  ISETP.LT.OR P1, PT, R0, R229, P1 ;  /* 0x000000e50000720c */ /* 0x000fe40000f21670 */
[----:B------:R-:W-:-:S02]  /*67c0*/  ISETP.GE.AND P6, PT, R2, R233, PT ;  /* 0x000000e90200720c */ /* 0x000fc40003fc6270 */
[-C--:B------:R-:W-:Y:S01]  /*67d0*/  ISETP.GE.AND P5, PT, R2, R232.reuse, PT ;  /* 0x000000e80200720c */ /* 0x080fe20003fa6270 */
[----:B------:R-:W-:Y:S01]  /*67e0*/  HMMA.16816.F32.BF16 R236, R8, R30, R196 ;  /* 0x0000001e08ec723c */ /* 0x000fe200000418c4 */
[----:B------:R-:W-:Y:S02]  /*67f0*/  ISETP.GE.AND P3, PT, R0, R232, PT ;  /* 0x000000e80000720c */ /* 0x000fe40003f66270 */
[C---:B------:R-:W-:Y:S02]  /*6800*/  ISETP.LT.OR P6, PT, R2.reuse, R228, P6 ;  /* 0x000000e40200720c */ /* 0x040fe400037c1670 */
[-C--:B------:R-:W-:Y:S01]  /*6810*/  ISETP.LT.OR P5, PT, R2, R227.reuse, P5 ;  /* 0x000000e30200720c */ /* 0x080fe20002fa1670 */
[----:B-----5:R-:W-:Y:S01]  /*6820*/  HMMA.16816.F32.BF16 R204, R4, R16, R180 ;  /* 0x0000001004cc723c */ /* 0x020fe200000418b4 */
[C---:B------:R-:W-:Y:S01]  /*6830*/  ISETP.LT.OR P3, PT, R0.reuse, R227, P3 ;  /* 0x000000e30000720c */ /* 0x040fe20001f61670 */
[----:B------:R-:W-:-:S04]  /*6840*/  VIADD R2, R0, 0x8 ;  /* 0x0000000800027836 */ /* 0x000fc80000000000 */
[C---:B------:R-:W-:Y:S01]  /*6850*/  HMMA.16816.F32.BF16 R200, R4.reuse, R18, R44 ;  /* 0x0000001204c8723c */ /* 0x040fe2000004182c */
[----:B------:R-:W-:Y:S05]  /*6860*/  LDSM.16.M88.4 R44, [R221+0x8c00] ;  /* 0x008c0000dd2c783b */ /* 0x000fea0000000200 */
[C---:B------:R-:W-:Y:S01]  /*6870*/  HMMA.16816.F32.BF16 R196, R4.reuse, R40, R36 ;  /* 0x0000002804c4723c */ /* 0x040fe20000041824 */
[----:B------:R-:W-:Y:S05]  /*6880*/  LDSM.16.M88.4 R36, [R221+0x8800] ;  /* 0x00880000dd24783b */ /* 0x000fea0000000200 */
[C---:B---3--:R-:W-:Y:S06]  /*6890*/  HMMA.16816.F32.BF16 R180, R4.reuse, R52, R176 ;  /* 0x0000003404b4723c */ /* 0x048fec00000418b0 */
[C---:B------:R-:W-:Y:S06]  /*68a0*/  HMMA.16816.F32.BF16 R188, R4.reuse, R54, R188 ;  /* 0x0000003604bc723c */ /* 0x040fec00000418bc */
[C---:B------:R-:W-:Y:S06]  /*68b0*/  HMMA.16816.F32.BF16 R184, R4.reuse, R60, R184 ;  /* 0x0000003c04b8723c */ /* 0x040fec00000418b8 */
[----:B------:R-:W-:Y:S01]  /*68c0*/  HMMA.16816.F32.BF16 R108, R4, R62, R108 ;  /* 0x0000003e046c723c */ /* 0x000fe2000004186c */
[----:B------:R-:W2:Y:S05]  /*68d0*/  LDSM.16.M88.4 R4, [R224+0x5000] ;  /* 0x00500000e004783b */ /* 0x000eaa0000000200 */
[----:B------:R-:W-:Y:S06]  /*68e0*/  HMMA.16816.F32.BF16 R48, R12, R16, R64 ;  /* 0x000000100c30723c */ /* 0x000fec0000041840 */
[----:B------:R-:W-:Y:S01]  /*68f0*/  HMMA.16816.F32.BF16 R240, R8, R28, R248 ;  /* 0x0000001c08f0723c */ /* 0x000fe200000418f8 */
[----:B------:R-:W-:Y:S04]  /*6900*/  LDSM.16.M88.4 R28, [R223+0x8000] ;  /* 0x00800000df1c783b */ /* 0x000fe80000000200 */
[----:B------:R-:W-:Y:S01]  /*6910*/  LDSM.16.M88.4 R8, [R225+0x5000] ;  /* 0x00500000e108783b */ /* 0x000fe20000000200 */
[C---:B------:R-:W-:Y:S03]  /*6920*/  HMMA.16816.F32.BF16 R56, R12.reuse, R18, R56 ;  /* 0x000000120c38723c */ /* 0x040fe60000041838 */
[----:B------:R-:W3:Y:S03]  /*6930*/  LDSM.16.M88.4 R16, [R225+0x4000] ;  /* 0x00400000e110783b */ /* 0x000ee60000000200 */
[C---:B------:R-:W-:Y:S06]  /*6940*/  HMMA.16816.F32.BF16 R64, R12.reuse, R40, R212 ;  /* 0x000000280c40723c */ /* 0x040fec00000418d4 */
[----:B------:R-:W-:Y:S06]  /*6950*/  HMMA.16816.F32.BF16 R176, R12, R42, R208 ;  /* 0x0000002a0cb0723c */ /* 0x000fec00000418d0 */
[----:B-1----:R-:W-:Y:S06]  /*6960*/  HMMA.16816.F32.BF16 R40, R20, R32, R48 ;  /* 0x000000201428723c */ /* 0x002fec0000041830 */
[C---:B------:R-:W-:Y:S06]  /*6970*/  HMMA.16816.F32.BF16 R208, R12.reuse, R52, R240 ;  /* 0x000000340cd0723c */ /* 0x040fec00000418f0 */
[C---:B------:R-:W-:Y:S06]  /*6980*/  HMMA.16816.F32.BF16 R236, R12.reuse, R54, R236 ;  /* 0x000000360cec723c */ /* 0x040fec00000418ec */
[C---:B------:R-:W-:Y:S06]  /*6990*/  HMMA.16816.F32.BF16 R244, R12.reuse, R60, R244 ;  /* 0x0000003c0cf4723c */ /* 0x040fec00000418f4 */
[----:B------:R-:W-:Y:S06]  /*69a0*/  HMMA.16816.F32.BF16 R216, R12, R62, R216 ;  /* 0x0000003e0cd8723c */ /* 0x000fec00000418d8 */
[----:B--2---:R-:W-:Y:S06]  /*69b0*/  HMMA.16816.F32.BF16 R12, R4, R32, R204 ;  /* 0x00000020040c723c */ /* 0x004fec00000418cc */
[----:B---3--:R-:W-:Y:S06]  /*69c0*/  HMMA.16816.F32.BF16 R40, R16, R28, R40 ;  /* 0x0000001c1028723c */ /* 0x008fec0000041828 */
[C---:B------:R-:W-:Y:S06]  /*69d0*/  HMMA.16816.F32.BF16 R48, R4.reuse, R34, R200 ;  /* 0x000000220430723c */ /* 0x040fec00000418c8 */
[C---:B------:R-:W-:Y:S06]  /*69e0*/  HMMA.16816.F32.BF16 R200, R4.reuse, R44, R184 ;  /* 0x0000002c04c8723c */ /* 0x040fec00000418b8 */
[C---:B------:R-:W-:Y:S06]  /*69f0*/  HMMA.16816.F32.BF16 R196, R4.reuse, R24, R196 ;  /* 0x0000001804c4723c */ /* 0x040fec00000418c4 */
[----:B------:R-:W-:Y:S01]  /*6a00*/  HMMA.16816.F32.BF16 R192, R4, R26, R192 ;  /* 0x0000001a04c0723c */ /* 0x000fe200000418c0 */
[----:B------:R-:W-:-:S02]  /*6a10*/  FSEL R60, R40, -INF , !P2 ;  /* 0xff800000283c7808 */ /* 0x000fc40005000000 */
[C---:B------:R-:W-:Y:S02]  /*6a20*/  ISETP.GE.AND P2, PT, R0.reuse, R230, PT ;  /* 0x000000e60000720c */ /* 0x040fe40003f46270 */
[----:B------:R-:W-:Y:S01]  /*6a30*/  FSEL R62, R41, -INF , !P6 ;  /* 0xff800000293e7808 */ /* 0x000fe20007000000 */
[----:B------:R-:W-:Y:S01]  /*6a40*/  HMMA.16816.F32.BF16 R180, R4, R36, R180 ;  /* 0x0000002404b4723c */ /* 0x000fe200000418b4 */
[----:B------:R-:W-:Y:S02]  /*6a50*/  ISETP.LT.OR P2, PT, R0, R226, P2 ;  /* 0x000000e20000720c */ /* 0x000fe40001741670 */
[----:B------:R-:W-:-:S03]  /*6a60*/  ISETP.GE.AND P6, PT, R3, R233, PT ;  /* 0x000000e90300720c */ /* 0x000fc60003fc6270 */
[----:B------:R-:W-:Y:S01]  /*6a70*/  HMMA.16816.F32.BF16 R188, R4, R38, R188 ;  /* 0x0000002604bc723c */ /* 0x000fe200000418bc */
[----:B------:R-:W-:-:S05]  /*6a80*/  ISETP.LT.OR P6, PT, R3, R228, P6 ;  /* 0x000000e40300720c */ /* 0x000fca00037c1670 */
[----:B------:R-:W-:Y:S01]  /*6a90*/  HMMA.16816.F32.BF16 R184, R4, R46, R108 ;  /* 0x0000002e04b8723c */ /* 0x000fe2000004186c */
[----:B------:R-:W1:Y:S05]  /*6aa0*/  LDSM.16.M88.4 R4, [R223+0x8400] ;  /* 0x00840000df04783b */ /* 0x000e6a0000000200 */
[----:B------:R-:W-:Y:S06]  /*6ab0*/  HMMA.16816.F32.BF16 R32, R20, R34, R56 ;  /* 0x000000221420723c */ /* 0x000fec0000041838 */
[----:B------:R-:W-:Y:S06]  /*6ac0*/  HMMA.16816.F32.BF16 R12, R8, R28, R12 ;  /* 0x0000001c080c723c */ /* 0x000fec000004180c */
[----:B------:R-:W-:Y:S06]  /*6ad0*/  HMMA.16816.F32.BF16 R56, R20, R24, R64 ;  /* 0x000000181438723c */ /* 0x000fec0000041840 */
[----:B------:R-:W-:Y:S01]  /*6ae0*/  HMMA.16816.F32.BF16 R48, R8, R30, R48 ;  /* 0x0000001e0830723c */ /* 0x000fe20000041830 */
[----:B------:R-:W-:-:S02]  /*6af0*/  FSEL R66, R42, -INF , !P3 ;  /* 0xff8000002a427808 */ /* 0x000fc40005800000 */
[C---:B------:R-:W-:Y:S02]  /*6b00*/  ISETP.GE.AND P3, PT, R2.reuse, R233, PT ;  /* 0x000000e90200720c */ /* 0x040fe40003f66270 */
[----:B------:R-:W-:Y:S01]  /*6b10*/  FSEL R67, R43, -INF , !P5 ;  /* 0xff8000002b437808 */ /* 0x000fe20006800000 */
[----:B------:R-:W-:Y:S01]  /*6b20*/  HMMA.16816.F32.BF16 R28, R16, R30, R32 ;  /* 0x0000001e101c723c */ /* 0x000fe20000041820 */
[----:B------:R-:W-:Y:S02]  /*6b30*/  ISETP.LT.OR P3, PT, R2, R228, P3 ;  /* 0x000000e40200720c */ /* 0x000fe40001f61670 */
[----:B------:R-:W-:-:S03]  /*6b40*/  ISETP.GE.AND P5, PT, R3, R232, PT ;  /* 0x000000e80300720c */ /* 0x000fc60003fa6270 */
[----:B------:R-:W-:Y:S01]  /*6b50*/  FSEL R106, R12, -INF , !P1 ;  /* 0xff8000000c6a7808 */ /* 0x000fe20004800000 */
[----:B------:R-:W-:Y:S01]  /*6b60*/  HMMA.16816.F32.BF16 R176, R20, R26, R176 ;  /* 0x0000001a14b0723c */ /* 0x000fe200000418b0 */
[----:B------:R-:W-:Y:S02]  /*6b70*/  FSEL R100, R14, -INF , !P2 ;  /* 0xff8000000e647808 */ /* 0x000fe40005000000 */
[----:B------:R-:W-:Y:S02]  /*6b80*/  FSEL R101, R13, -INF , !P0 ;  /* 0xff8000000d657808 */ /* 0x000fe40004000000 */
[----:B------:R-:W-:Y:S01]  /*6b90*/  FSEL R107, R15, -INF , !P4 ;  /* 0xff8000000f6b7808 */ /* 0x000fe20006000000 */
[----:B-1----:R-:W-:Y:S01]  /*6ba0*/  HMMA.16816.F32.BF16 R32, R16, R4, R56 ;  /* 0x000000041020723c */ /* 0x002fe20000041838 */
[----:B------:R-:W1:Y:S01]  /*6bb0*/  LDSM.16.M88.4 R12, [R223+0x8800] ;  /* 0x00880000df0c783b */ /* 0x000e620000000200 */
[C---:B------:R-:W-:Y:S02]  /*6bc0*/  ISETP.GE.AND P1, PT, R2.reuse, R232, PT ;  /* 0x000000e80200720c */ /* 0x040fe40003f26270 */
[----:B------:R-:W-:-:S02]  /*6bd0*/  ISETP.GE.AND P2, PT, R2, R231, PT ;  /* 0x000000e70200720c */ /* 0x000fc40003f46270 */
[C---:B------:R-:W-:Y:S01]  /*6be0*/  ISETP.GE.AND P0, PT, R2.reuse, R230, PT ;  /* 0x000000e60200720c */ /* 0x040fe20003f06270 */
[----:B------:R-:W-:Y:S01]  /*6bf0*/  HMMA.16816.F32.BF16 R52, R20, R36, R208 ;  /* 0x000000241434723c */ /* 0x000fe200000418d0 */
[C---:B------:R-:W-:Y:S02]  /*6c00*/  ISETP.LT.OR P1, PT, R2.reuse, R227, P1 ;  /* 0x000000e30200720c */ /* 0x040fe40000f21670 */
[C---:B------:R-:W-:Y:S02]  /*6c10*/  ISETP.LT.OR P2, PT, R2.reuse, R229, P2 ;  /* 0x000000e50200720c */ /* 0x040fe40001741670 */
[----:B------:R-:W-:Y:S01]  /*6c20*/  ISETP.LT.OR P0, PT, R2, R226, P0 ;  /* 0x000000e20200720c */ /* 0x000fe20000701670 */
[----:B------:R-:W-:Y:S01]  /*6c30*/  HMMA.16816.F32.BF16 R24, R8, R4, R196 ;  /* 0x000000040818723c */ /* 0x000fe200000418c4 */
[----:B------:R-:W-:Y:S01]  /*6c40*/  FSEL R61, R28, -INF , !P3 ;  /* 0xff8000001c3d7808 */ /* 0x000fe20005800000 */
[----:B------:R-:W-:Y:S01]  /*6c50*/  VIADD R2, R0, 0x10 ;  /* 0x0000001000027836 */ /* 0x000fe20000000000 */
        /* <DEDUP_REMOVED lines=10> */
[----:B------:R-:W-:Y:S01]  /*6d00*/  FSEL R65, R50, -INF , !P0 ;  /* 0xff80000032417808 */ /* 0x000fe20004000000 */
[C---:B------:R-:W-:Y:S01]  /*6d10*/  HMMA.16816.F32.BF16 R40, R20.reuse, R44, R244 ;  /* 0x0000002c1428723c */ /* 0x040fe200000418f4 */
[----:B------:R-:W-:Y:S02]  /*6d20*/  FSEL R64, R48, -INF , !P2 ;  /* 0xff80000030407808 */ /* 0x000fe40005000000 */
[----:B------:R-:W-:Y:S02]  /*6d30*/  FSEL R63, R49, -INF , !P4 ;  /* 0xff800000313f7808 */ /* 0x000fe40006000000 */
[----:B------:R-:W-:Y:S01]  /*6d40*/  ISETP.LT.OR P1, PT, R2, R228, P1 ;  /* 0x000000e40200720c */ /* 0x000fe20000f21670 */
[----:B------:R-:W-:Y:S01]  /*6d50*/  HMMA.16816.F32.BF16 R44, R20, R46, R216 ;  /* 0x0000002e142c723c */ /* 0x000fe200000418d8 */
[----:B------:R-:W-:Y:S02]  /*6d60*/  FSEL R51, R51, -INF , !P3 ;  /* 0xff80000033337808 */ /* 0x000fe40005800000 */
[----:B------:R-:W-:-:S02]  /*6d70*/  FSEL R50, R29, -INF , !P6 ;  /* 0xff8000001d327808 */ /* 0x000fc40007000000 */
[C---:B------:R-:W-:Y:S01]  /*6d80*/  ISETP.GE.AND P2, PT, R2.reuse, R232, PT ;  /* 0x000000e80200720c */ /* 0x040fe20003f46270 */
[----:B-1----:R-:W-:Y:S01]  /*6d90*/  HMMA.16816.F32.BF16 R20, R16, R14, R56 ;  /* 0x0000000e1014723c */ /* 0x002fe20000041838 */
[C---:B------:R-:W-:Y:S02]  /*6da0*/  ISETP.GE.AND P0, PT, R2.reuse, R231, PT ;  /* 0x000000e70200720c */ /* 0x040fe40003f06270 */
[----:B------:R-:W-:Y:S02]  /*6db0*/  ISETP.GE.AND P4, PT, R2, R230, PT ;  /* 0x000000e60200720c */ /* 0x000fe40003f86270 */
[C---:B------:R-:W-:Y:S02]  /*6dc0*/  ISETP.GE.AND P3, PT, R3.reuse, R233, PT ;  /* 0x000000e90300720c */ /* 0x040fe40003f66270 */
[----:B------:R-:W-:Y:S02]  /*6dd0*/  ISETP.GE.AND P6, PT, R3, R232, PT ;  /* 0x000000e80300720c */ /* 0x000fe40003fc6270 */
[----:B------:R-:W-:-:S02]  /*6de0*/  FSEL R108, R31, -INF , !P5 ;  /* 0xff8000001f6c7808 */ /* 0x000fc40006800000 */
[----:B------:R-:W-:Y:S01]  /*6df0*/  FSEL R49, R32, -INF , !P1 ;  /* 0xff80000020317808 */ /* 0x000fe20004800000 */
[----:B------:R-:W-:Y:S01]  /*6e00*/  HMMA.16816.F32.BF16 R28, R8, R6, R192 ;  /* 0x00000006081c723c */ /* 0x000fe200000418c0 */
[C---:B------:R-:W-:Y:S01]  /*6e10*/  ISETP.LT.OR P2, PT, R2.reuse, R227, P2 ;  /* 0x000000e30200720c */ /* 0x040fe20001741670 */
[----:B------:R-:W1:Y:S01]  /*6e20*/  LDSM.16.M88.4 R4, [R223+0x8c00] ;  /* 0x008c0000df04783b */ /* 0x000e620000000200 */
[----:B------:R-:W-:Y:S01]  /*6e30*/  ISETP.LT.OR P0, PT, R2, R229, P0 ;  /* 0x000000e50200720c */ /* 0x000fe20000701670 */
[----:B------:R-:W-:-:S04]  /*6e40*/  DEPBAR.LE SB0, 0x0 ;  /* 0x000080000000791a */ /* 0x000fc80000000000 */
[----:B------:R-:W-:Y:S01]  /*6e50*/  BAR.SYNC.DEFER_BLOCKING 0x0 ;  /* 0x0000000000007b1d */ /* 0x000fe20000010000 */
[----:B------:R-:W-:Y:S01]  /*6e60*/  ISETP.LT.OR P4, PT, R2, R226, P4 ;  /* 0x000000e20200720c */ /* 0x000fe20002781670 */
[----:B------:R-:W-:Y:S01]  /*6e70*/  VIADD R2, R0, 0x18 ;  /* 0x0000001800027836 */ /* 0x000fe20000000000 */
[C---:B------:R-:W-:Y:S02]  /*6e80*/  ISETP.GE.AND P5, PT, R3.reuse, R231, PT ;  /* 0x000000e70300720c */ /* 0x040fe40003fa6270 */
[C---:B------:R-:W-:Y:S02]  /*6e90*/  ISETP.GE.AND P1, PT, R3.reuse, R230, PT ;  /* 0x000000e60300720c */ /* 0x040fe40003f26270 */
[C---:B------:R-:W-:Y:S02]  /*6ea0*/  ISETP.LT.OR P3, PT, R3.reuse, R228, P3 ;  /* 0x000000e40300720c */ /* 0x040fe40001f61670 */
[C---:B------:R-:W-:Y:S02]  /*6eb0*/  ISETP.LT.OR P6, PT, R3.reuse, R227, P6 ;  /* 0x000000e30300720c */ /* 0x040fe400037c1670 */
[----:B------:R-:W-:-:S02]  /*6ec0*/  ISETP.LT.OR P5, PT, R3, R229, P5 ;  /* 0x000000e50300720c */ /* 0x000fc40002fa1670 */
[----:B------:R-:W-:Y:S01]  /*6ed0*/  ISETP.LT.OR P1, PT, R3, R226, P1 ;  /* 0x000000e20300720c */ /* 0x000fe20000f21670 */
[----:B------:R-:W-:Y:S01]  /*6ee0*/  VIADD R3, R0, 0x19 ;  /* 0x0000001900037836 */ /* 0x000fe20000000000 */
[----:B------:R-:W-:Y:S02]  /*6ef0*/  FSEL R192, R34, -INF , !P2 ;  /* 0xff80000022c07808 */ /* 0x000fe40005000000 */
[----:B------:R-:W-:Y:S02]  /*6f00*/  FSEL R48, R33, -INF , !P3 ;  /* 0xff80000021307808 */ /* 0x000fe40005800000 */
[----:B------:R-:W-:Y:S02]  /*6f10*/  FSEL R193, R35, -INF , !P6 ;  /* 0xff80000023c17808 */ /* 0x000fe40007000000 */
[----:B------:R-:W-:Y:S01]  /*6f20*/  HMMA.16816.F32.BF16 R32, R16, R12, R52 ;  /* 0x0000000c1020723c */ /* 0x000fe20000041834 */
[----:B------:R-:W-:Y:S02]  /*6f30*/  ISETP.GE.AND P2, PT, R2, R233, PT ;  /* 0x000000e90200720c */ /* 0x000fe40003f46270 */
[----:B------:R-:W-:-:S02]  /*6f40*/  FSEL R110, R24, -INF , !P0 ;  /* 0xff800000186e7808 */ /* 0x000fc40004000000 */
[----:B------:R-:W-:Y:S01]  /*6f50*/  FSEL R177, R26, -INF , !P4 ;  /* 0xff8000001ab17808 */ /* 0x000fe20006000000 */
[C---:B------:R-:W-:Y:S01]  /*6f60*/  HMMA.16816.F32.BF16 R52, R8.reuse, R14, R188 ;  /* 0x0000000e0834723c */ /* 0x040fe200000418bc */
[----:B------:R-:W-:Y:S02]  /*6f70*/  FSEL R111, R25, -INF , !P5 ;  /* 0xff800000196f7808 */ /* 0x000fe40006800000 */
[----:B------:R-:W-:Y:S02]  /*6f80*/  FSEL R179, R27, -INF , !P1 ;  /* 0xff8000001bb37808 */ /* 0x000fe40004800000 */
[C---:B------:R-:W-:Y:S01]  /*6f90*/  ISETP.LT.OR P2, PT, R2.reuse, R228, P2 ;  /* 0x000000e40200720c */ /* 0x040fe20001741670 */
[----:B------:R-:W-:Y:S01]  /*6fa0*/  HMMA.16816.F32.BF16 R24, R8, R12, R180 ;  /* 0x0000000c0818723c */ /* 0x000fe200000418b4 */
[C---:B------:R-:W-:Y:S02]  /*6fb0*/  ISETP.GE.AND P0, PT, R2.reuse, R232, PT ;  /* 0x000000e80200720c */ /* 0x040fe40003f06270 */
[----:B------:R-:W-:-:S02]  /*6fc0*/  ISETP.GE.AND P4, PT, R2, R231, PT ;  /* 0x000000e70200720c */ /* 0x000fc40003f86270 */
[----:B------:R-:W-:Y:S01]  /*6fd0*/  ISETP.GE.AND P3, PT, R2, R230, PT ;  /* 0x000000e60200720c */ /* 0x000fe20003f66270 */
[-C--:B-1----:R-:W-:Y:S01]  /*6fe0*/  HMMA.16816.F32.BF16 R12, R16, R4.reuse, R40 ;  /* 0x00000004100c723c */ /* 0x082fe20000041828 */
[----:B------:R-:W-:Y:S02]  /*6ff0*/  FSEL R36, R36, -INF , !P2 ;  /* 0xff80000024247808 */ /* 0x000fe40005000000 */
[C---:B------:R-:W-:Y:S02]  /*7000*/  ISETP.LT.OR P0, PT, R2.reuse, R227, P0 ;  /* 0x000000e30200720c */ /* 0x040fe40000701670 */
[C---:B------:R-:W-:Y:S01]  /*7010*/  ISETP.LT.OR P4, PT, R2.reuse, R229, P4 ;  /* 0x000000e50200720c */ /* 0x040fe20002781670 */
[----:B------:R-:W-:Y:S01]  /*7020*/  HMMA.16816.F32.BF16 R40, R8, R4, R200 ;  /* 0x000000040828723c */ /* 0x000fe200000418c8 */
[----:B------:R-:W-:Y:S01]  /*7030*/  ISETP.LT.OR P3, PT, R2, R226, P3 ;  /* 0x000000e20200720c */ /* 0x000fe20001f61670 */
[----:B------:R-:W-:Y:S01]  /*7040*/  VIADD R2, R0, 0x20 ;  /* 0x0000002000027836 */ /* 0x000fe20000000000 */
[----:B------:R-:W-:-:S02]  /*7050*/  ISETP.GE.AND P6, PT, R3, R233, PT ;  /* 0x000000e90300720c */ /* 0x000fc40003fc6270 */
[C---:B------:R-:W-:Y:S01]  /*7060*/  ISETP.GE.AND P5, PT, R3.reuse, R232, PT ;  /* 0x000000e80300720c */ /* 0x040fe20003fa6270 */
[----:B------:R-:W-:Y:S01]  /*7070*/  HMMA.16816.F32.BF16 R16, R16, R6, R44 ;  /* 0x000000061010723c */ /* 0x000fe2000004182c */
[C---:B------:R-:W-:Y:S01]  /*7080*/  ISETP.GE.AND P1, PT, R3.reuse, R231, PT ;  /* 0x000000e70300720c */ /* 0x040fe20003f26270 */
[----:B------:R-:W-:Y:S01]  /*7090*/  VIADD R4, R0, 0x38 ;  /* 0x0000003800047836 */ /* 0x000fe20000000000 */
[C---:B------:R-:W-:Y:S02]  /*70a0*/  ISETP.GE.AND P2, PT, R3.reuse, R230, PT ;  /* 0x000000e60300720c */ /* 0x040fe40003f46270 */
[C---:B------:R-:W-:Y:S02]  /*70b0*/  ISETP.LT.OR P6, PT, R3.reuse, R228, P6 ;  /* 0x000000e40300720c */ /* 0x040fe400037c1670 */
[C---:B------:R-:W-:Y:S02]  /*70c0*/  ISETP.LT.OR P5, PT, R3.reuse, R227, P5 ;  /* 0x000000e30300720c */ /* 0x040fe40002fa1670 */
[----:B------:R-:W-:-:S02]  /*70d0*/  ISETP.LT.OR P1, PT, R3, R229, P1 ;  /* 0x000000e50300720c */ /* 0x000fc40000f21670 */
[----:B------:R-:W-:Y:S01]  /*70e0*/  ISETP.LT.OR P2, PT, R3, R226, P2 ;  /* 0x000000e20300720c */ /* 0x000fe20001741670 */
[----:B------:R-:W-:Y:S01]  /*70f0*/  VIADD R3, R0, 0x21 ;  /* 0x0000002100037836 */ /* 0x000fe20000000000 */
[----:B------:R-:W-:Y:S02]  /*7100*/  FSEL R182, R38, -INF , !P0 ;  /* 0xff80000026b67808 */ /* 0x000fe40004000000 */
[----:B------:R-:W-:Y:S02]  /*7110*/  ISETP.GE.AND P0, PT, R2, R233, PT ;  /* 0x000000e90200720c */ /* 0x000fe40003f06270 */
[----:B------:R-:W-:Y:S02]  /*7120*/  FSEL R38, R28, -INF , !P4 ;  /* 0xff8000001c267808 */ /* 0x000fe40006000000 */
[----:B------:R-:W-:Y:S02]  /*7130*/  FSEL R180, R30, -INF , !P3 ;  /* 0xff8000001eb47808 */ /* 0x000fe40005800000 */
[----:B------:R-:W-:-:S02]  /*7140*/  FSEL R176, R29, -INF , !P1 ;  /* 0xff8000001db07808 */ /* 0x000fc40004800000 */
[C---:B------:R-:W-:Y:S02]  /*7150*/  ISETP.GE.AND P4, PT, R2.reuse, R232, PT ;  /* 0x000000e80200720c */ /* 0x040fe40003f86270 */
[C---:B------:R-:W-:Y:S02]  /*7160*/  ISETP.GE.AND P3, PT, R2.reuse, R231, PT ;  /* 0x000000e70200720c */ /* 0x040fe40003f66270 */
[C---:B------:R-:W-:Y:S02]  /*7170*/  ISETP.GE.AND P1, PT, R2.reuse, R230, PT ;  /* 0x000000e60200720c */ /* 0x040fe40003f26270 */
[----:B------:R-:W-:Y:S02]  /*7180*/  FSEL R181, R39, -INF , !P5 ;  /* 0xff80000027b57808 */ /* 0x000fe40006800000 */
[----:B------:R-:W-:Y:S02]  /*7190*/  ISETP.LT.OR P0, PT, R2, R228, P0 ;  /* 0x000000e40200720c */ /* 0x000fe40000701670 */
[----:B------:R-:W-:-:S02]  /*71a0*/  ISETP.GE.AND P5, PT, R3, R233, PT ;  /* 0x000000e90300720c */ /* 0x000fc40003fa6270 */
[C---:B------:R-:W-:Y:S02]  /*71b0*/  ISETP.LT.OR P4, PT, R2.reuse, R227, P4 ;  /* 0x000000e30200720c */ /* 0x040fe40002781670 */
[C---:B------:R-:W-:Y:S02]  /*71c0*/  ISETP.LT.OR P3, PT, R2.reuse, R229, P3 ;  /* 0x000000e50200720c */ /* 0x040fe40001f61670 */
[----:B------:R-:W-:Y:S01]  /*71d0*/  ISETP.LT.OR P1, PT, R2, R226, P1 ;  /* 0x000000e20200720c */ /* 0x000fe20000f21670 */
[----:B------:R-:W-:Y:S01]  /*71e0*/  VIADD R2, R0, 0x28 ;  /* 0x0000002800027836 */ /* 0x000fe20000000000 */
[----:B------:R-:W-:Y:S02]  /*71f0*/  FSEL R178, R31, -INF , !P2 ;  /* 0xff8000001fb27808 */ /* 0x000fe40005000000 */
[----:B------:R-:W-:Y:S02]  /*7200*/  FSEL R28, R37, -INF , !P6 ;  /* 0xff800000251c7808 */ /* 0x000fe40007000000 */
[----:B------:R-:W-:-:S02]  /*7210*/  FSEL R194, R32, -INF , !P0 ;  /* 0xff80000020c27808 */ /* 0x000fc40004000000 */
[C---:B------:R-:W-:Y:S02]  /*7220*/  ISETP.LT.OR P5, PT, R3.reuse, R228, P5 ;  /* 0x000000e40300720c */ /* 0x040fe40002fa1670 */
[C---:B------:R-:W-:Y:S02]  /*7230*/  ISETP.GE.AND P6, PT, R3.reuse, R232, PT ;  /* 0x000000e80300720c */ /* 0x040fe40003fc6270 */
[C---:B------:R-:W-:Y:S02]  /*7240*/  ISETP.GE.AND P2, PT, R3.reuse, R231, PT ;  /* 0x000000e70300720c */ /* 0x040fe40003f46270 */
[----:B------:R-:W-:Y:S02]  /*7250*/  ISETP.GE.AND P0, PT, R3, R230, PT ;  /* 0x000000e60300720c */ /* 0x000fe40003f06270 */
[----:B------:R-:W-:Y:S02]  /*7260*/  FSEL R214, R34, -INF , !P4 ;  /* 0xff80000022d67808 */ /* 0x000fe40006000000 */
[----:B------:R-:W-:-:S02]  /*7270*/  FSEL R190, R24, -INF , !P3 ;  /* 0xff80000018be7808 */ /* 0x000fc40005800000 */
[----:B------:R-:W-:Y:S02]  /*7280*/  FSEL R196, R26, -INF , !P1 ;  /* 0xff8000001ac47808 */ /* 0x000fe40004800000 */
[----:B------:R-:W-:Y:S02]  /*7290*/  FSEL R188, R33, -INF , !P5 ;  /* 0xff80000021bc7808 */ /* 0x000fe40006800000 */
[C---:B------:R-:W-:Y:S02]  /*72a0*/  ISETP.LT.OR P6, PT, R3.reuse, R227, P6 ;  /* 0x000000e30300720c */ /* 0x040fe400037c1670 */
[C---:B------:R-:W-:Y:S02]  /*72b0*/  ISETP.LT.OR P2, PT, R3.reuse, R229, P2 ;  /* 0x000000e50300720c */ /* 0x040fe40001741670 */
[----:B------:R-:W-:Y:S02]  /*72c0*/  ISETP.LT.OR P0, PT, R3, R226, P0 ;  /* 0x000000e20300720c */ /* 0x000fe40000701670 */
[----:B------:R-:W-:-:S02]  /*72d0*/  ISETP.GE.AND P4, PT, R2, R233, PT ;  /* 0x000000e90200720c */ /* 0x000fc40003f86270 */
[C---:B------:R-:W-:Y:S02]  /*72e0*/  ISETP.GE.AND P3, PT, R2.reuse, R232, PT ;  /* 0x000000e80200720c */ /* 0x040fe40003f66270 */
[C---:B------:R-:W-:Y:S02]  /*72f0*/  ISETP.GE.AND P1, PT, R2.reuse, R231, PT ;  /* 0x000000e70200720c */ /* 0x040fe40003f26270 */
[C---:B------:R-:W-:Y:S02]  /*7300*/  ISETP.GE.AND P5, PT, R2.reuse, R230, PT ;  /* 0x000000e60200720c */ /* 0x040fe40003fa6270 */
[----:B------:R-:W-:Y:S02]  /*7310*/  FMNMX.FTZ R3, R105, R60, !PT ;  /* 0x0000003c69037209 */ /* 0x000fe40007810000 */
[C---:B------:R-:W-:Y:S02]  /*7320*/  ISETP.LT.OR P4, PT, R2.reuse, R228, P4 ;  /* 0x000000e40200720c */ /* 0x040fe40002781670 */
[----:B------:R-:W-:-:S02]  /*7330*/  ISETP.LT.OR P3, PT, R2, R227, P3 ;  /* 0x000000e30200720c */ /* 0x000fc40001f61670 */
[C---:B------:R-:W-:Y:S02]  /*7340*/  ISETP.LT.OR P1, PT, R2.reuse, R229, P1 ;  /* 0x000000e50200720c */ /* 0x040fe40000f21670 */
[----:B------:R-:W-:Y:S01]  /*7350*/  ISETP.LT.OR P5, PT, R2, R226, P5 ;  /* 0x000000e20200720c */ /* 0x000fe20002fa1670 */
[----:B------:R-:W-:Y:S01]  /*7360*/  VIADD R2, R0, 0x29 ;  /* 0x0000002900027836 */ /* 0x000fe20000000000 */
[----:B------:R-:W-:Y:S02]  /*7370*/  FMNMX.FTZ R3, R62, R3, !PT ;  /* 0x000000033e037209 */ /* 0x000fe40007810000 */
[----:B------:R-:W-:Y:S02]  /*7380*/  FSEL R213, R35, -INF , !P6 ;  /* 0xff80000023d57808 */ /* 0x000fe40007000000 */
[----:B------:R-:W-:Y:S02]  /*7390*/  FSEL R189, R25, -INF , !P2 ;  /* 0xff80000019bd7808 */ /* 0x000fe40005000000 */
[----:B------:R-:W-:-:S02]  /*73a0*/  FSEL R191, R27, -INF , !P0 ;  /* 0xff8000001bbf7808 */ /* 0x000fc40004000000 */
[----:B------:R-:W-:Y:S01]  /*73b0*/  FSEL R201, R20, -INF , !P4 ;  /* 0xff80000014c97808 */ /* 0x000fe20006000000 */
[----:B------:R-:W-:Y:S01]  /*73c0*/  HMMA.16816.F32.BF16 R24, R8, R6, R184 ;  /* 0x000000060818723c */ /* 0x000fe200000418b8 */
[----:B------:R-:W-:Y:S02]  /*73d0*/  FMNMX.FTZ R3, R61, R3, !PT ;  /* 0x000000033d037209 */ /* 0x000fe40007810000 */
[C---:B------:R-:W-:Y:S02]  /*73e0*/  ISETP.GE.AND P6, PT, R2.reuse, R233, PT ;  /* 0x000000e90200720c */ /* 0x040fe40003fc6270 */
[C---:B------:R-:W-:Y:S02]  /*73f0*/  ISETP.GE.AND P2, PT, R2.reuse, R232, PT ;  /* 0x000000e80200720c */ /* 0x040fe40003f46270 */
[C---:B------:R-:W-:Y:S02]  /*7400*/  ISETP.GE.AND P0, PT, R2.reuse, R231, PT ;  /* 0x000000e70200720c */ /* 0x040fe40003f06270 */
[----:B------:R-:W-:-:S02]  /*7410*/  ISETP.GE.AND P4, PT, R2, R230, PT ;  /* 0x000000e60200720c */ /* 0x000fc40003f86270 */
[----:B------:R-:W-:Y:S02]  /*7420*/  FMNMX.FTZ R3, R50, R3, !PT ;  /* 0x0000000332037209 */ /* 0x000fe40007810000 */
[C---:B------:R-:W-:Y:S02]  /*7430*/  ISETP.LT.OR P6, PT, R2.reuse, R228, P6 ;  /* 0x000000e40200720c */ /* 0x040fe400037c1670 */
[C---:B------:R-:W-:Y:S02]  /*7440*/  ISETP.LT.OR P2, PT, R2.reuse, R227, P2 ;  /* 0x000000e30200720c */ /* 0x040fe40001741670 */
[C---:B------:R-:W-:Y:S02]  /*7450*/  ISETP.LT.OR P0, PT, R2.reuse, R229, P0 ;  /* 0x000000e50200720c */ /* 0x040fe40000701670 */
[----:B------:R-:W-:Y:S01]  /*7460*/  ISETP.LT.OR P4, PT, R2, R226, P4 ;  /* 0x000000e20200720c */ /* 0x000fe20002781670 */
[----:B------:R-:W-:Y:S01]  /*7470*/  VIADD R2, R0, 0x30 ;  /* 0x0000003000027836 */ /* 0x000fe20000000000 */
[----:B------:R-:W-:-:S02]  /*7480*/  FMNMX.FTZ R3, R49, R3, !PT ;  /* 0x0000000331037209 */ /* 0x000fc40007810000 */
[----:B------:R-:W-:Y:S02]  /*7490*/  FSEL R211, R22, -INF , !P3 ;  /* 0xff80000016d37808 */ /* 0x000fe40005800000 */
[----:B------:R-:W-:Y:S02]  /*74a0*/  FSEL R197, R21, -INF , !P6 ;  /* 0xff80000015c57808 */ /* 0x000fe40007000000 */
[----:B------:R-:W-:Y:S02]  /*74b0*/  FSEL R212, R23, -INF , !P2 ;  /* 0xff80000017d47808 */ /* 0x000fe40005000000 */
[----:B------:R-:W-:Y:S02]  /*74c0*/  FSEL R183, R52, -INF , !P1 ;  /* 0xff80000034b77808 */ /* 0x000fe40004800000 */
[C---:B------:R-:W-:Y:S02]  /*74d0*/  ISETP.GE.AND P6, PT, R2.reuse, R233, PT ;  /* 0x000000e90200720c */ /* 0x040fe40003fc6270 */
[----:B------:R-:W-:-:S02]  /*74e0*/  ISETP.GE.AND P2, PT, R2, R232, PT ;  /* 0x000000e80200720c */ /* 0x000fc40003f46270 */
[C---:B------:R-:W-:Y:S02]  /*74f0*/  ISETP.GE.AND P1, PT, R2.reuse, R231, PT ;  /* 0x000000e70200720c */ /* 0x040fe40003f26270 */
[----:B------:R-:W-:Y:S02]  /*7500*/  ISETP.GE.AND P3, PT, R2, R230, PT ;  /* 0x000000e60200720c */ /* 0x000fe40003f66270 */
[----:B------:R-:W-:Y:S02]  /*7510*/  FMNMX.FTZ R3, R48, R3, !PT ;  /* 0x0000000330037209 */ /* 0x000fe40007810000 */
[C---:B------:R-:W-:Y:S02]  /*7520*/  ISETP.LT.OR P6, PT, R2.reuse, R228, P6 ;  /* 0x000000e40200720c */ /* 0x040fe400037c1670 */
[C---:B------:R-:W-:Y:S02]  /*7530*/  ISETP.LT.OR P2, PT, R2.reuse, R227, P2 ;  /* 0x000000e30200720c */ /* 0x040fe40001741670 */
[----:B------:R-:W-:-:S02]  /*7540*/  ISETP.LT.OR P1, PT, R2, R229, P1 ;  /* 0x000000e50200720c */ /* 0x000fc40000f21670 */
[----:B------:R-:W-:Y:S02]  /*7550*/  ISETP.LT.OR P3, PT, R2, R226, P3 ;  /* 0x000000e20200720c */ /* 0x000fe40001f61670 */
[----:B------:R-:W-:Y:S01]  /*7560*/  FMNMX.FTZ R2, R36, R3, !PT ;  /* 0x0000000324027209 */ /* 0x000fe20007810000 */
[----:B------:R-:W-:Y:S01]  /*7570*/  VIADD R3, R0, 0x31 ;  /* 0x0000003100037836 */ /* 0x000fe20000000000 */
[----:B------:R-:W-:Y:S02]  /*7580*/  FSEL R195, R12, -INF , !P6 ;  /* 0xff8000000cc37808 */ /* 0x000fe40007000000 */
[----:B------:R-:W-:Y:S02]  /*7590*/  FMNMX.FTZ R2, R28, R2, !PT ;  /* 0x000000021c027209 */ /* 0x000fe40007810000 */
[----:B------:R-:W-:Y:S02]  /*75a0*/  ISETP.GE.AND P6, PT, R3, R233, PT ;  /* 0x000000e90300720c */ /* 0x000fe40003fc6270 */
[----:B------:R-:W-:-:S02]  /*75b0*/  FMNMX.FTZ R2, R194, R2, !PT ;  /* 0x00000002c2027209 */ /* 0x000fc40007810000 */
[----:B------:R-:W-:Y:S02]  /*75c0*/  FSEL R210, R14, -INF , !P2 ;  /* 0xff8000000ed27808 */ /* 0x000fe40005000000 */
[----:B------:R-:W-:Y:S02]  /*75d0*/  FMNMX.FTZ R2, R188, R2, !PT ;  /* 0x00000002bc027209 */ /* 0x000fe40007810000 */
[C---:B------:R-:W-:Y:S02]  /*75e0*/  ISETP.GE.AND P2, PT, R3.reuse, R232, PT ;  /* 0x000000e80300720c */ /* 0x040fe40003f46270 */
[----:B------:R-:W-:Y:S02]  /*75f0*/  ISETP.LT.OR P6, PT, R3, R228, P6 ;  /* 0x000000e40300720c */ /* 0x000fe400037c1670 */
[----:B------:R-:W-:Y:S01]  /*7600*/  FMNMX.FTZ R5, R201, R2, !PT ;  /* 0x00000002c9057209 */ /* 0x000fe20007810000 */
[----:B------:R-:W-:Y:S01]  /*7610*/  VIADD R2, R0, 0x39 ;  /* 0x0000003900027836 */ /* 0x000fe20000000000 */
[----:B------:R-:W-:-:S02]  /*7620*/  ISETP.LT.OR P2, PT, R3, R227, P2 ;  /* 0x000000e30300720c */ /* 0x000fc40001741670 */
[----:B------:R-:W-:Y:S02]  /*7630*/  FSEL R198, R13, -INF , !P6 ;  /* 0xff8000000dc67808 */ /* 0x000fe40007000000 */
[----:B------:R-:W-:Y:S02]  /*7640*/  ISETP.GE.AND P6, PT, R4, R233, PT ;  /* 0x000000e90400720c */ /* 0x000fe40003fc6270 */
[----:B------:R-:W-:Y:S02]  /*7650*/  FMNMX.FTZ R0, R197, R5, !PT ;  /* 0x00000005c5007209 */ /* 0x000fe40007810000 */
[----:B------:R-:W-:Y:S02]  /*7660*/  FSEL R47, R53, -INF , !P0 ;  /* 0xff800000352f7808 */ /* 0x000fe40004000000 */
[----:B------:R-:W-:Y:S02]  /*7670*/  PLOP3.LUT P0, PT, PT, PT, UP0, 0x80, 0x0 ;  /* 0x000000000000781c */ /* 0x000fe40003f0f008 */
[----:B------:R-:W-:-:S02]  /*7680*/  FSEL R217, R15, -INF , !P2 ;  /* 0xff8000000fd97808 */ /* 0x000fc40005000000 */
[----:B------:R-:W-:Y:S02]  /*7690*/  ISETP.LT.OR P6, PT, R4, R228, P6 ;  /* 0x000000e40400720c */ /* 0x000fe400037c1670 */
[----:B------:R-:W-:Y:S02]  /*76a0*/  ISETP.GE.AND P2, PT, R2, R233, PT ;  /* 0x000000e90200720c */ /* 0x000fe40003f46270 */
[----:B------:R-:W-:Y:S02]  /*76b0*/  FMNMX.FTZ R0, R195, R0, !PT ;  /* 0x00000000c3007209 */ /* 0x000fe40007810000 */
[----:B------:R-:W-:Y:S02]  /*76c0*/  FSEL R199, R16, -INF , !P6 ;  /* 0xff80000010c77808 */ /* 0x000fe40007000000 */
[----:B------:R-:W-:Y:S02]  /*76d0*/  ISETP.LT.OR P2, PT, R2, R228, P2 ;  /* 0x000000e40200720c */ /* 0x000fe40001741670 */
[----:B------:R-:W-:-:S02]  /*76e0*/  FMNMX.FTZ R0, R198, R0, !PT ;  /* 0x00000000c6007209 */ /* 0x000fc40007810000 */
[----:B------:R-:W-:Y:S02]  /*76f0*/  FMNMX.FTZ R5, R104, R66, !PT ;  /* 0x0000004268057209 */ /* 0x000fe40007810000 */
[----:B------:R-:W-:Y:S02]  /*7700*/  FSEL R208, R17, -INF , !P2 ;  /* 0xff80000011d07808 */ /* 0x000fe40005000000 */
[----:B------:R-:W-:Y:S02]  /*7710*/  FMNMX.FTZ R0, R199, R0, !PT ;  /* 0x00000000c7007209 */ /* 0x000fe40007810000 */
[----:B------:R-:W-:Y:S02]  /*7720*/  FMNMX.FTZ R10, R67, R5, !PT ;  /* 0x00000005430a7209 */ /* 0x000fe40007810000 */
[----:B------:R-:W-:Y:S02]  /*7730*/  ISETP.GE.AND P6, PT, R4, R232, PT ;  /* 0x000000e80400720c */ /* 0x000fe40003fc6270 */
[----:B------:R-:W-:-:S02]  /*7740*/  FSEL R209, R40, -INF , !P1 ;  /* 0xff80000028d17808 */ /* 0x000fc40004800000 */
[----:B------:R-:W-:Y:S02]  /*7750*/  FMNMX.FTZ R11, R103, R106, !PT ;  /* 0x0000006a670b7209 */ /* 0x000fe40007810000 */
[----:B------:R-:W-:Y:S01]  /*7760*/  FMNMX.FTZ R5, R208, R0, !PT ;  /* 0x00000000d0057209 */ /* 0x000fe20007810000 */
[----:B------:R-:W-:Y:S06]  /*7770*/  @!P0 BRA `(.L_x_170) ;  /* 0x0000000000708947 */ /* 0x000fec0003800000 */
[----:B------:R-:W2:Y:S04]  /*7780*/  LDL.64 R248, [R1+0x28] ;  /* 0x0000280001f87983 */ /* 0x000ea80000100a00 */
[----:B------:R-:W3:Y:S01]  /*7790*/  LDL.64 R250, [R1+0x20] ;  /* 0x0000200001fa7983 */ /* 0x000ee20000100a00 */
[----:B------:R-:W-:-:S04]  /*77a0*/  UIADD3 UR5, UR25, -0x3, URZ ;  /* 0xfffffffd19057890 */ /* 0x000fc8000fffe03f */
[----:B------:R-:W-:Y:S02]  /*77b0*/  USHF.R.S32.HI UR4, URZ, 0x1f, UR5 ;  /* 0x0000001f3f047899 */ /* 0x000fe40008011405 */
[----:B------:R-:W-:Y:S02]  /*77c0*/  UIMAD.WIDE.U32 UR28, UR5, UR12, URZ ;  /* 0x0000000c051c72a5 */ /* 0x000fe4000f8e003f */
[----:B------:R-:W-:-:S04]  /*77d0*/  UIMAD UR4, UR4, UR12, URZ ;  /* 0x0000000c040472a4 */ /* 0x000fc8000f8e023f */
[----:B------:R-:W-:Y:S01]  /*77e0*/  UIMAD UR4, UR5, UR13, UR4 ;  /* 0x0000000d050472a4 */ /* 0x000fe2000f8e0204 */
[----:B------:R-:W-:Y:S02]  /*77f0*/  IMAD.U32 R0, RZ, RZ, UR28 ;  /* 0x0000001cff007e24 */ /* 0x000fe4000f8e00ff */
[----:B------:R-:W-:Y:S01]  /*7800*/  IMAD.U32 R8, RZ, RZ, UR28 ;  /* 0x0000001cff087e24 */ /* 0x000fe2000f8e00ff */
[----:B------:R-:W-:-:S06]  /*7810*/  UIADD3 UR4, UR29, UR4, URZ ;  /* 0x000000041d047290 */ /* 0x000fcc000fffe03f */
[----:B------:R-:W-:Y:S01]  /*7820*/  IMAD.U32 R7, RZ, RZ, UR4 ;  /* 0x00000004ff077e24 */ /* 0x000fe2000f8e00ff */
[----:B------:R-:W-:Y:S01]  /*7830*/  ULDC.64 UR4, c[0x0][0x218] ;  /* 0x0000860000047ab9 */ /* 0x000fe20000000a00 */
[----:B--2---:R-:W-:-:S04]  /*7840*/  LEA R0, P1, R0, R248, 0x6 ;  /* 0x000000f800007211 */ /* 0x004fc800078230ff */
[----:B------:R-:W-:Y:S02]  /*7850*/  LEA R6, P2, R0, UR4, 0x1 ;  /* 0x0000000400067c11 */ /* 0x000fe4000f8408ff */
[----:B---3--:R-:W-:Y:S02]  /*7860*/  LEA.HI.X R7, R8, R251, R7, 0x6, P1 ;  /* 0x000000fb08077211 */ /* 0x008fe400008f3407 */
[----:B------:R-:W-:Y:S02]  /*7870*/  IADD3 R8, P1, R6, UR21, RZ ;  /* 0x0000001506087c10 */ /* 0x000fe4000ff3e0ff */
[----:B------:R-:W-:-:S04]  /*7880*/  LEA.HI.X R7, R0, UR5, R7, 0x1, P2 ;  /* 0x0000000500077c11 */ /* 0x000fc800090f0c07 */
[----:B------:R-:W-:Y:S01]  /*7890*/  IADD3.X R9, R7, UR20, RZ, P1, !PT ;  /* 0x0000001407097c10 */ /* 0x000fe20008ffe4ff */
        /* <DEDUP_REMOVED lines=10> */
.L_x_170:
[----:B------:R-:W2:Y:S04]  /*7940*/  LDL.LU R57, [R1+0x14] ;  /* 0x0000140001397983 */ /* 0x000ea80000300800 */
[----:B------:R-:W3:Y:S01]  /*7950*/  LDL.LU R242, [R1+0xc] ;  /* 0x00000c0001f27983 */ /* 0x000ee20000300800 */
[----:B-1----:R-:W-:Y:S02]  /*7960*/  FMNMX.FTZ R6, R109, R10, !PT ;  /* 0x0000000a6d067209 */ /* 0x002fe40007810000 */
[----:B------:R-:W-:Y:S01]  /*7970*/  FMNMX.FTZ R0, R101, R11, !PT ;  /* 0x0000000b65007209 */ /* 0x000fe20007810000 */
[----:B------:R-:W1:Y:S01]  /*7980*/  SHFL.BFLY PT, R8, R5, 0x2, 0x1f ;  /* 0x0c401f0005087f89 */ /* 0x000e6200000e0000 */
[----:B------:R-:W-:Y:S02]  /*7990*/  FMNMX.FTZ R6, R108, R6, !PT ;  /* 0x000000066c067209 */ /* 0x000fe40007810000 */
[----:B------:R-:W-:Y:S01]  /*79a0*/  FMNMX.FTZ R0, R64, R0, !PT ;  /* 0x0000000040007209 */ /* 0x000fe20007810000 */
[----:B------:R-:W-:Y:S01]  /*79b0*/  LDSM.16.MT88.4 R20, [R222+0x9000] ;  /* 0x00900000de14783b */ /* 0x000fe20000004200 */
[----:B------:R-:W-:-:S02]  /*79c0*/  ISETP.GE.AND P1, PT, R3, R231, PT ;  /* 0x000000e70300720c */ /* 0x000fc40003f26270 */
[----:B------:R-:W-:Y:S01]  /*79d0*/  ISETP.GE.AND P2, PT, R3, R230, PT ;  /* 0x000000e60300720c */ /* 0x000fe20003f46270 */
[----:B------:R-:W-:Y:S01]  /*79e0*/  LDSM.16.MT88.4 R32, [R220+0xb000] ;  /* 0x00b00000dc20783b */ /* 0x000fe20000004200 */
[----:B------:R-:W-:Y:S02]  /*79f0*/  FMNMX.FTZ R7, R192, R6, !PT ;  /* 0x00000006c0077209 */ /* 0x000fe40007810000 */
[----:B------:R-:W-:Y:S02]  /*7a00*/  FMNMX.FTZ R0, R63, R0, !PT ;  /* 0x000000003f007209 */ /* 0x000fe40007810000 */
[C---:B------:R-:W-:Y:S02]  /*7a10*/  ISETP.LT.OR P1, PT, R3.reuse, R229, P1 ;  /* 0x000000e50300720c */ /* 0x040fe40000f21670 */
[----:B------:R-:W-:Y:S02]  /*7a20*/  ISETP.LT.OR P2, PT, R3, R226, P2 ;  /* 0x000000e20300720c */ /* 0x000fe40001741670 */
        /* <DEDUP_REMOVED lines=8> */
[----:B-1----:R-:W-:Y:S02]  /*7ab0*/  FMNMX.FTZ R0, R5, R8, !PT ;  /* 0x0000000805007209 */ /* 0x002fe40007810000 */
        /* <DEDUP_REMOVED lines=8> */
[----:B------:R-:W-:Y:S02]  /*7b40*/  FMNMX.FTZ R6, R211, R6, !PT ;  /* 0x00000006d3067209 */ /* 0x000fe40007810000 */
[----:B------:R-:W-:Y:S02]  /*7b50*/  FMNMX.FTZ R3, R189, R5, !PT ;  /* 0x00000005bd037209 */ /* 0x000fe40007810000 */
[----:B------:R-:W-:-:S02]  /*7b60*/  ISETP.LT.OR P6, PT, R4, R227, P6 ;  /* 0x000000e30400720c */ /* 0x000fc400037c1670 */
[----:B------:R-:W-:Y:S02]  /*7b70*/  FMNMX.FTZ R6, R212, R6, !PT ;  /* 0x00000006d4067209 */ /* 0x000fe40007810000 */
[----:B------:R-:W-:Y:S02]  /*7b80*/  FMNMX.FTZ R5, R183, R3, !PT ;  /* 0x00000003b7057209 */ /* 0x000fe40007810000 */
[----:B------:R-:W-:Y:S02]  /*7b90*/  FMNMX.FTZ R3, R179, R7, !PT ;  /* 0x00000007b3037209 */ /* 0x000fe40007810000 */
[----:B------:R-:W-:Y:S02]  /*7ba0*/  FSEL R215, R18, -INF , !P6 ;  /* 0xff80000012d77808 */ /* 0x000fe40007000000 */
[----:B------:R-:W-:Y:S02]  /*7bb0*/  FSEL R206, R41, -INF , !P1 ;  /* 0xff80000029ce7808 */ /* 0x000fe40004800000 */
[----:B------:R-:W-:-:S02]  /*7bc0*/  ISETP.GE.AND P6, PT, R2, R232, PT ;  /* 0x000000e80200720c */ /* 0x000fc40003fc6270 */
[----:B------:R-:W-:Y:S02]  /*7bd0*/  ISETP.GE.AND P1, PT, R4, R231, PT ;  /* 0x000000e70400720c */ /* 0x000fe40003f26270 */
[----:B------:R-:W-:Y:S02]  /*7be0*/  FMNMX.FTZ R6, R210, R6, !PT ;  /* 0x00000006d2067209 */ /* 0x000fe40007810000 */
[----:B------:R-:W-:Y:S02]  /*7bf0*/  FMNMX.FTZ R5, R47, R5, !PT ;  /* 0x000000052f057209 */ /* 0x000fe40007810000 */
[----:B------:R-:W-:Y:S02]  /*7c00*/  FMNMX.FTZ R3, R180, R3, !PT ;  /* 0x00000003b4037209 */ /* 0x000fe40007810000 */
[----:B------:R-:W-:Y:S02]  /*7c10*/  ISETP.LT.OR P6, PT, R2, R227, P6 ;  /* 0x000000e30200720c */ /* 0x000fe400037c1670 */
[----:B------:R-:W-:-:S02]  /*7c20*/  ISETP.LT.OR P1, PT, R4, R229, P1 ;  /* 0x000000e50400720c */ /* 0x000fc40000f21670 */
[----:B------:R-:W-:Y:S02]  /*7c30*/  FMNMX.FTZ R6, R217, R6, !PT ;  /* 0x00000006d9067209 */ /* 0x000fe40007810000 */
[----:B------:R-:W-:Y:S02]  /*7c40*/  FMNMX.FTZ R5, R209, R5, !PT ;  /* 0x00000005d1057209 */ /* 0x000fe40007810000 */
[----:B------:R-:W-:Y:S02]  /*7c50*/  FMNMX.FTZ R3, R178, R3, !PT ;  /* 0x00000003b2037209 */ /* 0x000fe40007810000 */
[----:B------:R-:W-:Y:S02]  /*7c60*/  FSEL R216, R19, -INF , !P6 ;  /* 0xff80000013d87808 */ /* 0x000fe40007000000 */
[----:B------:R-:W-:Y:S01]  /*7c70*/  FSEL R204, R24, -INF , !P1 ;  /* 0xff80000018cc7808 */ /* 0x000fe20004800000 */
[----:B------:R-:W-:Y:S01]  /*7c80*/  LDSM.16.MT88.4 R16, [R220+0x9000] ;  /* 0x00900000dc10783b */ /* 0x000fe20000004200 */
[----:B------:R-:W-:-:S02]  /*7c90*/  FMNMX.FTZ R6, R215, R6, !PT ;  /* 0x00000006d7067209 */ /* 0x000fc40007810000 */
[----:B------:R-:W-:Y:S02]  /*7ca0*/  FMNMX.FTZ R5, R206, R5, !PT ;  /* 0x00000005ce057209 */ /* 0x000fe40007810000 */
[----:B------:R-:W-:Y:S02]  /*7cb0*/  FMNMX.FTZ R3, R196, R3, !PT ;  /* 0x00000003c4037209 */ /* 0x000fe40007810000 */
[----:B------:R-:W-:Y:S02]  /*7cc0*/  ISETP.GE.AND P1, PT, R2, R231, PT ;  /* 0x000000e70200720c */ /* 0x000fe40003f26270 */
[----:B------:R-:W-:Y:S02]  /*7cd0*/  FMNMX.FTZ R8, R216, R6, !PT ;  /* 0x00000006d8087209 */ /* 0x000fe40007810000 */
[----:B------:R-:W-:Y:S02]  /*7ce0*/  FMNMX.FTZ R7, R204, R5, !PT ;  /* 0x00000005cc077209 */ /* 0x000fe40007810000 */
[----:B------:R-:W-:Y:S01]  /*7cf0*/  FSEL R13, R54, -INF , !P5 ;  /* 0xff800000360d7808 */ /* 0x000fe20006800000 */
[----:B------:R-:W-:Y:S01]  /*7d00*/  SHFL.BFLY PT, R6, R8, 0x2, 0x1f ;  /* 0x0c401f0008067f89 */ /* 0x000fe200000e0000 */
[----:B------:R-:W-:-:S02]  /*7d10*/  FMNMX.FTZ R5, R191, R3, !PT ;  /* 0x00000003bf057209 */ /* 0x000fc40007810000 */
[----:B-1----:R-:W-:Y:S02]  /*7d20*/  FMNMX.FTZ R59, R0, R9, !PT ;  /* 0x00000009003b7209 */ /* 0x002fe40007810000 */
[----:B------:R-:W-:Y:S02]  /*7d30*/  ISETP.LT.OR P1, PT, R2, R229, P1 ;  /* 0x000000e50200720c */ /* 0x000fe40000f21670 */
[----:B------:R-:W-:Y:S01]  /*7d40*/  FSEL R46, R55, -INF , !P4 ;  /* 0xff800000372e7808 */ /* 0x000fe20006000000 */
[----:B------:R-:W-:Y:S01]  /*7d50*/  FMUL.FTZ R0, R59, UR26 ;  /* 0x0000001a3b007c20 */ /* 0x000fe20008410000 */
[----:B------:R-:W-:Y:S02]  /*7d60*/  FMNMX.FTZ R5, R13, R5, !PT ;  /* 0x000000050d057209 */ /* 0x000fe40007810000 */
[----:B------:R-:W-:Y:S02]  /*7d70*/  FSEL R203, R25, -INF , !P1 ;  /* 0xff80000019cb7808 */ /* 0x000fe40004800000 */
[----:B------:R-:W-:-:S02]  /*7d80*/  FSETP.NEU.FTZ.AND P1, PT, R59, -INF , PT ;  /* 0xff8000003b00780b */ /* 0x000fc40003f3d000 */
[-C--:B------:R-:W-:Y:S02]  /*7d90*/  ISETP.GE.AND P5, PT, R4, R230.reuse, PT ;  /* 0x000000e60400720c */ /* 0x080fe40003fa6270 */
[----:B------:R-:W-:Y:S02]  /*7da0*/  FSEL R200, R42, -INF , !P3 ;  /* 0xff8000002ac87808 */ /* 0x000fe40005800000 */
[----:B------:R-:W-:Y:S02]  /*7db0*/  FMNMX.FTZ R5, R46, R5, !PT ;  /* 0x000000052e057209 */ /* 0x000fe40007810000 */
[----:B------:R-:W-:Y:S02]  /*7dc0*/  FMNMX.FTZ R3, R203, R7, !PT ;  /* 0x00000007cb037209 */ /* 0x000fe40007810000 */
[----:B------:R-:W-:Y:S02]  /*7dd0*/  ISETP.GE.AND P4, PT, R2, R230, PT ;  /* 0x000000e60200720c */ /* 0x000fe40003f86270 */
[----:B------:R-:W-:Y:S01]  /*7de0*/  FSEL R0, R0, RZ, P1 ;  /* 0x000000ff00007208 */ /* 0x000fe20000800000 */
[----:B------:R-:W1:Y:S01]  /*7df0*/  SHFL.BFLY PT, R7, R3, 0x2, 0x1f ;  /* 0x0c401f0003077f89 */ /* 0x000e6200000e0000 */
[----:B------:R-:W-:-:S02]  /*7e00*/  ISETP.LT.OR P5, PT, R4, R226, P5 ;  /* 0x000000e20400720c */ /* 0x000fc40002fa1670 */
[----:B------:R-:W-:Y:S02]  /*7e10*/  FSEL R202, R43, -INF , !P2 ;  /* 0xff8000002bca7808 */ /* 0x000fe40005000000 */
[----:B------:R-:W-:Y:S01]  /*7e20*/  FMNMX.FTZ R4, R200, R5, !PT ;  /* 0x00000005c8047209 */ /* 0x000fe20007810000 */
[--C-:B------:R-:W-:Y:S01]  /*7e30*/  FFMA.FTZ R5, R62, UR26, -R0.reuse ;  /* 0x0000001a3e057c23 */ /* 0x100fe20008010800 */
[----:B------:R-:W-:Y:S01]  /*7e40*/  ISETP.LT.OR P4, PT, R2, R226, P4 ;  /* 0x000000e20200720c */ /* 0x000fe20002781670 */
[----:B------:R-:W-:Y:S01]  /*7e50*/  FFMA.FTZ R2, R60, UR26, -R0 ;  /* 0x0000001a3c027c23 */ /* 0x000fe20008010800 */
[----:B------:R-:W-:Y:S01]  /*7e60*/  FSEL R205, R26, -INF , !P5 ;  /* 0xff8000001acd7808 */ /* 0x000fe20006800000 */
[----:B------:R4:W-:Y:S01]  /*7e70*/  MUFU.EX2 R40, R5 ;  /* 0x0000000500287308 */ /* 0x0009e20000000800 */
[----:B------:R-:W-:Y:S02]  /*7e80*/  FMNMX.FTZ R4, R202, R4, !PT ;  /* 0x00000004ca047209 */ /* 0x000fe40007810000 */
[----:B------:R-:W-:-:S02]  /*7e90*/  FSEL R207, R27, -INF , !P4 ;  /* 0xff8000001bcf7808 */ /* 0x000fc40006000000 */
[----:B------:R-:W-:Y:S01]  /*7ea0*/  MOV R241, R252 ;  /* 0x000000fc00f17202 */ /* 0x000fe20000000f00 */
[----:B------:R-:W-:Y:S01]  /*7eb0*/  LDSM.16.MT88.4 R24, [R220+0xa000] ;  /* 0x00a00000dc18783b */ /* 0x000fe20000004200 */
[----:B------:R-:W-:Y:S01]  /*7ec0*/  MOV R39, R235 ;  /* 0x000000eb00277202 */ /* 0x000fe20000000f00 */
[----:B------:R5:W5:Y:S01]  /*7ed0*/  MUFU.EX2 R244, R2 ;  /* 0x0000000200f47308 */ /* 0x000b620000000800 */
[----:B-1----:R-:W-:Y:S01]  /*7ee0*/  FMNMX.FTZ R3, R3, R7, !PT ;  /* 0x0000000703037209 */ /* 0x002fe20007810000 */
[----:B----4-:R-:W-:-:S04]  /*7ef0*/  FFMA.FTZ R5, R61, UR26, -R0 ;  /* 0x0000001a3d057c23 */ /* 0x010fc80008010800 */
[----:B------:R-:W1:Y:S02]  /*7f00*/  SHFL.BFLY PT, R7, R3, 0x1, 0x1f ;  /* 0x0c201f0003077f89 */ /* 0x000e6400000e0000 */
[----:B------:R4:W-:Y:S01]  /*7f10*/  MUFU.EX2 R238, R5 ;  /* 0x0000000500ee7308 */ /* 0x0009e20000000800 */
[----:B-----5:R-:W-:Y:S02]  /*7f20*/  FMNMX.FTZ R2, R205, R4, !PT ;  /* 0x00000004cd027209 */ /* 0x020fe40007810000 */
[----:B------:R-:W-:Y:S02]  /*7f30*/  FMNMX.FTZ R4, R8, R6, !PT ;  /* 0x0000000608047209 */ /* 0x000fe40007810000 */
[----:B------:R-:W-:-:S03]  /*7f40*/  FMNMX.FTZ R2, R207, R2, !PT ;  /* 0x00000002cf027209 */ /* 0x000fc60007810000 */
[----:B------:R-:W5:Y:S04]  /*7f50*/  SHFL.BFLY PT, R8, R4, 0x1, 0x1f ;  /* 0x0c201f0004087f89 */ /* 0x000f6800000e0000 */
[----:B------:R-:W5:Y:S01]  /*7f60*/  SHFL.BFLY PT, R6, R2, 0x2, 0x1f ;  /* 0x0c401f0002067f89 */ /* 0x000f6200000e0000 */
[----:B----4-:R-:W-:-:S04]  /*7f70*/  FFMA.FTZ R5, R50, UR26, -R0 ;  /* 0x0000001a32057c23 */ /* 0x010fc80008010800 */
[----:B------:R4:W-:Y:S01]  /*7f80*/  MUFU.EX2 R218, R5 ;  /* 0x0000000500da7308 */ /* 0x0009e20000000800 */
[----:B-1----:R-:W-:Y:S01]  /*7f90*/  FMNMX.FTZ R252, R3, R7, !PT ;  /* 0x0000000703fc7209 */ /* 0x002fe20007810000 */
[----:B------:R-:W-:Y:S02]  /*7fa0*/  FFMA.FTZ R3, R28, UR26, -R0 ;  /* 0x0000001a1c037c23 */ /* 0x000fe40008010800 */
[----:B------:R-:W-:Y:S01]  /*7fb0*/  LDSM.16.MT88.4 R28, [R222+0xa000] ;  /* 0x00a00000de1c783b */ /* 0x000fe20000004200 */
[----:B------:R-:W-:-:S03]  /*7fc0*/  FSETP.NEU.FTZ.AND P3, PT, R252, -INF , PT ;  /* 0xff800000fc00780b */ /* 0x000fc60003f7d000 */
[----:B------:R1:W-:Y:S01]  /*7fd0*/  MUFU.EX2 R56, R3 ;  /* 0x0000000300387308 */ /* 0x0003e20000000800 */
[----:B-----5:R-:W-:Y:S01]  /*7fe0*/  FMNMX.FTZ R58, R4, R8, !PT ;  /* 0x00000008043a7209 */ /* 0x020fe20007810000 */
[--C-:B------:R-:W-:Y:S01]  /*7ff0*/  FFMA.FTZ R4, R36, UR26, -R0.reuse ;  /* 0x0000001a24047c23 */ /* 0x100fe20008010800 */
[----:B----4-:R-:W-:Y:S01]  /*8000*/  FFMA.FTZ R5, R49, UR26, -R0 ;  /* 0x0000001a31057c23 */ /* 0x010fe20008010800 */
[----:B------:R-:W-:Y:S02]  /*8010*/  FMNMX.FTZ R2, R2, R6, !PT ;  /* 0x0000000602027209 */ /* 0x000fe40007810000 */
[C---:B------:R-:W-:Y:S01]  /*8020*/  FMUL.FTZ R12, R58.reuse, UR26 ;  /* 0x0000001a3a0c7c20 */ /* 0x040fe20008410000 */
[----:B------:R-:W-:Y:S01]  /*8030*/  FSETP.NEU.FTZ.AND P4, PT, R58, -INF , PT ;  /* 0xff8000003a00780b */ /* 0x000fe20003f9d000 */
[----:B------:R4:W-:Y:S03]  /*8040*/  MUFU.EX2 R37, R5 ;  /* 0x0000000500257308 */ /* 0x0009e60000000800 */
[----:B------:R-:W-:Y:S01]  /*8050*/  FSEL R12, R12, RZ, P4 ;  /* 0x000000ff0c0c7208 */ /* 0x000fe20002000000 */
[----:B-1----:R-:W-:-:S04]  /*8060*/  FMUL.FTZ R3, R252, UR26 ;  /* 0x0000001afc037c20 */ /* 0x002fc80008410000 */
[----:B------:R1:W-:Y:S01]  /*8070*/  MUFU.EX2 R245, R4 ;  /* 0x0000000400f57308 */ /* 0x0003e20000000800 */
[----:B------:R-:W-:-:S05]  /*8080*/  FSEL R3, R3, RZ, P3 ;  /* 0x000000ff03037208 */ /* 0x000fca0001800000 */
[----:B------:R-:W-:Y:S01]  /*8090*/  FFMA.FTZ R8, R110, UR26, -R3 ;  /* 0x0000001a6e087c23 */ /* 0x000fe20008010803 */
[----:B----4-:R-:W-:-:S03]  /*80a0*/  FFMA.FTZ R5, R48, UR26, -R0 ;  /* 0x0000001a30057c23 */ /* 0x010fc60008010800 */
[----:B------:R4:W-:Y:S01]  /*80b0*/  MUFU.EX2 R249, R8 ;  /* 0x0000000800f97308 */ /* 0x0009e20000000800 */
[----:B-1----:R-:W-:-:S07]  /*80c0*/  FFMA.FTZ R4, R66, UR26, -R12 ;  /* 0x0000001a42047c23 */ /* 0x002fce000801080c */
[----:B------:R1:W-:Y:S08]  /*80d0*/  MUFU.EX2 R43, R5 ;  /* 0x00000005002b7308 */ /* 0x0003f00000000800 */
[----:B------:R5:W-:Y:S01]  /*80e0*/  MUFU.EX2 R246, R4 ;  /* 0x0000000400f67308 */ /* 0x000be20000000800 */
[----:B----4-:R-:W-:-:S07]  /*80f0*/  FFMA.FTZ R8, R111, UR26, -R3 ;  /* 0x0000001a6f087c23 */ /* 0x010fce0008010803 */
[----:B------:R4:W-:Y:S01]  /*8100*/  MUFU.EX2 R248, R8 ;  /* 0x0000000800f87308 */ /* 0x0009e20000000800 */
[----:B-1----:R-:W1:Y:S01]  /*8110*/  SHFL.BFLY PT, R5, R2, 0x1, 0x1f ;  /* 0x0c201f0002057f89 */ /* 0x002e6200000e0000 */
[----:B-----5:R-:W-:-:S06]  /*8120*/  FFMA.FTZ R4, R67, UR26, -R12 ;  /* 0x0000001a43047c23 */ /* 0x020fcc000801080c */
[----:B------:R5:W-:Y:S01]  /*8130*/  MUFU.EX2 R243, R4 ;  /* 0x0000000400f37308 */ /* 0x000be20000000800 */
[----:B----4-:R-:W-:Y:S02]  /*8140*/  F2FP.BF16.F32.PACK_AB R8, R40, R244 ;  /* 0x000000f42808723e */ /* 0x010fe400000010ff */
[----:B-1----:R-:W-:Y:S01]  /*8150*/  FMNMX.FTZ R235, R2, R5, !PT ;  /* 0x0000000502eb7209 */ /* 0x002fe20007810000 */
[--C-:B------:R-:W-:Y:S01]  /*8160*/  FFMA.FTZ R2, R101, UR26, -R3.reuse ;  /* 0x0000001a65027c23 */ /* 0x100fe20008010803 */
[----:B------:R-:W-:Y:S02]  /*8170*/  FSEL R5, R252, RZ, P3 ;  /* 0x000000fffc057208 */ /* 0x000fe40001800000 */
[----:B------:R-:W-:Y:S01]  /*8180*/  FSETP.NEU.FTZ.AND P2, PT, R235, -INF , PT ;  /* 0xff800000eb00780b */ /* 0x000fe20003f5d000 */
[----:B-----5:R-:W-:Y:S01]  /*8190*/  FFMA.FTZ R4, R106, UR26, -R3 ;  /* 0x0000001a6a047c23 */ /* 0x020fe20008010803 */
[----:B------:R1:W-:Y:S01]  /*81a0*/  MUFU.EX2 R219, R2 ;  /* 0x0000000200db7308 */ /* 0x0003e20000000800 */
[----:B------:R-:W-:-:S04]  /*81b0*/  FADD.FTZ R5, R103, -R5 ;  /* 0x8000000567057221 */ /* 0x000fc80000010000 */
[----:B------:R-:W-:-:S03]  /*81c0*/  FMUL.FTZ R5, R5, UR26 ;  /* 0x0000001a05057c20 */ /* 0x000fc60008410000 */
[----:B------:R4:W-:Y:S08]  /*81d0*/  MUFU.EX2 R240, R4 ;  /* 0x0000000400f07308 */ /* 0x0009f00000000800 */
[----:B------:R5:W2:Y:S01]  /*81e0*/  MUFU.EX2 R45, R5 ;  /* 0x00000005002d7308 */ /* 0x000aa20000000800 */
[----:B-1----:R-:W-:-:S05]  /*81f0*/  FMUL.FTZ R2, R235, UR26 ;  /* 0x0000001aeb027c20 */ /* 0x002fca0008410000 */
[----:B------:R-:W-:Y:S01]  /*8200*/  FSEL R2, R2, RZ, P2 ;  /* 0x000000ff02027208 */ /* 0x000fe20001000000 */
[----:B----4-:R-:W-:-:S04]  /*8210*/  FFMA.FTZ R4, R64, UR26, -R3 ;  /* 0x0000001a40047c23 */ /* 0x010fc80008010803 */
[----:B------:R-:W-:Y:S01]  /*8220*/  FFMA.FTZ R6, R51, UR26, -R2 ;  /* 0x0000001a33067c23 */ /* 0x000fe20008010802 */
[----:B------:R1:W-:Y:S01]  /*8230*/  MUFU.EX2 R41, R4 ;  /* 0x0000000400297308 */ /* 0x0003e20000000800 */
[----:B------:R-:W4:Y:S01]  /*8240*/  LDSM.16.MT88.4 R48, [R222+0xb000] ;  /* 0x00b00000de30783b */ /* 0x000f220000004200 */
[----:B-----5:R-:W-:Y:S01]  /*8250*/  FSEL R5, R58, RZ, P4 ;  /* 0x000000ff3a057208 */ /* 0x020fe20002000000 */
[-C--:B--2---:R-:W-:Y:S01]  /*8260*/  FMUL.FTZ R112, R112, R45.reuse ;  /* 0x0000002d70707220 */ /* 0x084fe20000410000 */
[-C--:B------:R-:W-:Y:S01]  /*8270*/  FMUL.FTZ R113, R113, R45.reuse ;  /* 0x0000002d71717220 */ /* 0x080fe20000410000 */
[----:B------:R-:W-:-:S03]  /*8280*/  FMUL.FTZ R120, R120, R45 ;  /* 0x0000002d78787220 */ /* 0x000fc60000410000 */
[----:B------:R2:W-:Y:S01]  /*8290*/  MUFU.EX2 R42, R6 ;  /* 0x00000006002a7308 */ /* 0x0005e20000000800 */
[----:B------:R-:W-:Y:S01]  /*82a0*/  FADD.FTZ R10, R104, -R5 ;  /* 0x80000005680a7221 */ /* 0x000fe20000010000 */
[-C--:B------:R-:W-:Y:S01]  /*82b0*/  FMUL.FTZ R121, R121, R45.reuse ;  /* 0x0000002d79797220 */ /* 0x080fe20000410000 */
[-C--:B------:R-:W-:Y:S01]  /*82c0*/  FMUL.FTZ R140, R140, R45.reuse ;  /* 0x0000002d8c8c7220 */ /* 0x080fe20000410000 */
[-C--:B------:R-:W-:Y:S01]  /*82d0*/  FMUL.FTZ R141, R141, R45.reuse ;  /* 0x0000002d8d8d7220 */ /* 0x080fe20000410000 */
[----:B------:R-:W-:Y:S01]  /*82e0*/  FMUL.FTZ R10, R10, UR26 ;  /* 0x0000001a0a0a7c20 */ /* 0x000fe20008410000 */
[-C--:B------:R-:W-:Y:S01]  /*82f0*/  FMUL.FTZ R128, R128, R45.reuse ;  /* 0x0000002d80807220 */ /* 0x080fe20000410000 */
[-C--:B------:R-:W-:Y:S01]  /*8300*/  FMUL.FTZ R129, R129, R45.reuse ;  /* 0x0000002d81817220 */ /* 0x080fe20000410000 */
[-C--:B------:R-:W-:Y:S01]  /*8310*/  FMUL.FTZ R144, R144, R45.reuse ;  /* 0x0000002d90907220 */ /* 0x080fe20000410000 */
[----:B-1----:R-:W-:Y:S01]  /*8320*/  FFMA.FTZ R4, R63, UR26, -R3 ;  /* 0x0000001a3f047c23 */ /* 0x002fe20008010803 */
[----:B------:R1:W5:Y:S01]  /*8330*/  MUFU.EX2 R14, R10 ;  /* 0x0000000a000e7308 */ /* 0x0003620000000800 */
[-C--:B------:R-:W-:Y:S01]  /*8340*/  FMUL.FTZ R145, R145, R45.reuse ;  /* 0x0000002d91917220 */ /* 0x080fe20000410000 */
[-C--:B------:R-:W-:Y:S01]  /*8350*/  FMUL.FTZ R156, R156, R45.reuse ;  /* 0x0000002d9c9c7220 */ /* 0x080fe20000410000 */
[-C--:B------:R-:W-:Y:S01]  /*8360*/  FMUL.FTZ R157, R157, R45.reuse ;  /* 0x0000002d9d9d7220 */ /* 0x080fe20000410000 */
[-C--:B------:R-:W-:Y:S01]  /*8370*/  FMUL.FTZ R160, R160, R45.reuse ;  /* 0x0000002da0a07220 */ /* 0x080fe20000410000 */
[-C--:B------:R-:W-:Y:S01]  /*8380*/  FMUL.FTZ R161, R161, R45.reuse ;  /* 0x0000002da1a17220 */ /* 0x080fe20000410000 */
[-C--:B------:R-:W-:Y:S01]  /*8390*/  FMUL.FTZ R172, R172, R45.reuse ;  /* 0x0000002dacac7220 */ /* 0x080fe20000410000 */
[----:B--2---:R-:W-:Y:S01]  /*83a0*/  FSEL R6, R59, RZ, P1 ;  /* 0x000000ff3b067208 */ /* 0x004fe20000800000 */
[----:B------:R2:W3:Y:S01]  /*83b0*/  MUFU.EX2 R239, R4 ;  /* 0x0000000400ef7308 */ /* 0x0004e20000000800 */
[-C--:B------:R-:W-:Y:S01]  /*83c0*/  FMUL.FTZ R173, R173, R45.reuse ;  /* 0x0000002dadad7220 */ /* 0x080fe20000410000 */
[-C--:B------:R-:W-:Y:S01]  /*83d0*/  FMUL.FTZ R72, R72, R45.reuse ;  /* 0x0000002d48487220 */ /* 0x080fe20000410000 */
[-C--:B------:R-:W-:Y:S01]  /*83e0*/  FMUL.FTZ R73, R73, R45.reuse ;  /* 0x0000002d49497220 */ /* 0x080fe20000410000 */
[----:B------:R-:W-:Y:S01]  /*83f0*/  FADD.FTZ R9, R105, -R6 ;  /* 0x8000000669097221 */ /* 0x000fe20000010000 */
[-C--:B------:R-:W-:Y:S01]  /*8400*/  FMUL.FTZ R76, R76, R45.reuse ;  /* 0x0000002d4c4c7220 */ /* 0x080fe20000410000 */
[-C--:B------:R-:W-:Y:S01]  /*8410*/  FMUL.FTZ R77, R77, R45.reuse ;  /* 0x0000002d4d4d7220 */ /* 0x080fe20000410000 */
[-C--:B------:R-:W-:Y:S01]  /*8420*/  FMUL.FTZ R88, R88, R45.reuse ;  /* 0x0000002d58587220 */ /* 0x080fe20000410000 */
[----:B------:R-:W-:Y:S01]  /*8430*/  FMUL.FTZ R9, R9, UR26 ;  /* 0x0000001a09097c20 */ /* 0x000fe20008410000 */
[-C--:B------:R-:W-:Y:S01]  /*8440*/  FMUL.FTZ R89, R89, R45.reuse ;  /* 0x0000002d59597220 */ /* 0x080fe20000410000 */
[-C--:B------:R-:W-:Y:S01]  /*8450*/  FMUL.FTZ R92, R92, R45.reuse ;  /* 0x0000002d5c5c7220 */ /* 0x080fe20000410000 */
[----:B------:R-:W-:Y:S01]  /*8460*/  FMUL.FTZ R93, R93, R45 ;  /* 0x0000002d5d5d7220 */ /* 0x000fe20000410000 */
[----:B------:R-:W4:Y:S01]  /*8470*/  MUFU.EX2 R15, R9 ;  /* 0x00000009000f7308 */ /* 0x000f220000000800 */
[----:B-1----:R-:W-:Y:S01]  /*8480*/  F2FP.BF16.F32.PACK_AB R10, R218, R238 ;  /* 0x000000eeda0a723e */ /* 0x002fe200000010ff */
[-C--:B-----5:R-:W-:Y:S01]  /*8490*/  FMUL.FTZ R134, R134, R14.reuse ;  /* 0x0000000e86867220 */ /* 0x0a0fe20000410000 */
[-C--:B------:R-:W-:Y:S01]  /*84a0*/  FMUL.FTZ R135, R135, R14.reuse ;  /* 0x0000000e87877220 */ /* 0x080fe20000410000 */
[-C--:B------:R-:W-:Y:S01]  /*84b0*/  FMUL.FTZ R138, R138, R14.reuse ;  /* 0x0000000e8a8a7220 */ /* 0x080fe20000410000 */
[--C-:B--2---:R-:W-:Y:S01]  /*84c0*/  FFMA.FTZ R4, R100, UR26, -R2.reuse ;  /* 0x0000001a64047c23 */ /* 0x104fe20008010802 */
[----:B---3--:R-:W-:Y:S01]  /*84d0*/  F2FP.BF16.F32.PACK_AB R6, R239, R41 ;  /* 0x00000029ef06723e */ /* 0x008fe200000010ff */
[-C--:B------:R-:W-:Y:S01]  /*84e0*/  FMUL.FTZ R139, R139, R14.reuse ;  /* 0x0000000e8b8b7220 */ /* 0x080fe20000410000 */
[-C--:B------:R-:W-:Y:S01]  /*84f0*/  FMUL.FTZ R150, R150, R14.reuse ;  /* 0x0000000e96967220 */ /* 0x080fe20000410000 */
[----:B------:R1:W-:Y:S01]  /*8500*/  MUFU.EX2 R236, R4 ;  /* 0x0000000400ec7308 */ /* 0x0003e20000000800 */
[-C--:B------:R-:W-:Y:S01]  /*8510*/  FMUL.FTZ R151, R151, R14.reuse ;  /* 0x0000000e97977220 */ /* 0x080fe20000410000 */
[-C--:B------:R-:W-:Y:S01]  /*8520*/  FMUL.FTZ R154, R154, R14.reuse ;  /* 0x0000000e9a9a7220 */ /* 0x080fe20000410000 */
[-C--:B------:R-:W-:Y:S01]  /*8530*/  FMUL.FTZ R155, R155, R14.reuse ;  /* 0x0000000e9b9b7220 */ /* 0x080fe20000410000 */
[-C--:B------:R-:W-:Y:S01]  /*8540*/  FMUL.FTZ R118, R118, R14.reuse ;  /* 0x0000000e76767220 */ /* 0x080fe20000410000 */
[-C--:B------:R-:W-:Y:S01]  /*8550*/  FMUL.FTZ R119, R119, R14.reuse ;  /* 0x0000000e77777220 */ /* 0x080fe20000410000 */
[-C--:B------:R-:W-:Y:S01]  /*8560*/  FMUL.FTZ R126, R126, R14.reuse ;  /* 0x0000000e7e7e7220 */ /* 0x080fe20000410000 */
[-C--:B------:R-:W-:Y:S01]  /*8570*/  FMUL.FTZ R127, R127, R14.reuse ;  /* 0x0000000e7f7f7220 */ /* 0x080fe20000410000 */
[-C--:B----4-:R-:W-:Y:S01]  /*8580*/  FMUL.FTZ R132, R132, R15.reuse ;  /* 0x0000000f84847220 */ /* 0x090fe20000410000 */
[-C--:B------:R-:W-:Y:S01]  /*8590*/  FMUL.FTZ R133, R133, R15.reuse ;  /* 0x0000000f85857220 */ /* 0x080fe20000410000 */
[-C--:B------:R-:W-:Y:S01]  /*85a0*/  FMUL.FTZ R136, R136, R15.reuse ;  /* 0x0000000f88887220 */ /* 0x080fe20000410000 */
[-C--:B------:R-:W-:Y:S01]  /*85b0*/  FMUL.FTZ R137, R137, R15.reuse ;  /* 0x0000000f89897220 */ /* 0x080fe20000410000 */
[-C--:B------:R-:W-:Y:S01]  /*85c0*/  FMUL.FTZ R148, R148, R15.reuse ;  /* 0x0000000f94947220 */ /* 0x080fe20000410000 */
[-C--:B------:R-:W-:Y:S01]  /*85d0*/  FMUL.FTZ R149, R149, R15.reuse ;  /* 0x0000000f95957220 */ /* 0x080fe20000410000 */
[-C--:B------:R-:W-:Y:S01]  /*85e0*/  FMUL.FTZ R152, R152, R15.reuse ;  /* 0x0000000f98987220 */ /* 0x080fe20000410000 */
[-C--:B------:R-:W-:Y:S01]  /*85f0*/  FMUL.FTZ R153, R153, R15.reuse ;  /* 0x0000000f99997220 */ /* 0x080fe20000410000 */
[-C--:B------:R-:W-:Y:S01]  /*8600*/  FMUL.FTZ R116, R116, R15.reuse ;  /* 0x0000000f74747220 */ /* 0x080fe20000410000 */
[--C-:B-1----:R-:W-:Y:S01]  /*8610*/  FFMA.FTZ R4, R107, UR26, -R2.reuse ;  /* 0x0000001a6b047c23 */ /* 0x102fe20008010802 */
[-C--:B------:R-:W-:Y:S01]  /*8620*/  FMUL.FTZ R117, R117, R15.reuse ;  /* 0x0000000f75757220 */ /* 0x080fe20000410000 */
[-C--:B------:R-:W-:Y:S01]  /*8630*/  FMUL.FTZ R124, R124, R15.reuse ;  /* 0x0000000f7c7c7220 */ /* 0x080fe20000410000 */
[-C--:B------:R-:W-:Y:S01]  /*8640*/  FMUL.FTZ R125, R125, R15.reuse ;  /* 0x0000000f7d7d7220 */ /* 0x080fe20000410000 */
[----:B------:R1:W2:Y:S01]  /*8650*/  MUFU.EX2 R36, R4 ;  /* 0x0000000400247308 */ /* 0x0002a20000000800 */
        /* <DEDUP_REMOVED lines=15> */
[----:B------:R-:W-:Y:S01]  /*8750*/  FMUL.FTZ R83, R83, R14 ;  /* 0x0000000e53537220 */ /* 0x000fe20000410000 */
[----:B-1----:R-:W-:Y:S01]  /*8760*/  FFMA.FTZ R4, R65, UR26, -R2 ;  /* 0x0000001a41047c23 */ /* 0x002fe20008010802 */
[----:B--2---:R-:W-:Y:S01]  /*8770*/  F2FP.BF16.F32.PACK_AB R5, R36, R236 ;  /* 0x000000ec2405723e */ /* 0x004fe200000010ff */
[-C--:B------:R-:W-:Y:S01]  /*8780*/  FMUL.FTZ R84, R84, R15.reuse ;  /* 0x0000000f54547220 */ /* 0x080fe20000410000 */
[-C--:B------:R-:W-:Y:S01]  /*8790*/  FMUL.FTZ R85, R85, R15.reuse ;  /* 0x0000000f55557220 */ /* 0x080fe20000410000 */
[----:B------:R1:W2:Y:S01]  /*87a0*/  MUFU.EX2 R237, R4 ;  /* 0x0000000400ed7308 */ /* 0x0002a20000000800 */
[-C--:B------:R-:W-:Y:S01]  /*87b0*/  FMUL.FTZ R86, R86, R14.reuse ;  /* 0x0000000e56567220 */ /* 0x080fe20000410000 */
[-C--:B------:R-:W-:Y:S01]  /*87c0*/  FMUL.FTZ R87, R87, R14.reuse ;  /* 0x0000000e57577220 */ /* 0x080fe20000410000 */
[-C--:B------:R-:W-:Y:S01]  /*87d0*/  FMUL.FTZ R96, R96, R15.reuse ;  /* 0x0000000f60607220 */ /* 0x080fe20000410000 */
[----:B------:R-:W-:Y:S01]  /*87e0*/  FMUL.FTZ R97, R97, R15 ;  /* 0x0000000f61617220 */ /* 0x000fe20000410000 */
[-C--:B------:R-:W-:Y:S01]  /*87f0*/  FMUL.FTZ R98, R98, R14.reuse ;  /* 0x0000000e62627220 */ /* 0x080fe20000410000 */
[----:B------:R-:W-:Y:S01]  /*8800*/  FMUL.FTZ R99, R99, R14 ;  /* 0x0000000e63637220 */ /* 0x000fe20000410000 */
[----:B-1----:R-:W-:-:S02]  /*8810*/  FSEL R4, R235, RZ, P2 ;  /* 0x000000ffeb047208 */ /* 0x002fc40001000000 */
[----:B--2---:R-:W-:-:S03]  /*8820*/  F2FP.BF16.F32.PACK_AB R7, R42, R237 ;  /* 0x000000ed2a07723e */ /* 0x004fc600000010ff */
[----:B------:R-:W-:-:S04]  /*8830*/  FADD.FTZ R4, R102, -R4 ;  /* 0x8000000466047221 */ /* 0x000fc80000010000 */
[----:B------:R-:W-:-:S04]  /*8840*/  FMUL.FTZ R4, R4, UR26 ;  /* 0x0000001a04047c20 */ /* 0x000fc80008410000 */
[----:B------:R1:W2:Y:S02]  /*8850*/  MUFU.EX2 R44, R4 ;  /* 0x00000004002c7308 */ /* 0x0002a40000000800 */
[----:B-1----:R-:W-:Y:S01]  /*8860*/  FFMA.FTZ R4, R109, UR26, -R12 ;  /* 0x0000001a6d047c23 */ /* 0x002fe2000801080c */
[-C--:B--2---:R-:W-:Y:S01]  /*8870*/  FMUL.FTZ R114, R114, R44.reuse ;  /* 0x0000002c72727220 */ /* 0x084fe20000410000 */
[-C--:B------:R-:W-:Y:S01]  /*8880*/  FMUL.FTZ R115, R115, R44.reuse ;  /* 0x0000002c73737220 */ /* 0x080fe20000410000 */
[----:B------:R-:W-:-:S03]  /*8890*/  FMUL.FTZ R122, R122, R44 ;  /* 0x0000002c7a7a7220 */ /* 0x000fc60000410000 */
        /* <DEDUP_REMOVED lines=17> */
[----:B-1----:R-:W-:Y:S01]  /*89b0*/  FFMA.FTZ R4, R108, UR26, -R12 ;  /* 0x0000001a6c047c23 */ /* 0x002fe2000801080c */
[-C--:B------:R-:W-:Y:S01]  /*89c0*/  FMUL.FTZ R79, R79, R44.reuse ;  /* 0x0000002c4f4f7220 */ /* 0x080fe20000410000 */
[-C--:B------:R-:W-:Y:S01]  /*89d0*/  FMUL.FTZ R90, R90, R44.reuse ;  /* 0x0000002c5a5a7220 */ /* 0x080fe20000410000 */
[-C--:B------:R-:W-:Y:S01]  /*89e0*/  FMUL.FTZ R91, R91, R44.reuse ;  /* 0x0000002c5b5b7220 */ /* 0x080fe20000410000 */
[----:B------:R1:W2:Y:S01]  /*89f0*/  MUFU.EX2 R250, R4 ;  /* 0x0000000400fa7308 */ /* 0x0002a20000000800 */
[-C--:B------:R-:W-:Y:S01]  /*8a00*/  FMUL.FTZ R94, R94, R44.reuse ;  /* 0x0000002c5e5e7220 */ /* 0x080fe20000410000 */
[----:B------:R-:W-:Y:S01]  /*8a10*/  FMUL.FTZ R95, R95, R44 ;  /* 0x0000002c5f5f7220 */ /* 0x000fe20000410000 */
[----:B-1----:R-:W-:-:S02]  /*8a20*/  F2FP.BF16.F32.PACK_AB R4, R219, R240 ;  /* 0x000000f0db04723e */ /* 0x002fc400000010ff */
[----:B--2---:R-:W-:-:S05]  /*8a30*/  F2FP.BF16.F32.PACK_AB R11, R250, R251 ;  /* 0x000000fbfa0b723e */ /* 0x004fca00000010ff */
        /* <DEDUP_REMOVED lines=9> */
[----:B------:R-:W-:-:S02]  /*8ad0*/  MOV R172, R246 ;  /* 0x000000f600ac7202 */ /* 0x000fc40000000f00 */
[----:B------:R-:W-:Y:S02]  /*8ae0*/  MOV R173, R236 ;  /* 0x000000ec00ad7202 */ /* 0x000fe40000000f00 */
[----:B------:R-:W-:Y:S01]  /*8af0*/  F2FP.BF16.F32.PACK_AB R9, R243, R172 ;  /* 0x000000acf309723e */ /* 0x000fe200000010ff */
[C---:B------:R-:W-:Y:S01]  /*8b00*/  HMMA.16816.F32.BF16 R112, R4.reuse, R34, R76 ;  /* 0x000000220470723c */ /* 0x040fe2000004184c */
[----:B------:R-:W-:Y:S02]  /*8b10*/  MOV R174, R59 ;  /* 0x0000003b00ae7202 */ /* 0x000fe40000000f00 */
[----:B------:R-:W-:Y:S02]  /*8b20*/  MOV R175, R58 ;  /* 0x0000003a00af7202 */ /* 0x000fe40000000f00 */
[----:B------:R-:W-:Y:S01]  /*8b30*/  MOV R236, R57 ;  /* 0x0000003900ec7202 */ /* 0x000fe20000000f00 */
[----:B------:R-:W-:Y:S01]  /*8b40*/  HMMA.16816.F32.BF16 R120, R4, R48, R88 ;  /* 0x000000300478723c */ /* 0x000fe20000041858 */
[----:B------:R-:W-:-:S02]  /*8b50*/  MOV R75, R56 ;  /* 0x00000038004b7202 */ /* 0x000fc40000000f00 */
[----:B------:R-:W-:Y:S02]  /*8b60*/  MOV R79, R42 ;  /* 0x0000002a004f7202 */ /* 0x000fe40000000f00 */
[----:B------:R-:W-:Y:S01]  /*8b70*/  MOV R78, R41 ;  /* 0x00000029004e7202 */ /* 0x000fe20000000f00 */
[----:B------:R-:W-:Y:S01]  /*8b80*/  HMMA.16816.F32.BF16 R140, R4, R50, R92 ;  /* 0x00000032048c723c */ /* 0x000fe2000004185c */
[----:B------:R-:W-:Y:S02]  /*8b90*/  MOV R77, R244 ;  /* 0x000000f4004d7202 */ /* 0x000fe40000000f00 */
[----:B------:R-:W-:-:S03]  /*8ba0*/  MOV R76, R243 ;  /* 0x000000f3004c7202 */ /* 0x000fc60000000f00 */
[C---:B------:R-:W-:Y:S01]  /*8bb0*/  HMMA.16816.F32.BF16 R132, R8.reuse, R20, R132 ;  /* 0x000000140884723c */ /* 0x040fe20000041884 */
[----:B------:R-:W-:Y:S01]  /*8bc0*/  FFMA.FTZ R4, R38, UR26, -R3 ;  /* 0x0000001a26047c23 */ /* 0x000fe20008010803 */
[----:B------:R-:W-:Y:S02]  /*8bd0*/  MOV R95, R36 ;  /* 0x00000024005f7202 */ /* 0x000fe40000000f00 */
[----:B------:R-:W-:Y:S01]  /*8be0*/  MOV R94, R43 ;  /* 0x0000002b005e7202 */ /* 0x000fe20000000f00 */
[----:B------:R1:W-:Y:S01]  /*8bf0*/  MUFU.EX2 R247, R4 ;  /* 0x0000000400f77308 */ /* 0x0003e20000000800 */
[----:B------:R-:W-:Y:S01]  /*8c00*/  HMMA.16816.F32.BF16 R56, R8, R22, R136 ;  /* 0x000000160838723c */ /* 0x000fe20000041888 */
[----:B------:R-:W-:Y:S01]  /*8c10*/  LDSM.16.MT88.4 R20, [R220+0xa400] ;  /* 0x00a40000dc14783b */ /* 0x000fe20000004200 */
[----:B------:R-:W-:Y:S02]  /*8c20*/  MOV R93, R242 ;  /* 0x000000f2005d7202 */ /* 0x000fe40000000f00 */
[----:B------:R-:W-:-:S02]  /*8c30*/  MOV R92, R241 ;  /* 0x000000f1005c7202 */ /* 0x000fc40000000f00 */
[C---:B------:R-:W-:Y:S01]  /*8c40*/  HMMA.16816.F32.BF16 R148, R8.reuse, R24, R148 ;  /* 0x000000180894723c */ /* 0x040fe20000041894 */
[----:B------:R-:W-:Y:S02]  /*8c50*/  MOV R138, R245 ;  /* 0x000000f5008a7202 */ /* 0x000fe40000000f00 */
[----:B------:R-:W-:Y:S02]  /*8c60*/  MOV R136, R93 ;  /* 0x0000005d00887202 */ /* 0x000fe40000000f00 */
[----:B------:R-:W-:Y:S01]  /*8c70*/  MOV R139, R236 ;  /* 0x000000ec008b7202 */ /* 0x000fe20000000f00 */
[----:B------:R-:W-:Y:S01]  /*8c80*/  HMMA.16816.F32.BF16 R128, R8, R26, R152 ;  /* 0x0000001a0880723c */ /* 0x000fe20000041898 */
[----:B------:R-:W2:Y:S01]  /*8c90*/  LDSM.16.MT88.4 R24, [R220+0x9400] ;  /* 0x00940000dc18783b */ /* 0x000ea20000004200 */
[----:B------:R-:W-:Y:S01]  /*8ca0*/  MOV R137, R172 ;  /* 0x000000ac00897202 */ /* 0x000fe20000000f00 */
[----:B-1----:R-:W-:-:S03]  /*8cb0*/  FFMA.FTZ R4, R176, UR26, -R3 ;  /* 0x0000001ab0047c23 */ /* 0x002fc60008010803 */
[C---:B------:R-:W-:Y:S01]  /*8cc0*/  HMMA.16816.F32.BF16 R108, R8.reuse, R16, R116 ;  /* 0x00000010086c723c */ /* 0x040fe20000041874 */
[----:B------:R-:W-:Y:S01]  /*8cd0*/  MOV R152, R75 ;  /* 0x0000004b00987202 */ /* 0x000fe20000000f00 */
[----:B------:R1:W3:Y:S01]  /*8ce0*/  MUFU.EX2 R246, R4 ;  /* 0x0000000400f67308 */ /* 0x0002e20000000800 */
[----:B------:R-:W-:Y:S02]  /*8cf0*/  MOV R75, R37 ;  /* 0x00000025004b7202 */ /* 0x000fe40000000f00 */
[----:B------:R-:W-:Y:S01]  /*8d00*/  MOV R155, R77 ;  /* 0x0000004d009b7202 */ /* 0x000fe20000000f00 */
[C---:B------:R-:W-:Y:S01]  /*8d10*/  HMMA.16816.F32.BF16 R88, R8.reuse, R18, R124 ;  /* 0x000000120858723c */ /* 0x040fe2000004187c */
[----:B------:R-:W-:Y:S01]  /*8d20*/  MOV R117, R238 ;  /* 0x000000ee00757202 */ /* 0x000fe20000000f00 */
[----:B------:R-:W4:Y:S01]  /*8d30*/  LDSM.16.MT88.4 R16, [R222+0x9400] ;  /* 0x00940000de10783b */ /* 0x000f220000004200 */
[----:B------:R-:W-:Y:S02]  /*8d40*/  MOV R116, R40 ;  /* 0x0000002800747202 */ /* 0x000fe40000000f00 */
[----:B------:R-:W-:Y:S01]  /*8d50*/  MOV R238, R39 ;  /* 0x0000002700ee7202 */ /* 0x000fe20000000f00 */
[----:B------:R-:W-:Y:S01]  /*8d60*/  HMMA.16816.F32.BF16 R164, R8, R28, R164 ;  /* 0x0000001c08a4723c */ /* 0x000fe200000418a4 */
[----:B------:R-:W-:Y:S01]  /*8d70*/  LDSM.16.MT88.4 R36, [R220+0xb400] ;  /* 0x00b40000dc24783b */ /* 0x000fe20000004200 */
[----:B------:R-:W-:-:S02]  /*8d80*/  MOV R119, R240 ;  /* 0x000000f000777202 */ /* 0x000fc40000000f00 */
[----:B------:R-:W-:Y:S01]  /*8d90*/  MOV R118, R239 ;  /* 0x000000ef00767202 */ /* 0x000fe20000000f00 */
[----:B------:R-:W-:Y:S01]  /*8da0*/  LDSM.16.MT88.4 R40, [R222+0xb400] ;  /* 0x00b40000de28783b */ /* 0x000fe20000004200 */
[C---:B------:R-:W-:Y:S01]  /*8db0*/  HMMA.16816.F32.BF16 R168, R8.reuse, R30, R168 ;  /* 0x0000001e08a8723c */ /* 0x040fe200000418a8 */
[----:B-1----:R-:W-:Y:S01]  /*8dc0*/  FFMA.FTZ R4, R177, UR26, -R2 ;  /* 0x0000001ab1047c23 */ /* 0x002fe20008010802 */
[----:B---3--:R-:W-:Y:S01]  /*8dd0*/  F2FP.BF16.F32.PACK_AB R6, R246, R247 ;  /* 0x000000f7f606723e */ /* 0x008fe200000010ff */
[----:B------:R-:W1:Y:S01]  /*8de0*/  LDSM.16.MT88.4 R28, [R222+0xa400] ;  /* 0x00a40000de1c783b */ /* 0x000e620000004200 */
[----:B------:R-:W-:Y:S01]  /*8df0*/  MOV R154, R119 ;  /* 0x00000077009a7202 */ /* 0x000fe20000000f00 */
[----:B------:R3:W-:Y:S01]  /*8e00*/  MUFU.EX2 R245, R4 ;  /* 0x0000000400f57308 */ /* 0x0007e20000000800 */
[----:B------:R-:W-:Y:S01]  /*8e10*/  HMMA.16816.F32.BF16 R124, R8, R32, R68 ;  /* 0x00000020087c723c */ /* 0x000fe20000041844 */
[----:B------:R-:W-:-:S05]  /*8e20*/  MOV R153, R92 ;  /* 0x0000005c00997202 */ /* 0x000fca0000000f00 */
[C---:B------:R-:W-:Y:S01]  /*8e30*/  HMMA.16816.F32.BF16 R80, R8.reuse, R34, R80 ;  /* 0x000000220850723c */ /* 0x040fe20000041850 */
[----:B------:R-:W-:Y:S05]  /*8e40*/  LDSM.16.MT88.4 R32, [R222+0x9800] ;  /* 0x00980000de20783b */ /* 0x000fea0000004200 */
[----:B------:R-:W-:Y:S01]  /*8e50*/  HMMA.16816.F32.BF16 R84, R8, R48, R84 ;  /* 0x000000300854723c */ /* 0x000fe20000041854 */
[----:B---3--:R-:W-:Y:S01]  /*8e60*/  FFMA.FTZ R4, R179, UR26, -R2 ;  /* 0x0000001ab3047c23 */ /* 0x008fe20008010802 */
[----:B------:R-:W-:-:S04]  /*8e70*/  MOV R179, R175 ;  /* 0x000000af00b37202 */ /* 0x000fc80000000f00 */
[----:B------:R-:W-:Y:S01]  /*8e80*/  HMMA.16816.F32.BF16 R96, R8, R50, R96 ;  /* 0x000000320860723c */ /* 0x000fe20000041860 */
[----:B------:R3:W5:Y:S06]  /*8e90*/  MUFU.EX2 R244, R4 ;  /* 0x0000000400f47308 */ /* 0x00076c0000000800 */
[----:B------:R-:W-:Y:S01]  /*8ea0*/  FFMA.FTZ R8, R182, UR26, -R12 ;  /* 0x0000001ab6087c23 */ /* 0x000fe2000801080c */
[----:B------:R-:W-:Y:S02]  /*8eb0*/  MOV R182, R218 ;  /* 0x000000da00b67202 */ /* 0x000fe40000000f00 */
[----:B------:R-:W-:Y:S01]  /*8ec0*/  F2FP.BF16.F32.PACK_AB R10, R152, R138 ;  /* 0x0000008a980a723e */ /* 0x000fe200000010ff */
[----:B------:R2:W-:Y:S01]  /*8ed0*/  MUFU.EX2 R239, R8 ;  /* 0x0000000800ef7308 */ /* 0x0005e20000000800 */
[----:B---3--:R-:W-:Y:S01]  /*8ee0*/  FFMA.FTZ R4, R180, UR26, -R2 ;  /* 0x0000001ab4047c23 */ /* 0x008fe20008010802 */
[----:B-----5:R-:W-:-:S02]  /*8ef0*/  F2FP.BF16.F32.PACK_AB R5, R244, R245 ;  /* 0x000000f5f405723e */ /* 0x020fc400000010ff */
[----:B------:R-:W-:-:S04]  /*8f00*/  MOV R180, R76 ;  /* 0x0000004c00b47202 */ /* 0x000fc80000000f00 */
[----:B------:R3:W-:Y:S01]  /*8f10*/  MUFU.EX2 R243, R4 ;  /* 0x0000000400f37308 */ /* 0x0007e20000000800 */
[----:B--2---:R-:W-:Y:S01]  /*8f20*/  FFMA.FTZ R8, R181, UR26, -R12 ;  /* 0x0000001ab5087c23 */ /* 0x004fe2000801080c */
[----:B------:R-:W-:Y:S01]  /*8f30*/  MOV R181, R75 ;  /* 0x0000004b00b57202 */ /* 0x000fe20000000f00 */
[----:B---3--:R-:W-:Y:S01]  /*8f40*/  FFMA.FTZ R4, R178, UR26, -R2 ;  /* 0x0000001ab2047c23 */ /* 0x008fe20008010802 */
[----:B------:R-:W-:-:S04]  /*8f50*/  MOV R178, R219 ;  /* 0x000000db00b27202 */ /* 0x000fc80000000f00 */
[----:B------:R2:W3:Y:S02]  /*8f60*/  MUFU.EX2 R242, R4 ;  /* 0x0000000400f27308 */ /* 0x0004e40000000800 */
[----:B--2---:R-:W-:Y:S01]  /*8f70*/  FFMA.FTZ R4, R192, UR26, -R12 ;  /* 0x0000001ac0047c23 */ /* 0x004fe2000801080c */
[----:B---3--:R-:W-:-:S05]  /*8f80*/  F2FP.BF16.F32.PACK_AB R7, R242, R243 ;  /* 0x000000f3f207723e */ /* 0x008fca00000010ff */
[----:B------:R2:W-:Y:S02]  /*8f90*/  MUFU.EX2 R241, R4 ;  /* 0x0000000400f17308 */ /* 0x0005e40000000800 */
[----:B--2---:R-:W-:-:S06]  /*8fa0*/  FFMA.FTZ R4, R193, UR26, -R12 ;  /* 0x0000001ac1047c23 */ /* 0x004fcc000801080c */
[----:B------:R2:W3:Y:S02]  /*8fb0*/  MUFU.EX2 R240, R4 ;  /* 0x0000000400f07308 */ /* 0x0004e40000000800 */
[----:B--2---:R-:W-:Y:S02]  /*8fc0*/  F2FP.BF16.F32.PACK_AB R4, R248, R249 ;  /* 0x000000f9f804723e */ /* 0x004fe400000010ff */
[----:B---3--:R-:W-:-:S05]  /*8fd0*/  F2FP.BF16.F32.PACK_AB R9, R240, R241 ;  /* 0x000000f1f009723e */ /* 0x008fca00000010ff */
[C---:B------:R-:W-:Y:S06]  /*8fe0*/  HMMA.16816.F32.BF16 R48, R4.reuse, R24, R184 ;  /* 0x000000180430723c */ /* 0x040fec00000418b8 */
[C---:B------:R-:W-:Y:S01]  /*8ff0*/  HMMA.16816.F32.BF16 R72, R4.reuse, R20, R144 ;  /* 0x000000140448723c */ /* 0x040fe20000041890 */
[----:B------:R-:W-:Y:S02]  /*9000*/  MOV R185, R78 ;  /* 0x0000004e00b97202 */ /* 0x000fe40000000f00 */
[----:B------:R-:W-:Y:S02]  /*9010*/  MOV R186, R237 ;  /* 0x000000ed00ba7202 */ /* 0x000fe40000000f00 */
[----:B------:R-:W-:Y:S01]  /*9020*/  MOV R187, R238 ;  /* 0x000000ee00bb7202 */ /* 0x000fe20000000f00 */
[----:B------:R-:W-:Y:S01]  /*9030*/  HMMA.16816.F32.BF16 R52, R4, R26, R52 ;  /* 0x0000001a0434723c */ /* 0x000fe20000041834 */
[----:B------:R-:W-:Y:S01]  /*9040*/  MOV R144, R79 ;  /* 0x0000004f00907202 */ /* 0x000fe20000000f00 */
[----:B------:R2:W3:Y:S01]  /*9050*/  MUFU.EX2 R238, R8 ;  /* 0x0000000800ee7308 */ /* 0x0004e20000000800 */
[----:B------:R-:W-:-:S02]  /*9060*/  MOV R147, R116 ;  /* 0x0000007400937202 */ /* 0x000fc40000000f00 */
[----:B------:R-:W-:Y:S01]  /*9070*/  MOV R146, R117 ;  /* 0x0000007500927202 */ /* 0x000fe20000000f00 */
[----:B------:R-:W-:Y:S01]  /*9080*/  HMMA.16816.F32.BF16 R76, R4, R22, R156 ;  /* 0x00000016044c723c */ /* 0x000fe2000004189c */
[----:B------:R-:W-:Y:S02]  /*9090*/  MOV R145, R118 ;  /* 0x0000007600917202 */ /* 0x000fe40000000f00 */
[----:B------:R-:W-:-:S03]  /*90a0*/  MOV R184, R174 ;  /* 0x000000ae00b87202 */ /* 0x000fc60000000f00 */
[C---:B----4-:R-:W-:Y:S01]  /*90b0*/  HMMA.16816.F32.BF16 R60, R4.reuse, R16, R60 ;  /* 0x00000010043c723c */ /* 0x050fe2000004183c */
[----:B------:R-:W-:Y:S02]  /*90c0*/  MOV R157, R94 ;  /* 0x0000005e009d7202 */ /* 0x000fe40000000f00 */
[----:B------:R-:W-:Y:S02]  /*90d0*/  MOV R158, R95 ;  /* 0x0000005f009e7202 */ /* 0x000fe40000000f00 */
[----:B------:R-:W-:Y:S01]  /*90e0*/  MOV R159, R173 ;  /* 0x000000ad009f7202 */ /* 0x000fe20000000f00 */
[C---:B------:R-:W-:Y:S01]  /*90f0*/  HMMA.16816.F32.BF16 R64, R4.reuse, R18, R64 ;  /* 0x000000120440723c */ /* 0x040fe20000041840 */
[----:B--2---:R-:W-:Y:S02]  /*9100*/  F2FP.BF16.F32.PACK_AB R8, R157, R181 ;  /* 0x000000b59d08723e */ /* 0x004fe400000010ff */
[----:B---3--:R-:W-:Y:S02]  /*9110*/  F2FP.BF16.F32.PACK_AB R11, R238, R239 ;  /* 0x000000efee0b723e */ /* 0x008fe400000010ff */
[----:B------:R-:W-:Y:S01]  /*9120*/  MOV R156, R147 ;  /* 0x00000093009c7202 */ /* 0x000fe20000000f00 */
[C---:B-1----:R-:W-:Y:S06]  /*9130*/  HMMA.16816.F32.BF16 R92, R4.reuse, R28, R160 ;  /* 0x0000001c045c723c */ /* 0x042fec00000418a0 */
[----:B------:R-:W-:Y:S01]  /*9140*/  HMMA.16816.F32.BF16 R104, R4, R30, R104 ;  /* 0x0000001e0468723c */ /* 0x000fe20000041868 */
[----:B------:R-:W-:-:S02]  /*9150*/  MOV R163, R146 ;  /* 0x0000009200a37202 */ /* 0x000fc40000000f00 */
[----:B------:R-:W-:Y:S02]  /*9160*/  MOV R161, R144 ;  /* 0x0000009000a17202 */ /* 0x000fe40000000f00 */
[----:B------:R-:W-:Y:S01]  /*9170*/  MOV R162, R145 ;  /* 0x0000009100a27202 */ /* 0x000fe20000000f00 */
[C---:B------:R-:W-:Y:S06]  /*9180*/  HMMA.16816.F32.BF16 R100, R4.reuse, R36, R100 ;  /* 0x000000240464723c */ /* 0x040fec0000041864 */
[C---:B------:R-:W-:Y:S06]  /*9190*/  HMMA.16816.F32.BF16 R112, R4.reuse, R38, R112 ;  /* 0x000000260470723c */ /* 0x040fec0000041870 */
[C---:B------:R-:W-:Y:S06]  /*91a0*/  HMMA.16816.F32.BF16 R120, R4.reuse, R40, R120 ;  /* 0x000000280478723c */ /* 0x040fec0000041878 */
[----:B------:R-:W-:Y:S06]  /*91b0*/  HMMA.16816.F32.BF16 R116, R4, R42, R140 ;  /* 0x0000002a0474723c */ /* 0x000fec000004188c */
[----:B------:R-:W-:Y:S01]  /*91c0*/  HMMA.16816.F32.BF16 R68, R8, R16, R132 ;  /* 0x000000100844723c */ /* 0x000fe20000041884 */
[----:B------:R-:W-:-:S04]  /*91d0*/  FFMA.FTZ R4, R194, UR26, -R0 ;  /* 0x0000001ac2047c23 */ /* 0x000fc80008010800 */
[----:B------:R1:W-:Y:S01]  /*91e0*/  MUFU.EX2 R237, R4 ;  /* 0x0000000400ed7308 */ /* 0x0003e20000000800 */
[C---:B------:R-:W-:Y:S06]  /*91f0*/  HMMA.16816.F32.BF16 R108, R8.reuse, R24, R108 ;  /* 0x00000018086c723c */ /* 0x040fec000004186c */
[C---:B------:R-:W-:Y:S01]  /*9200*/  HMMA.16816.F32.BF16 R88, R8.reuse, R26, R88 ;  /* 0x0000001a0858723c */ /* 0x040fe20000041858 */
[----:B------:R-:W2:Y:S05]  /*9210*/  LDSM.16.MT88.4 R24, [R220+0x9800] ;  /* 0x00980000dc18783b */ /* 0x000eaa0000004200 */
[----:B------:R-:W-:Y:S01]  /*9220*/  HMMA.16816.F32.BF16 R56, R8, R18, R56 ;  /* 0x000000120838723c */ /* 0x000fe20000041838 */
[----:B------:R-:W-:Y:S01]  /*9230*/  LDSM.16.MT88.4 R16, [R220+0xb800] ;  /* 0x00b80000dc10783b */ /* 0x000fe20000004200 */
[----:B-1----:R-:W-:-:S04]  /*9240*/  FFMA.FTZ R4, R188, UR26, -R0 ;  /* 0x0000001abc047c23 */ /* 0x002fc80008010800 */
[C---:B------:R-:W-:Y:S01]  /*9250*/  HMMA.16816.F32.BF16 R148, R8.reuse, R20, R148 ;  /* 0x000000140894723c */ /* 0x040fe20000041894 */
[----:B------:R1:W-:Y:S05]  /*9260*/  MUFU.EX2 R236, R4 ;  /* 0x0000000400ec7308 */ /* 0x0003ea0000000800 */
[C---:B------:R-:W-:Y:S01]  /*9270*/  HMMA.16816.F32.BF16 R128, R8.reuse, R22, R128 ;  /* 0x000000160880723c */ /* 0x040fe20000041880 */
[----:B------:R-:W-:Y:S05]  /*9280*/  LDSM.16.MT88.4 R20, [R222+0xb800] ;  /* 0x00b80000de14783b */ /* 0x000fea0000004200 */
[C---:B------:R-:W-:Y:S06]  /*9290*/  HMMA.16816.F32.BF16 R164, R8.reuse, R28, R164 ;  /* 0x0000001c08a4723c */ /* 0x040fec00000418a4 */
[C---:B------:R-:W-:Y:S01]  /*92a0*/  HMMA.16816.F32.BF16 R168, R8.reuse, R30, R168 ;  /* 0x0000001e08a8723c */ /* 0x040fe200000418a8 */
[----:B-1----:R-:W-:Y:S01]  /*92b0*/  FFMA.FTZ R4, R190, UR26, -R3 ;  /* 0x0000001abe047c23 */ /* 0x002fe20008010803 */
[----:B------:R-:W1:Y:S03]  /*92c0*/  LDSM.16.MT88.4 R28, [R220+0xa800] ;  /* 0x00a80000dc1c783b */ /* 0x000e660000004200 */
[----:B------:R3:W-:Y:S01]  /*92d0*/  MUFU.EX2 R219, R4 ;  /* 0x0000000400db7308 */ /* 0x0007e20000000800 */
[C---:B------:R-:W-:Y:S06]  /*92e0*/  HMMA.16816.F32.BF16 R172, R8.reuse, R36, R124 ;  /* 0x0000002408ac723c */ /* 0x040fec000004187c */
[----:B------:R-:W-:Y:S01]  /*92f0*/  HMMA.16816.F32.BF16 R140, R8, R38, R80 ;  /* 0x00000026088c723c */ /* 0x000fe20000041850 */
[----:B------:R-:W-:Y:S01]  /*9300*/  MOV R125, R163 ;  /* 0x000000a3007d7202 */ /* 0x000fe20000000f00 */
[----:B------:R-:W4:Y:S01]  /*9310*/  LDSM.16.MT88.4 R36, [R222+0xa800] ;  /* 0x00a80000de24783b */ /* 0x000f220000004200 */
[----:B------:R-:W-:-:S02]  /*9320*/  MOV R126, R156 ;  /* 0x0000009c007e7202 */ /* 0x000fc40000000f00 */
[----:B------:R-:W-:Y:S01]  /*9330*/  MOV R127, R158 ;  /* 0x0000009e007f7202 */ /* 0x000fe20000000f00 */
[----:B------:R-:W-:Y:S01]  /*9340*/  HMMA.16816.F32.BF16 R84, R8, R40, R84 ;  /* 0x000000280854723c */ /* 0x000fe20000041854 */
[----:B------:R-:W-:Y:S01]  /*9350*/  LDSM.16.MT88.4 R80, [R220+0xbc00] ;  /* 0x00bc0000dc50783b */ /* 0x000fe20000004200 */
[----:B---3--:R-:W-:-:S04]  /*9360*/  FFMA.FTZ R4, R189, UR26, -R3 ;  /* 0x0000001abd047c23 */ /* 0x008fc80008010803 */
[----:B------:R-:W-:Y:S01]  /*9370*/  HMMA.16816.F32.BF16 R132, R8, R42, R96 ;  /* 0x0000002a0884723c */ /* 0x000fe20000041860 */
[----:B------:R3:W-:Y:S06]  /*9380*/  MUFU.EX2 R218, R4 ;  /* 0x0000000400da7308 */ /* 0x0007ec0000000800 */
[----:B------:R-:W-:Y:S01]  /*9390*/  FFMA.FTZ R8, R198, UR26, -R0 ;  /* 0x0000001ac6087c23 */ /* 0x000fe20008010800 */
[----:B------:R-:W-:Y:S02]  /*93a0*/  MOV R198, R181 ;  /* 0x000000b500c67202 */ /* 0x000fe40000000f00 */
[----:B------:R-:W-:-:S02]  /*93b0*/  MOV R181, R186 ;  /* 0x000000ba00b57202 */ /* 0x000fc40000000f00 */
[----:B------:R5:W-:Y:S01]  /*93c0*/  MUFU.EX2 R186, R8 ;  /* 0x0000000800ba7308 */ /* 0x000be20000000800 */
[----:B---3--:R-:W-:-:S07]  /*93d0*/  FFMA.FTZ R4, R183, UR26, -R3 ;  /* 0x0000001ab7047c23 */ /* 0x008fce0008010803 */
[----:B------:R3:W-:Y:S01]  /*93e0*/  MUFU.EX2 R194, R4 ;  /* 0x0000000400c27308 */ /* 0x0007e20000000800 */
[----:B-----5:R-:W-:Y:S01]  /*93f0*/  FFMA.FTZ R8, R199, UR26, -R0 ;  /* 0x0000001ac7087c23 */ /* 0x020fe20008010800 */
[----:B------:R-:W-:Y:S01]  /*9400*/  MOV R199, R161 ;  /* 0x000000a100c77202 */ /* 0x000fe20000000f00 */
[----:B---3--:R-:W-:Y:S01]  /*9410*/  FFMA.FTZ R4, R47, UR26, -R3 ;  /* 0x0000001a2f047c23 */ /* 0x008fe20008010803 */
[----:B------:R-:W-:-:S04]  /*9420*/  MOV R47, R185 ;  /* 0x000000b9002f7202 */ /* 0x000fc80000000f00 */
[----:B------:R3:W-:Y:S08]  /*9430*/  MUFU.EX2 R185, R8 ;  /* 0x0000000800b97308 */ /* 0x0007f00000000800 */
[----:B------:R5:W2:Y:S01]  /*9440*/  MUFU.EX2 R193, R4 ;  /* 0x0000000400c17308 */ /* 0x000aa20000000800 */
[----:B---3--:R-:W-:Y:S01]  /*9450*/  FFMA.FTZ R8, R214, UR26, -R12 ;  /* 0x0000001ad6087c23 */ /* 0x008fe2000801080c */
[----:B------:R-:W-:Y:S01]  /*9460*/  MOV R214, R162 ;  /* 0x000000a200d67202 */ /* 0x000fe20000000f00 */
[----:B-----5:R-:W-:Y:S01]  /*9470*/  FFMA.FTZ R4, R196, UR26, -R2 ;  /* 0x0000001ac4047c23 */ /* 0x020fe20008010802 */
[----:B------:R-:W-:-:S04]  /*9480*/  MOV R196, R184 ;  /* 0x000000b800c47202 */ /* 0x000fc80000000f00 */
[----:B------:R3:W-:Y:S01]  /*9490*/  MUFU.EX2 R184, R8 ;  /* 0x0000000800b87308 */ /* 0x0007e20000000800 */
[----:B--2---:R-:W-:-:S07]  /*94a0*/  F2FP.BF16.F32.PACK_AB R6, R193, R194 ;  /* 0x000000c2c106723e */ /* 0x004fce00000010ff */
[----:B------:R2:W-:Y:S01]  /*94b0*/  MUFU.EX2 R192, R4 ;  /* 0x0000000400c07308 */ /* 0x0005e20000000800 */
[----:B---3--:R-:W-:Y:S01]  /*94c0*/  FFMA.FTZ R8, R213, UR26, -R12 ;  /* 0x0000001ad5087c23 */ /* 0x008fe2000801080c */
[----:B------:R-:W-:-:S06]  /*94d0*/  MOV R213, R182 ;  /* 0x000000b600d57202 */ /* 0x000fcc0000000f00 */
[----:B------:R3:W5:Y:S01]  /*94e0*/  MUFU.EX2 R182, R8 ;  /* 0x0000000800b67308 */ /* 0x0007620000000800 */
[----:B--2---:R-:W-:Y:S01]  /*94f0*/  FFMA.FTZ R4, R191, UR26, -R2 ;  /* 0x0000001abf047c23 */ /* 0x004fe20008010802 */
[----:B------:R-:W-:-:S06]  /*9500*/  MOV R191, R159 ;  /* 0x0000009f00bf7202 */ /* 0x000fcc0000000f00 */
[----:B------:R2:W1:Y:S01]  /*9510*/  MUFU.EX2 R190, R4 ;  /* 0x0000000400be7308 */ /* 0x0004620000000800 */
[----:B---3--:R-:W-:Y:S01]  /*9520*/  FFMA.FTZ R8, R211, UR26, -R12 ;  /* 0x0000001ad3087c23 */ /* 0x008fe2000801080c */
[----:B------:R-:W-:Y:S02]  /*9530*/  MOV R211, R181 ;  /* 0x000000b500d37202 */ /* 0x000fe40000000f00 */
[----:B-----5:R-:W-:-:S04]  /*9540*/  F2FP.BF16.F32.PACK_AB R9, R182, R184 ;  /* 0x000000b8b609723e */ /* 0x020fc800000010ff */
[----:B------:R3:W-:Y:S01]  /*9550*/  MUFU.EX2 R181, R8 ;  /* 0x0000000800b57308 */ /* 0x0007e20000000800 */
[----:B--2---:R-:W-:Y:S01]  /*9560*/  FFMA.FTZ R4, R13, UR26, -R2 ;  /* 0x0000001a0d047c23 */ /* 0x004fe20008010802 */
[----:B------:R-:W-:Y:S01]  /*9570*/  FFMA.FTZ R13, R195, UR26, -R0 ;  /* 0x0000001ac30d7c23 */ /* 0x000fe20008010800 */
[----:B------:R-:W-:-:S05]  /*9580*/  MOV R195, R157 ;  /* 0x0000009d00c37202 */ /* 0x000fca0000000f00 */
[----:B------:R2:W-:Y:S01]  /*9590*/  MUFU.EX2 R177, R4 ;  /* 0x0000000400b17308 */ /* 0x0005e20000000800 */
[----:B------:R-:W-:Y:S02]  /*95a0*/  MOV R157, R187 ;  /* 0x000000bb009d7202 */ /* 0x000fe40000000f00 */
[----:B-1----:R-:W-:Y:S02]  /*95b0*/  F2FP.BF16.F32.PACK_AB R5, R190, R192 ;  /* 0x000000c0be05723e */ /* 0x002fe400000010ff */
[----:B------:R-:W-:-:S03]  /*95c0*/  MOV R183, R157 ;  /* 0x0000009d00b77202 */ /* 0x000fc60000000f00 */
[----:B------:R-:W-:Y:S01]  /*95d0*/  MUFU.EX2 R187, R13 ;  /* 0x0000000d00bb7308 */ /* 0x000fe20000000800 */
[----:B---3--:R-:W-:Y:S01]  /*95e0*/  FFMA.FTZ R8, R212, UR26, -R12 ;  /* 0x0000001ad4087c23 */ /* 0x008fe2000801080c */
[----:B------:R-:W-:Y:S02]  /*95f0*/  MOV R212, R47 ;  /* 0x0000002f00d47202 */ /* 0x000fe40000000f00 */
[----:B------:R-:W-:-:S04]  /*9600*/  MOV R47, R180 ;  /* 0x000000b4002f7202 */ /* 0x000fc80000000f00 */
[----:B------:R1:W3:Y:S01]  /*9610*/  MUFU.EX2 R180, R8 ;  /* 0x0000000800b47308 */ /* 0x0002e20000000800 */
[----:B--2---:R-:W-:-:S07]  /*9620*/  FFMA.FTZ R4, R46, UR26, -R2 ;  /* 0x0000001a2e047c23 */ /* 0x004fce0008010802 */
[----:B------:R2:W5:Y:S01]  /*9630*/  MUFU.EX2 R176, R4 ;  /* 0x0000000400b07308 */ /* 0x0005620000000800 */
[----:B-1----:R-:W-:Y:S02]  /*9640*/  F2FP.BF16.F32.PACK_AB R8, R236, R237 ;  /* 0x000000edec08723e */ /* 0x002fe400000010ff */
[----:B---3--:R-:W-:Y:S01]  /*9650*/  F2FP.BF16.F32.PACK_AB R11, R180, R181 ;  /* 0x000000b5b40b723e */ /* 0x008fe200000010ff */
[--C-:B--2---:R-:W-:Y:S01]  /*9660*/  FFMA.FTZ R4, R201, UR26, -R0.reuse ;  /* 0x0000001ac9047c23 */ /* 0x104fe20008010800 */
[----:B-----5:R-:W-:Y:S02]  /*9670*/  F2FP.BF16.F32.PACK_AB R7, R176, R177 ;  /* 0x000000b1b007723e */ /* 0x020fe400000010ff */
[----:B------:R-:W-:Y:S01]  /*9680*/  MOV R201, R152 ;  /* 0x0000009800c97202 */ /* 0x000fe20000000f00 */
[----:B------:R1:W-:Y:S02]  /*9690*/  MUFU.EX2 R189, R4 ;  /* 0x0000000400bd7308 */ /* 0x0003e40000000800 */
[--C-:B-1----:R-:W-:Y:S01]  /*96a0*/  FFMA.FTZ R4, R197, UR26, -R0.reuse ;  /* 0x0000001ac5047c23 */ /* 0x102fe20008010800 */
[----:B------:R-:W-:Y:S01]  /*96b0*/  FFMA.FTZ R0, R208, UR26, -R0 ;  /* 0x0000001ad0007c23 */ /* 0x000fe20008010800 */
[----:B------:R-:W-:-:S02]  /*96c0*/  MOV R208, R125 ;  /* 0x0000007d00d07202 */ /* 0x000fc40000000f00 */
[----:B------:R-:W-:Y:S02]  /*96d0*/  MOV R125, R126 ;  /* 0x0000007e007d7202 */ /* 0x000fe40000000f00 */
[----:B------:R1:W2:Y:S01]  /*96e0*/  MUFU.EX2 R188, R4 ;  /* 0x0000000400bc7308 */ /* 0x0002a20000000800 */
[----:B------:R-:W-:Y:S02]  /*96f0*/  MOV R126, R183 ;  /* 0x000000b7007e7202 */ /* 0x000fe40000000f00 */
[----:B------:R-:W-:-:S05]  /*9700*/  MOV R197, R138 ;  /* 0x0000008a00c57202 */ /* 0x000fca0000000f00 */
[----:B------:R3:W-:Y:S01]  /*9710*/  MUFU.EX2 R183, R0 ;  /* 0x0000000000b77308 */ /* 0x0007e20000000800 */
[----:B-1----:R-:W-:Y:S02]  /*9720*/  F2FP.BF16.F32.PACK_AB R4, R218, R219 ;  /* 0x000000dbda04723e */ /* 0x002fe400000010ff */
[----:B--2---:R-:W-:-:S05]  /*9730*/  F2FP.BF16.F32.PACK_AB R10, R188, R189 ;  /* 0x000000bdbc0a723e */ /* 0x004fca00000010ff */
[C---:B------:R-:W-:Y:S01]  /*9740*/  HMMA.16816.F32.BF16 R96, R4.reuse, R24, R48 ;  /* 0x000000180460723c */ /* 0x040fe20000041830 */
[----:B---3--:R-:W-:Y:S01]  /*9750*/  FFMA.FTZ R0, R210, UR26, -R12 ;  /* 0x0000001ad2007c23 */ /* 0x008fe2000801080c */
[----:B------:R-:W-:Y:S02]  /*9760*/  MOV R210, R127 ;  /* 0x0000007f00d27202 */ /* 0x000fe40000000f00 */
[----:B------:R-:W-:Y:S02]  /*9770*/  MOV R127, R191 ;  /* 0x000000bf007f7202 */ /* 0x000fe40000000f00 */
[----:B------:R-:W-:Y:S01]  /*9780*/  MOV R191, R196 ;  /* 0x000000c400bf7202 */ /* 0x000fe20000000f00 */
[C---:B------:R-:W-:Y:S01]  /*9790*/  HMMA.16816.F32.BF16 R144, R4.reuse, R26, R52 ;  /* 0x0000001a0490723c */ /* 0x040fe20000041834 */
[----:B------:R-:W-:Y:S02]  /*97a0*/  MOV R196, R179 ;  /* 0x000000b300c47202 */ /* 0x000fe40000000f00 */
[----:B------:R1:W-:Y:S03]  /*97b0*/  MUFU.EX2 R179, R0 ;  /* 0x0000000000b37308 */ /* 0x0003e60000000800 */
[----:B------:R-:W-:Y:S06]  /*97c0*/  HMMA.16816.F32.BF16 R64, R4, R34, R64 ;  /* 0x000000220440723c */ /* 0x000fec0000041840 */
[C---:B------:R-:W-:Y:S06]  /*97d0*/  HMMA.16816.F32.BF16 R48, R8.reuse, R26, R88 ;  /* 0x0000001a0830723c */ /* 0x040fec0000041858 */
[----:B------:R-:W-:Y:S01]  /*97e0*/  HMMA.16816.F32.BF16 R56, R8, R34, R56 ;  /* 0x000000220838723c */ /* 0x000fe20000041838 */
[----:B-1----:R-:W-:Y:S01]  /*97f0*/  FFMA.FTZ R0, R209, UR26, -R3 ;  /* 0x0000001ad1007c23 */ /* 0x002fe20008010803 */
[----:B------:R-:W-:-:S03]  /*9800*/  MOV R209, R178 ;  /* 0x000000b200d17202 */ /* 0x000fc60000000f00 */
[----:B------:R1:W-:Y:S02]  /*9810*/  MUFU.EX2 R178, R0 ;  /* 0x0000000000b27308 */ /* 0x0003e40000000800 */
[----:B------:R-:W-:Y:S01]  /*9820*/  MOV R35, R127 ;  /* 0x0000007f00237202 */ /* 0x000fe20000000f00 */
[----:B------:R-:W-:Y:S01]  /*9830*/  HMMA.16816.F32.BF16 R108, R8, R24, R108 ;  /* 0x00000018086c723c */ /* 0x000fe2000004186c */
[----:B------:R-:W-:-:S05]  /*9840*/  MOV R34, R154 ;  /* 0x0000009a00227202 */ /* 0x000fca0000000f00 */
[C---:B------:R-:W-:Y:S06]  /*9850*/  HMMA.16816.F32.BF16 R156, R4.reuse, R30, R76 ;  /* 0x0000001e049c723c */ /* 0x040fec000004184c */
[----:B------:R-:W-:Y:S01]  /*9860*/  HMMA.16816.F32.BF16 R60, R4, R32, R60 ;  /* 0x00000020043c723c */ /* 0x000fe2000004183c */
[----:B-1----:R-:W-:Y:S01]  /*9870*/  FFMA.FTZ R0, R206, UR26, -R3 ;  /* 0x0000001ace007c23 */ /* 0x002fe20008010803 */
[----:B------:R-:W-:-:S04]  /*9880*/  MOV R206, R47 ;  /* 0x0000002f00ce7202 */ /* 0x000fc80000000f00 */
[C---:B------:R-:W-:Y:S01]  /*9890*/  HMMA.16816.F32.BF16 R72, R4.reuse, R28, R72 ;  /* 0x0000001c0448723c */ /* 0x040fe20000041848 */
[----:B------:R1:W2:Y:S05]  /*98a0*/  MUFU.EX2 R47, R0 ;  /* 0x00000000002f7308 */ /* 0x0002aa0000000800 */
[C---:B----4-:R-:W-:Y:S06]  /*98b0*/  HMMA.16816.F32.BF16 R160, R4.reuse, R36, R92 ;  /* 0x0000002404a0723c */ /* 0x050fec000004185c */
[----:B------:R-:W-:Y:S01]  /*98c0*/  HMMA.16816.F32.BF16 R104, R4, R38, R104 ;  /* 0x000000260468723c */ /* 0x000fe20000041868 */
[--C-:B-1----:R-:W-:Y:S01]  /*98d0*/  FFMA.FTZ R0, R204, UR26, -R3.reuse ;  /* 0x0000001acc007c23 */ /* 0x102fe20008010803 */
[----:B------:R-:W-:Y:S01]  /*98e0*/  FFMA.FTZ R3, R203, UR26, -R3 ;  /* 0x0000001acb037c23 */ /* 0x000fe20008010803 */
[----:B------:R-:W-:-:S03]  /*98f0*/  MOV R204, R125 ;  /* 0x0000007d00cc7202 */ /* 0x000fc60000000f00 */
[C---:B------:R-:W-:Y:S01]  /*9900*/  HMMA.16816.F32.BF16 R100, R4.reuse, R16, R100 ;  /* 0x000000100464723c */ /* 0x040fe20000041864 */
[----:B------:R1:W-:Y:S01]  /*9910*/  MUFU.EX2 R46, R0 ;  /* 0x00000000002e7308 */ /* 0x0003e20000000800 */
[----:B------:R-:W-:Y:S02]  /*9920*/  MOV R203, R126 ;  /* 0x0000007e00cb7202 */ /* 0x000fe40000000f00 */
[----:B------:R-:W3:Y:S01]  /*9930*/  LDSM.16.MT88.4 R124, [R220+0x9c00] ;  /* 0x009c0000dc7c783b */ /* 0x000ee20000004200 */
[----:B--2---:R-:W-:Y:S01]  /*9940*/  F2FP.BF16.F32.PACK_AB R92, R47, R178 ;  /* 0x000000b22f5c723e */ /* 0x004fe200000010ff */
[C---:B------:R-:W-:Y:S06]  /*9950*/  HMMA.16816.F32.BF16 R76, R4.reuse, R18, R112 ;  /* 0x00000012044c723c */ /* 0x040fec0000041870 */
[----:B------:R-:W-:Y:S01]  /*9960*/  HMMA.16816.F32.BF16 R52, R4, R20, R120 ;  /* 0x000000140434723c */ /* 0x000fe20000041878 */
[----:B-1----:R-:W-:-:S05]  /*9970*/  FFMA.FTZ R0, R200, UR26, -R2 ;  /* 0x0000001ac8007c23 */ /* 0x002fca0008010802 */
[----:B------:R-:W-:Y:S01]  /*9980*/  HMMA.16816.F32.BF16 R116, R4, R22, R116 ;  /* 0x000000160474723c */ /* 0x000fe20000041874 */
[----:B------:R-:W1:Y:S01]  /*9990*/  LDSM.16.MT88.4 R4, [R222+0xbc00] ;  /* 0x00bc0000de04783b */ /* 0x000e620000004200 */
[----:B------:R-:W-:Y:S01]  /*99a0*/  MOV R200, R136 ;  /* 0x0000008800c87202 */ /* 0x000fe20000000f00 */
[----:B------:R2:W-:Y:S03]  /*99b0*/  MUFU.EX2 R27, R0 ;  /* 0x00000000001b7308 */ /* 0x0005e60000000800 */
[C---:B------:R-:W-:Y:S05]  /*99c0*/  HMMA.16816.F32.BF16 R68, R8.reuse, R32, R68 ;  /* 0x000000200844723c */ /* 0x040fea0000041844 */
[----:B------:R-:W4:Y:S01]  /*99d0*/  MUFU.EX2 R32, R3 ;  /* 0x0000000300207308 */ /* 0x000f220000000800 */
[C---:B------:R-:W-:Y:S06]  /*99e0*/  HMMA.16816.F32.BF16 R148, R8.reuse, R28, R148 ;  /* 0x0000001c0894723c */ /* 0x040fec0000041894 */
[----:B------:R-:W-:Y:S01]  /*99f0*/  HMMA.16816.F32.BF16 R164, R8, R36, R164 ;  /* 0x0000002408a4723c */ /* 0x000fe200000418a4 */
[----:B--2---:R-:W-:Y:S01]  /*9a00*/  FFMA.FTZ R0, R202, UR26, -R2 ;  /* 0x0000001aca007c23 */ /* 0x004fe20008010802 */
[----:B------:R-:W-:-:S03]  /*9a10*/  MOV R202, R137 ;  /* 0x0000008900ca7202 */ /* 0x000fc60000000f00 */
[----:B------:R2:W5:Y:S01]  /*9a20*/  MUFU.EX2 R25, R0 ;  /* 0x0000000000197308 */ /* 0x0005620000000800 */
[----:B------:R-:W-:Y:S01]  /*9a30*/  HMMA.16816.F32.BF16 R40, R8, R16, R172 ;  /* 0x000000100828723c */ /* 0x000fe200000418ac */
[----:B----4-:R-:W-:Y:S02]  /*9a40*/  F2FP.BF16.F32.PACK_AB R94, R32, R46 ;  /* 0x0000002e205e723e */ /* 0x010fe400000010ff */
[----:B------:R-:W-:-:S03]  /*9a50*/  MOV R3, R153 ;  /* 0x0000009900037202 */ /* 0x000fc60000000f00 */
[----:B------:R-:W-:Y:S02]  /*9a60*/  HMMA.16816.F32.BF16 R84, R8, R20, R84 ;  /* 0x000000140854723c */ /* 0x000fe40000041854 */
[----:B------:R-:W-:-:S04]  /*9a70*/  FFMA.FTZ R3, R3, R45, R34 ;  /* 0x0000002d03037223 */ /* 0x000fc80000010022 */
[----:B------:R-:W-:Y:S01]  /*9a80*/  HMMA.16816.F32.BF16 R28, R8, R30, R128 ;  /* 0x0000001e081c723c */ /* 0x000fe20000041880 */
[--C-:B--2---:R-:W-:Y:S01]  /*9a90*/  FFMA.FTZ R0, R205, UR26, -R2.reuse ;  /* 0x0000001acd007c23 */ /* 0x104fe20008010802 */
[----:B------:R-:W-:-:S04]  /*9aa0*/  FFMA.FTZ R2, R207, UR26, -R2 ;  /* 0x0000001acf027c23 */ /* 0x000fc80008010802 */
[C---:B------:R-:W-:Y:S01]  /*9ab0*/  HMMA.16816.F32.BF16 R36, R8.reuse, R38, R168 ;  /* 0x000000260824723c */ /* 0x040fe200000418a8 */
[----:B------:R-:W-:Y:S01]  /*9ac0*/  MOV R205, R139 ;  /* 0x0000008b00cd7202 */ /* 0x000fe20000000f00 */
[----:B------:R2:W-:Y:S01]  /*9ad0*/  MUFU.EX2 R26, R0 ;  /* 0x00000000001a7308 */ /* 0x0005e20000000800 */
[----:B------:R-:W-:Y:S01]  /*9ae0*/  MOV R207, R155 ;  /* 0x0000009b00cf7202 */ /* 0x000fe20000000f00 */
[----:B------:R-:W-:Y:S01]  /*9af0*/  LDSM.16.MT88.4 R136, [R222+0x9c00] ;  /* 0x009c0000de88783b */ /* 0x000fe20000004200 */
[----:B-----5:R-:W-:Y:S01]  /*9b00*/  F2FP.BF16.F32.PACK_AB R93, R25, R27 ;  /* 0x0000001b195d723e */ /* 0x020fe200000010ff */
[C---:B------:R-:W-:Y:S02]  /*9b10*/  HMMA.16816.F32.BF16 R16, R8.reuse, R18, R140 ;  /* 0x000000120810723c */ /* 0x040fe4000004188c */
[----:B------:R-:W4:Y:S02]  /*9b20*/  LDSM.16.MT88.4 R152, [R220+0xac00] ;  /* 0x00ac0000dc98783b */ /* 0x000f240000004200 */
[----:B------:R-:W5:Y:S02]  /*9b30*/  MUFU.EX2 R24, R2 ;  /* 0x0000000200187308 */ /* 0x000f640000000800 */
[----:B------:R-:W-:Y:S01]  /*9b40*/  HMMA.16816.F32.BF16 R20, R8, R22, R132 ;  /* 0x000000160814723c */ /* 0x000fe20000041884 */
[----:B------:R-:W4:Y:S01]  /*9b50*/  LDSM.16.MT88.4 R168, [R222+0xac00] ;  /* 0x00ac0000dea8783b */ /* 0x000f220000004200 */
[----:B--2---:R-:W-:-:S05]  /*9b60*/  FFMA.FTZ R0, R217, UR26, -R12 ;  /* 0x0000001ad9007c23 */ /* 0x004fca000801080c */
[----:B------:R-:W-:Y:S01]  /*9b70*/  FFMA.FTZ R8, R205, R15, R207 ;  /* 0x0000000fcd087223 */ /* 0x000fe200000100cf */
[----:B------:R2:W1:Y:S03]  /*9b80*/  MUFU.EX2 R33, R0 ;  /* 0x0000000000217308 */ /* 0x0004660000000800 */
[----:B------:R-:W-:Y:S01]  /*9b90*/  FADD.FTZ R11, R204, R8 ;  /* 0x00000008cc0b7221 */ /* 0x000fe20000010000 */
[----:B-----5:R-:W-:Y:S01]  /*9ba0*/  F2FP.BF16.F32.PACK_AB R95, R24, R26 ;  /* 0x0000001a185f723e */ /* 0x020fe200000010ff */
[----:B------:R-:W-:-:S04]  /*9bb0*/  FFMA.FTZ R2, R203, R44, R35 ;  /* 0x0000002ccb027223 */ /* 0x000fc80000010023 */
[----:B------:R-:W-:Y:S02]  /*9bc0*/  FADD.FTZ R8, R210, R2 ;  /* 0x00000002d2087221 */ /* 0x000fe40000010000 */
[----:B---3--:R-:W-:Y:S01]  /*9bd0*/  HMMA.16816.F32.BF16 R112, R92, R124, R96 ;  /* 0x0000007c5c70723c */ /* 0x008fe20000041860 */
[----:B--2---:R-:W-:-:S06]  /*9be0*/  FFMA.FTZ R0, R215, UR26, -R12 ;  /* 0x0000001ad7007c23 */ /* 0x004fcc000801080c */
[----:B------:R-:W-:Y:S01]  /*9bf0*/  F2FP.BF16.F32.PACK_AB R96, R186, R187 ;  /* 0x000000bbba60723e */ /* 0x000fe200000010ff */
[----:B-1----:R-:W-:Y:S01]  /*9c00*/  HMMA.16816.F32.BF16 R88, R92, R4, R52 ;  /* 0x000000045c58723c */ /* 0x002fe20000041834 */
[----:B------:R-:W-:Y:S01]  /*9c10*/  F2FP.BF16.F32.PACK_AB R97, R33, R179 ;  /* 0x000000b32161723e */ /* 0x000fe200000010ff */
[----:B------:R1:W-:Y:S01]  /*9c20*/  MUFU.EX2 R13, R0 ;  /* 0x00000000000d7308 */ /* 0x0003e20000000800 */
[----:B------:R-:W-:-:S03]  /*9c30*/  F2FP.BF16.F32.PACK_AB R98, R183, R185 ;  /* 0x000000b9b762723e */ /* 0x000fc600000010ff */
[C---:B------:R-:W-:Y:S06]  /*9c40*/  HMMA.16816.F32.BF16 R120, R92.reuse, R126, R144 ;  /* 0x0000007e5c78723c */ /* 0x040fec0000041890 */
[C---:B----4-:R-:W-:Y:S06]  /*9c50*/  HMMA.16816.F32.BF16 R144, R92.reuse, R152, R72 ;  /* 0x000000985c90723c */ /* 0x050fec0000041848 */
[----:B------:R-:W-:Y:S01]  /*9c60*/  HMMA.16816.F32.BF16 R128, R92, R136, R60 ;  /* 0x000000885c80723c */ /* 0x000fe2000004183c */
[----:B-1----:R-:W-:-:S04]  /*9c70*/  FFMA.FTZ R0, R216, UR26, -R12 ;  /* 0x0000001ad8007c23 */ /* 0x002fc8000801080c */
[----:B------:R1:W2:Y:S01]  /*9c80*/  MUFU.EX2 R9, R0 ;  /* 0x0000000000097308 */ /* 0x0002a20000000800 */
[C---:B------:R-:W-:Y:S06]  /*9c90*/  HMMA.16816.F32.BF16 R140, R92.reuse, R138, R64 ;  /* 0x0000008a5c8c723c */ /* 0x040fec0000041840 */
[C---:B------:R-:W-:Y:S06]  /*9ca0*/  HMMA.16816.F32.BF16 R156, R92.reuse, R154, R156 ;  /* 0x0000009a5c9c723c */ /* 0x040fec000004189c */
[----:B------:R-:W-:Y:S01]  /*9cb0*/  HMMA.16816.F32.BF16 R160, R92, R168, R160 ;  /* 0x000000a85ca0723c */ /* 0x000fe200000418a0 */
[----:B-1----:R-:W-:Y:S01]  /*9cc0*/  FFMA.FTZ R0, R200, R14, R202 ;  /* 0x0000000ec8007223 */ /* 0x002fe200000100ca */
[----:B--2---:R-:W-:-:S04]  /*9cd0*/  F2FP.BF16.F32.PACK_AB R99, R9, R13 ;  /* 0x0000000d0963723e */ /* 0x004fc800000010ff */
[----:B------:R-:W-:Y:S01]  /*9ce0*/  HMMA.16816.F32.BF16 R172, R92, R170, R104 ;  /* 0x000000aa5cac723c */ /* 0x000fe20000041868 */
[----:B------:R-:W-:Y:S01]  /*9cf0*/  FADD.FTZ R10, R206, R0 ;  /* 0x00000000ce0a7221 */ /* 0x000fe20000010000 */
[----:B------:R-:W-:Y:S01]  /*9d00*/  FADD.FTZ R0, R209, R3 ;  /* 0x00000003d1007221 */ /* 0x000fe20000010000 */
[----:B------:R-:W-:Y:S02]  /*9d10*/  FADD.FTZ R3, R208, R11 ;  /* 0x0000000bd0037221 */ /* 0x000fe40000010000 */
[----:B------:R-:W-:Y:S01]  /*9d20*/  FADD.FTZ R2, R251, R10 ;  /* 0x0000000afb027221 */ /* 0x000fe20000010000 */
[----:B------:R-:W-:Y:S01]  /*9d30*/  FADD.FTZ R0, R212, R0 ;  /* 0x00000000d4007221 */ /* 0x000fe20000010000 */
[----:B------:R-:W-:Y:S01]  /*9d40*/  HMMA.16816.F32.BF16 R84, R96, R4, R84 ;  /* 0x000000046054723c */ /* 0x000fe20000041854 */
[----:B------:R-:W-:Y:S01]  /*9d50*/  FADD.FTZ R3, R213, R3 ;  /* 0x00000003d5037221 */ /* 0x000fe20000010000 */
[----:B------:R-:W-:Y:S01]  /*9d60*/  FADD.FTZ R2, R250, R2 ;  /* 0x00000002fa027221 */ /* 0x000fe20000010000 */
[----:B------:R-:W-:Y:S01]  /*9d70*/  FADD.FTZ R0, R214, R0 ;  /* 0x00000000d6007221 */ /* 0x000fe20000010000 */
[----:B------:R-:W-:Y:S01]  /*9d80*/  MOV R104, R196 ;  /* 0x000000c400687202 */ /* 0x000fe20000000f00 */
        /* <DEDUP_REMOVED lines=52> */
[----:B------:R-:W-:-:S02]  /*a0d0*/  MOV R102, R235 ;  /* 0x000000eb00667202 */ /* 0x000fc40000000f00 */
[----:B------:R-:W-:Y:S01]  /*a0e0*/  FADD.FTZ R0, R24, R0 ;  /* 0x0000000018007221 */ /* 0x000fe20000010000 */
[----:B------:R-:W-:Y:S01]  /*a0f0*/  HMMA.16816.F32.BF16 R92, R92, R6, R116 ;  /* 0x000000065c5c723c */ /* 0x000fe20000041874 */
[----:B------:R1:W-:Y:S01]  /*a100*/  STL [R1+0x14], R4 ;  /* 0x0000140401007387 */ /* 0x0003e20000100800 */
[----:B------:R-:W-:-:S03]  /*a110*/  MOV R103, R252 ;  /* 0x000000fc00677202 */ /* 0x000fc60000000f00 */
[----:B------:R1:W-:Y:S01]  /*a120*/  STL [R1+0xc], R3 ;  /* 0x00000c0301007387 */ /* 0x0003e20000100800 */
[C---:B------:R-:W-:Y:S03]  /*a130*/  HMMA.16816.F32.BF16 R132, R96.reuse, R136, R68 ;  /* 0x000000886084723c */ /* 0x040fe60000041844 */
        /* <DEDUP_REMOVED lines=14> */
[----:B------:R-:W2:Y:S04]  /*a220*/  LDL.64 R212, [R1+0x18] ;  /* 0x0000180001d47983 */ /* 0x000ea80000100a00 */
[----:B------:R-:W3:Y:S01]  /*a230*/  LDL.64 R198, [R1] ;  /* 0x0000000001c67983 */ /* 0x000ee20000100a00 */
[----:B------:R-:W-:Y:S01]  /*a240*/  UIADD3 UR24, UR25, -0x3, URZ ;  /* 0xfffffffd19187890 */ /* 0x000fe2000fffe03f */
[----:B------:R-:W-:-:S04]  /*a250*/  DEPBAR.LE SB0, 0x0 ;  /* 0x000080000000791a */ /* 0x000fc80000000000 */
        /* <DEDUP_REMOVED lines=8> */
[----:B------:R-:W-:-:S04]  /*a2e0*/  UIADD3 UR4, UR25, -0x3, URZ ;  /* 0xfffffffd19047890 */ /* 0x000fc8000fffe03f */
[----:B------:R-:W-:Y:S01]  /*a2f0*/  UISETP.GT.AND UP0, UPT, UR4, UR15, UPT ;  /* 0x0000000f0400728c */ /* 0x000fe2000bf04270 */
[----:B------:R-:W-:Y:S01]  /*a300*/  BAR.SYNC.DEFER_BLOCKING 0x0 ;  /* 0x0000000000007b1d */ /* 0x000fe20000010000 */
[----:B--2---:R-:W-:-:S04]  /*a310*/  LEA R0, P0, R4, R212, 0x6 ;  /* 0x000000d404007211 */ /* 0x004fc800078030ff */
[----:B------:R-:W-:Y:S02]  /*a320*/  LEA R2, P1, R0, UR6, 0x1 ;  /* 0x0000000600027c11 */ /* 0x000fe4000f8208ff */
[----:B---3--:R-:W-:Y:S02]  /*a330*/  LEA.HI.X R3, R4, R199, R3, 0x6, P0 ;  /* 0x000000c704037211 */ /* 0x008fe400000f3403 */
[----:B------:R-:W-:Y:S02]  /*a340*/  IADD3 R4, P0, R2, UR23, RZ ;  /* 0x0000001702047c10 */ /* 0x000fe4000ff1e0ff */
[----:B------:R-:W-:Y:S01]  /*a350*/  LEA.HI.X R3, R0, UR7, R3, 0x1, P1 ;  /* 0x0000000700037c11 */ /* 0x000fe200088f0c03 */
[----:B------:R-:W-:-:S03]  /*a360*/  IMAD.U32 R0, RZ, RZ, UR24 ;  /* 0x00000018ff007e24 */ /* 0x000fc6000f8e00ff */
[----:B------:R-:W-:Y:S01]  /*a370*/  IADD3.X R5, R3, UR22, RZ, P0, !PT ;  /* 0x0000001603057c10 */ /* 0x000fe200087fe4ff */
[----:B------:R-:W-:Y:S01]  /*a380*/  @!PT LDS RZ, [RZ] ;  /* 0x00000000fffff984 */ /* 0x000fe20000000800 */
[----:B------:R-:W-:Y:S01]  /*a390*/  @!PT LDS RZ, [RZ] ;  /* 0x00000000fffff984 */ /* 0x000fe20000000800 */
[----:B------:R-:W-:Y:S01]  /*a3a0*/  @!PT LDS RZ, [RZ] ;  /* 0x00000000fffff984 */ /* 0x000fe20000000800 */
[----:B------:R-:W-:Y:S04]  /*a3b0*/  LDGSTS.E.BYPASS.LTC128B.128 [R234+0x9000], desc[UR18][R2.64] ;  /* 0x0900000002ea7fae */ /* 0x000fe8000b901d52 */
[----:B------:R-:W-:Y:S04]  /*a3c0*/  LDGSTS.E.BYPASS.LTC128B.128 [R234+0xa000], desc[UR18][R2.64+0x40] ;  /* 0x0a00004002ea7fae */ /* 0x000fe8000b901d52 */
[----:B------:R1:W-:Y:S04]  /*a3d0*/  LDGSTS.E.BYPASS.LTC128B.128 [R234+0xb000], desc[UR18][R2.64+0x80] ;  /* 0x0b00008002ea7fae */ /* 0x0003e8000b901d52 */
[----:B------:R-:W-:Y:S04]  /*a3e0*/  LDGSTS.E.BYPASS.LTC128B.128 [R234+0x9800], desc[UR18][R4.64] ;  /* 0x0980000004ea7fae */ /* 0x000fe8000b901d52 */
[----:B------:R-:W-:Y:S04]  /*a3f0*/  LDGSTS.E.BYPASS.LTC128B.128 [R234+0xa800], desc[UR18][R4.64+0x40] ;  /* 0x0a80004004ea7fae */ /* 0x000fe8000b901d52 */
[----:B------:R2:W-:Y:S04]  /*a400*/  LDGSTS.E.BYPASS.LTC128B.128 [R234+0xb800], desc[UR18][R4.64+0x80] ;  /* 0x0b80008004ea7fae */ /* 0x0005e8000b901d52 */
[----:B------:R-:W-:Y:S04]  /*a410*/  LDSM.16.M88.4 R8, [R224] ;  /* 0x00000000e008783b */ /* 0x000fe80000000200 */
[----:B------:R-:W3:Y:S04]  /*a420*/  LDSM.16.M88.4 R16, [R221+0x6000] ;  /* 0x00600000dd10783b */ /* 0x000ee80000000200 */
[----:B------:R-:W-:Y:S01]  /*a430*/  LDSM.16.M88.4 R20, [R221+0x6c00] ;  /* 0x006c0000dd14783b */ /* 0x000fe20000000200 */
[----:B-1----:R-:W-:-:S03]  /*a440*/  IMAD.MOV.U32 R3, RZ, RZ, R191 ;  /* 0x000000ffff037224 */ /* 0x002fc600078e00bf */
[----:B------:R-:W-:Y:S01]  /*a450*/  LDSM.16.M88.4 R24, [R221+0x6800] ;  /* 0x00680000dd18783b */ /* 0x000fe20000000200 */
[----:B------:R-:W-:-:S03]  /*a460*/  IMAD.MOV.U32 R2, RZ, RZ, R196 ;  /* 0x000000ffff027224 */ /* 0x000fc600078e00c4 */
[----:B------:R-:W1:Y:S04]  /*a470*/  LDSM.16.M88.4 R28, [R221+0x6400] ;  /* 0x00640000dd1c783b */ /* 0x000e680000000200 */
[----:B------:R-:W-:Y:S04]  /*a480*/  LDSM.16.M88.4 R12, [R225+0x1000] ;  /* 0x00100000e10c783b */ /* 0x000fe80000000200 */
[----:B--2---:R-:W2:Y:S04]  /*a490*/  LDSM.16.M88.4 R4, [R224+0x1000] ;  /* 0x00100000e004783b */ /* 0x004ea80000000200 */
[----:B------:R-:W4:Y:S04]  /*a4a0*/  LDSM.16.M88.4 R52, [R223+0x6c00] ;  /* 0x006c0000df34783b */ /* 0x000f280000000200 */
[----:B------:R-:W5:Y:S04]  /*a4b0*/  LDSM.16.M88.4 R44, [R223+0x6800] ;  /* 0x00680000df2c783b */ /* 0x000f680000000200 */
[----:B------:R-:W5:Y:S04]  /*a4c0*/  LDSM.16.M88.4 R40, [R223+0x6000] ;  /* 0x00600000df28783b */ /* 0x000f680000000200 */
[----:B------:R-:W5:Y:S01]  /*a4d0*/  LDSM.16.M88.4 R48, [R223+0x6400] ;  /* 0x00640000df30783b */ /* 0x000f620000000200 */
[C---:B---3--:R-:W-:Y:S03]  /*a4e0*/  HMMA.16816.F32.BF16 R184, R8.reuse, R16, RZ ;  /* 0x0000001008b8723c */ /* 0x048fe600000418ff */
[----:B------:R-:W0:Y:S03]  /*a4f0*/  LDGDEPBAR ;  /* 0x00000000000079af */ /* 0x000e260000000000 */
[C---:B------:R-:W-:Y:S06]  /*a500*/  HMMA.16816.F32.BF16 R200, R8.reuse, R18, RZ ;  /* 0x0000001208c8723c */ /* 0x040fec00000418ff */
[C---:B-1----:R-:W-:Y:S06]  /*a510*/  HMMA.16816.F32.BF16 R180, R8.reuse, R28, RZ ;  /* 0x0000001c08b4723c */ /* 0x042fec00000418ff */
[----:B------:R-:W-:Y:S06]  /*a520*/  HMMA.16816.F32.BF16 R196, R8, R30, RZ ;  /* 0x0000001e08c4723c */ /* 0x000fec00000418ff */
[C---:B--2---:R-:W-:Y:S06]  /*a530*/  HMMA.16816.F32.BF16 R100, R4.reuse, R16, RZ ;  /* 0x000000100464723c */ /* 0x044fec00000418ff */
[C---:B------:R-:W-:Y:S01]  /*a540*/  HMMA.16816.F32.BF16 R64, R4.reuse, R18, RZ ;  /* 0x000000120440723c */ /* 0x040fe200000418ff */
[----:B------:R-:W1:Y:S05]  /*a550*/  LDSM.16.M88.4 R16, [R225] ;  /* 0x00000000e110783b */ /* 0x000e6a0000000200 */
[C---:B------:R-:W-:Y:S06]  /*a560*/  HMMA.16816.F32.BF16 R32, R4.reuse, R20, RZ ;  /* 0x000000140420723c */ /* 0x040fec00000418ff */
[C---:B------:R-:W-:Y:S06]  /*a570*/  HMMA.16816.F32.BF16 R36, R4.reuse, R24, RZ ;  /* 0x000000180424723c */ /* 0x040fec00000418ff */
[C---:B------:R-:W-:Y:S06]  /*a580*/  HMMA.16816.F32.BF16 R60, R4.reuse, R28, RZ ;  /* 0x0000001c043c723c */ /* 0x040fec00000418ff */
[C---:B------:R-:W-:Y:S01]  /*a590*/  HMMA.16816.F32.BF16 R56, R4.reuse, R30, RZ ;  /* 0x0000001e0438723c */ /* 0x040fe200000418ff */
[----:B------:R-:W-:Y:S05]  /*a5a0*/  LDSM.16.M88.4 R28, [R221+0x7800] ;  /* 0x00780000dd1c783b */ /* 0x000fea0000000200 */
[C---:B------:R-:W-:Y:S06]  /*a5b0*/  HMMA.16816.F32.BF16 R104, R4.reuse, R26, RZ ;  /* 0x0000001a0468723c */ /* 0x040fec00000418ff */
[----:B------:R-:W-:Y:S06]  /*a5c0*/  HMMA.16816.F32.BF16 R4, R4, R22, RZ ;  /* 0x000000160404723c */ /* 0x000fec00000418ff */
[C---:B------:R-:W-:Y:S06]  /*a5d0*/  HMMA.16816.F32.BF16 R176, R8.reuse, R24, RZ ;  /* 0x0000001808b0723c */ /* 0x040fec00000418ff */
[C---:B------:R-:W-:Y:S01]  /*a5e0*/  HMMA.16816.F32.BF16 R192, R8.reuse, R26, RZ ;  /* 0x0000001a08c0723c */ /* 0x040fe200000418ff */
[----:B------:R-:W-:Y:S05]  /*a5f0*/  LDSM.16.M88.4 R24, [R221+0x7c00] ;  /* 0x007c0000dd18783b */ /* 0x000fea0000000200 */
[C---:B------:R-:W-:Y:S06]  /*a600*/  HMMA.16816.F32.BF16 R108, R8.reuse, R20, RZ ;  /* 0x00000014086c723c */ /* 0x040fec00000418ff */
[----:B------:R-:W-:Y:S01]  /*a610*/  HMMA.16816.F32.BF16 R188, R8, R22, RZ ;  /* 0x0000001608bc723c */ /* 0x000fe200000418ff */
[----:B------:R-:W-:Y:S05]  /*a620*/  LDSM.16.M88.4 R8, [R224+0x2000] ;  /* 0x00200000e008783b */ /* 0x000fea0000000200 */
[C---:B----4-:R-:W-:Y:S01]  /*a630*/  HMMA.16816.F32.BF16 R248, R12.reuse, R52, R32 ;  /* 0x000000340cf8723c */ /* 0x050fe20000041820 */
[----:B------:R-:W2:Y:S05]  /*a640*/  LDSM.16.M88.4 R32, [R221+0x7400] ;  /* 0x00740000dd20783b */ /* 0x000eaa0000000200 */
[C---:B-----5:R-:W-:Y:S01]  /*a650*/  HMMA.16816.F32.BF16 R244, R12.reuse, R44, R36 ;  /* 0x0000002c0cf4723c */ /* 0x060fe20000041824 */
[----:B------:R-:W3:Y:S05]  /*a660*/  LDSM.16.M88.4 R36, [R221+0x7000] ;  /* 0x00700000dd24783b */ /* 0x000eea0000000200 */
[C---:B------:R-:W-:Y:S06]  /*a670*/  HMMA.16816.F32.BF16 R212, R12.reuse, R40, R100 ;  /* 0x000000280cd4723c */ /* 0x040fec0000041864 */
[C---:B------:R-:W-:Y:S06]  /*a680*/  HMMA.16816.F32.BF16 R240, R12.reuse, R48, R60 ;  /* 0x000000300cf0723c */ /* 0x040fec000004183c */
[C---:B------:R-:W-:Y:S06]  /*a690*/  HMMA.16816.F32.BF16 R204, R12.reuse, R42, R64 ;  /* 0x0000002a0ccc723c */ /* 0x040fec0000041840 */
[C---:B------:R-:W-:Y:S06]  /*a6a0*/  HMMA.16816.F32.BF16 R208, R12.reuse, R50, R56 ;  /* 0x000000320cd0723c */ /* 0x040fec0000041838 */
[C---:B------:R-:W-:Y:S06]  /*a6b0*/  HMMA.16816.F32.BF16 R216, R12.reuse, R46, R104 ;  /* 0x0000002e0cd8723c */ /* 0x040fec0000041868 */
[----:B------:R-:W-:Y:S01]  /*a6c0*/  HMMA.16816.F32.BF16 R236, R12, R54, R4 ;  /* 0x000000360cec723c */ /* 0x000fe20000041804 */
[----:B------:R-:W4:Y:S05]  /*a6d0*/  LDSM.16.M88.4 R4, [R224+0x3000] ;  /* 0x00300000e004783b */ /* 0x000f2a0000000200 */
        /* <DEDUP_REMOVED lines=8> */
[C---:B------:R-:W-:Y:S06]  /*a760*/  HMMA.16816.F32.BF16 R108, R16.reuse, R46, R192 ;  /* 0x0000002e106c723c */ /* 0x040fec00000418c0 */
[----:B------:R-:W-:Y:S01]  /*a770*/  HMMA.16816.F32.BF16 R104, R16, R54, R188 ;  /* 0x000000361068723c */ /* 0x000fe200000418bc */
[----:B------:R-:W-:Y:S04]  /*a780*/  LDSM.16.M88.4 R52, [R223+0x7c00] ;  /* 0x007c0000df34783b */ /* 0x000fe80000000200 */
[----:B------:R-:W-:Y:S01]  /*a790*/  LDSM.16.M88.4 R16, [R225+0x3000] ;  /* 0x00300000e110783b */ /* 0x000fe20000000200 */
[C---:B--2---:R-:W-:Y:S03]  /*a7a0*/  HMMA.16816.F32.BF16 R184, R8.reuse, R32, R12 ;  /* 0x0000002008b8723c */ /* 0x044fe6000004180c */
[----:B------:R-:W1:Y:S03]  /*a7b0*/  LDSM.16.M88.4 R12, [R225+0x2000] ;  /* 0x00200000e10c783b */ /* 0x000e660000000200 */
[C---:B---3--:R-:W-:Y:S01]  /*a7c0*/  HMMA.16816.F32.BF16 R188, R8.reuse, R36, R20 ;  /* 0x0000002408bc723c */ /* 0x048fe20000041814 */
[----:B------:R-:W2:Y:S05]  /*a7d0*/  LDSM.16.M88.4 R20, [R223+0x7000] ;  /* 0x00700000df14783b */ /* 0x000eaa0000000200 */
[C---:B------:R-:W-:Y:S06]  /*a7e0*/  HMMA.16816.F32.BF16 R180, R8.reuse, R28, R56 ;  /* 0x0000001c08b4723c */ /* 0x040fec0000041838 */
[C---:B------:R-:W-:Y:S06]  /*a7f0*/  HMMA.16816.F32.BF16 R176, R8.reuse, R24, R64 ;  /* 0x0000001808b0723c */ /* 0x040fec0000041840 */
[C---:B------:R-:W-:Y:S06]  /*a800*/  HMMA.16816.F32.BF16 R56, R8.reuse, R38, R60 ;  /* 0x000000260838723c */ /* 0x040fec000004183c */
[C---:B------:R-:W-:Y:S06]  /*a810*/  HMMA.16816.F32.BF16 R44, R8.reuse, R34, R100 ;  /* 0x00000022082c723c */ /* 0x040fec0000041864 */
[C---:B------:R-:W-:Y:S06]  /*a820*/  HMMA.16816.F32.BF16 R64, R8.reuse, R30, R108 ;  /* 0x0000001e0840723c */ /* 0x040fec000004186c */
[----:B------:R-:W-:Y:S06]  /*a830*/  HMMA.16816.F32.BF16 R60, R8, R26, R104 ;  /* 0x0000001a083c723c */ /* 0x000fec0000041868 */
[C---:B----4-:R-:W-:Y:S06]  /*a840*/  HMMA.16816.F32.BF16 R8, R4.reuse, R36, R212 ;  /* 0x000000240408723c */ /* 0x050fec00000418d4 */
[C---:B------:R-:W-:Y:S06]  /*a850*/  HMMA.16816.F32.BF16 R192, R4.reuse, R34, R208 ;  /* 0x0000002204c0723c */ /* 0x040fec00000418d0 */
[C---:B------:R-:W-:Y:S06]  /*a860*/  HMMA.16816.F32.BF16 R36, R4.reuse, R38, R204 ;  /* 0x000000260424723c */ /* 0x040fec00000418cc */
[C---:B------:R-:W-:Y:S06]  /*a870*/  HMMA.16816.F32.BF16 R208, R4.reuse, R30, R216 ;  /* 0x0000001e04d0723c */ /* 0x040fec00000418d8 */
[C---:B------:R-:W-:Y:S01]  /*a880*/  HMMA.16816.F32.BF16 R108, R4.reuse, R32, R240 ;  /* 0x00000020046c723c */ /* 0x040fe200000418f0 */
[----:B------:R-:W-:Y:S01]  /*a890*/  LDSM.16.M88.4 R32, [R221+0x8000] ;  /* 0x00800000dd20783b */ /* 0x000fe20000000200 */
[----:B------:R-:W3:Y:S04]  /*a8a0*/  S2R R243, SR_TID.X ;  /* 0x0000000000f37919 */ /* 0x000ee80000002100 */
[C---:B------:R-:W-:Y:S01]  /*a8b0*/  HMMA.16816.F32.BF16 R212, R4.reuse, R28, R244 ;  /* 0x0000001c04d4723c */ /* 0x040fe200000418f4 */
[----:B------:R-:W-:Y:S05]  /*a8c0*/  LDSM.16.M88.4 R28, [R223+0x8000] ;  /* 0x00800000df1c783b */ /* 0x000fea0000000200 */
[C---:B------:R-:W-:Y:S06]  /*a8d0*/  HMMA.16816.F32.BF16 R216, R4.reuse, R24, R248 ;  /* 0x0000001804d8723c */ /* 0x040fec00000418f8 */
[----:B------:R-:W-:Y:S01]  /*a8e0*/  HMMA.16816.F32.BF16 R204, R4, R26, R236 ;  /* 0x0000001a04cc723c */ /* 0x000fe200000418ec */
[----:B------:R-:W4:Y:S04]  /*a8f0*/  LDSM.16.M88.4 R4, [R224+0x4000] ;  /* 0x00400000e004783b */ /* 0x000f280000000200 */
[----:B------:R-:W-:Y:S01]  /*a900*/  LDSM.16.M88.4 R24, [R221+0x8400] ;  /* 0x00840000dd18783b */ /* 0x000fe20000000200 */
[C---:B-1----:R-:W-:Y:S06]  /*a910*/  HMMA.16816.F32.BF16 R196, R12.reuse, R40, R184 ;  /* 0x000000280cc4723c */ /* 0x042fec00000418b8 */
[C---:B--2---:R-:W-:Y:S06]  /*a920*/  HMMA.16816.F32.BF16 R188, R12.reuse, R20, R188 ;  /* 0x000000140cbc723c */ /* 0x044fec00000418bc */
[----:B------:R-:W-:Y:S01]  /*a930*/  HMMA.16816.F32.BF16 R200, R12, R22, R56 ;  /* 0x000000160cc8723c */ /* 0x000fe20000041838 */
[----:B---3--:R-:W-:-:S05]  /*a940*/  IMAD.SHL.U32 R243, R243, 0x2, RZ ;  /* 0x00000002f3f37824 */ /* 0x008fca00078e00ff */
[----:B------:R-:W-:Y:S01]  /*a950*/  HMMA.16816.F32.BF16 R184, R12, R42, R44 ;  /* 0x0000002a0cb8723c */ /* 0x000fe2000004182c */
[----:B------:R-:W-:Y:S01]  /*a960*/  LDSM.16.M88.4 R44, [R221+0x8c00] ;  /* 0x008c0000dd2c783b */ /* 0x000fe20000000200 */
[----:B------:R-:W-:-:S04]  /*a970*/  LOP3.LUT R243, R243, 0x6, RZ, 0xc0, !PT ;  /* 0x00000006f3f37812 */ /* 0x000fc800078ec0ff */
[----:B------:R-:W-:Y:S01]  /*a980*/  HMMA.16816.F32.BF16 R180, R12, R48, R180 ;  /* 0x000000300cb4723c */ /* 0x000fe200000418b4 */
[----:B------:R-:W-:-:S05]  /*a990*/  IMAD R0, R0, 0x40, R243 ;  /* 0x0000004000007824 */ /* 0x000fca00078e02f3 */
[C---:B------:R-:W-:Y:S01]  /*a9a0*/  HMMA.16816.F32.BF16 R104, R12.reuse, R50, R64 ;  /* 0x000000320c68723c */ /* 0x040fe20000041840 */
[C---:B------:R-:W-:Y:S02]  /*a9b0*/  ISETP.GE.AND P3, PT, R0.reuse, R233, PT ;  /* 0x000000e90000720c */ /* 0x040fe40003f66270 */
[C---:B------:R-:W-:Y:S02]  /*a9c0*/  ISETP.GE.AND P4, PT, R0.reuse, R232, PT ;  /* 0x000000e80000720c */ /* 0x040fe40003f86270 */
[C---:B------:R-:W-:Y:S01]  /*a9d0*/  ISETP.LT.OR P3, PT, R0.reuse, R228, P3 ;  /* 0x000000e40000720c */ /* 0x040fe20001f61670 */
[C---:B------:R-:W-:Y:S01]  /*a9e0*/  HMMA.16816.F32.BF16 R176, R12.reuse, R52, R176 ;  /* 0x000000340cb0723c */ /* 0x040fe200000418b0 */
[C---:B------:R-:W-:Y:S02]  /*a9f0*/  ISETP.GE.AND P0, PT, R0.reuse, R231, PT ;  /* 0x000000e70000720c */ /* 0x040fe40003f06270 */
[C---:B------:R-:W-:Y:S02]  /*aa00*/  ISETP.LT.OR P4, PT, R0.reuse, R227, P4 ;  /* 0x000000e30000720c */ /* 0x040fe40002781670 */
[----:B------:R-:W-:Y:S01]  /*aa10*/  ISETP.LT.OR P0, PT, R0, R229, P0 ;  /* 0x000000e50000720c */ /* 0x000fe20000701670 */
[----:B------:R-:W-:Y:S01]  /*aa20*/  HMMA.16816.F32.BF16 R100, R12, R54, R60 ;  /* 0x000000360c64723c */ /* 0x000fe2000004183c */
[----:B------:R-:W1:Y:S05]  /*aa30*/  LDSM.16.M88.4 R12, [R224+0x5000] ;  /* 0x00500000e00c783b */ /* 0x000e6a0000000200 */
[C---:B------:R-:W-:Y:S01]  /*aa40*/  HMMA.16816.F32.BF16 R60, R16.reuse, R22, R36 ;  /* 0x00000016103c723c */ /* 0x040fe20000041824 */
[----:B------:R-:W2:Y:S05]  /*aa50*/  LDSM.16.M88.4 R36, [R221+0x8800] ;  /* 0x00880000dd24783b */ /* 0x000eaa0000000200 */
[C---:B------:R-:W-:Y:S01]  /*aa60*/  HMMA.16816.F32.BF16 R56, R16.reuse, R20, R8 ;  /* 0x000000141038723c */ /* 0x040fe20000041808 */
[----:B------:R-:W3:Y:S04]  /*aa70*/  LDSM.16.M88.4 R8, [R225+0x4000] ;  /* 0x00400000e108783b */ /* 0x000ee80000000200 */
[----:B------:R-:W5:Y:S01]  /*aa80*/  LDSM.16.M88.4 R20, [R225+0x5000] ;  /* 0x00500000e114783b */ /* 0x000f620000000200 */
[C---:B------:R-:W-:Y:S06]  /*aa90*/  HMMA.16816.F32.BF16 R64, R16.reuse, R40, R108 ;  /* 0x000000281040723c */ /* 0x040fec000004186c */
[----:B------:R-:W-:Y:S06]  /*aaa0*/  HMMA.16816.F32.BF16 R108, R16, R42, R192 ;  /* 0x0000002a106c723c */ /* 0x000fec00000418c0 */
[----:B----4-:R-:W-:Y:S06]  /*aab0*/  HMMA.16816.F32.BF16 R40, R4, R32, R188 ;  /* 0x000000200428723c */ /* 0x010fec00000418bc */
[C---:B------:R-:W-:Y:S06]  /*aac0*/  HMMA.16816.F32.BF16 R212, R16.reuse, R48, R212 ;  /* 0x0000003010d4723c */ /* 0x040fec00000418d4 */
[C---:B------:R-:W-:Y:S06]  /*aad0*/  HMMA.16816.F32.BF16 R208, R16.reuse, R50, R208 ;  /* 0x0000003210d0723c */ /* 0x040fec00000418d0 */
[C---:B------:R-:W-:Y:S06]  /*aae0*/  HMMA.16816.F32.BF16 R216, R16.reuse, R52, R216 ;  /* 0x0000003410d8723c */ /* 0x040fec00000418d8 */
[----:B------:R-:W-:Y:S06]  /*aaf0*/  HMMA.16816.F32.BF16 R204, R16, R54, R204 ;  /* 0x0000003610cc723c */ /* 0x000fec00000418cc */
[----:B-1----:R-:W-:Y:S06]  /*ab00*/  HMMA.16816.F32.BF16 R16, R12, R32, R56 ;  /* 0x000000200c10723c */ /* 0x002fec0000041838 */
[-C--:B------:R-:W-:Y:S06]  /*ab10*/  HMMA.16816.F32.BF16 R52, R4, R34.reuse, R200 ;  /* 0x000000220434723c */ /* 0x080fec00000418c8 */
[----:B------:R-:W-:Y:S06]  /*ab20*/  HMMA.16816.F32.BF16 R32, R12, R34, R60 ;  /* 0x000000220c20723c */ /* 0x000fec000004183c */
[C---:B------:R-:W-:Y:S06]  /*ab30*/  HMMA.16816.F32.BF16 R56, R4.reuse, R24, R196 ;  /* 0x000000180438723c */ /* 0x040fec00000418c4 */
[C---:B------:R-:W-:Y:S06]  /*ab40*/  HMMA.16816.F32.BF16 R184, R4.reuse, R26, R184 ;  /* 0x0000001a04b8723c */ /* 0x040fec00000418b8 */
[C---:B--2---:R-:W-:Y:S06]  /*ab50*/  HMMA.16816.F32.BF16 R180, R4.reuse, R36, R180 ;  /* 0x0000002404b4723c */ /* 0x044fec00000418b4 */
[C---:B------:R-:W-:Y:S06]  /*ab60*/  HMMA.16816.F32.BF16 R192, R4.reuse, R38, R104 ;  /* 0x0000002604c0723c */ /* 0x040fec0000041868 */
[C---:B------:R-:W-:Y:S06]  /*ab70*/  HMMA.16816.F32.BF16 R196, R4.reuse, R44, R176 ;  /* 0x0000002c04c4723c */ /* 0x040fec00000418b0 */
[----:B------:R-:W-:Y:S01]  /*ab80*/  HMMA.16816.F32.BF16 R188, R4, R46, R100 ;  /* 0x0000002e04bc723c */ /* 0x000fe20000041864 */
[----:B------:R-:W1:Y:S01]  /*ab90*/  LDSM.16.M88.4 R4, [R223+0x8400] ;  /* 0x00840000df04783b */ /* 0x000e620000000200 */
[----:B------:R-:W-:-:S02]  /*aba0*/  IMAD.MOV.U32 R179, RZ, RZ, R2 ;  /* 0x000000ffffb37224 */ /* 0x000fc400078e0002 */
[----:B------:R-:W-:Y:S02]  /*abb0*/  VIADD R2, R0, 0x1 ;  /* 0x0000000100027836 */ /* 0x000fe40000000000 */
[-C--:B---3--:R-:W-:Y:S01]  /*abc0*/  HMMA.16816.F32.BF16 R40, R8, R28.reuse, R40 ;  /* 0x0000001c0828723c */ /* 0x088fe20000041828 */
[----:B------:R-:W-:Y:S02]  /*abd0*/  IMAD.MOV.U32 R178, RZ, RZ, R3 ;  /* 0x000000ffffb27224 */ /* 0x000fe400078e0003 */
[----:B------:R-:W-:Y:S01]  /*abe0*/  ISETP.GE.AND P6, PT, R2, R233, PT ;  /* 0x000000e90200720c */ /* 0x000fe20003fc6270 */
[----:B------:R-:W-:Y:S01]  /*abf0*/  VIADD R3, R0, 0x9 ;  /* 0x0000000900037836 */ /* 0x000fe20000000000 */
[C---:B------:R-:W-:Y:S01]  /*ac00*/  ISETP.GE.AND P5, PT, R2.reuse, R232, PT ;  /* 0x000000e80200720c */ /* 0x040fe20003fa6270 */
[----:B-----5:R-:W-:Y:S01]  /*ac10*/  HMMA.16816.F32.BF16 R16, R20, R28, R16 ;  /* 0x0000001c1410723c */ /* 0x020fe20000041810 */
[C---:B------:R-:W-:Y:S02]  /*ac20*/  ISETP.GE.AND P1, PT, R2.reuse, R231, PT ;  /* 0x000000e70200720c */ /* 0x040fe40003f26270 */
[----:B------:R-:W-:-:S02]  /*ac30*/  ISETP.GE.AND P2, PT, R2, R230, PT ;  /* 0x000000e60200720c */ /* 0x000fc40003f46270 */
[C---:B------:R-:W-:Y:S01]  /*ac40*/  ISETP.LT.OR P6, PT, R2.reuse, R228, P6 ;  /* 0x000000e40200720c */ /* 0x040fe200037c1670 */
[-C--:B------:R-:W-:Y:S01]  /*ac50*/  HMMA.16816.F32.BF16 R32, R20, R30.reuse, R32 ;  /* 0x0000001e1420723c */ /* 0x080fe20000041820 */
[C---:B------:R-:W-:Y:S02]  /*ac60*/  ISETP.LT.OR P5, PT, R2.reuse, R227, P5 ;  /* 0x000000e30200720c */ /* 0x040fe40002fa1670 */
[C---:B------:R-:W-:Y:S02]  /*ac70*/  ISETP.LT.OR P1, PT, R2.reuse, R229, P1 ;  /* 0x000000e50200720c */ /* 0x040fe40000f21670 */
[----:B------:R-:W-:Y:S01]  /*ac80*/  ISETP.LT.OR P2, PT, R2, R226, P2 ;  /* 0x000000e20200720c */ /* 0x000fe20001741670 */
[----:B------:R-:W-:Y:S01]  /*ac90*/  HMMA.16816.F32.BF16 R28, R8, R30, R52 ;  /* 0x0000001e081c723c */ /* 0x000fe20000041834 */
[----:B------:R-:W-:-:S05]  /*aca0*/  VIADD R2, R0, 0x8 ;  /* 0x0000000800027836 */ /* 0x000fca0000000000 */
[----:B------:R-:W-:Y:S01]  /*acb0*/  FSEL R62, R40, -INF , !P3 ;  /* 0xff800000283e7808 */ /* 0x000fe20005800000 */
[C---:B------:R-:W-:Y:S01]  /*acc0*/  HMMA.16816.F32.BF16 R48, R12.reuse, R24, R64 ;  /* 0x000000180c30723c */ /* 0x040fe20000041840 */
[----:B------:R-:W-:Y:S02]  /*acd0*/  ISETP.GE.AND P3, PT, R0, R230, PT ;  /* 0x000000e60000720c */ /* 0x000fe40003f66270 */
[----:B------:R-:W-:Y:S02]  /*ace0*/  FSEL R176, R42, -INF , !P4 ;  /* 0xff8000002ab07808 */ /* 0x000fe40006000000 */
[----:B------:R-:W-:Y:S01]  /*acf0*/  ISETP.LT.OR P3, PT, R0, R226, P3 ;  /* 0x000000e20000720c */ /* 0x000fe20001f61670 */
[----:B------:R-:W-:Y:S01]  /*ad00*/  HMMA.16816.F32.BF16 R52, R12, R26, R108 ;  /* 0x0000001a0c34723c */ /* 0x000fe2000004186c */
[----:B------:R-:W-:Y:S02]  /*ad10*/  ISETP.GE.AND P4, PT, R2, R233, PT ;  /* 0x000000e90200720c */ /* 0x000fe40003f86270 */
[----:B------:R-:W-:-:S02]  /*ad20*/  FSEL R106, R16, -INF , !P0 ;  /* 0xff800000106a7808 */ /* 0x000fc40004000000 */
[----:B------:R-:W-:Y:S02]  /*ad30*/  FSEL R107, R18, -INF , !P3 ;  /* 0xff800000126b7808 */ /* 0x000fe40005800000 */
[----:B------:R-:W-:Y:S02]  /*ad40*/  FSEL R177, R17, -INF , !P1 ;  /* 0xff80000011b17808 */ /* 0x000fe40004800000 */
[----:B------:R-:W-:Y:S02]  /*ad50*/  FSEL R108, R19, -INF , !P2 ;  /* 0xff800000136c7808 */ /* 0x000fe40005000000 */
[----:B------:R-:W2:Y:S01]  /*ad60*/  LDSM.16.M88.4 R16, [R223+0x8800] ;  /* 0x00880000df10783b */ /* 0x000ea20000000200 */
[----:B------:R-:W-:Y:S02]  /*ad70*/  ISETP.LT.OR P4, PT, R2, R228, P4 ;  /* 0x000000e40200720c */ /* 0x000fe40002781670 */
[----:B------:R-:W-:Y:S02]  /*ad80*/  FSEL R64, R41, -INF , !P6 ;  /* 0xff80000029407808 */ /* 0x000fe40007000000 */
[----:B------:R-:W-:-:S02]  /*ad90*/  FSEL R101, R43, -INF , !P5 ;  /* 0xff8000002b657808 */ /* 0x000fc40006800000 */
[-C--:B-1----:R-:W-:Y:S01]  /*ada0*/  HMMA.16816.F32.BF16 R40, R8, R4.reuse, R56 ;  /* 0x000000040828723c */ /* 0x082fe20000041838 */
[----:B------:R-:W-:Y:S02]  /*adb0*/  FSEL R63, R28, -INF , !P4 ;  /* 0xff8000001c3f7808 */ /* 0x000fe40006000000 */
[CC--:B------:R-:W-:Y:S02]  /*adc0*/  ISETP.GE.AND P3, PT, R2.reuse, R231.reuse, PT ;  /* 0x000000e70200720c */ /* 0x0c0fe40003f66270 */
[CC--:B------:R-:W-:Y:S01]  /*add0*/  ISETP.GE.AND P1, PT, R2.reuse, R230.reuse, PT ;  /* 0x000000e60200720c */ /* 0x0c0fe20003f26270 */
[----:B------:R-:W-:Y:S01]  /*ade0*/  HMMA.16816.F32.BF16 R24, R20, R4, R48 ;  /* 0x000000041418723c */ /* 0x000fe20000041830 */
[C---:B------:R-:W-:Y:S02]  /*adf0*/  ISETP.GE.AND P2, PT, R3.reuse, R231, PT ;  /* 0x000000e70300720c */ /* 0x040fe40003f46270 */
[----:B------:R-:W-:Y:S02]  /*ae00*/  ISETP.GE.AND P4, PT, R3, R230, PT ;  /* 0x000000e60300720c */ /* 0x000fe40003f86270 */
[C---:B------:R-:W-:Y:S01]  /*ae10*/  ISETP.LT.OR P3, PT, R2.reuse, R229, P3 ;  /* 0x000000e50200720c */ /* 0x040fe20001f61670 */
[----:B------:R-:W-:Y:S01]  /*ae20*/  HMMA.16816.F32.BF16 R48, R12, R36, R212 ;  /* 0x000000240c30723c */ /* 0x000fe200000418d4 */
[----:B------:R-:W-:-:S02]  /*ae30*/  ISETP.LT.OR P1, PT, R2, R226, P1 ;  /* 0x000000e20200720c */ /* 0x000fc40000f21670 */
[C---:B------:R-:W-:Y:S02]  /*ae40*/  ISETP.LT.OR P2, PT, R3.reuse, R229, P2 ;  /* 0x000000e50300720c */ /* 0x040fe40001741670 */
[----:B------:R-:W-:Y:S01]  /*ae50*/  ISETP.LT.OR P4, PT, R3, R226, P4 ;  /* 0x000000e20300720c */ /* 0x000fe20002781670 */
[----:B------:R-:W-:Y:S01]  /*ae60*/  HMMA.16816.F32.BF16 R56, R12, R38, R208 ;  /* 0x000000260c38723c */ /* 0x000fe200000418d0 */
[----:B------:R-:W-:Y:S02]  /*ae70*/  ISETP.GE.AND P0, PT, R2, R232, PT ;  /* 0x000000e80200720c */ /* 0x000fe40003f06270 */
[----:B------:R-:W-:Y:S02]  /*ae80*/  FSEL R66, R32, -INF , !P3 ;  /* 0xff80000020427808 */ /* 0x000fe40005800000 */
[----:B------:R-:W-:Y:S02]  /*ae90*/  FSEL R100, R34, -INF , !P1 ;  /* 0xff80000022647808 */ /* 0x000fe40004800000 */
[----:B------:R-:W-:-:S02]  /*aea0*/  FSEL R65, R33, -INF , !P2 ;  /* 0xff80000021417808 */ /* 0x000fc40005000000 */
[----:B------:R-:W-:Y:S02]  /*aeb0*/  FSEL R67, R35, -INF , !P4 ;  /* 0xff80000023437808 */ /* 0x000fe40006000000 */
[----:B------:R-:W-:Y:S01]  /*aec0*/  ISETP.LT.OR P0, PT, R2, R227, P0 ;  /* 0x000000e30200720c */ /* 0x000fe20000701670 */
[C---:B------:R-:W-:Y:S01]  /*aed0*/  HMMA.16816.F32.BF16 R32, R8.reuse, R6, R184 ;  /* 0x000000060820723c */ /* 0x040fe200000418b8 */
[C---:B------:R-:W-:Y:S01]  /*aee0*/  ISETP.GE.AND P6, PT, R3.reuse, R233, PT ;  /* 0x000000e90300720c */ /* 0x040fe20003fc6270 */
[C---:B------:R-:W-:Y:S01]  /*aef0*/  VIADD R2, R0.reuse, 0x10 ;  /* 0x0000001000027836 */ /* 0x040fe20000000000 */
[C---:B------:R-:W-:Y:S02]  /*af00*/  ISETP.GE.AND P5, PT, R3.reuse, R232, PT ;  /* 0x000000e80300720c */ /* 0x040fe40003fa6270 */
[C---:B------:R-:W-:Y:S01]  /*af10*/  ISETP.LT.OR P6, PT, R3.reuse, R228, P6 ;  /* 0x000000e40300720c */ /* 0x040fe200037c1670 */
[----:B--2---:R-:W-:Y:S01]  /*af20*/  HMMA.16816.F32.BF16 R36, R8, R16, R180 ;  /* 0x000000100824723c */ /* 0x004fe200000418b4 */
[----:B------:R-:W-:Y:S01]  /*af30*/  ISETP.LT.OR P5, PT, R3, R227, P5 ;  /* 0x000000e30300720c */ /* 0x000fe20002fa1670 */
[----:B------:R-:W-:Y:S01]  /*af40*/  VIADD R3, R0, 0x11 ;  /* 0x0000001100037836 */ /* 0x000fe20000000000 */
[----:B------:R-:W-:-:S02]  /*af50*/  FSEL R110, R30, -INF , !P0 ;  /* 0xff8000001e6e7808 */ /* 0x000fc40004000000 */
[C---:B------:R-:W-:Y:S01]  /*af60*/  ISETP.GE.AND P0, PT, R2.reuse, R233, PT ;  /* 0x000000e90200720c */ /* 0x040fe20003f06270 */
[----:B------:R-:W-:Y:S01]  /*af70*/  HMMA.16816.F32.BF16 R56, R20, R18, R56 ;  /* 0x000000121438723c */ /* 0x000fe20000041838 */
[C---:B------:R-:W-:Y:S02]  /*af80*/  ISETP.GE.AND P3, PT, R2.reuse, R232, PT ;  /* 0x000000e80200720c */ /* 0x040fe40003f66270 */
[C---:B------:R-:W-:Y:S02]  /*af90*/  ISETP.GE.AND P1, PT, R2.reuse, R231, PT ;  /* 0x000000e70200720c */ /* 0x040fe40003f26270 */
[----:B------:R-:W-:Y:S02]  /*afa0*/  ISETP.GE.AND P2, PT, R2, R230, PT ;  /* 0x000000e60200720c */ /* 0x000fe40003f46270 */
[----:B------:R-:W-:Y:S02]  /*afb0*/  FSEL R61, R29, -INF , !P6 ;  /* 0xff8000001d3d7808 */ /* 0x000fe40007000000 */
[----:B------:R-:W-:-:S02]  /*afc0*/  FSEL R109, R31, -INF , !P5 ;  /* 0xff8000001f6d7808 */ /* 0x000fc40006800000 */
[----:B------:R-:W-:Y:S01]  /*afd0*/  HMMA.16816.F32.BF16 R28, R20, R6, R52 ;  /* 0x00000006141c723c */ /* 0x000fe20000041834 */
[C---:B------:R-:W-:Y:S01]  /*afe0*/  ISETP.LT.OR P0, PT, R2.reuse, R228, P0 ;  /* 0x000000e40200720c */ /* 0x040fe20000701670 */
[----:B------:R-:W1:Y:S01]  /*aff0*/  LDSM.16.M88.4 R4, [R223+0x8c00] ;  /* 0x008c0000df04783b */ /* 0x000e620000000200 */
[----:B------:R-:W-:Y:S01]  /*b000*/  ISETP.LT.OR P3, PT, R2, R227, P3 ;  /* 0x000000e30200720c */ /* 0x000fe20001f61670 */
[----:B------:R-:W-:-:S04]  /*b010*/  DEPBAR.LE SB0, 0x0 ;  /* 0x000080000000791a */ /* 0x000fc80000000000 */
[----:B------:R-:W-:Y:S01]  /*b020*/  BAR.SYNC.DEFER_BLOCKING 0x0 ;  /* 0x0000000000007b1d */ /* 0x000fe20000010000 */
[C---:B------:R-:W-:Y:S02]  /*b030*/  ISETP.LT.OR P1, PT, R2.reuse, R229, P1 ;  /* 0x000000e50200720c */ /* 0x040fe40000f21670 */
[----:B------:R-:W-:Y:S01]  /*b040*/  ISETP.LT.OR P2, PT, R2, R226, P2 ;  /* 0x000000e20200720c */ /* 0x000fe20001741670 */
[----:B------:R-:W-:Y:S01]  /*b050*/  VIADD R2, R0, 0x18 ;  /* 0x0000001800027836 */ /* 0x000fe20000000000 */
[----:B------:R-:W-:Y:S02]  /*b060*/  FSEL R60, R40, -INF , !P0 ;  /* 0xff800000283c7808 */ /* 0x000fe40004000000 */
[C---:B------:R-:W-:Y:S02]  /*b070*/  ISETP.GE.AND P4, PT, R3.reuse, R233, PT ;  /* 0x000000e90300720c */ /* 0x040fe40003f86270 */
[C---:B------:R-:W-:Y:S02]  /*b080*/  ISETP.GE.AND P6, PT, R3.reuse, R232, PT ;  /* 0x000000e80300720c */ /* 0x040fe40003fc6270 */
[----:B------:R-:W-:-:S02]  /*b090*/  ISETP.GE.AND P5, PT, R3, R231, PT ;  /* 0x000000e70300720c */ /* 0x000fc40003fa6270 */
[C---:B------:R-:W-:Y:S02]  /*b0a0*/  ISETP.GE.AND P0, PT, R3.reuse, R230, PT ;  /* 0x000000e60300720c */ /* 0x040fe40003f06270 */
[----:B------:R-:W-:Y:S02]  /*b0b0*/  FSEL R203, R42, -INF , !P3 ;  /* 0xff8000002acb7808 */ /* 0x000fe40005800000 */
[----:B------:R-:W-:Y:S02]  /*b0c0*/  ISETP.GE.AND P3, PT, R2, R233, PT ;  /* 0x000000e90200720c */ /* 0x000fe40003f66270 */
[C---:B------:R-:W-:Y:S02]  /*b0d0*/  ISETP.LT.OR P4, PT, R3.reuse, R228, P4 ;  /* 0x000000e40300720c */ /* 0x040fe40002781670 */
[C---:B------:R-:W-:Y:S02]  /*b0e0*/  ISETP.LT.OR P6, PT, R3.reuse, R227, P6 ;  /* 0x000000e30300720c */ /* 0x040fe400037c1670 */
[----:B------:R-:W-:-:S02]  /*b0f0*/  ISETP.LT.OR P5, PT, R3, R229, P5 ;  /* 0x000000e50300720c */ /* 0x000fc40002fa1670 */
[----:B------:R-:W-:Y:S01]  /*b100*/  ISETP.LT.OR P0, PT, R3, R226, P0 ;  /* 0x000000e20300720c */ /* 0x000fe20000701670 */
[----:B------:R-:W-:Y:S01]  /*b110*/  VIADD R3, R0, 0x19 ;  /* 0x0000001900037836 */ /* 0x000fe20000000000 */
[----:B------:R-:W-:Y:S02]  /*b120*/  ISETP.LT.OR P3, PT, R2, R228, P3 ;  /* 0x000000e40200720c */ /* 0x000fe40001f61670 */
[----:B------:R-:W-:Y:S02]  /*b130*/  FSEL R54, R24, -INF , !P1 ;  /* 0xff80000018367808 */ /* 0x000fe40004800000 */
[----:B------:R-:W-:Y:S02]  /*b140*/  FSEL R200, R26, -INF , !P2 ;  /* 0xff8000001ac87808 */ /* 0x000fe40005000000 */
[----:B------:R-:W-:Y:S02]  /*b150*/  FSEL R55, R25, -INF , !P5 ;  /* 0xff80000019377808 */ /* 0x000fe40006800000 */
[----:B------:R-:W-:-:S02]  /*b160*/  FSEL R201, R27, -INF , !P0 ;  /* 0xff8000001bc97808 */ /* 0x000fc40004000000 */
[----:B------:R-:W-:Y:S01]  /*b170*/  FSEL R53, R41, -INF , !P4 ;  /* 0xff80000029357808 */ /* 0x000fe20006000000 */
[----:B------:R-:W-:Y:S01]  /*b180*/  HMMA.16816.F32.BF16 R24, R20, R16, R48 ;  /* 0x000000101418723c */ /* 0x000fe20000041830 */
[----:B------:R-:W-:Y:S02]  /*b190*/  FSEL R52, R32, -INF , !P3 ;  /* 0xff80000020347808 */ /* 0x000fe40005800000 */
[CC--:B------:R-:W-:Y:S02]  /*b1a0*/  ISETP.GE.AND P2, PT, R2.reuse, R231.reuse, PT ;  /* 0x000000e70200720c */ /* 0x0c0fe40003f46270 */
[-C--:B------:R-:W-:Y:S02]  /*b1b0*/  ISETP.GE.AND P4, PT, R2, R230.reuse, PT ;  /* 0x000000e60200720c */ /* 0x080fe40003f86270 */
[C---:B------:R-:W-:Y:S02]  /*b1c0*/  ISETP.GE.AND P0, PT, R3.reuse, R231, PT ;  /* 0x000000e70300720c */ /* 0x040fe40003f06270 */
[----:B------:R-:W-:-:S02]  /*b1d0*/  ISETP.GE.AND P3, PT, R3, R230, PT ;  /* 0x000000e60300720c */ /* 0x000fc40003f66270 */
[C---:B------:R-:W-:Y:S02]  /*b1e0*/  ISETP.GE.AND P1, PT, R2.reuse, R232, PT ;  /* 0x000000e80200720c */ /* 0x040fe40003f26270 */
[CC--:B------:R-:W-:Y:S02]  /*b1f0*/  ISETP.LT.OR P2, PT, R2.reuse, R229.reuse, P2 ;  /* 0x000000e50200720c */ /* 0x0c0fe40001741670 */
[-C--:B------:R-:W-:Y:S02]  /*b200*/  ISETP.LT.OR P4, PT, R2, R226.reuse, P4 ;  /* 0x000000e20200720c */ /* 0x080fe40002781670 */
[----:B------:R-:W-:Y:S02]  /*b210*/  FSEL R208, R43, -INF , !P6 ;  /* 0xff8000002bd07808 */ /* 0x000fe40007000000 */
[C---:B------:R-:W-:Y:S01]  /*b220*/  ISETP.LT.OR P0, PT, R3.reuse, R229, P0 ;  /* 0x000000e50300720c */ /* 0x040fe20000701670 */
[----:B------:R-:W-:Y:S01]  /*b230*/  HMMA.16816.F32.BF16 R40, R12, R44, R216 ;  /* 0x0000002c0c28723c */ /* 0x000fe200000418d8 */
[----:B------:R-:W-:-:S02]  /*b240*/  ISETP.LT.OR P3, PT, R3, R226, P3 ;  /* 0x000000e20300720c */ /* 0x000fc40001f61670 */
[C---:B------:R-:W-:Y:S02]  /*b250*/  ISETP.GE.AND P6, PT, R3.reuse, R233, PT ;  /* 0x000000e90300720c */ /* 0x040fe40003fc6270 */
[----:B------:R-:W-:Y:S01]  /*b260*/  ISETP.GE.AND P5, PT, R3, R232, PT ;  /* 0x000000e80300720c */ /* 0x000fe20003fa6270 */
[----:B------:R-:W-:Y:S01]  /*b270*/  HMMA.16816.F32.BF16 R44, R12, R46, R204 ;  /* 0x0000002e0c2c723c */ /* 0x000fe200000418cc */
[----:B------:R-:W-:Y:S01]  /*b280*/  ISETP.LT.OR P1, PT, R2, R227, P1 ;  /* 0x000000e30200720c */ /* 0x000fe20000f21670 */
[----:B------:R-:W-:Y:S01]  /*b290*/  VIADD R2, R0, 0x20 ;  /* 0x0000002000027836 */ /* 0x000fe20000000000 */
[----:B------:R-:W-:Y:S02]  /*b2a0*/  FSEL R48, R28, -INF , !P2 ;  /* 0xff8000001c307808 */ /* 0x000fe40005000000 */
[----:B------:R-:W-:Y:S01]  /*b2b0*/  FSEL R51, R30, -INF , !P4 ;  /* 0xff8000001e337808 */ /* 0x000fe20006000000 */
[----:B-1----:R-:W-:Y:S01]  /*b2c0*/  HMMA.16816.F32.BF16 R12, R8, R4, R196 ;  /* 0x00000004080c723c */ /* 0x002fe200000418c4 */
[----:B------:R-:W-:-:S02]  /*b2d0*/  FSEL R49, R29, -INF , !P0 ;  /* 0xff8000001d317808 */ /* 0x000fc40004000000 */
[----:B------:R-:W-:Y:S02]  /*b2e0*/  FSEL R50, R31, -INF , !P3 ;  /* 0xff8000001f327808 */ /* 0x000fe40005800000 */
[C---:B------:R-:W-:Y:S01]  /*b2f0*/  ISETP.LT.OR P6, PT, R3.reuse, R228, P6 ;  /* 0x000000e40300720c */ /* 0x040fe200037c1670 */
[----:B------:R-:W-:Y:S01]  /*b300*/  HMMA.16816.F32.BF16 R28, R8, R18, R192 ;  /* 0x00000012081c723c */ /* 0x000fe200000418c0 */
[----:B------:R-:W-:Y:S01]  /*b310*/  ISETP.LT.OR P5, PT, R3, R227, P5 ;  /* 0x000000e30300720c */ /* 0x000fe20002fa1670 */
[----:B------:R-:W-:Y:S01]  /*b320*/  VIADD R3, R0, 0x21 ;  /* 0x0000002100037836 */ /* 0x000fe20000000000 */
[----:B------:R-:W-:Y:S02]  /*b330*/  FSEL R209, R34, -INF , !P1 ;  /* 0xff80000022d17808 */ /* 0x000fe40004800000 */
[C---:B------:R-:W-:Y:S01]  /*b340*/  ISETP.GE.AND P1, PT, R2.reuse, R233, PT ;  /* 0x000000e90200720c */ /* 0x040fe20003f26270 */
[----:B------:R-:W-:Y:S01]  /*b350*/  HMMA.16816.F32.BF16 R40, R20, R4, R40 ;  /* 0x000000041428723c */ /* 0x000fe20000041828 */
[----:B------:R-:W-:-:S02]  /*b360*/  ISETP.GE.AND P2, PT, R2, R232, PT ;  /* 0x000000e80200720c */ /* 0x000fc40003f46270 */
[C---:B------:R-:W-:Y:S02]  /*b370*/  ISETP.GE.AND P4, PT, R2.reuse, R231, PT ;  /* 0x000000e70200720c */ /* 0x040fe40003f86270 */
[----:B------:R-:W-:Y:S01]  /*b380*/  ISETP.GE.AND P0, PT, R2, R230, PT ;  /* 0x000000e60200720c */ /* 0x000fe20003f06270 */
[----:B------:R-:W-:Y:S01]  /*b390*/  HMMA.16816.F32.BF16 R44, R20, R6, R44 ;  /* 0x00000006142c723c */ /* 0x000fe2000004182c */
[----:B------:R-:W-:Y:S01]  /*b3a0*/  ISETP.GE.AND P3, PT, R3, R233, PT ;  /* 0x000000e90300720c */ /* 0x000fe20003f66270 */
[----:B------:R-:W-:Y:S01]  /*b3b0*/  VIADD R4, R0, 0x38 ;  /* 0x0000003800047836 */ /* 0x000fe20000000000 */
        /* <DEDUP_REMOVED lines=10> */
[----:B------:R-:W-:Y:S02]  /*b460*/  FSEL R16, R33, -INF , !P6 ;  /* 0xff80000021107808 */ /* 0x000fe40007000000 */
[----:B------:R-:W-:Y:S02]  /*b470*/  FSEL R202, R35, -INF , !P5 ;  /* 0xff80000023ca7808 */ /* 0x000fe40006800000 */
[----:B------:R-:W-:Y:S01]  /*b480*/  FSEL R210, R36, -INF , !P1 ;  /* 0xff80000024d27808 */ /* 0x000fe20004800000 */
[----:B------:R-:W-:Y:S01]  /*b490*/  HMMA.16816.F32.BF16 R32, R8, R6, R188 ;  /* 0x000000060820723c */ /* 0x000fe200000418bc */
[C---:B------:R-:W-:Y:S02]  /*b4a0*/  ISETP.GE.AND P2, PT, R2.reuse, R233, PT ;  /* 0x000000e90200720c */ /* 0x040fe40003f46270 */
[C---:B------:R-:W-:Y:S02]  /*b4b0*/  ISETP.GE.AND P4, PT, R2.reuse, R232, PT ;  /* 0x000000e80200720c */ /* 0x040fe40003f86270 */
[----:B------:R-:W-:-:S02]  /*b4c0*/  ISETP.GE.AND P0, PT, R2, R231, PT ;  /* 0x000000e70200720c */ /* 0x000fc40003f06270 */
[C---:B------:R-:W-:Y:S02]  /*b4d0*/  ISETP.GE.AND P3, PT, R2.reuse, R230, PT ;  /* 0x000000e60200720c */ /* 0x040fe40003f66270 */
[C---:B------:R-:W-:Y:S02]  /*b4e0*/  ISETP.GE.AND P6, PT, R3.reuse, R232, PT ;  /* 0x000000e80300720c */ /* 0x040fe40003fc6270 */
[C---:B------:R-:W-:Y:S02]  /*b4f0*/  ISETP.GE.AND P5, PT, R3.reuse, R231, PT ;  /* 0x000000e70300720c */ /* 0x040fe40003fa6270 */
[----:B------:R-:W-:Y:S02]  /*b500*/  ISETP.GE.AND P1, PT, R3, R230, PT ;  /* 0x000000e60300720c */ /* 0x000fe40003f26270 */
[C---:B------:R-:W-:Y:S02]  /*b510*/  ISETP.LT.OR P2, PT, R2.reuse, R228, P2 ;  /* 0x000000e40200720c */ /* 0x040fe40001741670 */
[----:B------:R-:W-:-:S02]  /*b520*/  ISETP.LT.OR P4, PT, R2, R227, P4 ;  /* 0x000000e30200720c */ /* 0x000fc40002781670 */
[C---:B------:R-:W-:Y:S02]  /*b530*/  ISETP.LT.OR P0, PT, R2.reuse, R229, P0 ;  /* 0x000000e50200720c */ /* 0x040fe40000701670 */
[-C--:B------:R-:W-:Y:S01]  /*b540*/  ISETP.LT.OR P3, PT, R2, R226.reuse, P3 ;  /* 0x000000e20200720c */ /* 0x080fe20001f61670 */
[----:B------:R-:W-:Y:S01]  /*b550*/  VIADD R2, R0, 0x29 ;  /* 0x0000002900027836 */ /* 0x000fe20000000000 */
[C---:B------:R-:W-:Y:S02]  /*b560*/  ISETP.LT.OR P6, PT, R3.reuse, R227, P6 ;  /* 0x000000e30300720c */ /* 0x040fe400037c1670 */
[C---:B------:R-:W-:Y:S02]  /*b570*/  ISETP.LT.OR P5, PT, R3.reuse, R229, P5 ;  /* 0x000000e50300720c */ /* 0x040fe40002fa1670 */
[----:B------:R-:W-:Y:S02]  /*b580*/  ISETP.LT.OR P1, PT, R3, R226, P1 ;  /* 0x000000e20300720c */ /* 0x000fe40000f21670 */
        /* <DEDUP_REMOVED lines=9> */
[----:B------:R-:W-:Y:S01]  /*b620*/  FMNMX.FTZ R8, R64, R3, !PT ;  /* 0x0000000340087209 */ /* 0x000fe20007810000 */
[----:B------:R-:W-:Y:S01]  /*b630*/  VIADD R3, R0, 0x30 ;  /* 0x0000003000037836 */ /* 0x000fe20000000000 */
[C---:B------:R-:W-:Y:S02]  /*b640*/  ISETP.LT.OR P6, PT, R2.reuse, R228, P6 ;  /* 0x000000e40200720c */ /* 0x040fe400037c1670 */
[C---:B------:R-:W-:Y:S02]  /*b650*/  ISETP.LT.OR P1, PT, R2.reuse, R227, P1 ;  /* 0x000000e30200720c */ /* 0x040fe40000f21670 */
[----:B------:R-:W-:-:S02]  /*b660*/  ISETP.LT.OR P5, PT, R2, R229, P5 ;  /* 0x000000e50200720c */ /* 0x000fc40002fa1670 */
[----:B------:R-:W-:Y:S02]  /*b670*/  ISETP.LT.OR P2, PT, R2, R226, P2 ;  /* 0x000000e20200720c */ /* 0x000fe40001741670 */
[----:B------:R-:W-:Y:S02]  /*b680*/  FMNMX.FTZ R2, R63, R8, !PT ;  /* 0x000000083f027209 */ /* 0x000fe40007810000 */
[----:B------:R-:W-:Y:S02]  /*b690*/  FSEL R237, R30, -INF , !P4 ;  /* 0xff8000001eed7808 */ /* 0x000fe40006000000 */
[----:B------:R-:W-:Y:S01]  /*b6a0*/  FMNMX.FTZ R8, R61, R2, !PT ;  /* 0x000000023d087209 */ /* 0x000fe20007810000 */
[----:B------:R-:W-:Y:S01]  /*b6b0*/  VIADD R2, R0, 0x31 ;  /* 0x0000003100027836 */ /* 0x000fe20000000000 */
[----:B------:R-:W-:Y:S02]  /*b6c0*/  FSEL R238, R31, -INF , !P1 ;  /* 0xff8000001fee7808 */ /* 0x000fe40004800000 */
[----:B------:R-:W-:-:S02]  /*b6d0*/  FMNMX.FTZ R8, R60, R8, !PT ;  /* 0x000000083c087209 */ /* 0x000fc40007810000 */
[C---:B------:R-:W-:Y:S02]  /*b6e0*/  ISETP.GE.AND P4, PT, R3.reuse, R233, PT ;  /* 0x000000e90300720c */ /* 0x040fe40003f86270 */
[----:B------:R-:W-:Y:S02]  /*b6f0*/  ISETP.GE.AND P1, PT, R3, R232, PT ;  /* 0x000000e80300720c */ /* 0x000fe40003f26270 */
[----:B------:R-:W-:Y:S02]  /*b700*/  FMNMX.FTZ R8, R53, R8, !PT ;  /* 0x0000000835087209 */ /* 0x000fe40007810000 */
[C---:B------:R-:W-:Y:S02]  /*b710*/  ISETP.LT.OR P4, PT, R3.reuse, R228, P4 ;  /* 0x000000e40300720c */ /* 0x040fe40002781670 */
[----:B------:R-:W-:Y:S02]  /*b720*/  ISETP.LT.OR P1, PT, R3, R227, P1 ;  /* 0x000000e30300720c */ /* 0x000fe40000f21670 */
[----:B------:R-:W-:-:S02]  /*b730*/  FMNMX.FTZ R8, R52, R8, !PT ;  /* 0x0000000834087209 */ /* 0x000fc40007810000 */
[----:B------:R-:W-:Y:S02]  /*b740*/  FSEL R206, R12, -INF , !P4 ;  /* 0xff8000000cce7808 */ /* 0x000fe40006000000 */
[----:B------:R-:W-:Y:S02]  /*b750*/  FSEL R240, R14, -INF , !P1 ;  /* 0xff8000000ef07808 */ /* 0x000fe40004800000 */
[C---:B------:R-:W-:Y:S02]  /*b760*/  ISETP.GE.AND P4, PT, R3.reuse, R231, PT ;  /* 0x000000e70300720c */ /* 0x040fe40003f86270 */
[----:B------:R-:W-:Y:S02]  /*b770*/  ISETP.GE.AND P1, PT, R3, R230, PT ;  /* 0x000000e60300720c */ /* 0x000fe40003f26270 */
[----:B------:R-:W-:Y:S02]  /*b780*/  FMNMX.FTZ R8, R16, R8, !PT ;  /* 0x0000000810087209 */ /* 0x000fe40007810000 */
[----:B------:R-:W-:-:S02]  /*b790*/  FSEL R198, R29, -INF , !P6 ;  /* 0xff8000001dc67808 */ /* 0x000fc40007000000 */
[----:B------:R-:W-:Y:S02]  /*b7a0*/  ISETP.GE.AND P6, PT, R2, R233, PT ;  /* 0x000000e90200720c */ /* 0x000fe40003fc6270 */
[C---:B------:R-:W-:Y:S02]  /*b7b0*/  ISETP.LT.OR P4, PT, R3.reuse, R229, P4 ;  /* 0x000000e50300720c */ /* 0x040fe40002781670 */
[----:B------:R-:W-:Y:S02]  /*b7c0*/  ISETP.LT.OR P1, PT, R3, R226, P1 ;  /* 0x000000e20300720c */ /* 0x000fe40000f21670 */
[----:B------:R-:W-:Y:S02]  /*b7d0*/  FMNMX.FTZ R3, R210, R8, !PT ;  /* 0x00000008d2037209 */ /* 0x000fe40007810000 */
[----:B------:R-:W-:Y:S02]  /*b7e0*/  ISETP.LT.OR P6, PT, R2, R228, P6 ;  /* 0x000000e40200720c */ /* 0x000fe400037c1670 */
[----:B------:R-:W-:-:S02]  /*b7f0*/  FSEL R193, R56, -INF , !P0 ;  /* 0xff80000038c17808 */ /* 0x000fc40004000000 */
[----:B------:R-:W-:Y:S02]  /*b800*/  FMNMX.FTZ R3, R195, R3, !PT ;  /* 0x00000003c3037209 */ /* 0x000fe40007810000 */
[----:B------:R-:W-:Y:S02]  /*b810*/  ISETP.GE.AND P0, PT, R4, R233, PT ;  /* 0x000000e90400720c */ /* 0x000fe40003f06270 */
[----:B------:R-:W-:Y:S02]  /*b820*/  FSEL R218, R13, -INF , !P6 ;  /* 0xff8000000dda7808 */ /* 0x000fe40007000000 */
[----:B------:R-:W-:Y:S02]  /*b830*/  ISETP.GE.AND P6, PT, R2, R232, PT ;  /* 0x000000e80200720c */ /* 0x000fe40003fc6270 */
[----:B------:R-:W-:Y:S01]  /*b840*/  FMNMX.FTZ R5, R214, R3, !PT ;  /* 0x00000003d6057209 */ /* 0x000fe20007810000 */
[----:B------:R-:W-:Y:S01]  /*b850*/  VIADD R3, R0, 0x39 ;  /* 0x0000003900037836 */ /* 0x000fe20000000000 */
[----:B------:R-:W-:-:S02]  /*b860*/  ISETP.LT.OR P0, PT, R4, R228, P0 ;  /* 0x000000e40400720c */ /* 0x000fc40000701670 */
[----:B------:R-:W-:Y:S02]  /*b870*/  ISETP.LT.OR P6, PT, R2, R227, P6 ;  /* 0x000000e30200720c */ /* 0x000fe400037c1670 */
[----:B------:R-:W-:Y:S02]  /*b880*/  FMNMX.FTZ R0, R198, R5, !PT ;  /* 0x00000005c6007209 */ /* 0x000fe40007810000 */
[----:B------:R-:W-:Y:S02]  /*b890*/  FSEL R199, R32, -INF , !P0 ;  /* 0xff80000020c77808 */ /* 0x000fe40004000000 */
[----:B------:R-:W-:Y:S02]  /*b8a0*/  PLOP3.LUT P0, PT, PT, PT, UP0, 0x80, 0x0 ;  /* 0x000000000000781c */ /* 0x000fe40003f0f008 */
[----:B------:R-:W-:Y:S02]  /*b8b0*/  FSEL R244, R15, -INF , !P6 ;  /* 0xff8000000ff47808 */ /* 0x000fe40007000000 */
[----:B------:R-:W-:-:S02]  /*b8c0*/  ISETP.GE.AND P6, PT, R3, R233, PT ;  /* 0x000000e90300720c */ /* 0x000fc40003fc6270 */
[----:B------:R-:W-:Y:S02]  /*b8d0*/  FMNMX.FTZ R0, R206, R0, !PT ;  /* 0x00000000ce007209 */ /* 0x000fe40007810000 */
[----:B------:R-:W-:Y:S02]  /*b8e0*/  ISETP.LT.OR P6, PT, R3, R228, P6 ;  /* 0x000000e40300720c */ /* 0x000fe400037c1670 */
[----:B------:R-:W-:Y:S02]  /*b8f0*/  FMNMX.FTZ R0, R218, R0, !PT ;  /* 0x00000000da007209 */ /* 0x000fe40007810000 */
[----:B------:R-:W-:Y:S02]  /*b900*/  FSEL R236, R33, -INF , !P6 ;  /* 0xff80000021ec7808 */ /* 0x000fe40007000000 */
[----:B------:R-:W-:Y:S02]  /*b910*/  FMNMX.FTZ R0, R199, R0, !PT ;  /* 0x00000000c7007209 */ /* 0x000fe40007810000 */
[----:B------:R-:W-:-:S02]  /*b920*/  ISETP.GE.AND P6, PT, R4, R232, PT ;  /* 0x000000e80400720c */ /* 0x000fc40003fc6270 */
[----:B------:R-:W-:Y:S02]  /*b930*/  FMNMX.FTZ R10, R179, R176, !PT ;  /* 0x000000b0b30a7209 */ /* 0x000fe40007810000 */
[----:B------:R-:W-:Y:S01]  /*b940*/  FMNMX.FTZ R5, R236, R0, !PT ;  /* 0x00000000ec057209 */ /* 0x000fe20007810000 */
[----:B------:R-:W-:Y:S08]  /*b950*/  @!P0 BRA `(.L_x_171) ;  /* 0x0000000000708947 */ /* 0x000ff00003800000 */
        /* <DEDUP_REMOVED lines=13> */
[----:B---3--:R-:W-:Y:S02]  /*ba30*/  LEA.HI.X R7, R7, R243, R6, 0x6, P0 ;  /* 0x000000f307077211 */ /* 0x008fe400000f3406 */
[----:B------:R-:W-:-:S04]  /*ba40*/  LEA R6, P0, R0, UR4, 0x1 ;  /* 0x0000000400067c11 */ /* 0x000fc8000f8008ff */
[----:B------:R-:W-:Y:S02]  /*ba50*/  LEA.HI.X R7, R0, UR5, R7, 0x1, P0 ;  /* 0x0000000500077c11 */ /* 0x000fe400080f0c07 */
[----:B------:R-:W-:-:S03]  /*ba60*/  IADD3 R8, P0, R6, UR21, RZ ;  /* 0x0000001506087c10 */ /* 0x000fc6000ff1e0ff */
[----:B------:R-:W-:Y:S01]  /*ba70*/  @!PT LDS RZ, [RZ] ;  /* 0x00000000fffff984 */ /* 0x000fe20000000800 */
[----:B------:R-:W-:Y:S01]  /*ba80*/  @!PT LDS RZ, [RZ] ;  /* 0x00000000fffff984 */ /* 0x000fe20000000800 */
[----:B------:R-:W-:Y:S01]  /*ba90*/  @!PT LDS RZ, [RZ] ;  /* 0x00000000fffff984 */ /* 0x000fe20000000800 */
[----:B------:R1:W-:Y:S01]  /*baa0*/  LDGSTS.E.BYPASS.LTC128B.128 [R234+0x6000], desc[UR18][R6.64] ;  /* 0x0600000006ea7fae */ /* 0x0003e2000b901d52 */
[----:B------:R-:W-:-:S03]  /*bab0*/  IADD3.X R9, R7, UR20, RZ, P0, !PT ;  /* 0x0000001407097c10 */ /* 0x000fc600087fe4ff */
[----:B------:R1:W-:Y:S04]  /*bac0*/  LDGSTS.E.BYPASS.LTC128B.128 [R234+0x7000], desc[UR18][R6.64+0x40] ;  /* 0x0700004006ea7fae */ /* 0x0003e8000b901d52 */
[----:B------:R1:W-:Y:S04]  /*bad0*/  LDGSTS.E.BYPASS.LTC128B.128 [R234+0x8000], desc[UR18][R6.64+0x80] ;  /* 0x0800008006ea7fae */ /* 0x0003e8000b901d52 */
[----:B------:R1:W-:Y:S04]  /*bae0*/  LDGSTS.E.BYPASS.LTC128B.128 [R234+0x6800], desc[UR18][R8.64] ;  /* 0x0680000008ea7fae */ /* 0x0003e8000b901d52 */
[----:B------:R1:W-:Y:S04]  /*baf0*/  LDGSTS.E.BYPASS.LTC128B.128 [R234+0x7800], desc[UR18][R8.64+0x40] ;  /* 0x0780004008ea7fae */ /* 0x0003e8000b901d52 */
[----:B------:R1:W-:Y:S04]  /*bb00*/  LDGSTS.E.BYPASS.LTC128B.128 [R234+0x8800], desc[UR18][R8.64+0x80] ;  /* 0x0880008008ea7fae */ /* 0x0003e8000b901d52 */
[----:B------:R-:W0:Y:S02]  /*bb10*/  LDGDEPBAR ;  /* 0x00000000000079af */ /* 0x000e240000000000 */
.L_x_171:
[----:B------:R-:W2:Y:S04]  /*bb20*/  LDL.LU R24, [R1+0x10] ;  /* 0x0000100001187983 */ /* 0x000ea80000300800 */
[----:B------:R-:W3:Y:S04]  /*bb30*/  LDL.LU R25, [R1+0x8] ;  /* 0x0000080001197983 */ /* 0x000ee80000300800 */
[----:B------:R-:W4:Y:S04]  /*bb40*/  LDL.LU R26, [R1+0xc] ;  /* 0x00000c00011a7983 */ /* 0x000f280000300800 */
[----:B------:R-:W5:Y:S01]  /*bb50*/  LDL.LU R27, [R1+0x14] ;  /* 0x00001400011b7983 */ /* 0x000f620000300800 */
[----:B-1----:R-:W-:-:S02]  /*bb60*/  FMNMX.FTZ R6, R101, R10, !PT ;  /* 0x0000000a65067209 */ /* 0x002fc40007810000 */
[----:B------:R-:W-:Y:S01]  /*bb70*/  FMNMX.FTZ R0, R252, R106, !PT ;  /* 0x0000006afc007209 */ /* 0x000fe20007810000 */
[----:B------:R-:W1:Y:S01]  /*bb80*/  SHFL.BFLY PT, R8, R5, 0x2, 0x1f ;  /* 0x0c401f0005087f89 */ /* 0x000e6200000e0000 */
[----:B------:R-:W-:Y:S02]  /*bb90*/  FMNMX.FTZ R6, R110, R6, !PT ;  /* 0x000000066e067209 */ /* 0x000fe40007810000 */
[----:B------:R-:W-:Y:S01]  /*bba0*/  FMNMX.FTZ R0, R177, R0, !PT ;  /* 0x00000000b1007209 */ /* 0x000fe20007810000 */
[----:B------:R-:W-:Y:S01]  /*bbb0*/  LDSM.16.MT88.4 R28, [R222+0xa000] ;  /* 0x00a00000de1c783b */ /* 0x000fe20000004200 */
[----:B------:R-:W-:Y:S02]  /*bbc0*/  FMNMX.FTZ R6, R109, R6, !PT ;  /* 0x000000066d067209 */ /* 0x000fe40007810000 */
[----:B------:R-:W-:Y:S01]  /*bbd0*/  FMNMX.FTZ R0, R66, R0, !PT ;  /* 0x0000000042007209 */ /* 0x000fe20007810000 */
[----:B------:R-:W-:Y:S01]  /*bbe0*/  LDSM.16.MT88.4 R20, [R222+0x9000] ;  /* 0x00900000de14783b */ /* 0x000fe20000004200 */
[----:B------:R-:W-:-:S02]  /*bbf0*/  FMNMX.FTZ R6, R203, R6, !PT ;  /* 0x00000006cb067209 */ /* 0x000fc40007810000 */
[----:B------:R-:W-:Y:S01]  /*bc00*/  FSEL R192, R57, -INF , !P5 ;  /* 0xff80000039c07808 */ /* 0x000fe20006800000 */
[----:B------:R-:W-:Y:S01]  /*bc10*/  LDSM.16.MT88.4 R36, [R222+0xb000] ;  /* 0x00b00000de24783b */ /* 0x000fe20000004200 */
[----:B------:R-:W-:Y:S02]  /*bc20*/  FMNMX.FTZ R0, R65, R0, !PT ;  /* 0x0000000041007209 */ /* 0x000fe40007810000 */
[C---:B------:R-:W-:Y:S02]  /*bc30*/  ISETP.GE.AND P0, PT, R2.reuse, R231, PT ;  /* 0x000000e70200720c */ /* 0x040fe40003f06270 */
[----:B------:R-:W-:Y:S02]  /*bc40*/  ISETP.GE.AND P5, PT, R2, R230, PT ;  /* 0x000000e60200720c */ /* 0x000fe40003fa6270 */
[----:B------:R-:W-:Y:S02]  /*bc50*/  FMNMX.FTZ R6, R208, R6, !PT ;  /* 0x00000006d0067209 */ /* 0x000fe40007810000 */
[----:B------:R-:W-:-:S02]  /*bc60*/  FMNMX.FTZ R0, R54, R0, !PT ;  /* 0x0000000036007209 */ /* 0x000fc40007810000 */
[C---:B------:R-:W-:Y:S02]  /*bc70*/  ISETP.LT.OR P0, PT, R2.reuse, R229, P0 ;  /* 0x000000e50200720c */ /* 0x040fe40000701670 */
[----:B------:R-:W-:Y:S02]  /*bc80*/  ISETP.LT.OR P5, PT, R2, R226, P5 ;  /* 0x000000e20200720c */ /* 0x000fe40002fa1670 */
[----:B------:R-:W-:Y:S02]  /*bc90*/  FMNMX.FTZ R2, R209, R6, !PT ;  /* 0x00000006d1027209 */ /* 0x000fe40007810000 */
[----:B------:R-:W-:Y:S02]  /*bca0*/  FMNMX.FTZ R6, R235, R107, !PT ;  /* 0x0000006beb067209 */ /* 0x000fe40007810000 */
[----:B------:R-:W-:Y:S02]  /*bcb0*/  FMNMX.FTZ R7, R55, R0, !PT ;  /* 0x0000000037077209 */ /* 0x000fe40007810000 */
[----:B-1----:R-:W-:-:S02]  /*bcc0*/  FMNMX.FTZ R0, R5, R8, !PT ;  /* 0x0000000805007209 */ /* 0x002fc40007810000 */
[----:B------:R-:W-:Y:S02]  /*bcd0*/  FMNMX.FTZ R5, R202, R2, !PT ;  /* 0x00000002ca057209 */ /* 0x000fe40007810000 */
[----:B------:R-:W-:Y:S01]  /*bce0*/  FMNMX.FTZ R2, R108, R6, !PT ;  /* 0x000000066c027209 */ /* 0x000fe20007810000 */
[----:B------:R-:W1:Y:S01]  /*bcf0*/  SHFL.BFLY PT, R8, R0, 0x1, 0x1f ;  /* 0x0c201f0000087f89 */ /* 0x000e6200000e0000 */
        /* <DEDUP_REMOVED lines=12> */
[----:B------:R-:W-:Y:S02]  /*bdc0*/  FMNMX.FTZ R6, R238, R6, !PT ;  /* 0x00000006ee067209 */ /* 0x000fe40007810000 */
[----:B------:R-:W-:Y:S02]  /*bdd0*/  FMNMX.FTZ R2, R201, R7, !PT ;  /* 0x00000007c9027209 */ /* 0x000fe40007810000 */
[----:B------:R-:W-:Y:S02]  /*bde0*/  FSEL R242, R34, -INF , !P6 ;  /* 0xff80000022f27808 */ /* 0x000fe40007000000 */
[----:B------:R-:W-:-:S02]  /*bdf0*/  ISETP.GE.AND P6, PT, R3, R232, PT ;  /* 0x000000e80300720c */ /* 0x000fc40003fc6270 */
[----:B------:R-:W-:Y:S02]  /*be00*/  FMNMX.FTZ R6, R240, R6, !PT ;  /* 0x00000006f0067209 */ /* 0x000fe40007810000 */
[----:B------:R-:W-:Y:S02]  /*be10*/  FMNMX.FTZ R2, R51, R2, !PT ;  /* 0x0000000233027209 */ /* 0x000fe40007810000 */
[----:B------:R-:W-:Y:S02]  /*be20*/  FMNMX.FTZ R103, R192, R5, !PT ;  /* 0x00000005c0677209 */ /* 0x000fe40007810000 */
[----:B------:R-:W-:Y:S02]  /*be30*/  ISETP.LT.OR P6, PT, R3, R227, P6 ;  /* 0x000000e30300720c */ /* 0x000fe400037c1670 */
[----:B------:R-:W-:Y:S02]  /*be40*/  FMNMX.FTZ R5, R244, R6, !PT ;  /* 0x00000006f4057209 */ /* 0x000fe40007810000 */
[----:B------:R-:W-:-:S02]  /*be50*/  FMNMX.FTZ R2, R50, R2, !PT ;  /* 0x0000000232027209 */ /* 0x000fc40007810000 */
[----:B------:R-:W-:Y:S02]  /*be60*/  FSEL R217, R40, -INF , !P4 ;  /* 0xff80000028d97808 */ /* 0x000fe40006000000 */
[----:B------:R-:W-:Y:S02]  /*be70*/  ISETP.GE.AND P4, PT, R4, R231, PT ;  /* 0x000000e70400720c */ /* 0x000fe40003f86270 */
[----:B------:R-:W-:Y:S02]  /*be80*/  FSEL R243, R35, -INF , !P6 ;  /* 0xff80000023f37808 */ /* 0x000fe40007000000 */
[----:B------:R-:W-:Y:S01]  /*be90*/  FSEL R216, R41, -INF , !P0 ;  /* 0xff80000029d87808 */ /* 0x000fe20004000000 */
[----:B------:R-:W-:Y:S01]  /*bea0*/  LDSM.16.MT88.4 R32, [R220+0xb000] ;  /* 0x00b00000dc20783b */ /* 0x000fe20000004200 */
[----:B------:R-:W-:Y:S02]  /*beb0*/  FMNMX.FTZ R5, R242, R5, !PT ;  /* 0x00000005f2057209 */ /* 0x000fe40007810000 */
[----:B------:R-:W-:-:S02]  /*bec0*/  FMNMX.FTZ R2, R205, R2, !PT ;  /* 0x00000002cd027209 */ /* 0x000fc40007810000 */
[----:B------:R-:W-:Y:S02]  /*bed0*/  ISETP.GE.AND P0, PT, R3, R231, PT ;  /* 0x000000e70300720c */ /* 0x000fe40003f06270 */
[----:B------:R-:W-:Y:S02]  /*bee0*/  ISETP.LT.OR P4, PT, R4, R229, P4 ;  /* 0x000000e50400720c */ /* 0x000fe40002781670 */
[----:B------:R-:W-:Y:S02]  /*bef0*/  FMNMX.FTZ R103, R217, R103, !PT ;  /* 0x00000067d9677209 */ /* 0x000fe40007810000 */
[----:B------:R-:W-:Y:S02]  /*bf00*/  FMNMX.FTZ R6, R243, R5, !PT ;  /* 0x00000005f3067209 */ /* 0x000fe40007810000 */
[----:B------:R-:W-:Y:S02]  /*bf10*/  FSEL R13, R58, -INF , !P3 ;  /* 0xff8000003a0d7808 */ /* 0x000fe40005800000 */
[----:B------:R-:W-:Y:S01]  /*bf20*/  FMNMX.FTZ R2, R197, R2, !PT ;  /* 0x00000002c5027209 */ /* 0x000fe20007810000 */
[----:B------:R-:W1:Y:S02]  /*bf30*/  SHFL.BFLY PT, R104, R6, 0x2, 0x1f ;  /* 0x0c401f0006687f89 */ /* 0x000e6400000e0000 */
[----:B-1----:R-:W-:-:S02]  /*bf40*/  FMNMX.FTZ R105, R0, R8, !PT ;  /* 0x0000000800697209 */ /* 0x002fc40007810000 */
[----:B------:R-:W-:Y:S02]  /*bf50*/  ISETP.LT.OR P0, PT, R3, R229, P0 ;  /* 0x000000e50300720c */ /* 0x000fe40000701670 */
[----:B------:R-:W-:Y:S01]  /*bf60*/  FSEL R211, R44, -INF , !P4 ;  /* 0xff8000002cd37808 */ /* 0x000fe20006000000 */
[----:B------:R-:W-:Y:S01]  /*bf70*/  FMUL.FTZ R0, R105, UR26 ;  /* 0x0000001a69007c20 */ /* 0x000fe20008410000 */
[----:B------:R-:W-:Y:S02]  /*bf80*/  FMNMX.FTZ R103, R216, R103, !PT ;  /* 0x00000067d8677209 */ /* 0x000fe40007810000 */
[----:B------:R-:W-:Y:S02]  /*bf90*/  FSEL R196, R59, -INF , !P2 ;  /* 0xff8000003bc47808 */ /* 0x000fe40005000000 */
[----:B------:R-:W-:Y:S02]  /*bfa0*/  FMNMX.FTZ R2, R13, R2, !PT ;  /* 0x000000020d027209 */ /* 0x000fe40007810000 */
[----:B------:R-:W-:-:S02]  /*bfb0*/  FSEL R213, R45, -INF , !P0 ;  /* 0xff8000002dd57808 */ /* 0x000fc40004000000 */
[----:B------:R-:W-:Y:S02]  /*bfc0*/  FMNMX.FTZ R103, R211, R103, !PT ;  /* 0x00000067d3677209 */ /* 0x000fe40007810000 */
[----:B------:R-:W-:Y:S02]  /*bfd0*/  FSETP.NEU.FTZ.AND P0, PT, R105, -INF , PT ;  /* 0xff8000006900780b */ /* 0x000fe40003f1d000 */
[----:B------:R-:W-:Y:S02]  /*bfe0*/  ISETP.GE.AND P3, PT, R4, R230, PT ;  /* 0x000000e60400720c */ /* 0x000fe40003f66270 */
[----:B------:R-:W-:Y:S02]  /*bff0*/  FSEL R207, R42, -INF , !P1 ;  /* 0xff8000002acf7808 */ /* 0x000fe40004800000 */
[----:B------:R-:W-:Y:S02]  /*c000*/  FMNMX.FTZ R2, R196, R2, !PT ;  /* 0x00000002c4027209 */ /* 0x000fe40007810000 */
[----:B------:R-:W-:-:S02]  /*c010*/  FMNMX.FTZ R103, R213, R103, !PT ;  /* 0x00000067d5677209 */ /* 0x000fc40007810000 */
[----:B------:R-:W-:Y:S02]  /*c020*/  FSEL R0, R0, RZ, P0 ;  /* 0x000000ff00007208 */ /* 0x000fe40000000000 */
[----:B------:R-:W-:Y:S01]  /*c030*/  ISETP.GE.AND P2, PT, R3, R230, PT ;  /* 0x000000e60300720c */ /* 0x000fe20003f46270 */
[----:B------:R-:W1:Y:S01]  /*c040*/  SHFL.BFLY PT, R5, R103, 0x2, 0x1f ;  /* 0x0c401f0067057f89 */ /* 0x000e6200000e0000 */
[----:B------:R-:W-:Y:S02]  /*c050*/  ISETP.LT.OR P3, PT, R4, R226, P3 ;  /* 0x000000e20400720c */ /* 0x000fe40001f61670 */
[----:B------:R-:W-:Y:S02]  /*c060*/  FSEL R212, R43, -INF , !P5 ;  /* 0xff8000002bd47808 */ /* 0x000fe40006800000 */
[----:B------:R-:W-:Y:S01]  /*c070*/  FMNMX.FTZ R4, R207, R2, !PT ;  /* 0x00000002cf047209 */ /* 0x000fe20007810000 */
[----:B------:R-:W-:Y:S01]  /*c080*/  FFMA.FTZ R2, R62, UR26, -R0 ;  /* 0x0000001a3e027c23 */ /* 0x000fe20008010800 */
[----:B------:R-:W-:-:S02]  /*c090*/  ISETP.LT.OR P2, PT, R3, R226, P2 ;  /* 0x000000e20300720c */ /* 0x000fc40001741670 */
[----:B------:R-:W-:Y:S01]  /*c0a0*/  FSEL R215, R46, -INF , !P3 ;  /* 0xff8000002ed77808 */ /* 0x000fe20005800000 */
[----:B------:R1:W-:Y:S01]  /*c0b0*/  MUFU.EX2 R250, R2 ;  /* 0x0000000200fa7308 */ /* 0x0003e20000000800 */
[----:B------:R-:W-:Y:S02]  /*c0c0*/  FMNMX.FTZ R3, R212, R4, !PT ;  /* 0x00000004d4037209 */ /* 0x000fe40007810000 */
[----:B------:R-:W-:Y:S02]  /*c0d0*/  FSEL R219, R47, -INF , !P2 ;  /* 0xff8000002fdb7808 */ /* 0x000fe40005000000 */
[----:B------:R-:W-:-:S05]  /*c0e0*/  FMNMX.FTZ R104, R6, R104, !PT ;  /* 0x0000006806687209 */ /* 0x000fca0007810000 */
[----:B------:R-:W1:Y:S02]  /*c0f0*/  SHFL.BFLY PT, R6, R104, 0x1, 0x1f ;  /* 0x0c201f0068067f89 */ /* 0x000e6400000e0000 */
[----:B-1----:R-:W-:Y:S02]  /*c100*/  FMNMX.FTZ R103, R103, R5, !PT ;  /* 0x0000000567677209 */ /* 0x002fe40007810000 */
[----:B------:R-:W-:Y:S01]  /*c110*/  FMNMX.FTZ R2, R215, R3, !PT ;  /* 0x00000003d7027209 */ /* 0x000fe20007810000 */
[----:B------:R-:W-:Y:S02]  /*c120*/  FFMA.FTZ R3, R64, UR26, -R0 ;  /* 0x0000001a40037c23 */ /* 0x000fe40008010800 */
[----:B------:R-:W1:Y:S01]  /*c130*/  SHFL.BFLY PT, R5, R103, 0x1, 0x1f ;  /* 0x0c201f0067057f89 */ /* 0x000e6200000e0000 */
[----:B------:R-:W-:Y:S01]  /*c140*/  FMNMX.FTZ R2, R219, R2, !PT ;  /* 0x00000002db027209 */ /* 0x000fe20007810000 */
[----:B------:R1:W-:Y:S04]  /*c150*/  MUFU.EX2 R248, R3 ;  /* 0x0000000300f87308 */ /* 0x0003e80000000800 */
[----:B------:R-:W1:Y:S01]  /*c160*/  SHFL.BFLY PT, R4, R2, 0x2, 0x1f ;  /* 0x0c401f0002047f89 */ /* 0x000e6200000e0000 */
[----:B------:R-:W-:-:S04]  /*c170*/  FMNMX.FTZ R104, R104, R6, !PT ;  /* 0x0000000668687209 */ /* 0x000fc80007810000 */
[C---:B------:R-:W-:Y:S01]  /*c180*/  FSETP.NEU.FTZ.AND P3, PT, R104.reuse, -INF , PT ;  /* 0xff8000006800780b */ /* 0x040fe20003f7d000 */
[----:B-1----:R-:W-:Y:S01]  /*c190*/  FFMA.FTZ R3, R63, UR26, -R0 ;  /* 0x0000001a3f037c23 */ /* 0x002fe20008010800 */
[----:B------:R-:W-:-:S03]  /*c1a0*/  FMUL.FTZ R12, R104, UR26 ;  /* 0x0000001a680c7c20 */ /* 0x000fc60008410000 */
[----:B------:R1:W-:Y:S01]  /*c1b0*/  MUFU.EX2 R40, R3 ;  /* 0x0000000300287308 */ /* 0x0003e20000000800 */
[----:B------:R-:W-:Y:S02]  /*c1c0*/  FMNMX.FTZ R103, R103, R5, !PT ;  /* 0x0000000567677209 */ /* 0x000fe40007810000 */
[----:B------:R-:W-:Y:S02]  /*c1d0*/  FSEL R12, R12, RZ, P3 ;  /* 0x000000ff0c0c7208 */ /* 0x000fe40001800000 */
[----:B------:R-:W-:Y:S02]  /*c1e0*/  FSETP.NEU.FTZ.AND P2, PT, R103, -INF , PT ;  /* 0xff8000006700780b */ /* 0x000fe40003f5d000 */
[----:B------:R-:W-:Y:S01]  /*c1f0*/  FMNMX.FTZ R2, R2, R4, !PT ;  /* 0x0000000402027209 */ /* 0x000fe20007810000 */
[----:B------:R-:W-:-:S04]  /*c200*/  FFMA.FTZ R4, R176, UR26, -R12 ;  /* 0x0000001ab0047c23 */ /* 0x000fc8000801080c */
[----:B------:R-:W1:Y:S01]  /*c210*/  SHFL.BFLY PT, R102, R2, 0x1, 0x1f ;  /* 0x0c201f0002667f89 */ /* 0x000e6200000e0000 */
[----:B------:R1:W-:Y:S02]  /*c220*/  MUFU.EX2 R44, R4 ;  /* 0x00000004002c7308 */ /* 0x0003e40000000800 */
[----:B-1----:R-:W-:-:S06]  /*c230*/  FFMA.FTZ R3, R61, UR26, -R0 ;  /* 0x0000001a3d037c23 */ /* 0x002fcc0008010800 */
[----:B------:R1:W-:Y:S01]  /*c240*/  MUFU.EX2 R11, R3 ;  /* 0x00000003000b7308 */ /* 0x0003e20000000800 */
[----:B------:R-:W-:-:S07]  /*c250*/  FFMA.FTZ R4, R101, UR26, -R12 ;  /* 0x0000001a65047c23 */ /* 0x000fce000801080c */
[----:B------:R-:W-:Y:S01]  /*c260*/  MUFU.EX2 R47, R4 ;  /* 0x00000004002f7308 */ /* 0x000fe20000000800 */
[----:B------:R-:W-:Y:S01]  /*c270*/  FMNMX.FTZ R102, R2, R102, !PT ;  /* 0x0000006602667209 */ /* 0x000fe20007810000 */
[----:B-1----:R-:W-:-:S03]  /*c280*/  FFMA.FTZ R3, R60, UR26, -R0 ;  /* 0x0000001a3c037c23 */ /* 0x002fc60008010800 */
[----:B------:R-:W-:-:S03]  /*c290*/  FSETP.NEU.FTZ.AND P1, PT, R102, -INF , PT ;  /* 0xff8000006600780b */ /* 0x000fc60003f3d000 */
[----:B------:R1:W-:Y:S02]  /*c2a0*/  MUFU.EX2 R41, R3 ;  /* 0x0000000300297308 */ /* 0x0003e40000000800 */
[----:B-1----:R-:W-:-:S06]  /*c2b0*/  FFMA.FTZ R3, R53, UR26, -R0 ;  /* 0x0000001a35037c23 */ /* 0x002fcc0008010800 */
[----:B------:R1:W-:Y:S02]  /*c2c0*/  MUFU.EX2 R246, R3 ;  /* 0x0000000300f67308 */ /* 0x0003e40000000800 */
[----:B-1----:R-:W-:-:S06]  /*c2d0*/  FFMA.FTZ R3, R52, UR26, -R0 ;  /* 0x0000001a34037c23 */ /* 0x002fcc0008010800 */
[----:B------:R1:W-:Y:S01]  /*c2e0*/  MUFU.EX2 R62, R3 ;  /* 0x00000003003e7308 */ /* 0x0003e20000000800 */
[----:B--2---:R-:W-:Y:S02]  /*c2f0*/  MOV R43, R24 ;  /* 0x00000018002b7202 */ /* 0x004fe40000000f00 */
[----:B---3--:R-:W-:Y:S01]  /*c300*/  MOV R46, R25 ;  /* 0x00000019002e7202 */ /* 0x008fe20000000f00 */
[----:B-1----:R-:W-:Y:S01]  /*c310*/  FFMA.FTZ R3, R16, UR26, -R0 ;  /* 0x0000001a10037c23 */ /* 0x002fe20008010800 */
[----:B----4-:R-:W-:Y:S01]  /*c320*/  MOV R60, R26 ;  /* 0x0000001a003c7202 */ /* 0x010fe20000000f00 */
[----:B------:R-:W1:Y:S02]  /*c330*/  LDSM.16.MT88.4 R16, [R220+0x9000] ;  /* 0x00900000dc10783b */ /* 0x000e640000004200 */
[----:B------:R2:W3:Y:S01]  /*c340*/  MUFU.EX2 R61, R3 ;  /* 0x00000003003d7308 */ /* 0x0004e20000000800 */
[----:B-----5:R-:W-:Y:S02]  /*c350*/  MOV R63, R27 ;  /* 0x0000001b003f7202 */ /* 0x020fe40000000f00 */
[----:B------:R-:W4:Y:S01]  /*c360*/  LDSM.16.MT88.4 R24, [R220+0xa000] ;  /* 0x00a00000dc18783b */ /* 0x000f220000004200 */
[----:B--2---:R-:W-:-:S05]  /*c370*/  FMUL.FTZ R3, R103, UR26 ;  /* 0x0000001a67037c20 */ /* 0x004fca0008410000 */
[----:B------:R-:W-:-:S05]  /*c380*/  FSEL R3, R3, RZ, P2 ;  /* 0x000000ff03037208 */ /* 0x000fca0001000000 */
[--C-:B------:R-:W-:Y:S01]  /*c390*/  FFMA.FTZ R4, R106, UR26, -R3.reuse ;  /* 0x0000001a6a047c23 */ /* 0x100fe20008010803 */
[--C-:B------:R-:W-:Y:S01]  /*c3a0*/  FFMA.FTZ R2, R177, UR26, -R3.reuse ;  /* 0x0000001ab1027c23 */ /* 0x100fe20008010803 */
[--C-:B------:R-:W-:Y:S01]  /*c3b0*/  FFMA.FTZ R8, R54, UR26, -R3.reuse ;  /* 0x0000001a36087c23 */ /* 0x100fe20008010803 */
[----:B---3--:R-:W-:Y:S01]  /*c3c0*/  MOV R54, R61 ;  /* 0x0000003d00367202 */ /* 0x008fe20000000f00 */
[----:B------:R2:W-:Y:S08]  /*c3d0*/  MUFU.EX2 R101, R4 ;  /* 0x0000000400657308 */ /* 0x0005f00000000800 */
[----:B------:R3:W-:Y:S01]  /*c3e0*/  MUFU.EX2 R247, R2 ;  /* 0x0000000200f77308 */ /* 0x0007e20000000800 */
[----:B--2---:R-:W-:-:S07]  /*c3f0*/  FFMA.FTZ R4, R66, UR26, -R3 ;  /* 0x0000001a42047c23 */ /* 0x004fce0008010803 */
[----:B------:R2:W-:Y:S01]  /*c400*/  MUFU.EX2 R106, R4 ;  /* 0x00000004006a7308 */ /* 0x0005e20000000800 */
[----:B---3--:R-:W-:-:S05]  /*c410*/  FMUL.FTZ R2, R102, UR26 ;  /* 0x0000001a66027c20 */ /* 0x008fca0008410000 */
[----:B------:R-:W-:-:S05]  /*c420*/  FSEL R2, R2, RZ, P1 ;  /* 0x000000ff02027208 */ /* 0x000fca0000800000 */
[----:B------:R-:W-:Y:S01]  /*c430*/  FFMA.FTZ R6, R67, UR26, -R2 ;  /* 0x0000001a43067c23 */ /* 0x000fe20008010802 */
[----:B--2---:R-:W-:-:S03]  /*c440*/  FFMA.FTZ R4, R65, UR26, -R3 ;  /* 0x0000001a41047c23 */ /* 0x004fc60008010803 */
[----:B------:R2:W-:Y:S08]  /*c450*/  MUFU.EX2 R251, R6 ;  /* 0x0000000600fb7308 */ /* 0x0005f00000000800 */
[----:B------:R3:W-:Y:S01]  /*c460*/  MUFU.EX2 R9, R4 ;  /* 0x0000000400097308 */ /* 0x0007e20000000800 */
[----:B--2---:R-:W-:Y:S01]  /*c470*/  FSEL R6, R105, RZ, P0 ;  /* 0x000000ff69067208 */ /* 0x004fe20000000000 */
[----:B---3--:R-:W-:-:S06]  /*c480*/  FFMA.FTZ R4, R107, UR26, -R2 ;  /* 0x0000001a6b047c23 */ /* 0x008fcc0008010802 */
[----:B------:R2:W-:Y:S08]  /*c490*/  MUFU.EX2 R107, R8 ;  /* 0x00000008006b7308 */ /* 0x0005f00000000800 */
[----:B------:R3:W-:Y:S01]  /*c4a0*/  MUFU.EX2 R53, R4 ;  /* 0x0000000400357308 */ /* 0x0007e20000000800 */
[----:B--2---:R-:W-:Y:S01]  /*c4b0*/  FFMA.FTZ R8, R55, UR26, -R3 ;  /* 0x0000001a37087c23 */ /* 0x004fe20008010803 */
[----:B------:R-:W-:Y:S01]  /*c4c0*/  MOV R55, R63 ;  /* 0x0000003f00377202 */ /* 0x000fe20000000f00 */
[----:B---3--:R-:W-:-:S05]  /*c4d0*/  FFMA.FTZ R4, R108, UR26, -R2 ;  /* 0x0000001a6c047c23 */ /* 0x008fca0008010802 */
[----:B------:R2:W-:Y:S02]  /*c4e0*/  MUFU.EX2 R249, R4 ;  /* 0x0000000400f97308 */ /* 0x0005e40000000800 */
[----:B--2---:R-:W-:Y:S01]  /*c4f0*/  FFMA.FTZ R4, R100, UR26, -R2 ;  /* 0x0000001a64047c23 */ /* 0x004fe20008010802 */
[----:B------:R-:W-:-:S05]  /*c500*/  MOV R100, R11 ;  /* 0x0000000b00647202 */ /* 0x000fca0000000f00 */
[----:B------:R2:W-:Y:S08]  /*c510*/  MUFU.EX2 R11, R8 ;  /* 0x00000008000b7308 */ /* 0x0005f00000000800 */
[----:B------:R3:W5:Y:S01]  /*c520*/  MUFU.EX2 R42, R4 ;  /* 0x00000004002a7308 */ /* 0x0007620000000800 */
[----:B--2---:R-:W-:Y:S02]  /*c530*/  F2FP.BF16.F32.PACK_AB R8, R248, R250 ;  /* 0x000000faf808723e */ /* 0x004fe400000010ff */
[----:B---3--:R-:W-:-:S02]  /*c540*/  FSEL R4, R103, RZ, P2 ;  /* 0x000000ff67047208 */ /* 0x008fc40001000000 */
[----:B-----5:R-:W-:-:S03]  /*c550*/  F2FP.BF16.F32.PACK_AB R7, R251, R42 ;  /* 0x0000002afb07723e */ /* 0x020fc600000010ff */
[----:B------:R-:W-:Y:S01]  /*c560*/  FADD.FTZ R5, R252, -R4 ;  /* 0x80000004fc057221 */ /* 0x000fe20000010000 */
[----:B------:R-:W-:Y:S02]  /*c570*/  FSEL R4, R102, RZ, P1 ;  /* 0x000000ff66047208 */ /* 0x000fe40000800000 */
[----:B------:R-:W-:Y:S01]  /*c580*/  MOV R252, R60 ;  /* 0x0000003c00fc7202 */ /* 0x000fe20000000f00 */
[----:B------:R-:W-:Y:S02]  /*c590*/  FMUL.FTZ R5, R5, UR26 ;  /* 0x0000001a05057c20 */ /* 0x000fe40008410000 */
[----:B------:R-:W-:Y:S01]  /*c5a0*/  FADD.FTZ R4, R235, -R4 ;  /* 0x80000004eb047221 */ /* 0x000fe20000010000 */
[----:B------:R-:W-:Y:S01]  /*c5b0*/  MOV R235, R9 ;  /* 0x0000000900eb7202 */ /* 0x000fe20000000f00 */
[----:B------:R2:W3:Y:S01]  /*c5c0*/  MUFU.EX2 R15, R5 ;  /* 0x00000005000f7308 */ /* 0x0004e20000000800 */
[----:B------:R-:W-:Y:S01]  /*c5d0*/  FADD.FTZ R9, R178, -R6 ;  /* 0x80000006b2097221 */ /* 0x000fe20000010000 */
[----:B------:R-:W-:Y:S01]  /*c5e0*/  FMUL.FTZ R4, R4, UR26 ;  /* 0x0000001a04047c20 */ /* 0x000fe20008410000 */
[----:B------:R-:W-:-:S02]  /*c5f0*/  F2FP.BF16.F32.PACK_AB R6, R235, R106 ;  /* 0x0000006aeb06723e */ /* 0x000fc400000010ff */
[----:B------:R-:W-:-:S03]  /*c600*/  FMUL.FTZ R9, R9, UR26 ;  /* 0x0000001a09097c20 */ /* 0x000fc60008410000 */
[----:B------:R5:W1:Y:S08]  /*c610*/  MUFU.EX2 R14, R4 ;  /* 0x00000004000e7308 */ /* 0x000a700000000800 */
[----:B------:R-:W4:Y:S01]  /*c620*/  MUFU.EX2 R45, R9 ;  /* 0x00000009002d7308 */ /* 0x000f220000000800 */
[----:B--2---:R-:W-:Y:S01]  /*c630*/  FSEL R5, R104, RZ, P3 ;  /* 0x000000ff68057208 */ /* 0x004fe20001800000 */
[-C--:B---3--:R-:W-:Y:S01]  /*c640*/  FMUL.FTZ R160, R160, R15.reuse ;  /* 0x0000000fa0a07220 */ /* 0x088fe20000410000 */
[-C--:B------:R-:W-:Y:S01]  /*c650*/  FMUL.FTZ R161, R161, R15.reuse ;  /* 0x0000000fa1a17220 */ /* 0x080fe20000410000 */
[-C--:B------:R-:W-:Y:S01]  /*c660*/  FMUL.FTZ R112, R112, R15.reuse ;  /* 0x0000000f70707220 */ /* 0x080fe20000410000 */
[----:B------:R-:W-:Y:S01]  /*c670*/  FMUL.FTZ R113, R113, R15 ;  /* 0x0000000f71717220 */ /* 0x000fe20000410000 */
[----:B------:R-:W-:Y:S01]  /*c680*/  FADD.FTZ R10, R179, -R5 ;  /* 0x80000005b30a7221 */ /* 0x000fe20000010000 */
[----:B------:R-:W-:Y:S01]  /*c690*/  F2FP.BF16.F32.PACK_AB R5, R249, R53 ;  /* 0x00000035f905723e */ /* 0x000fe200000010ff */
[-C--:B------:R-:W-:Y:S01]  /*c6a0*/  FMUL.FTZ R128, R128, R15.reuse ;  /* 0x0000000f80807220 */ /* 0x080fe20000410000 */
[--C-:B-----5:R-:W-:Y:S01]  /*c6b0*/  FFMA.FTZ R4, R110, UR26, -R12.reuse ;  /* 0x0000001a6e047c23 */ /* 0x120fe2000801080c */
[-C--:B-1----:R-:W-:Y:S01]  /*c6c0*/  FMUL.FTZ R162, R162, R14.reuse ;  /* 0x0000000ea2a27220 */ /* 0x082fe20000410000 */
        /* <DEDUP_REMOVED lines=25> */
[----:B------:R-:W-:Y:S01]  /*c860*/  FMUL.FTZ R10, R10, UR26 ;  /* 0x0000001a0a0a7c20 */ /* 0x000fe20008410000 */
        /* <DEDUP_REMOVED lines=14> */
[----:B-1----:R-:W-:Y:S01]  /*c950*/  F2FP.BF16.F32.PACK_AB R4, R247, R101 ;  /* 0x00000065f704723e */ /* 0x002fe200000010ff */
[-C--:B------:R-:W-:Y:S01]  /*c960*/  FMUL.FTZ R90, R90, R14.reuse ;  /* 0x0000000e5a5a7220 */ /* 0x080fe20000410000 */
[-C--:B------:R-:W-:Y:S01]  /*c970*/  FMUL.FTZ R91, R91, R14.reuse ;  /* 0x0000000e5b5b7220 */ /* 0x080fe20000410000 */
[-C--:B------:R-:W-:Y:S01]  /*c980*/  FMUL.FTZ R92, R92, R15.reuse ;  /* 0x0000000f5c5c7220 */ /* 0x080fe20000410000 */
[----:B------:R-:W-:Y:S01]  /*c990*/  FMUL.FTZ R93, R93, R15 ;  /* 0x0000000f5d5d7220 */ /* 0x000fe20000410000 */
[-C--:B------:R-:W-:Y:S01]  /*c9a0*/  FMUL.FTZ R94, R94, R14.reuse ;  /* 0x0000000e5e5e7220 */ /* 0x080fe20000410000 */
[----:B------:R-:W-:Y:S01]  /*c9b0*/  FMUL.FTZ R95, R95, R14 ;  /* 0x0000000e5f5f7220 */ /* 0x000fe20000410000 */
[C---:B------:R-:W-:Y:S01]  /*c9c0*/  HMMA.16816.F32.BF16 R108, R4.reuse, R28, R160 ;  /* 0x0000001c046c723c */ /* 0x040fe200000418a0 */
[-C--:B----4-:R-:W-:Y:S01]  /*c9d0*/  FMUL.FTZ R136, R136, R45.reuse ;  /* 0x0000002d88887220 */ /* 0x090fe20000410000 */
[-C--:B------:R-:W-:Y:S01]  /*c9e0*/  FMUL.FTZ R137, R137, R45.reuse ;  /* 0x0000002d89897220 */ /* 0x080fe20000410000 */
[-C--:B------:R-:W-:Y:S01]  /*c9f0*/  FMUL.FTZ R164, R164, R45.reuse ;  /* 0x0000002da4a47220 */ /* 0x080fe20000410000 */
[-C--:B------:R-:W-:Y:S01]  /*ca00*/  FMUL.FTZ R165, R165, R45.reuse ;  /* 0x0000002da5a57220 */ /* 0x080fe20000410000 */
[-C--:B------:R-:W-:Y:S01]  /*ca10*/  FMUL.FTZ R168, R168, R45.reuse ;  /* 0x0000002da8a87220 */ /* 0x080fe20000410000 */
[C---:B------:R-:W-:Y:S01]  /*ca20*/  HMMA.16816.F32.BF16 R188, R4.reuse, R16, R112 ;  /* 0x0000001004bc723c */ /* 0x040fe20000041870 */
[----:B------:R-:W-:Y:S01]  /*ca30*/  MOV R160, R44 ;  /* 0x0000002c00a07202 */ /* 0x000fe20000000f00 */
[----:B------:R-:W-:Y:S01]  /*ca40*/  FMUL.FTZ R169, R169, R45 ;  /* 0x0000002da9a97220 */ /* 0x000fe20000410000 */
[----:B------:R-:W1:Y:S01]  /*ca50*/  MUFU.EX2 R44, R10 ;  /* 0x0000000a002c7308 */ /* 0x000e620000000800 */
[----:B------:R-:W-:Y:S01]  /*ca60*/  MOV R162, R11 ;  /* 0x0000000b00a27202 */ /* 0x000fe20000000f00 */
[-C--:B------:R-:W-:Y:S01]  /*ca70*/  FMUL.FTZ R152, R152, R45.reuse ;  /* 0x0000002d98987220 */ /* 0x080fe20000410000 */
[C---:B------:R-:W-:Y:S01]  /*ca80*/  HMMA.16816.F32.BF16 R64, R4.reuse, R20, R128 ;  /* 0x000000140440723c */ /* 0x040fe20000041880 */
[----:B------:R-:W-:Y:S01]  /*ca90*/  F2FP.BF16.F32.PACK_AB R9, R47, R160 ;  /* 0x000000a02f09723e */ /* 0x000fe200000010ff */
[----:B------:R-:W-:Y:S01]  /*caa0*/  FMUL.FTZ R153, R153, R45 ;  /* 0x0000002d99997220 */ /* 0x000fe20000410000 */
[----:B--2---:R-:W-:Y:S01]  /*cab0*/  F2FP.BF16.F32.PACK_AB R11, R52, R245 ;  /* 0x000000f5340b723e */ /* 0x004fe200000010ff */
[-C--:B------:R-:W-:Y:S01]  /*cac0*/  FMUL.FTZ R68, R68, R45.reuse ;  /* 0x0000002d44447220 */ /* 0x080fe20000410000 */
[-C--:B------:R-:W-:Y:S01]  /*cad0*/  FMUL.FTZ R69, R69, R45.reuse ;  /* 0x0000002d45457220 */ /* 0x080fe20000410000 */
[C---:B------:R-:W-:Y:S01]  /*cae0*/  HMMA.16816.F32.BF16 R180, R4.reuse, R24, R144 ;  /* 0x0000001804b4723c */ /* 0x040fe20000041890 */
[----:B------:R-:W-:Y:S01]  /*caf0*/  MOV R161, R62 ;  /* 0x0000003e00a17202 */ /* 0x000fe20000000f00 */
[-C--:B------:R-:W-:Y:S01]  /*cb00*/  FMUL.FTZ R116, R116, R45.reuse ;  /* 0x0000002d74747220 */ /* 0x080fe20000410000 */
[-C--:B------:R-:W-:Y:S01]  /*cb10*/  FMUL.FTZ R117, R117, R45.reuse ;  /* 0x0000002d75757220 */ /* 0x080fe20000410000 */
[-C--:B------:R-:W-:Y:S01]  /*cb20*/  FMUL.FTZ R124, R124, R45.reuse ;  /* 0x0000002d7c7c7220 */ /* 0x080fe20000410000 */
[-C--:B------:R-:W-:Y:S01]  /*cb30*/  FMUL.FTZ R125, R125, R45.reuse ;  /* 0x0000002d7d7d7220 */ /* 0x080fe20000410000 */
[C---:B------:R-:W-:Y:S01]  /*cb40*/  HMMA.16816.F32.BF16 R176, R4.reuse, R26, R156 ;  /* 0x0000001a04b0723c */ /* 0x040fe2000004189c */
[-C--:B------:R-:W-:Y:S01]  /*cb50*/  FMUL.FTZ R132, R132, R45.reuse ;  /* 0x0000002d84847220 */ /* 0x080fe20000410000 */
[-C--:B-1----:R-:W-:Y:S01]  /*cb60*/  FMUL.FTZ R138, R138, R44.reuse ;  /* 0x0000002c8a8a7220 */ /* 0x082fe20000410000 */
[-C--:B------:R-:W-:Y:S01]  /*cb70*/  FMUL.FTZ R139, R139, R44.reuse ;  /* 0x0000002c8b8b7220 */ /* 0x080fe20000410000 */
[-C--:B------:R-:W-:Y:S01]  /*cb80*/  FMUL.FTZ R166, R166, R44.reuse ;  /* 0x0000002ca6a67220 */ /* 0x080fe20000410000 */
[-C--:B------:R-:W-:Y:S01]  /*cb90*/  FMUL.FTZ R167, R167, R44.reuse ;  /* 0x0000002ca7a77220 */ /* 0x080fe20000410000 */
[C---:B------:R-:W-:Y:S01]  /*cba0*/  HMMA.16816.F32.BF16 R56, R4.reuse, R18, R120 ;  /* 0x000000120438723c */ /* 0x040fe20000041878 */
[-C--:B------:R-:W-:Y:S01]  /*cbb0*/  FMUL.FTZ R170, R170, R44.reuse ;  /* 0x0000002caaaa7220 */ /* 0x080fe20000410000 */
[-C--:B------:R-:W-:Y:S01]  /*cbc0*/  FMUL.FTZ R171, R171, R44.reuse ;  /* 0x0000002cabab7220 */ /* 0x080fe20000410000 */
        /* <DEDUP_REMOVED lines=24> */
[----:B------:R-:W-:Y:S01]  /*cd50*/  FMUL.FTZ R85, R85, R45 ;  /* 0x0000002d55557220 */ /* 0x000fe20000410000 */
[-C--:B------:R-:W-:Y:S01]  /*cd60*/  FMUL.FTZ R86, R86, R44.reuse ;  /* 0x0000002c56567220 */ /* 0x080fe20000410000 */
[----:B------:R-:W-:Y:S01]  /*cd70*/  FMUL.FTZ R87, R87, R44 ;  /* 0x0000002c57577220 */ /* 0x000fe20000410000 */
[C---:B------:R-:W-:Y:S01]  /*cd80*/  HMMA.16816.F32.BF16 R144, R4.reuse, R36, R88 ;  /* 0x000000240490723c */ /* 0x040fe20000041858 */
[----:B------:R-:W-:Y:S01]  /*cd90*/  IMAD.MOV.U32 R79, RZ, RZ, R100 ;  /* 0x000000ffff4f7224 */ /* 0x000fe200078e0064 */
[----:B------:R-:W-:Y:S01]  /*cda0*/  MOV R100, R41 ;  /* 0x0000002900647202 */ /* 0x000fe20000000f00 */
[-C--:B------:R-:W-:Y:S01]  /*cdb0*/  FMUL.FTZ R96, R96, R45.reuse ;  /* 0x0000002d60607220 */ /* 0x080fe20000410000 */
[----:B------:R-:W-:Y:S01]  /*cdc0*/  MOV R78, R252 ;  /* 0x000000fc004e7202 */ /* 0x000fe20000000f00 */
[----:B------:R-:W-:Y:S01]  /*cdd0*/  FMUL.FTZ R97, R97, R45 ;  /* 0x0000002d61617220 */ /* 0x000fe20000410000 */
[----:B------:R-:W-:Y:S01]  /*cde0*/  HMMA.16816.F32.BF16 R128, R4, R38, R92 ;  /* 0x000000260480723c */ /* 0x000fe2000004185c */
[----:B------:R-:W-:Y:S01]  /*cdf0*/  F2FP.BF16.F32.PACK_AB R10, R79, R40 ;  /* 0x000000284f0a723e */ /* 0x000fe200000010ff */
[----:B------:R-:W-:Y:S01]  /*ce00*/  FMUL.FTZ R98, R98, R44 ;  /* 0x0000002c62627220 */ /* 0x000fe20000410000 */
[----:B------:R-:W-:Y:S01]  /*ce10*/  MOV R77, R54 ;  /* 0x00000036004d7202 */ /* 0x000fe20000000f00 */
[----:B------:R-:W-:Y:S01]  /*ce20*/  FMUL.FTZ R99, R99, R44 ;  /* 0x0000002c63637220 */ /* 0x000fe20000410000 */
[----:B------:R-:W-:-:S02]  /*ce30*/  MOV R54, R251 ;  /* 0x000000fb00367202 */ /* 0x000fc40000000f00 */
[--C-:B------:R-:W-:Y:S01]  /*ce40*/  FFMA.FTZ R4, R48, UR26, -R3.reuse ;  /* 0x0000001a30047c23 */ /* 0x100fe20008010803 */
[C---:B------:R-:W-:Y:S03]  /*ce50*/  HMMA.16816.F32.BF16 R60, R8.reuse, R22, R136 ;  /* 0x00000016083c723c */ /* 0x040fe60000041888 */
[----:B------:R1:W2:Y:S03]  /*ce60*/  MUFU.EX2 R41, R4 ;  /* 0x0000000400297308 */ /* 0x0002a60000000800 */
[C---:B------:R-:W-:Y:S06]  /*ce70*/  HMMA.16816.F32.BF16 R164, R8.reuse, R28, R164 ;  /* 0x0000001c08a4723c */ /* 0x040fec00000418a4 */
[C---:B------:R-:W-:Y:S01]  /*ce80*/  HMMA.16816.F32.BF16 R168, R8.reuse, R30, R168 ;  /* 0x0000001e08a8723c */ /* 0x040fe200000418a8 */
[----:B------:R-:W3:Y:S05]  /*ce90*/  LDSM.16.MT88.4 R28, [R222+0xa400] ;  /* 0x00a40000de1c783b */ /* 0x000eea0000004200 */
[----:B------:R-:W-:Y:S01]  /*cea0*/  HMMA.16816.F32.BF16 R140, R8, R26, R152 ;  /* 0x0000001a088c723c */ /* 0x000fe20000041898 */
[----:B-1----:R-:W-:-:S04]  /*ceb0*/  FFMA.FTZ R4, R49, UR26, -R3 ;  /* 0x0000001a31047c23 */ /* 0x002fc80008010803 */
[----:B------:R1:W4:Y:S01]  /*cec0*/  MUFU.EX2 R76, R4 ;  /* 0x00000004004c7308 */ /* 0x0003220000000800 */
[----:B------:R-:W-:Y:S01]  /*ced0*/  HMMA.16816.F32.BF16 R136, R8, R32, R68 ;  /* 0x000000200888723c */ /* 0x000fe20000041844 */
[----:B--2---:R-:W-:Y:S01]  /*cee0*/  IMAD.MOV.U32 R155, RZ, RZ, R41 ;  /* 0x000000ffff9b7224 */ /* 0x004fe200078e0029 */
[----:B------:R-:W-:Y:S01]  /*cef0*/  MOV R152, R52 ;  /* 0x0000003400987202 */ /* 0x000fe20000000f00 */
[----:B------:R-:W-:-:S03]  /*cf00*/  IMAD.MOV.U32 R153, RZ, RZ, R53 ;  /* 0x000000ffff997224 */ /* 0x000fc600078e0035 */
[----:B------:R-:W-:Y:S01]  /*cf10*/  HMMA.16816.F32.BF16 R120, R8, R16, R116 ;  /* 0x000000100878723c */ /* 0x000fe20000041874 */
[----:B------:R-:W-:Y:S02]  /*cf20*/  MOV R33, R40 ;  /* 0x0000002800217202 */ /* 0x000fe40000000f00 */
[----:B------:R-:W-:-:S03]  /*cf30*/  MOV R32, R250 ;  /* 0x000000fa00207202 */ /* 0x000fc60000000f00 */
[----:B------:R-:W-:Y:S01]  /*cf40*/  HMMA.16816.F32.BF16 R92, R8, R18, R124 ;  /* 0x00000012085c723c */ /* 0x000fe2000004187c */
[----:B------:R-:W2:Y:S01]  /*cf50*/  LDSM.16.MT88.4 R16, [R220+0x9400] ;  /* 0x00940000dc10783b */ /* 0x000ea20000004200 */
[----:B-1----:R-:W-:Y:S01]  /*cf60*/  FFMA.FTZ R4, R200, UR26, -R2 ;  /* 0x0000001ac8047c23 */ /* 0x002fe20008010802 */
[----:B------:R-:W-:-:S03]  /*cf70*/  MOV R200, R55 ;  /* 0x0000003700c87202 */ /* 0x000fc60000000f00 */
[C---:B------:R-:W-:Y:S01]  /*cf80*/  HMMA.16816.F32.BF16 R72, R8.reuse, R20, R132 ;  /* 0x000000140848723c */ /* 0x040fe20000041884 */
[----:B------:R-:W-:Y:S01]  /*cf90*/  MOV R55, R42 ;  /* 0x0000002a00377202 */ /* 0x000fe20000000f00 */
[----:B------:R1:W-:Y:S01]  /*cfa0*/  MUFU.EX2 R163, R4 ;  /* 0x0000000400a37308 */ /* 0x0003e20000000800 */
[----:B------:R-:W-:Y:S01]  /*cfb0*/  LDSM.16.MT88.4 R20, [R222+0x9400] ;  /* 0x00940000de14783b */ /* 0x000fe20000004200 */
[----:B------:R-:W-:Y:S02]  /*cfc0*/  MOV R127, R249 ;  /* 0x000000f9007f7202 */ /* 0x000fe40000000f00 */
[----:B------:R-:W-:Y:S01]  /*cfd0*/  HMMA.16816.F32.BF16 R148, R8, R24, R148 ;  /* 0x000000180894723c */ /* 0x000fe20000041894 */
[----:B------:R-:W-:Y:S01]  /*cfe0*/  LDSM.16.MT88.4 R24, [R220+0xa400] ;  /* 0x00a40000dc18783b */ /* 0x000fe20000004200 */
[----:B----4-:R-:W-:Y:S02]  /*cff0*/  MOV R154, R76 ;  /* 0x0000004c009a7202 */ /* 0x010fe40000000f00 */
[----:B------:R-:W-:-:S02]  /*d000*/  MOV R126, R248 ;  /* 0x000000f8007e7202 */ /* 0x000fc40000000f00 */
[----:B------:R-:W-:Y:S01]  /*d010*/  F2FP.BF16.F32.PACK_AB R6, R154, R155 ;  /* 0x0000009b9a06723e */ /* 0x000fe200000010ff */
[C---:B------:R-:W-:Y:S01]  /*d020*/  HMMA.16816.F32.BF16 R80, R8.reuse, R34, R80 ;  /* 0x000000220850723c */ /* 0x040fe20000041850 */
[----:B------:R-:W-:Y:S02]  /*d030*/  MOV R125, R247 ;  /* 0x000000f7007d7202 */ /* 0x000fe40000000f00 */
[----:B------:R-:W-:Y:S02]  /*d040*/  MOV R124, R246 ;  /* 0x000000f6007c7202 */ /* 0x000fe40000000f00 */
[----:B------:R-:W-:Y:S01]  /*d050*/  MOV R135, R78 ;  /* 0x0000004e00877202 */ /* 0x000fe20000000f00 */
[----:B-1----:R-:W-:Y:S01]  /*d060*/  FFMA.FTZ R4, R201, UR26, -R2 ;  /* 0x0000001ac9047c23 */ /* 0x002fe20008010802 */
[----:B------:R-:W-:Y:S01]  /*d070*/  IMAD.MOV.U32 R201, RZ, RZ, R161 ;  /* 0x000000ffffc97224 */ /* 0x000fe200078e00a1 */
[----:B------:R-:W-:Y:S01]  /*d080*/  MOV R161, R46 ;  /* 0x0000002e00a17202 */ /* 0x000fe20000000f00 */
[----:B------:R-:W-:Y:S01]  /*d090*/  HMMA.16816.F32.BF16 R84, R8, R36, R84 ;  /* 0x000000240854723c */ /* 0x000fe20000041854 */
[----:B------:R1:W4:Y:S01]  /*d0a0*/  MUFU.EX2 R252, R4 ;  /* 0x0000000400fc7308 */ /* 0x0003220000000800 */
[----:B------:R-:W-:-:S02]  /*d0b0*/  MOV R46, R43 ;  /* 0x0000002b002e7202 */ /* 0x000fc40000000f00 */
[----:B------:R-:W5:Y:S01]  /*d0c0*/  LDSM.16.MT88.4 R40, [R220+0xb400] ;  /* 0x00b40000dc28783b */ /* 0x000f620000004200 */
[----:B------:R-:W-:Y:S01]  /*d0d0*/  MOV R134, R79 ;  /* 0x0000004f00867202 */ /* 0x000fe20000000f00 */
[----:B------:R-:W-:Y:S01]  /*d0e0*/  HMMA.16816.F32.BF16 R96, R8, R38, R96 ;  /* 0x000000260860723c */ /* 0x000fe20000041860 */
[----:B------:R-:W-:Y:S01]  /*d0f0*/  MOV R133, R55 ;  /* 0x0000003700857202 */ /* 0x000fe20000000f00 */
[----:B------:R-:W-:Y:S01]  /*d100*/  LDSM.16.MT88.4 R36, [R220+0x9800] ;  /* 0x00980000dc24783b */ /* 0x000fe20000004200 */
[----:B------:R-:W-:-:S04]  /*d110*/  MOV R132, R54 ;  /* 0x0000003600847202 */ /* 0x000fc80000000f00 */
[----:B------:R-:W-:-:S04]  /*d120*/  FFMA.FTZ R8, R209, UR26, -R12 ;  /* 0x0000001ad1087c23 */ /* 0x000fc8000801080c */
[----:B------:R3:W-:Y:S01]  /*d130*/  MUFU.EX2 R247, R8 ;  /* 0x0000000800f77308 */ /* 0x0007e20000000800 */
[----:B-1----:R-:W-:Y:S01]  /*d140*/  FFMA.FTZ R4, R51, UR26, -R2 ;  /* 0x0000001a33047c23 */ /* 0x002fe20008010802 */
[----:B----4-:R-:W-:-:S06]  /*d150*/  F2FP.BF16.F32.PACK_AB R5, R252, R163 ;  /* 0x000000a3fc05723e */ /* 0x010fcc00000010ff */
[----:B------:R1:W-:Y:S01]  /*d160*/  MUFU.EX2 R251, R4 ;  /* 0x0000000400fb7308 */ /* 0x0003e20000000800 */
[----:B---3--:R-:W-:-:S07]  /*d170*/  FFMA.FTZ R8, R202, UR26, -R12 ;  /* 0x0000001aca087c23 */ /* 0x008fce000801080c */
[----:B------:R-:W3:Y:S01]  /*d180*/  MUFU.EX2 R246, R8 ;  /* 0x0000000800f67308 */ /* 0x000ee20000000800 */
[----:B-1----:R-:W-:Y:S02]  /*d190*/  FFMA.FTZ R4, R50, UR26, -R2 ;  /* 0x0000001a32047c23 */ /* 0x002fe40008010802 */
[----:B------:R-:W1:Y:S05]  /*d1a0*/  LDSM.16.MT88.4 R48, [R222+0xb400] ;  /* 0x00b40000de30783b */ /* 0x000e6a0000004200 */
[----:B------:R4:W2:Y:S01]  /*d1b0*/  MUFU.EX2 R250, R4 ;  /* 0x0000000400fa7308 */ /* 0x0008a20000000800 */
[----:B---3--:R-:W-:Y:S01]  /*d1c0*/  F2FP.BF16.F32.PACK_AB R11, R246, R247 ;  /* 0x000000f7f60b723e */ /* 0x008fe200000010ff */
[----:B----4-:R-:W-:Y:S01]  /*d1d0*/  FFMA.FTZ R4, R203, UR26, -R12 ;  /* 0x0000001acb047c23 */ /* 0x010fe2000801080c */
[----:B--2---:R-:W-:-:S02]  /*d1e0*/  F2FP.BF16.F32.PACK_AB R7, R250, R251 ;  /* 0x000000fbfa07723e */ /* 0x004fc400000010ff */
[----:B------:R-:W-:-:S03]  /*d1f0*/  MOV R203, R77 ;  /* 0x0000004d00cb7202 */ /* 0x000fc60000000f00 */
[----:B------:R2:W-:Y:S02]  /*d200*/  MUFU.EX2 R249, R4 ;  /* 0x0000000400f97308 */ /* 0x0005e40000000800 */
[----:B--2---:R-:W-:-:S06]  /*d210*/  FFMA.FTZ R4, R208, UR26, -R12 ;  /* 0x0000001ad0047c23 */ /* 0x004fcc000801080c */
[----:B------:R2:W3:Y:S02]  /*d220*/  MUFU.EX2 R248, R4 ;  /* 0x0000000400f87308 */ /* 0x0004e40000000800 */
[----:B--2---:R-:W-:Y:S02]  /*d230*/  F2FP.BF16.F32.PACK_AB R4, R162, R107 ;  /* 0x0000006ba204723e */ /* 0x004fe400000010ff */
[----:B---3--:R-:W-:-:S05]  /*d240*/  F2FP.BF16.F32.PACK_AB R9, R248, R249 ;  /* 0x000000f9f809723e */ /* 0x008fca00000010ff */
[C---:B------:R-:W-:Y:S06]  /*d250*/  HMMA.16816.F32.BF16 R116, R4.reuse, R30, R172 ;  /* 0x0000001e0474723c */ /* 0x040fec00000418ac */
[C---:B------:R-:W-:Y:S01]  /*d260*/  HMMA.16816.F32.BF16 R52, R4.reuse, R16, R188 ;  /* 0x000000100434723c */ /* 0x040fe200000418bc */
[----:B------:R-:W-:Y:S01]  /*d270*/  MOV R175, R124 ;  /* 0x0000007c00af7202 */ /* 0x000fe20000000f00 */
[----:B------:R-:W-:Y:S01]  /*d280*/  IMAD.MOV.U32 R173, RZ, RZ, R126 ;  /* 0x000000ffffad7224 */ /* 0x000fe200078e007e */
[----:B------:R-:W-:Y:S02]  /*d290*/  MOV R174, R125 ;  /* 0x0000007d00ae7202 */ /* 0x000fe40000000f00 */
[----:B------:R-:W-:Y:S01]  /*d2a0*/  MOV R172, R127 ;  /* 0x0000007f00ac7202 */ /* 0x000fe20000000f00 */
[----:B------:R-:W-:Y:S01]  /*d2b0*/  HMMA.16816.F32.BF16 R56, R4, R18, R56 ;  /* 0x000000120438723c */ /* 0x000fe20000041838 */
[----:B------:R-:W-:-:S02]  /*d2c0*/  MOV R191, R245 ;  /* 0x000000f500bf7202 */ /* 0x000fc40000000f00 */
[----:B------:R-:W-:-:S03]  /*d2d0*/  F2FP.BF16.F32.PACK_AB R8, R175, R100 ;  /* 0x00000064af08723e */ /* 0x000fc600000010ff */
[C---:B-----5:R-:W-:Y:S06]  /*d2e0*/  HMMA.16816.F32.BF16 R124, R4.reuse, R42, R156 ;  /* 0x0000002a047c723c */ /* 0x060fec000004189c */
[C---:B------:R-:W-:Y:S01]  /*d2f0*/  HMMA.16816.F32.BF16 R64, R4.reuse, R20, R64 ;  /* 0x000000140440723c */ /* 0x040fe20000041840 */
[----:B------:R-:W-:Y:S02]  /*d300*/  MOV R159, R152 ;  /* 0x00000098009f7202 */ /* 0x000fe40000000f00 */
[----:B------:R-:W-:Y:S02]  /*d310*/  MOV R158, R132 ;  /* 0x00000084009e7202 */ /* 0x000fe40000000f00 */
[----:B------:R-:W-:Y:S01]  /*d320*/  MOV R157, R133 ;  /* 0x00000085009d7202 */ /* 0x000fe20000000f00 */
[----:B------:R-:W-:Y:S01]  /*d330*/  HMMA.16816.F32.BF16 R68, R4, R22, R184 ;  /* 0x000000160444723c */ /* 0x000fe200000418b8 */
[----:B------:R-:W-:-:S02]  /*d340*/  MOV R152, R134 ;  /* 0x0000008600987202 */ /* 0x000fc40000000f00 */
[----:B------:R-:W-:-:S03]  /*d350*/  MOV R156, R135 ;  /* 0x00000087009c7202 */ /* 0x000fc60000000f00 */
[C---:B------:R-:W-:Y:S06]  /*d360*/  HMMA.16816.F32.BF16 R76, R4.reuse, R24, R180 ;  /* 0x00000018044c723c */ /* 0x040fec00000418b4 */
[C---:B------:R-:W-:Y:S06]  /*d370*/  HMMA.16816.F32.BF16 R88, R4.reuse, R26, R176 ;  /* 0x0000001a0458723c */ /* 0x040fec00000418b0 */
[C---:B------:R-:W-:Y:S06]  /*d380*/  HMMA.16816.F32.BF16 R108, R4.reuse, R28, R108 ;  /* 0x0000001c046c723c */ /* 0x040fec000004186c */
[C---:B------:R-:W-:Y:S06]  /*d390*/  HMMA.16816.F32.BF16 R112, R4.reuse, R40, R112 ;  /* 0x000000280470723c */ /* 0x040fec0000041870 */
[C---:B-1----:R-:W-:Y:S06]  /*d3a0*/  HMMA.16816.F32.BF16 R132, R4.reuse, R48, R144 ;  /* 0x000000300484723c */ /* 0x042fec0000041890 */
[----:B------:R-:W-:Y:S01]  /*d3b0*/  HMMA.16816.F32.BF16 R128, R4, R50, R128 ;  /* 0x000000320480723c */ /* 0x000fe20000041880 */
[----:B------:R-:W-:Y:S01]  /*d3c0*/  MOV R145, R155 ;  /* 0x0000009b00917202 */ /* 0x000fe20000000f00 */
[----:B------:R-:W-:Y:S01]  /*d3d0*/  IMAD.MOV.U32 R147, RZ, RZ, R32 ;  /* 0x000000ffff937224 */ /* 0x000fe200078e0020 */
[----:B------:R-:W-:-:S02]  /*d3e0*/  MOV R155, R235 ;  /* 0x000000eb009b7202 */ /* 0x000fc40000000f00 */
[----:B------:R-:W-:Y:S02]  /*d3f0*/  MOV R144, R203 ;  /* 0x000000cb00907202 */ /* 0x000fe40000000f00 */
[--C-:B------:R-:W-:Y:S01]  /*d400*/  FFMA.FTZ R4, R210, UR26, -R0.reuse ;  /* 0x0000001ad2047c23 */ /* 0x100fe20008010800 */
[----:B------:R-:W-:Y:S02]  /*d410*/  MOV R203, R106 ;  /* 0x0000006a00cb7202 */ /* 0x000fe40000000f00 */
[----:B------:R-:W-:Y:S01]  /*d420*/  F2FP.BF16.F32.PACK_AB R10, R144, R201 ;  /* 0x000000c9900a723e */ /* 0x000fe200000010ff */
[----:B------:R1:W-:Y:S01]  /*d430*/  MUFU.EX2 R245, R4 ;  /* 0x0000000400f57308 */ /* 0x0003e20000000800 */
[----:B------:R-:W-:Y:S02]  /*d440*/  MOV R146, R33 ;  /* 0x0000002100927202 */ /* 0x000fe40000000f00 */
[----:B------:R-:W-:Y:S03]  /*d450*/  LDSM.16.MT88.4 R32, [R222+0x9800] ;  /* 0x00980000de20783b */ /* 0x000fe60000004200 */
[C---:B------:R-:W-:Y:S06]  /*d460*/  HMMA.16816.F32.BF16 R120, R8.reuse, R16, R120 ;  /* 0x000000100878723c */ /* 0x040fec0000041878 */
        /* <DEDUP_REMOVED lines=8> */
[----:B------:R-:W-:Y:S01]  /*d4f0*/  HMMA.16816.F32.BF16 R140, R8, R26, R140 ;  /* 0x0000001a088c723c */ /* 0x000fe2000004188c */
[----:B------:R-:W-:Y:S01]  /*d500*/  LDSM.16.MT88.4 R24, [R222+0xa800] ;  /* 0x00a80000de18783b */ /* 0x000fe20000004200 */
[----:B-1----:R-:W-:-:S04]  /*d510*/  FFMA.FTZ R4, R204, UR26, -R3 ;  /* 0x0000001acc047c23 */ /* 0x002fc80008010803 */
[----:B------:R1:W-:Y:S01]  /*d520*/  MUFU.EX2 R210, R4 ;  /* 0x0000000400d27308 */ /* 0x0003e20000000800 */
[C---:B------:R-:W-:Y:S06]  /*d530*/  HMMA.16816.F32.BF16 R164, R8.reuse, R28, R164 ;  /* 0x0000001c08a4723c */ /* 0x040fec00000418a4 */
[C---:B------:R-:W-:Y:S01]  /*d540*/  HMMA.16816.F32.BF16 R168, R8.reuse, R30, R168 ;  /* 0x0000001e08a8723c */ /* 0x040fe200000418a8 */
[----:B------:R-:W2:Y:S05]  /*d550*/  LDSM.16.MT88.4 R28, [R220+0xa800] ;  /* 0x00a80000dc1c783b */ /* 0x000eaa0000004200 */
[----:B------:R-:W-:Y:S01]  /*d560*/  HMMA.16816.F32.BF16 R184, R8, R42, R80 ;  /* 0x0000002a08b8723c */ /* 0x000fe20000041850 */
[----:B-1----:R-:W-:-:S05]  /*d570*/  FFMA.FTZ R4, R194, UR26, -R3 ;  /* 0x0000001ac2047c23 */ /* 0x002fca0008010803 */
[C---:B------:R-:W-:Y:S01]  /*d580*/  HMMA.16816.F32.BF16 R84, R8.reuse, R48, R84 ;  /* 0x000000300854723c */ /* 0x040fe20000041854 */
[----:B------:R-:W-:Y:S01]  /*d590*/  MOV R82, R162 ;  /* 0x000000a200527202 */ /* 0x000fe20000000f00 */
[----:B------:R1:W-:Y:S01]  /*d5a0*/  MUFU.EX2 R209, R4 ;  /* 0x0000000400d17308 */ /* 0x0003e20000000800 */
[----:B------:R-:W-:Y:S01]  /*d5b0*/  IMAD.MOV.U32 R83, RZ, RZ, R163 ;  /* 0x000000ffff537224 */ /* 0x000fe200078e00a3 */
[----:B------:R-:W-:Y:S02]  /*d5c0*/  MOV R43, R146 ;  /* 0x00000092002b7202 */ /* 0x000fe40000000f00 */
[----:B------:R-:W-:Y:S01]  /*d5d0*/  HMMA.16816.F32.BF16 R180, R8, R50, R96 ;  /* 0x0000003208b4723c */ /* 0x000fe20000041860 */
[----:B-1----:R-:W-:-:S04]  /*d5e0*/  FFMA.FTZ R4, R193, UR26, -R3 ;  /* 0x0000001ac1047c23 */ /* 0x002fc80008010803 */
[----:B------:R1:W-:Y:S02]  /*d5f0*/  MUFU.EX2 R208, R4 ;  /* 0x0000000400d07308 */ /* 0x0003e40000000800 */
[----:B-1----:R-:W-:Y:S02]  /*d600*/  FFMA.FTZ R4, R192, UR26, -R3 ;  /* 0x0000001ac0047c23 */ /* 0x002fe40008010803 */
[----:B------:R-:W-:Y:S04]  /*d610*/  HMMA.16816.F32.BF16 R192, R8, R40, R136 ;  /* 0x0000002808c0723c */ /* 0x000fe80000041888 */
[----:B------:R1:W3:Y:S03]  /*d620*/  MUFU.EX2 R106, R4 ;  /* 0x00000004006a7308 */ /* 0x0002e60000000800 */
[----:B------:R-:W-:Y:S01]  /*d630*/  FFMA.FTZ R8, R218, UR26, -R0 ;  /* 0x0000001ada087c23 */ /* 0x000fe20008010800 */
[----:B------:R-:W-:Y:S01]  /*d640*/  MOV R41, R200 ;  /* 0x000000c800297202 */ /* 0x000fe20000000f00 */
[----:B------:R-:W-:Y:S01]  /*d650*/  IMAD.MOV.U32 R138, RZ, RZ, R203 ;  /* 0x000000ffff8a7224 */ /* 0x000fe200078e00cb */
[----:B------:R-:W-:-:S02]  /*d660*/  MOV R136, R155 ;  /* 0x0000009b00887202 */ /* 0x000fc40000000f00 */
[----:B------:R4:W-:Y:S01]  /*d670*/  MUFU.EX2 R200, R8 ;  /* 0x0000000800c87308 */ /* 0x0009e20000000800 */
[----:B------:R-:W-:Y:S02]  /*d680*/  MOV R139, R191 ;  /* 0x000000bf008b7202 */ /* 0x000fe40000000f00 */
[----:B------:R-:W-:Y:S02]  /*d690*/  MOV R49, R136 ;  /* 0x0000008800317202 */ /* 0x000fe40000000f00 */
[----:B------:R-:W-:Y:S02]  /*d6a0*/  MOV R42, R139 ;  /* 0x0000008b002a7202 */ /* 0x000fe40000000f00 */
[----:B------:R-:W-:Y:S01]  /*d6b0*/  MOV R136, R156 ;  /* 0x0000009c00887202 */ /* 0x000fe20000000f00 */
[----:B-1----:R-:W-:Y:S01]  /*d6c0*/  FFMA.FTZ R4, R205, UR26, -R2 ;  /* 0x0000001acd047c23 */ /* 0x002fe20008010802 */
[----:B---3--:R-:W-:Y:S02]  /*d6d0*/  F2FP.BF16.F32.PACK_AB R6, R106, R208 ;  /* 0x000000d06a06723e */ /* 0x008fe400000010ff */
[----:B------:R-:W-:Y:S01]  /*d6e0*/  MOV R137, R201 ;  /* 0x000000c900897202 */ /* 0x000fe20000000f00 */
[----:B------:R1:W-:Y:S01]  /*d6f0*/  MUFU.EX2 R205, R4 ;  /* 0x0000000400cd7308 */ /* 0x0003e20000000800 */
[----:B------:R-:W-:-:S02]  /*d700*/  MOV R80, R41 ;  /* 0x0000002900507202 */ /* 0x000fc40000000f00 */
[----:B------:R-:W-:Y:S01]  /*d710*/  MOV R41, R137 ;  /* 0x0000008900297202 */ /* 0x000fe20000000f00 */
[----:B------:R-:W-:Y:S02]  /*d720*/  IMAD.MOV.U32 R137, RZ, RZ, R157 ;  /* 0x000000ffff897224 */ /* 0x000fe400078e009d */
[----:B----4-:R-:W-:Y:S01]  /*d730*/  FFMA.FTZ R8, R199, UR26, -R0 ;  /* 0x0000001ac7087c23 */ /* 0x010fe20008010800 */
[----:B------:R-:W-:Y:S02]  /*d740*/  MOV R139, R159 ;  /* 0x0000009f008b7202 */ /* 0x000fe40000000f00 */
[----:B------:R-:W-:Y:S02]  /*d750*/  MOV R40, R160 ;  /* 0x000000a000287202 */ /* 0x000fe40000000f00 */
[----:B------:R-:W-:Y:S02]  /*d760*/  MOV R51, R137 ;  /* 0x0000008900337202 */ /* 0x000fe40000000f00 */
[----:B------:R-:W-:-:S02]  /*d770*/  MOV R137, R172 ;  /* 0x000000ac00897202 */ /* 0x000fc40000000f00 */
[----:B------:R-:W-:Y:S02]  /*d780*/  MOV R155, R161 ;  /* 0x000000a1009b7202 */ /* 0x000fe40000000f00 */
[----:B------:R-:W-:Y:S01]  /*d790*/  MOV R81, R40 ;  /* 0x0000002800517202 */ /* 0x000fe20000000f00 */
[--C-:B-1----:R-:W-:Y:S01]  /*d7a0*/  FFMA.FTZ R4, R197, UR26, -R2.reuse ;  /* 0x0000001ac5047c23 */ /* 0x102fe20008010802 */
[----:B------:R-:W-:Y:S02]  /*d7b0*/  MOV R197, R101 ;  /* 0x0000006500c57202 */ /* 0x000fe40000000f00 */
[----:B------:R-:W-:Y:S01]  /*d7c0*/  MOV R218, R51 ;  /* 0x0000003300da7202 */ /* 0x000fe20000000f00 */
[----:B------:R1:W3:Y:S01]  /*d7d0*/  MUFU.EX2 R204, R4 ;  /* 0x0000000400cc7308 */ /* 0x0002e20000000800 */
[----:B------:R-:W-:Y:S02]  /*d7e0*/  MOV R40, R145 ;  /* 0x0000009100287202 */ /* 0x000fe40000000f00 */
[----:B------:R-:W-:Y:S01]  /*d7f0*/  MOV R199, R41 ;  /* 0x0000002900c77202 */ /* 0x000fe20000000f00 */
[----:B-1----:R-:W-:Y:S01]  /*d800*/  FFMA.FTZ R4, R13, UR26, -R2 ;  /* 0x0000001a0d047c23 */ /* 0x002fe20008010802 */
[----:B------:R-:W-:Y:S01]  /*d810*/  FFMA.FTZ R13, R206, UR26, -R0 ;  /* 0x0000001ace0d7c23 */ /* 0x000fe20008010800 */
[----:B------:R-:W-:-:S02]  /*d820*/  MOV R206, R83 ;  /* 0x0000005300ce7202 */ /* 0x000fc40000000f00 */
[----:B------:R1:W-:Y:S01]  /*d830*/  MUFU.EX2 R101, R4 ;  /* 0x0000000400657308 */ /* 0x0003e20000000800 */
[----:B---3--:R-:W-:Y:S02]  /*d840*/  F2FP.BF16.F32.PACK_AB R5, R204, R205 ;  /* 0x000000cdcc05723e */ /* 0x008fe400000010ff */
[----:B------:R-:W-:-:S05]  /*d850*/  MOV R83, R144 ;  /* 0x0000009000537202 */ /* 0x000fca0000000f00 */
[----:B------:R-:W-:Y:S01]  /*d860*/  MUFU.EX2 R201, R13 ;  /* 0x0000000d00c97308 */ /* 0x000fe20000000800 */
[----:B-1----:R-:W-:Y:S01]  /*d870*/  FFMA.FTZ R4, R196, UR26, -R2 ;  /* 0x0000001ac4047c23 */ /* 0x002fe20008010802 */
[----:B------:R-:W-:-:S06]  /*d880*/  MOV R196, R100 ;  /* 0x0000006400c47202 */ /* 0x000fcc0000000f00 */
[----:B------:R1:W3:Y:S01]  /*d890*/  MUFU.EX2 R100, R4 ;  /* 0x0000000400647308 */ /* 0x0002e20000000800 */
[----:B------:R-:W-:Y:S02]  /*d8a0*/  MOV R48, R196 ;  /* 0x000000c400307202 */ /* 0x000fe40000000f00 */
[----:B------:R-:W-:Y:S01]  /*d8b0*/  MOV R196, R147 ;  /* 0x0000009300c47202 */ /* 0x000fe20000000f00 */
[----:B-1----:R-:W-:Y:S01]  /*d8c0*/  FFMA.FTZ R4, R214, UR26, -R0 ;  /* 0x0000001ad6047c23 */ /* 0x002fe20008010800 */
[----:B------:R-:W-:Y:S01]  /*d8d0*/  IMAD.MOV.U32 R214, RZ, RZ, R138 ;  /* 0x000000ffffd67224 */ /* 0x000fe200078e008a */
[----:B---3--:R-:W-:Y:S02]  /*d8e0*/  F2FP.BF16.F32.PACK_AB R7, R100, R101 ;  /* 0x000000656407723e */ /* 0x008fe400000010ff */
[----:B------:R1:W-:Y:S01]  /*d8f0*/  MUFU.EX2 R203, R4 ;  /* 0x0000000400cb7308 */ /* 0x0003e20000000800 */
[----:B------:R-:W-:-:S04]  /*d900*/  MOV R138, R158 ;  /* 0x0000009e008a7202 */ /* 0x000fc80000000f00 */
[----:B------:R-:W-:Y:S02]  /*d910*/  MOV R50, R138 ;  /* 0x0000008a00327202 */ /* 0x000fe40000000f00 */
[----:B------:R-:W-:Y:S01]  /*d920*/  MOV R138, R174 ;  /* 0x000000ae008a7202 */ /* 0x000fe20000000f00 */
[--C-:B-1----:R-:W-:Y:S01]  /*d930*/  FFMA.FTZ R4, R198, UR26, -R0.reuse ;  /* 0x0000001ac6047c23 */ /* 0x102fe20008010800 */
[----:B------:R-:W-:Y:S01]  /*d940*/  FFMA.FTZ R0, R236, UR26, -R0 ;  /* 0x0000001aec007c23 */ /* 0x000fe20008010800 */
[----:B------:R1:W-:Y:S08]  /*d950*/  MUFU.EX2 R198, R8 ;  /* 0x0000000800c67308 */ /* 0x0003f00000000800 */
[----:B------:R3:W4:Y:S01]  /*d960*/  MUFU.EX2 R202, R4 ;  /* 0x0000000400ca7308 */ /* 0x0007220000000800 */
[----:B-1----:R-:W-:Y:S01]  /*d970*/  FFMA.FTZ R8, R241, UR26, -R12 ;  /* 0x0000001af1087c23 */ /* 0x002fe2000801080c */
[----:B------:R-:W-:-:S02]  /*d980*/  MOV R241, R82 ;  /* 0x0000005200f17202 */ /* 0x000fc40000000f00 */
[----:B------:R-:W-:-:S04]  /*d990*/  MOV R82, R197 ;  /* 0x000000c500527202 */ /* 0x000fc80000000f00 */
[----:B------:R1:W-:Y:S01]  /*d9a0*/  MUFU.EX2 R197, R8 ;  /* 0x0000000800c57308 */ /* 0x0003e20000000800 */
[----:B---3--:R-:W-:Y:S02]  /*d9b0*/  F2FP.BF16.F32.PACK_AB R4, R209, R210 ;  /* 0x000000d2d104723e */ /* 0x008fe400000010ff */
[----:B----4-:R-:W-:-:S05]  /*d9c0*/  F2FP.BF16.F32.PACK_AB R10, R202, R203 ;  /* 0x000000cbca0a723e */ /* 0x010fca00000010ff */
[C---:B------:R-:W-:Y:S06]  /*d9d0*/  HMMA.16816.F32.BF16 R176, R4.reuse, R36, R52 ;  /* 0x0000002404b0723c */ /* 0x040fec0000041834 */
[----:B--2---:R-:W-:Y:S01]  /*d9e0*/  HMMA.16816.F32.BF16 R156, R4, R30, R88 ;  /* 0x0000001e049c723c */ /* 0x004fe20000041858 */
[----:B-1----:R-:W-:Y:S01]  /*d9f0*/  FFMA.FTZ R8, R239, UR26, -R12 ;  /* 0x0000001aef087c23 */ /* 0x002fe2000801080c */
[----:B------:R-:W-:Y:S02]  /*da00*/  MOV R239, R175 ;  /* 0x000000af00ef7202 */ /* 0x000fe40000000f00 */
[----:B------:R-:W-:-:S02]  /*da10*/  MOV R175, R107 ;  /* 0x0000006b00af7202 */ /* 0x000fc40000000f00 */
[----:B------:R1:W2:Y:S01]  /*da20*/  MUFU.EX2 R107, R8 ;  /* 0x00000008006b7308 */ /* 0x0002a20000000800 */
[C---:B------:R-:W-:Y:S06]  /*da30*/  HMMA.16816.F32.BF16 R88, R4.reuse, R20, R132 ;  /* 0x000000140458723c */ /* 0x040fec0000041884 */
[C---:B------:R-:W-:Y:S06]  /*da40*/  HMMA.16816.F32.BF16 R160, R4.reuse, R32, R64 ;  /* 0x0000002004a0723c */ /* 0x040fec0000041840 */
[----:B------:R-:W-:Y:S01]  /*da50*/  HMMA.16816.F32.BF16 R188, R4, R38, R56 ;  /* 0x0000002604bc723c */ /* 0x000fe20000041838 */
[----:B-1----:R-:W-:Y:S01]  /*da60*/  FFMA.FTZ R8, R237, UR26, -R12 ;  /* 0x0000001aed087c23 */ /* 0x002fe2000801080c */
[----:B------:R-:W-:-:S04]  /*da70*/  MOV R237, R206 ;  /* 0x000000ce00ed7202 */ /* 0x000fc80000000f00 */
[C---:B------:R-:W-:Y:S01]  /*da80*/  HMMA.16816.F32.BF16 R144, R4.reuse, R28, R76 ;  /* 0x0000001c0490723c */ /* 0x040fe2000004184c */
[----:B------:R-:W-:Y:S01]  /*da90*/  MOV R206, R48 ;  /* 0x0000003000ce7202 */ /* 0x000fe20000000f00 */
[----:B------:R1:W-:Y:S01]  /*daa0*/  MUFU.EX2 R55, R8 ;  /* 0x0000000800377308 */ /* 0x0003e20000000800 */
[----:B------:R-:W-:Y:S01]  /*dab0*/  MOV R48, R49 ;  /* 0x0000003100307202 */ /* 0x000fe20000000f00 */
[----:B------:R-:W-:Y:S01]  /*dac0*/  IMAD.MOV.U32 R49, RZ, RZ, R214 ;  /* 0x000000ffff317224 */ /* 0x000fe200078e00d6 */
[----:B------:R-:W-:Y:S01]  /*dad0*/  MOV R214, R42 ;  /* 0x0000002a00d67202 */ /* 0x000fe20000000f00 */
        /* <DEDUP_REMOVED lines=8> */
[C---:B------:R-:W-:Y:S01]  /*db60*/  HMMA.16816.F32.BF16 R64, R4.reuse, R16, R112 ;  /* 0x000000100440723c */ /* 0x040fe20000041870 */
[----:B------:R-:W-:Y:S01]  /*db70*/  MOV R49, R214 ;  /* 0x000000d600317202 */ /* 0x000fe20000000f00 */
[----:B-1----:R-:W-:Y:S01]  /*db80*/  FFMA.FTZ R8, R238, UR26, -R12 ;  /* 0x0000001aee087c23 */ /* 0x002fe2000801080c */
[----:B------:R-:W-:Y:S02]  /*db90*/  MOV R214, R42 ;  /* 0x0000002a00d67202 */ /* 0x000fe40000000f00 */
[----:B------:R-:W-:Y:S01]  /*dba0*/  MOV R42, R43 ;  /* 0x0000002b002a7202 */ /* 0x000fe20000000f00 */
[----:B------:R-:W-:Y:S01]  /*dbb0*/  IMAD.MOV.U32 R43, RZ, RZ, R196 ;  /* 0x000000ffff2b7224 */ /* 0x000fe200078e00c4 */
[----:B------:R1:W3:Y:S01]  /*dbc0*/  MUFU.EX2 R54, R8 ;  /* 0x0000000800367308 */ /* 0x0002e20000000800 */
[----:B------:R-:W-:Y:S01]  /*dbd0*/  MOV R136, R139 ;  /* 0x0000008b00887202 */ /* 0x000fe20000000f00 */
[----:B------:R-:W-:Y:S01]  /*dbe0*/  IMAD.MOV.U32 R139, RZ, RZ, R173 ;  /* 0x000000ffff8b7224 */ /* 0x000fe200078e00ad */
[----:B--2---:R-:W-:Y:S01]  /*dbf0*/  F2FP.BF16.F32.PACK_AB R9, R107, R197 ;  /* 0x000000c56b09723e */ /* 0x004fe200000010ff */
[C---:B------:R-:W-:Y:S01]  /*dc00*/  HMMA.16816.F32.BF16 R76, R4.reuse, R18, R124 ;  /* 0x00000012044c723c */ /* 0x040fe2000004187c */
[----:B------:R-:W-:Y:S01]  /*dc10*/  MOV R238, R175 ;  /* 0x000000af00ee7202 */ /* 0x000fe20000000f00 */
[----:B------:R-:W-:Y:S01]  /*dc20*/  IMAD.MOV.U32 R115, RZ, RZ, R80 ;  /* 0x000000ffff737224 */ /* 0x000fe200078e0050 */
[----:B------:R-:W-:Y:S01]  /*dc30*/  MOV R13, R48 ;  /* 0x00000030000d7202 */ /* 0x000fe20000000f00 */
[----:B------:R2:W-:Y:S01]  /*dc40*/  MUFU.EX2 R196, R0 ;  /* 0x0000000000c47308 */ /* 0x0005e20000000800 */
[----:B------:R-:W-:Y:S01]  /*dc50*/  MOV R71, R43 ;  /* 0x0000002b00477202 */ /* 0x000fe20000000f00 */
[C---:B------:R-:W-:Y:S01]  /*dc60*/  HMMA.16816.F32.BF16 R172, R4.reuse, R26, R116 ;  /* 0x0000001a04ac723c */ /* 0x040fe20000041874 */
[----:B------:R-:W-:Y:S01]  /*dc70*/  MOV R114, R81 ;  /* 0x0000005100727202 */ /* 0x000fe20000000f00 */
[----:B------:R-:W-:Y:S04]  /*dc80*/  LDSM.16.MT88.4 R124, [R220+0x9c00] ;  /* 0x009c0000dc7c783b */ /* 0x000fe80000004200 */
[----:B------:R-:W-:Y:S01]  /*dc90*/  HMMA.16816.F32.BF16 R56, R4, R22, R128 ;  /* 0x000000160438723c */ /* 0x000fe20000041880 */
[----:B-1----:R-:W-:Y:S01]  /*dca0*/  F2FP.BF16.F32.PACK_AB R8, R235, R245 ;  /* 0x000000f5eb08723e */ /* 0x002fe200000010ff */
[----:B------:R-:W-:Y:S01]  /*dcb0*/  LDSM.16.MT88.4 R4, [R222+0xbc00] ;  /* 0x00bc0000de04783b */ /* 0x000fe20000004200 */
[----:B---3--:R-:W-:Y:S01]  /*dcc0*/  F2FP.BF16.F32.PACK_AB R11, R54, R55 ;  /* 0x00000037360b723e */ /* 0x008fe200000010ff */
[----:B--2---:R-:W-:Y:S01]  /*dcd0*/  FFMA.FTZ R0, R240, UR26, -R12 ;  /* 0x0000001af0007c23 */ /* 0x004fe2000801080c */
[----:B------:R-:W-:-:S05]  /*dce0*/  MOV R240, R50 ;  /* 0x0000003200f07202 */ /* 0x000fca0000000f00 */
[C---:B------:R-:W-:Y:S01]  /*dcf0*/  HMMA.16816.F32.BF16 R132, R8.reuse, R32, R72 ;  /* 0x000000200884723c */ /* 0x040fe20000041848 */
[----:B------:R1:W-:Y:S05]  /*dd00*/  MUFU.EX2 R53, R0 ;  /* 0x0000000000357308 */ /* 0x0003ea0000000800 */
[C---:B------:R-:W-:Y:S06]  /*dd10*/  HMMA.16816.F32.BF16 R116, R8.reuse, R36, R120 ;  /* 0x000000240874723c */ /* 0x040fec0000041878 */
[C---:B------:R-:W-:Y:S06]  /*dd20*/  HMMA.16816.F32.BF16 R148, R8.reuse, R28, R148 ;  /* 0x0000001c0894723c */ /* 0x040fec0000041894 */
[----:B------:R-:W-:Y:S01]  /*dd30*/  HMMA.16816.F32.BF16 R164, R8, R24, R164 ;  /* 0x0000001808a4723c */ /* 0x000fe200000418a4 */
[----:B-1----:R-:W-:Y:S01]  /*dd40*/  FFMA.FTZ R0, R217, UR26, -R3 ;  /* 0x0000001ad9007c23 */ /* 0x002fe20008010803 */
[----:B------:R-:W-:-:S02]  /*dd50*/  MOV R217, R206 ;  /* 0x000000ce00d97202 */ /* 0x000fc40000000f00 */
[----:B------:R-:W-:Y:S01]  /*dd60*/  MOV R206, R49 ;  /* 0x0000003100ce7202 */ /* 0x000fe20000000f00 */
[----:B------:R1:W-:Y:S01]  /*dd70*/  MUFU.EX2 R52, R0 ;  /* 0x0000000000347308 */ /* 0x0003e20000000800 */
[C---:B------:R-:W-:Y:S06]  /*dd80*/  HMMA.16816.F32.BF16 R48, R8.reuse, R38, R92 ;  /* 0x000000260830723c */ /* 0x040fec000004185c */
[C---:B------:R-:W-:Y:S06]  /*dd90*/  HMMA.16816.F32.BF16 R36, R8.reuse, R30, R140 ;  /* 0x0000001e0824723c */ /* 0x040fec000004188c */
[----:B------:R-:W-:Y:S01]  /*dda0*/  HMMA.16816.F32.BF16 R60, R8, R34, R60 ;  /* 0x00000022083c723c */ /* 0x000fe2000004183c */
[----:B------:R-:W-:Y:S01]  /*ddb0*/  MOV R30, R139 ;  /* 0x0000008b001e7202 */ /* 0x000fe20000000f00 */
[----:B-1----:R-:W-:Y:S01]  /*ddc0*/  FFMA.FTZ R0, R216, UR26, -R3 ;  /* 0x0000001ad8007c23 */ /* 0x002fe20008010803 */
[----:B------:R-:W-:-:S03]  /*ddd0*/  MOV R216, R136 ;  /* 0x0000008800d87202 */ /* 0x000fc60000000f00 */
[C---:B------:R-:W-:Y:S01]  /*dde0*/  HMMA.16816.F32.BF16 R84, R8.reuse, R20, R84 ;  /* 0x000000140854723c */ /* 0x040fe20000041854 */
[----:B------:R-:W-:Y:S02]  /*ddf0*/  MOV R136, R137 ;  /* 0x0000008900887202 */ /* 0x000fe40000000f00 */
[----:B------:R-:W-:Y:S01]  /*de00*/  MOV R137, R138 ;  /* 0x0000008a00897202 */ /* 0x000fe20000000f00 */
[----:B------:R-:W-:Y:S01]  /*de10*/  IMAD.MOV.U32 R138, RZ, RZ, R47 ;  /* 0x000000ffff8a7224 */ /* 0x000fe200078e002f */
[----:B------:R-:W-:Y:S01]  /*de20*/  MOV R29, R136 ;  /* 0x00000088001d7202 */ /* 0x000fe20000000f00 */
[----:B------:R1:W2:Y:S01]  /*de30*/  MUFU.EX2 R47, R0 ;  /* 0x00000000002f7308 */ /* 0x0002a20000000800 */
[----:B------:R-:W-:Y:S01]  /*de40*/  MOV R35, R13 ;  /* 0x0000000d00237202 */ /* 0x000fe20000000f00 */
[----:B------:R-:W-:Y:S01]  /*de50*/  HMMA.16816.F32.BF16 R20, R8, R22, R180 ;  /* 0x000000160814723c */ /* 0x000fe200000418b4 */
[----:B------:R-:W-:Y:S02]  /*de60*/  MOV R31, R138 ;  /* 0x0000008a001f7202 */ /* 0x000fe40000000f00 */
[----:B------:R-:W-:-:S02]  /*de70*/  MOV R13, R42 ;  /* 0x0000002a000d7202 */ /* 0x000fc40000000f00 */
[----:B------:R-:W-:Y:S02]  /*de80*/  MOV R34, R206 ;  /* 0x000000ce00227202 */ /* 0x000fe40000000f00 */
[----:B------:R-:W-:Y:S01]  /*de90*/  MOV R206, R83 ;  /* 0x0000005300ce7202 */ /* 0x000fe20000000f00 */
[--C-:B-1----:R-:W-:Y:S01]  /*dea0*/  FFMA.FTZ R0, R211, UR26, -R3.reuse ;  /* 0x0000001ad3007c23 */ /* 0x102fe20008010803 */
[----:B------:R-:W-:Y:S01]  /*deb0*/  MOV R211, R152 ;  /* 0x0000009800d37202 */ /* 0x000fe20000000f00 */
[----:B------:R-:W-:Y:S01]  /*dec0*/  FFMA.FTZ R3, R213, UR26, -R3 ;  /* 0x0000001ad5037c23 */ /* 0x000fe20008010803 */
[----:B------:R-:W-:Y:S02]  /*ded0*/  MOV R152, R46 ;  /* 0x0000002e00987202 */ /* 0x000fe40000000f00 */
[----:B------:R1:W-:Y:S01]  /*dee0*/  MUFU.EX2 R46, R0 ;  /* 0x00000000002e7308 */ /* 0x0003e20000000800 */
[----:B------:R-:W-:Y:S02]  /*def0*/  MOV R213, R218 ;  /* 0x000000da00d57202 */ /* 0x000fe40000000f00 */
[----:B------:R-:W-:-:S02]  /*df00*/  MOV R218, R40 ;  /* 0x0000002800da7202 */ /* 0x000fc40000000f00 */
[----:B------:R-:W-:Y:S01]  /*df10*/  HMMA.16816.F32.BF16 R40, R8, R26, R168 ;  /* 0x0000001a0828723c */ /* 0x000fe200000418a8 */
[----:B--2---:R-:W-:Y:S01]  /*df20*/  F2FP.BF16.F32.PACK_AB R92, R47, R52 ;  /* 0x000000342f5c723e */ /* 0x004fe200000010ff */
[----:B------:R-:W-:Y:S01]  /*df30*/  LDSM.16.MT88.4 R168, [R222+0xac00] ;  /* 0x00ac0000dea8783b */ /* 0x000fe20000004200 */
[----:B------:R-:W2:Y:S04]  /*df40*/  MUFU.EX2 R33, R3 ;  /* 0x0000000300217308 */ /* 0x000ea80000000800 */
[----:B------:R-:W-:Y:S02]  /*df50*/  MOV R27, R82 ;  /* 0x00000052001b7202 */ /* 0x000fe40000000f00 */
[----:B------:R-:W-:Y:S01]  /*df60*/  LDSM.16.MT88.4 R80, [R220+0xbc00] ;  /* 0x00bc0000dc50783b */ /* 0x000fe20000004200 */
[----:B-1----:R-:W-:Y:S01]  /*df70*/  FFMA.FTZ R0, R207, UR26, -R2 ;  /* 0x0000001acf007c23 */ /* 0x002fe20008010802 */
[----:B------:R-:W-:-:S02]  /*df80*/  MOV R207, R214 ;  /* 0x000000d600cf7202 */ /* 0x000fc40000000f00 */
[----:B------:R-:W-:Y:S01]  /*df90*/  MOV R214, R154 ;  /* 0x0000009a00d67202 */ /* 0x000fe20000000f00 */
[----:B------:R1:W-:Y:S01]  /*dfa0*/  MUFU.EX2 R32, R0 ;  /* 0x0000000000207308 */ /* 0x0003e20000000800 */
[----:B--2---:R-:W-:Y:S02]  /*dfb0*/  F2FP.BF16.F32.PACK_AB R94, R33, R46 ;  /* 0x0000002e215e723e */ /* 0x004fe400000010ff */
[----:B------:R-:W-:-:S05]  /*dfc0*/  MOV R3, R155 ;  /* 0x0000009b00037202 */ /* 0x000fca0000000f00 */
[----:B------:R-:W-:Y:S01]  /*dfd0*/  FFMA.FTZ R3, R3, R15, R27 ;  /* 0x0000000f03037223 */ /* 0x000fe2000001001b */
[--C-:B-1----:R-:W-:Y:S01]  /*dfe0*/  FFMA.FTZ R0, R212, UR26, -R2.reuse ;  /* 0x0000001ad4007c23 */ /* 0x102fe20008010802 */
[----:B------:R-:W-:Y:S02]  /*dff0*/  MOV R212, R137 ;  /* 0x0000008900d47202 */ /* 0x000fe40000000f00 */
[----:B------:R-:W1:Y:S01]  /*e000*/  LDSM.16.MT88.4 R136, [R222+0x9c00] ;  /* 0x009c0000de88783b */ /* 0x000e620000004200 */
[----:B------:R2:W3:Y:S02]  /*e010*/  MUFU.EX2 R28, R0 ;  /* 0x00000000001c7308 */ /* 0x0004e40000000800 */
[--C-:B--2---:R-:W-:Y:S01]  /*e020*/  FFMA.FTZ R0, R215, UR26, -R2.reuse ;  /* 0x0000001ad7007c23 */ /* 0x104fe20008010802 */
[----:B------:R-:W-:Y:S01]  /*e030*/  FFMA.FTZ R2, R219, UR26, -R2 ;  /* 0x0000001adb027c23 */ /* 0x000fe20008010802 */
[----:B---3--:R-:W-:Y:S01]  /*e040*/  F2FP.BF16.F32.PACK_AB R93, R28, R32 ;  /* 0x000000201c5d723e */ /* 0x008fe200000010ff */
[----:B------:R-:W-:-:S03]  /*e050*/  IMAD.MOV.U32 R219, RZ, RZ, R153 ;  /* 0x000000ffffdb7224 */ /* 0x000fc600078e0099 */
[----:B------:R2:W-:Y:S01]  /*e060*/  MUFU.EX2 R25, R0 ;  /* 0x0000000000197308 */ /* 0x0005e20000000800 */
[----:B------:R-:W-:Y:S02]  /*e070*/  MOV R215, R152 ;  /* 0x0000009800d77202 */ /* 0x000fe40000000f00 */
[----:B------:R-:W3:Y:S05]  /*e080*/  LDSM.16.MT88.4 R152, [R220+0xac00] ;  /* 0x00ac0000dc98783b */ /* 0x000eea0000004200 */
[----:B------:R4:W5:Y:S01]  /*e090*/  MUFU.EX2 R24, R2 ;  /* 0x0000000200187308 */ /* 0x0009620000000800 */
[----:B--2---:R-:W-:-:S07]  /*e0a0*/  FFMA.FTZ R0, R244, UR26, -R12 ;  /* 0x0000001af4007c23 */ /* 0x004fce000801080c */
[----:B------:R2:W3:Y:S01]  /*e0b0*/  MUFU.EX2 R26, R0 ;  /* 0x00000000001a7308 */ /* 0x0004e20000000800 */
[----:B----4-:R-:W-:Y:S02]  /*e0c0*/  MOV R2, R71 ;  /* 0x0000004700027202 */ /* 0x010fe40000000f00 */
[----:B------:R-:W-:Y:S01]  /*e0d0*/  HMMA.16816.F32.BF16 R68, R8, R16, R192 ;  /* 0x000000100844723c */ /* 0x000fe200000418c0 */
[----:B-----5:R-:W-:-:S05]  /*e0e0*/  F2FP.BF16.F32.PACK_AB R95, R24, R25 ;  /* 0x00000019185f723e */ /* 0x020fca00000010ff */
[----:B------:R-:W-:Y:S01]  /*e0f0*/  HMMA.16816.F32.BF16 R16, R8, R18, R184 ;  /* 0x000000120810723c */ /* 0x000fe200000418b8 */
[----:B------:R-:W-:Y:S02]  /*e100*/  MOV R193, R13 ;  /* 0x0000000d00c17202 */ /* 0x000fe40000000f00 */
[----:B------:R-:W-:Y:S01]  /*e110*/  MOV R194, R115 ;  /* 0x0000007300c27202 */ /* 0x000fe20000000f00 */
[----:B--2---:R-:W-:Y:S01]  /*e120*/  FFMA.FTZ R0, R242, UR26, -R12 ;  /* 0x0000001af2007c23 */ /* 0x004fe2000801080c */
[----:B------:R-:W-:Y:S01]  /*e130*/  MOV R195, R114 ;  /* 0x0000007200c37202 */ /* 0x000fe20000000f00 */
[C---:B-1----:R-:W-:Y:S02]  /*e140*/  HMMA.16816.F32.BF16 R140, R92.reuse, R138, R96 ;  /* 0x0000008a5c8c723c */ /* 0x042fe40000041860 */
[----:B------:R-:W-:Y:S01]  /*e150*/  FFMA.FTZ R8, R194, R45, R193 ;  /* 0x0000002dc2087223 */ /* 0x000fe200000100c1 */
[----:B------:R1:W-:Y:S03]  /*e160*/  MUFU.EX2 R13, R0 ;  /* 0x00000000000d7308 */ /* 0x0003e60000000800 */
[----:B------:R-:W-:Y:S01]  /*e170*/  FADD.FTZ R11, R30, R8 ;  /* 0x000000081e0b7221 */ /* 0x000fe20000010000 */
[----:B------:R-:W-:Y:S01]  /*e180*/  HMMA.16816.F32.BF16 R88, R92, R4, R88 ;  /* 0x000000045c58723c */ /* 0x000fe20000041858 */
[----:B------:R-:W-:-:S02]  /*e190*/  F2FP.BF16.F32.PACK_AB R96, R200, R201 ;  /* 0x000000c9c860723e */ /* 0x000fc400000010ff */
[----:B---3--:R-:W-:Y:S02]  /*e1a0*/  F2FP.BF16.F32.PACK_AB R97, R26, R53 ;  /* 0x000000351a61723e */ /* 0x008fe400000010ff */
[----:B------:R-:W-:Y:S01]  /*e1b0*/  F2FP.BF16.F32.PACK_AB R98, R196, R198 ;  /* 0x000000c6c462723e */ /* 0x000fe200000010ff */
[C---:B------:R-:W-:Y:S06]  /*e1c0*/  HMMA.16816.F32.BF16 R128, R92.reuse, R136, R160 ;  /* 0x000000885c80723c */ /* 0x040fec00000418a0 */
[----:B------:R-:W-:Y:S01]  /*e1d0*/  HMMA.16816.F32.BF16 R112, R92, R124, R176 ;  /* 0x0000007c5c70723c */ /* 0x000fe200000418b0 */
[----:B-1----:R-:W-:-:S04]  /*e1e0*/  FFMA.FTZ R0, R243, UR26, -R12 ;  /* 0x0000001af3007c23 */ /* 0x002fc8000801080c */
[----:B------:R1:W2:Y:S01]  /*e1f0*/  MUFU.EX2 R9, R0 ;  /* 0x0000000000097308 */ /* 0x0002a20000000800 */
[C---:B------:R-:W-:Y:S06]  /*e200*/  HMMA.16816.F32.BF16 R120, R92.reuse, R126, R188 ;  /* 0x0000007e5c78723c */ /* 0x040fec00000418bc */
[C---:B------:R-:W-:Y:S06]  /*e210*/  HMMA.16816.F32.BF16 R144, R92.reuse, R152, R144 ;  /* 0x000000985c90723c */ /* 0x040fec0000041890 */
[----:B------:R-:W-:Y:S01]  /*e220*/  HMMA.16816.F32.BF16 R156, R92, R154, R156 ;  /* 0x0000009a5c9c723c */ /* 0x000fe2000004189c */
[----:B-1----:R-:W-:Y:S01]  /*e230*/  FFMA.FTZ R0, R2, R44, R195 ;  /* 0x0000002c02007223 */ /* 0x002fe200000100c3 */
[----:B--2---:R-:W-:Y:S01]  /*e240*/  F2FP.BF16.F32.PACK_AB R99, R9, R13 ;  /* 0x0000000d0963723e */ /* 0x004fe200000010ff */
[----:B------:R-:W-:-:S03]  /*e250*/  FFMA.FTZ R2, R215, R14, R219 ;  /* 0x0000000ed7027223 */ /* 0x000fc600000100db */
[----:B------:R-:W-:Y:S01]  /*e260*/  HMMA.16816.F32.BF16 R160, R92, R168, R108 ;  /* 0x000000a85ca0723c */ /* 0x000fe2000004186c */
        /* <DEDUP_REMOVED lines=60> */
[----:B------:R-:W-:-:S03]  /*e630*/  FADD.FTZ R4, R196, R4 ;  /* 0x00000004c4047221 */ /* 0x000fc60000010000 */
[----:B------:R-:W-:Y:S01]  /*e640*/  FADD.FTZ R0, R24, R0 ;  /* 0x0000000018007221 */ /* 0x000fe20000010000 */
[----:B------:R-:W-:Y:S01]  /*e650*/  HMMA.16816.F32.BF16 R76, R92, R82, R76 ;  /* 0x000000525c4c723c */ /* 0x000fe2000004184c */
[----:B------:R1:W-:Y:S04]  /*e660*/  STL [R1+0x14], R4 ;  /* 0x0000140401007387 */ /* 0x0003e80000100800 */
        /* <DEDUP_REMOVED lines=14> */
[----:B-1----:R-:W-:-:S15]  /*e750*/  HMMA.16816.F32.BF16 R96, R96, R6, R20 ;  /* 0x000000066060723c */ /* 0x002fde0000041814 */
[----:B------:R-:W-:-:S09]  /*e760*/  NOP ;  /* 0x0000000000007918 */ /* 0x000fd20000000000 */
.L_x_169:
[----:B------:R-:W-:-:S06]  /*e770*/  UISETP.GT.AND UP0, UPT, UR24, UR15, UPT ;  /* 0x0000000f1800728c */ /* 0x000fcc000bf04270 */
[----:B------:R-:W-:-:S13]  /*e780*/  PLOP3.LUT P0, PT, PT, PT, UP0, 0x80, 0x0 ;  /* 0x000000000000781c */ /* 0x000fda0003f0f008 */
[----:B------:R-:W-:Y:S05]  /*e790*/  @!P0 BRA `(.L_x_172) ;  /* 0x00000040002c8947 */ /* 0x000fea0003800000 */
[----:B------:R-:W2:Y:S01]  /*e7a0*/  LDL.LU.64 R6, [R1] ;  /* 0x0000000001067983 */ /* 0x000ea20000300a00 */
[----:B------:R-:W-:Y:S01]  /*e7b0*/  MOV R100, R104 ;  /* 0x0000006800647202 */ /* 0x000fe20000000f00 */
[----:B------:R-:W-:Y:S01]  /*e7c0*/  IMAD.MOV.U32 R107, RZ, RZ, R102 ;  /* 0x000000ffff6b7224 */ /* 0x000fe200078e0066 */
[----:B------:R-:W-:Y:S01]  /*e7d0*/  MOV R3, R105 ;  /* 0x0000006900037202 */ /* 0x000fe20000000f00 */
[----:B------:R-:W2:Y:S01]  /*e7e0*/  LDL.LU.64 R4, [R1+0x18] ;  /* 0x0000180001047983 */ /* 0x000ea20000300a00 */
[----:B------:R-:W-:Y:S01]  /*e7f0*/  MOV R106, R103 ;  /* 0x00000067006a7202 */ /* 0x000fe20000000f00 */
[----:B------:R-:W-:Y:S02]  /*e800*/  USHF.L.U64.HI UR5, UR9, 0x1, UR8 ;  /* 0x0000000109057899 */ /* 0x000fe40008010208 */
[----:B------:R-:W-:Y:S01]  /*e810*/  USHF.L.U32 UR13, UR9, 0x1, URZ ;  /* 0x00000001090d7899 */ /* 0x000fe2000800063f */
[----:B------:R-:W-:Y:S01]  /*e820*/  ULDC UR4, c[0x0][0x2ec] ;  /* 0x0000bb0000047ab9 */ /* 0x000fe20000000800 */
[----:B------:R-:W-:Y:S01]  /*e830*/  ULDC.64 UR6, c[0x0][0x218] ;  /* 0x0000860000067ab9 */ /* 0x000fe20000000a00 */
[----:B------:R-:W-:Y:S01]  /*e840*/  ULDC.64 UR10, c[0x0][0x220] ;  /* 0x00008800000a7ab9 */ /* 0x000fe20000000a00 */
[----:B------:R-:W-:Y:S01]  /*e850*/  ULDC.64 UR8, c[0x0][0x248] ;  /* 0x0000920000087ab9 */ /* 0x000fe20000000a00 */
[----:B--2---:R-:W-:-:S05]  /*e860*/  IMAD.MOV.U32 R5, RZ, RZ, R7 ;  /* 0x000000ffff057224 */ /* 0x004fca00078e0007 */
[----:B------:R1:W-:Y:S01]  /*e870*/  STL.64 [R1+0x18], R4 ;  /* 0x0000180401007387 */ /* 0x0003e20000100a00 */
[----:B------:R-:W-:Y:S05]  /*e880*/  BRA `(.L_x_173) ;  /* 0x0000000000707947 */ /* 0x000fea0003800000 */
.L_x_175:
[----:B------:R-:W2:Y:S01]  /*e890*/  LDL.64 R204, [R1+0x28] ;  /* 0x0000280001cc7983 */ /* 0x000ea20000100a00 */
[----:B------:R-:W-:Y:S03]  /*e8a0*/  UIADD3 UR25, UR24, -0x2, URZ ;  /* 0xfffffffe18197890 */ /* 0x000fe6000fffe03f */
[----:B------:R-:W3:Y:S01]  /*e8b0*/  LDL.64 R202, [R1+0x20] ;  /* 0x0000200001ca7983 */ /* 0x000ee20000100a00 */
[----:B------:R-:W-:Y:S02]  /*e8c0*/  USHF.R.S32.HI UR24, URZ, 0x1f, UR25 ;  /* 0x0000001f3f187899 */ /* 0x000fe40008011419 */
[----:B------:R-:W-:Y:S02]  /*e8d0*/  UIMAD.WIDE.U32 UR26, UR25, UR8, URZ ;  /* 0x00000008191a72a5 */ /* 0x000fe4000f8e003f */
[----:B------:R-:W-:Y:S04]  /*e8e0*/  UIMAD UR24, UR24, UR8, URZ ;  /* 0x00000008181872a4 */ /* 0x000fe8000f8e023f */
[----:B------:R-:W-:Y:S01]  /*e8f0*/  UIMAD UR24, UR25, UR9, UR24 ;  /* 0x00000009191872a4 */ /* 0x000fe2000f8e0218 */
[----:B------:R-:W-:Y:S02]  /*e900*/  IMAD.U32 R7, RZ, RZ, UR26 ;  /* 0x0000001aff077e24 */ /* 0x000fe4000f8e00ff */
[----:B------:R-:W-:Y:S01]  /*e910*/  IMAD.U32 R8, RZ, RZ, UR26 ;  /* 0x0000001aff087e24 */ /* 0x000fe2000f8e00ff */
[----:B------:R-:W-:Y:S06]  /*e920*/  UIADD3 UR24, UR27, UR24, URZ ;  /* 0x000000181b187290 */ /* 0x000fec000fffe03f */
[----:B------:R-:W-:Y:S01]  /*e930*/  IMAD.U32 R6, RZ, RZ, UR24 ;  /* 0x00000018ff067e24 */ /* 0x000fe2000f8e00ff */
[----:B--2---:R-:W-:Y:S04]  /*e940*/  LEA R7, P0, R7, R204, 0x6 ;  /* 0x000000cc07077211 */ /* 0x004fe800078030ff */
[----:B---3--:R-:W-:Y:S02]  /*e950*/  LEA.HI.X R8, R8, R203, R6, 0x6, P0 ;  /* 0x000000cb08087211 */ /* 0x008fe400000f3406 */
[C---:B------:R-:W-:Y:S04]  /*e960*/  LEA R6, P0, R7.reuse, UR6, 0x1 ;  /* 0x0000000607067c11 */ /* 0x040fe8000f8008ff */
[----:B------:R-:W-:Y:S02]  /*e970*/  LEA.HI.X R7, R7, UR7, R8, 0x1, P0 ;  /* 0x0000000707077c11 */ /* 0x000fe400080f0c08 */
[----:B------:R-:W-:Y:S03]  /*e980*/  IADD3 R8, P0, R6, UR21, RZ ;  /* 0x0000001506087c10 */ /* 0x000fe6000ff1e0ff */
[----:B------:R-:W-:Y:S01]  /*e990*/  @!PT LDS RZ, [RZ] ;  /* 0x00000000fffff984 */ /* 0x000fe20000000800 */
[----:B------:R-:W-:Y:S01]  /*e9a0*/  @!PT LDS RZ, [RZ] ;  /* 0x00000000fffff984 */ /* 0x000fe20000000800 */
[----:B------:R-:W-:Y:S01]  /*e9b0*/  @!PT LDS RZ, [RZ] ;  /* 0x00000000fffff984 */ /* 0x000fe20000000800 */
[----:B------:R1:W-:Y:S01]  /*e9c0*/  LDGSTS.E.BYPASS.LTC128B.128 [R234+0x6000], desc[UR18][R6.64] ;  /* 0x0600000006ea7fae */ /* 0x0003e2000b901d52 */
[----:B------:R-:W-:Y:S03]  /*e9d0*/  IADD3.X R9, R7, UR20, RZ, P0, !PT ;  /* 0x0000001407097c10 */ /* 0x000fe600087fe4ff */
[----:B------:R1:W-:Y:S04]  /*e9e0*/  LDGSTS.E.BYPASS.LTC128B.128 [R234+0x7000], desc[UR18][R6.64+0x40] ;  /* 0x0700004006ea7fae */ /* 0x0003e8000b901d52 */
[----:B------:R1:W-:Y:S04]  /*e9f0*/  LDGSTS.E.BYPASS.LTC128B.128 [R234+0x8000], desc[UR18][R6.64+0x80] ;  /* 0x0800008006ea7fae */ /* 0x0003e8000b901d52 */
[----:B------:R1:W-:Y:S04]  /*ea00*/  LDGSTS.E.BYPASS.LTC128B.128 [R234+0x6800], desc[UR18][R8.64] ;  /* 0x0680000008ea7fae */ /* 0x0003e8000b901d52 */
[----:B------:R1:W-:Y:S04]  /*ea10*/  LDGSTS.E.BYPASS.LTC128B.128 [R234+0x7800], desc[UR18][R8.64+0x40] ;  /* 0x0780004008ea7fae */ /* 0x0003e8000b901d52 */
[----:B------:R1:W-:Y:S04]  /*ea20*/  LDGSTS.E.BYPASS.LTC128B.128 [R234+0x8800], desc[UR18][R8.64+0x80] ;  /* 0x0880008008ea7fae */ /* 0x0003e8000b901d52 */
[----:B------:R-:W0:Y:S01]  /*ea30*/  LDGDEPBAR ;  /* 0x00000000000079af */ /* 0x000e220000000000 */
[----:B------:R-:W-:Y:S05]  /*ea40*/  BRA `(.L_x_174) ;  /* 0x0000001400e07947 */ /* 0x000fea0003800000 */
.L_x_173:
[----:B-12---:R-:W2:Y:S01]  /*ea50*/  LDL.64 R4, [R1+0x18] ;  /* 0x0000180001047983 */ /* 0x006ea20000100a00 */
[----:B------:R-:W-:Y:S04]  /*ea60*/  DEPBAR.LE SB0, 0x0 ;  /* 0x000080000000791a */ /* 0x000fe80000000000 */
[----:B------:R-:W-:Y:S01]  /*ea70*/  UIADD3 UR12, UR24, -0x1, URZ ;  /* 0xffffffff180c7890 */ /* 0x000fe2000fffe03f */
[----:B------:R-:W-:Y:S03]  /*ea80*/  BAR.SYNC.DEFER_BLOCKING 0x0 ;  /* 0x0000000000007b1d */ /* 0x000fe60000010000 */
[----:B------:R-:W-:Y:S02]  /*ea90*/  USHF.R.S32.HI UR26, URZ, 0x1f, UR12 ;  /* 0x0000001f3f1a7899 */ /* 0x000fe4000801140c */
[----:B------:R-:W-:Y:S01]  /*eaa0*/  UIMAD UR25, UR22, UR12, URZ ;  /* 0x0000000c161972a4 */ /* 0x000fe2000f8e023f */
[----:B------:R-:W-:Y:S01]  /*eab0*/  IMAD.U32 R6, RZ, RZ, UR12 ;  /* 0x0000000cff067e24 */ /* 0x000fe2000f8e00ff */
[----:B------:R-:W-:Y:S02]  /*eac0*/  UISETP.GT.AND UP0, UPT, UR12, UR15, UPT ;  /* 0x0000000f0c00728c */ /* 0x000fe4000bf04270 */
[----:B------:R-:W-:Y:S01]  /*ead0*/  UIMAD UR25, UR26, UR23, UR25 ;  /* 0x000000171a1972a4 */ /* 0x000fe2000f8e0219 */
[----:B--2---:R-:W-:Y:S01]  /*eae0*/  IMAD.WIDE.U32 R6, R6, UR23, R4 ;  /* 0x0000001706067c25 */ /* 0x004fe2000f8e0004 */
[----:B------:R-:W1:Y:S04]  /*eaf0*/  S2R R2, SR_TID.X ;  /* 0x0000000000027919 */ /* 0x000e680000002100 */
[----:B------:R-:W-:Y:S01]  /*eb00*/  VIADD R0, R7, UR25 ;  /* 0x0000001907007c36 */ /* 0x000fe20008000000 */
[C---:B------:R-:W-:Y:S04]  /*eb10*/  LEA R4, P0, R6.reuse, UR10, 0x1 ;  /* 0x0000000a06047c11 */ /* 0x040fe8000f8008ff */
[----:B------:R-:W-:Y:S01]  /*eb20*/  LEA.HI.X R5, R6, UR11, R0, 0x1, P0 ;  /* 0x0000000b06057c11 */ /* 0x000fe200080f0c00 */
[----:B------:R-:W-:Y:S01]  /*eb30*/  IMAD.U32 R0, RZ, RZ, UR12 ;  /* 0x0000000cff007e24 */ /* 0x000fe2000f8e00ff */
[----:B------:R-:W-:Y:S03]  /*eb40*/  IADD3 R6, P0, R4, UR13, RZ ;  /* 0x0000000d04067c10 */ /* 0x000fe6000ff1e0ff */
[----:B------:R-:W-:Y:S01]  /*eb50*/  @!PT LDS RZ, [RZ] ;  /* 0x00000000fffff984 */ /* 0x000fe20000000800 */
[----:B------:R-:W-:Y:S01]  /*eb60*/  @!PT LDS RZ, [RZ] ;  /* 0x00000000fffff984 */ /* 0x000fe20000000800 */
[----:B------:R-:W-:Y:S01]  /*eb70*/  @!PT LDS RZ, [RZ] ;  /* 0x00000000fffff984 */ /* 0x000fe20000000800 */
[----:B------:R-:W-:Y:S01]  /*eb80*/  LDGSTS.E.BYPASS.LTC128B.128 [R234+0x9000], desc[UR18][R4.64] ;  /* 0x0900000004ea7fae */ /* 0x000fe2000b901d52 */
[----:B------:R-:W-:Y:S07]  /*eb90*/  IADD3.X R7, R5, UR5, RZ, P0, !PT ;  /* 0x0000000505077c10 */ /* 0x000fee00087fe4ff */
[----:B------:R-:W-:Y:S08]  /*eba0*/  LDGSTS.E.BYPASS.LTC128B.128 [R234+0xa000], desc[UR18][R4.64+0x40] ;  /* 0x0a00004004ea7fae */ /* 0x000ff0000b901d52 */
[----:B------:R-:W-:Y:S01]  /*ebb0*/  LDGSTS.E.BYPASS.LTC128B.128 [R234+0xb000], desc[UR18][R4.64+0x80] ;  /* 0x0b00008004ea7fae */ /* 0x000fe2000b901d52 */
[----:B-1----:R-:W-:Y:S07]  /*ebc0*/  IMAD.SHL.U32 R2, R2, 0x2, RZ ;  /* 0x0000000202027824 */ /* 0x002fee00078e00ff */
[----:B------:R-:W-:Y:S01]  /*ebd0*/  LDGSTS.E.BYPASS.LTC128B.128 [R234+0x9800], desc[UR18][R6.64] ;  /* 0x0980000006ea7fae */ /* 0x000fe2000b901d52 */
[----:B------:R-:W-:Y:S05]  /*ebe0*/  LOP3.LUT R2, R2, 0x6, RZ, 0xc0, !PT ;  /* 0x0000000602027812 */ /* 0x000fea00078ec0ff */
[----:B------:R-:W-:Y:S02]  /*ebf0*/  IMAD R0, R0, 0x40, R2 ;  /* 0x0000004000007824 */ /* 0x000fe400078e0202 */
[----:B------:R-:W-:Y:S02]  /*ec00*/  LDGSTS.E.BYPASS.LTC128B.128 [R234+0xa800], desc[UR18][R6.64+0x40] ;  /* 0x0a80004006ea7fae */ /* 0x000fe4000b901d52 */
[C---:B------:R-:W-:Y:S01]  /*ec10*/  VIADD R2, R0.reuse, 0x1 ;  /* 0x0000000100027836 */ /* 0x040fe20000000000 */
[C---:B------:R-:W-:Y:S02]  /*ec20*/  ISETP.GE.AND P4, PT, R0.reuse, R228, PT ;  /* 0x000000e40000720c */ /* 0x040fe40003f86270 */
[C---:B------:R-:W-:Y:S02]  /*ec30*/  ISETP.GE.AND P0, PT, R0.reuse, R227, PT ;  /* 0x000000e30000720c */ /* 0x040fe40003f06270 */
[C---:B------:R-:W-:Y:S01]  /*ec40*/  ISETP.GE.OR P4, PT, R0.reuse, R233, !P4 ;  /* 0x000000e90000720c */ /* 0x040fe20006786670 */
[----:B------:R1:W-:Y:S01]  /*ec50*/  LDGSTS.E.BYPASS.LTC128B.128 [R234+0xb800], desc[UR18][R6.64+0x80] ;  /* 0x0b80008006ea7fae */ /* 0x0003e2000b901d52 */
[----:B------:R-:W-:Y:S02]  /*ec60*/  ISETP.GE.OR P0, PT, R0, R232, !P0 ;  /* 0x000000e80000720c */ /* 0x000fe40004706670 */
[C---:B------:R-:W-:Y:S02]  /*ec70*/  ISETP.GE.AND P3, PT, R2.reuse, R228, PT ;  /* 0x000000e40200720c */ /* 0x040fe40003f66270 */
[C---:B------:R-:W-:Y:S02]  /*ec80*/  ISETP.GE.AND P2, PT, R2.reuse, R227, PT ;  /* 0x000000e30200720c */ /* 0x040fe40003f46270 */
[C---:B------:R-:W-:Y:S01]  /*ec90*/  ISETP.GE.OR P3, PT, R2.reuse, R233, !P3 ;  /* 0x000000e90200720c */ /* 0x040fe20005f66670 */
[----:B------:R-:W-:Y:S01]  /*eca0*/  LDSM.16.M88.4 R64, [R224] ;  /* 0x00000000e040783b */ /* 0x000fe20000000200 */
[C---:B------:R-:W-:Y:S02]  /*ecb0*/  ISETP.GE.OR P2, PT, R2.reuse, R232, !P2 ;  /* 0x000000e80200720c */ /* 0x040fe40005746670 */
[C---:B------:R-:W-:Y:S02]  /*ecc0*/  ISETP.GE.AND P6, PT, R2.reuse, R229, PT ;  /* 0x000000e50200720c */ /* 0x040fe40003fc6270 */
[C---:B------:R-:W-:Y:S02]  /*ecd0*/  ISETP.GE.AND P1, PT, R2.reuse, R226, PT ;  /* 0x000000e20200720c */ /* 0x040fe40003f26270 */
[C---:B------:R-:W-:Y:S01]  /*ece0*/  ISETP.GE.OR P6, PT, R2.reuse, R231, !P6 ;  /* 0x000000e70200720c */ /* 0x040fe200077c6670 */
[----:B------:R-:W1:Y:S01]  /*ecf0*/  LDSM.16.M88.4 R16, [R221+0x6000] ;  /* 0x00600000dd10783b */ /* 0x000e620000000200 */
[----:B------:R-:W-:Y:S01]  /*ed00*/  ISETP.GE.OR P1, PT, R2, R230, !P1 ;  /* 0x000000e60200720c */ /* 0x000fe20004f26670 */
[----:B------:R-:W-:Y:S05]  /*ed10*/  VIADD R2, R0, 0x8 ;  /* 0x0000000800027836 */ /* 0x000fea0000000000 */
[C---:B------:R-:W-:Y:S01]  /*ed20*/  ISETP.GE.AND P5, PT, R2.reuse, R228, PT ;  /* 0x000000e40200720c */ /* 0x040fe20003fa6270 */
[----:B------:R-:W2:Y:S03]  /*ed30*/  LDSM.16.M88.4 R60, [R224+0x1000] ;  /* 0x00100000e03c783b */ /* 0x000ea60000000200 */
[----:B------:R-:W-:Y:S05]  /*ed40*/  ISETP.GE.OR P5, PT, R2, R233, !P5 ;  /* 0x000000e90200720c */ /* 0x000fea0006fa6670 */
        /* <DEDUP_REMOVED lines=17> */
[----:B------:R-:W-:Y:S05]  /*ee60*/  LDSM.16.M88.4 R196, [R221+0x7000] ;  /* 0x00700000ddc4783b */ /* 0x000fea0000000200 */
        /* <DEDUP_REMOVED lines=9> */
[C---:B------:R-:W-:Y:S05]  /*ef00*/  HMMA.16816.F32.BF16 R56, R60.reuse, R108, RZ ;  /* 0x0000006c3c38723c */ /* 0x040fea00000418ff */
[----:B------:R-:W-:Y:S01]  /*ef10*/  LDSM.16.M88.4 R216, [R223+0x8000] ;  /* 0x00800000dfd8783b */ /* 0x000fe20000000200 */
        /* <DEDUP_REMOVED lines=18> */
[-C--:B----4-:R-:W-:Y:S06]  /*f040*/  HMMA.16816.F32.BF16 R52, R176, R108.reuse, R52 ;  /* 0x0000006cb034723c */ /* 0x090fec0000041834 */
[C---:B------:R-:W-:Y:S06]  /*f050*/  HMMA.16816.F32.BF16 R56, R184.reuse, R108, R56 ;  /* 0x0000006cb838723c */ /* 0x040fec0000041838 */
[-C--:B------:R-:W-:Y:S01]  /*f060*/  HMMA.16816.F32.BF16 R60, R184, R110.reuse, R60 ;  /* 0x0000006eb83c723c */ /* 0x080fe2000004183c */
[----:B------:R-:W-:Y:S05]  /*f070*/  LDSM.16.M88.4 R184, [R225+0x3000] ;  /* 0x00300000e1b8783b */ /* 0x000fea0000000200 */
[----:B------:R-:W-:Y:S03]  /*f080*/  HMMA.16816.F32.BF16 R64, R176, R110, R64 ;  /* 0x0000006eb040723c */ /* 0x000fe60000041840 */
[----:B------:R-:W-:Y:S03]  /*f090*/  LDSM.16.M88.4 R108, [R225+0x2000] ;  /* 0x00200000e16c783b */ /* 0x000fe60000000200 */
[-C--:B-1----:R-:W-:Y:S05]  /*f0a0*/  HMMA.16816.F32.BF16 R4, R180, R196.reuse, R4 ;  /* 0x000000c4b404723c */ /* 0x082fea0000041804 */
[----:B------:R-:W1:Y:S01]  /*f0b0*/  LDSM.16.M88.4 R176, [R223+0x7000] ;  /* 0x00700000dfb0783b */ /* 0x000e620000000200 */
[C---:B------:R-:W-:Y:S06]  /*f0c0*/  HMMA.16816.F32.BF16 R8, R200.reuse, R196, R8 ;  /* 0x000000c4c808723c */ /* 0x040fec0000041808 */
[-C--:B------:R-:W-:Y:S06]  /*f0d0*/  HMMA.16816.F32.BF16 R12, R200, R198.reuse, R12 ;  /* 0x000000c6c80c723c */ /* 0x080fec000004180c */
[C---:B------:R-:W-:Y:S01]  /*f0e0*/  HMMA.16816.F32.BF16 R16, R180.reuse, R198, R16 ;  /* 0x000000c6b410723c */ /* 0x040fe20000041810 */
[----:B------:R-:W4:Y:S05]  /*f0f0*/  LDSM.16.M88.4 R196, [R223+0x7400] ;  /* 0x00740000dfc4783b */ /* 0x000f2a0000000200 */
[-C--:B------:R-:W-:Y:S06]  /*f100*/  HMMA.16816.F32.BF16 R20, R180, R204.reuse, R20 ;  /* 0x000000ccb414723c */ /* 0x080fec0000041814 */
[C---:B------:R-:W-:Y:S06]  /*f110*/  HMMA.16816.F32.BF16 R24, R200.reuse, R204, R24 ;  /* 0x000000ccc818723c */ /* 0x040fec0000041818 */
[-C--:B------:R-:W-:Y:S06]  /*f120*/  HMMA.16816.F32.BF16 R28, R200, R206.reuse, R28 ;  /* 0x000000cec81c723c */ /* 0x080fec000004181c */
[C---:B------:R-:W-:Y:S01]  /*f130*/  HMMA.16816.F32.BF16 R32, R180.reuse, R206, R32 ;  /* 0x000000ceb420723c */ /* 0x040fe20000041820 */
[----:B------:R-:W5:Y:S05]  /*f140*/  LDSM.16.M88.4 R204, [R223+0x7800] ;  /* 0x00780000dfcc783b */ /* 0x000f6a0000000200 */
        /* <DEDUP_REMOVED lines=11> */
[-C--:B-1----:R-:W-:Y:S05]  /*f200*/  HMMA.16816.F32.BF16 R4, R108, R176.reuse, R4 ;  /* 0x000000b06c04723c */ /* 0x082fea0000041804 */
[----:B------:R-:W1:Y:S01]  /*f210*/  LDSM.16.M88.4 R192, [R221+0x8000] ;  /* 0x00800000ddc0783b */ /* 0x000e620000000200 */
        /* <DEDUP_REMOVED lines=8> */
[----:B------:R-:W4:Y:S05]  /*f2a0*/  LDSM.16.M88.4 R196, [R221+0x8800] ;  /* 0x00880000ddc4783b */ /* 0x000f2a0000000200 */
[-C--:B-----5:R-:W-:Y:S06]  /*f2b0*/  HMMA.16816.F32.BF16 R36, R108, R204.reuse, R36 ;  /* 0x000000cc6c24723c */ /* 0x0a0fec0000041824 */
[C---:B------:R-:W-:Y:S06]  /*f2c0*/  HMMA.16816.F32.BF16 R40, R184.reuse, R204, R40 ;  /* 0x000000ccb828723c */ /* 0x040fec0000041828 */
[-C--:B------:R-:W-:Y:S06]  /*f2d0*/  HMMA.16816.F32.BF16 R44, R184, R206.reuse, R44 ;  /* 0x000000ceb82c723c */ /* 0x080fec000004182c */
[C---:B------:R-:W-:Y:S06]  /*f2e0*/  HMMA.16816.F32.BF16 R48, R108.reuse, R206, R48 ;  /* 0x000000ce6c30723c */ /* 0x040fec0000041830 */
[-C--:B--2---:R-:W-:Y:S06]  /*f2f0*/  HMMA.16816.F32.BF16 R52, R108, R180.reuse, R52 ;  /* 0x000000b46c34723c */ /* 0x084fec0000041834 */
[C---:B------:R-:W-:Y:S06]  /*f300*/  HMMA.16816.F32.BF16 R56, R184.reuse, R180, R56 ;  /* 0x000000b4b838723c */ /* 0x040fec0000041838 */
[-C--:B------:R-:W-:Y:S06]  /*f310*/  HMMA.16816.F32.BF16 R60, R184, R182.reuse, R60 ;  /* 0x000000b6b83c723c */ /* 0x080fec000004183c */
[----:B------:R-:W-:Y:S01]  /*f320*/  HMMA.16816.F32.BF16 R64, R108, R182, R64 ;  /* 0x000000b66c40723c */ /* 0x000fe20000041840 */
[----:B------:R-:W2:Y:S05]  /*f330*/  LDSM.16.M88.4 R108, [R225+0x5000] ;  /* 0x00500000e16c783b */ /* 0x000eaa0000000200 */
[-C--:B-1----:R-:W-:Y:S06]  /*f340*/  HMMA.16816.F32.BF16 R4, R188, R192.reuse, R4 ;  /* 0x000000c0bc04723c */ /* 0x082fec0000041804 */
[C---:B---3--:R-:W-:Y:S06]  /*f350*/  HMMA.16816.F32.BF16 R8, R176.reuse, R192, R8 ;  /* 0x000000c0b008723c */ /* 0x048fec0000041808 */
[-C--:B------:R-:W-:Y:S06]  /*f360*/  HMMA.16816.F32.BF16 R12, R176, R194.reuse, R12 ;  /* 0x000000c2b00c723c */ /* 0x080fec000004180c */
[C---:B------:R-:W-:Y:S06]  /*f370*/  HMMA.16816.F32.BF16 R16, R188.reuse, R194, R16 ;  /* 0x000000c2bc10723c */ /* 0x040fec0000041810 */
[-C--:B------:R-:W-:Y:S06]  /*f380*/  HMMA.16816.F32.BF16 R20, R188, R200.reuse, R20 ;  /* 0x000000c8bc14723c */ /* 0x080fec0000041814 */
        /* <DEDUP_REMOVED lines=9> */
[-C--:B------:R-:W-:Y:S01]  /*f420*/  HMMA.16816.F32.BF16 R60, R176, R210.reuse, R60 ;  /* 0x000000d2b03c723c */ /* 0x080fe2000004183c */
[----:B------:R-:W1:Y:S05]  /*f430*/  LDSM.16.M88.4 R176, [R223+0x8400] ;  /* 0x00840000dfb0783b */ /* 0x000e6a0000000200 */
[----:B------:R-:W-:Y:S06]  /*f440*/  HMMA.16816.F32.BF16 R64, R188, R210, R64 ;  /* 0x000000d2bc40723c */ /* 0x000fec0000041840 */
[-C--:B------:R-:W-:Y:S06]  /*f450*/  HMMA.16816.F32.BF16 R4, R212, R216.reuse, R4 ;  /* 0x000000d8d404723c */ /* 0x080fec0000041804 */
[C---:B--2---:R-:W-:Y:S06]  /*f460*/  HMMA.16816.F32.BF16 R8, R108.reuse, R216, R8 ;  /* 0x000000d86c08723c */ /* 0x044fec0000041808 */
[-C--:B------:R-:W-:Y:S06]  /*f470*/  HMMA.16816.F32.BF16 R12, R108, R218.reuse, R12 ;  /* 0x000000da6c0c723c */ /* 0x080fec000004180c */
[C---:B------:R-:W-:Y:S06]  /*f480*/  HMMA.16816.F32.BF16 R16, R212.reuse, R218, R16 ;  /* 0x000000dad410723c */ /* 0x040fec0000041810 */
[----:B------:R-:W-:Y:S02]  /*f490*/  FSEL R102, R4, -INF , !P4 ;  /* 0xff80000004667808 */ /* 0x000fe40006000000 */
[C---:B------:R-:W-:Y:S03]  /*f4a0*/  ISETP.GE.AND P4, PT, R0.reuse, R229, PT ;  /* 0x000000e50000720c */ /* 0x040fe60003f86270 */
[----:B------:R-:W-:Y:S01]  /*f4b0*/  FSEL R183, R5, -INF , !P3 ;  /* 0xff80000005b77808 */ /* 0x000fe20005800000 */
[-C--:B-1----:R-:W-:Y:S03]  /*f4c0*/  HMMA.16816.F32.BF16 R20, R212, R176.reuse, R20 ;  /* 0x000000b0d414723c */ /* 0x082fe60000041814 */
[----:B------:R-:W-:Y:S02]  /*f4d0*/  ISETP.GE.OR P4, PT, R0, R231, !P4 ;  /* 0x000000e70000720c */ /* 0x000fe40006786670 */
[----:B------:R-:W-:Y:S01]  /*f4e0*/  FSEL R101, R6, -INF , !P0 ;  /* 0xff80000006657808 */ /* 0x000fe20004000000 */
[C---:B------:R-:W-:Y:S04]  /*f4f0*/  HMMA.16816.F32.BF16 R24, R108.reuse, R176, R24 ;  /* 0x000000b06c18723c */ /* 0x040fe80000041818 */
[C---:B------:R-:W-:Y:S02]  /*f500*/  ISETP.GE.AND P3, PT, R0.reuse, R226, PT ;  /* 0x000000e20000720c */ /* 0x040fe40003f66270 */
[----:B------:R-:W-:Y:S01]  /*f510*/  FSEL R182, R7, -INF , !P2 ;  /* 0xff80000007b67808 */ /* 0x000fe20005000000 */
[-C--:B------:R-:W-:Y:S01]  /*f520*/  HMMA.16816.F32.BF16 R28, R108, R178.reuse, R28 ;  /* 0x000000b26c1c723c */ /* 0x080fe2000004181c */
[----:B------:R-:W1:Y:S02]  /*f530*/  LDSM.16.M88.4 R4, [R223+0x8800] ;  /* 0x00880000df04783b */ /* 0x000e640000000200 */
[----:B------:R-:W-:Y:S02]  /*f540*/  ISETP.GE.OR P3, PT, R0, R230, !P3 ;  /* 0x000000e60000720c */ /* 0x000fe40005f66670 */
[----:B------:R-:W-:Y:S01]  /*f550*/  FSEL R180, R8, -INF , !P4 ;  /* 0xff80000008b47808 */ /* 0x000fe20006000000 */
[C---:B------:R-:W-:Y:S04]  /*f560*/  HMMA.16816.F32.BF16 R32, R212.reuse, R178, R32 ;  /* 0x000000b2d420723c */ /* 0x040fe80000041820 */
[----:B------:R-:W-:Y:S02]  /*f570*/  ISETP.GE.AND P0, PT, R2, R229, PT ;  /* 0x000000e50200720c */ /* 0x000fe40003f06270 */
[----:B------:R-:W-:Y:S02]  /*f580*/  FSEL R184, R9, -INF , !P6 ;  /* 0xff80000009b87808 */ /* 0x000fe40007000000 */
[----:B------:R-:W-:Y:S02]  /*f590*/  FSEL R181, R10, -INF , !P3 ;  /* 0xff8000000ab57808 */ /* 0x000fe40005800000 */
[C---:B------:R-:W-:Y:S02]  /*f5a0*/  ISETP.GE.AND P2, PT, R2.reuse, R226, PT ;  /* 0x000000e20200720c */ /* 0x040fe40003f46270 */
[----:B------:R-:W-:Y:S02]  /*f5b0*/  FSEL R185, R11, -INF , !P1 ;  /* 0xff8000000bb97808 */ /* 0x000fe40004800000 */
[C---:B------:R-:W-:Y:S01]  /*f5c0*/  ISETP.GE.AND P4, PT, R2.reuse, R227, PT ;  /* 0x000000e30200720c */ /* 0x040fe20003f86270 */
[----:B------:R-:W2:Y:S01]  /*f5d0*/  LDSM.16.M88.4 R8, [R223+0x8c00] ;  /* 0x008c0000df08783b */ /* 0x000ea20000000200 */
[C---:B------:R-:W-:Y:S01]  /*f5e0*/  ISETP.GE.OR P0, PT, R2.reuse, R231, !P0 ;  /* 0x000000e70200720c */ /* 0x040fe20004706670 */
[----:B------:R-:W-:Y:S04]  /*f5f0*/  DEPBAR.LE SB0, 0x0 ;  /* 0x000080000000791a */ /* 0x000fe80000000000 */
[----:B------:R-:W-:Y:S01]  /*f600*/  BAR.SYNC.DEFER_BLOCKING 0x0 ;  /* 0x0000000000007b1d */ /* 0x000fe20000010000 */
[C---:B------:R-:W-:Y:S02]  /*f610*/  ISETP.GE.OR P2, PT, R2.reuse, R230, !P2 ;  /* 0x000000e60200720c */ /* 0x040fe40005746670 */
[----:B------:R-:W-:Y:S01]  /*f620*/  ISETP.GE.OR P4, PT, R2, R232, !P4 ;  /* 0x000000e80200720c */ /* 0x000fe20006786670 */
[----:B------:R-:W-:Y:S01]  /*f630*/  VIADD R2, R0, 0x9 ;  /* 0x0000000900027836 */ /* 0x000fe20000000000 */
[----:B------:R-:W-:Y:S02]  /*f640*/  FSEL R12, R12, -INF , !P0 ;  /* 0xff8000000c0c7808 */ /* 0x000fe40004000000 */
[----:B------:R-:W-:Y:S02]  /*f650*/  FSEL R14, R14, -INF , !P2 ;  /* 0xff8000000e0e7808 */ /* 0x000fe40005000000 */
[C---:B------:R-:W-:Y:S02]  /*f660*/  ISETP.GE.AND P3, PT, R2.reuse, R229, PT ;  /* 0x000000e50200720c */ /* 0x040fe40003f66270 */
[C---:B------:R-:W-:Y:S01]  /*f670*/  ISETP.GE.AND P1, PT, R2.reuse, R226, PT ;  /* 0x000000e20200720c */ /* 0x040fe20003f26270 */
[-C--:B-1----:R-:W-:Y:S05]  /*f680*/  HMMA.16816.F32.BF16 R36, R212, R4.reuse, R36 ;  /* 0x00000004d424723c */ /* 0x082fea0000041824 */
[C---:B------:R-:W-:Y:S01]  /*f690*/  ISETP.GE.AND P6, PT, R2.reuse, R228, PT ;  /* 0x000000e40200720c */ /* 0x040fe20003fc6270 */
[C---:B------:R-:W-:Y:S04]  /*f6a0*/  HMMA.16816.F32.BF16 R40, R108.reuse, R4, R40 ;  /* 0x000000046c28723c */ /* 0x040fe80000041828 */
[C---:B------:R-:W-:Y:S02]  /*f6b0*/  ISETP.GE.AND P0, PT, R2.reuse, R227, PT ;  /* 0x000000e30200720c */ /* 0x040fe40003f06270 */
[C---:B------:R-:W-:Y:S01]  /*f6c0*/  ISETP.GE.OR P3, PT, R2.reuse, R231, !P3 ;  /* 0x000000e70200720c */ /* 0x040fe20005f66670 */
[-C--:B------:R-:W-:Y:S03]  /*f6d0*/  HMMA.16816.F32.BF16 R44, R108, R6.reuse, R44 ;  /* 0x000000066c2c723c */ /* 0x080fe6000004182c */
[----:B------:R-:W-:Y:S01]  /*f6e0*/  ISETP.GE.OR P1, PT, R2, R230, !P1 ;  /* 0x000000e60200720c */ /* 0x000fe20004f26670 */
[----:B------:R-:W-:Y:S01]  /*f6f0*/  VIADD R5, R0, 0x30 ;  /* 0x0000003000057836 */ /* 0x000fe20000000000 */
[C---:B------:R-:W-:Y:S01]  /*f700*/  ISETP.GE.OR P6, PT, R2.reuse, R233, !P6 ;  /* 0x000000e90200720c */ /* 0x040fe200077c6670 */
[C---:B------:R-:W-:Y:S04]  /*f710*/  HMMA.16816.F32.BF16 R48, R212.reuse, R6, R48 ;  /* 0x00000006d430723c */ /* 0x040fe80000041830 */
[----:B------:R-:W-:Y:S01]  /*f720*/  ISETP.GE.OR P0, PT, R2, R232, !P0 ;  /* 0x000000e80200720c */ /* 0x000fe20004706670 */
[----:B------:R-:W-:Y:S01]  /*f730*/  VIADD R2, R0, 0x10 ;  /* 0x0000001000027836 */ /* 0x000fe20000000000 */
[----:B------:R-:W-:Y:S01]  /*f740*/  FSEL R13, R13, -INF , !P3 ;  /* 0xff8000000d0d7808 */ /* 0x000fe20005800000 */
[-C--:B--2---:R-:W-:Y:S03]  /*f750*/  HMMA.16816.F32.BF16 R52, R212, R8.reuse, R52 ;  /* 0x00000008d434723c */ /* 0x084fe60000041834 */
[----:B------:R-:W-:Y:S01]  /*f760*/  ISETP.GE.AND P2, PT, R2, R228, PT ;  /* 0x000000e40200720c */ /* 0x000fe20003f46270 */
[----:B------:R-:W-:Y:S01]  /*f770*/  VIADD R7, R0, 0x28 ;  /* 0x0000002800077836 */ /* 0x000fe20000000000 */
[----:B------:R-:W-:Y:S01]  /*f780*/  FSEL R15, R15, -INF , !P1 ;  /* 0xff8000000f0f7808 */ /* 0x000fe20004800000 */
[C---:B------:R-:W-:Y:S04]  /*f790*/  HMMA.16816.F32.BF16 R56, R108.reuse, R8, R56 ;  /* 0x000000086c38723c */ /* 0x040fe80000041838 */
[----:B------:R-:W-:Y:S01]  /*f7a0*/  ISETP.GE.AND P1, PT, R2, R227, PT ;  /* 0x000000e30200720c */ /* 0x000fe20003f26270 */
[----:B------:R-:W-:Y:S01]  /*f7b0*/  VIADD R6, R0, 0x29 ;  /* 0x0000002900067836 */ /* 0x000fe20000000000 */
[----:B------:R-:W-:Y:S01]  /*f7c0*/  FSEL R16, R16, -INF , !P5 ;  /* 0xff80000010107808 */ /* 0x000fe20006800000 */
[-C--:B------:R-:W-:Y:S03]  /*f7d0*/  HMMA.16816.F32.BF16 R60, R108, R10.reuse, R60 ;  /* 0x0000000a6c3c723c */ /* 0x080fe6000004183c */
[----:B------:R-:W-:Y:S01]  /*f7e0*/  ISETP.GE.AND P3, PT, R2, R229, PT ;  /* 0x000000e50200720c */ /* 0x000fe20003f66270 */
[----:B------:R-:W-:Y:S01]  /*f7f0*/  VIADD R4, R0, 0x31 ;  /* 0x0000003100047836 */ /* 0x000fe20000000000 */
[C---:B------:R-:W-:Y:S01]  /*f800*/  ISETP.GE.AND P5, PT, R2.reuse, R226, PT ;  /* 0x000000e20200720c */ /* 0x040fe20003fa6270 */
[----:B------:R-:W-:Y:S04]  /*f810*/  HMMA.16816.F32.BF16 R64, R212, R10, R64 ;  /* 0x0000000ad440723c */ /* 0x000fe80000041840 */
[C---:B------:R-:W-:Y:S02]  /*f820*/  ISETP.GE.OR P2, PT, R2.reuse, R233, !P2 ;  /* 0x000000e90200720c */ /* 0x040fe40005746670 */
[C---:B------:R-:W-:Y:S02]  /*f830*/  ISETP.GE.OR P1, PT, R2.reuse, R232, !P1 ;  /* 0x000000e80200720c */ /* 0x040fe40004f26670 */
[C---:B------:R-:W-:Y:S02]  /*f840*/  ISETP.GE.OR P3, PT, R2.reuse, R231, !P3 ;  /* 0x000000e70200720c */ /* 0x040fe40005f66670 */
[----:B------:R-:W-:Y:S01]  /*f850*/  ISETP.GE.OR P5, PT, R2, R230, !P5 ;  /* 0x000000e60200720c */ /* 0x000fe20006fa6670 */
[----:B------:R-:W-:Y:S01]  /*f860*/  VIADD R2, R0, 0x11 ;  /* 0x0000001100027836 */ /* 0x000fe20000000000 */
[----:B------:R-:W-:Y:S02]  /*f870*/  FSEL R17, R17, -INF , !P6 ;  /* 0xff80000011117808 */ /* 0x000fe40007000000 */
[----:B------:R-:W-:Y:S02]  /*f880*/  FSEL R18, R18, -INF , !P4 ;  /* 0xff80000012127808 */ /* 0x000fe40006000000 */
[----:B------:R-:W-:Y:S02]  /*f890*/  FSEL R19, R19, -INF , !P0 ;  /* 0xff80000013137808 */ /* 0x000fe40004000000 */
[----:B------:R-:W-:Y:S02]  /*f8a0*/  FSEL R186, R20, -INF , !P2 ;  /* 0xff80000014ba7808 */ /* 0x000fe40005000000 */
[C---:B------:R-:W-:Y:S02]  /*f8b0*/  ISETP.GE.AND P4, PT, R2.reuse, R228, PT ;  /* 0x000000e40200720c */ /* 0x040fe40003f86270 */
[C---:B------:R-:W-:Y:S02]  /*f8c0*/  ISETP.GE.AND P0, PT, R2.reuse, R227, PT ;  /* 0x000000e30200720c */ /* 0x040fe40003f06270 */
[C---:B------:R-:W-:Y:S02]  /*f8d0*/  ISETP.GE.AND P6, PT, R2.reuse, R229, PT ;  /* 0x000000e50200720c */ /* 0x040fe40003fc6270 */
[C---:B------:R-:W-:Y:S02]  /*f8e0*/  ISETP.GE.AND P2, PT, R2.reuse, R226, PT ;  /* 0x000000e20200720c */ /* 0x040fe40003f46270 */
        /* <DEDUP_REMOVED lines=46> */
[C---:B------:R-:W-:Y:S02]  /*fbd0*/  ISETP.GE.AND P6, PT, R2.reuse, R228, PT ;  /* 0x000000e40200720c */ /* 0x040fe40003fc6270 */
[C---:B------:R-:W-:Y:S02]  /*fbe0*/  ISETP.GE.AND P3, PT, R2.reuse, R227, PT ;  /* 0x000000e30200720c */ /* 0x040fe40003f66270 */
[CC--:B------:R-:W-:Y:S02]  /*fbf0*/  ISETP.GE.OR P6, PT, R2.reuse, R233.reuse, !P6 ;  /* 0x000000e90200720c */ /* 0x0c0fe400077c6670 */
[----:B------:R-:W-:Y:S02]  /*fc00*/  ISETP.GE.OR P3, PT, R2, R232, !P3 ;  /* 0x000000e80200720c */ /* 0x000fe40005f66670 */
[----:B------:R-:W-:Y:S02]  /*fc10*/  FSEL R207, R37, -INF , !P6 ;  /* 0xff80000025cf7808 */ /* 0x000fe40007000000 */
[-C--:B------:R-:W-:Y:S02]  /*fc20*/  ISETP.GE.AND P6, PT, R7, R228.reuse, PT ;  /* 0x000000e40700720c */ /* 0x080fe40003fc6270 */
[----:B------:R-:W-:Y:S02]  /*fc30*/  FSEL R216, R39, -INF , !P3 ;  /* 0xff80000027d87808 */ /* 0x000fe40005800000 */
[----:B------:R-:W-:Y:S02]  /*fc40*/  ISETP.GE.OR P3, PT, R7, R233, !P6 ;  /* 0x000000e90700720c */ /* 0x000fe40007766670 */
[----:B------:R-:W-:Y:S02]  /*fc50*/  ISETP.GE.AND P6, PT, R6, R228, PT ;  /* 0x000000e40600720c */ /* 0x000fe40003fc6270 */
[----:B------:R-:W-:Y:S02]  /*fc60*/  FSEL R212, R48, -INF , !P3 ;  /* 0xff80000030d47808 */ /* 0x000fe40005800000 */
[C---:B------:R-:W-:Y:S02]  /*fc70*/  ISETP.GE.AND P3, PT, R6.reuse, R227, PT ;  /* 0x000000e30600720c */ /* 0x040fe40003f66270 */
[CC--:B------:R-:W-:Y:S02]  /*fc80*/  ISETP.GE.OR P6, PT, R6.reuse, R233.reuse, !P6 ;  /* 0x000000e90600720c */ /* 0x0c0fe400077c6670 */
[----:B------:R-:W-:Y:S02]  /*fc90*/  ISETP.GE.OR P3, PT, R6, R232, !P3 ;  /* 0x000000e80600720c */ /* 0x000fe40005f66670 */
[----:B------:R-:W-:Y:S02]  /*fca0*/  FSEL R213, R49, -INF , !P6 ;  /* 0xff80000031d57808 */ /* 0x000fe40007000000 */
[----:B------:R-:W-:Y:S02]  /*fcb0*/  ISETP.GE.AND P6, PT, R5, R228, PT ;  /* 0x000000e40500720c */ /* 0x000fe40003fc6270 */
[----:B------:R-:W-:Y:S02]  /*fcc0*/  FSEL R217, R51, -INF , !P3 ;  /* 0xff80000033d97808 */ /* 0x000fe40005800000 */
[----:B------:R-:W-:Y:S02]  /*fcd0*/  ISETP.GE.OR P3, PT, R5, R233, !P6 ;  /* 0x000000e90500720c */ /* 0x000fe40007766670 */
[----:B------:R-:W-:Y:S02]  /*fce0*/  FMNMX.FTZ R9, R102, R3, !PT ;  /* 0x0000000366097209 */ /* 0x000fe40007810000 */
[----:B------:R-:W-:Y:S02]  /*fcf0*/  FSEL R193, R35, -INF , !P0 ;  /* 0xff80000023c17808 */ /* 0x000fe40004000000 */
[----:B------:R-:W-:Y:S02]  /*fd00*/  FSEL R211, R36, -INF , !P4 ;  /* 0xff80000024d37808 */ /* 0x000fe40006000000 */
[----:B------:R-:W-:Y:S02]  /*fd10*/  FSEL R210, R38, -INF , !P5 ;  /* 0xff80000026d27808 */ /* 0x000fe40006800000 */
[C---:B------:R-:W-:Y:S02]  /*fd20*/  ISETP.GE.AND P0, PT, R2.reuse, R229, PT ;  /* 0x000000e50200720c */ /* 0x040fe40003f06270 */
[----:B------:R-:W-:Y:S02]  /*fd30*/  ISETP.GE.AND P4, PT, R2, R226, PT ;  /* 0x000000e20200720c */ /* 0x000fe40003f86270 */
[----:B------:R-:W-:Y:S02]  /*fd40*/  ISETP.GE.AND P5, PT, R7, R227, PT ;  /* 0x000000e30700720c */ /* 0x000fe40003fa6270 */
[----:B------:R-:W-:Y:S02]  /*fd50*/  FSEL R240, R52, -INF , !P3 ;  /* 0xff80000034f07808 */ /* 0x000fe40005800000 */
[----:B------:R-:W-:Y:S02]  /*fd60*/  FMNMX.FTZ R9, R183, R9, !PT ;  /* 0x00000009b7097209 */ /* 0x000fe40007810000 */
[-C--:B------:R-:W-:Y:S02]  /*fd70*/  ISETP.GE.AND P6, PT, R5, R227.reuse, PT ;  /* 0x000000e30500720c */ /* 0x080fe40003fc6270 */
[----:B------:R-:W-:Y:S02]  /*fd80*/  ISETP.GE.AND P3, PT, R4, R227, PT ;  /* 0x000000e30400720c */ /* 0x000fe40003f66270 */
[C---:B------:R-:W-:Y:S02]  /*fd90*/  ISETP.GE.OR P0, PT, R2.reuse, R231, !P0 ;  /* 0x000000e70200720c */ /* 0x040fe40004706670 */
[----:B------:R-:W-:Y:S01]  /*fda0*/  ISETP.GE.OR P4, PT, R2, R230, !P4 ;  /* 0x000000e60200720c */ /* 0x000fe20006786670 */
[C---:B------:R-:W-:Y:S01]  /*fdb0*/  VIADD R2, R0.reuse, 0x38 ;  /* 0x0000003800027836 */ /* 0x040fe20000000000 */
[-C--:B------:R-:W-:Y:S01]  /*fdc0*/  ISETP.GE.OR P5, PT, R7, R232.reuse, !P5 ;  /* 0x000000e80700720c */ /* 0x080fe20006fa6670 */
[----:B------:R-:W-:Y:S01]  /*fdd0*/  VIADD R0, R0, 0x39 ;  /* 0x0000003900007836 */ /* 0x000fe20000000000 */
[----:B------:R-:W-:Y:S02]  /*fde0*/  FMNMX.FTZ R9, R16, R9, !PT ;  /* 0x0000000910097209 */ /* 0x000fe40007810000 */
[-C--:B------:R-:W-:Y:S02]  /*fdf0*/  ISETP.GE.OR P6, PT, R5, R232.reuse, !P6 ;  /* 0x000000e80500720c */ /* 0x080fe400077c6670 */
[----:B------:R-:W-:Y:S02]  /*fe00*/  ISETP.GE.OR P3, PT, R4, R232, !P3 ;  /* 0x000000e80400720c */ /* 0x000fe40005f66670 */
[----:B------:R-:W-:Y:S02]  /*fe10*/  FSEL R214, R50, -INF , !P5 ;  /* 0xff80000032d67808 */ /* 0x000fe40006800000 */
[-C--:B------:R-:W-:Y:S02]  /*fe20*/  ISETP.GE.AND P5, PT, R4, R228.reuse, PT ;  /* 0x000000e40400720c */ /* 0x080fe40003fa6270 */
[----:B------:R-:W-:Y:S02]  /*fe30*/  FMNMX.FTZ R9, R17, R9, !PT ;  /* 0x0000000911097209 */ /* 0x000fe40007810000 */
[----:B------:R-:W-:Y:S02]  /*fe40*/  FSEL R242, R54, -INF , !P6 ;  /* 0xff80000036f27808 */ /* 0x000fe40007000000 */
[----:B------:R-:W-:Y:S02]  /*fe50*/  FSEL R243, R55, -INF , !P3 ;  /* 0xff80000037f37808 */ /* 0x000fe40005800000 */
[----:B------:R-:W-:Y:S02]  /*fe60*/  ISETP.GE.AND P6, PT, R0, R228, PT ;  /* 0x000000e40000720c */ /* 0x000fe40003fc6270 */
[----:B------:R-:W-:Y:S02]  /*fe70*/  ISETP.GE.AND P3, PT, R2, R227, PT ;  /* 0x000000e30200720c */ /* 0x000fe40003f66270 */
[----:B------:R-:W-:Y:S02]  /*fe80*/  ISETP.GE.OR P5, PT, R4, R233, !P5 ;  /* 0x000000e90400720c */ /* 0x000fe40006fa6670 */
[----:B------:R-:W-:Y:S02]  /*fe90*/  FMNMX.FTZ R9, R186, R9, !PT ;  /* 0x00000009ba097209 */ /* 0x000fe40007810000 */
[----:B------:R-:W-:Y:S02]  /*fea0*/  ISETP.GE.OR P6, PT, R0, R233, !P6 ;  /* 0x000000e90000720c */ /* 0x000fe400077c6670 */
[----:B------:R-:W-:Y:S02]  /*feb0*/  ISETP.GE.OR P3, PT, R2, R232, !P3 ;  /* 0x000000e80200720c */ /* 0x000fe40005f66670 */
[----:B------:R-:W-:Y:S02]  /*fec0*/  FSEL R241, R53, -INF , !P5 ;  /* 0xff80000035f17808 */ /* 0x000fe40006800000 */
[----:B------:R-:W-:Y:S02]  /*fed0*/  FMNMX.FTZ R8, R101, R100, !PT ;  /* 0x0000006465087209 */ /* 0x000fe40007810000 */
[----:B------:R-:W-:Y:S02]  /*fee0*/  FMNMX.FTZ R9, R188, R9, !PT ;  /* 0x00000009bc097209 */ /* 0x000fe40007810000 */
[----:B------:R-:W-:Y:S02]  /*fef0*/  ISETP.GE.AND P5, PT, R2, R228, PT ;  /* 0x000000e40200720c */ /* 0x000fe40003fa6270 */
[----:B------:R-:W-:Y:S02]  /*ff00*/  FSEL R245, R65, -INF , !P6 ;  /* 0xff80000041f57808 */ /* 0x000fe40007000000 */
[----:B------:R-:W-:Y:S02]  /*ff10*/  FSEL R247, R66, -INF , !P3 ;  /* 0xff80000042f77808 */ /* 0x000fe40005800000 */
[C---:B------:R-:W-:Y:S02]  /*ff20*/  ISETP.GE.AND P6, PT, R7.reuse, R229, PT ;  /* 0x000000e50700720c */ /* 0x040fe40003fc6270 */
[----:B------:R-:W-:Y:S02]  /*ff30*/  ISETP.GE.AND P3, PT, R7, R226, PT ;  /* 0x000000e20700720c */ /* 0x000fe40003f66270 */
[----:B------:R-:W-:Y:S02]  /*ff40*/  FMNMX.FTZ R8, R182, R8, !PT ;  /* 0x00000008b6087209 */ /* 0x000fe40007810000 */
[----:B------:R-:W-:Y:S02]  /*ff50*/  FMNMX.FTZ R9, R187, R9, !PT ;  /* 0x00000009bb097209 */ /* 0x000fe40007810000 */
[----:B------:R-:W-:Y:S02]  /*ff60*/  ISETP.GE.OR P5, PT, R2, R233, !P5 ;  /* 0x000000e90200720c */ /* 0x000fe40006fa6670 */
[C---:B------:R-:W-:Y:S02]  /*ff70*/  ISETP.GE.OR P6, PT, R7.reuse, R231, !P6 ;  /* 0x000000e70700720c */ /* 0x040fe400077c6670 */
[----:B------:R-:W-:Y:S02]  /*ff80*/  ISETP.GE.OR P3, PT, R7, R230, !P3 ;  /* 0x000000e60700720c */ /* 0x000fe40005f66670 */
[----:B------:R-:W-:Y:S02]  /*ff90*/  FMNMX.FTZ R7, R18, R8, !PT ;  /* 0x0000000812077209 */ /* 0x000fe40007810000 */
[----:B------:R-:W-:Y:S02]  /*ffa0*/  FMNMX.FTZ R105, R190, R9, !PT ;  /* 0x00000009be697209 */ /* 0x000fe40007810000 */
[----:B------:R-:W-:Y:S02]  /*ffb0*/  FSEL R244, R64, -INF , !P5 ;  /* 0xff80000040f47808 */ /* 0x000fe40006800000 */
[C---:B------:R-:W-:Y:S02]  /*ffc0*/  ISETP.GE.AND P5, PT, R0.reuse, R227, PT ;  /* 0x000000e30000720c */ /* 0x040fe40003fa6270 */
[----:B------:R-:W-:Y:S02]  /*ffd0*/  FMNMX.FTZ R7, R19, R7, !PT ;  /* 0x0000000713077209 */ /* 0x000fe40007810000 */
[----:B------:R-:W-:Y:S02]  /*ffe0*/  FMNMX.FTZ R105, R211, R105, !PT ;  /* 0x00000069d3697209 */ /* 0x000fe40007810000 */
[----:B------:R-:W-:Y:S02]  /*fff0*/  ISETP.GE.OR P5, PT, R0, R232, !P5 ;  /* 0x000000e80000720c */ /* 0x000fe40006fa6670 */
[----:B------:R-:W-:Y:S02]  /*10000*/  FMNMX.FTZ R7, R189, R7, !PT ;  /* 0x00000007bd077209 */ /* 0x000fe40007810000 */
[----:B------:R-:W-:Y:S02]  /*10010*/  FMNMX.FTZ R105, R207, R105, !PT ;  /* 0x00000069cf697209 */ /* 0x000fe40007810000 */
[----:B------:R-:W-:Y:S02]  /*10020*/  FSEL R246, R67, -INF , !P5 ;  /* 0xff80000043f67808 */ /* 0x000fe40006800000 */
[----:B------:R-:W-:Y:S02]  /*10030*/  FSEL R209, R40, -INF , !P2 ;  /* 0xff80000028d17808 */ /* 0x000fe40005000000 */
[C---:B------:R-:W-:Y:S02]  /*10040*/  ISETP.GE.AND P5, PT, R6.reuse, R229, PT ;  /* 0x000000e50600720c */ /* 0x040fe40003fa6270 */
[----:B------:R-:W-:Y:S02]  /*10050*/  ISETP.GE.AND P2, PT, R6, R226, PT ;  /* 0x000000e20600720c */ /* 0x000fe40003f46270 */
[----:B------:R-:W-:Y:S02]  /*10060*/  FMNMX.FTZ R7, R192, R7, !PT ;  /* 0x00000007c0077209 */ /* 0x000fe40007810000 */
[----:B------:R-:W-:Y:S02]  /*10070*/  FMNMX.FTZ R105, R212, R105, !PT ;  /* 0x00000069d4697209 */ /* 0x000fe40007810000 */
[C---:B------:R-:W-:Y:S02]  /*10080*/  ISETP.GE.OR P5, PT, R6.reuse, R231, !P5 ;  /* 0x000000e70600720c */ /* 0x040fe40006fa6670 */
[----:B------:R-:W-:Y:S02]  /*10090*/  ISETP.GE.OR P2, PT, R6, R230, !P2 ;  /* 0x000000e60600720c */ /* 0x000fe40005746670 */
[----:B------:R-:W-:Y:S02]  /*100a0*/  FMNMX.FTZ R6, R191, R7, !PT ;  /* 0x00000007bf067209 */ /* 0x000fe40007810000 */
[----:B------:R-:W-:Y:S02]  /*100b0*/  FMNMX.FTZ R105, R213, R105, !PT ;  /* 0x00000069d5697209 */ /* 0x000fe40007810000 */
[----:B------:R-:W-:Y:S02]  /*100c0*/  FSEL R208, R41, -INF , !P0 ;  /* 0xff80000029d07808 */ /* 0x000fe40004000000 */
[----:B------:R-:W-:Y:S02]  /*100d0*/  PLOP3.LUT P0, PT, PT, PT, UP0, 0x80, 0x0 ;  /* 0x000000000000781c */ /* 0x000fe40003f0f008 */
        /* <DEDUP_REMOVED lines=9> */
[----:B------:R-:W-:Y:S02]  /*10170*/  FSEL R215, R42, -INF , !P1 ;  /* 0xff8000002ad77808 */ /* 0x000fe40004800000 */
[----:B------:R-:W-:Y:S02]  /*10180*/  ISETP.GE.AND P1, PT, R5, R229, PT ;  /* 0x000000e50500720c */ /* 0x000fe40003f26270 */
[----:B------:R-:W-:Y:S02]  /*10190*/  FMNMX.FTZ R11, R13, R7, !PT ;  /* 0x000000070d0b7209 */ /* 0x000fe40007810000 */
[----:B------:R-:W-:Y:S02]  /*101a0*/  FMNMX.FTZ R10, R214, R6, !PT ;  /* 0x00000006d60a7209 */ /* 0x000fe40007810000 */
[----:B------:R-:W-:Y:S01]  /*101b0*/  FMNMX.FTZ R105, R245, R105, !PT ;  /* 0x00000069f5697209 */ /* 0x000fe20007810000 */
[----:B------:R-:W-:Y:S06]  /*101c0*/  @P0 BRA `(.L_x_175) ;  /* 0xffffffe400b00947 */ /* 0x000fec000383ffff */
.L_x_174:
[----:B-1----:R-:W-:Y:S01]  /*101d0*/  FMNMX.FTZ R8, R217, R10, !PT ;  /* 0x0000000ad9087209 */ /* 0x002fe20007810000 */
[----:B------:R-:W-:Y:S01]  /*101e0*/  SHFL.BFLY PT, R9, R105, 0x2, 0x1f ;  /* 0x0c401f0069097f89 */ /* 0x000fe200000e0000 */
[----:B------:R-:W-:Y:S01]  /*101f0*/  FMNMX.FTZ R7, R195, R11, !PT ;  /* 0x0000000bc3077209 */ /* 0x000fe20007810000 */
[----:B------:R-:W-:Y:S01]  /*10200*/  UISETP.GT.AND UP0, UPT, UR12, UR15, UPT ;  /* 0x0000000f0c00728c */ /* 0x000fe2000bf04270 */
[----:B------:R-:W-:Y:S05]  /*10210*/  FMNMX.FTZ R8, R242, R8, !PT ;  /* 0x00000008f2087209 */ /* 0x000fea0007810000 */
[----:B------:R-:W-:Y:S01]  /*10220*/  LDSM.16.MT88.4 R36, [R222+0x9000] ;  /* 0x00900000de24783b */ /* 0x000fe20000004200 */
[----:B------:R-:W-:Y:S01]  /*10230*/  ISETP.GE.AND P0, PT, R5, R226, PT ;  /* 0x000000e20500720c */ /* 0x000fe20003f06270 */
[----:B------:R-:W-:Y:S01]  /*10240*/  UMOV UR24, UR12 ;  /* 0x0000000c00187c82 */ /* 0x000fe20008000000 */
[----:B------:R-:W-:Y:S02]  /*10250*/  FMNMX.FTZ R6, R181, R107, !PT ;  /* 0x0000006bb5067209 */ /* 0x000fe40007810000 */
[----:B------:R-:W-:Y:S02]  /*10260*/  FMNMX.FTZ R7, R194, R7, !PT ;  /* 0x00000007c2077209 */ /* 0x000fe40007810000 */
[----:B------:R-:W-:Y:S01]  /*10270*/  FMNMX.FTZ R104, R243, R8, !PT ;  /* 0x00000008f3687209 */ /* 0x000fe20007810000 */
[----:B------:R-:W-:Y:S01]  /*10280*/  LDSM.16.MT88.4 R52, [R220+0xa000] ;  /* 0x00a00000dc34783b */ /* 0x000fe20000004200 */
[C---:B------:R-:W-:Y:S02]  /*10290*/  ISETP.GE.OR P1, PT, R5.reuse, R231, !P1 ;  /* 0x000000e70500720c */ /* 0x040fe40004f26670 */
[----:B------:R-:W-:Y:S02]  /*102a0*/  ISETP.GE.OR P0, PT, R5, R230, !P0 ;  /* 0x000000e60500720c */ /* 0x000fe40004706670 */
        /* <DEDUP_REMOVED lines=8> */
[----:B------:R-:W-:Y:S01]  /*10330*/  FSEL R202, R44, -INF , !P6 ;  /* 0xff8000002cca7808 */ /* 0x000fe20007000000 */
[----:B------:R-:W1:Y:S01]  /*10340*/  SHFL.BFLY PT, R7, R104, 0x2, 0x1f ;  /* 0x0c401f0068077f89 */ /* 0x000e6200000e0000 */
[----:B------:R-:W-:Y:S02]  /*10350*/  FSEL R206, R45, -INF , !P5 ;  /* 0xff8000002dce7808 */ /* 0x000fe40006800000 */
[C---:B------:R-:W-:Y:S02]  /*10360*/  ISETP.GE.AND P5, PT, R4.reuse, R226, PT ;  /* 0x000000e20400720c */ /* 0x040fe40003fa6270 */
[C---:B------:R-:W-:Y:S02]  /*10370*/  ISETP.GE.AND P6, PT, R4.reuse, R229, PT ;  /* 0x000000e50400720c */ /* 0x040fe40003fc6270 */
[C---:B------:R-:W-:Y:S02]  /*10380*/  ISETP.GE.OR P5, PT, R4.reuse, R230, !P5 ;  /* 0x000000e60400720c */ /* 0x040fe40006fa6670 */
[----:B------:R-:W-:Y:S02]  /*10390*/  ISETP.GE.OR P6, PT, R4, R231, !P6 ;  /* 0x000000e70400720c */ /* 0x000fe400077c6670 */
[----:B------:R-:W-:Y:S02]  /*103a0*/  FMNMX.FTZ R4, R199, R6, !PT ;  /* 0x00000006c7047209 */ /* 0x000fe40007810000 */
[----:B------:R-:W-:Y:S02]  /*103b0*/  FSEL R204, R43, -INF , !P4 ;  /* 0xff8000002bcc7808 */ /* 0x000fe40006000000 */
[----:B------:R-:W-:Y:S02]  /*103c0*/  FMNMX.FTZ R4, R200, R4, !PT ;  /* 0x00000004c8047209 */ /* 0x000fe40007810000 */
[----:B------:R-:W-:Y:S02]  /*103d0*/  FSEL R218, R56, -INF , !P1 ;  /* 0xff80000038da7808 */ /* 0x000fe40004800000 */
[----:B------:R-:W-:Y:S02]  /*103e0*/  FMNMX.FTZ R4, R198, R4, !PT ;  /* 0x00000004c6047209 */ /* 0x000fe40007810000 */
[----:B------:R-:W-:Y:S02]  /*103f0*/  ISETP.GE.AND P1, PT, R2, R229, PT ;  /* 0x000000e50200720c */ /* 0x000fe40003f26270 */
[----:B------:R-:W-:Y:S02]  /*10400*/  FMNMX.FTZ R4, R201, R4, !PT ;  /* 0x00000004c9047209 */ /* 0x000fe40007810000 */
[----:B-1----:R-:W-:Y:S02]  /*10410*/  FMNMX.FTZ R104, R104, R7, !PT ;  /* 0x0000000768687209 */ /* 0x002fe40007810000 */
[----:B------:R-:W-:Y:S02]  /*10420*/  FMNMX.FTZ R4, R215, R4, !PT ;  /* 0x00000004d7047209 */ /* 0x000fe40007810000 */
[----:B------:R-:W-:Y:S02]  /*10430*/  FSEL R203, R46, -INF , !P3 ;  /* 0xff8000002ecb7808 */ /* 0x000fe40005800000 */
[----:B------:R-:W-:Y:S02]  /*10440*/  FMNMX.FTZ R7, R204, R4, !PT ;  /* 0x00000004cc077209 */ /* 0x000fe40007810000 */
[----:B------:R-:W-:Y:S01]  /*10450*/  ISETP.GE.OR P1, PT, R2, R231, !P1 ;  /* 0x000000e70200720c */ /* 0x000fe20004f26670 */
[----:B------:R-:W-:Y:S01]  /*10460*/  SHFL.BFLY PT, R4, R104, 0x1, 0x1f ;  /* 0x0c201f0068047f89 */ /* 0x000fe200000e0000 */
[----:B------:R-:W-:Y:S02]  /*10470*/  FMNMX.FTZ R5, R208, R5, !PT ;  /* 0x00000005d0057209 */ /* 0x000fe40007810000 */
[----:B------:R-:W-:Y:S02]  /*10480*/  FSEL R205, R47, -INF , !P2 ;  /* 0xff8000002fcd7808 */ /* 0x000fe40005000000 */
[----:B------:R-:W-:Y:S02]  /*10490*/  FMNMX.FTZ R7, R203, R7, !PT ;  /* 0x00000007cb077209 */ /* 0x000fe40007810000 */
[----:B------:R-:W-:Y:S02]  /*104a0*/  FSEL R235, R60, -INF , !P1 ;  /* 0xff8000003ceb7808 */ /* 0x000fe40004800000 */
[-C--:B------:R-:W-:Y:S02]  /*104b0*/  ISETP.GE.AND P1, PT, R2, R226.reuse, PT ;  /* 0x000000e20200720c */ /* 0x080fe40003f26270 */
[----:B------:R-:W-:Y:S02]  /*104c0*/  FMNMX.FTZ R5, R202, R5, !PT ;  /* 0x00000005ca057209 */ /* 0x000fe40007810000 */
[----:B------:R-:W-:Y:S02]  /*104d0*/  FMNMX.FTZ R7, R205, R7, !PT ;  /* 0x00000007cd077209 */ /* 0x000fe40007810000 */
[----:B------:R-:W-:Y:S02]  /*104e0*/  FSEL R236, R58, -INF , !P0 ;  /* 0xff8000003aec7808 */ /* 0x000fe40004000000 */
[----:B------:R-:W-:Y:S02]  /*104f0*/  FMNMX.FTZ R105, R105, R9, !PT ;  /* 0x0000000969697209 */ /* 0x000fe40007810000 */
[----:B------:R-:W-:Y:S02]  /*10500*/  FSEL R219, R57, -INF , !P6 ;  /* 0xff80000039db7808 */ /* 0x000fe40007000000 */
[C---:B------:R-:W-:Y:S01]  /*10510*/  ISETP.GE.AND P6, PT, R0.reuse, R229, PT ;  /* 0x000000e50000720c */ /* 0x040fe20003fc6270 */
[----:B------:R-:W1:Y:S01]  /*10520*/  SHFL.BFLY PT, R6, R105, 0x1, 0x1f ;  /* 0x0c201f0069067f89 */ /* 0x000e6200000e0000 */
[----:B------:R-:W-:Y:S02]  /*10530*/  ISETP.GE.AND P0, PT, R0, R226, PT ;  /* 0x000000e20000720c */ /* 0x000fe40003f06270 */
[----:B------:R-:W-:Y:S02]  /*10540*/  FMNMX.FTZ R103, R206, R5, !PT ;  /* 0x00000005ce677209 */ /* 0x000fe40007810000 */
[-C--:B------:R-:W-:Y:S02]  /*10550*/  ISETP.GE.OR P1, PT, R2, R230.reuse, !P1 ;  /* 0x000000e60200720c */ /* 0x080fe40004f26670 */
[----:B------:R-:W-:Y:S02]  /*10560*/  FSEL R237, R59, -INF , !P5 ;  /* 0xff8000003bed7808 */ /* 0x000fe40006800000 */
[----:B------:R-:W-:Y:S02]  /*10570*/  FMNMX.FTZ R2, R236, R7, !PT ;  /* 0x00000007ec027209 */ /* 0x000fe40007810000 */
[----:B------:R-:W-:Y:S02]  /*10580*/  ISETP.GE.OR P6, PT, R0, R231, !P6 ;  /* 0x000000e70000720c */ /* 0x000fe400077c6670 */
[----:B------:R-:W-:Y:S02]  /*10590*/  FMNMX.FTZ R103, R218, R103, !PT ;  /* 0x00000067da677209 */ /* 0x000fe40007810000 */
[----:B------:R-:W-:Y:S02]  /*105a0*/  ISETP.GE.OR P0, PT, R0, R230, !P0 ;  /* 0x000000e60000720c */ /* 0x000fe40004706670 */
[----:B------:R-:W-:Y:S02]  /*105b0*/  FMNMX.FTZ R0, R237, R2, !PT ;  /* 0x00000002ed007209 */ /* 0x000fe40007810000 */
[----:B------:R-:W-:Y:S02]  /*105c0*/  FSEL R239, R62, -INF , !P1 ;  /* 0xff8000003eef7808 */ /* 0x000fe40004800000 */
[----:B------:R-:W-:Y:S02]  /*105d0*/  FMNMX.FTZ R103, R219, R103, !PT ;  /* 0x00000067db677209 */ /* 0x000fe40007810000 */
[----:B------:R-:W-:Y:S02]  /*105e0*/  FSEL R108, R63, -INF , !P0 ;  /* 0xff8000003f6c7808 */ /* 0x000fe40004000000 */
[----:B------:R-:W-:Y:S02]  /*105f0*/  FMNMX.FTZ R0, R239, R0, !PT ;  /* 0x00000000ef007209 */ /* 0x000fe40007810000 */
[----:B------:R-:W-:Y:S02]  /*10600*/  FSEL R238, R61, -INF , !P6 ;  /* 0xff8000003dee7808 */ /* 0x000fe40007000000 */
[----:B------:R-:W-:Y:S02]  /*10610*/  FMNMX.FTZ R103, R235, R103, !PT ;  /* 0x00000067eb677209 */ /* 0x000fe40007810000 */
[----:B------:R-:W-:Y:S02]  /*10620*/  FMNMX.FTZ R0, R108, R0, !PT ;  /* 0x000000006c007209 */ /* 0x000fe40007810000 */
[----:B------:R-:W-:Y:S02]  /*10630*/  FMNMX.FTZ R103, R238, R103, !PT ;  /* 0x00000067ee677209 */ /* 0x000fe40007810000 */
[----:B-1----:R-:W-:Y:S01]  /*10640*/  FMNMX.FTZ R105, R105, R6, !PT ;  /* 0x0000000669697209 */ /* 0x002fe20007810000 */
[----:B------:R-:W1:Y:S01]  /*10650*/  SHFL.BFLY PT, R2, R0, 0x2, 0x1f ;  /* 0x0c401f0000027f89 */ /* 0x000e6200000e0000 */
[----:B------:R-:W-:Y:S02]  /*10660*/  FMNMX.FTZ R104, R104, R4, !PT ;  /* 0x0000000468687209 */ /* 0x000fe40007810000 */
[C---:B------:R-:W-:Y:S05]  /*10670*/  FSETP.NEU.FTZ.AND P3, PT, R105.reuse, -INF , PT ;  /* 0xff8000006900780b */ /* 0x040fea0003f7d000 */
[----:B------:R-:W2:Y:S01]  /*10680*/  SHFL.BFLY PT, R5, R103, 0x2, 0x1f ;  /* 0x0c401f0067057f89 */ /* 0x000ea200000e0000 */
[----:B------:R-:W-:Y:S01]  /*10690*/  FMUL.FTZ R109, R105, UR4 ;  /* 0x00000004696d7c20 */ /* 0x000fe20008410000 */
[C---:B------:R-:W-:Y:S01]  /*106a0*/  FSETP.NEU.FTZ.AND P2, PT, R104.reuse, -INF , PT ;  /* 0xff8000006800780b */ /* 0x040fe20003f5d000 */
[----:B------:R-:W-:Y:S03]  /*106b0*/  FMUL.FTZ R110, R104, UR4 ;  /* 0x00000004686e7c20 */ /* 0x000fe60008410000 */
[----:B------:R-:W-:Y:S02]  /*106c0*/  FSEL R109, R109, RZ, P3 ;  /* 0x000000ff6d6d7208 */ /* 0x000fe40001800000 */
[----:B------:R-:W-:Y:S03]  /*106d0*/  FSEL R110, R110, RZ, P2 ;  /* 0x000000ff6e6e7208 */ /* 0x000fe60001000000 */
[--C-:B------:R-:W-:Y:S02]  /*106e0*/  FFMA.FTZ R4, R102, UR4, -R109.reuse ;  /* 0x0000000466047c23 */ /* 0x100fe4000801086d */
[--C-:B------:R-:W-:Y:S02]  /*106f0*/  FFMA.FTZ R60, R193, UR4, -R110.reuse ;  /* 0x00000004c13c7c23 */ /* 0x100fe4000801086e */
[----:B------:R3:W-:Y:S01]  /*10700*/  MUFU.EX2 R248, R4 ;  /* 0x0000000400f87308 */ /* 0x0007e20000000800 */
[----:B-1----:R-:W-:Y:S01]  /*10710*/  FMNMX.FTZ R0, R0, R2, !PT ;  /* 0x0000000200007209 */ /* 0x002fe20007810000 */
[--C-:B------:R-:W-:Y:S01]  /*10720*/  FFMA.FTZ R2, R16, UR4, -R109.reuse ;  /* 0x0000000410027c23 */ /* 0x100fe2000801086d */
[----:B--2---:R-:W-:Y:S07]  /*10730*/  FMNMX.FTZ R103, R103, R5, !PT ;  /* 0x0000000567677209 */ /* 0x004fee0007810000 */
[----:B------:R1:W-:Y:S01]  /*10740*/  MUFU.EX2 R61, R2 ;  /* 0x00000002003d7308 */ /* 0x0003e20000000800 */
[----:B------:R-:W2:Y:S01]  /*10750*/  SHFL.BFLY PT, R5, R103, 0x1, 0x1f ;  /* 0x0c201f0067057f89 */ /* 0x000ea200000e0000 */
[----:B---3--:R-:W-:Y:S08]  /*10760*/  FFMA.FTZ R4, R183, UR4, -R109 ;  /* 0x00000004b7047c23 */ /* 0x008ff0000801086d */
[----:B------:R3:W4:Y:S01]  /*10770*/  MUFU.EX2 R65, R4 ;  /* 0x0000000400417308 */ /* 0x0007220000000800 */
[----:B-1----:R-:W1:Y:S01]  /*10780*/  SHFL.BFLY PT, R2, R0, 0x1, 0x1f ;  /* 0x0c201f0000027f89 */ /* 0x002e6200000e0000 */
[----:B--2---:R-:W-:Y:S01]  /*10790*/  FMNMX.FTZ R103, R103, R5, !PT ;  /* 0x0000000567677209 */ /* 0x004fe20007810000 */
[--C-:B---3--:R-:W-:Y:S01]  /*107a0*/  FFMA.FTZ R4, R101, UR4, -R110.reuse ;  /* 0x0000000465047c23 */ /* 0x108fe2000801086e */
[----:B----4-:R-:W-:Y:S02]  /*107b0*/  F2FP.BF16.F32.PACK_AB R176, R65, R248 ;  /* 0x000000f841b0723e */ /* 0x010fe400000010ff */
[C---:B------:R-:W-:Y:S01]  /*107c0*/  FSETP.NEU.FTZ.AND P1, PT, R103.reuse, -INF , PT ;  /* 0xff8000006700780b */ /* 0x040fe20003f3d000 */
[----:B------:R-:W-:Y:S03]  /*107d0*/  FMUL.FTZ R111, R103, UR4 ;  /* 0x00000004676f7c20 */ /* 0x000fe60008410000 */
[----:B------:R2:W-:Y:S02]  /*107e0*/  MUFU.EX2 R67, R4 ;  /* 0x0000000400437308 */ /* 0x0005e40000000800 */
[----:B------:R-:W-:Y:S02]  /*107f0*/  FSEL R111, R111, RZ, P1 ;  /* 0x000000ff6f6f7208 */ /* 0x000fe40000800000 */
[----:B-1----:R-:W-:Y:S03]  /*10800*/  FMNMX.FTZ R102, R0, R2, !PT ;  /* 0x0000000200667209 */ /* 0x002fe60007810000 */
[--C-:B------:R-:W-:Y:S01]  /*10810*/  FFMA.FTZ R0, R184, UR4, -R111.reuse ;  /* 0x00000004b8007c23 */ /* 0x100fe2000801086f */
[--C-:B------:R-:W-:Y:S01]  /*10820*/  FFMA.FTZ R2, R13, UR4, -R111.reuse ;  /* 0x000000040d027c23 */ /* 0x100fe2000801086f */
[C---:B------:R-:W-:Y:S01]  /*10830*/  FSETP.NEU.FTZ.AND P0, PT, R102.reuse, -INF , PT ;  /* 0xff8000006600780b */ /* 0x040fe20003f1d000 */
[----:B------:R-:W-:Y:S01]  /*10840*/  FMUL.FTZ R184, R102, UR4 ;  /* 0x0000000466b87c20 */ /* 0x000fe20008410000 */
[----:B------:R1:W-:Y:S04]  /*10850*/  MUFU.EX2 R24, R0 ;  /* 0x0000000000187308 */ /* 0x0003e80000000800 */
[----:B------:R-:W-:Y:S01]  /*10860*/  FSEL R184, R184, RZ, P0 ;  /* 0x000000ffb8b87208 */ /* 0x000fe20000000000 */
[----:B--2---:R-:W-:Y:S05]  /*10870*/  FFMA.FTZ R4, R182, UR4, -R110 ;  /* 0x00000004b6047c23 */ /* 0x004fea000801086e */
[----:B------:R2:W-:Y:S10]  /*10880*/  MUFU.EX2 R66, R2 ;  /* 0x0000000200427308 */ /* 0x0005f40000000800 */
[----:B------:R3:W4:Y:S01]  /*10890*/  MUFU.EX2 R64, R4 ;  /* 0x0000000400407308 */ /* 0x0007220000000800 */
[----:B-1----:R-:W-:Y:S09]  /*108a0*/  FFMA.FTZ R0, R12, UR4, -R111 ;  /* 0x000000040c007c23 */ /* 0x002ff2000801086f */
[----:B------:R1:W5:Y:S01]  /*108b0*/  MUFU.EX2 R249, R0 ;  /* 0x0000000000f97308 */ /* 0x0003620000000800 */
[--C-:B--2---:R-:W-:Y:S09]  /*108c0*/  FFMA.FTZ R2, R15, UR4, -R184.reuse ;  /* 0x000000040f027c23 */ /* 0x104ff200080108b8 */
[----:B------:R2:W-:Y:S01]  /*108d0*/  MUFU.EX2 R63, R2 ;  /* 0x00000002003f7308 */ /* 0x0005e20000000800 */
[----:B---3--:R-:W-:Y:S01]  /*108e0*/  FFMA.FTZ R4, R17, UR4, -R109 ;  /* 0x0000000411047c23 */ /* 0x008fe2000801086d */
[----:B----4-:R-:W-:Y:S08]  /*108f0*/  F2FP.BF16.F32.PACK_AB R177, R64, R67 ;  /* 0x0000004340b1723e */ /* 0x010ff000000010ff */
[----:B------:R3:W4:Y:S01]  /*10900*/  MUFU.EX2 R251, R4 ;  /* 0x0000000400fb7308 */ /* 0x0007220000000800 */
[----:B-1----:R-:W-:Y:S01]  /*10910*/  FFMA.FTZ R0, R181, UR4, -R184 ;  /* 0x00000004b5007c23 */ /* 0x002fe200080108b8 */
[----:B-----5:R-:W-:Y:S08]  /*10920*/  F2FP.BF16.F32.PACK_AB R182, R66, R249 ;  /* 0x000000f942b6723e */ /* 0x020ff000000010ff */
[----:B------:R1:W-:Y:S01]  /*10930*/  MUFU.EX2 R25, R0 ;  /* 0x0000000000197308 */ /* 0x0003e20000000800 */
[----:B--2---:R-:W-:Y:S05]  /*10940*/  FSEL R2, R104, RZ, P2 ;  /* 0x000000ff68027208 */ /* 0x004fea0001000000 */
[----:B------:R-:W-:Y:S01]  /*10950*/  FADD.FTZ R2, -R2, R100 ;  /* 0x0000006402027221 */ /* 0x000fe20000010100 */
[----:B---3--:R-:W-:Y:S03]  /*10960*/  FFMA.FTZ R4, R18, UR4, -R110 ;  /* 0x0000000412047c23 */ /* 0x008fe6000801086e */
[----:B------:R-:W-:Y:S01]  /*10970*/  FMUL.FTZ R2, R2, UR4 ;  /* 0x0000000402027c20 */ /* 0x000fe20008410000 */
[----:B----4-:R-:W-:Y:S01]  /*10980*/  F2FP.BF16.F32.PACK_AB R178, R251, R61 ;  /* 0x0000003dfbb2723e */ /* 0x010fe200000010ff */
[----:B------:R2:W-:Y:S01]  /*10990*/  MUFU.EX2 R26, R4 ;  /* 0x00000004001a7308 */ /* 0x0005e20000000800 */
[----:B-1----:R-:W-:Y:S09]  /*109a0*/  FFMA.FTZ R0, R185, UR4, -R184 ;  /* 0x00000004b9007c23 */ /* 0x002ff200080108b8 */
[----:B------:R1:W3:Y:S10]  /*109b0*/  MUFU.EX2 R62, R0 ;  /* 0x00000000003e7308 */ /* 0x0002f40000000800 */
[----:B------:R-:W4:Y:S01]  /*109c0*/  MUFU.EX2 R100, R2 ;  /* 0x0000000200647308 */ /* 0x000f220000000800 */
[----:B--2---:R-:W-:Y:S09]  /*109d0*/  FFMA.FTZ R4, R19, UR4, -R110 ;  /* 0x0000000413047c23 */ /* 0x004ff2000801086e */
[----:B------:R2:W-:Y:S01]  /*109e0*/  MUFU.EX2 R252, R4 ;  /* 0x0000000400fc7308 */ /* 0x0005e20000000800 */
[----:B-1----:R-:W-:Y:S01]  /*109f0*/  FFMA.FTZ R0, R14, UR4, -R184 ;  /* 0x000000040e007c23 */ /* 0x002fe200080108b8 */
[----:B---3--:R-:W-:Y:S08]  /*10a00*/  F2FP.BF16.F32.PACK_AB R181, R62, R25 ;  /* 0x000000193eb5723e */ /* 0x008ff000000010ff */
[----:B------:R1:W3:Y:S01]  /*10a10*/  MUFU.EX2 R250, R0 ;  /* 0x0000000000fa7308 */ /* 0x0002e20000000800 */
[C---:B----4-:R-:W-:Y:S01]  /*10a20*/  FMUL.FTZ R34, R100.reuse, R138 ;  /* 0x0000008a64227220 */ /* 0x050fe20000410000 */
[C---:B------:R-:W-:Y:S01]  /*10a30*/  FMUL.FTZ R6, R100.reuse, R118 ;  /* 0x0000007664067220 */ /* 0x040fe20000410000 */
[C---:B------:R-:W-:Y:S01]  /*10a40*/  FMUL.FTZ R7, R100.reuse, R119 ;  /* 0x0000007764077220 */ /* 0x040fe20000410000 */
[C---:B------:R-:W-:Y:S01]  /*10a50*/  FMUL.FTZ R35, R100.reuse, R139 ;  /* 0x0000008b64237220 */ /* 0x040fe20000410000 */
[C---:B------:R-:W-:Y:S01]  /*10a60*/  FMUL.FTZ R18, R100.reuse, R126 ;  /* 0x0000007e64127220 */ /* 0x040fe20000410000 */
[C---:B------:R-:W-:Y:S01]  /*10a70*/  FMUL.FTZ R19, R100.reuse, R127 ;  /* 0x0000007f64137220 */ /* 0x040fe20000410000 */
[C---:B------:R-:W-:Y:S01]  /*10a80*/  FMUL.FTZ R50, R100.reuse, R154 ;  /* 0x0000009a64327220 */ /* 0x040fe20000410000 */
[----:B------:R-:W-:Y:S01]  /*10a90*/  FMUL.FTZ R51, R100, R155 ;  /* 0x0000009b64337220 */ /* 0x000fe20000410000 */
[----:B--2---:R-:W-:Y:S01]  /*10aa0*/  FFMA.FTZ R4, R180, UR4, -R111 ;  /* 0x00000004b4047c23 */ /* 0x004fe2000801086f */
[C---:B------:R-:W-:Y:S01]  /*10ab0*/  FMUL.FTZ R70, R100.reuse, R70 ;  /* 0x0000004664467220 */ /* 0x040fe20000410000 */
[C---:B------:R-:W-:Y:S01]  /*10ac0*/  FMUL.FTZ R71, R100.reuse, R71 ;  /* 0x0000004764477220 */ /* 0x040fe20000410000 */
[C---:B------:R-:W-:Y:S01]  /*10ad0*/  FMUL.FTZ R82, R100.reuse, R82 ;  /* 0x0000005264527220 */ /* 0x040fe20000410000 */
[----:B------:R-:W2:Y:S01]  /*10ae0*/  MUFU.EX2 R20, R4 ;  /* 0x0000000400147308 */ /* 0x000ea20000000800 */
[C---:B------:R-:W-:Y:S01]  /*10af0*/  FMUL.FTZ R83, R100.reuse, R83 ;  /* 0x0000005364537220 */ /* 0x040fe20000410000 */
[C---:B------:R-:W-:Y:S01]  /*10b00*/  FMUL.FTZ R86, R100.reuse, R86 ;  /* 0x0000005664567220 */ /* 0x040fe20000410000 */
[C---:B------:R-:W-:Y:S01]  /*10b10*/  FMUL.FTZ R87, R100.reuse, R87 ;  /* 0x0000005764577220 */ /* 0x040fe20000410000 */
[----:B-1----:R-:W-:Y:S01]  /*10b20*/  FSEL R0, R105, RZ, P3 ;  /* 0x000000ff69007208 */ /* 0x002fe20001800000 */
[C---:B------:R-:W-:Y:S01]  /*10b30*/  FMUL.FTZ R98, R100.reuse, R98 ;  /* 0x0000006264627220 */ /* 0x040fe20000410000 */
[----:B---3--:R-:W-:Y:S01]  /*10b40*/  F2FP.BF16.F32.PACK_AB R183, R63, R250 ;  /* 0x000000fa3fb7723e */ /* 0x008fe200000010ff */
[----:B------:R-:W-:Y:S02]  /*10b50*/  FMUL.FTZ R99, R100, R99 ;  /* 0x0000006364637220 */ /* 0x000fe40000410000 */
[----:B------:R-:W-:Y:S04]  /*10b60*/  FADD.FTZ R0, -R0, R3 ;  /* 0x0000000300007221 */ /* 0x000fe80000010100 */
[----:B------:R-:W-:Y:S01]  /*10b70*/  FMUL.FTZ R3, R0, UR4 ;  /* 0x0000000400037c20 */ /* 0x000fe20008410000 */
[----:B------:R-:W-:Y:S03]  /*10b80*/  FSEL R0, R103, RZ, P1 ;  /* 0x000000ff67007208 */ /* 0x000fe60000800000 */
[----:B------:R1:W3:Y:S01]  /*10b90*/  MUFU.EX2 R101, R3 ;  /* 0x0000000300657308 */ /* 0x0002e20000000800 */
[----:B--2---:R-:W-:Y:S02]  /*10ba0*/  MOV R185, R20 ;  /* 0x0000001400b97202 */ /* 0x004fe40000000f00 */
[----:B------:R-:W2:Y:S02]  /*10bb0*/  LDSM.16.MT88.4 R20, [R220+0x9000] ;  /* 0x00900000dc14783b */ /* 0x000ea40000004200 */
[----:B------:R-:W-:Y:S01]  /*10bc0*/  F2FP.BF16.F32.PACK_AB R180, R24, R185 ;  /* 0x000000b918b4723e */ /* 0x000fe200000010ff */
[----:B-1----:R-:W-:Y:S01]  /*10bd0*/  FADD.FTZ R3, -R0, R106 ;  /* 0x0000006a00037221 */ /* 0x002fe20000010100 */
[----:B------:R-:W-:Y:S01]  /*10be0*/  FSEL R0, R102, RZ, P0 ;  /* 0x000000ff66007208 */ /* 0x000fe20000000000 */
[C---:B---3--:R-:W-:Y:S01]  /*10bf0*/  FMUL.FTZ R16, R101.reuse, R124 ;  /* 0x0000007c65107220 */ /* 0x048fe20000410000 */
[----:B------:R-:W-:Y:S01]  /*10c00*/  FMUL.FTZ R4, R101, R116 ;  /* 0x0000007465047220 */ /* 0x000fe20000410000 */
[----:B------:R-:W-:Y:S01]  /*10c10*/  FMUL.FTZ R2, R3, UR4 ;  /* 0x0000000403027c20 */ /* 0x000fe20008410000 */
[----:B------:R-:W-:Y:S01]  /*10c20*/  FFMA.FTZ R3, R186, UR4, -R109 ;  /* 0x00000004ba037c23 */ /* 0x000fe2000801086d */
[----:B------:R-:W-:Y:S01]  /*10c30*/  FADD.FTZ R0, -R0, R107 ;  /* 0x0000006b00007221 */ /* 0x000fe20000010100 */
[----:B------:R-:W-:Y:S01]  /*10c40*/  MOV R186, R63 ;  /* 0x0000003f00ba7202 */ /* 0x000fe20000000f00 */
[C---:B------:R-:W-:Y:S01]  /*10c50*/  FMUL.FTZ R5, R101.reuse, R117 ;  /* 0x0000007565057220 */ /* 0x040fe20000410000 */
[----:B------:R-:W-:Y:S01]  /*10c60*/  MOV R107, R26 ;  /* 0x0000001a006b7202 */ /* 0x000fe20000000f00 */
[----:B------:R-:W1:Y:S01]  /*10c70*/  MUFU.EX2 R2, R2 ;  /* 0x0000000200027308 */ /* 0x000e620000000800 */
[----:B------:R-:W-:Y:S01]  /*10c80*/  FMUL.FTZ R0, R0, UR4 ;  /* 0x0000000400007c20 */ /* 0x000fe20008410000 */
[C---:B------:R-:W-:Y:S01]  /*10c90*/  FMUL.FTZ R17, R101.reuse, R125 ;  /* 0x0000007d65117220 */ /* 0x040fe20000410000 */
[----:B------:R-:W-:Y:S01]  /*10ca0*/  F2FP.BF16.F32.PACK_AB R179, R252, R107 ;  /* 0x0000006bfcb3723e */ /* 0x000fe200000010ff */
[----:B------:R-:W-:Y:S01]  /*10cb0*/  LDSM.16.MT88.4 R116, [R220+0xb000] ;  /* 0x00b00000dc74783b */ /* 0x000fe20000004200 */
[----:B------:R-:W-:Y:S01]  /*10cc0*/  MOV R125, R24 ;  /* 0x00000018007d7202 */ /* 0x000fe20000000f00 */
[C---:B------:R-:W-:Y:S01]  /*10cd0*/  FMUL.FTZ R48, R101.reuse, R152 ;  /* 0x0000009865307220 */ /* 0x040fe20000410000 */
[C---:B------:R-:W-:Y:S03]  /*10ce0*/  FMUL.FTZ R49, R101.reuse, R153 ;  /* 0x0000009965317220 */ /* 0x040fe60000410000 */
[----:B------:R-:W3:Y:S01]  /*10cf0*/  MUFU.EX2 R0, R0 ;  /* 0x0000000000007308 */ /* 0x000ee20000000800 */
[C---:B------:R-:W-:Y:S01]  /*10d00*/  FMUL.FTZ R33, R101.reuse, R137 ;  /* 0x0000008965217220 */ /* 0x040fe20000410000 */
[C---:B------:R-:W-:Y:S01]  /*10d10*/  FMUL.FTZ R32, R101.reuse, R136 ;  /* 0x0000008865207220 */ /* 0x040fe20000410000 */
[C---:B------:R-:W-:Y:S01]  /*10d20*/  FMUL.FTZ R68, R101.reuse, R68 ;  /* 0x0000004465447220 */ /* 0x040fe20000410000 */
[----:B------:R-:W-:Y:S01]  /*10d30*/  LDSM.16.MT88.4 R152, [R220+0xac00] ;  /* 0x00ac0000dc98783b */ /* 0x000fe20000004200 */
[C---:B------:R-:W-:Y:S01]  /*10d40*/  FMUL.FTZ R69, R101.reuse, R69 ;  /* 0x0000004565457220 */ /* 0x040fe20000410000 */
[C---:B------:R-:W-:Y:S01]  /*10d50*/  FMUL.FTZ R80, R101.reuse, R80 ;  /* 0x0000005065507220 */ /* 0x040fe20000410000 */
[C---:B------:R-:W-:Y:S01]  /*10d60*/  FMUL.FTZ R81, R101.reuse, R81 ;  /* 0x0000005165517220 */ /* 0x040fe20000410000 */
[-C--:B--2---:R-:W-:Y:S01]  /*10d70*/  HMMA.16816.F32.BF16 R4, R176, R20.reuse, R4 ;  /* 0x00000014b004723c */ /* 0x084fe20000041804 */
[----:B------:R-:W-:Y:S04]  /*10d80*/  PLOP3.LUT P0, PT, PT, PT, UP0, 0x80, 0x0 ;  /* 0x000000000000781c */ /* 0x000fe80003f0f008 */
[C---:B-1----:R-:W-:Y:S01]  /*10d90*/  FMUL.FTZ R13, R2.reuse, R121 ;  /* 0x00000079020d7220 */ /* 0x042fe20000410000 */
[C---:B------:R-:W-:Y:S01]  /*10da0*/  FMUL.FTZ R57, R2.reuse, R161 ;  /* 0x000000a102397220 */ /* 0x040fe20000410000 */
[----:B------:R1:W2:Y:S01]  /*10db0*/  MUFU.EX2 R121, R3 ;  /* 0x0000000300797308 */ /* 0x0002a20000000800 */
[----:B------:R-:W-:Y:S03]  /*10dc0*/  FMUL.FTZ R8, R2, R112 ;  /* 0x0000007002087220 */ /* 0x000fe60000410000 */
[C---:B---3--:R-:W-:Y:S01]  /*10dd0*/  FMUL.FTZ R31, R0.reuse, R143 ;  /* 0x0000008f001f7220 */ /* 0x048fe20000410000 */
[C---:B------:R-:W-:Y:S01]  /*10de0*/  FMUL.FTZ R14, R0.reuse, R122 ;  /* 0x0000007a000e7220 */ /* 0x040fe20000410000 */
[C---:B------:R-:W-:Y:S01]  /*10df0*/  FMUL.FTZ R15, R0.reuse, R123 ;  /* 0x0000007b000f7220 */ /* 0x040fe20000410000 */
[----:B------:R-:W-:Y:S01]  /*10e00*/  FMUL.FTZ R63, R0, R175 ;  /* 0x000000af003f7220 */ /* 0x000fe20000410000 */
[----:B------:R-:W-:Y:S01]  /*10e10*/  FMUL.FTZ R9, R2, R113 ;  /* 0x0000007102097220 */ /* 0x000fe20000410000 */
[C---:B------:R-:W-:Y:S01]  /*10e20*/  FMUL.FTZ R10, R0.reuse, R114 ;  /* 0x00000072000a7220 */ /* 0x040fe20000410000 */
[----:B------:R-:W-:Y:S01]  /*10e30*/  FMUL.FTZ R11, R0, R115 ;  /* 0x00000073000b7220 */ /* 0x000fe20000410000 */
[C---:B------:R-:W-:Y:S01]  /*10e40*/  FMUL.FTZ R12, R2.reuse, R120 ;  /* 0x00000078020c7220 */ /* 0x040fe20000410000 */
[----:B------:R-:W3:Y:S01]  /*10e50*/  LDSM.16.MT88.4 R112, [R222+0xa000] ;  /* 0x00a00000de70783b */ /* 0x000ee20000004200 */
[----:B------:R-:W-:Y:S01]  /*10e60*/  FMUL.FTZ R24, R2, R128 ;  /* 0x0000008002187220 */ /* 0x000fe20000410000 */
[C---:B------:R-:W-:Y:S01]  /*10e70*/  FMUL.FTZ R26, R0.reuse, R130 ;  /* 0x00000082001a7220 */ /* 0x040fe20000410000 */
[----:B------:R-:W-:Y:S01]  /*10e80*/  FMUL.FTZ R27, R0, R131 ;  /* 0x00000083001b7220 */ /* 0x000fe20000410000 */
[----:B------:R-:W-:Y:S01]  /*10e90*/  MOV R120, R25 ;  /* 0x0000001900787202 */ /* 0x000fe20000000f00 */
[C---:B------:R-:W-:Y:S04]  /*10ea0*/  HMMA.16816.F32.BF16 R8, R180.reuse, R20, R8 ;  /* 0x00000014b408723c */ /* 0x040fe80000041808 */
[--C-:B-1----:R-:W-:Y:S01]  /*10eb0*/  FFMA.FTZ R3, R188, UR4, -R109.reuse ;  /* 0x00000004bc037c23 */ /* 0x102fe2000801086d */
[----:B------:R-:W-:Y:S01]  /*10ec0*/  FMUL.FTZ R25, R2, R129 ;  /* 0x0000008102197220 */ /* 0x000fe20000410000 */
[-C--:B------:R-:W-:Y:S01]  /*10ed0*/  HMMA.16816.F32.BF16 R12, R180, R22.reuse, R12 ;  /* 0x00000016b40c723c */ /* 0x080fe2000004180c */
[----:B------:R-:W-:Y:S01]  /*10ee0*/  LDSM.16.MT88.4 R128, [R220+0xa400] ;  /* 0x00a40000dc80783b */ /* 0x000fe20000004200 */
[----:B------:R1:W-:Y:S03]  /*10ef0*/  MUFU.EX2 R188, R3 ;  /* 0x0000000300bc7308 */ /* 0x0003e60000000800 */
[----:B--2---:R-:W-:Y:S01]  /*10f00*/  MOV R136, R121 ;  /* 0x0000007900887202 */ /* 0x004fe20000000f00 */
[C---:B------:R-:W-:Y:S05]  /*10f10*/  HMMA.16816.F32.BF16 R16, R176.reuse, R22, R16 ;  /* 0x00000016b010723c */ /* 0x040fea0000041810 */
[C---:B------:R-:W-:Y:S01]  /*10f20*/  FMUL.FTZ R21, R101.reuse, R133 ;  /* 0x0000008565157220 */ /* 0x040fe20000410000 */
[----:B------:R-:W-:Y:S01]  /*10f30*/  MOV R133, R250 ;  /* 0x000000fa00857202 */ /* 0x000fe20000000f00 */
[----:B------:R-:W-:Y:S01]  /*10f40*/  FMUL.FTZ R23, R100, R135 ;  /* 0x0000008764177220 */ /* 0x000fe20000410000 */
[----:B------:R-:W-:Y:S03]  /*10f50*/  MOV R135, R252 ;  /* 0x000000fc00877202 */ /* 0x000fe60000000f00 */
[----:B------:R-:W-:Y:S01]  /*10f60*/  FMUL.FTZ R28, R2, R140 ;  /* 0x0000008c021c7220 */ /* 0x000fe20000410000 */
[----:B------:R-:W-:Y:S01]  /*10f70*/  MOV R140, R248 ;  /* 0x000000f8008c7202 */ /* 0x000fe20000000f00 */
[--C-:B-1----:R-:W-:Y:S01]  /*10f80*/  FFMA.FTZ R3, R192, UR4, -R110.reuse ;  /* 0x00000004c0037c23 */ /* 0x102fe2000801086e */
[C---:B------:R-:W-:Y:S01]  /*10f90*/  FMUL.FTZ R20, R101.reuse, R132 ;  /* 0x0000008465147220 */ /* 0x040fe20000410000 */
[----:B------:R-:W-:Y:S01]  /*10fa0*/  MOV R132, R249 ;  /* 0x000000f900847202 */ /* 0x000fe20000000f00 */
[----:B------:R-:W-:Y:S01]  /*10fb0*/  FMUL.FTZ R22, R100, R134 ;  /* 0x0000008664167220 */ /* 0x000fe20000410000 */
[----:B------:R1:W-:Y:S01]  /*10fc0*/  MUFU.EX2 R143, R3 ;  /* 0x00000003008f7308 */ /* 0x0003e20000000800 */
[----:B------:R-:W-:Y:S01]  /*10fd0*/  MOV R134, R251 ;  /* 0x000000fb00867202 */ /* 0x000fe20000000f00 */
[----:B------:R-:W-:Y:S01]  /*10fe0*/  FMUL.FTZ R56, R2, R160 ;  /* 0x000000a002387220 */ /* 0x000fe20000410000 */
[C---:B------:R-:W-:Y:S01]  /*10ff0*/  FMUL.FTZ R58, R0.reuse, R162 ;  /* 0x000000a2003a7220 */ /* 0x040fe20000410000 */
[----:B------:R-:W-:Y:S01]  /*11000*/  FMUL.FTZ R59, R0, R163 ;  /* 0x000000a3003b7220 */ /* 0x000fe20000410000 */
[----:B------:R-:W-:Y:S01]  /*11010*/  MOV R192, R65 ;  /* 0x0000004100c07202 */ /* 0x000fe20000000f00 */
[-C--:B------:R-:W-:Y:S03]  /*11020*/  HMMA.16816.F32.BF16 R20, R176, R36.reuse, R20 ;  /* 0x00000024b014723c */ /* 0x080fe60000041814 */
[----:B------:R-:W-:Y:S01]  /*11030*/  FMUL.FTZ R65, R101, R169 ;  /* 0x000000a965417220 */ /* 0x000fe20000410000 */
[C---:B------:R-:W-:Y:S01]  /*11040*/  FMUL.FTZ R72, R2.reuse, R72 ;  /* 0x0000004802487220 */ /* 0x040fe20000410000 */
[C---:B------:R-:W-:Y:S01]  /*11050*/  FMUL.FTZ R73, R2.reuse, R73 ;  /* 0x0000004902497220 */ /* 0x040fe20000410000 */
[C---:B------:R-:W-:Y:S05]  /*11060*/  HMMA.16816.F32.BF16 R24, R180.reuse, R36, R24 ;  /* 0x00000024b418723c */ /* 0x040fea0000041818 */
[--C-:B-1----:R-:W-:Y:S01]  /*11070*/  FFMA.FTZ R3, R187, UR4, -R109.reuse ;  /* 0x00000004bb037c23 */ /* 0x102fe2000801086d */
[----:B------:R-:W-:Y:S01]  /*11080*/  FMUL.FTZ R29, R2, R141 ;  /* 0x0000008d021d7220 */ /* 0x000fe20000410000 */
[--C-:B------:R-:W-:Y:S01]  /*11090*/  FFMA.FTZ R36, R189, UR4, -R110.reuse ;  /* 0x00000004bd247c23 */ /* 0x100fe2000801086e */
[C---:B------:R-:W-:Y:S01]  /*110a0*/  FMUL.FTZ R30, R0.reuse, R142 ;  /* 0x0000008e001e7220 */ /* 0x040fe20000410000 */
[----:B------:R1:W-:Y:S02]  /*110b0*/  MUFU.EX2 R122, R3 ;  /* 0x00000003007a7308 */ /* 0x0003e40000000800 */
[----:B------:R-:W-:Y:S01]  /*110c0*/  MOV R189, R120 ;  /* 0x0000007800bd7202 */ /* 0x000fe20000000f00 */
[----:B------:R-:W-:Y:S01]  /*110d0*/  FMUL.FTZ R74, R0, R74 ;  /* 0x0000004a004a7220 */ /* 0x000fe20000410000 */
[----:B------:R-:W-:Y:S01]  /*110e0*/  MOV R141, R67 ;  /* 0x00000043008d7202 */ /* 0x000fe20000000f00 */
[C---:B------:R-:W-:Y:S01]  /*110f0*/  FMUL.FTZ R67, R100.reuse, R171 ;  /* 0x000000ab64437220 */ /* 0x040fe20000410000 */
[-C--:B------:R-:W-:Y:S04]  /*11100*/  HMMA.16816.F32.BF16 R28, R180, R38.reuse, R28 ;  /* 0x00000026b41c723c */ /* 0x080fe8000004181c */
[----:B------:R2:W-:Y:S01]  /*11110*/  MUFU.EX2 R137, R36 ;  /* 0x0000002400897308 */ /* 0x0005e20000000800 */
[----:B------:R-:W-:Y:S01]  /*11120*/  MOV R142, R66 ;  /* 0x00000042008e7202 */ /* 0x000fe20000000f00 */
[----:B------:R-:W-:Y:S01]  /*11130*/  FMUL.FTZ R66, R100, R170 ;  /* 0x000000aa64427220 */ /* 0x000fe20000410000 */
[----:B------:R-:W-:Y:S01]  /*11140*/  FMUL.FTZ R75, R0, R75 ;  /* 0x0000004b004b7220 */ /* 0x000fe20000410000 */
[C---:B------:R-:W-:Y:S04]  /*11150*/  HMMA.16816.F32.BF16 R32, R176.reuse, R38, R32 ;  /* 0x00000026b020723c */ /* 0x040fe80000041820 */
[----:B-1----:R-:W-:Y:S01]  /*11160*/  FFMA.FTZ R3, R190, UR4, -R109 ;  /* 0x00000004be037c23 */ /* 0x002fe2000801086d */
[C---:B------:R-:W-:Y:S02]  /*11170*/  FMUL.FTZ R37, R101.reuse, R149 ;  /* 0x0000009565257220 */ /* 0x040fe40000410000 */
[C---:B------:R-:W-:Y:S01]  /*11180*/  FMUL.FTZ R38, R100.reuse, R150 ;  /* 0x0000009664267220 */ /* 0x040fe20000410000 */
[----:B------:R-:W-:Y:S01]  /*11190*/  FMUL.FTZ R39, R100, R151 ;  /* 0x0000009764277220 */ /* 0x000fe20000410000 */
[----:B------:R1:W4:Y:S02]  /*111a0*/  MUFU.EX2 R124, R3 ;  /* 0x00000003007c7308 */ /* 0x0003240000000800 */
[C---:B------:R-:W-:Y:S01]  /*111b0*/  FMUL.FTZ R40, R2.reuse, R144 ;  /* 0x0000009002287220 */ /* 0x040fe20000410000 */
[----:B------:R-:W-:Y:S01]  /*111c0*/  FMUL.FTZ R41, R2, R145 ;  /* 0x0000009102297220 */ /* 0x000fe20000410000 */
[C---:B--2---:R-:W-:Y:S01]  /*111d0*/  FMUL.FTZ R36, R101.reuse, R148 ;  /* 0x0000009465247220 */ /* 0x044fe20000410000 */
[C---:B------:R-:W-:Y:S01]  /*111e0*/  FMUL.FTZ R42, R0.reuse, R146 ;  /* 0x00000092002a7220 */ /* 0x040fe20000410000 */
[----:B------:R-:W-:Y:S01]  /*111f0*/  FMUL.FTZ R43, R0, R147 ;  /* 0x00000093002b7220 */ /* 0x000fe20000410000 */
[----:B------:R-:W-:Y:S01]  /*11200*/  MOV R148, R64 ;  /* 0x0000004000947202 */ /* 0x000fe20000000f00 */
[----:B------:R-:W-:Y:S01]  /*11210*/  FMUL.FTZ R64, R101, R168 ;  /* 0x000000a865407220 */ /* 0x000fe20000410000 */
[C---:B------:R-:W-:Y:S01]  /*11220*/  FMUL.FTZ R76, R2.reuse, R76 ;  /* 0x0000004c024c7220 */ /* 0x040fe20000410000 */
[----:B------:R-:W-:Y:S01]  /*11230*/  LDSM.16.MT88.4 R168, [R222+0xac00] ;  /* 0x00ac0000dea8783b */ /* 0x000fe20000004200 */
[-C--:B------:R-:W-:Y:S01]  /*11240*/  HMMA.16816.F32.BF16 R36, R176, R52.reuse, R36 ;  /* 0x00000034b024723c */ /* 0x080fe20000041824 */
[----:B------:R2:W-:Y:S02]  /*11250*/  MUFU.EX2 R149, R60 ;  /* 0x0000003c00957308 */ /* 0x0005e40000000800 */
[C---:B------:R-:W-:Y:S01]  /*11260*/  FMUL.FTZ R44, R2.reuse, R156 ;  /* 0x0000009c022c7220 */ /* 0x040fe20000410000 */
[----:B------:R-:W-:Y:S01]  /*11270*/  FMUL.FTZ R45, R2, R157 ;  /* 0x0000009d022d7220 */ /* 0x000fe20000410000 */
[C---:B------:R-:W-:Y:S01]  /*11280*/  FMUL.FTZ R46, R0.reuse, R158 ;  /* 0x0000009e002e7220 */ /* 0x040fe20000410000 */
[C---:B------:R-:W-:Y:S05]  /*11290*/  HMMA.16816.F32.BF16 R40, R180.reuse, R52, R40 ;  /* 0x00000034b428723c */ /* 0x040fea0000041828 */
[----:B-1----:R-:W-:Y:S01]  /*112a0*/  FFMA.FTZ R3, R191, UR4, -R110 ;  /* 0x00000004bf037c23 */ /* 0x002fe2000801086e */
[----:B------:R-:W-:Y:S01]  /*112b0*/  FMUL.FTZ R47, R0, R159 ;  /* 0x0000009f002f7220 */ /* 0x000fe20000410000 */
[----:B----4-:R-:W-:Y:S01]  /*112c0*/  MOV R160, R124 ;  /* 0x0000007c00a07202 */ /* 0x010fe20000000f00 */
[C---:B------:R-:W-:Y:S01]  /*112d0*/  FMUL.FTZ R52, R101.reuse, R164 ;  /* 0x000000a465347220 */ /* 0x040fe20000410000 */
[----:B------:R1:W-:Y:S02]  /*112e0*/  MUFU.EX2 R123, R3 ;  /* 0x00000003007b7308 */ /* 0x0003e40000000800 */
[----:B------:R-:W-:Y:S01]  /*112f0*/  FMUL.FTZ R53, R101, R165 ;  /* 0x000000a565357220 */ /* 0x000fe20000410000 */
[C---:B--2---:R-:W-:Y:S01]  /*11300*/  FMUL.FTZ R60, R2.reuse, R172 ;  /* 0x000000ac023c7220 */ /* 0x044fe20000410000 */
[-C--:B------:R-:W-:Y:S03]  /*11310*/  HMMA.16816.F32.BF16 R44, R180, R54.reuse, R44 ;  /* 0x00000036b42c723c */ /* 0x080fe6000004182c */
[----:B------:R-:W-:Y:S01]  /*11320*/  FMUL.FTZ R77, R2, R77 ;  /* 0x0000004d024d7220 */ /* 0x000fe20000410000 */
[C---:B------:R-:W-:Y:S01]  /*11330*/  FMUL.FTZ R78, R0.reuse, R78 ;  /* 0x0000004e004e7220 */ /* 0x040fe20000410000 */
[----:B------:R-:W-:Y:S01]  /*11340*/  FMUL.FTZ R79, R0, R79 ;  /* 0x0000004f004f7220 */ /* 0x000fe20000410000 */
[C---:B------:R-:W-:Y:S05]  /*11350*/  HMMA.16816.F32.BF16 R48, R176.reuse, R54, R48 ;  /* 0x00000036b030723c */ /* 0x040fea0000041830 */
[----:B------:R-:W-:Y:S01]  /*11360*/  MOV R172, R61 ;  /* 0x0000003d00ac7202 */ /* 0x000fe20000000f00 */
[----:B------:R-:W-:Y:S01]  /*11370*/  FMUL.FTZ R61, R2, R173 ;  /* 0x000000ad023d7220 */ /* 0x000fe20000410000 */
[--C-:B-1----:R-:W-:Y:S01]  /*11380*/  FFMA.FTZ R3, R195, UR4, -R111.reuse ;  /* 0x00000004c3037c23 */ /* 0x102fe2000801086f */
[C---:B------:R-:W-:Y:S03]  /*11390*/  FMUL.FTZ R54, R100.reuse, R166 ;  /* 0x000000a664367220 */ /* 0x040fe60000410000 */
[----:B------:R1:W-:Y:S01]  /*113a0*/  MUFU.EX2 R138, R3 ;  /* 0x00000003008a7308 */ /* 0x0003e20000000800 */
[----:B------:R-:W-:Y:S01]  /*113b0*/  FMUL.FTZ R55, R100, R167 ;  /* 0x000000a764377220 */ /* 0x000fe20000410000 */
[--C-:B------:R-:W-:Y:S01]  /*113c0*/  FFMA.FTZ R106, R194, UR4, -R111.reuse ;  /* 0x00000004c26a7c23 */ /* 0x100fe2000801086f */
[----:B------:R-:W-:Y:S01]  /*113d0*/  MOV R173, R62 ;  /* 0x0000003e00ad7202 */ /* 0x000fe20000000f00 */
[----:B------:R-:W-:Y:S01]  /*113e0*/  FMUL.FTZ R62, R0, R174 ;  /* 0x000000ae003e7220 */ /* 0x000fe20000410000 */
[----:B------:R-:W-:Y:S01]  /*113f0*/  MOV R174, R125 ;  /* 0x0000007d00ae7202 */ /* 0x000fe20000000f00 */
[C---:B------:R-:W-:Y:S01]  /*11400*/  FMUL.FTZ R84, R101.reuse, R84 ;  /* 0x0000005465547220 */ /* 0x040fe20000410000 */
[----:B------:R-:W-:Y:S01]  /*11410*/  LDSM.16.MT88.4 R124, [R222+0x9400] ;  /* 0x00940000de7c783b */ /* 0x000fe20000004200 */
[-C--:B---3--:R-:W-:Y:S02]  /*11420*/  HMMA.16816.F32.BF16 R52, R176, R112.reuse, R52 ;  /* 0x00000070b034723c */ /* 0x088fe40000041834 */
[----:B------:R-:W2:Y:S01]  /*11430*/  MUFU.EX2 R144, R106 ;  /* 0x0000006a00907308 */ /* 0x000ea20000000800 */
[----:B------:R-:W-:Y:S01]  /*11440*/  FMUL.FTZ R85, R101, R85 ;  /* 0x0000005565557220 */ /* 0x000fe20000410000 */
[C---:B------:R-:W-:Y:S01]  /*11450*/  FMUL.FTZ R88, R2.reuse, R88 ;  /* 0x0000005802587220 */ /* 0x040fe20000410000 */
[----:B------:R-:W-:Y:S01]  /*11460*/  FMUL.FTZ R89, R2, R89 ;  /* 0x0000005902597220 */ /* 0x000fe20000410000 */
[C---:B------:R-:W-:Y:S05]  /*11470*/  HMMA.16816.F32.BF16 R56, R180.reuse, R112, R56 ;  /* 0x00000070b438723c */ /* 0x040fea0000041838 */
[--C-:B-1----:R-:W-:Y:S01]  /*11480*/  FFMA.FTZ R3, R196, UR4, -R111.reuse ;  /* 0x00000004c4037c23 */ /* 0x102fe2000801086f */
[-C--:B------:R-:W-:Y:S03]  /*11490*/  HMMA.16816.F32.BF16 R60, R180, R114.reuse, R60 ;  /* 0x00000072b43c723c */ /* 0x080fe6000004183c */
[----:B------:R1:W-:Y:S02]  /*114a0*/  MUFU.EX2 R161, R3 ;  /* 0x0000000300a17308 */ /* 0x0003e40000000800 */
[----:B------:R-:W-:Y:S01]  /*114b0*/  FMUL.FTZ R90, R0, R90 ;  /* 0x0000005a005a7220 */ /* 0x000fe20000410000 */
[C---:B------:R-:W-:Y:S01]  /*114c0*/  HMMA.16816.F32.BF16 R64, R176.reuse, R114, R64 ;  /* 0x00000072b040723c */ /* 0x040fe20000041840 */
[----:B------:R-:W3:Y:S04]  /*114d0*/  LDSM.16.MT88.4 R112, [R222+0xb000] ;  /* 0x00b00000de70783b */ /* 0x000ee80000004200 */
[----:B--2---:R-:W-:Y:S01]  /*114e0*/  F2FP.BF16.F32.PACK_AB R120, R144, R138 ;  /* 0x0000008a9078723e */ /* 0x004fe200000010ff */
[-C--:B------:R-:W-:Y:S05]  /*114f0*/  HMMA.16816.F32.BF16 R68, R176, R116.reuse, R68 ;  /* 0x00000074b044723c */ /* 0x080fea0000041844 */
[----:B------:R-:W-:Y:S01]  /*11500*/  FMUL.FTZ R91, R0, R91 ;  /* 0x0000005b005b7220 */ /* 0x000fe20000410000 */
[C---:B------:R-:W-:Y:S05]  /*11510*/  HMMA.16816.F32.BF16 R72, R180.reuse, R116, R72 ;  /* 0x00000074b448723c */ /* 0x040fea0000041848 */
[----:B-1----:R-:W-:Y:S01]  /*11520*/  FFMA.FTZ R3, R197, UR4, -R111 ;  /* 0x00000004c5037c23 */ /* 0x002fe2000801086f */
[-C--:B------:R-:W-:Y:S03]  /*11530*/  HMMA.16816.F32.BF16 R76, R180, R118.reuse, R76 ;  /* 0x00000076b44c723c */ /* 0x080fe6000004184c */
[----:B------:R1:W2:Y:S02]  /*11540*/  MUFU.EX2 R175, R3 ;  /* 0x0000000300af7308 */ /* 0x0002a40000000800 */
[C---:B------:R-:W-:Y:S01]  /*11550*/  FMUL.FTZ R92, R2.reuse, R92 ;  /* 0x0000005c025c7220 */ /* 0x040fe20000410000 */
[C---:B------:R-:W-:Y:S01]  /*11560*/  HMMA.16816.F32.BF16 R80, R176.reuse, R118, R80 ;  /* 0x00000076b050723c */ /* 0x040fe20000041850 */
[----:B------:R-:W4:Y:S04]  /*11570*/  LDSM.16.MT88.4 R116, [R220+0x9400] ;  /* 0x00940000dc74783b */ /* 0x000f280000004200 */
[----:B------:R-:W-:Y:S01]  /*11580*/  FMUL.FTZ R93, R2, R93 ;  /* 0x0000005d025d7220 */ /* 0x000fe20000410000 */
[C---:B------:R-:W-:Y:S01]  /*11590*/  FMUL.FTZ R94, R0.reuse, R94 ;  /* 0x0000005e005e7220 */ /* 0x040fe20000410000 */
[----:B------:R-:W-:Y:S01]  /*115a0*/  FMUL.FTZ R95, R0, R95 ;  /* 0x0000005f005f7220 */ /* 0x000fe20000410000 */
[C---:B------:R-:W-:Y:S03]  /*115b0*/  FMUL.FTZ R96, R101.reuse, R96 ;  /* 0x0000006065607220 */ /* 0x040fe60000410000 */
[----:B------:R-:W-:Y:S01]  /*115c0*/  FMUL.FTZ R97, R101, R97 ;  /* 0x0000006165617220 */ /* 0x000fe20000410000 */
[----:B------:R-:W-:Y:S01]  /*115d0*/  MOV R162, R123 ;  /* 0x0000007b00a27202 */ /* 0x000fe20000000f00 */
[--C-:B------:R-:W-:Y:S01]  /*115e0*/  FFMA.FTZ R106, R198, UR4, -R184.reuse ;  /* 0x00000004c66a7c23 */ /* 0x100fe200080108b8 */
[--C-:B-1----:R-:W-:Y:S01]  /*115f0*/  FFMA.FTZ R3, R199, UR4, -R184.reuse ;  /* 0x00000004c7037c23 */ /* 0x102fe200080108b8 */
[----:B------:R-:W-:Y:S01]  /*11600*/  MOV R163, R122 ;  /* 0x0000007a00a37202 */ /* 0x000fe20000000f00 */
[-C--:B---3--:R-:W-:Y:S02]  /*11610*/  HMMA.16816.F32.BF16 R84, R176, R112.reuse, R84 ;  /* 0x00000070b054723c */ /* 0x088fe40000041854 */
[----:B------:R1:W-:Y:S01]  /*11620*/  MUFU.EX2 R139, R3 ;  /* 0x00000003008b7308 */ /* 0x0003e20000000800 */
[----:B--2---:R-:W-:Y:S03]  /*11630*/  F2FP.BF16.F32.PACK_AB R122, R175, R161 ;  /* 0x000000a1af7a723e */ /* 0x004fe600000010ff */
[C---:B------:R-:W-:Y:S06]  /*11640*/  HMMA.16816.F32.BF16 R88, R180.reuse, R112, R88 ;  /* 0x00000070b458723c */ /* 0x040fec0000041858 */
[----:B------:R-:W-:Y:S01]  /*11650*/  MUFU.EX2 R251, R106 ;  /* 0x0000006a00fb7308 */ /* 0x000fe20000000800 */
[-C--:B------:R-:W-:Y:S04]  /*11660*/  HMMA.16816.F32.BF16 R92, R180, R114.reuse, R92 ;  /* 0x00000072b45c723c */ /* 0x080fe8000004185c */
[----:B------:R-:W-:Y:S02]  /*11670*/  F2FP.BF16.F32.PACK_AB R112, R188, R136 ;  /* 0x00000088bc70723e */ /* 0x000fe400000010ff */
[----:B------:R-:W-:Y:S05]  /*11680*/  HMMA.16816.F32.BF16 R96, R176, R114, R96 ;  /* 0x00000072b060723c */ /* 0x000fea0000041860 */
[--C-:B-1----:R-:W-:Y:S01]  /*11690*/  FFMA.FTZ R3, R200, UR4, -R184.reuse ;  /* 0x00000004c8037c23 */ /* 0x102fe200080108b8 */
[----:B------:R-:W-:Y:S02]  /*116a0*/  F2FP.BF16.F32.PACK_AB R113, R143, R137 ;  /* 0x000000898f71723e */ /* 0x000fe400000010ff */
[----:B------:R-:W-:Y:S01]  /*116b0*/  F2FP.BF16.F32.PACK_AB R114, R160, R163 ;  /* 0x000000a3a072723e */ /* 0x000fe200000010ff */
[----:B------:R1:W2:Y:S02]  /*116c0*/  MUFU.EX2 R252, R3 ;  /* 0x0000000300fc7308 */ /* 0x0002a40000000800 */
[----:B------:R-:W-:Y:S07]  /*116d0*/  F2FP.BF16.F32.PACK_AB R115, R149, R162 ;  /* 0x000000a29573723e */ /* 0x000fee00000010ff */
[-C--:B----4-:R-:W-:Y:S05]  /*116e0*/  HMMA.16816.F32.BF16 R4, R112, R116.reuse, R4 ;  /* 0x000000747004723c */ /* 0x090fea0000041804 */
[----:B-1----:R-:W-:Y:S01]  /*116f0*/  FFMA.FTZ R3, R201, UR4, -R184 ;  /* 0x00000004c9037c23 */ /* 0x002fe200080108b8 */
[----:B--2---:R-:W-:Y:S03]  /*11700*/  F2FP.BF16.F32.PACK_AB R121, R252, R139 ;  /* 0x0000008bfc79723e */ /* 0x004fe600000010ff */
[----:B------:R1:W2:Y:S02]  /*11710*/  MUFU.EX2 R250, R3 ;  /* 0x0000000300fa7308 */ /* 0x0002a40000000800 */
[--C-:B-1----:R-:W-:Y:S01]  /*11720*/  FFMA.FTZ R3, R211, UR4, -R109.reuse ;  /* 0x00000004d3037c23 */ /* 0x102fe2000801086d */
[----:B--2---:R-:W-:Y:S07]  /*11730*/  F2FP.BF16.F32.PACK_AB R123, R250, R251 ;  /* 0x000000fbfa7b723e */ /* 0x004fee00000010ff */
[----:B------:R1:W-:Y:S01]  /*11740*/  MUFU.EX2 R248, R3 ;  /* 0x0000000300f87308 */ /* 0x0003e20000000800 */
[C---:B------:R-:W-:Y:S06]  /*11750*/  HMMA.16816.F32.BF16 R8, R120.reuse, R116, R8 ;  /* 0x000000747808723c */ /* 0x040fec0000041808 */
[-C--:B------:R-:W-:Y:S06]  /*11760*/  HMMA.16816.F32.BF16 R12, R120, R118.reuse, R12 ;  /* 0x00000076780c723c */ /* 0x080fec000004180c */
[C---:B------:R-:W-:Y:S01]  /*11770*/  HMMA.16816.F32.BF16 R16, R112.reuse, R118, R16 ;  /* 0x000000767010723c */ /* 0x040fe20000041810 */
[----:B------:R-:W2:Y:S04]  /*11780*/  LDSM.16.MT88.4 R116, [R222+0xa400] ;  /* 0x00a40000de74783b */ /* 0x000ea80000004200 */
[--C-:B-1----:R-:W-:Y:S01]  /*11790*/  FFMA.FTZ R3, R207, UR4, -R109.reuse ;  /* 0x00000004cf037c23 */ /* 0x102fe2000801086d */
[-C--:B------:R-:W-:Y:S03]  /*117a0*/  HMMA.16816.F32.BF16 R20, R112, R124.reuse, R20 ;  /* 0x0000007c7014723c */ /* 0x080fe60000041814 */
[----:B------:R1:W3:Y:S03]  /*117b0*/  MUFU.EX2 R249, R3 ;  /* 0x0000000300f97308 */ /* 0x0002e60000000800 */
[C---:B------:R-:W-:Y:S06]  /*117c0*/  HMMA.16816.F32.BF16 R24, R120.reuse, R124, R24 ;  /* 0x0000007c7818723c */ /* 0x040fec0000041818 */
[-C--:B------:R-:W-:Y:S06]  /*117d0*/  HMMA.16816.F32.BF16 R28, R120, R126.reuse, R28 ;  /* 0x0000007e781c723c */ /* 0x080fec000004181c */
[C---:B------:R-:W-:Y:S01]  /*117e0*/  HMMA.16816.F32.BF16 R32, R112.reuse, R126, R32 ;  /* 0x0000007e7020723c */ /* 0x040fe20000041820 */
[----:B------:R-:W4:Y:S04]  /*117f0*/  LDSM.16.MT88.4 R124, [R220+0xb400] ;  /* 0x00b40000dc7c783b */ /* 0x000f280000004200 */
[--C-:B-1----:R-:W-:Y:S01]  /*11800*/  FFMA.FTZ R3, R210, UR4, -R110.reuse ;  /* 0x00000004d2037c23 */ /* 0x102fe2000801086e */
[-C--:B------:R-:W-:Y:S03]  /*11810*/  HMMA.16816.F32.BF16 R36, R112, R128.reuse, R36 ;  /* 0x000000807024723c */ /* 0x080fe60000041824 */
[----:B------:R1:W-:Y:S03]  /*11820*/  MUFU.EX2 R211, R3 ;  /* 0x0000000300d37308 */ /* 0x0003e60000000800 */
[C---:B------:R-:W-:Y:S06]  /*11830*/  HMMA.16816.F32.BF16 R40, R120.reuse, R128, R40 ;  /* 0x000000807828723c */ /* 0x040fec0000041828 */
[-C--:B------:R-:W-:Y:S06]  /*11840*/  HMMA.16816.F32.BF16 R44, R120, R130.reuse, R44 ;  /* 0x00000082782c723c */ /* 0x080fec000004182c */
[C---:B------:R-:W-:Y:S01]  /*11850*/  HMMA.16816.F32.BF16 R48, R112.reuse, R130, R48 ;  /* 0x000000827030723c */ /* 0x040fe20000041830 */
[----:B------:R-:W5:Y:S04]  /*11860*/  LDSM.16.MT88.4 R128, [R222+0xb400] ;  /* 0x00b40000de80783b */ /* 0x000f680000004200 */
[--C-:B-1----:R-:W-:Y:S01]  /*11870*/  FFMA.FTZ R3, R216, UR4, -R110.reuse ;  /* 0x00000004d8037c23 */ /* 0x102fe2000801086e */
[-C--:B--2---:R-:W-:Y:S03]  /*11880*/  HMMA.16816.F32.BF16 R52, R112, R116.reuse, R52 ;  /* 0x000000747034723c */ /* 0x084fe60000041834 */
[----:B------:R1:W2:Y:S03]  /*11890*/  MUFU.EX2 R216, R3 ;  /* 0x0000000300d87308 */ /* 0x0002a60000000800 */
[C---:B------:R-:W-:Y:S06]  /*118a0*/  HMMA.16816.F32.BF16 R56, R120.reuse, R116, R56 ;  /* 0x000000747838723c */ /* 0x040fec0000041838 */
[-C--:B------:R-:W-:Y:S06]  /*118b0*/  HMMA.16816.F32.BF16 R60, R120, R118.reuse, R60 ;  /* 0x00000076783c723c */ /* 0x080fec000004183c */
[C---:B------:R-:W-:Y:S01]  /*118c0*/  HMMA.16816.F32.BF16 R64, R112.reuse, R118, R64 ;  /* 0x000000767040723c */ /* 0x040fe20000041840 */
[----:B------:R-:W2:Y:S04]  /*118d0*/  LDSM.16.MT88.4 R116, [R220+0x9800] ;  /* 0x00980000dc74783b */ /* 0x000ea80000004200 */
[--C-:B-1----:R-:W-:Y:S01]  /*118e0*/  FFMA.FTZ R3, R212, UR4, -R109.reuse ;  /* 0x00000004d4037c23 */ /* 0x102fe2000801086d */
[-C--:B----4-:R-:W-:Y:S03]  /*118f0*/  HMMA.16816.F32.BF16 R68, R112, R124.reuse, R68 ;  /* 0x0000007c7044723c */ /* 0x090fe60000041844 */
[----:B------:R1:W-:Y:S03]  /*11900*/  MUFU.EX2 R212, R3 ;  /* 0x0000000300d47308 */ /* 0x0003e60000000800 */
[C---:B------:R-:W-:Y:S06]  /*11910*/  HMMA.16816.F32.BF16 R72, R120.reuse, R124, R72 ;  /* 0x0000007c7848723c */ /* 0x040fec0000041848 */
[-C--:B------:R-:W-:Y:S06]  /*11920*/  HMMA.16816.F32.BF16 R76, R120, R126.reuse, R76 ;  /* 0x0000007e784c723c */ /* 0x080fec000004184c */
[C---:B------:R-:W-:Y:S01]  /*11930*/  HMMA.16816.F32.BF16 R80, R112.reuse, R126, R80 ;  /* 0x0000007e7050723c */ /* 0x040fe20000041850 */
[----:B------:R-:W4:Y:S04]  /*11940*/  LDSM.16.MT88.4 R124, [R222+0x9800] ;  /* 0x00980000de7c783b */ /* 0x000f280000004200 */
[----:B-1----:R-:W-:Y:S01]  /*11950*/  FFMA.FTZ R3, R213, UR4, -R109 ;  /* 0x00000004d5037c23 */ /* 0x002fe2000801086d */
[-C--:B-----5:R-:W-:Y:S03]  /*11960*/  HMMA.16816.F32.BF16 R84, R112, R128.reuse, R84 ;  /* 0x000000807054723c */ /* 0x0a0fe60000041854 */
[----:B------:R1:W5:Y:S03]  /*11970*/  MUFU.EX2 R213, R3 ;  /* 0x0000000300d57308 */ /* 0x0003660000000800 */
[C---:B------:R-:W-:Y:S06]  /*11980*/  HMMA.16816.F32.BF16 R88, R120.reuse, R128, R88 ;  /* 0x000000807858723c */ /* 0x040fec0000041858 */
[-C--:B------:R-:W-:Y:S06]  /*11990*/  HMMA.16816.F32.BF16 R92, R120, R130.reuse, R92 ;  /* 0x00000082785c723c */ /* 0x080fec000004185c */
[----:B------:R-:W-:Y:S01]  /*119a0*/  HMMA.16816.F32.BF16 R96, R112, R130, R96 ;  /* 0x000000827060723c */ /* 0x000fe20000041860 */
[----:B------:R-:W4:Y:S04]  /*119b0*/  LDSM.16.MT88.4 R128, [R220+0xa800] ;  /* 0x00a80000dc80783b */ /* 0x000f280000004200 */
[--C-:B-1----:R-:W-:Y:S01]  /*119c0*/  FFMA.FTZ R3, R214, UR4, -R110.reuse ;  /* 0x00000004d6037c23 */ /* 0x102fe2000801086e */
[----:B------:R-:W-:Y:S02]  /*119d0*/  MOV R214, R149 ;  /* 0x0000009500d67202 */ /* 0x000fe40000000f00 */
[----:B---3--:R-:W-:Y:S01]  /*119e0*/  F2FP.BF16.F32.PACK_AB R112, R249, R248 ;  /* 0x000000f8f970723e */ /* 0x008fe200000010ff */
[----:B------:R1:W-:Y:S02]  /*119f0*/  MUFU.EX2 R207, R3 ;  /* 0x0000000300cf7308 */ /* 0x0003e40000000800 */
[----:B--2---:R-:W-:Y:S02]  /*11a00*/  F2FP.BF16.F32.PACK_AB R113, R216, R211 ;  /* 0x000000d3d871723e */ /* 0x004fe400000010ff */
[----:B-----5:R-:W-:Y:S01]  /*11a10*/  F2FP.BF16.F32.PACK_AB R114, R213, R212 ;  /* 0x000000d4d572723e */ /* 0x020fe200000010ff */
[----:B-1----:R-:W-:Y:S01]  /*11a20*/  FFMA.FTZ R3, R217, UR4, -R110 ;  /* 0x00000004d9037c23 */ /* 0x002fe2000801086e */
[----:B------:R-:W-:Y:S04]  /*11a30*/  MOV R217, R148 ;  /* 0x0000009400d97202 */ /* 0x000fe80000000f00 */
[----:B------:R1:W2:Y:S02]  /*11a40*/  MUFU.EX2 R210, R3 ;  /* 0x0000000300d27308 */ /* 0x0002a40000000800 */
[--C-:B-1----:R-:W-:Y:S01]  /*11a50*/  FFMA.FTZ R3, R209, UR4, -R111.reuse ;  /* 0x00000004d1037c23 */ /* 0x102fe2000801086f */
[----:B------:R-:W-:Y:S02]  /*11a60*/  MOV R209, R192 ;  /* 0x000000c000d17202 */ /* 0x000fe40000000f00 */
[----:B--2---:R-:W-:Y:S05]  /*11a70*/  F2FP.BF16.F32.PACK_AB R115, R210, R207 ;  /* 0x000000cfd273723e */ /* 0x004fea00000010ff */
[----:B------:R1:W-:Y:S02]  /*11a80*/  MUFU.EX2 R201, R3 ;  /* 0x0000000300c97308 */ /* 0x0003e40000000800 */
[-C--:B------:R-:W-:Y:S03]  /*11a90*/  HMMA.16816.F32.BF16 R4, R112, R116.reuse, R4 ;  /* 0x000000747004723c */ /* 0x080fe60000041804 */
[--C-:B-1----:R-:W-:Y:S02]  /*11aa0*/  FFMA.FTZ R3, R208, UR4, -R111.reuse ;  /* 0x00000004d0037c23 */ /* 0x102fe4000801086f */
[----:B------:R-:W2:Y:S03]  /*11ab0*/  LDL.LU R208, [R1+0x10] ;  /* 0x0000100001d07983 */ /* 0x000ea60000300800 */
[----:B------:R1:W3:Y:S03]  /*11ac0*/  MUFU.EX2 R200, R3 ;  /* 0x0000000300c87308 */ /* 0x0002e60000000800 */
[--C-:B-1----:R-:W-:Y:S01]  /*11ad0*/  FFMA.FTZ R3, R202, UR4, -R111.reuse ;  /* 0x00000004ca037c23 */ /* 0x102fe2000801086f */
[----:B------:R-:W-:Y:S02]  /*11ae0*/  MOV R202, R189 ;  /* 0x000000bd00ca7202 */ /* 0x000fe40000000f00 */
[----:B---3--:R-:W-:Y:S04]  /*11af0*/  F2FP.BF16.F32.PACK_AB R120, R200, R201 ;  /* 0x000000c9c878723e */ /* 0x008fe800000010ff */
[----:B------:R1:W-:Y:S02]  /*11b00*/  MUFU.EX2 R189, R3 ;  /* 0x0000000300bd7308 */ /* 0x0003e40000000800 */
[----:B-1----:R-:W-:Y:S01]  /*11b10*/  FFMA.FTZ R3, R206, UR4, -R111 ;  /* 0x00000004ce037c23 */ /* 0x002fe2000801086f */
[----:B------:R-:W-:Y:S07]  /*11b20*/  MOV R206, R144 ;  /* 0x0000009000ce7202 */ /* 0x000fee0000000f00 */
[----:B------:R1:W3:Y:S02]  /*11b30*/  MUFU.EX2 R190, R3 ;  /* 0x0000000300be7308 */ /* 0x0002e40000000800 */
[--C-:B-1----:R-:W-:Y:S01]  /*11b40*/  FFMA.FTZ R3, R215, UR4, -R184.reuse ;  /* 0x00000004d7037c23 */ /* 0x102fe200080108b8 */
[----:B------:R-:W-:Y:S02]  /*11b50*/  MOV R215, R143 ;  /* 0x0000008f00d77202 */ /* 0x000fe40000000f00 */
[----:B------:R-:W-:Y:S05]  /*11b60*/  MOV R143, R186 ;  /* 0x000000ba008f7202 */ /* 0x000fea0000000f00 */
[----:B------:R1:W-:Y:S01]  /*11b70*/  MUFU.EX2 R199, R3 ;  /* 0x0000000300c77308 */ /* 0x0003e20000000800 */
[----:B---3--:R-:W-:Y:S01]  /*11b80*/  F2FP.BF16.F32.PACK_AB R122, R190, R189 ;  /* 0x000000bdbe7a723e */ /* 0x008fe200000010ff */
[--C-:B-1----:R-:W-:Y:S01]  /*11b90*/  FFMA.FTZ R3, R204, UR4, -R184.reuse ;  /* 0x00000004cc037c23 */ /* 0x102fe200080108b8 */
[----:B------:R-:W-:Y:S07]  /*11ba0*/  MOV R204, R188 ;  /* 0x000000bc00cc7202 */ /* 0x000fee0000000f00 */
[----:B------:R1:W3:Y:S02]  /*11bb0*/  MUFU.EX2 R188, R3 ;  /* 0x0000000300bc7308 */ /* 0x0002e40000000800 */
[--C-:B-1----:R-:W-:Y:S01]  /*11bc0*/  FFMA.FTZ R3, R203, UR4, -R184.reuse ;  /* 0x00000004cb037c23 */ /* 0x102fe200080108b8 */
[----:B------:R-:W-:Y:S02]  /*11bd0*/  MOV R203, R139 ;  /* 0x0000008b00cb7202 */ /* 0x000fe40000000f00 */
[----:B------:R-:W-:Y:S05]  /*11be0*/  MOV R139, R185 ;  /* 0x000000b9008b7202 */ /* 0x000fea0000000f00 */
[----:B------:R1:W-:Y:S01]  /*11bf0*/  MUFU.EX2 R187, R3 ;  /* 0x0000000300bb7308 */ /* 0x0003e20000000800 */
[----:B---3--:R-:W-:Y:S01]  /*11c00*/  F2FP.BF16.F32.PACK_AB R121, R188, R199 ;  /* 0x000000c7bc79723e */ /* 0x008fe200000010ff */
[----:B-1----:R-:W-:Y:S02]  /*11c10*/  FFMA.FTZ R3, R205, UR4, -R184 ;  /* 0x00000004cd037c23 */ /* 0x002fe400080108b8 */
[----:B------:R-:W3:Y:S06]  /*11c20*/  LDL.LU R205, [R1+0x8] ;  /* 0x0000080001cd7983 */ /* 0x000eec0000300800 */
[----:B------:R1:W5:Y:S02]  /*11c30*/  MUFU.EX2 R186, R3 ;  /* 0x0000000300ba7308 */ /* 0x0003640000000800 */
[--C-:B-1----:R-:W-:Y:S01]  /*11c40*/  FFMA.FTZ R3, R240, UR4, -R109.reuse ;  /* 0x00000004f0037c23 */ /* 0x102fe2000801086d */
[----:B-----5:R-:W-:Y:S02]  /*11c50*/  F2FP.BF16.F32.PACK_AB R123, R186, R187 ;  /* 0x000000bbba7b723e */ /* 0x020fe400000010ff */
[----:B------:R-:W-:Y:S05]  /*11c60*/  MOV R240, R138 ;  /* 0x0000008a00f07202 */ /* 0x000fea0000000f00 */
[----:B------:R1:W-:Y:S01]  /*11c70*/  MUFU.EX2 R198, R3 ;  /* 0x0000000300c67308 */ /* 0x0003e20000000800 */
[C---:B------:R-:W-:Y:S06]  /*11c80*/  HMMA.16816.F32.BF16 R8, R120.reuse, R116, R8 ;  /* 0x000000747808723c */ /* 0x040fec0000041808 */
[-C--:B------:R-:W-:Y:S06]  /*11c90*/  HMMA.16816.F32.BF16 R12, R120, R118.reuse, R12 ;  /* 0x00000076780c723c */ /* 0x080fec000004180c */
[C---:B------:R-:W-:Y:S01]  /*11ca0*/  HMMA.16816.F32.BF16 R16, R112.reuse, R118, R16 ;  /* 0x000000767010723c */ /* 0x040fe20000041810 */
[----:B------:R-:W5:Y:S04]  /*11cb0*/  LDSM.16.MT88.4 R116, [R222+0xa800] ;  /* 0x00a80000de74783b */ /* 0x000f680000004200 */
[--C-:B-1----:R-:W-:Y:S01]  /*11cc0*/  FFMA.FTZ R3, R241, UR4, -R109.reuse ;  /* 0x00000004f1037c23 */ /* 0x102fe2000801086d */
[-C--:B----4-:R-:W-:Y:S03]  /*11cd0*/  HMMA.16816.F32.BF16 R20, R112, R124.reuse, R20 ;  /* 0x0000007c7014723c */ /* 0x090fe60000041814 */
[----:B------:R1:W-:Y:S02]  /*11ce0*/  MUFU.EX2 R197, R3 ;  /* 0x0000000300c57308 */ /* 0x0003e40000000800 */
[----:B------:R-:W-:Y:S01]  /*11cf0*/  MOV R241, R137 ;  /* 0x0000008900f17202 */ /* 0x000fe20000000f00 */
[C---:B------:R-:W-:Y:S06]  /*11d00*/  HMMA.16816.F32.BF16 R24, R120.reuse, R124, R24 ;  /* 0x0000007c7818723c */ /* 0x040fec0000041818 */
[-C--:B------:R-:W-:Y:S06]  /*11d10*/  HMMA.16816.F32.BF16 R28, R120, R126.reuse, R28 ;  /* 0x0000007e781c723c */ /* 0x080fec000004181c */
[C---:B------:R-:W-:Y:S01]  /*11d20*/  HMMA.16816.F32.BF16 R32, R112.reuse, R126, R32 ;  /* 0x0000007e7020723c */ /* 0x040fe20000041820 */
[----:B------:R-:W4:Y:S04]  /*11d30*/  LDSM.16.MT88.4 R124, [R220+0xb800] ;  /* 0x00b80000dc7c783b */ /* 0x000f280000004200 */
[--C-:B-1----:R-:W-:Y:S01]  /*11d40*/  FFMA.FTZ R3, R242, UR4, -R110.reuse ;  /* 0x00000004f2037c23 */ /* 0x102fe2000801086e */
[-C--:B------:R-:W-:Y:S03]  /*11d50*/  HMMA.16816.F32.BF16 R36, R112, R128.reuse, R36 ;  /* 0x000000807024723c */ /* 0x080fe60000041824 */
[----:B------:R1:W-:Y:S02]  /*11d60*/  MUFU.EX2 R196, R3 ;  /* 0x0000000300c47308 */ /* 0x0003e40000000800 */
[----:B------:R-:W-:Y:S01]  /*11d70*/  MOV R242, R136 ;  /* 0x0000008800f27202 */ /* 0x000fe20000000f00 */
[C---:B------:R-:W-:Y:S06]  /*11d80*/  HMMA.16816.F32.BF16 R40, R120.reuse, R128, R40 ;  /* 0x000000807828723c */ /* 0x040fec0000041828 */
[-C--:B------:R-:W-:Y:S06]  /*11d90*/  HMMA.16816.F32.BF16 R44, R120, R130.reuse, R44 ;  /* 0x00000082782c723c */ /* 0x080fec000004182c */
[C---:B------:R-:W-:Y:S01]  /*11da0*/  HMMA.16816.F32.BF16 R48, R112.reuse, R130, R48 ;  /* 0x000000827030723c */ /* 0x040fe20000041830 */
[----:B------:R-:W2:Y:S04]  /*11db0*/  LDSM.16.MT88.4 R128, [R222+0xb800] ;  /* 0x00b80000de80783b */ /* 0x000ea80000004200 */
[--C-:B-1----:R-:W-:Y:S01]  /*11dc0*/  FFMA.FTZ R3, R243, UR4, -R110.reuse ;  /* 0x00000004f3037c23 */ /* 0x102fe2000801086e */
[-C--:B-----5:R-:W-:Y:S03]  /*11dd0*/  HMMA.16816.F32.BF16 R52, R112, R116.reuse, R52 ;  /* 0x000000747034723c */ /* 0x0a0fe60000041834 */
[----:B------:R1:W5:Y:S02]  /*11de0*/  MUFU.EX2 R194, R3 ;  /* 0x0000000300c27308 */ /* 0x0003640000000800 */
[----:B------:R-:W-:Y:S01]  /*11df0*/  MOV R243, R143 ;  /* 0x0000008f00f37202 */ /* 0x000fe20000000f00 */
[C---:B------:R-:W-:Y:S06]  /*11e00*/  HMMA.16816.F32.BF16 R56, R120.reuse, R116, R56 ;  /* 0x000000747838723c */ /* 0x040fec0000041838 */
[-C--:B------:R-:W-:Y:S06]  /*11e10*/  HMMA.16816.F32.BF16 R60, R120, R118.reuse, R60 ;  /* 0x00000076783c723c */ /* 0x080fec000004183c */
[C---:B------:R-:W-:Y:S05]  /*11e20*/  HMMA.16816.F32.BF16 R64, R112.reuse, R118, R64 ;  /* 0x000000767040723c */ /* 0x040fea0000041840 */
[--C-:B-1----:R-:W-:Y:S01]  /*11e30*/  FFMA.FTZ R3, R244, UR4, -R109.reuse ;  /* 0x00000004f4037c23 */ /* 0x102fe2000801086d */
[-C--:B----4-:R-:W-:Y:S03]  /*11e40*/  HMMA.16816.F32.BF16 R68, R112, R124.reuse, R68 ;  /* 0x0000007c7044723c */ /* 0x090fe60000041844 */
[----:B------:R1:W-:Y:S02]  /*11e50*/  MUFU.EX2 R195, R3 ;  /* 0x0000000300c37308 */ /* 0x0003e40000000800 */
[----:B------:R-:W-:Y:S01]  /*11e60*/  FFMA.FTZ R109, R245, UR4, -R109 ;  /* 0x00000004f56d7c23 */ /* 0x000fe2000801086d */
[C---:B------:R-:W-:Y:S05]  /*11e70*/  HMMA.16816.F32.BF16 R72, R120.reuse, R124, R72 ;  /* 0x0000007c7848723c */ /* 0x040fea0000041848 */
[----:B------:R-:W-:Y:S01]  /*11e80*/  MOV R245, R135 ;  /* 0x0000008700f57202 */ /* 0x000fe20000000f00 */
[-C--:B------:R-:W-:Y:S01]  /*11e90*/  HMMA.16816.F32.BF16 R76, R120, R126.reuse, R76 ;  /* 0x0000007e784c723c */ /* 0x080fe2000004184c */
[----:B------:R-:W4:Y:S04]  /*11ea0*/  MUFU.EX2 R193, R109 ;  /* 0x0000006d00c17308 */ /* 0x000f280000000800 */
[----:B------:R-:W-:Y:S01]  /*11eb0*/  MOV R244, R142 ;  /* 0x0000008e00f47202 */ /* 0x000fe20000000f00 */
[C---:B------:R-:W-:Y:S05]  /*11ec0*/  HMMA.16816.F32.BF16 R80, R112.reuse, R126, R80 ;  /* 0x0000007e7050723c */ /* 0x040fea0000041850 */
[--C-:B-1----:R-:W-:Y:S01]  /*11ed0*/  FFMA.FTZ R3, R247, UR4, -R110.reuse ;  /* 0x00000004f7037c23 */ /* 0x102fe2000801086e */
[-C--:B--2---:R-:W-:Y:S03]  /*11ee0*/  HMMA.16816.F32.BF16 R84, R112, R128.reuse, R84 ;  /* 0x000000807054723c */ /* 0x084fe60000041854 */
[----:B------:R1:W-:Y:S02]  /*11ef0*/  MUFU.EX2 R192, R3 ;  /* 0x0000000300c07308 */ /* 0x0003e40000000800 */
[----:B------:R-:W-:Y:S01]  /*11f00*/  FFMA.FTZ R110, R246, UR4, -R110 ;  /* 0x00000004f66e7c23 */ /* 0x000fe2000801086e */
[C---:B------:R-:W-:Y:S05]  /*11f10*/  HMMA.16816.F32.BF16 R88, R120.reuse, R128, R88 ;  /* 0x000000807858723c */ /* 0x040fea0000041858 */
[----:B------:R-:W-:Y:S01]  /*11f20*/  MOV R247, R134 ;  /* 0x0000008600f77202 */ /* 0x000fe20000000f00 */
[-C--:B------:R-:W-:Y:S01]  /*11f30*/  HMMA.16816.F32.BF16 R92, R120, R130.reuse, R92 ;  /* 0x00000082785c723c */ /* 0x080fe2000004185c */
[----:B------:R4:W-:Y:S04]  /*11f40*/  MUFU.EX2 R191, R110 ;  /* 0x0000006e00bf7308 */ /* 0x0009e80000000800 */
[----:B------:R-:W-:Y:S01]  /*11f50*/  MOV R246, R133 ;  /* 0x0000008500f67202 */ /* 0x000fe20000000f00 */
[----:B------:R-:W-:Y:S05]  /*11f60*/  HMMA.16816.F32.BF16 R96, R112, R130, R96 ;  /* 0x000000827060723c */ /* 0x000fea0000041860 */
[--C-:B-1----:R-:W-:Y:S01]  /*11f70*/  FFMA.FTZ R3, R218, UR4, -R111.reuse ;  /* 0x00000004da037c23 */ /* 0x102fe2000801086f */
[----:B------:R-:W-:Y:S02]  /*11f80*/  MOV R218, R132 ;  /* 0x0000008400da7202 */ /* 0x000fe40000000f00 */
[----:B------:R-:W1:Y:S01]  /*11f90*/  LDSM.16.MT88.4 R132, [R220+0x9c00] ;  /* 0x009c0000dc84783b */ /* 0x000e620000004200 */
[----:B------:R2:W-:Y:S02]  /*11fa0*/  MUFU.EX2 R183, R3 ;  /* 0x0000000300b77308 */ /* 0x0005e40000000800 */
[----:B-----5:R-:W-:Y:S02]  /*11fb0*/  F2FP.BF16.F32.PACK_AB R109, R194, R196 ;  /* 0x000000c4c26d723e */ /* 0x020fe400000010ff */
[----:B----4-:R-:W-:Y:S01]  /*11fc0*/  F2FP.BF16.F32.PACK_AB R110, R193, R195 ;  /* 0x000000c3c16e723e */ /* 0x010fe200000010ff */
[--C-:B--2---:R-:W-:Y:S01]  /*11fd0*/  FFMA.FTZ R3, R219, UR4, -R111.reuse ;  /* 0x00000004db037c23 */ /* 0x104fe2000801086f */
[----:B------:R-:W-:Y:S04]  /*11fe0*/  MOV R219, R107 ;  /* 0x0000006b00db7202 */ /* 0x000fe80000000f00 */
[----:B------:R2:W4:Y:S02]  /*11ff0*/  MUFU.EX2 R185, R3 ;  /* 0x0000000300b97308 */ /* 0x0005240000000800 */
[--C-:B--2---:R-:W-:Y:S01]  /*12000*/  FFMA.FTZ R3, R235, UR4, -R111.reuse ;  /* 0x00000004eb037c23 */ /* 0x104fe2000801086f */
[----:B------:R-:W-:Y:S01]  /*12010*/  FFMA.FTZ R111, R238, UR4, -R111 ;  /* 0x00000004ee6f7c23 */ /* 0x000fe2000801086f */
[----:B------:R-:W-:Y:S01]  /*12020*/  MOV R235, R139 ;  /* 0x0000008b00eb7202 */ /* 0x000fe20000000f00 */
[----:B------:R-:W2:Y:S05]  /*12030*/  LDL.LU R238, [R1+0xc] ;  /* 0x00000c0001ee7983 */ /* 0x000eaa0000300800 */
[----:B------:R5:W-:Y:S01]  /*12040*/  MUFU.EX2 R182, R3 ;  /* 0x0000000300b67308 */ /* 0x000be20000000800 */
[----:B----4-:R-:W-:Y:S01]  /*12050*/  F2FP.BF16.F32.PACK_AB R176, R185, R183 ;  /* 0x000000b7b9b0723e */ /* 0x010fe200000010ff */
[----:B------:R-:W4:Y:S08]  /*12060*/  LDSM.16.MT88.4 R136, [R222+0x9c00] ;  /* 0x009c0000de88783b */ /* 0x000f300000004200 */
[----:B------:R1:W1:Y:S01]  /*12070*/  MUFU.EX2 R181, R111 ;  /* 0x0000006f00b57308 */ /* 0x0002620000000800 */
[--C-:B-----5:R-:W-:Y:S01]  /*12080*/  FFMA.FTZ R3, R236, UR4, -R184.reuse ;  /* 0x00000004ec037c23 */ /* 0x120fe200080108b8 */
[----:B------:R-:W-:Y:S08]  /*12090*/  MOV R236, R141 ;  /* 0x0000008d00ec7202 */ /* 0x000ff00000000f00 */
[----:B------:R5:W-:Y:S01]  /*120a0*/  MUFU.EX2 R107, R3 ;  /* 0x00000003006b7308 */ /* 0x000be20000000800 */
[----:B-1----:R-:W-:Y:S02]  /*120b0*/  F2FP.BF16.F32.PACK_AB R111, R191, R192 ;  /* 0x000000c0bf6f723e */ /* 0x002fe400000010ff */
[----:B------:R-:W-:Y:S01]  /*120c0*/  F2FP.BF16.F32.PACK_AB R178, R181, R182 ;  /* 0x000000b6b5b2723e */ /* 0x000fe200000010ff */
[--C-:B-----5:R-:W-:Y:S02]  /*120d0*/  FFMA.FTZ R3, R237, UR4, -R184.reuse ;  /* 0x00000004ed037c23 */ /* 0x120fe400080108b8 */
[----:B------:R-:W5:Y:S04]  /*120e0*/  LDL.LU R237, [R1+0x14] ;  /* 0x0000140001ed7983 */ /* 0x000f680000300800 */
[----:B------:R1:W4:Y:S02]  /*120f0*/  MUFU.EX2 R180, R3 ;  /* 0x0000000300b47308 */ /* 0x0003240000000800 */
[--C-:B-1----:R-:W-:Y:S01]  /*12100*/  FFMA.FTZ R3, R239, UR4, -R184.reuse ;  /* 0x00000004ef037c23 */ /* 0x102fe200080108b8 */
[----:B------:R-:W-:Y:S01]  /*12110*/  FFMA.FTZ R184, R108, UR4, -R184 ;  /* 0x000000046cb87c23 */ /* 0x000fe200080108b8 */
[----:B------:R-:W-:Y:S06]  /*12120*/  F2FP.BF16.F32.PACK_AB R108, R197, R198 ;  /* 0x000000c6c56c723e */ /* 0x000fec00000010ff */
[----:B------:R1:W-:Y:S01]  /*12130*/  MUFU.EX2 R106, R3 ;  /* 0x00000003006a7308 */ /* 0x0003e20000000800 */
[----:B----4-:R-:W-:Y:S02]  /*12140*/  F2FP.BF16.F32.PACK_AB R177, R180, R107 ;  /* 0x0000006bb4b1723e */ /* 0x010fe400000010ff */
[----:B------:R-:W-:Y:S01]  /*12150*/  MOV R239, R140 ;  /* 0x0000008c00ef7202 */ /* 0x000fe20000000f00 */
[-C--:B------:R-:W-:Y:S01]  /*12160*/  HMMA.16816.F32.BF16 R116, R108, R132.reuse, R4 ;  /* 0x000000846c74723c */ /* 0x080fe20000041804 */
[----:B------:R-:W4:Y:S05]  /*12170*/  LDSM.16.MT88.4 R4, [R220+0xbc00] ;  /* 0x00bc0000dc04783b */ /* 0x000f2a0000004200 */
[----:B------:R-:W3:Y:S01]  /*12180*/  MUFU.EX2 R184, R184 ;  /* 0x000000b800b87308 */ /* 0x000ee20000000800 */
[----:B-1----:R-:W-:Y:S01]  /*12190*/  FFMA.FTZ R3, R0, R208, R202 ;  /* 0x000000d000037223 */ /* 0x002fe200000100ca */
[----:B------:R-:W-:Y:S03]  /*121a0*/  MOV R208, R161 ;  /* 0x000000a100d07202 */ /* 0x000fe60000000f00 */
[----:B------:R-:W-:Y:S01]  /*121b0*/  MOV R202, R162 ;  /* 0x000000a200ca7202 */ /* 0x000fe20000000f00 */
[----:B------:R-:W-:Y:S01]  /*121c0*/  FADD.FTZ R3, R173, R3 ;  /* 0x00000003ad037221 */ /* 0x000fe20000010000 */
[----:B---3--:R-:W-:Y:S03]  /*121d0*/  F2FP.BF16.F32.PACK_AB R179, R184, R106 ;  /* 0x0000006ab8b3723e */ /* 0x008fe600000010ff */
[----:B------:R-:W-:Y:S01]  /*121e0*/  FADD.FTZ R3, R246, R3 ;  /* 0x00000003f6037221 */ /* 0x000fe20000010000 */
[----:B------:R-:W-:Y:S01]  /*121f0*/  FFMA.FTZ R2, R2, R205, R235 ;  /* 0x000000cd02027223 */ /* 0x000fe200000100eb */
[----:B------:R-:W-:Y:S02]  /*12200*/  MOV R205, R203 ;  /* 0x000000cb00cd7202 */ /* 0x000fe40000000f00 */
[----:B------:R-:W-:Y:S01]  /*12210*/  MOV R203, R204 ;  /* 0x000000cc00cb7202 */ /* 0x000fe20000000f00 */
[----:B------:R-:W-:Y:S01]  /*12220*/  FADD.FTZ R2, R174, R2 ;  /* 0x00000002ae027221 */ /* 0x000fe20000010000 */
[C---:B------:R-:W-:Y:S01]  /*12230*/  HMMA.16816.F32.BF16 R112, R176.reuse, R132, R8 ;  /* 0x00000084b070723c */ /* 0x040fe20000041808 */
[----:B------:R-:W1:Y:S03]  /*12240*/  LDSM.16.MT88.4 R8, [R222+0xbc00] ;  /* 0x00bc0000de08783b */ /* 0x000e660000004200 */
[----:B------:R-:W-:Y:S01]  /*12250*/  MOV R204, R215 ;  /* 0x000000d700cc7202 */ /* 0x000fe20000000f00 */
[----:B------:R-:W-:Y:S01]  /*12260*/  FADD.FTZ R2, R218, R2 ;  /* 0x00000002da027221 */ /* 0x000fe20000010000 */
[-C--:B------:R-:W-:Y:S05]  /*12270*/  HMMA.16816.F32.BF16 R120, R176, R134.reuse, R12 ;  /* 0x00000086b078723c */ /* 0x080fea000004180c */
[----:B------:R-:W-:Y:S01]  /*12280*/  MOV R215, R206 ;  /* 0x000000ce00d77202 */ /* 0x000fe20000000f00 */
[C---:B------:R-:W-:Y:S05]  /*12290*/  HMMA.16816.F32.BF16 R124, R108.reuse, R134, R16 ;  /* 0x000000866c7c723c */ /* 0x040fea0000041810 */
[----:B------:R-:W-:Y:S01]  /*122a0*/  MOV R206, R163 ;  /* 0x000000a300ce7202 */ /* 0x000fe20000000f00 */
        /* <DEDUP_REMOVED lines=8> */
[-C--:B------:R-:W-:Y:S05]  /*12330*/  HMMA.16816.F32.BF16 R164, R108, R168.reuse, R52 ;  /* 0x000000a86ca4723c */ /* 0x080fea0000041834 */
[----:B--2---:R-:W-:Y:S06]  /*12340*/  FFMA.FTZ R100, R100, R238, R236 ;  /* 0x000000ee64647223 */ /* 0x004fec00000100ec */
[----:B------:R-:W-:Y:S01]  /*12350*/  FADD.FTZ R0, R217, R100 ;  /* 0x00000064d9007221 */ /* 0x000fe20000010000 */
[----:B------:R-:W-:Y:S02]  /*12360*/  MOV R217, R214 ;  /* 0x000000d600d97202 */ /* 0x000fe40000000f00 */
[----:B------:R-:W-:Y:S01]  /*12370*/  MOV R214, R175 ;  /* 0x000000af00d67202 */ /* 0x000fe20000000f00 */
[----:B------:R-:W-:Y:S01]  /*12380*/  FADD.FTZ R0, R219, R0 ;  /* 0x00000000db007221 */ /* 0x000fe20000010000 */
[----:B------:R-:W-:Y:S03]  /*12390*/  MOV R100, R104 ;  /* 0x0000006800647202 */ /* 0x000fe60000000f00 */
[----:B------:R-:W-:Y:S01]  /*123a0*/  FADD.FTZ R12, R245, R0 ;  /* 0x00000000f50c7221 */ /* 0x000fe20000010000 */
[----:B------:R-:W-:Y:S01]  /*123b0*/  FADD.FTZ R0, R244, R2 ;  /* 0x00000002f4007221 */ /* 0x000fe20000010000 */
[----:B------:R-:W-:Y:S02]  /*123c0*/  FADD.FTZ R2, R243, R3 ;  /* 0x00000003f3027221 */ /* 0x000fe40000010000 */
[----:B------:R-:W-:Y:S01]  /*123d0*/  FADD.FTZ R12, R241, R12 ;  /* 0x0000000cf10c7221 */ /* 0x000fe20000010000 */
[----:B------:R-:W-:Y:S01]  /*123e0*/  FADD.FTZ R3, R240, R0 ;  /* 0x00000000f0037221 */ /* 0x000fe20000010000 */
[----:B------:R-:W-:Y:S02]  /*123f0*/  FADD.FTZ R0, R205, R2 ;  /* 0x00000002cd007221 */ /* 0x000fe40000010000 */
[----:B------:R-:W-:Y:S01]  /*12400*/  FADD.FTZ R2, R204, R12 ;  /* 0x0000000ccc027221 */ /* 0x000fe20000010000 */
[----:B------:R-:W-:Y:S01]  /*12410*/  FADD.FTZ R12, R215, R3 ;  /* 0x00000003d70c7221 */ /* 0x000fe20000010000 */
[----:B------:R-:W-:Y:S02]  /*12420*/  FADD.FTZ R3, R252, R0 ;  /* 0x00000000fc037221 */ /* 0x000fe40000010000 */
[----:B------:R-:W-:Y:S02]  /*12430*/  FADD.FTZ R2, R202, R2 ;  /* 0x00000002ca027221 */ /* 0x000fe40000010000 */
[----:B------:R-:W-:Y:S04]  /*12440*/  FADD.FTZ R3, R251, R3 ;  /* 0x00000003fb037221 */ /* 0x000fe80000010000 */
[----:B------:R-:W-:Y:S01]  /*12450*/  FADD.FTZ R3, R250, R3 ;  /* 0x00000003fa037221 */ /* 0x000fe20000010000 */
[----:B-----5:R-:W-:Y:S04]  /*12460*/  FFMA.FTZ R101, R101, R237, R239 ;  /* 0x000000ed65657223 */ /* 0x020fe800000100ef */
[----:B------:R-:W-:Y:S01]  /*12470*/  FADD.FTZ R13, R209, R101 ;  /* 0x00000065d10d7221 */ /* 0x000fe20000010000 */
[----:B------:R-:W-:Y:S02]  /*12480*/  MOV R209, R160 ;  /* 0x000000a000d17202 */ /* 0x000fe40000000f00 */
[C---:B------:R-:W-:Y:S04]  /*12490*/  HMMA.16816.F32.BF16 R160, R176.reuse, R168, R56 ;  /* 0x000000a8b0a0723c */ /* 0x040fe80000041838 */
[----:B------:R-:W-:Y:S02]  /*124a0*/  FADD.FTZ R13, R172, R13 ;  /* 0x0000000dac0d7221 */ /* 0x000fe40000010000 */
[-C--:B------:R-:W-:Y:S05]  /*124b0*/  HMMA.16816.F32.BF16 R172, R176, R170.reuse, R60 ;  /* 0x000000aab0ac723c */ /* 0x080fea000004183c */
[----:B------:R-:W-:Y:S01]  /*124c0*/  FADD.FTZ R13, R247, R13 ;  /* 0x0000000df70d7221 */ /* 0x000fe20000010000 */
[C---:B------:R-:W-:Y:S05]  /*124d0*/  HMMA.16816.F32.BF16 R168, R108.reuse, R170, R64 ;  /* 0x000000aa6ca8723c */ /* 0x040fea0000041840 */
[----:B------:R-:W-:Y:S01]  /*124e0*/  FADD.FTZ R13, R242, R13 ;  /* 0x0000000df20d7221 */ /* 0x000fe20000010000 */
[-C--:B----4-:R-:W-:Y:S05]  /*124f0*/  HMMA.16816.F32.BF16 R68, R108, R4.reuse, R68 ;  /* 0x000000046c44723c */ /* 0x090fea0000041844 */
[----:B------:R-:W-:Y:S01]  /*12500*/  FADD.FTZ R13, R203, R13 ;  /* 0x0000000dcb0d7221 */ /* 0x000fe20000010000 */
[C---:B------:R-:W-:Y:S05]  /*12510*/  HMMA.16816.F32.BF16 R72, R176.reuse, R4, R72 ;  /* 0x00000004b048723c */ /* 0x040fea0000041848 */
[----:B------:R-:W-:Y:S01]  /*12520*/  FADD.FTZ R0, R206, R13 ;  /* 0x0000000dce007221 */ /* 0x000fe20000010000 */
[-C--:B------:R-:W-:Y:S05]  /*12530*/  HMMA.16816.F32.BF16 R76, R176, R6.reuse, R76 ;  /* 0x00000006b04c723c */ /* 0x080fea000004184c */
[----:B------:R-:W-:Y:S01]  /*12540*/  FADD.FTZ R4, R208, R12 ;  /* 0x0000000cd0047221 */ /* 0x000fe20000010000 */
[----:B------:R-:W-:Y:S01]  /*12550*/  FADD.FTZ R5, R209, R0 ;  /* 0x00000000d1057221 */ /* 0x000fe20000010000 */
[----:B------:R-:W-:Y:S01]  /*12560*/  FADD.FTZ R0, R217, R2 ;  /* 0x00000002d9007221 */ /* 0x000fe20000010000 */
[C---:B------:R-:W-:Y:S04]  /*12570*/  HMMA.16816.F32.BF16 R80, R108.reuse, R6, R80 ;  /* 0x000000066c50723c */ /* 0x040fe80000041850 */
[----:B------:R-:W-:Y:S01]  /*12580*/  FADD.FTZ R5, R248, R5 ;  /* 0x00000005f8057221 */ /* 0x000fe20000010000 */
[----:B------:R-:W-:Y:S01]  /*12590*/  FADD.FTZ R2, R214, R4 ;  /* 0x00000004d6027221 */ /* 0x000fe20000010000 */
[----:B------:R-:W-:Y:S01]  /*125a0*/  FADD.FTZ R4, R211, R0 ;  /* 0x00000000d3047221 */ /* 0x000fe20000010000 */
[-C--:B-1----:R-:W-:Y:S04]  /*125b0*/  HMMA.16816.F32.BF16 R84, R108, R8.reuse, R84 ;  /* 0x000000086c54723c */ /* 0x082fe80000041854 */
        /* <DEDUP_REMOVED lines=9> */
[-C--:B------:R-:W-:Y:S04]  /*12650*/  HMMA.16816.F32.BF16 R92, R176, R10.reuse, R92 ;  /* 0x0000000ab05c723c */ /* 0x080fe8000004185c */
[----:B------:R-:W-:Y:S01]  /*12660*/  FADD.FTZ R4, R189, R3 ;  /* 0x00000003bd047221 */ /* 0x000fe20000010000 */
        /* <DEDUP_REMOVED lines=20> */
[----:B------:R-:W-:Y:S01]  /*127b0*/  STL [R1+0x14], R4 ;  /* 0x0000140401007387 */ /* 0x000fe20000100800 */
[----:B------:R-:W-:Y:S01]  /*127c0*/  FADD.FTZ R3, R191, R3 ;  /* 0x00000003bf037221 */ /* 0x000fe20000010000 */
[----:B------:R-:W-:Y:S01]  /*127d0*/  FADD.FTZ R2, R181, R2 ;  /* 0x00000002b5027221 */ /* 0x000fe20000010000 */
[----:B------:R-:W-:Y:S01]  /*127e0*/  FADD.FTZ R0, R184, R0 ;  /* 0x00000000b8007221 */ /* 0x000fe20000010000 */
[----:B------:R-:W-:Y:S02]  /*127f0*/  MOV R106, R103 ;  /* 0x00000067006a7202 */ /* 0x000fe40000000f00 */
[----:B------:R1:W-:Y:S04]  /*12800*/  STL [R1+0xc], R3 ;  /* 0x00000c0301007387 */ /* 0x0003e80000100800 */
[----:B------:R2:W-:Y:S04]  /*12810*/  STL [R1+0x8], R2 ;  /* 0x0000080201007387 */ /* 0x0005e80000100800 */
[----:B------:R2:W-:Y:S01]  /*12820*/  STL [R1+0x10], R0 ;  /* 0x0000100001007387 */ /* 0x0005e20000100800 */
[----:B-1----:R-:W-:Y:S01]  /*12830*/  MOV R3, R105 ;  /* 0x0000006900037202 */ /* 0x002fe20000000f00 */
[----:B------:R-:W-:Y:S06]  /*12840*/  @P0 BRA `(.L_x_173) ;  /* 0xffffffc000800947 */ /* 0x000fec000383ffff */
.L_x_172:
[----:B------:R-:W3:Y:S04]  /*12850*/  LDL.LU R8, [R1+0x14] ;  /* 0x0000140001087983 */ /* 0x000ee80000300800 */
[----:B------:R-:W4:Y:S04]  /*12860*/  LDL.LU R7, [R1+0xc] ;  /* 0x00000c0001077983 */ /* 0x000f280000300800 */
[----:B------:R-:W2:Y:S04]  /*12870*/  LDL.LU R6, [R1+0x8] ;  /* 0x0000080001067983 */ /* 0x000ea80000300800 */
[----:B------:R-:W5:Y:S01]  /*12880*/  LDL.LU R5, [R1+0x10] ;  /* 0x0000100001057983 */ /* 0x000f620000300800 */
[----:B------:R-:W1:Y:S01]  /*12890*/  S2UR UR6, SR_CgaCtaId ;  /* 0x00000000000679c3 */ /* 0x000e620000008800 */
[----:B------:R-:W-:Y:S01]  /*128a0*/  UISETP.NE.AND UP0, UPT, UR16, -0x1, UPT ;  /* 0xffffffff1000788c */ /* 0x000fe2000bf05270 */
[----:B------:R-:W-:Y:S01]  /*128b0*/  PLOP3.LUT P6, PT, PT, PT, PT, 0x8, 0x0 ;  /* 0x000000000000781c */ /* 0x000fe20003fce170 */
[----:B------:R-:W1:Y:S01]  /*128c0*/  S2R R12, SR_TID.X ;  /* 0x00000000000c7919 */ /* 0x000e620000002100 */
[----:B------:R-:W-:Y:S01]  /*128d0*/  UMOV UR7, 0x400 ;  /* 0x0000040000077882 */ /* 0x000fe20000000000 */
[----:B------:R-:W-:Y:S01]  /*128e0*/  IMAD.MOV.U32 R58, RZ, RZ, 0x20 ;  /* 0x00000020ff3a7424 */ /* 0x000fe200078e00ff */
[----:B------:R-:W1:Y:S01]  /*128f0*/  S2R R61, SR_TID.X ;  /* 0x00000000003d7919 */ /* 0x000e620000002100 */
[----:B------:R-:W-:-:S05]  /*12900*/  PLOP3.LUT P0, PT, PT, PT, UP0, 0x80, 0x0 ;  /* 0x000000000000781c */ /* 0x000fca0003f0f008 */
[----:B------:R-:W-:Y:S02]  /*12910*/  @UP0 ULDC.64 UR4, c[0x0][0x298] ;  /* 0x0000a60000040ab9 */ /* 0x000fe40000000a00 */
[----:B------:R-:W-:Y:S02]  /*12920*/  @UP0 UIMAD.WIDE.U32 UR8, UR16, UR4, URZ ;  /* 0x00000004100802a5 */ /* 0x000fe4000f8e003f */
[----:B-1----:R-:W-:Y:S02]  /*12930*/  ULEA UR4, UR6, UR7, 0x18 ;  /* 0x0000000706047291 */ /* 0x002fe4000f8ec03f */
[----:B------:R-:W-:Y:S01]  /*12940*/  @UP0 UIMAD UR6, UR16, UR5, UR9 ;  /* 0x00000005100602a4 */ /* 0x000fe2000f8e0209 */
[----:B------:R-:W-:-:S04]  /*12950*/  SHF.R.S32.HI R51, RZ, 0x1f, R12 ;  /* 0x0000001fff337819 */ /* 0x000fc8000001140c */
[CC--:B------:R-:W-:Y:S02]  /*12960*/  LEA.HI R9, R51.reuse, R12.reuse, RZ, 0x2 ;  /* 0x0000000c33097211 */ /* 0x0c0fe400078f10ff */
[----:B------:R-:W-:Y:S02]  /*12970*/  LEA.HI R51, R51, R12, RZ, 0x5 ;  /* 0x0000000c33337211 */ /* 0x000fe400078f28ff */
[----:B------:R-:W-:Y:S02]  /*12980*/  SHF.R.S32.HI R10, RZ, 0x2, R9 ;  /* 0x00000002ff0a7819 */ /* 0x000fe40000011409 */
[----:B------:R-:W-:Y:S02]  /*12990*/  SHF.R.S32.HI R60, RZ, 0x1f, R61 ;  /* 0x0000001fff3c7819 */ /* 0x000fe4000001143d */
[----:B------:R-:W-:Y:S02]  /*129a0*/  SHF.R.S32.HI R11, RZ, 0x1f, R10 ;  /* 0x0000001fff0b7819 */ /* 0x000fe4000001140a */
[----:B------:R-:W-:Y:S01]  /*129b0*/  LEA.HI R60, R60, R61, RZ, 0x2 ;  /* 0x0000003d3c3c7211 */ /* 0x000fe200078f10ff */
[----:B---3--:R-:W1:Y:S04]  /*129c0*/  SHFL.BFLY PT, R4, R8, 0x2, 0x1f ;  /* 0x0c401f0008047f89 */ /* 0x008e6800000e0000 */
[----:B----4-:R-:W3:Y:S04]  /*129d0*/  SHFL.BFLY PT, R3, R7, 0x2, 0x1f ;  /* 0x0c401f0007037f89 */ /* 0x010ee800000e0000 */
[----:B--2---:R-:W2:Y:S04]  /*129e0*/  SHFL.BFLY PT, R2, R6, 0x2, 0x1f ;  /* 0x0c401f0006027f89 */ /* 0x004ea800000e0000 */
[----:B-----5:R-:W4:Y:S01]  /*129f0*/  SHFL.BFLY PT, R0, R5, 0x2, 0x1f ;  /* 0x0c401f0005007f89 */ /* 0x020f2200000e0000 */
[----:B-1----:R-:W-:Y:S01]  /*12a00*/  FADD.FTZ R4, R4, R8 ;  /* 0x0000000804047221 */ /* 0x002fe20000010000 */
[----:B---3--:R-:W-:-:S04]  /*12a10*/  FADD.FTZ R3, R3, R7 ;  /* 0x0000000703037221 */ /* 0x008fc80000010000 */
[----:B------:R-:W1:Y:S01]  /*12a20*/  SHFL.BFLY PT, R7, R4, 0x1, 0x1f ;  /* 0x0c201f0004077f89 */ /* 0x000e6200000e0000 */
[----:B--2---:R-:W-:-:S03]  /*12a30*/  FADD.FTZ R2, R2, R6 ;  /* 0x0000000602027221 */ /* 0x004fc60000010000 */
[----:B------:R-:W2:Y:S01]  /*12a40*/  SHFL.BFLY PT, R6, R3, 0x1, 0x1f ;  /* 0x0c201f0003067f89 */ /* 0x000ea200000e0000 */
[----:B----4-:R-:W-:-:S03]  /*12a50*/  FADD.FTZ R0, R0, R5 ;  /* 0x0000000500007221 */ /* 0x010fc60000010000 */
[----:B------:R-:W3:Y:S04]  /*12a60*/  SHFL.BFLY PT, R5, R2, 0x1, 0x1f ;  /* 0x0c201f0002057f89 */ /* 0x000ee800000e0000 */
[----:B------:R-:W4:Y:S01]  /*12a70*/  SHFL.BFLY PT, R8, R0, 0x1, 0x1f ;  /* 0x0c201f0000087f89 */ /* 0x000f2200000e0000 */
[----:B-1----:R-:W-:Y:S01]  /*12a80*/  FADD.FTZ R55, R4, R7 ;  /* 0x0000000704377221 */ /* 0x002fe20000010000 */
[----:B------:R-:W-:Y:S01]  /*12a90*/  LEA.HI R4, R11, R10, RZ, 0x3 ;  /* 0x0000000a0b047211 */ /* 0x000fe200078f18ff */
[----:B--2---:R-:W-:Y:S01]  /*12aa0*/  FADD.FTZ R56, R3, R6 ;  /* 0x0000000603387221 */ /* 0x004fe20000010000 */
[----:B------:R-:W-:Y:S02]  /*12ab0*/  LOP3.LUT R6, R51, 0xffffffe0, RZ, 0xc0, !PT ;  /* 0xffffffe033067812 */ /* 0x000fe400078ec0ff */
[----:B------:R-:W-:Y:S01]  /*12ac0*/  SHF.R.S32.HI R51, RZ, 0x5, R51 ;  /* 0x00000005ff337819 */ /* 0x000fe20000011433 */
[----:B---3--:R-:W-:Y:S01]  /*12ad0*/  FADD.FTZ R57, R2, R5 ;  /* 0x0000000502397221 */ /* 0x008fe20000010000 */
[----:B------:R-:W-:Y:S01]  /*12ae0*/  LOP3.LUT R2, R4, 0xfffffff8, RZ, 0xc0, !PT ;  /* 0xfffffff804027812 */ /* 0x000fe200078ec0ff */
[----:B------:R-:W-:Y:S01]  /*12af0*/  IMAD.IADD R6, R12, 0x1, -R6 ;  /* 0x000000010c067824 */ /* 0x000fe200078e0a06 */
[----:B------:R-:W-:Y:S01]  /*12b00*/  LOP3.LUT R4, R9, 0xfffffffc, RZ, 0xc0, !PT ;  /* 0xfffffffc09047812 */ /* 0x000fe200078ec0ff */
[----:B----4-:R-:W-:Y:S01]  /*12b10*/  FADD.FTZ R59, R0, R8 ;  /* 0x00000008003b7221 */ /* 0x010fe20000010000 */
[----:B------:R-:W-:Y:S01]  /*12b20*/  LOP3.LUT R3, R60, 0xfffffffc, RZ, 0xc0, !PT ;  /* 0xfffffffc3c037812 */ /* 0x000fe200078ec0ff */
[----:B------:R-:W-:Y:S01]  /*12b30*/  IMAD.IADD R2, R10, 0x1, -R2 ;  /* 0x000000010a027824 */ /* 0x000fe200078e0a02 */
[----:B------:R-:W-:Y:S01]  /*12b40*/  FSETP.NE.FTZ.AND P4, PT, R55, RZ, PT ;  /* 0x000000ff3700720b */ /* 0x000fe20003f95000 */
[----:B------:R-:W-:Y:S01]  /*12b50*/  IMAD.IADD R5, R12, 0x1, -R4 ;  /* 0x000000010c057824 */ /* 0x000fe200078e0a04 */
[----:B------:R-:W-:Y:S01]  /*12b60*/  LOP3.LUT P5, RZ, R6, 0x3, RZ, 0xc0, !PT ;  /* 0x0000000306ff7812 */ /* 0x000fe200078ac0ff */
[----:B------:R-:W-:Y:S01]  /*12b70*/  IMAD.IADD R61, R61, 0x1, -R3 ;  /* 0x000000013d3d7824 */ /* 0x000fe200078e0a03 */
[----:B------:R-:W-:-:S02]  /*12b80*/  LEA.HI R0, R2, R2, RZ, 0x1 ;  /* 0x0000000202007211 */ /* 0x000fc400078f08ff */
[----:B------:R-:W-:Y:S02]  /*12b90*/  FSETP.NE.FTZ.AND P3, PT, R56, RZ, PT ;  /* 0x000000ff3800720b */ /* 0x000fe40003f75000 */
[----:B------:R-:W-:Y:S02]  /*12ba0*/  LOP3.LUT R4, R0, 0x3fffffe, RZ, 0xc0, !PT ;  /* 0x03fffffe00047812 */ /* 0x000fe400078ec0ff */
[----:B------:R-:W-:-:S03]  /*12bb0*/  SHF.R.S32.HI R0, RZ, 0x1, R0 ;  /* 0x00000001ff007819 */ /* 0x000fc60000011400 */
[----:B------:R-:W-:Y:S01]  /*12bc0*/  IMAD.IADD R4, R2, 0x1, -R4 ;  /* 0x0000000102047824 */ /* 0x000fe200078e0a04 */
[C---:B------:R-:W-:Y:S01]  /*12bd0*/  LOP3.LUT R3, R0.reuse, 0x1, RZ, 0xc0, !PT ;  /* 0x0000000100037812 */ /* 0x040fe200078ec0ff */
[----:B------:R-:W-:Y:S01]  /*12be0*/  IMAD R2, R51, 0x100, R5 ;  /* 0x0000010033027824 */ /* 0x000fe200078e0205 */
[----:B------:R-:W-:Y:S02]  /*12bf0*/  LOP3.LUT P1, RZ, R0, 0x2, RZ, 0xc0, !PT ;  /* 0x0000000200ff7812 */ /* 0x000fe4000782c0ff */
[----:B------:R-:W-:Y:S01]  /*12c00*/  ISETP.NE.U32.AND P2, PT, R3, 0x1, PT ;  /* 0x000000010300780c */ /* 0x000fe20003f45070 */
[----:B------:R-:W-:Y:S02]  /*12c10*/  IMAD R4, R4, 0x10, R2 ;  /* 0x0000001004047824 */ /* 0x000fe400078e0202 */
[----:B------:R-:W-:Y:S02]  /*12c20*/  IMAD.SHL.U32 R2, R0, 0x40, RZ ;  /* 0x0000004000027824 */ /* 0x000fe400078e00ff */
[----:B------:R-:W-:-:S02]  /*12c30*/  IMAD.MOV.U32 R0, RZ, RZ, 0x3f800000 ;  /* 0x3f800000ff007424 */ /* 0x000fc400078e00ff */
[----:B------:R-:W-:Y:S01]  /*12c40*/  IMAD.MOV.U32 R3, RZ, RZ, 0x3f800000 ;  /* 0x3f800000ff037424 */ /* 0x000fe200078e00ff */
[----:B------:R-:W-:-:S03]  /*12c50*/  LOP3.LUT R2, R2, 0xc0, RZ, 0xc0, !PT ;  /* 0x000000c002027812 */ /* 0x000fc600078ec0ff */
[----:B------:R1:W2:Y:S01]  /*12c60*/  @P4 MUFU.RCP R0, R55 ;  /* 0x0000003700004308 */ /* 0x0002a20000001000 */
[----:B------:R-:W-:-:S05]  /*12c70*/  LEA.HI R2, R2, R2, RZ, 0x1d ;  /* 0x0000000202027211 */ /* 0x000fca00078fe8ff */
[----:B------:R-:W-:-:S05]  /*12c80*/  IMAD.U32 R2, R4, 0x2, R2 ;  /* 0x0000000204027824 */ /* 0x000fca00078e0002 */
[----:B------:R-:W-:Y:S01]  /*12c90*/  LEA R16, R2, UR4, 0x1 ;  /* 0x0000000402107c11 */ /* 0x000fe2000f8e08ff */
[----:B------:R-:W-:Y:S06]  /*12ca0*/  @P0 BRA `(.L_x_176) ;  /* 0x00000000001c0947 */ /* 0x000fec0003800000 */
[----:B------:R-:W3:Y:S01]  /*12cb0*/  S2UR UR7, SR_CTAID.Y ;  /* 0x00000000000779c3 */ /* 0x000ee20000002600 */
[----:B------:R-:W-:Y:S01]  /*12cc0*/  ULDC.64 UR4, c[0x0][0x290] ;  /* 0x0000a40000047ab9 */ /* 0x000fe20000000a00 */
[----:B---3--:R-:W-:Y:S02]  /*12cd0*/  USHF.R.S32.HI UR6, URZ, 0x1f, UR7 ;  /* 0x0000001f3f067899 */ /* 0x008fe40008011407 */
[----:B------:R-:W-:Y:S02]  /*12ce0*/  UIMAD.WIDE.U32 UR8, UR7, UR4, URZ ;  /* 0x00000004070872a5 */ /* 0x000fe4000f8e003f */
[----:B------:R-:W-:-:S04]  /*12cf0*/  UIMAD UR6, UR6, UR4, URZ ;  /* 0x00000004060672a4 */ /* 0x000fc8000f8e023f */
[----:B------:R-:W-:-:S04]  /*12d00*/  UIMAD UR6, UR7, UR5, UR6 ;  /* 0x00000005070672a4 */ /* 0x000fc8000f8e0206 */
[----:B------:R-:W-:-:S12]  /*12d10*/  UIADD3 UR6, UR9, UR6, URZ ;  /* 0x0000000609067290 */ /* 0x000fd8000fffe03f */
.L_x_176:
[----:B------:R-:W-:Y:S01]  /*12d20*/  ULDC.U8 UR4, c[0x0][0x3d8] ;  /* 0x0000f60000047ab9 */ /* 0x000fe20000000000 */
[C---:B------:R-:W-:Y:S01]  /*12d30*/  IADD3 R17, R16.reuse, -0x10, RZ ;  /* 0xfffffff010117810 */ /* 0x040fe20007ffe0ff */
[----:B------:R-:W-:Y:S01]  /*12d40*/  ULDC.U8 UR7, c[0x0][0x3d9] ;  /* 0x0000f64000077ab9 */ /* 0x000fe20000000000 */
[----:B------:R-:W-:Y:S01]  /*12d50*/  ISETP.NE.AND P0, PT, RZ, UR4, PT ;  /* 0x00000004ff007c0c */ /* 0x000fe2000bf05270 */
[----:B------:R3:W4:Y:S01]  /*12d60*/  @P3 MUFU.RCP R3, R56 ;  /* 0x0000003800033308 */ /* 0x0007220000001000 */
[----:B------:R-:W-:Y:S01]  /*12d70*/  @P2 IADD3 R17, R16, 0x10, RZ ;  /* 0x0000001010112810 */ /* 0x000fe20007ffe0ff */
[C---:B--2---:R-:W-:Y:S01]  /*12d80*/  FMUL.FTZ R116, R0.reuse, R116 ;  /* 0x0000007400747220 */ /* 0x044fe20000410000 */
[----:B------:R-:W-:Y:S01]  /*12d90*/  ISETP.NE.OR P2, PT, RZ, UR7, !P0 ;  /* 0x00000007ff007c0c */ /* 0x000fe2000c745670 */
[C---:B------:R-:W-:Y:S01]  /*12da0*/  FMUL.FTZ R5, R0.reuse, R117 ;  /* 0x0000007500057220 */ /* 0x040fe20000410000 */
[C---:B------:R-:W-:Y:S01]  /*12db0*/  FMUL.FTZ R124, R0.reuse, R124 ;  /* 0x0000007c007c7220 */ /* 0x040fe20000410000 */
[C---:B------:R-:W-:Y:S01]  /*12dc0*/  FMUL.FTZ R125, R0.reuse, R125 ;  /* 0x0000007d007d7220 */ /* 0x040fe20000410000 */
[C---:B------:R-:W-:Y:S01]  /*12dd0*/  FMUL.FTZ R132, R0.reuse, R132 ;  /* 0x0000008400847220 */ /* 0x040fe20000410000 */
[C---:B------:R-:W-:Y:S01]  /*12de0*/  FMUL.FTZ R41, R0.reuse, R133 ;  /* 0x0000008500297220 */ /* 0x040fe20000410000 */
[----:B------:R-:W-:Y:S01]  /*12df0*/  FMUL.FTZ R136, R0, R136 ;  /* 0x0000008800887220 */ /* 0x000fe20000410000 */
[----:B------:R-:W-:-:S06]  /*12e00*/  CS2R R52, SRZ ;  /* 0x0000000000347805 */ /* 0x000fcc000001ff00 */
[----:B------:R-:W-:Y:S05]  /*12e10*/  @P2 BRA `(.L_x_177) ;  /* 0x00000000001c2947 */ /* 0x000fea0003800000 */
[----:B------:R-:W2:Y:S01]  /*12e20*/  S2UR UR5, SR_CTAID.Y ;  /* 0x00000000000579c3 */ /* 0x000ea20000002600 */
[----:B------:R-:W-:Y:S01]  /*12e30*/  ULDC UR4, c[0x0][0x2c4] ;  /* 0x0000b10000047ab9 */ /* 0x000fe20000000800 */
[----:B------:R-:W-:Y:S01]  /*12e40*/  PLOP3.LUT P6, PT, PT, PT, PT, 0x80, 0x0 ;  /* 0x000000000000781c */ /* 0x000fe20003fcf070 */
[----:B--2---:R-:W-:-:S04]  /*12e50*/  @!UP0 UIMAD UR16, UR5, UR4, URZ ;  /* 0x00000004051082a4 */ /* 0x004fc8000f8e023f */
[----:B------:R-:W-:Y:S02]  /*12e60*/  USHF.R.S32.HI UR4, URZ, 0x1f, UR16 ;  /* 0x0000001f3f047899 */ /* 0x000fe40008011410 */
[----:B------:R-:W-:-:S04]  /*12e70*/  IMAD.U32 R52, RZ, RZ, UR16 ;  /* 0x00000010ff347e24 */ /* 0x000fc8000f8e00ff */
[----:B------:R-:W-:-:S07]  /*12e80*/  MOV R53, UR4 ;  /* 0x0000000400357c02 */ /* 0x000fce0008000f00 */
.L_x_177:
[----:B------:R-:W-:Y:S01]  /*12e90*/  ISETP.NE.AND P2, PT, RZ, UR7, PT ;  /* 0x00000007ff007c0c */ /* 0x000fe2000bf45270 */
[----:B------:R-:W-:Y:S01]  /*12ea0*/  FMUL.FTZ R37, R0, R137 ;  /* 0x0000008900257220 */ /* 0x000fe20000410000 */
[----:B------:R-:W-:Y:S01]  /*12eb0*/  SEL R58, R58, 0xffffffe0, !P1 ;  /* 0xffffffe03a3a7807 */ /* 0x000fe20004800000 */
[C---:B------:R-:W-:Y:S01]  /*12ec0*/  FMUL.FTZ R148, R0.reuse, R148 ;  /* 0x0000009400947220 */ /* 0x040fe20000410000 */
[----:B------:R-:W-:Y:S01]  /*12ed0*/  PLOP3.LUT P1, PT, PT, PT, PT, 0x8, 0x0 ;  /* 0x000000000000781c */ /* 0x000fe20003f2e170 */
        /* <DEDUP_REMOVED lines=8> */
[----:B------:R-:W2:Y:S01]  /*12f60*/  @!P2 LDC R54, c[0x0][0x2c4] ;  /* 0x0000b100ff36ab82 */ /* 0x000ea20000000800 */
[----:B------:R-:W-:Y:S01]  /*12f70*/  @!P2 PLOP3.LUT P1, PT, P0, PT, PT, 0x80, 0x0 ;  /* 0x000000000000a81c */ /* 0x000fe2000072f070 */
[C---:B------:R-:W-:Y:S01]  /*12f80*/  FMUL.FTZ R15, R0.reuse, R69 ;  /* 0x00000045000f7220 */ /* 0x040fe20000410000 */
[----:B------:R-:W-:Y:S01]  /*12f90*/  FSETP.NE.FTZ.AND P0, PT, R57, RZ, PT ;  /* 0x000000ff3900720b */ /* 0x000fe20003f15000 */
[C---:B------:R-:W-:Y:S01]  /*12fa0*/  FMUL.FTZ R80, R0.reuse, R80 ;  /* 0x0000005000507220 */ /* 0x040fe20000410000 */
[C---:B------:R-:W-:Y:S01]  /*12fb0*/  FMUL.FTZ R11, R0.reuse, R81 ;  /* 0x00000051000b7220 */ /* 0x040fe20000410000 */
[C---:B------:R-:W-:Y:S01]  /*12fc0*/  FMUL.FTZ R84, R0.reuse, R84 ;  /* 0x0000005400547220 */ /* 0x040fe20000410000 */
[C---:B------:R-:W-:Y:S01]  /*12fd0*/  FMUL.FTZ R7, R0.reuse, R85 ;  /* 0x0000005500077220 */ /* 0x040fe20000410000 */
[C---:B------:R-:W-:Y:S01]  /*12fe0*/  FMUL.FTZ R96, R0.reuse, R96 ;  /* 0x0000006000607220 */ /* 0x040fe20000410000 */
[----:B------:R-:W-:Y:S01]  /*12ff0*/  FMUL.FTZ R45, R0, R97 ;  /* 0x00000061002d7220 */ /* 0x000fe20000410000 */
[----:B------:R-:W-:Y:S01]  /*13000*/  MOV R2, 0x3f800000 ;  /* 0x3f80000000027802 */ /* 0x000fe20000000f00 */
[C---:B----4-:R-:W-:Y:S01]  /*13010*/  FMUL.FTZ R118, R3.reuse, R118 ;  /* 0x0000007603767220 */ /* 0x050fe20000410000 */
[----:B------:R-:W-:Y:S01]  /*13020*/  MOV R0, 0x3f800000 ;  /* 0x3f80000000007802 */ /* 0x000fe20000000f00 */
[C---:B------:R-:W-:Y:S01]  /*13030*/  FMUL.FTZ R4, R3.reuse, R119 ;  /* 0x0000007703047220 */ /* 0x040fe20000410000 */
[C---:B------:R-:W-:Y:S01]  /*13040*/  FMUL.FTZ R126, R3.reuse, R126 ;  /* 0x0000007e037e7220 */ /* 0x040fe20000410000 */
[C---:B------:R-:W-:Y:S01]  /*13050*/  FMUL.FTZ R127, R3.reuse, R127 ;  /* 0x0000007f037f7220 */ /* 0x040fe20000410000 */
[----:B------:R-:W4:Y:S01]  /*13060*/  @P0 MUFU.RCP R2, R57 ;  /* 0x0000003900020308 */ /* 0x000f220000001000 */
[C---:B------:R-:W-:Y:S01]  /*13070*/  FMUL.FTZ R134, R3.reuse, R134 ;  /* 0x0000008603867220 */ /* 0x040fe20000410000 */
[C---:B------:R-:W-:Y:S01]  /*13080*/  FMUL.FTZ R40, R3.reuse, R135 ;  /* 0x0000008703287220 */ /* 0x040fe20000410000 */
[C---:B------:R-:W-:Y:S01]  /*13090*/  FMUL.FTZ R138, R3.reuse, R138 ;  /* 0x0000008a038a7220 */ /* 0x040fe20000410000 */
[C---:B------:R-:W-:Y:S01]  /*130a0*/  FMUL.FTZ R36, R3.reuse, R139 ;  /* 0x0000008b03247220 */ /* 0x040fe20000410000 */
[C---:B------:R-:W-:Y:S01]  /*130b0*/  FMUL.FTZ R150, R3.reuse, R150 ;  /* 0x0000009603967220 */ /* 0x040fe20000410000 */
[C---:B------:R-:W-:Y:S01]  /*130c0*/  FMUL.FTZ R32, R3.reuse, R151 ;  /* 0x0000009703207220 */ /* 0x040fe20000410000 */
[----:B------:R-:W-:Y:S01]  /*130d0*/  FMUL.FTZ R154, R3, R154 ;  /* 0x0000009a039a7220 */ /* 0x000fe20000410000 */
[----:B--2---:R-:W2:Y:S01]  /*130e0*/  @P1 LDC R54, c[0x0][0x2e4] ;  /* 0x0000b900ff361b82 */ /* 0x004ea20000000800 */
[----:B------:R-:W-:Y:S01]  /*130f0*/  FSETP.NE.FTZ.AND P1, PT, R59, RZ, PT ;  /* 0x000000ff3b00720b */ /* 0x000fe20003f35000 */
        /* <DEDUP_REMOVED lines=12> */
[----:B------:R-:W5:Y:S01]  /*131c0*/  @P1 MUFU.RCP R0, R59 ;  /* 0x0000003b00001308 */ /* 0x000f620000001000 */
        /* <DEDUP_REMOVED lines=25> */
[C---:B-----5:R-:W-:Y:S01]  /*13360*/  FMUL.FTZ R115, R0.reuse, R115 ;  /* 0x0000007300737220 */ /* 0x060fe20000410000 */
[C---:B------:R-:W-:Y:S01]  /*13370*/  FMUL.FTZ R6, R0.reuse, R114 ;  /* 0x0000007200067220 */ /* 0x040fe20000410000 */
[----:B------:R-:W-:Y:S01]  /*13380*/  F2FP.BF16.F32.PACK_AB R5, R5, R116 ;  /* 0x000000740505723e */ /* 0x000fe200000010ff */
[----:B------:R-:W-:Y:S01]  /*13390*/  FMUL.FTZ R123, R0, R123 ;  /* 0x0000007b007b7220 */ /* 0x000fe20000410000 */
[----:B------:R-:W-:Y:S01]  /*133a0*/  F2FP.BF16.F32.PACK_AB R4, R4, R118 ;  /* 0x000000760404723e */ /* 0x000fe200000010ff */
        /* <DEDUP_REMOVED lines=22> */
[----:B------:R-:W-:Y:S01]  /*13510*/  STS [R16], R5 ;  /* 0x0000000510007388 */ /* 0x000fe20000000800 */
[----:B------:R-:W-:Y:S01]  /*13520*/  F2FP.BF16.F32.PACK_AB R0, R127, R126 ;  /* 0x0000007e7f00723e */ /* 0x000fe200000010ff */
[----:B------:R-:W4:Y:S01]  /*13530*/  S2UR UR4, SR_CTAID.X ;  /* 0x00000000000479c3 */ /* 0x000f220000002500 */
[----:B------:R-:W-:Y:S01]  /*13540*/  F2FP.BF16.F32.PACK_AB R3, R3, R112 ;  /* 0x000000700303723e */ /* 0x000fe200000010ff */
[----:B------:R5:W-:Y:S01]  /*13550*/  STS [R16+0x200], R4 ;  /* 0x0002000410007388 */ /* 0x000be20000000800 */
[----:B------:R-:W-:Y:S01]  /*13560*/  F2FP.BF16.F32.PACK_AB R6, R115, R6 ;  /* 0x000000067306723e */ /* 0x000fe200000010ff */
[----:B------:R-:W-:Y:S01]  /*13570*/  BSSY B0, `(.L_x_178) ;  /* 0x00000bd000007945 */ /* 0x000fe20003800000 */
        /* <DEDUP_REMOVED lines=17> */
[----:B------:R-:W-:Y:S01]  /*13690*/  F2FP.BF16.F32.PACK_AB R32, R32, R150 ;  /* 0x000000962020723e */ /* 0x000fe200000010ff */
[----:B-----5:R-:W5:Y:S01]  /*136a0*/  @P2 LDC.64 R4, c[0x0][0x2c0] ;  /* 0x0000b000ff042b82 */ /* 0x020f620000000a00 */
[----:B------:R-:W-:Y:S02]  /*136b0*/  F2FP.BF16.F32.PACK_AB R29, R29, R152 ;  /* 0x000000981d1d723e */ /* 0x000fe400000010ff */
[----:B-1----:R-:W-:-:S02]  /*136c0*/  IADD3 R2, R16, R58, RZ ;  /* 0x0000003a10027210 */ /* 0x002fc40007ffe0ff */
[----:B------:R-:W-:Y:S02]  /*136d0*/  F2FP.BF16.F32.PACK_AB R28, R28, R154 ;  /* 0x0000009a1c1c723e */ /* 0x000fe400000010ff */
[----:B---3--:R-:W-:Y:S01]  /*136e0*/  IADD3 R0, R58, R17, RZ ;  /* 0x000000113a007210 */ /* 0x008fe20007ffe0ff */
[----:B------:R-:W-:Y:S01]  /*136f0*/  STS [R2], R41 ;  /* 0x0000002902007388 */ /* 0x000fe20000000800 */
[----:B------:R-:W-:Y:S02]  /*13700*/  F2FP.BF16.F32.PACK_AB R31, R31, R144 ;  /* 0x000000901f1f723e */ /* 0x000fe400000010ff */
[----:B------:R-:W-:Y:S01]  /*13710*/  F2FP.BF16.F32.PACK_AB R30, R147, R30 ;  /* 0x0000001e931e723e */ /* 0x000fe200000010ff */
[----:B------:R-:W-:Y:S01]  /*13720*/  STS [R2+0x200], R40 ;  /* 0x0002002802007388 */ /* 0x000fe20000000800 */
[----:B------:R-:W-:Y:S01]  /*13730*/  F2FP.BF16.F32.PACK_AB R27, R27, R156 ;  /* 0x0000009c1b1b723e */ /* 0x000fe200000010ff */
[----:B--2---:R-:W1:Y:S01]  /*13740*/  @!P2 LDC R3, c[0x0][0x270] ;  /* 0x00009c00ff03ab82 */ /* 0x004e620000000800 */
[----:B------:R-:W-:Y:S01]  /*13750*/  F2FP.BF16.F32.PACK_AB R26, R159, R26 ;  /* 0x0000001a9f1a723e */ /* 0x000fe200000010ff */
[----:B------:R-:W-:Y:S01]  /*13760*/  STS [R0], R37 ;  /* 0x0000002500007388 */ /* 0x000fe20000000800 */
        /* <DEDUP_REMOVED lines=35> */
[----:B------:R-:W-:Y:S04]  /*139a0*/  STS [R17+0x3000], R27 ;  /* 0x0030001b11007388 */ /* 0x000fe80000000800 */
[----:B------:R-:W-:Y:S04]  /*139b0*/  STS [R17+0x3200], R26 ;  /* 0x0032001a11007388 */ /* 0x000fe80000000800 */
[----:B------:R2:W-:Y:S04]  /*139c0*/  STS [R2+0x2000], R25 ;  /* 0x0020001902007388 */ /* 0x0005e80000000800 */
[----:B------:R3:W-:Y:S04]  /*139d0*/  STS [R2+0x2200], R24 ;  /* 0x0022001802007388 */ /* 0x0007e80000000800 */
[----:B------:R-:W-:Y:S04]  /*139e0*/  STS [R0+0x2000], R21 ;  /* 0x0020001500007388 */ /* 0x000fe80000000800 */
[----:B------:R-:W-:Y:S04]  /*139f0*/  STS [R0+0x2200], R20 ;  /* 0x0022001400007388 */ /* 0x000fe80000000800 */
[----:B------:R4:W-:Y:S04]  /*13a00*/  STS [R2+0x3000], R23 ;  /* 0x0030001702007388 */ /* 0x0009e80000000800 */
[----:B------:R5:W-:Y:S04]  /*13a10*/  STS [R2+0x3200], R22 ;  /* 0x0032001602007388 */ /* 0x000be80000000800 */
[----:B------:R-:W-:Y:S01]  /*13a20*/  STS [R0+0x3000], R19 ;  /* 0x0030001300007388 */ /* 0x000fe20000000800 */
[----:B--2---:R-:W-:-:S03]  /*13a30*/  MOV R25, 0x7f800000 ;  /* 0x7f80000000197802 */ /* 0x004fc60000000f00 */
[----:B------:R-:W-:Y:S01]  /*13a40*/  STS [R0+0x3200], R18 ;  /* 0x0032001200007388 */ /* 0x000fe20000000800 */
[----:B---3--:R-:W-:-:S03]  /*13a50*/  MOV R24, 0x7f800000 ;  /* 0x7f80000000187802 */ /* 0x008fc60000000f00 */
[----:B------:R2:W-:Y:S04]  /*13a60*/  STS [R16+0x4000], R15 ;  /* 0x0040000f10007388 */ /* 0x0005e80000000800 */
[----:B------:R3:W-:Y:S04]  /*13a70*/  STS [R16+0x4200], R14 ;  /* 0x0042000e10007388 */ /* 0x0007e80000000800 */
[----:B------:R1:W-:Y:S01]  /*13a80*/  STS [R17+0x4000], R11 ;  /* 0x0040000b11007388 */ /* 0x0003e20000000800 */
[----:B----4-:R-:W-:-:S03]  /*13a90*/  MOV R23, 0x7f800000 ;  /* 0x7f80000000177802 */ /* 0x010fc60000000f00 */
[----:B------:R4:W-:Y:S01]  /*13aa0*/  STS [R17+0x4200], R10 ;  /* 0x0042000a11007388 */ /* 0x0009e20000000800 */
[----:B-----5:R-:W-:-:S03]  /*13ab0*/  MOV R22, 0x7f800000 ;  /* 0x7f80000000167802 */ /* 0x020fc60000000f00 */
[----:B------:R-:W-:Y:S04]  /*13ac0*/  STS [R16+0x5000], R13 ;  /* 0x0050000d10007388 */ /* 0x000fe80000000800 */
[----:B------:R5:W-:Y:S04]  /*13ad0*/  STS [R16+0x5200], R12 ;  /* 0x0052000c10007388 */ /* 0x000be80000000800 */
[----:B------:R5:W-:Y:S01]  /*13ae0*/  STS [R17+0x5000], R9 ;  /* 0x0050000911007388 */ /* 0x000be20000000800 */
[----:B--2---:R-:W2:Y:S03]  /*13af0*/  @P1 LDC R15, c[0x0][0x2e8] ;  /* 0x0000ba00ff0f1b82 */ /* 0x004ea60000000800 */
[----:B------:R5:W-:Y:S01]  /*13b00*/  STS [R17+0x5200], R8 ;  /* 0x0052000811007388 */ /* 0x000be20000000800 */
[----:B---3--:R-:W-:Y:S03]  /*13b10*/  @P0 MUFU.LG2 R14, R57 ;  /* 0x00000039000e0308 */ /* 0x008fe60000000c00 */
[----:B------:R3:W-:Y:S01]  /*13b20*/  STS [R2+0x4000], R7 ;  /* 0x0040000702007388 */ /* 0x0007e20000000800 */
[----:B-1----:R-:W1:Y:S03]  /*13b30*/  @P3 LDC R11, c[0x0][0x2e8] ;  /* 0x0000ba00ff0b3b82 */ /* 0x002e660000000800 */
[----:B------:R-:W-:Y:S04]  /*13b40*/  STS [R2+0x4200], R47 ;  /* 0x0042002f02007388 */ /* 0x000fe80000000800 */
[----:B------:R-:W-:Y:S01]  /*13b50*/  STS [R0+0x4000], R45 ;  /* 0x0040002d00007388 */ /* 0x000fe20000000800 */
[----:B----4-:R-:W4:Y:S03]  /*13b60*/  @P2 LDC R10, c[0x0][0x2c0] ;  /* 0x0000b000ff0a2b82 */ /* 0x010f260000000800 */
[----:B------:R-:W-:Y:S01]  /*13b70*/  STS [R0+0x4200], R44 ;  /* 0x0042002c00007388 */ /* 0x000fe20000000800 */
[----:B-----5:R-:W-:-:S03]  /*13b80*/  SHF.R.S32.HI R12, RZ, 0x2, R60 ;  /* 0x00000002ff0c7819 */ /* 0x020fc6000001143c */
[----:B------:R-:W-:Y:S01]  /*13b90*/  STS [R2+0x5000], R46 ;  /* 0x0050002e02007388 */ /* 0x000fe20000000800 */
[----:B------:R-:W5:Y:S03]  /*13ba0*/  @P4 LDC R9, c[0x0][0x2e8] ;  /* 0x0000ba00ff094b82 */ /* 0x000f660000000800 */
[----:B------:R2:W-:Y:S01]  /*13bb0*/  STS [R2+0x5200], R48 ;  /* 0x0052003002007388 */ /* 0x0005e20000000800 */
[----:B------:R-:W-:Y:S03]  /*13bc0*/  @P4 MUFU.LG2 R8, R55 ;  /* 0x0000003700084308 */ /* 0x000fe60000000c00 */
[----:B------:R-:W-:Y:S01]  /*13bd0*/  STS [R0+0x5000], R49 ;  /* 0x0050003100007388 */ /* 0x000fe20000000800 */
[----:B------:R-:W4:Y:S03]  /*13be0*/  @P0 LDC R16, c[0x0][0x2e8] ;  /* 0x0000ba00ff100b82 */ /* 0x000f260000000800 */
[----:B------:R1:W-:Y:S01]  /*13bf0*/  STS [R0+0x5200], R50 ;  /* 0x0052003200007388 */ /* 0x0003e20000000800 */
[----:B---3--:R-:W3:Y:S04]  /*13c00*/  @P3 MUFU.LG2 R7, R56 ;  /* 0x0000003800073308 */ /* 0x008ee80000000c00 */
[----:B------:R-:W-:Y:S01]  /*13c10*/  BAR.SYNC.DEFER_BLOCKING 0x0 ;  /* 0x0000000000007b1d */ /* 0x000fe20000010000 */
[----:B------:R-:W-:-:S05]  /*13c20*/  @!P2 MOV R10, 0x1 ;  /* 0x00000001000aa802 */ /* 0x000fca0000000f00 */
[----:B------:R-:W5:Y:S01]  /*13c30*/  S2R R6, SR_CTAID.Y ;  /* 0x0000000000067919 */ /* 0x000f620000002600 */
[----:B------:R-:W5:Y:S01]  /*13c40*/  S2R R26, SR_CTAID.Z ;  /* 0x00000000001a7919 */ /* 0x000f620000002700 */
[----:B--2---:R-:W-:Y:S01]  /*13c50*/  @P2 MOV R2, 0x1 ;  /* 0x0000000100022802 */ /* 0x004fe20000000f00 */
[----:B------:R-:W-:Y:S02]  /*13c60*/  @!P2 IMAD R2, R54, R3, RZ ;  /* 0x000000033602a224 */ /* 0x000fe400078e02ff */
[----:B-1----:R-:W-:Y:S01]  /*13c70*/  @P2 IMAD R0, R5, R4, RZ ;  /* 0x0000000405002224 */ /* 0x002fe200078e02ff */
[----:B------:R-:W-:Y:S01]  /*13c80*/  @!P2 MOV R0, R54 ;  /* 0x000000360000a202 */ /* 0x000fe20000000f00 */
[----:B---3--:R-:W-:Y:S01]  /*13c90*/  @P3 FMUL.FTZ R4, R7, 0.69314718246459960938 ;  /* 0x3f31721807043820 */ /* 0x008fe20000410000 */
[----:B------:R1:W2:Y:S03]  /*13ca0*/  LDS.128 R36, [R234+0x1800] ;  /* 0x00180000ea247984 */ /* 0x0002a60000000c00 */
[----:B------:R-:W-:Y:S01]  /*13cb0*/  @P3 FFMA.FTZ R24, R104, R11, R4 ;  /* 0x0000000b68183223 */ /* 0x000fe20000010004 */
[----:B------:R1:W3:Y:S01]  /*13cc0*/  LDS.128 R32, [R234+0x3800] ;  /* 0x00380000ea207984 */ /* 0x0002e20000000c00 */
[----:B------:R-:W-:-:S03]  /*13cd0*/  @P0 FMUL.FTZ R4, R14, 0.69314718246459960938 ;  /* 0x3f3172180e040820 */ /* 0x000fc60000410000 */
[----:B------:R1:W1:Y:S01]  /*13ce0*/  LDS.128 R28, [R234+0x5800] ;  /* 0x00580000ea1c7984 */ /* 0x0002620000000c00 */
[----:B----4-:R-:W-:Y:S01]  /*13cf0*/  @P0 FFMA.FTZ R23, R103, R16, R4 ;  /* 0x0000001067170223 */ /* 0x010fe20000010004 */
[----:B-----5:R-:W-:Y:S01]  /*13d00*/  IMAD R3, R6, R2, RZ ;  /* 0x0000000206037224 */ /* 0x020fe200078e02ff */
[----:B------:R-:W-:Y:S01]  /*13d10*/  IADD3 R2, R12, 0x20, RZ ;  /* 0x000000200c027810 */ /* 0x000fe20007ffe0ff */
[----:B------:R-:W4:Y:S03]  /*13d20*/  @P1 MUFU.LG2 R6, R59 ;  /* 0x0000003b00061308 */ /* 0x000f260000000c00 */
[----:B------:R-:W-:Y:S02]  /*13d30*/  SEL R5, R3, RZ, !P6 ;  /* 0x000000ff03057207 */ /* 0x000fe40007000000 */
[----:B------:R-:W-:Y:S01]  /*13d40*/  ISETP.GE.AND P6, PT, R2, UR14, PT ;  /* 0x0000000e02007c0c */ /* 0x000fe2000bfc6270 */
[----:B------:R-:W-:Y:S01]  /*13d50*/  @P4 FMUL.FTZ R2, R8, 0.69314718246459960938 ;  /* 0x3f31721808024820 */ /* 0x000fe20000410000 */
[----:B------:R-:W-:Y:S01]  /*13d60*/  IADD3 R3, R12, 0x40, RZ ;  /* 0x000000400c037810 */ /* 0x000fe20007ffe0ff */
[----:B------:R-:W-:-:S02]  /*13d70*/  IMAD R0, R26, R0, R5 ;  /* 0x000000001a007224 */ /* 0x000fc400078e0205 */
[----:B------:R-:W-:Y:S01]  /*13d80*/  @P4 FFMA.FTZ R25, R105, R9, R2 ;  /* 0x0000000969194223 */ /* 0x000fe20000010002 */
[----:B------:R-:W-:Y:S01]  /*13d90*/  IMAD R2, R10, UR4, RZ ;  /* 0x000000040a027c24 */ /* 0x000fe2000f8e02ff */
[----:B------:R-:W-:-:S04]  /*13da0*/  ISETP.GE.AND P2, PT, R3, UR14, PT ;  /* 0x0000000e03007c0c */ /* 0x000fc8000bf46270 */
[----:B------:R-:W-:Y:S01]  /*13db0*/  SHF.L.U32 R2, R2, 0x7, RZ ;  /* 0x0000000702027819 */ /* 0x000fe200000006ff */
[----:B----4-:R-:W-:-:S03]  /*13dc0*/  @P1 FMUL.FTZ R3, R6, 0.69314718246459960938 ;  /* 0x3f31721806031820 */ /* 0x010fc60000410000 */
[----:B------:R-:W-:Y:S01]  /*13dd0*/  IADD3 R14, P4, P3, R2, R52, R0 ;  /* 0x00000034020e7210 */ /* 0x000fe20007b9e000 */
[----:B------:R-:W-:Y:S01]  /*13de0*/  @P1 FFMA.FTZ R22, R102, R15, R3 ;  /* 0x0000000f66161223 */ /* 0x000fe20000010003 */
[----:B------:R-:W-:Y:S02]  /*13df0*/  SHF.R.S32.HI R5, RZ, 0x1f, R2 ;  /* 0x0000001fff057819 */ /* 0x000fe40000011402 */
[----:B------:R-:W-:Y:S02]  /*13e00*/  SHF.R.S32.HI R0, RZ, 0x1f, R0 ;  /* 0x0000001fff007819 */ /* 0x000fe40000011400 */
[----:B------:R-:W-:Y:S02]  /*13e10*/  SHF.L.U32 R15, R61, 0x3, RZ ;  /* 0x000000033d0f7819 */ /* 0x000fe400000006ff */
[----:B------:R-:W-:Y:S01]  /*13e20*/  IADD3.X R11, R5, R53, R0, P4, P3 ;  /* 0x00000035050b7210 */ /* 0x000fe200027e6400 */
[----:B-123--:R-:W-:Y:S06]  /*13e30*/  @P5 BRA `(.L_x_179) ;  /* 0x0000000000c05947 */ /* 0x00efec0003800000 */
[----:B------:R-:W1:Y:S01]  /*13e40*/  S2R R3, SR_TID.X ;  /* 0x0000000000037919 */ /* 0x000e620000002100 */
[----:B------:R-:W-:-:S04]  /*13e50*/  SHF.R.S32.HI R2, RZ, 0x1f, R51 ;  /* 0x0000001fff027819 */ /* 0x000fc80000011433 */
[----:B------:R-:W-:-:S04]  /*13e60*/  LEA.HI R2, R2, R51, RZ, 0x2 ;  /* 0x0000003302027211 */ /* 0x000fc800078f10ff */
[----:B------:R-:W-:-:S05]  /*13e70*/  LOP3.LUT R2, R2, 0xffffffc, RZ, 0xc0, !PT ;  /* 0x0ffffffc02027812 */ /* 0x000fca00078ec0ff */
[----:B------:R-:W-:Y:S01]  /*13e80*/  IMAD.IADD R2, R51, 0x1, -R2 ;  /* 0x0000000133027824 */ /* 0x000fe200078e0a02 */
[----:B-1----:R-:W-:-:S04]  /*13e90*/  SHF.R.S32.HI R0, RZ, 0x1f, R3 ;  /* 0x0000001fff007819 */ /* 0x002fc80000011403 */
[----:B------:R-:W-:-:S04]  /*13ea0*/  LEA.HI R0, R0, R3, RZ, 0x5 ;  /* 0x0000000300007211 */ /* 0x000fc800078f28ff */
[----:B------:R-:W-:-:S05]  /*13eb0*/  LOP3.LUT R0, R0, 0xffffffe0, RZ, 0xc0, !PT ;  /* 0xffffffe000007812 */ /* 0x000fca00078ec0ff */
[----:B------:R-:W-:-:S05]  /*13ec0*/  IMAD.IADD R0, R3, 0x1, -R0 ;  /* 0x0000000103007824 */ /* 0x000fca00078e0a00 */
[----:B------:R-:W-:-:S04]  /*13ed0*/  SHF.R.S32.HI R3, RZ, 0x1f, R0 ;  /* 0x0000001fff037819 */ /* 0x000fc80000011400 */
[----:B------:R-:W-:-:S04]  /*13ee0*/  LEA.HI R0, R3, R0, RZ, 0x2 ;  /* 0x0000000003007211 */ /* 0x000fc800078f10ff */
[----:B------:R-:W-:-:S05]  /*13ef0*/  SHF.R.S32.HI R0, RZ, 0x2, R0 ;  /* 0x00000002ff007819 */ /* 0x000fca0000011400 */
[----:B------:R-:W-:-:S04]  /*13f00*/  IMAD R0, R2, 0x10, R0 ;  /* 0x0000001002007824 */ /* 0x000fc800078e0200 */
[C---:B------:R-:W-:Y:S01]  /*13f10*/  VIADD R3, R0.reuse, 0x8 ;  /* 0x0000000800037836 */ /* 0x040fe20000000000 */
[C---:B------:R-:W-:Y:S01]  /*13f20*/  ISETP.GE.AND P5, PT, R0.reuse, UR14, PT ;  /* 0x0000000e00007c0c */ /* 0x040fe2000bfa6270 */
[C---:B------:R-:W-:Y:S02]  /*13f30*/  VIADD R4, R0.reuse, 0x40 ;  /* 0x0000004000047836 */ /* 0x040fe40000000000 */
[----:B------:R-:W-:Y:S01]  /*13f40*/  VIADD R5, R0, 0x48 ;  /* 0x0000004800057836 */ /* 0x000fe20000000000 */
[----:B------:R-:W-:Y:S02]  /*13f50*/  ISETP.GE.AND P4, PT, R3, UR14, PT ;  /* 0x0000000e03007c0c */ /* 0x000fe4000bf86270 */
[----:B------:R-:W-:Y:S02]  /*13f60*/  ISETP.GE.AND P3, PT, R4, UR14, PT ;  /* 0x0000000e04007c0c */ /* 0x000fe4000bf66270 */
[----:B------:R-:W-:-:S05]  /*13f70*/  ISETP.GE.AND P1, PT, R5, UR14, PT ;  /* 0x0000000e05007c0c */ /* 0x000fca000bf26270 */
[----:B------:R-:W1:Y:S01]  /*13f80*/  @!P5 LDC.64 R6, c[0x0][0x2b0] ;  /* 0x0000ac00ff06db82 */ /* 0x000e620000000a00 */
[----:B------:R-:W-:-:S03]  /*13f90*/  @!P5 IMAD R0, R0, R10, RZ ;  /* 0x0000000a0000d224 */ /* 0x000fc600078e02ff */
[----:B------:R-:W-:Y:S02]  /*13fa0*/  @!P4 IMAD R3, R3, R10, RZ ;  /* 0x0000000a0303c224 */ /* 0x000fe400078e02ff */
[C---:B------:R-:W-:Y:S02]  /*13fb0*/  @!P5 IADD3 R2, P0, R0.reuse, R14, RZ ;  /* 0x0000000e0002d210 */ /* 0x040fe40007f1e0ff */
[----:B------:R-:W2:Y:S02]  /*13fc0*/  @!P4 LDC.64 R16, c[0x0][0x2b0] ;  /* 0x0000ac00ff10cb82 */ /* 0x000ea40000000a00 */
[----:B------:R-:W-:-:S06]  /*13fd0*/  @!P5 LEA.HI.X.SX32 R0, R0, R11, 0x1, P0 ;  /* 0x0000000b0000d211 */ /* 0x000fcc00000f0eff */
[----:B------:R-:W3:Y:S01]  /*13fe0*/  @!P3 LDC.64 R20, c[0x0][0x2b0] ;  /* 0x0000ac00ff14bb82 */ /* 0x000ee20000000a00 */
[----:B-1----:R-:W-:-:S07]  /*13ff0*/  @!P5 LEA R8, P0, R2, R6, 0x2 ;  /* 0x000000060208d211 */ /* 0x002fce00078010ff */
[----:B------:R-:W1:Y:S01]  /*14000*/  @!P1 LDC.64 R18, c[0x0][0x2b0] ;  /* 0x0000ac00ff129b82 */ /* 0x000e620000000a00 */
[----:B------:R-:W-:Y:S01]  /*14010*/  @!P5 LEA.HI.X R9, R2, R7, R0, 0x2, P0 ;  /* 0x000000070209d211 */ /* 0x000fe200000f1400 */
[----:B------:R-:W-:Y:S01]  /*14020*/  @!P3 IMAD R2, R4, R10, RZ ;  /* 0x0000000a0402b224 */ /* 0x000fe200078e02ff */
[----:B------:R-:W-:-:S03]  /*14030*/  @!P4 IADD3 R0, P0, R3, R14, RZ ;  /* 0x0000000e0300c210 */ /* 0x000fc60007f1e0ff */
[----:B------:R4:W-:Y:S01]  /*14040*/  @!P5 STG.E desc[UR18][R8.64], R25 ;  /* 0x000000190800d986 */ /* 0x0009e2000c101912 */
[----:B------:R-:W-:Y:S02]  /*14050*/  @!P4 LEA.HI.X.SX32 R3, R3, R11, 0x1, P0 ;  /* 0x0000000b0303c211 */ /* 0x000fe400000f0eff */
[----:B--2---:R-:W-:-:S04]  /*14060*/  @!P4 LEA R6, P0, R0, R16, 0x2 ;  /* 0x000000100006c211 */ /* 0x004fc800078010ff */
[----:B------:R-:W-:Y:S01]  /*14070*/  @!P4 LEA.HI.X R7, R0, R17, R3, 0x2, P0 ;  /* 0x000000110007c211 */ /* 0x000fe200000f1403 */
[----:B------:R-:W-:Y:S01]  /*14080*/  @!P1 IMAD R3, R5, R10, RZ ;  /* 0x0000000a05039224 */ /* 0x000fe200078e02ff */
[----:B------:R-:W-:-:S03]  /*14090*/  @!P3 IADD3 R0, P0, R2, R14, RZ ;  /* 0x0000000e0200b210 */ /* 0x000fc60007f1e0ff */
[----:B------:R4:W-:Y:S01]  /*140a0*/  @!P4 STG.E desc[UR18][R6.64], R24 ;  /* 0x000000180600c986 */ /* 0x0009e2000c101912 */
[----:B------:R-:W-:Y:S02]  /*140b0*/  @!P3 LEA.HI.X.SX32 R2, R2, R11, 0x1, P0 ;  /* 0x0000000b0202b211 */ /* 0x000fe400000f0eff */
[----:B---3--:R-:W-:-:S04]  /*140c0*/  @!P3 LEA R4, P0, R0, R20, 0x2 ;  /* 0x000000140004b211 */ /* 0x008fc800078010ff */
[----:B------:R-:W-:Y:S02]  /*140d0*/  @!P3 LEA.HI.X R5, R0, R21, R2, 0x2, P0 ;  /* 0x000000150005b211 */ /* 0x000fe400000f1402 */
[----:B------:R-:W-:-:S03]  /*140e0*/  @!P1 IADD3 R0, P0, R3, R14, RZ ;  /* 0x0000000e03009210 */ /* 0x000fc60007f1e0ff */
[----:B------:R4:W-:Y:S01]  /*140f0*/  @!P3 STG.E desc[UR18][R4.64], R23 ;  /* 0x000000170400b986 */ /* 0x0009e2000c101912 */
[----:B------:R-:W-:Y:S02]  /*14100*/  @!P1 LEA.HI.X.SX32 R3, R3, R11, 0x1, P0 ;  /* 0x0000000b03039211 */ /* 0x000fe400000f0eff */
[----:B-1----:R-:W-:-:S04]  /*14110*/  @!P1 LEA R2, P0, R0, R18, 0x2 ;  /* 0x0000001200029211 */ /* 0x002fc800078010ff */
[----:B------:R-:W-:-:S05]  /*14120*/  @!P1 LEA.HI.X R3, R0, R19, R3, 0x2, P0 ;  /* 0x0000001300039211 */ /* 0x000fca00000f1403 */
[----:B------:R4:W-:Y:S04]  /*14130*/  @!P1 STG.E desc[UR18][R2.64], R22 ;  /* 0x0000001602009986 */ /* 0x0009e8000c101912 */
.L_x_179:
[----:B------:R-:W-:Y:S05]  /*14140*/  BSYNC B0 ;  /* 0x0000000000007941 */ /* 0x000fea0003800000 */
.L_x_178:
[----:B----4-:R-:W-:Y:S01]  /*14150*/  SHF.R.S32.HI R3, RZ, 0x1f, R15 ;  /* 0x0000001fff037819 */ /* 0x010fe2000001140f */
[----:B------:R-:W-:Y:S01]  /*14160*/  IMAD.U32 R4, RZ, RZ, UR17 ;  /* 0x00000011ff047e24 */ /* 0x000fe2000f8e00ff */
[----:B------:R-:W-:Y:S01]  /*14170*/  IADD3 R2, P1, R15, UR8, RZ ;  /* 0x000000080f027c10 */ /* 0x000fe2000ff3e0ff */
[----:B------:R-:W-:Y:S01]  /*14180*/  ULDC.64 UR4, c[0x0][0x2a0] ;  /* 0x0000a80000047ab9 */ /* 0x000fe20000000a00 */
[----:B------:R-:W-:Y:S01]  /*14190*/  SHF.R.S32.HI R13, RZ, 0x1f, R12 ;  /* 0x0000001fff0d7819 */ /* 0x000fe2000001140c */
[C---:B------:R-:W-:Y:S01]  /*141a0*/  VIADD R0, R12.reuse, 0x60 ;  /* 0x000000600c007836 */ /* 0x040fe20000000000 */
[----:B------:R-:W-:Y:S01]  /*141b0*/  IADD3.X R3, R3, UR6, RZ, P1, !PT ;  /* 0x0000000603037c10 */ /* 0x000fe20008ffe4ff */
[----:B------:R1:W2:Y:S01]  /*141c0*/  LDS.128 R20, [R234] ;  /* 0x00000000ea147984 */ /* 0x0002a20000000c00 */
[----:B------:R-:W-:Y:S01]  /*141d0*/  ISETP.GE.AND P1, PT, R12, UR14, PT ;  /* 0x0000000e0c007c0c */ /* 0x000fe2000bf26270 */
[----:B------:R-:W-:Y:S01]  /*141e0*/  BSSY B0, `(.L_x_180) ;  /* 0x0000017000007945 */ /* 0x000fe20003800000 */
[----:B------:R-:W-:Y:S01]  /*141f0*/  SHF.R.S32.HI R5, RZ, 0x1f, R26 ;  /* 0x0000001fff057819 */ /* 0x000fe2000001141a */
[----:B------:R-:W-:Y:S01]  /*14200*/  IMAD.WIDE.U32 R10, R26, UR4, R2 ;  /* 0x000000041a0a7c25 */ /* 0x000fe2000f8e0002 */
[----:B------:R1:W3:Y:S01]  /*14210*/  LDS.128 R16, [R234+0x2000] ;  /* 0x00200000ea107984 */ /* 0x0002e20000000c00 */
[----:B------:R-:W-:-:S02]  /*14220*/  ISETP.GE.AND P0, PT, R0, UR14, PT ;  /* 0x0000000e00007c0c */ /* 0x000fc4000bf06270 */
[----:B------:R-:W-:Y:S02]  /*14230*/  IMAD.WIDE R2, R4, 0x80, R12 ;  /* 0x0000008004027825 */ /* 0x000fe400078e020c */
[----:B------:R1:W4:Y:S02]  /*14240*/  LDS.128 R12, [R234+0x4000] ;  /* 0x00400000ea0c7984 */ /* 0x0003240000000c00 */
[----:B------:R-:W-:-:S04]  /*14250*/  IMAD R0, R5, UR4, RZ ;  /* 0x0000000405007c24 */ /* 0x000fc8000f8e02ff */
[----:B------:R-:W-:-:S04]  /*14260*/  IMAD R0, R26, UR5, R0 ;  /* 0x000000051a007c24 */ /* 0x000fc8000f8e0200 */
[----:B------:R-:W-:Y:S01]  /*14270*/  IMAD.IADD R9, R0, 0x1, R11 ;  /* 0x0000000100097824 */ /* 0x000fe200078e020b */
[----:B------:R-:W-:Y:S06]  /*14280*/  @P1 BRA `(.L_x_181) ;  /* 0x0000000000301947 */ /* 0x000fec0003800000 */
        /* <DEDUP_REMOVED lines=12> */
.L_x_181:
[----:B------:R-:W-:Y:S05]  /*14350*/  BSYNC B0 ;  /* 0x0000000000007941 */ /* 0x000fea0003800000 */
.L_x_180:
        /* <DEDUP_REMOVED lines=20> */
.L_x_183:
[----:B------:R-:W-:Y:S05]  /*144a0*/  BSYNC B0 ;  /* 0x0000000000007941 */ /* 0x000fea0003800000 */
.L_x_182:
[----:B-1----:R1:W1:Y:S01]  /*144b0*/  LDS.128 R20, [R234+0x1000] ;  /* 0x00100000ea147984 */ /* 0x0022620000000c00 */
[----:B------:R-:W-:Y:S03]  /*144c0*/  BSSY B0, `(.L_x_184) ;  /* 0x0000013000007945 */ /* 0x000fe60003800000 */
[----:B---3--:R3:W1:Y:S04]  /*144d0*/  LDS.128 R16, [R234+0x3000] ;  /* 0x00300000ea107984 */ /* 0x0086680000000c00 */
        /* <DEDUP_REMOVED lines=15> */
[----:B------:R1:W-:Y:S04]  /*145d0*/  STG.E.128 desc[UR18][R4.64+0x40], R16 ;  /* 0x0000401004007986 */ /* 0x0003e8000c101d12 */
[----:B----4-:R1:W-:Y:S02]  /*145e0*/  STG.E.128 desc[UR18][R4.64+0x80], R12 ;  /* 0x0000800c04007986 */ /* 0x0103e4000c101d12 */
.L_x_185:
[----:B------:R-:W-:Y:S05]  /*145f0*/  BSYNC B0 ;  /* 0x0000000000007941 */ /* 0x000fea0003800000 */
.L_x_184:
[----:B------:R-:W-:Y:S05]  /*14600*/  @P0 EXIT ;  /* 0x000000000000094d */ /* 0x000fea0003800000 */
[----:B------:R-:W-:Y:S01]  /*14610*/  IADD3 R0, P0, R2, 0x60, RZ ;  /* 0x0000006002007810 */ /* 0x000fe20007f1e0ff */
[----:B------:R-:W-:-:S04]  /*14620*/  ULDC.64 UR4, c[0x0][0x298] ;  /* 0x0000a60000047ab9 */ /* 0x000fc80000000a00 */
[----:B------:R-:W-:Y:S01]  /*14630*/  IMAD.X R2, RZ, RZ, R3, P0 ;  /* 0x000000ffff027224 */ /* 0x000fe200000e0603 */
[----:B------:R-:W-:-:S03]  /*14640*/  MOV R3, R9 ;  /* 0x0000000900037202 */ /* 0x000fc60000000f00 */
[----:B------:R-:W-:Y:S02]  /*14650*/  IMAD R6, R2, UR4, RZ ;  /* 0x0000000402067c24 */ /* 0x000fe4000f8e02ff */
[----:B------:R-:W-:-:S04]  /*14660*/  IMAD.MOV.U32 R2, RZ, RZ, R10 ;  /* 0x000000ffff027224 */ /* 0x000fc800078e000a */
[----:B-1----:R-:W-:-:S04]  /*14670*/  IMAD.WIDE.U32 R4, R0, UR4, R2 ;  /* 0x0000000400047c25 */ /* 0x002fc8000f8e0002 */
        /* <DEDUP_REMOVED lines=9> */
.L_x_186:
        /* <DEDUP_REMOVED lines=15> */
.L_x_1209:


//--------------------- .text._ZN5flash16flash_fwd_kernelI23Flash_fwd_kernel_traitsILi96ELi128ELi64ELi4ELb0ELb0EN7cutlass10bfloat16_tE19Flash_kernel_traitsILi96ELi128ELi64ELi4ES3_EELb0ELb0ELb1ELb0ELb0ELb0ELb0ELb0EEEvNS_16Flash_fwd_paramsE --------------------------
	.section	.text._ZN5flash16flash_fwd_kernelI23Flash_fwd_kernel_traitsILi96ELi128ELi64ELi4ELb0ELb0EN7cutlass10bfloat16_tE19Flash_kernel_traitsILi96ELi128ELi64ELi4ES3_EELb0ELb0ELb1ELb0ELb0ELb0ELb0ELb0EEEvNS_16Flash_fwd_paramsE,"ax",@progbits
	.align	128
        .global         _ZN5flash16flash_fwd_kernelI23Flash_fwd_kernel_traitsILi96ELi128ELi64ELi4ELb0ELb0EN7cutlass10bfloat16_tE19Flash_kernel_traitsILi96ELi128ELi64ELi4ES3_EELb0ELb0ELb1ELb0ELb0ELb0ELb0ELb0EEEvNS_16Flash_fwd_paramsE
        .type           _ZN5flash16flash_fwd_kernelI23Flash_fwd_kernel_traitsILi96ELi128ELi64ELi4ELb0ELb0EN7cutlass10bfloat16_tE19Flash_kernel_traitsILi96ELi128ELi64ELi4ES3_EELb0ELb0ELb1ELb0ELb0ELb0ELb0ELb0EEEvNS_16Flash_fwd_paramsE,@function
        .size           _ZN5flash16flash_fwd_kernelI23Flash_fwd_kernel_traitsILi96ELi128ELi64ELi4ELb0ELb0EN7cutlass10bfloat16_tE19Flash_kernel_traitsILi96ELi128ELi64ELi4ES3_EELb0ELb0ELb1ELb0ELb0ELb0ELb0ELb0EEEvNS_16Flash_fwd_paramsE,(.L_x_1210 - _ZN5flash16flash_fwd_kernelI23Flash_fwd_kernel_traitsILi96ELi128ELi64ELi4ELb0ELb0EN7cutlass10bfloat16_tE19Flash_kernel_traitsILi96ELi128ELi64ELi4ES3_EELb0ELb0ELb1ELb0ELb0ELb0ELb0ELb0EEEvNS_16Flash_fwd_paramsE)
        .other          _ZN5flash16flash_fwd_kernelI23Flash_fwd_kernel_traitsILi96ELi128ELi64ELi4ELb0ELb0EN7cutlass10bfloat16_tE19Flash_kernel_traitsILi96ELi128ELi64ELi4ES3_EELb0ELb0ELb1ELb0ELb0ELb0ELb0ELb0EEEvNS_16Flash_fwd_paramsE,@"STO_CUDA_ENTRY STV_DEFAULT"
_ZN5flash16flash_fwd_kernelI23Flash_fwd_kernel_traitsILi96ELi128ELi64ELi4ELb0ELb0EN7cutlass10bfloat16_tE19Flash_kernel_traitsILi96ELi128ELi64ELi4ES3_EELb0ELb0ELb1ELb0ELb0ELb0ELb0ELb0EEEvNS_16Flash_fwd_paramsE:
.text._ZN5flash16flash_fwd_kernelI23Flash_fwd_kernel_traitsILi96ELi128ELi64ELi4ELb0ELb0EN7cutlass10bfloat16_tE19Flash_kernel_traitsILi96ELi128ELi64ELi4ES3_EELb0ELb0ELb1ELb0ELb0ELb0ELb0ELb0EEEvNS_16Flash_fwd_paramsE:
        /* <DEDUP_REMOVED lines=55> */
.L_x_187:
[----:B------:R-:W-:-:S05]  /*0370*/  ULDC UR5, c[0x0][0x2c8] ;  /* 0x0000b20000057ab9 */ /* 0x000fca0000000800 */
.L_x_188:
        /* <DEDUP_REMOVED lines=49> */
[----:B------:R-:W-:Y:S01]  /*0690*/  IMAD.U32 R6, RZ, RZ, UR14 ;  /* 0x0000000eff067e24 */ /* 0x000fe2000f8e00ff */
[----:B------:R-:W-:Y:S01]  /*06a0*/  UISETP.NE.AND UP2, UPT, UR5, URZ, UPT ;  /* 0x0000003f0500728c */ /* 0x000fe2000bf45270 */
[----:B------:R-:W-:Y:S01]  /*06b0*/  LEA.HI R10, R10, R145, RZ, 0x2 ;  /* 0x000000910a0a7211 */ /* 0x000fe200078f10ff */
[----:B------:R-:W-:Y:S01]  /*06c0*/  UMOV UR24, URZ ;  /* 0x0000003f00187c82 */ /* 0x000fe20008000000 */
[----:B------:R-:W-:Y:S01]  /*06d0*/  UMOV UR25, URZ ;  /* 0x0000003f00197c82 */ /* 0x000fe20008000000 */
[----:B------:R-:W-:Y:S01]  /*06e0*/  BSSY B0, `(.L_x_190) ;  /* 0x0000050000007945 */ /* 0x000fe20003800000 */
[----:B------:R-:W-:Y:S01]  /*06f0*/  LOP3.LUT R0, R10, 0xfffffffc, RZ, 0xc0, !PT ;  /* 0xfffffffc0a007812 */ /* 0x000fe200078ec0ff */
[----:B------:R-:W-:Y:S01]  /*0700*/  @UP1 ULDC.64 UR8, c[0x0][0x298] ;  /* 0x0000a60000081ab9 */ /* 0x000fe20000000a00 */
[----:B------:R-:W-:Y:S01]  /*0710*/  @!UP1 USHF.R.S32.HI UR12, URZ, 0x1f, UR17 ;  /* 0x0000001f3f0c9899 */ /* 0x000fe20008011411 */
[----:B------:R-:W-:Y:S01]  /*0720*/  SHF.R.S32.HI R10, RZ, 0x2, R10 ;  /* 0x00000002ff0a7819 */ /* 0x000fe2000001140a */
[----:B------:R-:W-:Y:S01]  /*0730*/  @UP1 UIMAD.WIDE.U32 UR10, UR13, UR8, URZ ;  /* 0x000000080d0a12a5 */ /* 0x000fe2000f8e003f */
[----:B------:R-:W-:Y:S01]  /*0740*/  IMAD.IADD R0, R145, 0x1, -R0 ;  /* 0x0000000191007824 */ /* 0x000fe200078e0a00 */
[----:B------:R-:W-:Y:S01]  /*0750*/  @!UP1 ULDC.64 UR6, c[0x0][0x290] ;  /* 0x0000a40000069ab9 */ /* 0x000fe20000000a00 */
[--C-:B------:R-:W-:Y:S01]  /*0760*/  SHF.R.S32.HI R11, RZ, 0x1f, R10.reuse ;  /* 0x0000001fff0b7819 */ /* 0x100fe2000001140a */
[----:B------:R-:W-:Y:S01]  /*0770*/  @UP1 UIMAD UR9, UR13, UR9, UR11 ;  /* 0x000000090d0912a4 */ /* 0x000fe2000f8e020b */
[----:B------:R-:W-:Y:S01]  /*0780*/  VIADD R14, R10, 0x20 ;  /* 0x000000200a0e7836 */ /* 0x000fe20000000000 */
[----:B------:R-:W-:Y:S01]  /*0790*/  @!UP1 UIMAD UR8, UR12, UR6, URZ ;  /* 0x000000060c0892a4 */ /* 0x000fe2000f8e023f */
[C---:B------:R-:W-:Y:S01]  /*07a0*/  ISETP.NE.AND P3, PT, R0.reuse, RZ, PT ;  /* 0x000000ff0000720c */ /* 0x040fe20003f65270 */
[----:B------:R-:W-:Y:S01]  /*07b0*/  ULDC.U8 UR11, c[0x0][0x3d8] ;  /* 0x0000f600000b7ab9 */ /* 0x000fe20000000000 */
[----:B------:R-:W-:Y:S01]  /*07c0*/  @!UP1 UIMAD.WIDE.U32 UR18, UR17, UR6, URZ ;  /* 0x00000006111292a5 */ /* 0x000fe2000f8e003f */
[----:B------:R-:W-:Y:S01]  /*07d0*/  IMAD.SHL.U32 R0, R0, 0x8, RZ ;  /* 0x0000000800007824 */ /* 0x000fe200078e00ff */
[----:B------:R-:W-:Y:S01]  /*07e0*/  UISETP.NE.AND UP3, UPT, UR11, URZ, UPT ;  /* 0x0000003f0b00728c */ /* 0x000fe2000bf65270 */
[----:B------:R-:W-:Y:S01]  /*07f0*/  IADD3 R15, R10, 0x40, RZ ;  /* 0x000000400a0f7810 */ /* 0x000fe20007ffe0ff */
[----:B------:R-:W-:Y:S01]  /*0800*/  UISETP.NE.AND UP0, UPT, UR11, URZ, !UP2 ;  /* 0x0000003f0b00728c */ /* 0x000fe2000d705270 */
[----:B------:R-:W-:Y:S01]  /*0810*/  IMAD.WIDE R6, R6, 0x80, R10 ;  /* 0x0000008006067825 */ /* 0x000fe200078e020a */
[----:B------:R-:W-:Y:S01]  /*0820*/  @!UP1 UIMAD UR8, UR17, UR7, UR8 ;  /* 0x00000007110892a4 */ /* 0x000fe2000f8e0208 */
[----:B------:R-:W-:Y:S01]  /*0830*/  ISETP.GE.AND P2, PT, R14, UR15, PT ;  /* 0x0000000f0e007c0c */ /* 0x000fe2000bf46270 */
[----:B------:R-:W-:Y:S01]  /*0840*/  UISETP.NE.OR UP3, UPT, UR5, URZ, !UP3 ;  /* 0x0000003f0500728c */ /* 0x000fe2000df65670 */
[----:B------:R-:W-:Y:S01]  /*0850*/  ISETP.GE.AND P1, PT, R15, UR15, PT ;  /* 0x0000000f0f007c0c */ /* 0x000fe2000bf26270 */
[----:B------:R-:W-:Y:S01]  /*0860*/  @UP2 ULDC.64 UR6, c[0x0][0x2c0] ;  /* 0x0000b00000062ab9 */ /* 0x000fe20000000a00 */
[----:B------:R-:W-:Y:S01]  /*0870*/  USHF.R.S32.HI UR12, URZ, 0x1f, UR4 ;  /* 0x0000001f3f0c7899 */ /* 0x000fe20008011404 */
[----:B------:R-:W-:Y:S01]  /*0880*/  VIADD R16, R10, 0x60 ;  /* 0x000000600a107836 */ /* 0x000fe20000000000 */
[----:B------:R-:W-:Y:S01]  /*0890*/  @UP2 UIMAD UR16, UR7, UR6, URZ ;  /* 0x00000006071022a4 */ /* 0x000fe2000f8e023f */
[C---:B------:R-:W-:Y:S01]  /*08a0*/  VIADD R18, R0.reuse, 0x20 ;  /* 0x0000002000127836 */ /* 0x040fe20000000000 */
[----:B------:R-:W-:Y:S01]  /*08b0*/  @!UP2 ULDC UR5, c[0x0][0x270] ;  /* 0x00009c000005aab9 */ /* 0x000fe20000000800 */
[----:B------:R-:W-:Y:S01]  /*08c0*/  ULDC.64 UR6, c[0x0][0x2a0] ;  /* 0x0000a80000067ab9 */ /* 0x000fe20000000a00 */
[----:B------:R-:W-:Y:S01]  /*08d0*/  @UP2 UMOV UR11, 0x1 ;  /* 0x00000001000b2882 */ /* 0x000fe20000000000 */
[----:B------:R-:W-:Y:S01]  /*08e0*/  UIMAD UR12, UR12, UR6, URZ ;  /* 0x000000060c0c72a4 */ /* 0x000fe2000f8e023f */
[----:B------:R-:W-:Y:S01]  /*08f0*/  IMAD.U32 R12, RZ, RZ, UR6 ;  /* 0x00000006ff0c7e24 */ /* 0x000fe2000f8e00ff */
[----:B------:R-:W-:Y:S01]  /*0900*/  @UP1 UMOV UR20, UR10 ;  /* 0x0000000a00141c82 */ /* 0x000fe20008000000 */
[----:B------:R-:W-:Y:S01]  /*0910*/  @!UP2 ULDC UR6, c[0x0][0x2c4] ;  /* 0x0000b1000006aab9 */ /* 0x000fe20000000800 */
[----:B------:R-:W-:Y:S01]  /*0920*/  @UP0 ULDC UR6, c[0x0][0x2e4] ;  /* 0x0000b90000060ab9 */ /* 0x000fe20000000800 */
[----:B------:R-:W-:Y:S01]  /*0930*/  @!UP3 ULDC UR10, c[0x0][0x2c4] ;  /* 0x0000b100000abab9 */ /* 0x000fe20000000800 */
[----:B------:R-:W-:Y:S01]  /*0940*/  @!UP2 UIMAD UR11, UR6, UR5, URZ ;  /* 0x00000005060ba2a4 */ /* 0x000fe2000f8e023f */
[C---:B------:R-:W-:Y:S01]  /*0950*/  IADD3 R17, R0.reuse, 0x40, RZ ;  /* 0x0000004000117810 */ /* 0x040fe20007ffe0ff */
[----:B------:R-:W-:Y:S01]  /*0960*/  @!UP1 UIADD3 UR9, UR19, UR8, URZ ;  /* 0x0000000813099290 */ /* 0x000fe2000fffe03f */
[----:B------:R-:W-:Y:S01]  /*0970*/  @!UP1 UMOV UR20, UR18 ;  /* 0x0000001200149c82 */ /* 0x000fe20008000000 */
[----:B------:R-:W-:Y:S01]  /*0980*/  @!UP3 UIMAD UR10, UR17, UR10, URZ ;  /* 0x0000000a110ab2a4 */ /* 0x000fe2000f8e023f */
[----:B------:R-:W-:Y:S01]  /*0990*/  IADD3 R2, P0, R0, UR20, RZ ;  /* 0x0000001400027c10 */ /* 0x000fe2000ff1e0ff */
[----:B------:R-:W-:-:S02]  /*09a0*/  UIMAD UR11, UR17, UR11, URZ ;  /* 0x0000000b110b72a4 */ /* 0x000fc4000f8e023f */
[----:B------:R-:W-:Y:S01]  /*09b0*/  UIMAD UR7, UR4, UR7, UR12 ;  /* 0x00000007040772a4 */ /* 0x000fe2000f8e020c */
[----:B------:R-:W-:Y:S01]  /*09c0*/  LEA.HI.X.SX32 R3, R0, UR9, 0x1, P0 ;  /* 0x0000000900037c11 */ /* 0x000fe200080f0eff */
[----:B------:R-:W-:Y:S01]  /*09d0*/  @!UP3 USEL UR10, UR10, UR13, !UP1 ;  /* 0x0000000d0a0ab287 */ /* 0x000fe2000c800000 */
[----:B------:R-:W-:Y:S01]  /*09e0*/  ISETP.GE.AND P0, PT, R10, UR15, PT ;  /* 0x0000000f0a007c0c */ /* 0x000fe2000bf06270 */
[----:B------:R-:W-:Y:S01]  /*09f0*/  @UP2 ULDC UR12, c[0x0][0x2c0] ;  /* 0x0000b000000c2ab9 */ /* 0x000fe20000000800 */
[----:B------:R-:W-:Y:S01]  /*0a00*/  USEL UR11, UR11, URZ, UP3 ;  /* 0x0000003f0b0b7287 */ /* 0x000fe20009800000 */
[----:B------:R-:W-:Y:S01]  /*0a10*/  IMAD.WIDE.U32 R12, R12, UR4, R2 ;  /* 0x000000040c0c7c25 */ /* 0x000fe2000f8e0002 */
[----:B------:R-:W-:Y:S01]  /*0a20*/  @!UP2 UMOV UR12, 0x1 ;  /* 0x00000001000ca882 */ /* 0x000fe20000000000 */
[----:B------:R-:W-:Y:S01]  /*0a30*/  @!UP2 UMOV UR16, UR6 ;  /* 0x000000060010ac82 */ /* 0x000fe20008000000 */
[----:B------:R-:W-:Y:S01]  /*0a40*/  UIMAD UR6, UR21, UR12, URZ ;  /* 0x0000000c150672a4 */ /* 0x000fe2000f8e023f */
[----:B------:R-:W-:Y:S01]  /*0a50*/  VIADD R9, R13, UR7 ;  /* 0x000000070d097c36 */ /* 0x000fe20008000000 */
[----:B------:R-:W-:Y:S01]  /*0a60*/  UIMAD UR16, UR4, UR16, UR11 ;  /* 0x00000010041072a4 */ /* 0x000fe2000f8e020b */
[----:B------:R-:W-:Y:S01]  /*0a70*/  @!UP3 UMOV UR24, UR10 ;  /* 0x0000000a0018bc82 */ /* 0x000fe20008000000 */
[----:B------:R-:W-:-:S02]  /*0a80*/  USHF.R.S32.HI UR4, URZ, 0x1f, UR6 ;  /* 0x0000001f3f047899 */ /* 0x000fc40008011406 */
[----:B------:R-:W-:Y:S02]  /*0a90*/  @!UP3 USHF.R.S32.HI UR25, URZ, 0x1f, UR10 ;  /* 0x0000001f3f19b899 */ /* 0x000fe4000801140a */
[----:B------:R-:W-:Y:S02]  /*0aa0*/  USHF.R.S32.HI UR5, URZ, 0x1f, UR16 ;  /* 0x0000001f3f057899 */ /* 0x000fe40008011410 */
[----:B------:R-:W-:-:S04]  /*0ab0*/  UIADD3 UR6, UP1, UP0, UR6, UR24, UR16 ;  /* 0x0000001806067290 */ /* 0x000fc8000f83e010 */
[----:B------:R-:W-:Y:S01]  /*0ac0*/  UIADD3.X UR24, UR4, UR25, UR5, UP1, UP0 ;  /* 0x0000001904187290 */ /* 0x000fe20008fe0405 */
[----:B------:R-:W-:Y:S11]  /*0ad0*/  @P0 BRA `(.L_x_191) ;  /* 0x0000000000400947 */ /* 0x000ff60003800000 */
        /* <DEDUP_REMOVED lines=16> */
.L_x_191:
[----:B------:R-:W-:Y:S05]  /*0be0*/  BSYNC B0 ;  /* 0x0000000000007941 */ /* 0x000fea0003800000 */
.L_x_190:
[----:B------:R-:W-:Y:S01]  /*0bf0*/  BSSY B0, `(.L_x_192) ;  /* 0x0000016000007945 */ /* 0x000fe20003800000 */
[----:B------:R-:W-:-:S03]  /*0c00*/  ISETP.GE.AND P0, PT, R16, UR15, PT ;  /* 0x0000000f10007c0c */ /* 0x000fc6000bf06270 */
[----:B------:R-:W-:Y:S10]  /*0c10*/  @P2 BRA `(.L_x_193) ;  /* 0x00000000004c2947 */ /* 0x000ff40003800000 */
        /* <DEDUP_REMOVED lines=19> */
.L_x_193:
[----:B------:R-:W-:Y:S05]  /*0d50*/  BSYNC B0 ;  /* 0x0000000000007941 */ /* 0x000fea0003800000 */
.L_x_192:
[----:B------:R-:W-:Y:S01]  /*0d60*/  BSSY B0, `(.L_x_194) ;  /* 0x0000016000007945 */ /* 0x000fe20003800000 */
[----:B------:R-:W-:-:S03]  /*0d70*/  ISETP.GE.OR P6, PT, R10, UR15, P3 ;  /* 0x0000000f0a007c0c */ /* 0x000fc60009fc6670 */
[----:B------:R-:W-:Y:S10]  /*0d80*/  @P1 BRA `(.L_x_195) ;  /* 0x00000000004c1947 */ /* 0x000ff40003800000 */
        /* <DEDUP_REMOVED lines=19> */
.L_x_195:
[----:B------:R-:W-:Y:S05]  /*0ec0*/  BSYNC B0 ;  /* 0x0000000000007941 */ /* 0x000fea0003800000 */
.L_x_194:
[----:B------:R-:W-:Y:S01]  /*0ed0*/  BSSY B0, `(.L_x_196) ;  /* 0x0000018000007945 */ /* 0x000fe20003800000 */
[----:B------:R-:W-:Y:S02]  /*0ee0*/  ISETP.GE.OR P5, PT, R14, UR15, P3 ;  /* 0x0000000f0e007c0c */ /* 0x000fe40009fa6670 */
[----:B------:R-:W-:Y:S02]  /*0ef0*/  ISETP.GE.OR P4, PT, R15, UR15, P3 ;  /* 0x0000000f0f007c0c */ /* 0x000fe40009f86670 */
[----:B------:R-:W-:Y:S01]  /*0f00*/  ISETP.GE.OR P3, PT, R16, UR15, P3 ;  /* 0x0000000f10007c0c */ /* 0x000fe20009f66670 */
[----:B------:R-:W-:-:S12]  /*0f10*/  @P0 BRA `(.L_x_197) ;  /* 0x00000000004c0947 */ /* 0x000fd80003800000 */
[----:B------:R-:W-:Y:S01]  /*0f20*/  IADD3 R8, P0, R6, 0x60, RZ ;  /* 0x0000006006087810 */ /* 0x000fe20007f1e0ff */
[----:B------:R-:W-:Y:S01]  /*0f30*/  ULDC.64 UR4, c[0x0][0x298] ;  /* 0x0000a60000047ab9 */ /* 0x000fe20000000a00 */
[----:B-123--:R-:W-:Y:S01]  /*0f40*/  MOV R3, R9 ;  /* 0x0000000900037202 */ /* 0x00efe20000000f00 */
[----:B------:R-:W-:Y:S01]  /*0f50*/  IMAD.MOV.U32 R2, RZ, RZ, R12 ;  /* 0x000000ffff027224 */ /* 0x000fe200078e000c */
[----:B------:R-:W-:Y:S01]  /*0f60*/  ULDC UR7, c[0x0][0x2d0] ;  /* 0x0000b40000077ab9 */ /* 0x000fe20000000800 */
[----:B------:R-:W-:Y:S01]  /*0f70*/  IMAD.X R6, RZ, RZ, R7, P0 ;  /* 0x000000ffff067224 */ /* 0x000fe200000e0607 */
[----:B------:R-:W-:Y:S01]  /*0f80*/  ISETP.GE.AND P2, PT, R0, UR7, PT ;  /* 0x0000000700007c0c */ /* 0x000fe2000bf46270 */
[----:B------:R-:W-:Y:S01]  /*0f90*/  IMAD.WIDE.U32 R4, R8, UR4, R2 ;  /* 0x0000000408047c25 */ /* 0x000fe2000f8e0002 */
[----:B------:R-:W-:-:S03]  /*0fa0*/  ISETP.GE.AND P1, PT, R18, UR7, PT ;  /* 0x0000000712007c0c */ /* 0x000fc6000bf26270 */
[----:B------:R-:W-:-:S04]  /*0fb0*/  IMAD R6, R6, UR4, RZ ;  /* 0x0000000406067c24 */ /* 0x000fc8000f8e02ff */
[----:B------:R-:W-:Y:S01]  /*0fc0*/  IMAD R3, R8, UR5, R6 ;  /* 0x0000000508037c24 */ /* 0x000fe2000f8e0206 */
[----:B------:R-:W-:Y:S02]  /*0fd0*/  ULDC.64 UR4, c[0x0][0x280] ;  /* 0x0000a00000047ab9 */ /* 0x000fe40000000a00 */
[----:B------:R-:W-:Y:S01]  /*0fe0*/  LEA R2, P0, R4, UR4, 0x1 ;  /* 0x0000000404027c11 */ /* 0x000fe2000f8008ff */
[----:B------:R-:W-:-:S05]  /*0ff0*/  IMAD.IADD R3, R5, 0x1, R3 ;  /* 0x0000000105037824 */ /* 0x000fca00078e0203 */
[----:B------:R-:W-:Y:S02]  /*1000*/  LEA.HI.X R3, R4, UR5, R3, 0x1, P0 ;  /* 0x0000000504037c11 */ /* 0x000fe400080f0c03 */
[----:B------:R-:W-:-:S03]  /*1010*/  ISETP.GE.AND P0, PT, R17, UR7, PT ;  /* 0x0000000711007c0c */ /* 0x000fc6000bf06270 */
[----:B------:R4:W-:Y:S04]  /*1020*/  @!P2 STG.E.128 desc[UR22][R2.64], RZ ;  /* 0x000000ff0200a986 */ /* 0x0009e8000c101d16 */
[----:B------:R4:W-:Y:S06]  /*1030*/  @!P1 STG.E.128 desc[UR22][R2.64+0x40], RZ ;  /* 0x000040ff02009986 */ /* 0x0009ec000c101d16 */
[----:B------:R4:W-:Y:S02]  /*1040*/  @!P0 STG.E.128 desc[UR22][R2.64+0x80], RZ ;  /* 0x000080ff02008986 */ /* 0x0009e4000c101d16 */
.L_x_197:
[----:B------:R-:W-:Y:S05]  /*1050*/  BSYNC B0 ;  /* 0x0000000000007941 */ /* 0x000fea0003800000 */
.L_x_196:
        /* <DEDUP_REMOVED lines=10> */
.L_x_199:
[----:B------:R-:W-:Y:S05]  /*1100*/  BSYNC B0 ;  /* 0x0000000000007941 */ /* 0x000fea0003800000 */
.L_x_198:
        /* <DEDUP_REMOVED lines=10> */
.L_x_201:
[----:B------:R-:W-:Y:S05]  /*11b0*/  BSYNC B0 ;  /* 0x0000000000007941 */ /* 0x000fea0003800000 */
.L_x_200:
        /* <DEDUP_REMOVED lines=10> */
.L_x_203:
[----:B------:R-:W-:Y:S05]  /*1260*/  BSYNC B0 ;  /* 0x0000000000007941 */ /* 0x000fea0003800000 */
.L_x_202:
        /* <DEDUP_REMOVED lines=10> */
.L_x_189:
[----:B------:R-:W1:Y:S01]  /*1310*/  LDC R13, c[0x0][0x278] ;  /* 0x00009e00ff0d7b82 */ /* 0x000e620000000800 */
[----:B------:R-:W2:Y:S01]  /*1320*/  S2R R4, SR_CTAID.Z ;  /* 0x0000000000047919 */ /* 0x000ea20000002700 */
[----:B------:R-:W-:Y:S01]  /*1330*/  UISETP.NE.AND UP0, UPT, UR13, -0x1, UPT ;  /* 0xffffffff0d00788c */ /* 0x000fe2000bf05270 */
[----:B------:R-:W-:Y:S01]  /*1340*/  SHF.R.S32.HI R19, RZ, 0x1f, R145 ;  /* 0x0000001fff137819 */ /* 0x000fe20000011491 */
[----:B------:R-:W-:Y:S01]  /*1350*/  UISETP.NE.AND UP1, UPT, UR8, -0x1, UPT ;  /* 0xffffffff0800788c */ /* 0x000fe2000bf25270 */
[----:B------:R-:W-:Y:S01]  /*1360*/  IMAD.U32 R10, RZ, RZ, UR14 ;  /* 0x0000000eff0a7e24 */ /* 0x000fe2000f8e00ff */
[----:B------:R-:W-:Y:S01]  /*1370*/  UIADD3 UR5, -UR21, UR15, URZ ;  /* 0x0000000f15057290 */ /* 0x000fe2000fffe13f */
[CC--:B------:R-:W-:Y:S02]  /*1380*/  LEA.HI R18, R19.reuse, R145.reuse, RZ, 0x3 ;  /* 0x0000009113127211 */ /* 0x0c0fe400078f18ff */
[----:B------:R-:W-:Y:S02]  /*1390*/  LEA.HI R148, R19, R145, RZ, 0x5 ;  /* 0x0000009113947211 */ /* 0x000fe400078f28ff */
[----:B------:R-:W-:-:S02]  /*13a0*/  PLOP3.LUT P0, PT, PT, PT, UP1, 0x80, 0x0 ;  /* 0x000000000000781c */ /* 0x000fc40003f0f018 */
[----:B------:R-:W-:Y:S01]  /*13b0*/  @UP0 ULDC.64 UR6, c[0x0][0x240] ;  /* 0x0000900000060ab9 */ /* 0x000fe20000000a00 */
[----:B------:R-:W-:Y:S01]  /*13c0*/  @!UP0 USHF.R.S32.HI UR9, URZ, 0x1f, UR17 ;  /* 0x0000001f3f098899 */ /* 0x000fe20008011411 */
[----:B------:R-:W-:Y:S01]  /*13d0*/  SHF.R.S32.HI R23, RZ, 0x3, R18 ;  /* 0x00000003ff177819 */ /* 0x000fe20000011412 */
[----:B------:R-:W-:Y:S01]  /*13e0*/  @UP0 UIMAD.WIDE.U32 UR26, UR13, UR6, URZ ;  /* 0x000000060d1a02a5 */ /* 0x000fe2000f8e003f */
[----:B------:R-:W-:Y:S01]  /*13f0*/  SHF.R.S32.HI R26, RZ, 0x5, R148 ;  /* 0x00000005ff1a7819 */ /* 0x000fe20000011494 */
[----:B------:R-:W-:Y:S02]  /*1400*/  @UP1 UIADD3 UR29, UR25, UR8, URZ ;  /* 0x00000008191d1290 */ /* 0x000fe4000fffe03f */
[----:B------:R-:W-:Y:S01]  /*1410*/  @UP0 UIMAD UR16, UR13, UR7, UR27 ;  /* 0x000000070d1002a4 */ /* 0x000fe2000f8e021b */
[----:B------:R-:W-:Y:S02]  /*1420*/  @UP1 ULDC.64 UR10, c[0x0][0x248] ;  /* 0x00009200000a1ab9 */ /* 0x000fe40000000a00 */
[----:B------:R-:W-:Y:S01]  /*1430*/  @!UP0 ULDC.64 UR6, c[0x0][0x228] ;  /* 0x00008a0000068ab9 */ /* 0x000fe20000000a00 */
[----:B-1----:R-:W-:Y:S01]  /*1440*/  IABS R0, R13 ;  /* 0x0000000d00007213 */ /* 0x002fe20000000000 */
[----:B------:R-:W-:-:S02]  /*1450*/  @!UP0 UIMAD UR9, UR9, UR6, URZ ;  /* 0x00000006090982a4 */ /* 0x000fc4000f8e023f */
[----:B------:R-:W-:Y:S02]  /*1460*/  @!UP0 UIMAD.WIDE.U32 UR30, UR17, UR6, URZ ;  /* 0x00000006111e82a5 */ /* 0x000fe4000f8e003f */
[----:B------:R-:W-:Y:S01]  /*1470*/  IMAD.MOV.U32 R5, RZ, RZ, R0 ;  /* 0x000000ffff057224 */ /* 0x000fe200078e0000 */
[----:B------:R-:W-:Y:S02]  /*1480*/  @UP1 UIMAD.WIDE.U32 UR32, UR29, UR10, URZ ;  /* 0x0000000a1d2012a5 */ /* 0x000fe4000f8e003f */
[----:B------:R-:W-:Y:S01]  /*1490*/  @!UP0 UIMAD UR7, UR17, UR7, UR9 ;  /* 0x00000007110782a4 */ /* 0x000fe2000f8e0209 */
[----:B------:R-:W1:Y:S01]  /*14a0*/  I2F.RP R2, R5 ;  /* 0x0000000500027306 */ /* 0x000e620000209400 */
[----:B--2---:R-:W-:Y:S01]  /*14b0*/  IABS R4, R4 ;  /* 0x0000000400047213 */ /* 0x004fe20000000000 */
[----:B------:R-:W-:Y:S02]  /*14c0*/  @UP1 UIMAD UR29, UR29, UR11, URZ ;  /* 0x0000000b1d1d12a4 */ /* 0x000fe4000f8e023f */
[----:B------:R-:W-:-:S02]  /*14d0*/  @!UP0 UIADD3 UR16, UR31, UR7, URZ ;  /* 0x000000071f108290 */ /* 0x000fc4000fffe03f */
[----:B------:R-:W-:Y:S01]  /*14e0*/  @UP1 UIADD3 UR29, UR33, UR29, URZ ;  /* 0x0000001d211d1290 */ /* 0x000fe2000fffe03f */
[----:B------:R-:W-:Y:S01]  /*14f0*/  @!UP0 UMOV UR26, UR30 ;  /* 0x0000001e001a8c82 */ /* 0x000fe20008000000 */
[----:B-1----:R-:W1:Y:S02]  /*1500*/  MUFU.RCP R2, R2 ;  /* 0x0000000200027308 */ /* 0x002e640000001000 */
[----:B-1----:R-:W-:-:S06]  /*1510*/  VIADD R2, R2, 0xffffffe ;  /* 0x0ffffffe02027836 */ /* 0x002fcc0000000000 */
[----:B------:R-:W1:Y:S02]  /*1520*/  F2I.FTZ.U32.TRUNC.NTZ R3, R2 ;  /* 0x0000000200037305 */ /* 0x000e64000021f000 */
[----:B-1----:R-:W-:Y:S02]  /*1530*/  IMAD.MOV R0, RZ, RZ, -R3 ;  /* 0x000000ffff007224 */ /* 0x002fe400078e0a03 */
[----:B------:R-:W-:Y:S02]  /*1540*/  IMAD.MOV.U32 R2, RZ, RZ, RZ ;  /* 0x000000ffff027224 */ /* 0x000fe400078e00ff */
[----:B------:R-:W-:-:S04]  /*1550*/  IMAD R0, R0, R5, RZ ;  /* 0x0000000500007224 */ /* 0x000fc800078e02ff */
[----:B------:R-:W-:-:S04]  /*1560*/  IMAD.HI.U32 R2, R3, R0, R2 ;  /* 0x0000000003027227 */ /* 0x000fc800078e0002 */
[----:B------:R-:W-:Y:S01]  /*1570*/  IMAD.MOV.U32 R3, RZ, RZ, R4 ;  /* 0x000000ffff037224 */ /* 0x000fe200078e0004 */
[----:B------:R-:W-:-:S03]  /*1580*/  LEA.HI R4, R19, R145, RZ, 0x2 ;  /* 0x0000009113047211 */ /* 0x000fc600078f10ff */
[----:B------:R-:W-:Y:S01]  /*1590*/  IMAD.HI.U32 R6, R2, R3, RZ ;  /* 0x0000000302067227 */ /* 0x000fe200078e00ff */
[----:B------:R-:W-:-:S03]  /*15a0*/  SHF.R.S32.HI R2, RZ, 0x2, R4 ;  /* 0x00000002ff027819 */ /* 0x000fc60000011404 */
[----:B------:R-:W-:-:S04]  /*15b0*/  IMAD.MOV R0, RZ, RZ, -R6 ;  /* 0x000000ffff007224 */ /* 0x000fc800078e0a06 */
[----:B------:R-:W-:Y:S02]  /*15c0*/  IMAD R0, R5, R0, R3 ;  /* 0x0000000005007224 */ /* 0x000fe400078e0203 */
[----:B------:R-:W-:-:S03]  /*15d0*/  VIADD R3, R2, 0x40 ;  /* 0x0000004002037836 */ /* 0x000fc60000000000 */
[----:B------:R-:W-:Y:S02]  /*15e0*/  ISETP.GT.U32.AND P3, PT, R5, R0, PT ;  /* 0x000000000500720c */ /* 0x000fe40003f64070 */
[----:B------:R-:W-:Y:S02]  /*15f0*/  ISETP.GE.AND P1, PT, R3, UR5, PT ;  /* 0x0000000503007c0c */ /* 0x000fe4000bf26270 */
[----:B------:R-:W-:-:S09]  /*1600*/  SHF.R.S32.HI R3, RZ, 0x1f, R2 ;  /* 0x0000001fff037819 */ /* 0x000fd20000011402 */
[----:B------:R-:W-:-:S05]  /*1610*/  @!P3 IMAD.IADD R0, R0, 0x1, -R5 ;  /* 0x000000010000b824 */ /* 0x000fca00078e0a05 */
[----:B------:R-:W-:Y:S01]  /*1620*/  ISETP.GE.U32.AND P4, PT, R0, R5, PT ;  /* 0x000000050000720c */ /* 0x000fe20003f86070 */
[----:B------:R-:W-:Y:S01]  /*1630*/  IMAD.SHL.U32 R5, R23, 0x40, RZ ;  /* 0x0000004017057824 */ /* 0x000fe200078e00ff */
[C---:B------:R-:W-:Y:S02]  /*1640*/  LOP3.LUT R0, R4.reuse, 0xfffffffc, RZ, 0xc0, !PT ;  /* 0xfffffffc04007812 */ /* 0x040fe400078ec0ff */
[----:B------:R-:W-:-:S03]  /*1650*/  LEA.HI R4, R4, R2, RZ, 0x1 ;  /* 0x0000000204047211 */ /* 0x000fc600078f08ff */
[----:B------:R-:W-:Y:S01]  /*1660*/  IMAD.IADD R0, R145, 0x1, -R0 ;  /* 0x0000000191007824 */ /* 0x000fe200078e0a00 */
[----:B------:R-:W-:-:S03]  /*1670*/  LOP3.LUT R4, R4, 0x7fffffe, RZ, 0xc0, !PT ;  /* 0x07fffffe04047812 */ /* 0x000fc600078ec0ff */
[----:B------:R-:W-:Y:S01]  /*1680*/  IMAD.SHL.U32 R100, R0, 0x8, RZ ;  /* 0x0000000800647824 */ /* 0x000fe200078e00ff */
[----:B------:R-:W-:Y:S01]  /*1690*/  LOP3.LUT R0, R5, 0xc0, RZ, 0xc0, !PT ;  /* 0x000000c005007812 */ /* 0x000fe200078ec0ff */
[----:B------:R-:W-:Y:S01]  /*16a0*/  IMAD.IADD R8, R2, 0x1, -R4 ;  /* 0x0000000102087824 */ /* 0x000fe200078e0a04 */
        /* <DEDUP_REMOVED lines=12> */
[----:B------:R-:W-:-:S12]  /*1770*/  UIADD3 UR29, UR33, UR7, URZ ;  /* 0x00000007211d7290 */ /* 0x000fd8000fffe03f */
.L_x_204:
[----:B------:R-:W-:Y:S01]  /*1780*/  @UP1 UIADD3 UR28, UR25, UR8, URZ ;  /* 0x00000008191c1290 */ /* 0x000fe2000fffe03f */
[----:B------:R-:W-:Y:S01]  /*1790*/  LOP3.LUT R12, R13, UR4, RZ, 0x3c, !PT ;  /* 0x000000040d0c7c12 */ /* 0x000fe2000f8e3cff */
[----:B------:R-:W-:Y:S01]  /*17a0*/  USHF.R.S32.HI UR27, URZ, 0x1f, UR4 ;  /* 0x0000001f3f1b7899 */ /* 0x000fe20008011404 */
[--C-:B------:R-:W-:Y:S01]  /*17b0*/  SHF.R.S32.HI R101, RZ, 0x1f, R100.reuse ;  /* 0x0000001fff657819 */ /* 0x100fe20000011464 */
[----:B------:R-:W-:Y:S01]  /*17c0*/  @UP1 ULDC.64 UR8, c[0x0][0x250] ;  /* 0x0000940000081ab9 */ /* 0x000fe20000000a00 */
[----:B------:R-:W-:Y:S01]  /*17d0*/  LOP3.LUT R9, R0, 0x18, R100, 0xf8, !PT ;  /* 0x0000001800097812 */ /* 0x000fe200078ef864 */
[----:B------:R-:W-:Y:S01]  /*17e0*/  @UP1 UIMAD.WIDE.U32 UR30, UR28, UR8, URZ ;  /* 0x000000081c1e12a5 */ /* 0x000fe2000f8e003f */
[----:B------:R-:W-:Y:S01]  /*17f0*/  SHF.R.U32.HI R7, RZ, 0x3, R0 ;  /* 0x00000003ff077819 */ /* 0x000fe20000011600 */
[----:B------:R-:W-:-:S04]  /*1800*/  @UP1 UIMAD UR28, UR28, UR9, URZ ;  /* 0x000000091c1c12a4 */ /* 0x000fc8000f8e023f */
[----:B------:R-:W-:Y:S01]  /*1810*/  @UP1 UIADD3 UR28, UR31, UR28, URZ ;  /* 0x0000001c1f1c1290 */ /* 0x000fe2000fffe03f */
[----:B------:R-:W-:Y:S11]  /*1820*/  @P0 BRA `(.L_x_205) ;  /* 0x0000000000300947 */ /* 0x000ff60003800000 */
        /* <DEDUP_REMOVED lines=12> */
.L_x_205:
[----:B------:R-:W-:Y:S01]  /*18f0*/  IMAD R0, R3, UR10, RZ ;  /* 0x0000000a03007c24 */ /* 0x000fe2000f8e02ff */
[----:B------:R-:W-:Y:S01]  /*1900*/  LOP3.LUT R9, R9, R7, RZ, 0x3c, !PT ;  /* 0x0000000709097212 */ /* 0x000fe200078e3cff */
[----:B------:R-:W-:Y:S01]  /*1910*/  IMAD.WIDE.U32 R4, R2, UR10, R100 ;  /* 0x0000000a02047c25 */ /* 0x000fe2000f8e0064 */
[----:B------:R-:W-:Y:S01]  /*1920*/  @!P3 IADD3 R6, R6, 0x1, RZ ;  /* 0x000000010606b810 */ /* 0x000fe20007ffe0ff */
[----:B------:R-:W-:Y:S01]  /*1930*/  ULDC.64 UR6, c[0x0][0x258] ;  /* 0x0000960000067ab9 */ /* 0x000fe20000000a00 */
[----:B------:R-:W-:Y:S01]  /*1940*/  ISETP.GE.AND P2, PT, R12, RZ, PT ;  /* 0x000000ff0c00720c */ /* 0x000fe20003f46270 */
[----:B------:R-:W-:Y:S01]  /*1950*/  IMAD R7, R26, 0x8, R8 ;  /* 0x000000081a077824 */ /* 0x000fe200078e0208 */
[----:B------:R-:W-:Y:S01]  /*1960*/  IADD3 R8, P0, R4, UR32, RZ ;  /* 0x0000002004087c10 */ /* 0x000fe2000ff1e0ff */
[----:B------:R-:W-:Y:S01]  /*1970*/  IMAD R0, R2, UR11, R0 ;  /* 0x0000000b02007c24 */ /* 0x000fe2000f8e0200 */
[----:B------:R-:W-:Y:S01]  /*1980*/  @P4 IADD3 R6, R6, 0x1, RZ ;  /* 0x0000000106064810 */ /* 0x000fe20007ffe0ff */
[----:B------:R-:W-:Y:S01]  /*1990*/  IMAD.U32 R230, R7, 0x20, R9 ;  /* 0x0000002007e67824 */ /* 0x000fe200078e0009 */
[----:B------:R-:W1:Y:S01]  /*19a0*/  S2UR UR25, SR_CgaCtaId ;  /* 0x00000000001979c3 */ /* 0x000e620000008800 */
[----:B------:R-:W-:Y:S01]  /*19b0*/  IMAD R7, R3, UR8, RZ ;  /* 0x0000000803077c24 */ /* 0x000fe2000f8e02ff */
[----:B------:R-:W-:Y:S01]  /*19c0*/  IADD3.X R9, R5, UR29, R0, P0, !PT ;  /* 0x0000001d05097c10 */ /* 0x000fe200087fe400 */
[----:B------:R-:W-:Y:S01]  /*19d0*/  IMAD.WIDE.U32 R4, R2, UR8, R100 ;  /* 0x0000000802047c25 */ /* 0x000fe2000f8e0064 */
[----:B------:R-:W-:Y:S01]  /*19e0*/  ISETP.NE.AND P0, PT, R13, RZ, PT ;  /* 0x000000ff0d00720c */ /* 0x000fe20003f05270 */
[----:B------:R-:W-:Y:S01]  /*19f0*/  UIADD3 UR17, UR18, -0x1, URZ ;  /* 0xffffffff12117890 */ /* 0x000fe2000fffe03f */
[----:B------:R-:W-:Y:S01]  /*1a00*/  IADD3 R149, R100, 0x40, RZ ;  /* 0x0000004064957810 */ /* 0x000fe20007ffe0ff */
[----:B------:R-:W-:Y:S01]  /*1a10*/  IMAD.MOV.U32 R0, RZ, RZ, R6 ;  /* 0x000000ffff007224 */ /* 0x000fe200078e0006 */
[----:B------:R-:W-:Y:S01]  /*1a20*/  IADD3 R6, P3, R4, UR30, RZ ;  /* 0x0000001e04067c10 */ /* 0x000fe2000ff7e0ff */
[C---:B------:R-:W-:Y:S01]  /*1a30*/  IMAD R7, R2.reuse, UR9, R7 ;  /* 0x0000000902077c24 */ /* 0x040fe2000f8e0207 */
[----:B------:R-:W-:Y:S01]  /*1a40*/  IADD3 R20, R2, 0x20, RZ ;  /* 0x0000002002147810 */ /* 0x000fe20007ffe0ff */
[----:B------:R-:W-:Y:S01]  /*1a50*/  IMAD.U32 R14, RZ, RZ, UR6 ;  /* 0x00000006ff0e7e24 */ /* 0x000fe2000f8e00ff */
[----:B------:R-:W-:Y:S01]  /*1a60*/  @!P2 IADD3 R0, -R0, RZ, RZ ;  /* 0x000000ff0000a210 */ /* 0x000fe20007ffe1ff */
[C---:B------:R-:W-:Y:S01]  /*1a70*/  VIADD R157, R100.reuse, 0x20 ;  /* 0x00000020649d7836 */ /* 0x040fe20000000000 */
[----:B------:R-:W-:Y:S01]  /*1a80*/  IADD3 R4, P2, R100, UR26, RZ ;  /* 0x0000001a64047c10 */ /* 0x000fe2000ff5e0ff */
[----:B------:R-:W-:Y:S01]  /*1a90*/  UIMAD UR26, UR27, UR6, URZ ;  /* 0x000000061b1a72a4 */ /* 0x000fe2000f8e023f */
[----:B------:R-:W-:Y:S01]  /*1aa0*/  IADD3.X R7, R5, UR28, R7, P3, !PT ;  /* 0x0000001c05077c10 */ /* 0x000fe20009ffe407 */
[----:B------:R-:W-:Y:S01]  /*1ab0*/  BSSY B0, `(.L_x_206) ;  /* 0x0000041000007945 */ /* 0x000fe20003800000 */
[----:B------:R-:W-:Y:S01]  /*1ac0*/  @!P0 LOP3.LUT R0, RZ, R13, RZ, 0x33, !PT ;  /* 0x0000000dff008212 */ /* 0x000fe200078e33ff */
[----:B------:R-:W-:Y:S01]  /*1ad0*/  UIMAD UR26, UR4, UR7, UR26 ;  /* 0x00000007041a72a4 */ /* 0x000fe2000f8e021a */
[----:B------:R-:W-:Y:S01]  /*1ae0*/  IADD3.X R5, R101, UR16, RZ, P2, !PT ;  /* 0x0000001065057c10 */ /* 0x000fe200097fe4ff */
[----:B------:R-:W-:Y:S01]  /*1af0*/  UIMAD UR16, UR17, -0x40, UR24 ;  /* 0xffffffc0111078a4 */ /* 0x000fe2000f8e0218 */
[----:B------:R-:W-:Y:S01]  /*1b00*/  SHF.R.S32.HI R12, RZ, 0x1f, R0 ;  /* 0x0000001fff0c7819 */ /* 0x000fe20000011400 */
[----:B------:R-:W-:Y:S01]  /*1b10*/  ULDC.64 UR6, c[0x0][0x260] ;  /* 0x0000980000067ab9 */ /* 0x000fe20000000a00 */
[----:B------:R-:W-:Y:S01]  /*1b20*/  ISETP.GE.AND P3, PT, R2, UR5, PT ;  /* 0x0000000502007c0c */ /* 0x000fe2000bf66270 */
[----:B------:R-:W-:Y:S01]  /*1b30*/  IMAD.WIDE.U32 R14, R14, UR4, R4 ;  /* 0x000000040e0e7c25 */ /* 0x000fe2000f8e0004 */
[----:B------:R-:W-:Y:S01]  /*1b40*/  UMOV UR4, 0x400 ;  /* 0x0000040000047882 */ /* 0x000fe20000000000 */
[----:B------:R-:W-:Y:S01]  /*1b50*/  ISETP.GE.AND P0, PT, R2, UR16, PT ;  /* 0x0000001002007c0c */ /* 0x000fe2000bf06270 */
[----:B-1----:R-:W-:Y:S01]  /*1b60*/  ULEA UR4, UR25, UR4, 0x18 ;  /* 0x0000000419047291 */ /* 0x002fe2000f8ec03f */
[----:B------:R-:W-:Y:S01]  /*1b70*/  IMAD R4, R12, UR6, RZ ;  /* 0x000000060c047c24 */ /* 0x000fe2000f8e02ff */
[----:B------:R-:W-:Y:S01]  /*1b80*/  ISETP.GE.AND P2, PT, R20, UR5, PT ;  /* 0x0000000514007c0c */ /* 0x000fe2000bf46270 */
[----:B------:R-:W-:-:S03]  /*1b90*/  IMAD.WIDE.U32 R30, R0, UR6, R8 ;  /* 0x00000006001e7c25 */ /* 0x000fc6000f8e0008 */
[----:B------:R-:W-:Y:S01]  /*1ba0*/  LEA R230, R230, UR4, 0x1 ;  /* 0x00000004e6e67c11 */ /* 0x000fe2000f8e08ff */
[C---:B------:R-:W-:Y:S01]  /*1bb0*/  IMAD R24, R0.reuse, UR7, R4 ;  /* 0x0000000700187c24 */ /* 0x040fe2000f8e0204 */
[----:B------:R-:W-:Y:S01]  /*1bc0*/  ULDC.64 UR6, c[0x0][0x268] ;  /* 0x00009a0000067ab9 */ /* 0x000fe20000000a00 */
[----:B------:R1:W-:Y:S01]  /*1bd0*/  STL.64 [R1+0x48], R30 ;  /* 0x0000481e01007387 */ /* 0x0003e20000100a00 */
[----:B------:R-:W-:-:S04]  /*1be0*/  IMAD.WIDE.U32 R28, R0, UR6, R6 ;  /* 0x00000006001c7c25 */ /* 0x000fc8000f8e0006 */
[----:B------:R-:W-:Y:S01]  /*1bf0*/  IMAD R4, R12, UR6, RZ ;  /* 0x000000060c047c24 */ /* 0x000fe2000f8e02ff */
[----:B------:R1:W-:Y:S01]  /*1c00*/  STL.64 [R1+0x20], R28 ;  /* 0x0000201c01007387 */ /* 0x0003e20000100a00 */
[----:B------:R-:W-:Y:S02]  /*1c10*/  VIADD R13, R15, UR26 ;  /* 0x0000001a0f0d7c36 */ /* 0x000fe40008000000 */
[----:B------:R-:W-:Y:S01]  /*1c20*/  IMAD R25, R0, UR7, R4 ;  /* 0x0000000700197c24 */ /* 0x000fe2000f8e0204 */
[----:B------:R1:W-:Y:S01]  /*1c30*/  STL [R1+0x18], R157 ;  /* 0x0000189d01007387 */ /* 0x0003e20000100800 */
[----:B------:R-:W-:-:S03]  /*1c40*/  IMAD.WIDE R10, R10, 0x80, R2 ;  /* 0x000000800a0a7825 */ /* 0x000fc600078e0202 */
[----:B------:R1:W-:Y:S01]  /*1c50*/  STL [R1+0x38], R149 ;  /* 0x0000389501007387 */ /* 0x0003e20000100800 */
[----:B------:R-:W-:Y:S05]  /*1c60*/  @P3 BRA `(.L_x_207) ;  /* 0x0000000000943947 */ /* 0x000fea0003800000 */
        /* <DEDUP_REMOVED lines=10> */
[----:B------:R-:W2:Y:S01]  /*1d10*/  @!P6 LDC.64 R8, c[0x0][0x210] ;  /* 0x00008400ff08eb82 */ /* 0x000ea20000000a00 */
[----:B------:R3:W-:Y:S04]  /*1d20*/  @P6 STS [R230], RZ ;  /* 0x000000ffe6006388 */ /* 0x0007e80000000800 */
        /* <DEDUP_REMOVED lines=25> */
.L_x_207:
[----:B------:R-:W-:Y:S05]  /*1ec0*/  BSYNC B0 ;  /* 0x0000000000007941 */ /* 0x000fea0003800000 */
.L_x_206:
[----:B------:R-:W-:Y:S01]  /*1ed0*/  BSSY B0, `(.L_x_208) ;  /* 0x000002a000007945 */ /* 0x000fe20003800000 */
[C---:B------:R-:W-:Y:S02]  /*1ee0*/  ISETP.GE.AND P5, PT, R2.reuse, UR16, PT ;  /* 0x0000001002007c0c */ /* 0x040fe4000bfa6270 */
[----:B------:R-:W-:Y:S01]  /*1ef0*/  IADD3 R16, R2, 0x60, RZ ;  /* 0x0000006002107810 */ /* 0x000fe20007ffe0ff */
[----:B------:R-:W-:Y:S10]  /*1f00*/  @P2 BRA `(.L_x_209) ;  /* 0x0000000000982947 */ /* 0x000ff40003800000 */
[----:B------:R-:W-:Y:S01]  /*1f10*/  ULDC UR25, c[0x0][0x2d0] ;  /* 0x0000b40000197ab9 */ /* 0x000fe20000000800 */
[----:B--23--:R-:W-:Y:S01]  /*1f20*/  IADD3 R4, P2, R10, 0x20, RZ ;  /* 0x000000200a047810 */ /* 0x00cfe20007f5e0ff */
        /* <DEDUP_REMOVED lines=9> */
[----:B------:R-:W2:Y:S01]  /*1fc0*/  @!P6 LDC.64 R6, c[0x0][0x210] ;  /* 0x00008400ff06eb82 */ /* 0x000ea20000000a00 */
[----:B------:R-:W-:Y:S01]  /*1fd0*/  IMAD R0, R4, UR7, R0 ;  /* 0x0000000704007c24 */ /* 0x000fe2000f8e0200 */
[----:B------:R4:W-:Y:S03]  /*1fe0*/  @P6 STS.128 [R230+0x800], RZ ;  /* 0x000800ffe6006388 */ /* 0x0009e60000000c00 */
[----:B------:R-:W-:-:S03]  /*1ff0*/  IMAD.IADD R0, R3, 0x1, R0 ;  /* 0x0000000103007824 */ /* 0x000fc600078e0200 */
[----:B------:R-:W3:Y:S01]  /*2000*/  @!P4 LDC.64 R8, c[0x0][0x210] ;  /* 0x00008400ff08cb82 */ /* 0x000ee20000000a00 */
[----:B--2---:R-:W-:-:S04]  /*2010*/  @!P6 LEA R6, P3, R2, R6, 0x1 ;  /* 0x000000060206e211 */ /* 0x004fc800078608ff */
        /* <DEDUP_REMOVED lines=21> */
.L_x_209:
[----:B------:R-:W-:Y:S05]  /*2170*/  BSYNC B0 ;  /* 0x0000000000007941 */ /* 0x000fea0003800000 */
.L_x_208:
[----:B------:R-:W-:Y:S01]  /*2180*/  LEA.HI R19, R19, R145, RZ, 0x4 ;  /* 0x0000009113137211 */ /* 0x000fe200078f20ff */
[----:B------:R-:W-:Y:S01]  /*2190*/  BSSY B0, `(.L_x_210) ;  /* 0x000002c000007945 */ /* 0x000fe20003800000 */
[----:B------:R-:W-:Y:S02]  /*21a0*/  ISETP.GE.AND P6, PT, R16, UR5, PT ;  /* 0x0000000510007c0c */ /* 0x000fe4000bfc6270 */
[----:B------:R-:W-:Y:S02]  /*21b0*/  LOP3.LUT R18, R18, 0xfffffff8, RZ, 0xc0, !PT ;  /* 0xfffffff812127812 */ /* 0x000fe400078ec0ff */
[----:B------:R-:W-:Y:S02]  /*21c0*/  LOP3.LUT R21, R19, 0xfffffff0, RZ, 0xc0, !PT ;  /* 0xfffffff013157812 */ /* 0x000fe400078ec0ff */
[----:B------:R-:W-:Y:S01]  /*21d0*/  SHF.R.S32.HI R22, RZ, 0x4, R19 ;  /* 0x00000004ff167819 */ /* 0x000fe20000011413 */
[----:B------:R-:W-:Y:S05]  /*21e0*/  @P1 BRA `(.L_x_211) ;  /* 0x0000000000981947 */ /* 0x000fea0003800000 */
[----:B------:R-:W-:Y:S01]  /*21f0*/  ULDC UR25, c[0x0][0x2d0] ;  /* 0x0000b40000197ab9 */ /* 0x000fe20000000800 */
[----:B--234-:R-:W-:Y:S01]  /*2200*/  IADD3 R4, P1, R10, 0x40, RZ ;  /* 0x000000400a047810 */ /* 0x01cfe20007f3e0ff */
        /* <DEDUP_REMOVED lines=13> */
[----:B------:R-:W4:Y:S01]  /*22e0*/  @!P3 LDC.64 R8, c[0x0][0x210] ;  /* 0x00008400ff08bb82 */ /* 0x000f220000000a00 */
        /* <DEDUP_REMOVED lines=22> */
.L_x_211:
[----:B------:R-:W-:Y:S05]  /*2450*/  BSYNC B0 ;  /* 0x0000000000007941 */ /* 0x000fea0003800000 */
.L_x_210:
[----:B------:R-:W-:Y:S04]  /*2460*/  BSSY B0, `(.L_x_212) ;  /* 0x0000028000007945 */ /* 0x000fe80003800000 */
        /* <DEDUP_REMOVED lines=39> */
.L_x_213:
[----:B------:R-:W-:Y:S05]  /*26e0*/  BSYNC B0 ;  /* 0x0000000000007941 */ /* 0x000fea0003800000 */
.L_x_212:
[----:B------:R-:W-:Y:S01]  /*26f0*/  LEA.HI R0, R19, R22, RZ, 0x1 ;  /* 0x0000001613007211 */ /* 0x000fe200078f08ff */
[C---:B------:R-:W-:Y:S01]  /*2700*/  IMAD.IADD R13, R145.reuse, 0x1, -R21 ;  /* 0x00000001910d7824 */ /* 0x040fe200078e0a15 */
[----:B------:R-:W-:Y:S01]  /*2710*/  USHF.L.U32 UR30, UR10, 0x6, URZ ;  /* 0x000000060a1e7899 */ /* 0x000fe2000800063f */
[----:B---3--:R-:W-:Y:S01]  /*2720*/  IMAD.IADD R8, R145, 0x1, -R18 ;  /* 0x0000000191087824 */ /* 0x008fe200078e0a12 */
[----:B------:R-:W-:Y:S01]  /*2730*/  LOP3.LUT R0, R0, 0xfffffffe, RZ, 0xc0, !PT ;  /* 0xfffffffe00007812 */ /* 0x000fe200078ec0ff */
[----:B------:R-:W-:Y:S01]  /*2740*/  IMAD.IADD R151, R31, 0x1, R24 ;  /* 0x000000011f977824 */ /* 0x000fe200078e0218 */
[----:B------:R-:W-:Y:S01]  /*2750*/  LEA.HI R9, R13, R13, RZ, 0x1 ;  /* 0x0000000d0d097211 */ /* 0x000fe200078f08ff */
[----:B------:R-:W-:Y:S01]  /*2760*/  IMAD.MOV.U32 R150, RZ, RZ, R30 ;  /* 0x000000ffff967224 */ /* 0x000fe200078e001e */
[----:B--2---:R-:W-:Y:S01]  /*2770*/  LEA.HI R3, R8, R8, RZ, 0x1 ;  /* 0x0000000808037211 */ /* 0x004fe200078f08ff */
[----:B------:R-:W-:Y:S01]  /*2780*/  IMAD.IADD R12, R22, 0x1, -R0 ;  /* 0x00000001160c7824 */ /* 0x000fe200078e0a00 */
[--C-:B----4-:R-:W-:Y:S01]  /*2790*/  SHF.R.S32.HI R5, RZ, 0x1, R9.reuse ;  /* 0x00000001ff057819 */ /* 0x110fe20000011409 */
[----:B------:R-:W-:Y:S01]  /*27a0*/  USHF.L.U64.HI UR29, UR10, 0x6, UR11 ;  /* 0x000000060a1d7899 */ /* 0x000fe2000801020b */
[----:B------:R-:W-:Y:S01]  /*27b0*/  SHF.R.S32.HI R0, RZ, 0x1f, R9 ;  /* 0x0000001fff007819 */ /* 0x000fe20000011409 */
[----:B------:R2:W-:Y:S01]  /*27c0*/  STL.64 [R1+0x40], R150 ;  /* 0x0000409601007387 */ /* 0x0005e20000100a00 */
[----:B------:R-:W-:Y:S01]  /*27d0*/  SHF.R.S32.HI R21, RZ, 0x1, R3 ;  /* 0x00000001ff157819 */ /* 0x000fe20000011403 */
[----:B------:R-:W-:Y:S01]  /*27e0*/  USHF.R.S32.HI UR32, URZ, 0x1f, UR17 ;  /* 0x0000001f3f207899 */ /* 0x000fe20008011411 */
[----:B------:R-:W-:Y:S01]  /*27f0*/  LEA.HI R2, R0, R5, RZ, 0x2 ;  /* 0x0000000500027211 */ /* 0x000fe200078f10ff */
[----:B------:R-:W-:Y:S01]  /*2800*/  UIMAD UR6, UR29, UR17, URZ ;  /* 0x000000111d0672a4 */ /* 0x000fe2000f8e023f */
[----:B------:R-:W-:Y:S01]  /*2810*/  IMAD.SHL.U32 R4, R23, 0x8, RZ ;  /* 0x0000000817047824 */ /* 0x000fe200078e00ff */
[----:B------:R-:W-:Y:S01]  /*2820*/  LOP3.LUT R7, R3, 0x7fffffe, RZ, 0xc0, !PT ;  /* 0x07fffffe03077812 */ /* 0x000fe200078ec0ff */
[----:B------:R-:W-:Y:S01]  /*2830*/  IMAD.SHL.U32 R0, R21, 0x40, RZ ;  /* 0x0000004015007824 */ /* 0x000fe200078e00ff */
[----:B------:R-:W-:Y:S01]  /*2840*/  UIMAD UR6, UR32, UR30, UR6 ;  /* 0x0000001e200672a4 */ /* 0x000fe2000f8e0206 */
[----:B------:R-:W-:Y:S01]  /*2850*/  IMAD.U32 R147, RZ, RZ, UR30 ;  /* 0x0000001eff937e24 */ /* 0x000fe2000f8e00ff */
[----:B------:R-:W-:Y:S01]  /*2860*/  LOP3.LUT R6, R2, 0xfffffffc, RZ, 0xc0, !PT ;  /* 0xfffffffc02067812 */ /* 0x000fe200078ec0ff */
[----:B------:R-:W-:Y:S01]  /*2870*/  IMAD.IADD R14, R8, 0x1, -R7 ;  /* 0x00000001080e7824 */ /* 0x000fe200078e0a07 */
[----:B------:R-:W-:Y:S01]  /*2880*/  LOP3.LUT R0, R0, 0xc0, RZ, 0xc0, !PT ;  /* 0x000000c000007812 */ /* 0x000fe200078ec0ff */
[----:B------:R-:W-:Y:S01]  /*2890*/  IMAD.WIDE.U32 R2, R147, UR17, R150 ;  /* 0x0000001193027c25 */ /* 0x000fe2000f8e0096 */
[----:B------:R-:W-:Y:S01]  /*28a0*/  BSSY B0, `(.L_x_214) ;  /* 0x0000029000007945 */ /* 0x000fe20003800000 */
[----:B------:R-:W-:-:S02]  /*28b0*/  ISETP.GE.AND P6, PT, R20, UR16, PT ;  /* 0x0000001014007c0c */ /* 0x000fc4000bfc6270 */
[----:B------:R-:W-:Y:S01]  /*28c0*/  LOP3.LUT R4, R0, 0x8, R4, 0xf8, !PT ;  /* 0x0000000800047812 */ /* 0x000fe200078ef804 */
[----:B------:R-:W-:Y:S01]  /*28d0*/  VIADD R8, R3, UR6 ;  /* 0x0000000603087c36 */ /* 0x000fe20008000000 */
[----:B------:R-:W-:Y:S02]  /*28e0*/  SHF.R.U32.HI R0, RZ, 0x3, R0 ;  /* 0x00000003ff007819 */ /* 0x000fe40000011600 */
[----:B------:R-:W-:Y:S01]  /*28f0*/  ISETP.GE.AND P4, PT, R20, UR16, PT ;  /* 0x0000001014007c0c */ /* 0x000fe2000bf86270 */
[----:B------:R-:W-:Y:S01]  /*2900*/  IMAD.IADD R20, R5, 0x1, -R6 ;  /* 0x0000000105147824 */ /* 0x000fe200078e0a06 */
[----:B------:R-:W-:Y:S02]  /*2910*/  LOP3.LUT R15, R4, R0, RZ, 0x3c, !PT ;  /* 0x00000000040f7212 */ /* 0x000fe400078e3cff */
[----:B------:R-:W-:Y:S01]  /*2920*/  SHF.R.S32.HI R0, RZ, 0x1f, R13 ;  /* 0x0000001fff007819 */ /* 0x000fe2000001140d */
[----:B------:R-:W-:Y:S08]  /*2930*/  @P0 BRA `(.L_x_215) ;  /* 0x00000000007c0947 */ /* 0x000ff00003800000 */
[----:B------:R-:W-:Y:S02]  /*2940*/  ULDC UR6, c[0x0][0x2d0] ;  /* 0x0000b40000067ab9 */ /* 0x000fe40000000800 */
[----:B------:R-:W-:Y:S02]  /*2950*/  ISETP.GE.AND P3, PT, R100, UR6, PT ;  /* 0x0000000664007c0c */ /* 0x000fe4000bf66270 */
[----:B------:R-:W-:Y:S02]  /*2960*/  ISETP.GE.AND P2, PT, R157, UR6, PT ;  /* 0x000000069d007c0c */ /* 0x000fe4000bf46270 */
[----:B------:R-:W-:-:S09]  /*2970*/  ISETP.GE.AND P0, PT, R149, UR6, PT ;  /* 0x0000000695007c0c */ /* 0x000fd2000bf06270 */
[----:B------:R-:W3:Y:S01]  /*2980*/  @!P3 LDC.64 R6, c[0x0][0x218] ;  /* 0x00008600ff06bb82 */ /* 0x000ee20000000a00 */
[----:B------:R4:W-:Y:S04]  /*2990*/  @P3 STS [R230+0x6000], RZ ;  /* 0x006000ffe6003388 */ /* 0x0009e80000000800 */
[----:B------:R4:W-:Y:S03]  /*29a0*/  @P3 STS [R230+0x6004], RZ ;  /* 0x006004ffe6003388 */ /* 0x0009e60000000800 */
[----:B------:R-:W5:Y:S01]  /*29b0*/  @!P2 LDC.64 R4, c[0x0][0x218] ;  /* 0x00008600ff04ab82 */ /* 0x000f620000000a00 */
[----:B------:R4:W-:Y:S01]  /*29c0*/  @P3 STS.64 [R230+0x6008], RZ ;  /* 0x006008ffe6003388 */ /* 0x0009e20000000a00 */
[----:B---3--:R-:W-:-:S04]  /*29d0*/  @!P3 LEA R6, P1, R2, R6, 0x1 ;  /* 0x000000060206b211 */ /* 0x008fc800078208ff */
[C---:B------:R-:W-:Y:S02]  /*29e0*/  @!P3 LEA.HI.X R7, R2.reuse, R7, R8, 0x1, P1 ;  /* 0x000000070207b211 */ /* 0x040fe400008f0c08 */
[----:B-----5:R-:W-:-:S03]  /*29f0*/  @!P2 LEA R4, P1, R2, R4, 0x1 ;  /* 0x000000040204a211 */ /* 0x020fc600078208ff */
        /* <DEDUP_REMOVED lines=19> */
.L_x_215:
[----:B------:R-:W-:Y:S05]  /*2b30*/  BSYNC B0 ;  /* 0x0000000000007941 */ /* 0x000fea0003800000 */
.L_x_214:
[----:B------:R-:W-:Y:S01]  /*2b40*/  USHF.L.U64.HI UR25, UR10, 0x5, UR11 ;  /* 0x000000050a197899 */ /* 0x000fe2000801020b */
[----:B------:R-:W-:Y:S01]  /*2b50*/  BSSY B0, `(.L_x_216) ;  /* 0x0000023000007945 */ /* 0x000fe20003800000 */
[----:B------:R-:W-:Y:S01]  /*2b60*/  USHF.L.U32 UR26, UR10, 0x5, URZ ;  /* 0x000000050a1a7899 */ /* 0x000fe2000800063f */
[----:B----4-:R-:W-:Y:S02]  /*2b70*/  LEA.HI R7, R0, R13, RZ, 0x3 ;  /* 0x0000000d00077211 */ /* 0x010fe400078f18ff */
[----:B------:R-:W-:Y:S09]  /*2b80*/  @P6 BRA `(.L_x_217) ;  /* 0x00000000007c6947 */ /* 0x000ff20003800000 */
[----:B------:R-:W-:Y:S01]  /*2b90*/  ULDC UR6, c[0x0][0x2d0] ;  /* 0x0000b40000067ab9 */ /* 0x000fe20000000800 */
[----:B------:R-:W-:Y:S02]  /*2ba0*/  IADD3 R0, P0, R2, UR26, RZ ;  /* 0x0000001a02007c10 */ /* 0x000fe4000ff1e0ff */
[----:B------:R-:W-:Y:S02]  /*2bb0*/  ISETP.GE.AND P3, PT, R100, UR6, PT ;  /* 0x0000000664007c0c */ /* 0x000fe4000bf66270 */
[----:B------:R-:W-:Y:S02]  /*2bc0*/  ISETP.GE.AND P2, PT, R157, UR6, PT ;  /* 0x000000069d007c0c */ /* 0x000fe4000bf46270 */
[----:B------:R-:W-:Y:S02]  /*2bd0*/  IADD3.X R6, R8, UR25, RZ, P0, !PT ;  /* 0x0000001908067c10 */ /* 0x000fe400087fe4ff */
[----:B------:R-:W-:-:S07]  /*2be0*/  ISETP.GE.AND P0, PT, R149, UR6, PT ;  /* 0x0000000695007c0c */ /* 0x000fce000bf06270 */
[----:B---3--:R-:W3:Y:S01]  /*2bf0*/  @!P3 LDC.64 R4, c[0x0][0x218] ;  /* 0x00008600ff04bb82 */ /* 0x008ee20000000a00 */
[----:B------:R4:W-:Y:S07]  /*2c00*/  @P3 STS.128 [R230+0x6800], RZ ;  /* 0x006800ffe6003388 */ /* 0x0009ee0000000c00 */
[----:B------:R-:W5:Y:S01]  /*2c10*/  @!P2 LDC.64 R10, c[0x0][0x218] ;  /* 0x00008600ff0aab82 */ /* 0x000f620000000a00 */
        /* <DEDUP_REMOVED lines=22> */
.L_x_217:
[----:B------:R-:W-:Y:S05]  /*2d80*/  BSYNC B0 ;  /* 0x0000000000007941 */ /* 0x000fea0003800000 */
.L_x_216:
[----:B------:R-:W0:Y:S01]  /*2d90*/  LDGDEPBAR ;  /* 0x00000000000079af */ /* 0x000e220000000000 */
[----:B------:R-:W-:Y:S01]  /*2da0*/  IMAD.SHL.U32 R0, R20, 0x40, RZ ;  /* 0x0000004014007824 */ /* 0x000fe200078e00ff */
[----:B------:R-:W-:Y:S01]  /*2db0*/  IADD3 R11, R29, R25, RZ ;  /* 0x000000191d0b7210 */ /* 0x000fe20007ffe0ff */
[----:B------:R-:W-:Y:S01]  /*2dc0*/  IMAD.MOV.U32 R10, RZ, RZ, R28 ;  /* 0x000000ffff0a7224 */ /* 0x000fe200078e001c */
[----:B------:R-:W-:Y:S01]  /*2dd0*/  USHF.L.U64.HI UR27, UR8, 0x6, UR9 ;  /* 0x00000006081b7899 */ /* 0x000fe20008010209 */
[----:B---34-:R-:W-:Y:S01]  /*2de0*/  IMAD.SHL.U32 R3, R7, 0x20, RZ ;  /* 0x0000002007037824 */ /* 0x018fe200078e00ff */
[----:B------:R-:W-:Y:S01]  /*2df0*/  LOP3.LUT R0, R0, 0xc0, RZ, 0xc0, !PT ;  /* 0x000000c000007812 */ /* 0x000fe200078ec0ff */
[----:B------:R-:W-:Y:S01]  /*2e00*/  IMAD.SHL.U32 R2, R12, 0x8, RZ ;  /* 0x000000080c027824 */ /* 0x000fe200078e00ff */
[----:B------:R3:W-:Y:S01]  /*2e10*/  STL.64 [R1], R10 ;  /* 0x0000000a01007387 */ /* 0x0007e20000100a00 */
[----:B------:R-:W-:Y:S01]  /*2e20*/  LOP3.LUT R5, R9, 0x7fffffe, RZ, 0xc0, !PT ;  /* 0x07fffffe09057812 */ /* 0x000fe200078ec0ff */
[----:B------:R-:W-:Y:S01]  /*2e30*/  USHF.L.U32 UR28, UR8, 0x6, URZ ;  /* 0x00000006081c7899 */ /* 0x000fe2000800063f */
[----:B------:R-:W-:Y:S01]  /*2e40*/  LOP3.LUT R144, R3, 0xffffff00, RZ, 0xc0, !PT ;  /* 0xffffff0003907812 */ /* 0x000fe200078ec0ff */
[----:B------:R-:W-:Y:S01]  /*2e50*/  UIMAD UR6, UR27, UR17, URZ ;  /* 0x000000111b0672a4 */ /* 0x000fe2000f8e023f */
[----:B------:R-:W-:Y:S01]  /*2e60*/  LOP3.LUT R4, R0, 0x8, R2, 0xf8, !PT ;  /* 0x0000000800047812 */ /* 0x000fe200078ef802 */
[----:B------:R-:W-:Y:S01]  /*2e70*/  IMAD.IADD R103, R13, 0x1, -R5 ;  /* 0x000000010d677824 */ /* 0x000fe200078e0a05 */
[----:B------:R-:W-:Y:S01]  /*2e80*/  SHF.R.U32.HI R3, RZ, 0x3, R0 ;  /* 0x00000003ff037819 */ /* 0x000fe20000011600 */
[----:B------:R-:W-:Y:S01]  /*2e90*/  UIMAD UR6, UR32, UR28, UR6 ;  /* 0x0000001c200672a4 */ /* 0x000fe2000f8e0206 */
[----:B------:R-:W-:Y:S01]  /*2ea0*/  LEA R2, R26, R144, 0x9 ;  /* 0x000000901a027211 */ /* 0x000fe200078e48ff */
[----:B------:R-:W-:Y:S01]  /*2eb0*/  UIADD3 UR31, UR24, -UR20, -UR15 ;  /* 0x80000014181f7290 */ /* 0x000fe2000fffe80f */
[----:B------:R-:W-:Y:S01]  /*2ec0*/  LOP3.LUT R102, R4, R3, RZ, 0x3c, !PT ;  /* 0x0000000304667212 */ /* 0x000fe200078e3cff */
[----:B------:R-:W-:Y:S01]  /*2ed0*/  IMAD.U32 R4, RZ, RZ, UR17 ;  /* 0x00000011ff047e24 */ /* 0x000fe2000f8e00ff */
[----:B------:R-:W-:Y:S01]  /*2ee0*/  LEA R6, R12, R14, 0x3 ;  /* 0x0000000e0c067211 */ /* 0x000fe200078e18ff */
[----:B------:R-:W-:Y:S01]  /*2ef0*/  IMAD R2, R103, 0x20, R2 ;  /* 0x0000002067027824 */ /* 0x000fe200078e0202 */
[----:B------:R-:W-:Y:S01]  /*2f00*/  BSSY B0, `(.L_x_218) ;  /* 0x000002d000007945 */ /* 0x000fe20003800000 */
[----:B------:R-:W-:-:S04]  /*2f10*/  DEPBAR.LE SB0, 0x0 ;  /* 0x000080000000791a */ /* 0x000fc80000000000 */
[----:B------:R-:W-:Y:S01]  /*2f20*/  BAR.SYNC.DEFER_BLOCKING 0x0 ;  /* 0x0000000000007b1d */ /* 0x000fe20000010000 */
[----:B------:R-:W-:Y:S01]  /*2f30*/  IMAD.WIDE.U32 R4, R4, UR28, R10 ;  /* 0x0000001c04047c25 */ /* 0x000fe2000f8e000a */
[----:B------:R-:W-:Y:S02]  /*2f40*/  LEA R146, R26, UR21, 0x4 ;  /* 0x000000151a927c11 */ /* 0x000fe4000f8e20ff */
[----:B------:R-:W-:Y:S01]  /*2f50*/  IADD3 R2, R102, R2, RZ ;  /* 0x0000000266027210 */ /* 0x000fe20007ffe0ff */
[----:B------:R-:W-:Y:S01]  /*2f60*/  IMAD.U32 R0, R6, 0x20, R15 ;  /* 0x0000002006007824 */ /* 0x000fe200078e000f */
[----:B------:R-:W-:Y:S01]  /*2f70*/  IADD3 R3, R5, UR6, RZ ;  /* 0x0000000605037c10 */ /* 0x000fe2000fffe0ff */
        /* <DEDUP_REMOVED lines=10> */
[----:B------:R-:W4:Y:S01]  /*3020*/  @!P3 LDC.64 R8, c[0x0][0x220] ;  /* 0x00008800ff08bb82 */ /* 0x000f220000000a00 */
[----:B------:R1:W-:Y:S04]  /*3030*/  @P3 STS [R230+0x9000], RZ ;  /* 0x009000ffe6003388 */ /* 0x0003e80000000800 */
[----:B------:R1:W-:Y:S03]  /*3040*/  @P3 STS [R230+0x9004], RZ ;  /* 0x009004ffe6003388 */ /* 0x0003e60000000800 */
[----:B------:R-:W5:Y:S01]  /*3050*/  @!P2 LDC.64 R6, c[0x0][0x220] ;  /* 0x00008800ff06ab82 */ /* 0x000f620000000a00 */
[----:B------:R1:W-:Y:S01]  /*3060*/  @P3 STS.64 [R230+0x9008], RZ ;  /* 0x009008ffe6003388 */ /* 0x0003e20000000a00 */
[----:B----4-:R-:W-:-:S04]  /*3070*/  @!P3 LEA R8, P5, R4, R8, 0x1 ;  /* 0x000000080408b211 */ /* 0x010fc800078a08ff */
        /* <DEDUP_REMOVED lines=15> */
[----:B-1----:R-:W-:-:S04]  /*3170*/  LEA R6, P0, R4, UR6, 0x1 ;  /* 0x0000000604067c11 */ /* 0x002fc8000f8008ff */
[----:B------:R-:W-:-:S05]  /*3180*/  LEA.HI.X R7, R4, UR7, R3, 0x1, P0 ;  /* 0x0000000704077c11 */ /* 0x000fca00080f0c03 */
[----:B------:R-:W-:Y:S01]  /*3190*/  @!PT LDS RZ, [RZ] ;  /* 0x00000000fffff984 */ /* 0x000fe20000000800 */
[----:B------:R-:W-:Y:S01]  /*31a0*/  @!PT LDS RZ, [RZ] ;  /* 0x00000000fffff984 */ /* 0x000fe20000000800 */
[----:B------:R-:W-:Y:S01]  /*31b0*/  @!PT LDS RZ, [RZ] ;  /* 0x00000000fffff984 */ /* 0x000fe20000000800 */
[----:B------:R4:W-:Y:S04]  /*31c0*/  LDGSTS.E.BYPASS.LTC128B.128 [R230+0xb000], desc[UR22][R6.64+0x80] ;  /* 0x0b00008006e67fae */ /* 0x0009e8000b901d56 */
.L_x_219:
[----:B------:R-:W-:Y:S05]  /*31d0*/  BSYNC B0 ;  /* 0x0000000000007941 */ /* 0x000fea0003800000 */
.L_x_218:
[----:B------:R1:W-:Y:S01]  /*31e0*/  @P4 STS.128 [R230+0x9800], RZ ;  /* 0x009800ffe6004388 */ /* 0x0003e20000000c00 */
[----:B------:R-:W-:Y:S01]  /*31f0*/  UIADD3 UR6, UR24, 0x1, -UR15 ;  /* 0x0000000118067890 */ /* 0x000fe2000fffe80f */
[----:B------:R-:W-:Y:S01]  /*3200*/  BSSY B0, `(.L_x_220) ;  /* 0x0000028000007945 */ /* 0x000fe20003800000 */
[----:B------:R-:W-:Y:S01]  /*3210*/  USHF.L.U64.HI UR16, UR8, 0x5, UR9 ;  /* 0x0000000508107899 */ /* 0x000fe20008010209 */
[----:B------:R1:W-:Y:S01]  /*3220*/  @P4 STS.128 [R230+0xa800], RZ ;  /* 0x00a800ffe6004388 */ /* 0x0003e20000000c00 */
[----:B------:R-:W-:Y:S01]  /*3230*/  USHF.L.U32 UR20, UR8, 0x5, URZ ;  /* 0x0000000508147899 */ /* 0x000fe2000800063f */
[----:B------:R-:W-:Y:S01]  /*3240*/  LEA R228, R2, UR4, 0x1 ;  /* 0x0000000402e47c11 */ /* 0x000fe2000f8e08ff */
[----:B------:R-:W-:Y:S01]  /*3250*/  UIADD3 UR19, UR6, UR19, URZ ;  /* 0x0000001306137290 */ /* 0x000fe2000fffe03f */
[----:B------:R1:W-:Y:S01]  /*3260*/  @P4 STS.128 [R230+0xb800], RZ ;  /* 0x00b800ffe6004388 */ /* 0x0003e20000000c00 */
[----:B------:R-:W-:Y:S01]  /*3270*/  LEA R225, R0, UR4, 0x1 ;  /* 0x0000000400e17c11 */ /* 0x000fe2000f8e08ff */
[----:B------:R-:W-:Y:S09]  /*3280*/  @P4 BRA `(.L_x_221) ;  /* 0x00000000007c4947 */ /* 0x000ff20003800000 */
[----:B------:R-:W-:Y:S01]  /*3290*/  ULDC UR6, c[0x0][0x2d0] ;  /* 0x0000b40000067ab9 */ /* 0x000fe20000000800 */
[----:B------:R-:W-:Y:S02]  /*32a0*/  IADD3 R0, P0, R4, UR20, RZ ;  /* 0x0000001404007c10 */ /* 0x000fe4000ff1e0ff */
[----:B------:R-:W-:Y:S02]  /*32b0*/  ISETP.GE.AND P3, PT, R100, UR6, PT ;  /* 0x0000000664007c0c */ /* 0x000fe4000bf66270 */
[----:B------:R-:W-:Y:S02]  /*32c0*/  ISETP.GE.AND P2, PT, R157, UR6, PT ;  /* 0x000000069d007c0c */ /* 0x000fe4000bf46270 */
[----:B-1--4-:R-:W-:Y:S02]  /*32d0*/  IADD3.X R6, R3, UR16, RZ, P0, !PT ;  /* 0x0000001003067c10 */ /* 0x012fe400087fe4ff */
[----:B------:R-:W-:-:S07]  /*32e0*/  ISETP.GE.AND P0, PT, R149, UR6, PT ;  /* 0x0000000695007c0c */ /* 0x000fce000bf06270 */
[----:B------:R-:W1:Y:S01]  /*32f0*/  @!P3 LDC.64 R8, c[0x0][0x220] ;  /* 0x00008800ff08bb82 */ /* 0x000e620000000a00 */
[----:B------:R4:W-:Y:S07]  /*3300*/  @P3 STS.128 [R230+0x9800], RZ ;  /* 0x009800ffe6003388 */ /* 0x0009ee0000000c00 */
[----:B---3--:R-:W3:Y:S01]  /*3310*/  @!P2 LDC.64 R10, c[0x0][0x220] ;  /* 0x00008800ff0aab82 */ /* 0x008ee20000000a00 */
        /* <DEDUP_REMOVED lines=22> */
.L_x_221:
[----:B------:R-:W-:Y:S05]  /*3480*/  BSYNC B0 ;  /* 0x0000000000007941 */ /* 0x000fea0003800000 */
.L_x_220:
[----:B------:R-:W-:Y:S01]  /*3490*/  LDSM.16.M88.4 R16, [R225+0x6000] ;  /* 0x00600000e110783b */ /* 0x000fe20000000200 */
[----:B-1--4-:R-:W-:Y:S01]  /*34a0*/  IMAD.MOV.U32 R2, RZ, RZ, 0x10 ;  /* 0x00000010ff027424 */ /* 0x012fe200078e00ff */
[----:B------:R-:W-:Y:S01]  /*34b0*/  LOP3.LUT P0, RZ, R21, 0x2, RZ, 0xc0, !PT ;  /* 0x0000000215ff7812 */ /* 0x000fe2000780c0ff */
[----:B------:R-:W-:Y:S01]  /*34c0*/  UISETP.GT.AND UP0, UPT, UR17, UR12, UPT ;  /* 0x0000000c1100728c */ /* 0x000fe2000bf04270 */
[----:B---3--:R-:W1:Y:S01]  /*34d0*/  LDSM.16.M88.4 R8, [R228+0x1000] ;  /* 0x00100000e408783b */ /* 0x008e620000000200 */
[----:B------:R-:W-:Y:S02]  /*34e0*/  LOP3.LUT P1, RZ, R20, 0x2, RZ, 0xc0, !PT ;  /* 0x0000000214ff7812 */ /* 0x000fe4000782c0ff */
[C---:B------:R-:W-:Y:S01]  /*34f0*/  SEL R0, R2.reuse, 0xfffffff0, !P0 ;  /* 0xfffffff002007807 */ /* 0x040fe20004000000 */
[----:B------:R-:W3:Y:S01]  /*3500*/  LDSM.16.M88.4 R32, [R225+0x6400] ;  /* 0x00640000e120783b */ /* 0x000ee20000000200 */
[----:B------:R-:W-:-:S03]  /*3510*/  SEL R2, R2, 0xfffffff0, !P1 ;  /* 0xfffffff002027807 */ /* 0x000fc60004800000 */
[----:B------:R-:W-:Y:S01]  /*3520*/  IMAD R227, R0, 0x2, R225 ;  /* 0x0000000200e37824 */ /* 0x000fe200078e02e1 */
[----:B------:R-:W4:Y:S01]  /*3530*/  LDSM.16.M88.4 R28, [R225+0x6800] ;  /* 0x00680000e11c783b */ /* 0x000f220000000200 */
[----:B------:R-:W-:Y:S01]  /*3540*/  IMAD R229, R2, 0x2, R228 ;  /* 0x0000000202e57824 */ /* 0x000fe200078e02e4 */
[----:B------:R-:W-:Y:S02]  /*3550*/  LOP3.LUT R0, R148, 0xffffffe0, RZ, 0xc0, !PT ;  /* 0xffffffe094007812 */ /* 0x000fe400078ec0ff */
[----:B------:R-:W5:Y:S03]  /*3560*/  LDSM.16.M88.4 R12, [R228] ;  /* 0x00000000e40c783b */ /* 0x000f660000000200 */
[C---:B------:R-:W-:Y:S01]  /*3570*/  IMAD.IADD R0, R145.reuse, 0x1, -R0 ;  /* 0x0000000191007824 */ /* 0x040fe200078e0a00 */
[----:B------:R-:W2:Y:S01]  /*3580*/  LDSM.16.M88.4 R24, [R225+0x6c00] ;  /* 0x006c0000e118783b */ /* 0x000ea20000000200 */
[----:B------:R-:W-:-:S03]  /*3590*/  IMAD.SHL.U32 R145, R145, 0x2, RZ ;  /* 0x0000000291917824 */ /* 0x000fc600078e00ff */
[----:B------:R-:W-:Y:S01]  /*35a0*/  LDSM.16.M88.4 R48, [R227+0x6000] ;  /* 0x00600000e330783b */ /* 0x000fe20000000200 */
[----:B------:R-:W-:Y:S02]  /*35b0*/  SHF.R.S32.HI R3, RZ, 0x1f, R0 ;  /* 0x0000001fff037819 */ /* 0x000fe40000011400 */
[----:B------:R-:W-:Y:S01]  /*35c0*/  LOP3.LUT R156, R145, 0x6, RZ, 0xc0, !PT ;  /* 0x00000006919c7812 */ /* 0x000fe200078ec0ff */
[----:B------:R-:W2:Y:S01]  /*35d0*/  LDSM.16.M88.4 R4, [R229+0x1000] ;  /* 0x00100000e504783b */ /* 0x000ea20000000200 */
[----:B------:R-:W-:Y:S01]  /*35e0*/  LEA.HI R0, R3, R0, RZ, 0x2 ;  /* 0x0000000003007211 */ /* 0x000fe200078f10ff */
[----:B------:R-:W-:Y:S02]  /*35f0*/  IMAD.U32 R3, RZ, RZ, UR17 ;  /* 0x00000011ff037e24 */ /* 0x000fe4000f8e00ff */
[----:B------:R-:W2:Y:S01]  /*3600*/  LDSM.16.M88.4 R44, [R227+0x6400] ;  /* 0x00640000e32c783b */ /* 0x000ea20000000200 */
[----:B------:R-:W-:Y:S01]  /*3610*/  SHF.R.S32.HI R0, RZ, 0x2, R0 ;  /* 0x00000002ff007819 */ /* 0x000fe20000011400 */
[----:B------:R-:W-:-:S02]  /*3620*/  IMAD R3, R3, 0x40, R156 ;  /* 0x0000004003037824 */ /* 0x000fc400078e029c */
[----:B------:R-:W2:Y:S04]  /*3630*/  LDSM.16.M88.4 R40, [R227+0x6800] ;  /* 0x00680000e328783b */ /* 0x000ea80000000200 */
[----:B------:R-:W2:Y:S01]  /*3640*/  LDSM.16.M88.4 R56, [R227+0x6c00] ;  /* 0x006c0000e338783b */ /* 0x000ea20000000200 */
[C---:B-1----:R-:W-:Y:S03]  /*3650*/  HMMA.16816.F32.BF16 R36, R8.reuse, R16, RZ ;  /* 0x000000100824723c */ /* 0x042fe600000418ff */
[----:B------:R-:W1:Y:S04]  /*3660*/  LDSM.16.M88.4 R20, [R229] ;  /* 0x00000000e514783b */ /* 0x000e680000000200 */
[----:B------:R-:W0:Y:S01]  /*3670*/  LDGDEPBAR ;  /* 0x00000000000079af */ /* 0x000e220000000000 */
[C---:B------:R-:W-:Y:S06]  /*3680*/  HMMA.16816.F32.BF16 R84, R8.reuse, R18, RZ ;  /* 0x000000120854723c */ /* 0x040fec00000418ff */
[C---:B---3--:R-:W-:Y:S06]  /*3690*/  HMMA.16816.F32.BF16 R60, R8.reuse, R32, RZ ;  /* 0x00000020083c723c */ /* 0x048fec00000418ff */
[C---:B----4-:R-:W-:Y:S06]  /*36a0*/  HMMA.16816.F32.BF16 R76, R8.reuse, R28, RZ ;  /* 0x0000001c084c723c */ /* 0x050fec00000418ff */
[----:B------:R-:W-:Y:S06]  /*36b0*/  HMMA.16816.F32.BF16 R88, R8, R30, RZ ;  /* 0x0000001e0858723c */ /* 0x000fec00000418ff */
[C---:B-----5:R-:W-:Y:S06]  /*36c0*/  HMMA.16816.F32.BF16 R92, R12.reuse, R16, RZ ;  /* 0x000000100c5c723c */ /* 0x060fec00000418ff */
[----:B------:R-:W-:Y:S01]  /*36d0*/  HMMA.16816.F32.BF16 R120, R12, R18, RZ ;  /* 0x000000120c78723c */ /* 0x000fe200000418ff */
[----:B------:R-:W-:Y:S05]  /*36e0*/  LDSM.16.M88.4 R16, [R228+0x3000] ;  /* 0x00300000e410783b */ /* 0x000fea0000000200 */
[C---:B--2---:R-:W-:Y:S06]  /*36f0*/  HMMA.16816.F32.BF16 R72, R8.reuse, R24, RZ ;  /* 0x000000180848723c */ /* 0x044fec00000418ff */
[C---:B------:R-:W-:Y:S06]  /*3700*/  HMMA.16816.F32.BF16 R80, R8.reuse, R34, RZ ;  /* 0x000000220850723c */ /* 0x040fec00000418ff */
[----:B------:R-:W-:Y:S06]  /*3710*/  HMMA.16816.F32.BF16 R68, R8, R26, RZ ;  /* 0x0000001a0844723c */ /* 0x000fec00000418ff */
[----:B------:R-:W-:Y:S06]  /*3720*/  HMMA.16816.F32.BF16 R52, R12, R28, RZ ;  /* 0x0000001c0c34723c */ /* 0x000fec00000418ff */
[----:B------:R-:W-:Y:S01]  /*3730*/  HMMA.16816.F32.BF16 R104, R4, R48, R36 ;  /* 0x000000300468723c */ /* 0x000fe20000041824 */
[----:B------:R-:W2:Y:S05]  /*3740*/  LDSM.16.M88.4 R36, [R225+0x7000] ;  /* 0x00700000e124783b */ /* 0x000eaa0000000200 */
[C---:B------:R-:W-:Y:S01]  /*3750*/  HMMA.16816.F32.BF16 R112, R12.reuse, R30, RZ ;  /* 0x0000001e0c70723c */ /* 0x040fe200000418ff */
[----:B------:R-:W3:Y:S05]  /*3760*/  LDSM.16.M88.4 R28, [R225+0x7800] ;  /* 0x00780000e11c783b */ /* 0x000eea0000000200 */
[C---:B------:R-:W-:Y:S06]  /*3770*/  HMMA.16816.F32.BF16 R64, R12.reuse, R32, RZ ;  /* 0x000000200c40723c */ /* 0x040fec00000418ff */
[C---:B------:R-:W-:Y:S01]  /*3780*/  HMMA.16816.F32.BF16 R116, R12.reuse, R34, RZ ;  /* 0x000000220c74723c */ /* 0x040fe200000418ff */
[----:B------:R-:W4:Y:S05]  /*3790*/  LDSM.16.M88.4 R32, [R225+0x7400] ;  /* 0x00740000e120783b */ /* 0x000f2a0000000200 */
[C---:B------:R-:W-:Y:S06]  /*37a0*/  HMMA.16816.F32.BF16 R8, R12.reuse, R24, RZ ;  /* 0x000000180c08723c */ /* 0x040fec00000418ff */
[----:B------:R-:W-:Y:S01]  /*37b0*/  HMMA.16816.F32.BF16 R108, R12, R26, RZ ;  /* 0x0000001a0c6c723c */ /* 0x000fe200000418ff */
[----:B------:R-:W5:Y:S04]  /*37c0*/  LDSM.16.M88.4 R24, [R225+0x7c00] ;  /* 0x007c0000e118783b */ /* 0x000f680000000200 */
[----:B------:R-:W5:Y:S01]  /*37d0*/  LDSM.16.M88.4 R12, [R228+0x2000] ;  /* 0x00200000e40c783b */ /* 0x000f620000000200 */
        /* <DEDUP_REMOVED lines=10> */
[C---:B------:R-:W-:Y:S06]  /*3880*/  HMMA.16816.F32.BF16 R92, R20.reuse, R48, R92 ;  /* 0x00000030145c723c */ /* 0x040fec000004185c */
[C---:B------:R-:W-:Y:S01]  /*3890*/  HMMA.16816.F32.BF16 R124, R20.reuse, R44, R64 ;  /* 0x0000002c147c723c */ /* 0x040fe20000041840 */
[----:B------:R-:W1:Y:S05]  /*38a0*/  LDSM.16.M88.4 R64, [R227+0x7400] ;  /* 0x00740000e340783b */ /* 0x000e6a0000000200 */
[C---:B------:R-:W-:Y:S06]  /*38b0*/  HMMA.16816.F32.BF16 R72, R20.reuse, R50, R120 ;  /* 0x000000321448723c */ /* 0x040fec0000041878 */
[C---:B------:R-:W-:Y:S06]  /*38c0*/  HMMA.16816.F32.BF16 R68, R20.reuse, R46, R116 ;  /* 0x0000002e1444723c */ /* 0x040fec0000041874 */
[C---:B------:R-:W-:Y:S01]  /*38d0*/  HMMA.16816.F32.BF16 R136, R20.reuse, R56, R8 ;  /* 0x000000381488723c */ /* 0x040fe20000041808 */
[----:B------:R-:W-:Y:S05]  /*38e0*/  LDSM.16.M88.4 R8, [R229+0x2000] ;  /* 0x00200000e508783b */ /* 0x000fea0000000200 */
[C---:B------:R-:W-:Y:S06]  /*38f0*/  HMMA.16816.F32.BF16 R48, R20.reuse, R42, R112 ;  /* 0x0000002a1430723c */ /* 0x040fec0000041870 */
[----:B------:R-:W-:Y:S01]  /*3900*/  HMMA.16816.F32.BF16 R44, R20, R58, R108 ;  /* 0x0000003a142c723c */ /* 0x000fe2000004186c */
[----:B------:R-:W-:Y:S05]  /*3910*/  LDSM.16.M88.4 R56, [R227+0x7c00] ;  /* 0x007c0000e338783b */ /* 0x000fea0000000200 */
[C---:B--2---:R-:W-:Y:S06]  /*3920*/  HMMA.16816.F32.BF16 R20, R16.reuse, R38, R84 ;  /* 0x000000261014723c */ /* 0x044fec0000041854 */
[C---:B---3--:R-:W-:Y:S01]  /*3930*/  HMMA.16816.F32.BF16 R116, R16.reuse, R28, R60 ;  /* 0x0000001c1074723c */ /* 0x048fe2000004183c */
[----:B------:R-:W2:Y:S05]  /*3940*/  LDSM.16.M88.4 R60, [R227+0x7800] ;  /* 0x00780000e33c783b */ /* 0x000eaa0000000200 */
[C---:B------:R-:W-:Y:S06]  /*3950*/  HMMA.16816.F32.BF16 R40, R16.reuse, R36, R104 ;  /* 0x000000241028723c */ /* 0x040fec0000041868 */
[C---:B----4-:R-:W-:Y:S06]  /*3960*/  HMMA.16816.F32.BF16 R76, R16.reuse, R32, R96 ;  /* 0x00000020104c723c */ /* 0x050fec0000041860 */
[C---:B-----5:R-:W-:Y:S06]  /*3970*/  HMMA.16816.F32.BF16 R104, R16.reuse, R24, R132 ;  /* 0x000000181068723c */ /* 0x060fec0000041884 */
[C---:B------:R-:W-:Y:S06]  /*3980*/  HMMA.16816.F32.BF16 R80, R16.reuse, R34, R80 ;  /* 0x000000221050723c */ /* 0x040fec0000041850 */
[----:B------:R-:W-:Y:S06]  /*3990*/  HMMA.16816.F32.BF16 R112, R16, R30, R140 ;  /* 0x0000001e1070723c */ /* 0x000fec000004188c */
[----:B------:R-:W-:Y:S06]  /*39a0*/  HMMA.16816.F32.BF16 R96, R12, R36, R92 ;  /* 0x000000240c60723c */ /* 0x000fec000004185c */
[----:B------:R-:W-:Y:S06]  /*39b0*/  HMMA.16816.F32.BF16 R16, R16, R26, R88 ;  /* 0x0000001a1010723c */ /* 0x000fec0000041858 */
[C---:B------:R-:W-:Y:S06]  /*39c0*/  HMMA.16816.F32.BF16 R92, R12.reuse, R32, R124 ;  /* 0x000000200c5c723c */ /* 0x040fec000004187c */
[C---:B------:R-:W-:Y:S01]  /*39d0*/  HMMA.16816.F32.BF16 R120, R12.reuse, R34, R68 ;  /* 0x000000220c78723c */ /* 0x040fe20000041844 */
[----:B------:R-:W-:Y:S05]  /*39e0*/  LDSM.16.M88.4 R32, [R225+0x8400] ;  /* 0x00840000e120783b */ /* 0x000fea0000000200 */
[C---:B------:R-:W-:Y:S06]  /*39f0*/  HMMA.16816.F32.BF16 R124, R12.reuse, R28, R128 ;  /* 0x0000001c0c7c723c */ /* 0x040fec0000041880 */
[----:B------:R-:W-:Y:S01]  /*3a00*/  HMMA.16816.F32.BF16 R108, R12, R30, R48 ;  /* 0x0000001e0c6c723c */ /* 0x000fe20000041830 */
[----:B------:R-:W-:Y:S05]  /*3a10*/  LDSM.16.M88.4 R28, [R225+0x8000] ;  /* 0x00800000e11c783b */ /* 0x000fea0000000200 */
[----:B-1----:R-:W-:Y:S01]  /*3a20*/  HMMA.16816.F32.BF16 R68, R4, R54, R20 ;  /* 0x000000360444723c */ /* 0x002fe20000041814 */
[----:B------:R-:W1:Y:S05]  /*3a30*/  LDSM.16.M88.4 R20, [R228+0x5000] ;  /* 0x00500000e414783b */ /* 0x000e6a0000000200 */
[C---:B------:R-:W-:Y:S06]  /*3a40*/  HMMA.16816.F32.BF16 R84, R12.reuse, R38, R72 ;  /* 0x000000260c54723c */ /* 0x040fec0000041848 */
[C---:B------:R-:W-:Y:S06]  /*3a50*/  HMMA.16816.F32.BF16 R88, R12.reuse, R24, R136 ;  /* 0x000000180c58723c */ /* 0x040fec0000041888 */
[----:B------:R-:W-:Y:S01]  /*3a60*/  HMMA.16816.F32.BF16 R72, R12, R26, R44 ;  /* 0x0000001a0c48723c */ /* 0x000fe2000004182c */
[----:B------:R-:W3:Y:S04]  /*3a70*/  LDSM.16.M88.4 R24, [R228+0x4000] ;  /* 0x00400000e418783b */ /* 0x000ee80000000200 */
[----:B------:R-:W-:Y:S01]  /*3a80*/  LDSM.16.M88.4 R12, [R229+0x5000] ;  /* 0x00500000e50c783b */ /* 0x000fe20000000200 */
[C---:B------:R-:W-:Y:S03]  /*3a90*/  HMMA.16816.F32.BF16 R36, R4.reuse, R52, R40 ;  /* 0x000000340424723c */ /* 0x040fe60000041828 */
[----:B------:R-:W4:Y:S03]  /*3aa0*/  LDSM.16.M88.4 R40, [R227+0x8000] ;  /* 0x00800000e328783b */ /* 0x000f260000000200 */
[C---:B------:R-:W-:Y:S06]  /*3ab0*/  HMMA.16816.F32.BF16 R76, R4.reuse, R64, R76 ;  /* 0x00000040044c723c */ /* 0x040fec000004184c */
[C---:B------:R-:W-:Y:S06]  /*3ac0*/  HMMA.16816.F32.BF16 R128, R4.reuse, R66, R80 ;  /* 0x000000420480723c */ /* 0x040fec0000041850 */
[C---:B--2---:R-:W-:Y:S06]  /*3ad0*/  HMMA.16816.F32.BF16 R116, R4.reuse, R60, R116 ;  /* 0x0000003c0474723c */ /* 0x044fec0000041874 */
[C---:B------:R-:W-:Y:S06]  /*3ae0*/  HMMA.16816.F32.BF16 R112, R4.reuse, R62, R112 ;  /* 0x0000003e0470723c */ /* 0x040fec0000041870 */
[C---:B------:R-:W-:Y:S06]  /*3af0*/  HMMA.16816.F32.BF16 R132, R4.reuse, R56, R104 ;  /* 0x000000380484723c */ /* 0x040fec0000041868 */
[----:B------:R-:W-:Y:S01]  /*3b00*/  HMMA.16816.F32.BF16 R152, R4, R58, R16 ;  /* 0x0000003a0498723c */ /* 0x000fe20000041810 */
[----:B------:R-:W2:Y:S05]  /*3b10*/  LDSM.16.M88.4 R16, [R229+0x4000] ;  /* 0x00400000e510783b */ /* 0x000eaa0000000200 */
[C---:B------:R-:W-:Y:S06]  /*3b20*/  HMMA.16816.F32.BF16 R4, R8.reuse, R52, R96 ;  /* 0x000000340804723c */ /* 0x040fec0000041860 */
[----:B------:R-:W-:Y:S06]  /*3b30*/  HMMA.16816.F32.BF16 R44, R8, R54, R84 ;  /* 0x00000036082c723c */ /* 0x000fec0000041854 */
[----:B-1----:R-:W-:Y:S06]  /*3b40*/  HMMA.16816.F32.BF16 R36, R20, R28, R36 ;  /* 0x0000001c1424723c */ /* 0x002fec0000041824 */
[C---:B------:R-:W-:Y:S06]  /*3b50*/  HMMA.16816.F32.BF16 R48, R8.reuse, R64, R92 ;  /* 0x000000400830723c */ /* 0x040fec000004185c */
[C---:B------:R-:W-:Y:S06]  /*3b60*/  HMMA.16816.F32.BF16 R120, R8.reuse, R66, R120 ;  /* 0x000000420878723c */ /* 0x040fec0000041878 */
[C---:B------:R-:W-:Y:S06]  /*3b70*/  HMMA.16816.F32.BF16 R124, R8.reuse, R60, R124 ;  /* 0x0000003c087c723c */ /* 0x040fec000004187c */
[C---:B------:R-:W-:Y:S06]  /*3b80*/  HMMA.16816.F32.BF16 R108, R8.reuse, R62, R108 ;  /* 0x0000003e086c723c */ /* 0x040fec000004186c */
[C---:B------:R-:W-:Y:S06]  /*3b90*/  HMMA.16816.F32.BF16 R88, R8.reuse, R56, R88 ;  /* 0x000000380858723c */ /* 0x040fec0000041858 */
[----:B------:R-:W-:Y:S06]  /*3ba0*/  HMMA.16816.F32.BF16 R92, R8, R58, R72 ;  /* 0x0000003a085c723c */ /* 0x000fec0000041848 */
[C---:B---3--:R-:W-:Y:S06]  /*3bb0*/  HMMA.16816.F32.BF16 R8, R24.reuse, R28, R4 ;  /* 0x0000001c1808723c */ /* 0x048fec0000041804 */
[----:B------:R-:W-:Y:S01]  /*3bc0*/  HMMA.16816.F32.BF16 R56, R24, R30, R44 ;  /* 0x0000001e1838723c */ /* 0x000fe2000004182c */
[----:B------:R-:W-:-:S02]  /*3bd0*/  IMAD.IADD R5, R146, 0x1, R0 ;  /* 0x0000000192057824 */ /* 0x000fc400078e0200 */
[----:B------:R-:W-:Y:S02]  /*3be0*/  IMAD.U32 R6, RZ, RZ, UR19 ;  /* 0x00000013ff067e24 */ /* 0x000fe4000f8e00ff */
[----:B------:R-:W-:Y:S01]  /*3bf0*/  IMAD.U32 R7, RZ, RZ, UR24 ;  /* 0x00000018ff077e24 */ /* 0x000fe2000f8e00ff */
[----:B----4-:R-:W-:Y:S01]  /*3c00*/  HMMA.16816.F32.BF16 R44, R12, R40, R36 ;  /* 0x000000280c2c723c */ /* 0x010fe20000041824 */
[----:B------:R-:W1:Y:S01]  /*3c10*/  LDSM.16.M88.4 R36, [R227+0x8400] ;  /* 0x00840000e324783b */ /* 0x000e620000000200 */
[----:B------:R-:W-:Y:S01]  /*3c20*/  IMAD R4, R103, 0x20, R144 ;  /* 0x0000002067047824 */ /* 0x000fe200078e0290 */
[C---:B------:R-:W-:Y:S02]  /*3c30*/  VIADDMNMX R234, R5.reuse, UR31, RZ, !PT ;  /* 0x0000001f05ea7c46 */ /* 0x040fe4000f8001ff */
[----:B------:R-:W-:Y:S01]  /*3c40*/  VIADDMNMX R238, R5, UR19, R7, PT ;  /* 0x0000001305ee7c46 */ /* 0x000fe2000b800107 */
[----:B------:R-:W-:Y:S01]  /*3c50*/  HMMA.16816.F32.BF16 R52, R20, R30, R68 ;  /* 0x0000001e1434723c */ /* 0x000fe20000041844 */
[----:B------:R-:W-:Y:S01]  /*3c60*/  IADD3 R7, R6, 0x8, R5 ;  /* 0x0000000806077810 */ /* 0x000fe20007ffe005 */
[----:B------:R-:W-:Y:S01]  /*3c70*/  IMAD.IADD R0, R102, 0x1, R4 ;  /* 0x0000000166007824 */ /* 0x000fe200078e0204 */
[C---:B------:R-:W-:Y:S01]  /*3c80*/  ISETP.GE.AND P6, PT, R3.reuse, R238, PT ;  /* 0x000000ee0300720c */ /* 0x040fe20003fc6270 */
[----:B------:R-:W-:Y:S01]  /*3c90*/  VIADD R4, R3, 0x1 ;  /* 0x0000000103047836 */ /* 0x000fe20000000000 */
[----:B------:R-:W-:Y:S01]  /*3ca0*/  VIMNMX R237, R7, UR24, PT ;  /* 0x0000001807ed7c48 */ /* 0x000fe2000bfe0100 */
[----:B--2---:R-:W-:Y:S01]  /*3cb0*/  HMMA.16816.F32.BF16 R28, R16, R40, R8 ;  /* 0x00000028101c723c */ /* 0x004fe20000041808 */
[----:B------:R-:W-:-:S02]  /*3cc0*/  ISETP.LT.OR P6, PT, R3, R234, P6 ;  /* 0x000000ea0300720c */ /* 0x000fc400037c1670 */
[C---:B------:R-:W-:Y:S02]  /*3cd0*/  ISETP.GE.AND P5, PT, R4.reuse, R238, PT ;  /* 0x000000ee0400720c */ /* 0x040fe40003fa6270 */
[----:B------:R-:W-:Y:S01]  /*3ce0*/  ISETP.GE.AND P4, PT, R4, R237, PT ;  /* 0x000000ed0400720c */ /* 0x000fe20003f86270 */
[-C--:B------:R-:W-:Y:S01]  /*3cf0*/  HMMA.16816.F32.BF16 R48, R24, R32.reuse, R48 ;  /* 0x000000201830723c */ /* 0x080fe20000041830 */
[C---:B------:R-:W-:Y:S01]  /*3d00*/  VIADD R8, R5.reuse, 0x8 ;  /* 0x0000000805087836 */ /* 0x040fe20000000000 */
[C-C-:B------:R-:W-:Y:S01]  /*3d10*/  IADD3 R11, R6.reuse, 0x40, R5.reuse ;  /* 0x00000040060b7810 */ /* 0x140fe20007ffe005 */
[C---:B------:R-:W-:Y:S01]  /*3d20*/  VIADD R9, R5.reuse, 0x40 ;  /* 0x0000004005097836 */ /* 0x040fe20000000000 */
[----:B------:R-:W-:Y:S01]  /*3d30*/  IADD3 R6, R6, 0x48, R5 ;  /* 0x0000004806067810 */ /* 0x000fe20007ffe005 */
[----:B------:R-:W-:Y:S01]  /*3d40*/  VIADD R10, R5, 0x48 ;  /* 0x00000048050a7836 */ /* 0x000fe20000000000 */
[----:B------:R-:W-:Y:S01]  /*3d50*/  VIADDMNMX R233, R8, UR31, RZ, !PT ;  /* 0x0000001f08e97c46 */ /* 0x000fe2000f8001ff */
[----:B------:R-:W-:Y:S01]  /*3d60*/  HMMA.16816.F32.BF16 R64, R20, R32, R76 ;  /* 0x000000201440723c */ /* 0x000fe2000004184c */
[----:B------:R-:W-:Y:S01]  /*3d70*/  VIADDMNMX R232, R9, UR31, RZ, !PT ;  /* 0x0000001f09e87c46 */ /* 0x000fe2000f8001ff */
[----:B------:R-:W-:Y:S01]  /*3d80*/  VIADD R5, R3, 0x9 ;  /* 0x0000000903057836 */ /* 0x000fe20000000000 */
[----:B------:R-:W-:-:S02]  /*3d90*/  VIADDMNMX R231, R10, UR31, RZ, !PT ;  /* 0x0000001f0ae77c46 */ /* 0x000fc4000f8001ff */
[----:B------:R-:W-:Y:S01]  /*3da0*/  VIMNMX R236, R11, UR24, PT ;  /* 0x000000180bec7c48 */ /* 0x000fe2000bfe0100 */
[-C--:B------:R-:W-:Y:S01]  /*3db0*/  HMMA.16816.F32.BF16 R68, R20, R34.reuse, R128 ;  /* 0x000000221444723c */ /* 0x080fe20000041880 */
[----:B------:R-:W2:Y:S01]  /*3dc0*/  LDSM.16.M88.4 R8, [R225+0x8800] ;  /* 0x00880000e108783b */ /* 0x000ea20000000200 */
[----:B------:R-:W-:Y:S02]  /*3dd0*/  ISETP.GE.AND P2, PT, R3, R237, PT ;  /* 0x000000ed0300720c */ /* 0x000fe40003f46270 */
[----:B------:R-:W-:Y:S02]  /*3de0*/  VIMNMX R235, R6, UR24, PT ;  /* 0x0000001806eb7c48 */ /* 0x000fe4000bfe0100 */
[----:B------:R-:W-:Y:S01]  /*3df0*/  HMMA.16816.F32.BF16 R32, R24, R34, R120 ;  /* 0x000000221820723c */ /* 0x000fe20000041878 */
[C---:B------:R-:W-:Y:S02]  /*3e00*/  ISETP.LT.OR P5, PT, R4.reuse, R234, P5 ;  /* 0x000000ea0400720c */ /* 0x040fe40002fa1670 */
[----:B------:R-:W-:-:S02]  /*3e10*/  ISETP.LT.OR P4, PT, R4, R233, P4 ;  /* 0x000000e90400720c */ /* 0x000fc40002781670 */
[----:B------:R-:W-:Y:S01]  /*3e20*/  ISETP.LT.OR P2, PT, R3, R233, P2 ;  /* 0x000000e90300720c */ /* 0x000fe20001741670 */
[-C--:B------:R-:W-:Y:S01]  /*3e30*/  HMMA.16816.F32.BF16 R52, R12, R42.reuse, R52 ;  /* 0x0000002a0c34723c */ /* 0x080fe20000041834 */
[C---:B------:R-:W-:Y:S02]  /*3e40*/  ISETP.GE.AND P3, PT, R4.reuse, R236, PT ;  /* 0x000000ec0400720c */ /* 0x040fe40003f66270 */
[----:B------:R-:W-:Y:S02]  /*3e50*/  ISETP.GE.AND P0, PT, R4, R235, PT ;  /* 0x000000eb0400720c */ /* 0x000fe40003f06270 */
[----:B------:R-:W-:Y:S01]  /*3e60*/  FSEL R74, R28, -INF , !P6 ;  /* 0xff8000001c4a7808 */ /* 0x000fe20007000000 */
[----:B------:R-:W-:Y:S01]  /*3e70*/  HMMA.16816.F32.BF16 R40, R16, R42, R56 ;  /* 0x0000002a1028723c */ /* 0x000fe20000041838 */
[----:B------:R-:W-:Y:S02]  /*3e80*/  FSEL R87, R30, -INF , !P2 ;  /* 0xff8000001e577808 */ /* 0x000fe40005000000 */
[----:B------:R-:W-:-:S02]  /*3e90*/  FSEL R81, R29, -INF , !P5 ;  /* 0xff8000001d517808 */ /* 0x000fc40006800000 */
[----:B------:R-:W-:Y:S01]  /*3ea0*/  FSEL R85, R31, -INF , !P4 ;  /* 0xff8000001f557808 */ /* 0x000fe20006000000 */
[----:B-1----:R-:W-:Y:S01]  /*3eb0*/  HMMA.16816.F32.BF16 R56, R12, R36, R64 ;  /* 0x000000240c38723c */ /* 0x002fe20000041840 */
[----:B------:R-:W1:Y:S01]  /*3ec0*/  LDSM.16.M88.4 R28, [R227+0x8800] ;  /* 0x00880000e31c783b */ /* 0x000e620000000200 */
[C---:B------:R-:W-:Y:S02]  /*3ed0*/  ISETP.LT.OR P3, PT, R4.reuse, R232, P3 ;  /* 0x000000e80400720c */ /* 0x040fe40001f61670 */
[----:B------:R-:W-:Y:S01]  /*3ee0*/  ISETP.LT.OR P0, PT, R4, R231, P0 ;  /* 0x000000e70400720c */ /* 0x000fe20000701670 */
[C---:B------:R-:W-:Y:S01]  /*3ef0*/  VIADD R4, R3.reuse, 0x8 ;  /* 0x0000000803047836 */ /* 0x040fe20000000000 */
[C---:B------:R-:W-:Y:S01]  /*3f00*/  ISETP.GE.AND P1, PT, R3.reuse, R236, PT ;  /* 0x000000ec0300720c */ /* 0x040fe20003f26270 */
[----:B------:R-:W-:Y:S01]  /*3f10*/  HMMA.16816.F32.BF16 R64, R16, R38, R32 ;  /* 0x000000261040723c */ /* 0x000fe20000041820 */
[C---:B------:R-:W-:Y:S01]  /*3f20*/  ISETP.GE.AND P6, PT, R3.reuse, R235, PT ;  /* 0x000000eb0300720c */ /* 0x040fe20003fc6270 */
[----:B------:R-:W3:Y:S01]  /*3f30*/  LDSM.16.M88.4 R32, [R225+0x8c00] ;  /* 0x008c0000e120783b */ /* 0x000ee20000000200 */
[----:B------:R-:W-:-:S02]  /*3f40*/  ISETP.LT.OR P1, PT, R3, R232, P1 ;  /* 0x000000e80300720c */ /* 0x000fc40000f21670 */
[----:B------:R-:W-:Y:S01]  /*3f50*/  ISETP.LT.OR P6, PT, R3, R231, P6 ;  /* 0x000000e70300720c */ /* 0x000fe200037c1670 */
[----:B------:R-:W-:Y:S01]  /*3f60*/  HMMA.16816.F32.BF16 R60, R16, R36, R48 ;  /* 0x00000024103c723c */ /* 0x000fe20000041830 */
[----:B------:R-:W-:Y:S02]  /*3f70*/  ISETP.GE.AND P2, PT, R4, R238, PT ;  /* 0x000000ee0400720c */ /* 0x000fe40003f46270 */
[----:B------:R-:W-:Y:S02]  /*3f80*/  FSEL R77, R44, -INF , !P1 ;  /* 0xff8000002c4d7808 */ /* 0x000fe40004800000 */
[----:B------:R-:W-:Y:S01]  /*3f90*/  FSEL R80, R46, -INF , !P6 ;  /* 0xff8000002e507808 */ /* 0x000fe20007000000 */
[----:B--2---:R-:W-:Y:S01]  /*3fa0*/  HMMA.16816.F32.BF16 R48, R24, R8, R124 ;  /* 0x000000081830723c */ /* 0x004fe2000004187c */
[----:B------:R-:W-:Y:S02]  /*3fb0*/  FSEL R78, R45, -INF , !P3 ;  /* 0xff8000002d4e7808 */ /* 0x000fe40005800000 */
[----:B------:R-:W-:-:S02]  /*3fc0*/  ISETP.LT.OR P2, PT, R4, R234, P2 ;  /* 0x000000ea0400720c */ /* 0x000fc40001741670 */
[C---:B------:R-:W-:Y:S02]  /*3fd0*/  ISETP.GE.AND P1, PT, R4.reuse, R237, PT ;  /* 0x000000ed0400720c */ /* 0x040fe40003f26270 */
[C---:B------:R-:W-:Y:S02]  /*3fe0*/  ISETP.GE.AND P6, PT, R4.reuse, R236, PT ;  /* 0x000000ec0400720c */ /* 0x040fe40003fc6270 */
[----:B------:R-:W-:Y:S02]  /*3ff0*/  ISETP.GE.AND P3, PT, R4, R235, PT ;  /* 0x000000eb0400720c */ /* 0x000fe40003f66270 */
[----:B------:R-:W-:Y:S02]  /*4000*/  FSEL R79, R47, -INF , !P0 ;  /* 0xff8000002f4f7808 */ /* 0x000fe40004000000 */
[----:B------:R-:W-:Y:S01]  /*4010*/  FSEL R83, R40, -INF , !P2 ;  /* 0xff80000028537808 */ /* 0x000fe20005000000 */
[----:B------:R-:W-:Y:S01]  /*4020*/  HMMA.16816.F32.BF16 R44, R20, R8, R116 ;  /* 0x00000008142c723c */ /* 0x000fe20000041874 */
[----:B------:R-:W-:-:S02]  /*4030*/  ISETP.LT.OR P1, PT, R4, R233, P1 ;  /* 0x000000e90400720c */ /* 0x000fc40000f21670 */
[C---:B------:R-:W-:Y:S02]  /*4040*/  ISETP.LT.OR P6, PT, R4.reuse, R232, P6 ;  /* 0x000000e80400720c */ /* 0x040fe400037c1670 */
[----:B------:R-:W-:Y:S01]  /*4050*/  ISETP.LT.OR P3, PT, R4, R231, P3 ;  /* 0x000000e70400720c */ /* 0x000fe20001f61670 */
[----:B------:R-:W-:Y:S01]  /*4060*/  VIADD R4, R3, 0x10 ;  /* 0x0000001003047836 */ /* 0x000fe20000000000 */
[C---:B------:R-:W-:Y:S02]  /*4070*/  ISETP.GE.AND P0, PT, R5.reuse, R238, PT ;  /* 0x000000ee0500720c */ /* 0x040fe40003f06270 */
[C---:B------:R-:W-:Y:S02]  /*4080*/  ISETP.GE.AND P5, PT, R5.reuse, R237, PT ;  /* 0x000000ed0500720c */ /* 0x040fe40003fa6270 */
[C---:B------:R-:W-:Y:S02]  /*4090*/  ISETP.GE.AND P4, PT, R5.reuse, R236, PT ;  /* 0x000000ec0500720c */ /* 0x040fe40003f86270 */
[----:B------:R-:W-:-:S02]  /*40a0*/  ISETP.GE.AND P2, PT, R5, R235, PT ;  /* 0x000000eb0500720c */ /* 0x000fc40003f46270 */
[C---:B------:R-:W-:Y:S02]  /*40b0*/  ISETP.LT.OR P0, PT, R5.reuse, R234, P0 ;  /* 0x000000ea0500720c */ /* 0x040fe40000701670 */
[C---:B------:R-:W-:Y:S02]  /*40c0*/  ISETP.LT.OR P5, PT, R5.reuse, R233, P5 ;  /* 0x000000e90500720c */ /* 0x040fe40002fa1670 */
[C---:B------:R-:W-:Y:S02]  /*40d0*/  ISETP.LT.OR P4, PT, R5.reuse, R232, P4 ;  /* 0x000000e80500720c */ /* 0x040fe40002781670 */
[----:B------:R-:W-:Y:S01]  /*40e0*/  ISETP.LT.OR P2, PT, R5, R231, P2 ;  /* 0x000000e70500720c */ /* 0x000fe20001741670 */
[----:B------:R-:W-:Y:S01]  /*40f0*/  VIADD R5, R3, 0x11 ;  /* 0x0000001103057836 */ /* 0x000fe20000000000 */
[----:B------:R-:W-:Y:S01]  /*4100*/  FSEL R86, R42, -INF , !P1 ;  /* 0xff8000002a567808 */ /* 0x000fe20004800000 */
[----:B-1----:R-:W-:Y:S01]  /*4110*/  HMMA.16816.F32.BF16 R44, R12, R28, R44 ;  /* 0x0000001c0c2c723c */ /* 0x002fe2000004182c */
[----:B------:R-:W-:-:S02]  /*4120*/  ISETP.GE.AND P1, PT, R4, R238, PT ;  /* 0x000000ee0400720c */ /* 0x000fc40003f26270 */
[----:B------:R-:W-:Y:S02]  /*4130*/  FSEL R72, R53, -INF , !P4 ;  /* 0xff80000035487808 */ /* 0x000fe40006000000 */
[----:B------:R-:W-:Y:S02]  /*4140*/  FSEL R82, R41, -INF , !P0 ;  /* 0xff80000029527808 */ /* 0x000fe40004000000 */
[----:B------:R-:W-:Y:S02]  /*4150*/  ISETP.LT.OR P1, PT, R4, R234, P1 ;  /* 0x000000ea0400720c */ /* 0x000fe40000f21670 */
[----:B------:R-:W-:Y:S02]  /*4160*/  ISETP.GE.AND P4, PT, R5, R238, PT ;  /* 0x000000ee0500720c */ /* 0x000fe40003f86270 */
[----:B------:R-:W-:Y:S02]  /*4170*/  FSEL R84, R43, -INF , !P5 ;  /* 0xff8000002b547808 */ /* 0x000fe40006800000 */
[----:B------:R-:W-:Y:S01]  /*4180*/  FSEL R73, R52, -INF , !P6 ;  /* 0xff80000034497808 */ /* 0x000fe20007000000 */
[----:B------:R-:W-:Y:S01]  /*4190*/  HMMA.16816.F32.BF16 R40, R12, R38, R68 ;  /* 0x000000260c28723c */ /* 0x000fe20000041844 */
[----:B------:R-:W-:-:S02]  /*41a0*/  FSEL R76, R54, -INF , !P3 ;  /* 0xff800000364c7808 */ /* 0x000fc40005800000 */
[----:B------:R-:W-:Y:S02]  /*41b0*/  FSEL R75, R55, -INF , !P2 ;  /* 0xff800000374b7808 */ /* 0x000fe40005000000 */
[----:B------:R-:W-:Y:S01]  /*41c0*/  ISETP.LT.OR P2, PT, R5, R234, P4 ;  /* 0x000000ea0500720c */ /* 0x000fe20002741670 */
[-C--:B------:R-:W-:Y:S01]  /*41d0*/  HMMA.16816.F32.BF16 R68, R20, R10.reuse, R112 ;  /* 0x0000000a1444723c */ /* 0x080fe20000041870 */
[----:B------:R-:W-:Y:S02]  /*41e0*/  FSEL R60, R60, -INF , !P1 ;  /* 0xff8000003c3c7808 */ /* 0x000fe40004800000 */
[C---:B------:R-:W-:Y:S02]  /*41f0*/  ISETP.GE.AND P6, PT, R4.reuse, R237, PT ;  /* 0x000000ed0400720c */ /* 0x040fe40003fc6270 */
[C---:B------:R-:W-:Y:S01]  /*4200*/  ISETP.GE.AND P3, PT, R4.reuse, R236, PT ;  /* 0x000000ec0400720c */ /* 0x040fe20003f66270 */
[----:B------:R-:W-:Y:S01]  /*4210*/  HMMA.16816.F32.BF16 R52, R24, R10, R108 ;  /* 0x0000000a1834723c */ /* 0x000fe2000004186c */
[----:B------:R-:W1:Y:S01]  /*4220*/  LDSM.16.M88.4 R8, [R227+0x8c00] ;  /* 0x008c0000e308783b */ /* 0x000e620000000200 */
[----:B------:R-:W-:Y:S01]  /*4230*/  ISETP.GE.AND P0, PT, R4, R235, PT ;  /* 0x000000eb0400720c */ /* 0x000fe20003f06270 */
[----:B------:R-:W-:-:S04]  /*4240*/  DEPBAR.LE SB0, 0x0 ;  /* 0x000080000000791a */ /* 0x000fc80000000000 */
[C---:B------:R-:W-:Y:S01]  /*4250*/  ISETP.GE.AND P4, PT, R5.reuse, R236, PT ;  /* 0x000000ec0500720c */ /* 0x040fe20003f86270 */
[C---:B---3--:R-:W-:Y:S01]  /*4260*/  HMMA.16816.F32.BF16 R36, R20.reuse, R32, R132 ;  /* 0x000000201424723c */ /* 0x048fe20000041884 */
[----:B------:R-:W-:Y:S02]  /*4270*/  ISETP.GE.AND P1, PT, R5, R235, PT ;  /* 0x000000eb0500720c */ /* 0x000fe40003f26270 */
[C---:B------:R-:W-:Y:S02]  /*4280*/  ISETP.LT.OR P6, PT, R4.reuse, R233, P6 ;  /* 0x000000e90400720c */ /* 0x040fe400037c1670 */
[CC--:B------:R-:W-:Y:S01]  /*4290*/  ISETP.LT.OR P3, PT, R4.reuse, R232.reuse, P3 ;  /* 0x000000e80400720c */ /* 0x0c0fe20001f61670 */
[----:B------:R-:W-:Y:S01]  /*42a0*/  HMMA.16816.F32.BF16 R20, R20, R34, R152 ;  /* 0x000000221414723c */ /* 0x000fe20000041898 */
[----:B------:R-:W-:Y:S01]  /*42b0*/  ISETP.LT.OR P0, PT, R4, R231, P0 ;  /* 0x000000e70400720c */ /* 0x000fe20000701670 */
[----:B------:R-:W-:Y:S01]  /*42c0*/  VIADD R4, R3, 0x18 ;  /* 0x0000001803047836 */ /* 0x000fe20000000000 */
[----:B------:R-:W-:-:S02]  /*42d0*/  ISETP.LT.OR P4, PT, R5, R232, P4 ;  /* 0x000000e80500720c */ /* 0x000fc40002781670 */
[----:B------:R-:W-:Y:S02]  /*42e0*/  ISETP.LT.OR P1, PT, R5, R231, P1 ;  /* 0x000000e70500720c */ /* 0x000fe40000f21670 */
[----:B------:R-:W-:Y:S02]  /*42f0*/  FSEL R128, R56, -INF , !P3 ;  /* 0xff80000038807808 */ /* 0x000fe40005800000 */
[----:B------:R-:W-:Y:S01]  /*4300*/  FSEL R137, R58, -INF , !P0 ;  /* 0xff8000003a897808 */ /* 0x000fe20004000000 */
[C---:B------:R-:W-:Y:S01]  /*4310*/  HMMA.16816.F32.BF16 R52, R16.reuse, R30, R52 ;  /* 0x0000001e1034723c */ /* 0x040fe20000041834 */
[----:B------:R-:W-:Y:S02]  /*4320*/  FSEL R107, R57, -INF , !P4 ;  /* 0xff800000396b7808 */ /* 0x000fe40006000000 */
[----:B------:R-:W-:Y:S01]  /*4330*/  FSEL R136, R59, -INF , !P1 ;  /* 0xff8000003b887808 */ /* 0x000fe20004800000 */
[----:B------:R-:W-:Y:S01]  /*4340*/  BAR.SYNC.DEFER_BLOCKING 0x0 ;  /* 0x0000000000007b1d */ /* 0x000fe20000010000 */
[----:B------:R-:W-:Y:S01]  /*4350*/  ISETP.GE.AND P5, PT, R5, R237, PT ;  /* 0x000000ed0500720c */ /* 0x000fe20003fa6270 */
[----:B------:R-:W-:Y:S01]  /*4360*/  HMMA.16816.F32.BF16 R56, R16, R28, R48 ;  /* 0x0000001c1038723c */ /* 0x000fe20000041830 */
[----:B------:R-:W-:-:S02]  /*4370*/  FSEL R148, R62, -INF , !P6 ;  /* 0xff8000003e947808 */ /* 0x000fc40007000000 */
[C---:B------:R-:W-:Y:S02]  /*4380*/  ISETP.GE.AND P6, PT, R4.reuse, R238, PT ;  /* 0x000000ee0400720c */ /* 0x040fe40003fc6270 */
[C---:B------:R-:W-:Y:S01]  /*4390*/  ISETP.GE.AND P3, PT, R4.reuse, R237, PT ;  /* 0x000000ed0400720c */ /* 0x040fe20003f66270 */
[C---:B------:R-:W-:Y:S01]  /*43a0*/  HMMA.16816.F32.BF16 R48, R24.reuse, R32, R88 ;  /* 0x000000201830723c */ /* 0x040fe20000041858 */
[-C--:B------:R-:W-:Y:S01]  /*43b0*/  ISETP.LT.OR P5, PT, R5, R233.reuse, P5 ;  /* 0x000000e90500720c */ /* 0x080fe20002fa1670 */
[----:B------:R-:W-:Y:S01]  /*43c0*/  VIADD R5, R3, 0x19 ;  /* 0x0000001903057836 */ /* 0x000fe20000000000 */
[----:B------:R-:W-:Y:S02]  /*43d0*/  FSEL R61, R61, -INF , !P2 ;  /* 0xff8000003d3d7808 */ /* 0x000fe40005000000 */
[C---:B------:R-:W-:Y:S01]  /*43e0*/  ISETP.LT.OR P6, PT, R4.reuse, R234, P6 ;  /* 0x000000ea0400720c */ /* 0x040fe200037c1670 */
[----:B------:R-:W-:Y:S01]  /*43f0*/  HMMA.16816.F32.BF16 R24, R24, R34, R92 ;  /* 0x000000221818723c */ /* 0x000fe2000004185c */
[----:B------:R-:W-:-:S02]  /*4400*/  ISETP.LT.OR P3, PT, R4, R233, P3 ;  /* 0x000000e90400720c */ /* 0x000fc40001f61670 */
[C---:B------:R-:W-:Y:S02]  /*4410*/  ISETP.GE.AND P0, PT, R4.reuse, R236, PT ;  /* 0x000000ec0400720c */ /* 0x040fe40003f06270 */
[----:B------:R-:W-:Y:S01]  /*4420*/  ISETP.GE.AND P2, PT, R4, R235, PT ;  /* 0x000000eb0400720c */ /* 0x000fe20003f46270 */
[----:B-1----:R-:W-:Y:S01]  /*4430*/  HMMA.16816.F32.BF16 R36, R12, R8, R36 ;  /* 0x000000080c24723c */ /* 0x002fe20000041824 */
[----:B------:R-:W-:Y:S02]  /*4440*/  FSEL R62, R64, -INF , !P6 ;  /* 0xff800000403e7808 */ /* 0x000fe40007000000 */
[----:B------:R-:W-:Y:S02]  /*4450*/  FSEL R156, R66, -INF , !P3 ;  /* 0xff800000429c7808 */ /* 0x000fe40005800000 */
[C---:B------:R-:W-:Y:S02]  /*4460*/  ISETP.LT.OR P0, PT, R4.reuse, R232, P0 ;  /* 0x000000e80400720c */ /* 0x040fe40000701670 */
[----:B------:R-:W-:Y:S01]  /*4470*/  ISETP.LT.OR P2, PT, R4, R231, P2 ;  /* 0x000000e70400720c */ /* 0x000fe20001741670 */
[----:B------:R-:W-:Y:S01]  /*4480*/  VIADD R4, R3, 0x20 ;  /* 0x0000002003047836 */ /* 0x000fe20000000000 */
[----:B------:R-:W-:-:S02]  /*4490*/  ISETP.GE.AND P6, PT, R5, R236, PT ;  /* 0x000000ec0500720c */ /* 0x000fc40003fc6270 */
[----:B------:R-:W-:Y:S02]  /*44a0*/  ISETP.GE.AND P3, PT, R5, R235, PT ;  /* 0x000000eb0500720c */ /* 0x000fe40003f66270 */
[----:B------:R-:W-:Y:S02]  /*44b0*/  FSEL R143, R63, -INF , !P5 ;  /* 0xff8000003f8f7808 */ /* 0x000fe40006800000 */
[C---:B------:R-:W-:Y:S02]  /*44c0*/  ISETP.LT.OR P6, PT, R5.reuse, R232, P6 ;  /* 0x000000e80500720c */ /* 0x040fe400037c1670 */
[C---:B------:R-:W-:Y:S02]  /*44d0*/  ISETP.LT.OR P3, PT, R5.reuse, R231, P3 ;  /* 0x000000e70500720c */ /* 0x040fe40001f61670 */
[C---:B------:R-:W-:Y:S02]  /*44e0*/  ISETP.GE.AND P5, PT, R5.reuse, R238, PT ;  /* 0x000000ee0500720c */ /* 0x040fe40003fa6270 */
[----:B------:R-:W-:-:S02]  /*44f0*/  ISETP.GE.AND P4, PT, R5, R237, PT ;  /* 0x000000ed0500720c */ /* 0x000fc40003f86270 */
[----:B------:R-:W-:Y:S02]  /*4500*/  ISETP.GE.AND P1, PT, R4, R238, PT ;  /* 0x000000ee0400720c */ /* 0x000fe40003f26270 */
[----:B------:R-:W-:Y:S02]  /*4510*/  FSEL R63, R40, -INF , !P0 ;  /* 0xff800000283f7808 */ /* 0x000fe40004000000 */
[----:B------:R-:W-:Y:S02]  /*4520*/  FSEL R140, R42, -INF , !P2 ;  /* 0xff8000002a8c7808 */ /* 0x000fe40005000000 */
[----:B------:R-:W-:Y:S02]  /*4530*/  FSEL R106, R41, -INF , !P6 ;  /* 0xff800000296a7808 */ /* 0x000fe40007000000 */
[----:B------:R-:W-:Y:S02]  /*4540*/  FSEL R141, R43, -INF , !P3 ;  /* 0xff8000002b8d7808 */ /* 0x000fe40005800000 */
[CC--:B------:R-:W-:Y:S01]  /*4550*/  ISETP.LT.OR P5, PT, R5.reuse, R234.reuse, P5 ;  /* 0x000000ea0500720c */ /* 0x0c0fe20002fa1670 */
[----:B------:R-:W-:Y:S01]  /*4560*/  HMMA.16816.F32.BF16 R40, R12, R30, R68 ;  /* 0x0000001e0c28723c */ /* 0x000fe20000041844 */
[----:B------:R-:W-:Y:S01]  /*4570*/  ISETP.LT.OR P4, PT, R5, R233, P4 ;  /* 0x000000e90500720c */ /* 0x000fe20002781670 */
[----:B------:R-:W-:Y:S01]  /*4580*/  VIADD R5, R3, 0x21 ;  /* 0x0000002103057836 */ /* 0x000fe20000000000 */
[----:B------:R-:W-:-:S02]  /*4590*/  ISETP.LT.OR P1, PT, R4, R234, P1 ;  /* 0x000000ea0400720c */ /* 0x000fc40000f21670 */
[C---:B------:R-:W-:Y:S01]  /*45a0*/  ISETP.GE.AND P0, PT, R4.reuse, R237, PT ;  /* 0x000000ed0400720c */ /* 0x040fe20003f06270 */
[----:B------:R-:W-:Y:S01]  /*45b0*/  HMMA.16816.F32.BF16 R28, R16, R8, R48 ;  /* 0x00000008101c723c */ /* 0x000fe20000041830 */
[C---:B------:R-:W-:Y:S02]  /*45c0*/  ISETP.GE.AND P2, PT, R4.reuse, R236, PT ;  /* 0x000000ec0400720c */ /* 0x040fe40003f46270 */
[----:B------:R-:W-:Y:S02]  /*45d0*/  ISETP.GE.AND P6, PT, R4, R235, PT ;  /* 0x000000eb0400720c */ /* 0x000fe40003fc6270 */
[----:B------:R-:W-:Y:S01]  /*45e0*/  FSEL R32, R65, -INF , !P5 ;  /* 0xff80000041207808 */ /* 0x000fe20006800000 */
[----:B------:R-:W-:Y:S01]  /*45f0*/  HMMA.16816.F32.BF16 R12, R12, R10, R20 ;  /* 0x0000000a0c0c723c */ /* 0x000fe20000041814 */
[----:B------:R-:W-:Y:S02]  /*4600*/  FSEL R142, R67, -INF , !P4 ;  /* 0xff800000438e7808 */ /* 0x000fe40006000000 */
[----:B------:R-:W-:-:S02]  /*4610*/  FSEL R164, R56, -INF , !P1 ;  /* 0xff80000038a47808 */ /* 0x000fc40004800000 */
[C---:B------:R-:W-:Y:S01]  /*4620*/  ISETP.GE.AND P4, PT, R5.reuse, R238, PT ;  /* 0x000000ee0500720c */ /* 0x040fe20003f86270 */
[----:B------:R-:W-:Y:S01]  /*4630*/  HMMA.16816.F32.BF16 R16, R16, R10, R24 ;  /* 0x0000000a1010723c */ /* 0x000fe20000041818 */
[C---:B------:R-:W-:Y:S02]  /*4640*/  ISETP.GE.AND P5, PT, R5.reuse, R237, PT ;  /* 0x000000ed0500720c */ /* 0x040fe40003fa6270 */
[C---:B------:R-:W-:Y:S02]  /*4650*/  ISETP.GE.AND P3, PT, R5.reuse, R236, PT ;  /* 0x000000ec0500720c */ /* 0x040fe40003f66270 */
[----:B------:R-:W-:Y:S02]  /*4660*/  ISETP.GE.AND P1, PT, R5, R235, PT ;  /* 0x000000eb0500720c */ /* 0x000fe40003f26270 */
[C---:B------:R-:W-:Y:S02]  /*4670*/  ISETP.LT.OR P0, PT, R4.reuse, R233, P0 ;  /* 0x000000e90400720c */ /* 0x040fe40000701670 */
[----:B------:R-:W-:-:S02]  /*4680*/  ISETP.LT.OR P2, PT, R4, R232, P2 ;  /* 0x000000e80400720c */ /* 0x000fc40001741670 */
[----:B------:R-:W-:Y:S01]  /*4690*/  ISETP.LT.OR P6, PT, R4, R231, P6 ;  /* 0x000000e70400720c */ /* 0x000fe200037c1670 */
[----:B------:R-:W-:Y:S01]  /*46a0*/  VIADD R4, R3, 0x28 ;  /* 0x0000002803047836 */ /* 0x000fe20000000000 */
[C---:B------:R-:W-:Y:S02]  /*46b0*/  ISETP.LT.OR P4, PT, R5.reuse, R234, P4 ;  /* 0x000000ea0500720c */ /* 0x040fe40002781670 */
[C---:B------:R-:W-:Y:S02]  /*46c0*/  ISETP.LT.OR P5, PT, R5.reuse, R233, P5 ;  /* 0x000000e90500720c */ /* 0x040fe40002fa1670 */
[C---:B------:R-:W-:Y:S02]  /*46d0*/  ISETP.LT.OR P3, PT, R5.reuse, R232, P3 ;  /* 0x000000e80500720c */ /* 0x040fe40001f61670 */
[----:B------:R-:W-:Y:S01]  /*46e0*/  ISETP.LT.OR P1, PT, R5, R231, P1 ;  /* 0x000000e70500720c */ /* 0x000fe20000f21670 */
[----:B------:R-:W-:Y:S01]  /*46f0*/  VIADD R5, R3, 0x29 ;  /* 0x0000002903057836 */ /* 0x000fe20000000000 */
[----:B------:R-:W-:-:S02]  /*4700*/  FSEL R178, R58, -INF , !P0 ;  /* 0xff8000003ab27808 */ /* 0x000fc40004000000 */
[----:B------:R-:W-:Y:S02]  /*4710*/  FSEL R163, R44, -INF , !P2 ;  /* 0xff8000002ca37808 */ /* 0x000fe40005000000 */
[----:B------:R-:W-:Y:S02]  /*4720*/  FSEL R171, R46, -INF , !P6 ;  /* 0xff8000002eab7808 */ /* 0x000fe40007000000 */
        /* <DEDUP_REMOVED lines=30> */
[----:B------:R-:W-:Y:S01]  /*4910*/  ISETP.LT.OR P1, PT, R4, R231, P1 ;  /* 0x000000e70400720c */ /* 0x000fe20000f21670 */
[----:B------:R-:W-:Y:S01]  /*4920*/  VIADD R4, R3, 0x31 ;  /* 0x0000003103047836 */ /* 0x000fe20000000000 */
[C---:B------:R-:W-:Y:S02]  /*4930*/  ISETP.LT.OR P5, PT, R5.reuse, R234, P5 ;  /* 0x000000ea0500720c */ /* 0x040fe40002fa1670 */
[C---:B------:R-:W-:Y:S02]  /*4940*/  ISETP.LT.OR P3, PT, R5.reuse, R233, P3 ;  /* 0x000000e90500720c */ /* 0x040fe40001f61670 */
[----:B------:R-:W-:Y:S02]  /*4950*/  ISETP.LT.OR P0, PT, R5, R231, P0 ;  /* 0x000000e70500720c */ /* 0x000fe40000701670 */
        /* <DEDUP_REMOVED lines=8> */
[C---:B------:R-:W-:Y:S02]  /*49e0*/  ISETP.LT.OR P0, PT, R4.reuse, R234, P0 ;  /* 0x000000ea0400720c */ /* 0x040fe40000701670 */
[C---:B------:R-:W-:Y:S02]  /*49f0*/  ISETP.LT.OR P5, PT, R4.reuse, R233, P5 ;  /* 0x000000e90400720c */ /* 0x040fe40002fa1670 */
[C---:B------:R-:W-:Y:S02]  /*4a00*/  ISETP.LT.OR P3, PT, R4.reuse, R232, P3 ;  /* 0x000000e80400720c */ /* 0x040fe40001f61670 */
[----:B------:R-:W-:Y:S01]  /*4a10*/  ISETP.LT.OR P2, PT, R4, R231, P2 ;  /* 0x000000e70400720c */ /* 0x000fe20001741670 */
[----:B------:R-:W-:Y:S01]  /*4a20*/  VIADD R4, R3, 0x38 ;  /* 0x0000003803047836 */ /* 0x000fe20000000000 */
[----:B------:R-:W-:Y:S01]  /*4a30*/  FSEL R173, R29, -INF , !P0 ;  /* 0xff8000001dad7808 */ /* 0x000fe20004000000 */
[----:B------:R-:W-:Y:S01]  /*4a40*/  VIADD R3, R3, 0x39 ;  /* 0x0000003903037836 */ /* 0x000fe20000000000 */
[----:B------:R-:W-:-:S02]  /*4a50*/  FSEL R202, R38, -INF , !P1 ;  /* 0xff80000026ca7808 */ /* 0x000fc40004800000 */
[C---:B------:R-:W-:Y:S02]  /*4a60*/  ISETP.GE.AND P0, PT, R4.reuse, R235, PT ;  /* 0x000000eb0400720c */ /* 0x040fe40003f06270 */
[C---:B------:R-:W-:Y:S02]  /*4a70*/  ISETP.GE.AND P1, PT, R4.reuse, R236, PT ;  /* 0x000000ec0400720c */ /* 0x040fe40003f26270 */
[C---:B------:R-:W-:Y:S02]  /*4a80*/  ISETP.LT.OR P0, PT, R4.reuse, R231, P0 ;  /* 0x000000e70400720c */ /* 0x040fe40000701670 */
[----:B------:R-:W-:Y:S02]  /*4a90*/  ISETP.LT.OR P1, PT, R4, R232, P1 ;  /* 0x000000e80400720c */ /* 0x000fe40000f21670 */
[----:B------:R-:W-:Y:S02]  /*4aa0*/  FSEL R201, R14, -INF , !P0 ;  /* 0xff8000000ec97808 */ /* 0x000fe40004000000 */
[----:B------:R-:W-:-:S02]  /*4ab0*/  PLOP3.LUT P0, PT, PT, PT, UP0, 0x80, 0x0 ;  /* 0x000000000000781c */ /* 0x000fc40003f0f008 */
[----:B------:R-:W-:Y:S02]  /*4ac0*/  FSEL R194, R30, -INF , !P6 ;  /* 0xff8000001ec27808 */ /* 0x000fe40007000000 */
[----:B------:R-:W-:Y:S02]  /*4ad0*/  FSEL R199, R36, -INF , !P4 ;  /* 0xff80000024c77808 */ /* 0x000fe40006000000 */
[----:B------:R-:W-:Y:S02]  /*4ae0*/  FSEL R205, R31, -INF , !P5 ;  /* 0xff8000001fcd7808 */ /* 0x000fe40006800000 */
[----:B------:R-:W-:Y:S02]  /*4af0*/  FSEL R195, R37, -INF , !P3 ;  /* 0xff80000025c37808 */ /* 0x000fe40005800000 */
[----:B------:R-:W-:Y:S02]  /*4b00*/  FSEL R200, R39, -INF , !P2 ;  /* 0xff80000027c87808 */ /* 0x000fe40005000000 */
[----:B------:R-:W-:-:S02]  /*4b10*/  FSEL R196, R12, -INF , !P1 ;  /* 0xff8000000cc47808 */ /* 0x000fc40004800000 */
[CC--:B------:R-:W-:Y:S02]  /*4b20*/  ISETP.GE.AND P6, PT, R4.reuse, R238.reuse, PT ;  /* 0x000000ee0400720c */ /* 0x0c0fe40003fc6270 */
[-C--:B------:R-:W-:Y:S02]  /*4b30*/  ISETP.GE.AND P4, PT, R4, R237.reuse, PT ;  /* 0x000000ed0400720c */ /* 0x080fe40003f86270 */
[C---:B------:R-:W-:Y:S02]  /*4b40*/  ISETP.GE.AND P5, PT, R3.reuse, R238, PT ;  /* 0x000000ee0300720c */ /* 0x040fe40003fa6270 */
[C---:B------:R-:W-:Y:S02]  /*4b50*/  ISETP.GE.AND P3, PT, R3.reuse, R237, PT ;  /* 0x000000ed0300720c */ /* 0x040fe40003f66270 */
[C---:B------:R-:W-:Y:S02]  /*4b60*/  ISETP.GE.AND P2, PT, R3.reuse, R236, PT ;  /* 0x000000ec0300720c */ /* 0x040fe40003f46270 */
[----:B------:R-:W-:-:S02]  /*4b70*/  ISETP.GE.AND P1, PT, R3, R235, PT ;  /* 0x000000eb0300720c */ /* 0x000fc40003f26270 */
[CC--:B------:R-:W-:Y:S02]  /*4b80*/  ISETP.LT.OR P6, PT, R4.reuse, R234.reuse, P6 ;  /* 0x000000ea0400720c */ /* 0x0c0fe400037c1670 */
[-C--:B------:R-:W-:Y:S02]  /*4b90*/  ISETP.LT.OR P4, PT, R4, R233.reuse, P4 ;  /* 0x000000e90400720c */ /* 0x080fe40002781670 */
[C---:B------:R-:W-:Y:S02]  /*4ba0*/  ISETP.LT.OR P5, PT, R3.reuse, R234, P5 ;  /* 0x000000ea0300720c */ /* 0x040fe40002fa1670 */
[C---:B------:R-:W-:Y:S02]  /*4bb0*/  ISETP.LT.OR P3, PT, R3.reuse, R233, P3 ;  /* 0x000000e90300720c */ /* 0x040fe40001f61670 */
[C---:B------:R-:W-:Y:S02]  /*4bc0*/  ISETP.LT.OR P2, PT, R3.reuse, R232, P2 ;  /* 0x000000e80300720c */ /* 0x040fe40001741670 */
[----:B------:R-:W-:-:S02]  /*4bd0*/  ISETP.LT.OR P1, PT, R3, R231, P1 ;  /* 0x000000e70300720c */ /* 0x000fc40000f21670 */
[----:B------:R-:W-:Y:S02]  /*4be0*/  FSEL R197, R13, -INF , !P2 ;  /* 0xff8000000dc57808 */ /* 0x000fe40005000000 */
[----:B------:R-:W-:Y:S02]  /*4bf0*/  FSEL R203, R15, -INF , !P1 ;  /* 0xff8000000fcb7808 */ /* 0x000fe40004800000 */
[----:B------:R-:W-:Y:S02]  /*4c00*/  FSEL R172, R16, -INF , !P6 ;  /* 0xff80000010ac7808 */ /* 0x000fe40007000000 */
[----:B------:R-:W-:Y:S02]  /*4c10*/  FSEL R204, R18, -INF , !P4 ;  /* 0xff80000012cc7808 */ /* 0x000fe40006000000 */
[----:B------:R-:W-:Y:S02]  /*4c20*/  FSEL R192, R17, -INF , !P5 ;  /* 0xff80000011c07808 */ /* 0x000fe40006800000 */
[----:B------:R-:W-:Y:S01]  /*4c30*/  FSEL R206, R19, -INF , !P3 ;  /* 0xff80000013ce7808 */ /* 0x000fe20005800000 */
[----:B------:R-:W-:Y:S06]  /*4c40*/  @!P0 BRA `(.L_x_222) ;  /* 0x0000000400088947 */ /* 0x000fec0003800000 */
[----:B------:R-:W-:Y:S01]  /*4c50*/  ULDC UR6, c[0x0][0x2d0] ;  /* 0x0000b40000067ab9 */ /* 0x000fe20000000800 */
[----:B------:R-:W-:Y:S01]  /*4c60*/  UIADD3 UR7, UR18, -0x2, URZ ;  /* 0xfffffffe12077890 */ /* 0x000fe2000fffe03f */
[----:B------:R-:W-:Y:S01]  /*4c70*/  ISETP.GE.AND P4, PT, R157, UR6, PT ;  /* 0x000000069d007c0c */ /* 0x000fe2000bf86270 */
[----:B------:R-:W-:Y:S01]  /*4c80*/  BSSY B0, `(.L_x_223) ;  /* 0x000003d000007945 */ /* 0x000fe20003800000 */
[----:B------:R-:W-:Y:S01]  /*4c90*/  ISETP.GE.AND P5, PT, R100, UR6, PT ;  /* 0x0000000664007c0c */ /* 0x000fe2000bfa6270 */
[----:B------:R-:W-:Y:S01]  /*4ca0*/  UIMAD UR29, UR29, UR7, URZ ;  /* 0x000000071d1d72a4 */ /* 0x000fe2000f8e023f */
[----:B------:R-:W-:Y:S01]  /*4cb0*/  ISETP.GE.AND P2, PT, R149, UR6, PT ;  /* 0x0000000695007c0c */ /* 0x000fe2000bf46270 */
[----:B------:R-:W-:Y:S01]  /*4cc0*/  USHF.R.S32.HI UR6, URZ, 0x1f, UR7 ;  /* 0x0000001f3f067899 */ /* 0x000fe20008011407 */
[----:B------:R-:W-:-:S03]  /*4cd0*/  IMAD.WIDE.U32 R4, R147, UR7, R150 ;  /* 0x0000000793047c25 */ /* 0x000fc6000f8e0096 */
[----:B------:R-:W-:-:S04]  /*4ce0*/  UIMAD UR6, UR6, UR30, UR29 ;  /* 0x0000001e060672a4 */ /* 0x000fc8000f8e021d */
[----:B------:R-:W1:Y:S02]  /*4cf0*/  @!P4 LDC.64 R12, c[0x0][0x218] ;  /* 0x00008600ff0ccb82 */ /* 0x000e640000000a00 */
[----:B------:R-:W-:Y:S01]  /*4d00*/  VIADD R5, R5, UR6 ;  /* 0x0000000605057c36 */ /* 0x000fe20008000000 */
        /* <DEDUP_REMOVED lines=8> */
[C---:B------:R-:W-:Y:S01]  /*4d90*/  IADD3 R3, P3, R4.reuse, UR26, RZ ;  /* 0x0000001a04037c10 */ /* 0x040fe2000ff7e0ff */
        /* <DEDUP_REMOVED lines=8> */
[----:B------:R-:W-:Y:S02]  /*4e20*/  @!P2 LEA.HI.X R11, R4, R11, R5, 0x1, P1 ;  /* 0x0000000b040ba211 */ /* 0x000fe400008f0c05 */
[----:B------:R-:W-:Y:S01]  /*4e30*/  IADD3.X R4, R5, UR25, RZ, P3, !PT ;  /* 0x0000001905047c10 */ /* 0x000fe20009ffe4ff */
        /* <DEDUP_REMOVED lines=33> */
.L_x_224:
[----:B------:R-:W-:Y:S05]  /*5050*/  BSYNC B0 ;  /* 0x0000000000007941 */ /* 0x000fea0003800000 */
.L_x_223:
[----:B------:R-:W0:Y:S02]  /*5060*/  LDGDEPBAR ;  /* 0x00000000000079af */ /* 0x000e240000000000 */
.L_x_222:
        /* <DEDUP_REMOVED lines=37> */
[----:B------:R-:W-:Y:S01]  /*52c0*/  FMNMX.FTZ R3, R171, R3, !PT ;  /* 0x00000003ab037209 */ /* 0x000fe20007810000 */
[----:B------:R-:W3:Y:S01]  /*52d0*/  SHFL.BFLY PT, R4, R103, 0x2, 0x1f ;  /* 0x0c401f0067047f89 */ /* 0x000ee200000e0000 */
        /* <DEDUP_REMOVED lines=10> */
[----:B------:R-:W-:Y:S01]  /*5380*/  LEA R226, R2, R224, 0x1 ;  /* 0x000000e002e27211 */ /* 0x000fe200078e08ff */
[----:B------:R-:W4:Y:S01]  /*5390*/  SHFL.BFLY PT, R5, R105, 0x2, 0x1f ;  /* 0x0c401f0069057f89 */ /* 0x000f2200000e0000 */
[----:B------:R-:W-:Y:S02]  /*53a0*/  FMNMX.FTZ R3, R201, R3, !PT ;  /* 0x00000003c9037209 */ /* 0x000fe40007810000 */
[----:B---3--:R-:W-:Y:S01]  /*53b0*/  FMNMX.FTZ R103, R103, R4, !PT ;  /* 0x0000000467677209 */ /* 0x008fe20007810000 */
[----:B------:R-:W-:Y:S01]  /*53c0*/  LDSM.16.MT88.4 R20, [R226+0x9000] ;  /* 0x00900000e214783b */ /* 0x000fe20000004200 */
[----:B------:R-:W-:Y:S02]  /*53d0*/  FMNMX.FTZ R4, R87, R85, !PT ;  /* 0x0000005557047209 */ /* 0x000fe40007810000 */
[----:B------:R-:W-:Y:S01]  /*53e0*/  FMNMX.FTZ R3, R203, R3, !PT ;  /* 0x00000003cb037209 */ /* 0x000fe20007810000 */
[----:B-12---:R-:W1:Y:S01]  /*53f0*/  SHFL.BFLY PT, R6, R103, 0x1, 0x1f ;  /* 0x0c201f0067067f89 */ /* 0x006e6200000e0000 */
[----:B------:R-:W-:-:S03]  /*5400*/  FMNMX.FTZ R4, R86, R4, !PT ;  /* 0x0000000456047209 */ /* 0x000fc60007810000 */
[----:B------:R-:W2:Y:S01]  /*5410*/  SHFL.BFLY PT, R102, R3, 0x2, 0x1f ;  /* 0x0c401f0003667f89 */ /* 0x000ea200000e0000 */
[----:B------:R-:W-:-:S03]  /*5420*/  FMNMX.FTZ R4, R84, R4, !PT ;  /* 0x0000000454047209 */ /* 0x000fc60007810000 */
[----:B------:R-:W-:Y:S01]  /*5430*/  LDSM.16.MT88.4 R36, [R226+0xa000] ;  /* 0x00a00000e224783b */ /* 0x000fe20000004200 */
[----:B------:R-:W-:-:S03]  /*5440*/  FMNMX.FTZ R4, R148, R4, !PT ;  /* 0x0000000494047209 */ /* 0x000fc60007810000 */
[----:B------:R-:W-:Y:S01]  /*5450*/  LDSM.16.MT88.4 R48, [R226+0xb000] ;  /* 0x00b00000e230783b */ /* 0x000fe20000004200 */
[----:B------:R-:W-:Y:S02]  /*5460*/  FMNMX.FTZ R4, R143, R4, !PT ;  /* 0x000000048f047209 */ /* 0x000fe40007810000 */
[----:B----4-:R-:W-:Y:S01]  /*5470*/  FMNMX.FTZ R105, R105, R5, !PT ;  /* 0x0000000569697209 */ /* 0x010fe20007810000 */
[----:B------:R-:W-:Y:S01]  /*5480*/  LDSM.16.MT88.4 R44, [R226+0xb400] ;  /* 0x00b40000e22c783b */ /* 0x000fe20000004200 */
[----:B------:R-:W-:-:S03]  /*5490*/  FMNMX.FTZ R4, R156, R4, !PT ;  /* 0x000000049c047209 */ /* 0x000fc60007810000 */
[----:B------:R-:W3:Y:S01]  /*54a0*/  SHFL.BFLY PT, R5, R105, 0x1, 0x1f ;  /* 0x0c201f0069057f89 */ /* 0x000ee200000e0000 */
[----:B------:R-:W-:Y:S02]  /*54b0*/  FMNMX.FTZ R4, R142, R4, !PT ;  /* 0x000000048e047209 */ /* 0x000fe40007810000 */
[----:B-1----:R-:W-:Y:S02]  /*54c0*/  FMNMX.FTZ R103, R103, R6, !PT ;  /* 0x0000000667677209 */ /* 0x002fe40007810000 */
[----:B------:R-:W-:Y:S02]  /*54d0*/  FMNMX.FTZ R4, R178, R4, !PT ;  /* 0x00000004b2047209 */ /* 0x000fe40007810000 */
[----:B--2---:R-:W-:Y:S01]  /*54e0*/  FMNMX.FTZ R102, R3, R102, !PT ;  /* 0x0000006603667209 */ /* 0x004fe20007810000 */
[----:B------:R-:W-:Y:S01]  /*54f0*/  FMUL.FTZ R13, R103, UR19 ;  /* 0x00000013670d7c20 */ /* 0x000fe20008410000 */
[----:B------:R-:W-:-:S03]  /*5500*/  FMNMX.FTZ R4, R180, R4, !PT ;  /* 0x00000004b4047209 */ /* 0x000fc60007810000 */
[----:B------:R-:W1:Y:S01]  /*5510*/  SHFL.BFLY PT, R6, R102, 0x1, 0x1f ;  /* 0x0c201f0066067f89 */ /* 0x000e6200000e0000 */
[----:B------:R-:W-:-:S04]  /*5520*/  FMNMX.FTZ R4, R198, R4, !PT ;  /* 0x00000004c6047209 */ /* 0x000fc80007810000 */
[----:B------:R-:W-:-:S04]  /*5530*/  FMNMX.FTZ R4, R193, R4, !PT ;  /* 0x00000004c1047209 */ /* 0x000fc80007810000 */
[----:B------:R-:W-:Y:S02]  /*5540*/  FMNMX.FTZ R4, R194, R4, !PT ;  /* 0x00000004c2047209 */ /* 0x000fe40007810000 */
[----:B---3--:R-:W-:Y:S02]  /*5550*/  FMNMX.FTZ R105, R105, R5, !PT ;  /* 0x0000000569697209 */ /* 0x008fe40007810000 */
[----:B------:R-:W-:Y:S02]  /*5560*/  FMNMX.FTZ R4, R205, R4, !PT ;  /* 0x00000004cd047209 */ /* 0x000fe40007810000 */
[C---:B------:R-:W-:Y:S01]  /*5570*/  FSETP.NEU.FTZ.AND P1, PT, R105.reuse, -INF , PT ;  /* 0xff8000006900780b */ /* 0x040fe20003f3d000 */
[----:B------:R-:W-:Y:S01]  /*5580*/  FMUL.FTZ R3, R105, UR19 ;  /* 0x0000001369037c20 */ /* 0x000fe20008410000 */
[----:B------:R-:W-:-:S04]  /*5590*/  FMNMX.FTZ R4, R204, R4, !PT ;  /* 0x00000004cc047209 */ /* 0x000fc80007810000 */
[----:B------:R-:W-:Y:S02]  /*55a0*/  FMNMX.FTZ R4, R206, R4, !PT ;  /* 0x00000004ce047209 */ /* 0x000fe40007810000 */
[----:B------:R-:W-:Y:S02]  /*55b0*/  FSEL R3, R3, RZ, P1 ;  /* 0x000000ff03037208 */ /* 0x000fe40000800000 */
[----:B-1----:R-:W-:Y:S02]  /*55c0*/  FMNMX.FTZ R102, R102, R6, !PT ;  /* 0x0000000666667209 */ /* 0x002fe40007810000 */
[----:B------:R-:W-:Y:S01]  /*55d0*/  FSETP.NEU.FTZ.AND P1, PT, R103, -INF , PT ;  /* 0xff8000006700780b */ /* 0x000fe20003f3d000 */
[----:B------:R-:W1:Y:S01]  /*55e0*/  SHFL.BFLY PT, R6, R4, 0x2, 0x1f ;  /* 0x0c401f0004067f89 */ /* 0x000e6200000e0000 */
[----:B------:R-:W-:Y:S01]  /*55f0*/  FFMA.FTZ R5, R74, UR19, -R3 ;  /* 0x000000134a057c23 */ /* 0x000fe20008010803 */
[----:B------:R-:W-:Y:S01]  /*5600*/  FMUL.FTZ R12, R102, UR19 ;  /* 0x00000013660c7c20 */ /* 0x000fe20008410000 */
[----:B------:R-:W-:-:S02]  /*5610*/  FSEL R13, R13, RZ, P1 ;  /* 0x000000ff0d0d7208 */ /* 0x000fc40000800000 */
[----:B------:R-:W-:Y:S01]  /*5620*/  FSETP.NEU.FTZ.AND P1, PT, R102, -INF , PT ;  /* 0xff8000006600780b */ /* 0x000fe20003f3d000 */
[----:B------:R2:W-:Y:S03]  /*5630*/  MUFU.EX2 R14, R5 ;  /* 0x00000005000e7308 */ /* 0x0005e60000000800 */
[----:B------:R-:W-:-:S05]  /*5640*/  FSEL R12, R12, RZ, P1 ;  /* 0x000000ff0c0c7208 */ /* 0x000fca0000800000 */
[--C-:B------:R-:W-:Y:S01]  /*5650*/  FFMA.FTZ R0, R79, UR19, -R12.reuse ;  /* 0x000000134f007c23 */ /* 0x100fe2000801080c */
[----:B------:R-:W-:-:S03]  /*5660*/  FFMA.FTZ R2, R75, UR19, -R12 ;  /* 0x000000134b027c23 */ /* 0x000fc6000801080c */
[----:B------:R3:W-:Y:S01]  /*5670*/  MUFU.EX2 R214, R0 ;  /* 0x0000000000d67308 */ /* 0x0007e20000000800 */
[----:B--2---:R-:W-:-:S07]  /*5680*/  FFMA.FTZ R5, R77, UR19, -R13 ;  /* 0x000000134d057c23 */ /* 0x004fce000801080d */
[----:B------:R2:W-:Y:S08]  /*5690*/  MUFU.EX2 R208, R2 ;  /* 0x0000000200d07308 */ /* 0x0005f00000000800 */
[----:B------:R4:W-:Y:S01]  /*56a0*/  MUFU.EX2 R213, R5 ;  /* 0x0000000500d57308 */ /* 0x0009e20000000800 */
[----:B---3--:R-:W-:-:S07]  /*56b0*/  FFMA.FTZ R0, R76, UR19, -R12 ;  /* 0x000000134c007c23 */ /* 0x008fce000801080c */
[----:B------:R1:W3:Y:S01]  /*56c0*/  MUFU.EX2 R210, R0 ;  /* 0x0000000000d27308 */ /* 0x0002e20000000800 */
[----:B--2---:R-:W-:-:S07]  /*56d0*/  FFMA.FTZ R2, R81, UR19, -R3 ;  /* 0x0000001351027c23 */ /* 0x004fce0008010803 */
[----:B------:R2:W-:Y:S01]  /*56e0*/  MUFU.EX2 R252, R2 ;  /* 0x0000000200fc7308 */ /* 0x0005e20000000800 */
[----:B----4-:R-:W-:-:S07]  /*56f0*/  FFMA.FTZ R5, R78, UR19, -R13 ;  /* 0x000000134e057c23 */ /* 0x010fce000801080d */
[----:B------:R4:W5:Y:S01]  /*5700*/  MUFU.EX2 R15, R5 ;  /* 0x00000005000f7308 */ /* 0x0009620000000800 */
[----:B-1----:R-:W-:Y:S02]  /*5710*/  FMNMX.FTZ R0, R4, R6, !PT ;  /* 0x0000000604007209 */ /* 0x002fe40007810000 */
[----:B---3--:R-:W-:-:S03]  /*5720*/  F2FP.BF16.F32.PACK_AB R7, R208, R210 ;  /* 0x000000d2d007723e */ /* 0x008fc600000010ff */
[----:B------:R-:W1:Y:S01]  /*5730*/  SHFL.BFLY PT, R8, R0, 0x1, 0x1f ;  /* 0x0c201f0000087f89 */ /* 0x000e6200000e0000 */
[----:B--2---:R-:W-:-:S04]  /*5740*/  FFMA.FTZ R2, R83, UR19, -R3 ;  /* 0x0000001353027c23 */ /* 0x004fc80008010803 */
[----:B------:R2:W-:Y:S01]  /*5750*/  MUFU.EX2 R183, R2 ;  /* 0x0000000200b77308 */ /* 0x0005e20000000800 */
[----:B----4-:R-:W-:Y:S01]  /*5760*/  FFMA.FTZ R5, R73, UR19, -R13 ;  /* 0x0000001349057c23 */ /* 0x010fe2000801080d */
[----:B-----5:R-:W-:-:S06]  /*5770*/  F2FP.BF16.F32.PACK_AB R4, R15, R213 ;  /* 0x000000d50f04723e */ /* 0x020fcc00000010ff */
[----:B------:R3:W-:Y:S01]  /*5780*/  MUFU.EX2 R207, R5 ;  /* 0x0000000500cf7308 */ /* 0x0007e20000000800 */
[----:B--2---:R-:W-:Y:S01]  /*5790*/  FFMA.FTZ R2, R82, UR19, -R3 ;  /* 0x0000001352027c23 */ /* 0x004fe20008010803 */
[----:B-1----:R-:W-:Y:S02]  /*57a0*/  FMNMX.FTZ R104, R0, R8, !PT ;  /* 0x0000000800687209 */ /* 0x002fe40007810000 */
[----:B------:R-:W-:-:S04]  /*57b0*/  F2FP.BF16.F32.PACK_AB R8, R252, R14 ;  /* 0x0000000efc08723e */ /* 0x000fc800000010ff */
[----:B------:R1:W2:Y:S01]  /*57c0*/  MUFU.EX2 R211, R2 ;  /* 0x0000000200d37308 */ /* 0x0002a20000000800 */
[C---:B------:R-:W-:Y:S01]  /*57d0*/  FSETP.NEU.FTZ.AND P1, PT, R104.reuse, -INF , PT ;  /* 0xff8000006800780b */ /* 0x040fe20003f3d000 */
[----:B------:R-:W-:Y:S01]  /*57e0*/  FMUL.FTZ R0, R104, UR19 ;  /* 0x0000001368007c20 */ /* 0x000fe20008410000 */
[----:B---3--:R-:W-:-:S04]  /*57f0*/  FFMA.FTZ R5, R72, UR19, -R13 ;  /* 0x0000001348057c23 */ /* 0x008fc8000801080d */
[----:B------:R-:W-:Y:S01]  /*5800*/  FSEL R0, R0, RZ, P1 ;  /* 0x000000ff00007208 */ /* 0x000fe20000800000 */
[----:B------:R3:W4:Y:S01]  /*5810*/  MUFU.EX2 R209, R5 ;  /* 0x0000000500d17308 */ /* 0x0007220000000800 */
[----:B-1----:R-:W-:Y:S01]  /*5820*/  FFMA.FTZ R2, R60, UR19, -R3 ;  /* 0x000000133c027c23 */ /* 0x002fe20008010803 */
[----:B--2---:R-:W-:-:S06]  /*5830*/  F2FP.BF16.F32.PACK_AB R10, R211, R183 ;  /* 0x000000b7d30a723e */ /* 0x004fcc00000010ff */
[----:B------:R1:W-:Y:S01]  /*5840*/  MUFU.EX2 R182, R2 ;  /* 0x0000000200b67308 */ /* 0x0003e20000000800 */
[----:B---3--:R-:W-:Y:S01]  /*5850*/  FFMA.FTZ R5, R80, UR19, -R12 ;  /* 0x0000001350057c23 */ /* 0x008fe2000801080c */
[----:B----4-:R-:W-:-:S06]  /*5860*/  F2FP.BF16.F32.PACK_AB R6, R209, R207 ;  /* 0x000000cfd106723e */ /* 0x010fcc00000010ff */
[----:B------:R-:W2:Y:S01]  /*5870*/  MUFU.EX2 R181, R5 ;  /* 0x0000000500b57308 */ /* 0x000ea20000000800 */
[----:B-1----:R-:W-:-:S07]  /*5880*/  FFMA.FTZ R2, R61, UR19, -R3 ;  /* 0x000000133d027c23 */ /* 0x002fce0008010803 */
[----:B------:R1:W-:Y:S01]  /*5890*/  MUFU.EX2 R165, R2 ;  /* 0x0000000200a57308 */ /* 0x0003e20000000800 */
[----:B--2---:R-:W-:-:S07]  /*58a0*/  F2FP.BF16.F32.PACK_AB R5, R214, R181 ;  /* 0x000000b5d605723e */ /* 0x004fce00000010ff */
        /* <DEDUP_REMOVED lines=8> */
[----:B------:R1:W2:Y:S01]  /*5930*/  MUFU.EX2 R247, R2 ;  /* 0x0000000200f77308 */ /* 0x0002a20000000800 */
[C---:B------:R-:W-:Y:S06]  /*5940*/  HMMA.16816.F32.BF16 R96, R4.reuse, R48, RZ ;  /* 0x000000300460723c */ /* 0x040fec00000418ff */
[C---:B------:R-:W-:Y:S06]  /*5950*/  HMMA.16816.F32.BF16 R92, R4.reuse, R18, RZ ;  /* 0x00000012045c723c */ /* 0x040fec00000418ff */
[----:B------:R-:W-:Y:S01]  /*5960*/  HMMA.16816.F32.BF16 R88, R4, R22, RZ ;  /* 0x000000160458723c */ /* 0x000fe200000418ff */
[----:B-1----:R-:W-:Y:S01]  /*5970*/  FFMA.FTZ R2, R86, UR19, -R0 ;  /* 0x0000001356027c23 */ /* 0x002fe20008010800 */
[----:B--2---:R-:W-:-:S04]  /*5980*/  F2FP.BF16.F32.PACK_AB R9, R247, R249 ;  /* 0x000000f9f709723e */ /* 0x004fc800000010ff */
[C---:B------:R-:W-:Y:S01]  /*5990*/  HMMA.16816.F32.BF16 R80, R4.reuse, R38, RZ ;  /* 0x000000260450723c */ /* 0x040fe200000418ff */
[----:B------:R1:W-:Y:S05]  /*59a0*/  MUFU.EX2 R248, R2 ;  /* 0x0000000200f87308 */ /* 0x0003ea0000000800 */
[C---:B------:R-:W-:Y:S06]  /*59b0*/  HMMA.16816.F32.BF16 R76, R4.reuse, R42, RZ ;  /* 0x0000002a044c723c */ /* 0x040fec00000418ff */
[----:B------:R-:W-:Y:S01]  /*59c0*/  HMMA.16816.F32.BF16 R72, R4, R50, RZ ;  /* 0x000000320448723c */ /* 0x000fe200000418ff */
[----:B-1----:R-:W-:-:S05]  /*59d0*/  FFMA.FTZ R2, R84, UR19, -R0 ;  /* 0x0000001354027c23 */ /* 0x002fca0008010800 */
[----:B------:R-:W-:Y:S01]  /*59e0*/  HMMA.16816.F32.BF16 R84, R4, R26, RZ ;  /* 0x0000001a0454723c */ /* 0x000fe200000418ff */
[----:B------:R1:W2:Y:S02]  /*59f0*/  MUFU.EX2 R251, R2 ;  /* 0x0000000200fb7308 */ /* 0x0002a40000000800 */
[----:B-1----:R-:W-:Y:S01]  /*5a00*/  FFMA.FTZ R2, R62, UR19, -R3 ;  /* 0x000000133e027c23 */ /* 0x002fe20008010803 */
[----:B--2---:R-:W-:-:S05]  /*5a10*/  F2FP.BF16.F32.PACK_AB R11, R251, R248 ;  /* 0x000000f8fb0b723e */ /* 0x004fca00000010ff */
[----:B------:R1:W2:Y:S02]  /*5a20*/  MUFU.EX2 R28, R2 ;  /* 0x00000002001c7308 */ /* 0x0002a40000000800 */
[C---:B------:R-:W-:Y:S06]  /*5a30*/  HMMA.16816.F32.BF16 R68, R8.reuse, R16, RZ ;  /* 0x000000100844723c */ /* 0x040fec00000418ff */
[C---:B------:R-:W-:Y:S06]  /*5a40*/  HMMA.16816.F32.BF16 R56, R8.reuse, R36, RZ ;  /* 0x000000240838723c */ /* 0x040fec00000418ff */
[----:B------:R-:W-:Y:S01]  /*5a50*/  HMMA.16816.F32.BF16 R132, R8, R22, RZ ;  /* 0x000000160884723c */ /* 0x000fe200000418ff */
[----:B-1----:R-:W-:-:S02]  /*5a60*/  FFMA.FTZ R2, R32, UR19, -R3 ;  /* 0x0000001320027c23 */ /* 0x002fc40008010803 */
[----:B------:R-:W-:Y:S02]  /*5a70*/  LDSM.16.MT88.4 R32, [R224+0xb400] ;  /* 0x00b40000e020783b */ /* 0x000fe40000004200 */
[----:B------:R1:W-:Y:S01]  /*5a80*/  MUFU.EX2 R212, R2 ;  /* 0x0000000200d47308 */ /* 0x0003e20000000800 */
[C---:B------:R-:W-:Y:S06]  /*5a90*/  HMMA.16816.F32.BF16 R144, R8.reuse, R38, RZ ;  /* 0x000000260890723c */ /* 0x040fec00000418ff */
[C---:B------:R-:W-:Y:S01]  /*5aa0*/  HMMA.16816.F32.BF16 R64, R8.reuse, R20, RZ ;  /* 0x000000140840723c */ /* 0x040fe200000418ff */
[----:B------:R-:W-:Y:S05]  /*5ab0*/  LDSM.16.MT88.4 R20, [R224+0x9400] ;  /* 0x00940000e014783b */ /* 0x000fea0000004200 */
[----:B------:R-:W-:Y:S01]  /*5ac0*/  HMMA.16816.F32.BF16 R52, R8, R40, RZ ;  /* 0x000000280834723c */ /* 0x000fe200000418ff */
[----:B-1----:R-:W-:-:S05]  /*5ad0*/  FFMA.FTZ R2, R128, UR19, -R13 ;  /* 0x0000001380027c23 */ /* 0x002fca000801080d */
[C---:B------:R-:W-:Y:S01]  /*5ae0*/  HMMA.16816.F32.BF16 R128, R8.reuse, R18, RZ ;  /* 0x000000120880723c */ /* 0x040fe200000418ff */
[----:B------:R-:W-:Y:S01]  /*5af0*/  LDSM.16.MT88.4 R16, [R226+0x9400] ;  /* 0x00940000e210783b */ /* 0x000fe20000004200 */
[----:B------:R1:W-:Y:S04]  /*5b00*/  MUFU.EX2 R250, R2 ;  /* 0x0000000200fa7308 */ /* 0x0003e80000000800 */
[C---:B------:R-:W-:Y:S06]  /*5b10*/  HMMA.16816.F32.BF16 R36, R8.reuse, R48, RZ ;  /* 0x000000300824723c */ /* 0x040fec00000418ff */
[----:B------:R-:W-:Y:S01]  /*5b20*/  HMMA.16816.F32.BF16 R152, R8, R50, RZ ;  /* 0x000000320898723c */ /* 0x000fe200000418ff */
[----:B------:R-:W-:Y:S01]  /*5b30*/  LDSM.16.MT88.4 R48, [R224+0x9800] ;  /* 0x00980000e030783b */ /* 0x000fe20000004200 */
[----:B-1----:R-:W-:Y:S01]  /*5b40*/  FFMA.FTZ R2, R107, UR19, -R13 ;  /* 0x000000136b027c23 */ /* 0x002fe2000801080d */
[----:B--2---:R-:W-:-:S02]  /*5b50*/  MOV R107, R28 ;  /* 0x0000001c006b7202 */ /* 0x004fc40000000f00 */
[----:B------:R-:W-:Y:S01]  /*5b60*/  LDSM.16.MT88.4 R28, [R226+0xa400] ;  /* 0x00a40000e21c783b */ /* 0x000fe20000004200 */
[----:B------:R1:W2:Y:S02]  /*5b70*/  MUFU.EX2 R4, R2 ;  /* 0x0000000200047308 */ /* 0x0002a40000000800 */
[--C-:B-1----:R-:W-:Y:S02]  /*5b80*/  FFMA.FTZ R2, R63, UR19, -R13.reuse ;  /* 0x000000133f027c23 */ /* 0x102fe4000801080d */
[----:B------:R-:W-:Y:S04]  /*5b90*/  HMMA.16816.F32.BF16 R60, R8, R24, RZ ;  /* 0x00000018083c723c */ /* 0x000fe800000418ff */
[----:B------:R1:W-:Y:S02]  /*5ba0*/  MUFU.EX2 R215, R2 ;  /* 0x0000000200d77308 */ /* 0x0003e40000000800 */
[----:B-1----:R-:W-:Y:S01]  /*5bb0*/  FFMA.FTZ R2, R106, UR19, -R13 ;  /* 0x000000136a027c23 */ /* 0x002fe2000801080d */
[----:B--2---:R-:W-:-:S05]  /*5bc0*/  IMAD.MOV.U32 R106, RZ, RZ, R4 ;  /* 0x000000ffff6a7224 */ /* 0x004fca00078e0004 */
[----:B------:R1:W2:Y:S01]  /*5bd0*/  MUFU.EX2 R179, R2 ;  /* 0x0000000200b37308 */ /* 0x0002a20000000800 */
[----:B------:R-:W-:Y:S01]  /*5be0*/  F2FP.BF16.F32.PACK_AB R4, R106, R250 ;  /* 0x000000fa6a04723e */ /* 0x000fe200000010ff */
[----:B-1----:R-:W-:Y:S01]  /*5bf0*/  FFMA.FTZ R2, R137, UR19, -R12 ;  /* 0x0000001389027c23 */ /* 0x002fe2000801080c */
[----:B--2---:R-:W-:-:S05]  /*5c00*/  F2FP.BF16.F32.PACK_AB R6, R179, R215 ;  /* 0x000000d7b306723e */ /* 0x004fca00000010ff */
[----:B------:R1:W-:Y:S02]  /*5c10*/  MUFU.EX2 R243, R2 ;  /* 0x0000000200f37308 */ /* 0x0003e40000000800 */
[--C-:B-1----:R-:W-:Y:S02]  /*5c20*/  FFMA.FTZ R2, R136, UR19, -R12.reuse ;  /* 0x0000001388027c23 */ /* 0x102fe4000801080c */
[----:B------:R-:W-:Y:S01]  /*5c30*/  HMMA.16816.F32.BF16 R136, R8, R26, RZ ;  /* 0x0000001a0888723c */ /* 0x000fe200000418ff */
[----:B------:R-:W1:Y:S03]  /*5c40*/  LDSM.16.MT88.4 R24, [R224+0xa400] ;  /* 0x00a40000e018783b */ /* 0x000e660000004200 */
[----:B------:R2:W3:Y:S02]  /*5c50*/  MUFU.EX2 R246, R2 ;  /* 0x0000000200f67308 */ /* 0x0004e40000000800 */
[----:B--2---:R-:W-:Y:S01]  /*5c60*/  FFMA.FTZ R2, R140, UR19, -R12 ;  /* 0x000000138c027c23 */ /* 0x004fe2000801080c */
[----:B---3--:R-:W-:-:S05]  /*5c70*/  F2FP.BF16.F32.PACK_AB R5, R246, R243 ;  /* 0x000000f3f605723e */ /* 0x008fca00000010ff */
[----:B------:R2:W-:Y:S02]  /*5c80*/  MUFU.EX2 R245, R2 ;  /* 0x0000000200f57308 */ /* 0x0005e40000000800 */
[----:B--2---:R-:W-:-:S06]  /*5c90*/  FFMA.FTZ R2, R141, UR19, -R12 ;  /* 0x000000138d027c23 */ /* 0x004fcc000801080c */
[----:B------:R2:W3:Y:S02]  /*5ca0*/  MUFU.EX2 R244, R2 ;  /* 0x0000000200f47308 */ /* 0x0004e40000000800 */
[----:B--2---:R-:W-:Y:S01]  /*5cb0*/  FFMA.FTZ R2, R148, UR19, -R0 ;  /* 0x0000001394027c23 */ /* 0x004fe20008010800 */
[----:B---3--:R-:W-:Y:S01]  /*5cc0*/  F2FP.BF16.F32.PACK_AB R7, R244, R245 ;  /* 0x000000f5f407723e */ /* 0x008fe200000010ff */
[----:B------:R-:W-:Y:S01]  /*5cd0*/  HMMA.16816.F32.BF16 R148, R8, R42, RZ ;  /* 0x0000002a0894723c */ /* 0x000fe200000418ff */
[----:B------:R-:W-:Y:S03]  /*5ce0*/  LDSM.16.MT88.4 R40, [R226+0x9800] ;  /* 0x00980000e228783b */ /* 0x000fe60000004200 */
[----:B------:R2:W-:Y:S02]  /*5cf0*/  MUFU.EX2 R241, R2 ;  /* 0x0000000200f17308 */ /* 0x0005e40000000800 */
[----:B-1----:R-:W-:Y:S01]  /*5d00*/  HMMA.16816.F32.BF16 R116, R4, R24, R116 ;  /* 0x000000180474723c */ /* 0x002fe20000041874 */
[----:B------:R-:W-:-:S05]  /*5d10*/  F2FP.BF16.F32.PACK_AB R10, R212, R107 ;  /* 0x0000006bd40a723e */ /* 0x000fca00000010ff */
[C---:B------:R-:W-:Y:S06]  /*5d20*/  HMMA.16816.F32.BF16 R124, R4.reuse, R20, R124 ;  /* 0x00000014047c723c */ /* 0x040fec000004187c */
[----:B------:R-:W-:Y:S01]  /*5d30*/  HMMA.16816.F32.BF16 R120, R4, R16, R120 ;  /* 0x000000100478723c */ /* 0x000fe20000041878 */
[----:B--2---:R-:W-:-:S04]  /*5d40*/  FFMA.FTZ R2, R143, UR19, -R0 ;  /* 0x000000138f027c23 */ /* 0x004fc80008010800 */
[----:B------:R1:W2:Y:S01]  /*5d50*/  MUFU.EX2 R242, R2 ;  /* 0x0000000200f27308 */ /* 0x0002a20000000800 */
[C---:B------:R-:W-:Y:S06]  /*5d60*/  HMMA.16816.F32.BF16 R92, R4.reuse, R22, R92 ;  /* 0x00000016045c723c */ /* 0x040fec000004185c */
[C---:B------:R-:W-:Y:S06]  /*5d70*/  HMMA.16816.F32.BF16 R96, R4.reuse, R44, R96 ;  /* 0x0000002c0460723c */ /* 0x040fec0000041860 */
[----:B------:R-:W-:Y:S01]  /*5d80*/  HMMA.16816.F32.BF16 R108, R4, R32, R108 ;  /* 0x00000020046c723c */ /* 0x000fe2000004186c */
[----:B-1----:R-:W-:Y:S01]  /*5d90*/  FFMA.FTZ R2, R156, UR19, -R0 ;  /* 0x000000139c027c23 */ /* 0x002fe20008010800 */
[----:B--2---:R-:W-:-:S04]  /*5da0*/  F2FP.BF16.F32.PACK_AB R9, R242, R241 ;  /* 0x000000f1f209723e */ /* 0x004fc800000010ff */
[----:B------:R-:W-:Y:S01]  /*5db0*/  HMMA.16816.F32.BF16 R156, R4, R28, R112 ;  /* 0x0000001c049c723c */ /* 0x000fe20000041870 */
[----:B------:R1:W-:Y:S06]  /*5dc0*/  MUFU.EX2 R240, R2 ;  /* 0x0000000200f07308 */ /* 0x0003ec0000000800 */
[----:B------:R-:W-:-:S04]  /*5dd0*/  MOV R115, R165 ;  /* 0x000000a500737202 */ /* 0x000fc80000000f00 */
[----:B------:R-:W-:Y:S01]  /*5de0*/  F2FP.BF16.F32.PACK_AB R8, R115, R182 ;  /* 0x000000b67308723e */ /* 0x000fe200000010ff */
[----:B-1----:R-:W-:Y:S02]  /*5df0*/  FFMA.FTZ R2, R142, UR19, -R0 ;  /* 0x000000138e027c23 */ /* 0x002fe40008010800 */
[C---:B------:R-:W-:Y:S02]  /*5e00*/  HMMA.16816.F32.BF16 R140, R4.reuse, R18, R88 ;  /* 0x00000012048c723c */ /* 0x040fe40000041858 */
[----:B------:R1:W2:Y:S04]  /*5e10*/  MUFU.EX2 R239, R2 ;  /* 0x0000000200ef7308 */ /* 0x0002a80000000800 */
[C---:B------:R-:W-:Y:S06]  /*5e20*/  HMMA.16816.F32.BF16 R88, R4.reuse, R26, R84 ;  /* 0x0000001a0458723c */ /* 0x040fec0000041854 */
[C---:B------:R-:W-:Y:S06]  /*5e30*/  HMMA.16816.F32.BF16 R84, R4.reuse, R30, R80 ;  /* 0x0000001e0454723c */ /* 0x040fec0000041850 */
[----:B------:R-:W-:Y:S01]  /*5e40*/  HMMA.16816.F32.BF16 R80, R4, R34, R76 ;  /* 0x000000220450723c */ /* 0x000fe2000004184c */
[----:B-1----:R-:W-:Y:S01]  /*5e50*/  FFMA.FTZ R2, R164, UR19, -R3 ;  /* 0x00000013a4027c23 */ /* 0x002fe20008010803 */
[----:B--2---:R-:W-:-:S03]  /*5e60*/  F2FP.BF16.F32.PACK_AB R11, R239, R240 ;  /* 0x000000f0ef0b723e */ /* 0x004fc600000010ff */
[----:B------:R1:W-:Y:S01]  /*5e70*/  MUFU.EX2 R223, R2 ;  /* 0x0000000200df7308 */ /* 0x0003e20000000800 */
[----:B------:R-:W-:Y:S06]  /*5e80*/  HMMA.16816.F32.BF16 R76, R4, R46, R72 ;  /* 0x0000002e044c723c */ /* 0x000fec0000041848 */
[C---:B------:R-:W-:Y:S06]  /*5e90*/  HMMA.16816.F32.BF16 R164, R8.reuse, R28, R56 ;  /* 0x0000001c08a4723c */ /* 0x040fec0000041838 */
[----:B------:R-:W-:Y:S01]  /*5ea0*/  HMMA.16816.F32.BF16 R56, R8, R18, R132 ;  /* 0x000000120838723c */ /* 0x000fe20000041884 */
[----:B-1----:R-:W-:-:S05]  /*5eb0*/  FFMA.FTZ R2, R163, UR19, -R13 ;  /* 0x00000013a3027c23 */ /* 0x002fca000801080d */
[C---:B------:R-:W-:Y:S01]  /*5ec0*/  HMMA.16816.F32.BF16 R184, R8.reuse, R32, R52 ;  /* 0x0000002008b8723c */ /* 0x040fe20000041834 */
[----:B------:R-:W-:Y:S01]  /*5ed0*/  MOV R132, R215 ;  /* 0x000000d700847202 */ /* 0x000fe20000000f00 */
[----:B------:R1:W-:Y:S01]  /*5ee0*/  MUFU.EX2 R222, R2 ;  /* 0x0000000200de7308 */ /* 0x0003e20000000800 */
[----:B------:R-:W-:Y:S01]  /*5ef0*/  IMAD.MOV.U32 R134, RZ, RZ, R106 ;  /* 0x000000ffff867224 */ /* 0x000fe200078e006a */
[----:B------:R-:W-:Y:S01]  /*5f00*/  MOV R133, R107 ;  /* 0x0000006b00857202 */ /* 0x000fe20000000f00 */
[----:B------:R-:W-:Y:S01]  /*5f10*/  IMAD.MOV.U32 R106, RZ, RZ, R214 ;  /* 0x000000ffff6a7224 */ /* 0x000fe200078e00d6 */
[----:B------:R-:W-:Y:S01]  /*5f20*/  HMMA.16816.F32.BF16 R52, R8, R26, R136 ;  /* 0x0000001a0834723c */ /* 0x000fe20000041888 */
[----:B------:R-:W-:Y:S01]  /*5f30*/  IMAD.MOV.U32 R107, RZ, RZ, R211 ;  /* 0x000000ffff6b7224 */ /* 0x000fe200078e00d3 */
[----:B------:R-:W-:-:S04]  /*5f40*/  MOV R135, R115 ;  /* 0x0000007300877202 */ /* 0x000fc80000000f00 */
[C---:B------:R-:W-:Y:S01]  /*5f50*/  HMMA.16816.F32.BF16 R188, R8.reuse, R44, R36 ;  /* 0x0000002c08bc723c */ /* 0x040fe20000041824 */
[----:B------:R-:W-:Y:S01]  /*5f60*/  MOV R138, R210 ;  /* 0x000000d2008a7202 */ /* 0x000fe20000000f00 */
[----:B------:R-:W2:Y:S01]  /*5f70*/  LDSM.16.MT88.4 R36, [R224+0xa800] ;  /* 0x00a80000e024783b */ /* 0x000ea20000004200 */
[----:B------:R-:W-:Y:S01]  /*5f80*/  MOV R137, R209 ;  /* 0x000000d100897202 */ /* 0x000fe20000000f00 */
[----:B------:R-:W-:Y:S01]  /*5f90*/  IMAD.MOV.U32 R136, RZ, RZ, R208 ;  /* 0x000000ffff887224 */ /* 0x000fe200078e00d0 */
[----:B------:R-:W-:Y:S01]  /*5fa0*/  MOV R139, R207 ;  /* 0x000000cf008b7202 */ /* 0x000fe20000000f00 */
[----:B------:R-:W-:Y:S01]  /*5fb0*/  HMMA.16816.F32.BF16 R72, R8, R20, R68 ;  /* 0x000000140848723c */ /* 0x000fe20000041844 */
[----:B-1----:R-:W-:-:S04]  /*5fc0*/  FFMA.FTZ R2, R162, UR19, -R13 ;  /* 0x00000013a2027c23 */ /* 0x002fc8000801080d */
[----:B------:R1:W3:Y:S01]  /*5fd0*/  MUFU.EX2 R221, R2 ;  /* 0x0000000200dd7308 */ /* 0x0002e20000000800 */
[C---:B------:R-:W-:Y:S01]  /*5fe0*/  HMMA.16816.F32.BF16 R68, R8.reuse, R16, R64 ;  /* 0x000000100844723c */ /* 0x040fe20000041840 */
[----:B------:R-:W-:Y:S05]  /*5ff0*/  LDSM.16.MT88.4 R16, [R224+0xb800] ;  /* 0x00b80000e010783b */ /* 0x000fea0000004200 */
[C---:B------:R-:W-:Y:S01]  /*6000*/  HMMA.16816.F32.BF16 R64, R8.reuse, R24, R60 ;  /* 0x000000180840723c */ /* 0x040fe2000004183c */
[----:B------:R-:W4:Y:S05]  /*6010*/  LDSM.16.MT88.4 R24, [R226+0xa800] ;  /* 0x00a80000e218783b */ /* 0x000f2a0000004200 */
[----:B------:R-:W-:Y:S01]  /*6020*/  HMMA.16816.F32.BF16 R60, R8, R22, R128 ;  /* 0x00000016083c723c */ /* 0x000fe20000041880 */
[----:B------:R-:W5:Y:S01]  /*6030*/  LDSM.16.MT88.4 R20, [R226+0xb800] ;  /* 0x00b80000e214783b */ /* 0x000f620000004200 */
[----:B-1----:R-:W-:Y:S01]  /*6040*/  FFMA.FTZ R2, R160, UR19, -R13 ;  /* 0x00000013a0027c23 */ /* 0x002fe2000801080d */
[----:B---3--:R-:W-:-:S03]  /*6050*/  F2FP.BF16.F32.PACK_AB R4, R221, R222 ;  /* 0x000000dedd04723e */ /* 0x008fc600000010ff */
[C---:B------:R-:W-:Y:S01]  /*6060*/  HMMA.16816.F32.BF16 R44, R8.reuse, R46, R152 ;  /* 0x0000002e082c723c */ /* 0x040fe20000041898 */
[----:B------:R1:W-:Y:S05]  /*6070*/  MUFU.EX2 R220, R2 ;  /* 0x0000000200dc7308 */ /* 0x0003ea0000000800 */
[----:B------:R-:W-:Y:S01]  /*6080*/  HMMA.16816.F32.BF16 R28, R8, R30, R144 ;  /* 0x0000001e081c723c */ /* 0x000fe20000041890 */
[----:B------:R-:W-:Y:S01]  /*6090*/  MOV R155, R136 ;  /* 0x00000088009b7202 */ /* 0x000fe20000000f00 */
[----:B------:R-:W-:Y:S01]  /*60a0*/  IMAD.MOV.U32 R136, RZ, RZ, R137 ;  /* 0x000000ffff887224 */ /* 0x000fe200078e0089 */
[----:B------:R-:W-:-:S03]  /*60b0*/  MOV R137, R107 ;  /* 0x0000006b00897202 */ /* 0x000fc60000000f00 */
[----:B------:R-:W-:Y:S01]  /*60c0*/  HMMA.16816.F32.BF16 R32, R8, R34, R148 ;  /* 0x000000220820723c */ /* 0x000fe20000041894 */
[----:B-1----:R-:W-:-:S06]  /*60d0*/  FFMA.FTZ R2, R161, UR19, -R13 ;  /* 0x00000013a1027c23 */ /* 0x002fcc000801080d */
[----:B------:R-:W-:Y:S01]  /*60e0*/  IMAD.MOV.U32 R151, RZ, RZ, R182 ;  /* 0x000000ffff977224 */ /* 0x000fe200078e00b6 */
[----:B------:R-:W-:Y:S01]  /*60f0*/  MOV R150, R179 ;  /* 0x000000b300967202 */ /* 0x000fe20000000f00 */
[----:B------:R1:W3:Y:S03]  /*6100*/  MUFU.EX2 R219, R2 ;  /* 0x0000000200db7308 */ /* 0x0002e60000000800 */
[----:B------:R-:W-:Y:S01]  /*6110*/  MOV R154, R151 ;  /* 0x00000097009a7202 */ /* 0x000fe20000000f00 */
[--C-:B-1----:R-:W-:Y:S01]  /*6120*/  FFMA.FTZ R2, R171, UR19, -R12.reuse ;  /* 0x00000013ab027c23 */ /* 0x102fe2000801080c */
[----:B------:R-:W-:Y:S02]  /*6130*/  MOV R171, R213 ;  /* 0x000000d500ab7202 */ /* 0x000fe40000000f00 */
[----:B---3--:R-:W-:Y:S01]  /*6140*/  F2FP.BF16.F32.PACK_AB R6, R219, R220 ;  /* 0x000000dcdb06723e */ /* 0x008fe200000010ff */
[----:B------:R1:W-:Y:S02]  /*6150*/  MUFU.EX2 R218, R2 ;  /* 0x0000000200da7308 */ /* 0x0003e40000000800 */
[----:B-1----:R-:W-:Y:S01]  /*6160*/  FFMA.FTZ R2, R170, UR19, -R12 ;  /* 0x00000013aa027c23 */ /* 0x002fe2000801080c */
[----:B------:R-:W-:-:S05]  /*6170*/  MOV R170, R212 ;  /* 0x000000d400aa7202 */ /* 0x000fca0000000f00 */
[----:B------:R1:W3:Y:S02]  /*6180*/  MUFU.EX2 R217, R2 ;  /* 0x0000000200d97308 */ /* 0x0002e40000000800 */
[----:B-1----:R-:W-:Y:S01]  /*6190*/  FFMA.FTZ R2, R169, UR19, -R12 ;  /* 0x00000013a9027c23 */ /* 0x002fe2000801080c */
[----:B---3--:R-:W-:Y:S02]  /*61a0*/  F2FP.BF16.F32.PACK_AB R5, R217, R218 ;  /* 0x000000dad905723e */ /* 0x008fe400000010ff */
[----:B------:R-:W-:-:S03]  /*61b0*/  MOV R169, R181 ;  /* 0x000000b500a97202 */ /* 0x000fc60000000f00 */
[----:B------:R1:W-:Y:S02]  /*61c0*/  MUFU.EX2 R216, R2 ;  /* 0x0000000200d87308 */ /* 0x0003e40000000800 */
[----:B-1----:R-:W-:Y:S01]  /*61d0*/  FFMA.FTZ R2, R168, UR19, -R12 ;  /* 0x00000013a8027c23 */ /* 0x002fe2000801080c */
[----:B------:R-:W-:-:S05]  /*61e0*/  MOV R168, R183 ;  /* 0x000000b700a87202 */ /* 0x000fca0000000f00 */
[----:B------:R1:W3:Y:S02]  /*61f0*/  MUFU.EX2 R215, R2 ;  /* 0x0000000200d77308 */ /* 0x0002e40000000800 */
[----:B-1----:R-:W-:Y:S01]  /*6200*/  FFMA.FTZ R2, R177, UR19, -R3 ;  /* 0x00000013b1027c23 */ /* 0x002fe20008010803 */
[----:B---3--:R-:W-:-:S05]  /*6210*/  F2FP.BF16.F32.PACK_AB R7, R215, R216 ;  /* 0x000000d8d707723e */ /* 0x008fca00000010ff */
[----:B------:R1:W3:Y:S02]  /*6220*/  MUFU.EX2 R214, R2 ;  /* 0x0000000200d67308 */ /* 0x0002e40000000800 */
[C---:B--2---:R-:W-:Y:S06]  /*6230*/  HMMA.16816.F32.BF16 R144, R4.reuse, R36, R116 ;  /* 0x000000240490723c */ /* 0x044fec0000041874 */
[C---:B------:R-:W-:Y:S01]  /*6240*/  HMMA.16816.F32.BF16 R112, R4.reuse, R48, R124 ;  /* 0x000000300470723c */ /* 0x040fe2000004187c */
[----:B------:R-:W-:Y:S05]  /*6250*/  LDSM.16.MT88.4 R124, [R224+0x9c00] ;  /* 0x009c0000e07c783b */ /* 0x000fea0000004200 */
[----:B------:R-:W-:Y:S01]  /*6260*/  HMMA.16816.F32.BF16 R128, R4, R40, R120 ;  /* 0x000000280480723c */ /* 0x000fe20000041878 */
[----:B-1----:R-:W-:Y:S01]  /*6270*/  FFMA.FTZ R2, R176, UR19, -R3 ;  /* 0x00000013b0027c23 */ /* 0x002fe20008010803 */
[----:B---3--:R-:W-:-:S03]  /*6280*/  F2FP.BF16.F32.PACK_AB R8, R214, R223 ;  /* 0x000000dfd608723e */ /* 0x008fc600000010ff */
[----:B------:R1:W-:Y:S01]  /*6290*/  MUFU.EX2 R213, R2 ;  /* 0x0000000200d57308 */ /* 0x0003e20000000800 */
[C---:B------:R-:W-:Y:S06]  /*62a0*/  HMMA.16816.F32.BF16 R120, R4.reuse, R50, R92 ;  /* 0x000000320478723c */ /* 0x040fec000004185c */
[C---:B------:R-:W-:Y:S06]  /*62b0*/  HMMA.16816.F32.BF16 R140, R4.reuse, R42, R140 ;  /* 0x0000002a048c723c */ /* 0x040fec000004188c */
[----:B----4-:R-:W-:Y:S01]  /*62c0*/  HMMA.16816.F32.BF16 R160, R4, R24, R156 ;  /* 0x0000001804a0723c */ /* 0x010fe2000004189c */
[----:B-1----:R-:W-:-:S05]  /*62d0*/  FFMA.FTZ R2, R174, UR19, -R3 ;  /* 0x00000013ae027c23 */ /* 0x002fca0008010803 */
[----:B------:R-:W-:Y:S01]  /*62e0*/  HMMA.16816.F32.BF16 R88, R4, R38, R88 ;  /* 0x000000260458723c */ /* 0x000fe20000041858 */
[----:B------:R1:W2:Y:S02]  /*62f0*/  MUFU.EX2 R212, R2 ;  /* 0x0000000200d47308 */ /* 0x0002a40000000800 */
[----:B-1----:R-:W-:Y:S01]  /*6300*/  FFMA.FTZ R2, R175, UR19, -R3 ;  /* 0x00000013af027c23 */ /* 0x002fe20008010803 */
[----:B--2---:R-:W-:-:S05]  /*6310*/  F2FP.BF16.F32.PACK_AB R10, R212, R213 ;  /* 0x000000d5d40a723e */ /* 0x004fca00000010ff */
[----:B------:R1:W-:Y:S02]  /*6320*/  MUFU.EX2 R211, R2 ;  /* 0x0000000200d37308 */ /* 0x0003e40000000800 */
[----:B-1----:R-:W-:-:S06]  /*6330*/  FFMA.FTZ R2, R173, UR19, -R3 ;  /* 0x00000013ad027c23 */ /* 0x002fcc0008010803 */
[----:B------:R1:W2:Y:S02]  /*6340*/  MUFU.EX2 R210, R2 ;  /* 0x0000000200d27308 */ /* 0x0002a40000000800 */
[--C-:B-1----:R-:W-:Y:S01]  /*6350*/  FFMA.FTZ R2, R172, UR19, -R3.reuse ;  /* 0x00000013ac027c23 */ /* 0x102fe20008010803 */
[----:B------:R-:W-:Y:S01]  /*6360*/  FFMA.FTZ R3, R192, UR19, -R3 ;  /* 0x00000013c0037c23 */ /* 0x000fe20008010803 */
[----:B------:R-:W-:Y:S04]  /*6370*/  HMMA.16816.F32.BF16 R172, R4, R26, R84 ;  /* 0x0000001a04ac723c */ /* 0x000fe80000041854 */
[----:B------:R1:W-:Y:S08]  /*6380*/  MUFU.EX2 R209, R2 ;  /* 0x0000000200d17308 */ /* 0x0003f00000000800 */
[----:B------:R3:W4:Y:S01]  /*6390*/  MUFU.EX2 R192, R3 ;  /* 0x0000000300c07308 */ /* 0x0007220000000800 */
[----:B-1----:R-:W-:-:S02]  /*63a0*/  FFMA.FTZ R2, R178, UR19, -R0 ;  /* 0x00000013b2027c23 */ /* 0x002fc40008010800 */
[C---:B------:R-:W-:Y:S05]  /*63b0*/  HMMA.16816.F32.BF16 R176, R4.reuse, R16, R108 ;  /* 0x0000001004b0723c */ /* 0x040fea000004186c */
[----:B------:R1:W-:Y:S01]  /*63c0*/  MUFU.EX2 R208, R2 ;  /* 0x0000000200d07308 */ /* 0x0003e20000000800 */
[----:B-----5:R-:W-:Y:S01]  /*63d0*/  HMMA.16816.F32.BF16 R108, R4, R22, R76 ;  /* 0x00000016046c723c */ /* 0x020fe2000004184c */
[----:B---3--:R-:W-:-:S05]  /*63e0*/  MOV R3, R14 ;  /* 0x0000000e00037202 */ /* 0x008fca0000000f00 */
[----:B------:R-:W-:Y:S01]  /*63f0*/  FADD.FTZ R3, R3, R252 ;  /* 0x000000fc03037221 */ /* 0x000fe20000010000 */
[----:B-1----:R-:W-:Y:S02]  /*6400*/  FFMA.FTZ R2, R180, UR19, -R0 ;  /* 0x00000013b4027c23 */ /* 0x002fe40008010800 */
[----:B------:R-:W-:Y:S02]  /*6410*/  HMMA.16816.F32.BF16 R180, R4, R20, R96 ;  /* 0x0000001404b4723c */ /* 0x000fe40000041860 */
[----:B------:R1:W3:Y:S05]  /*6420*/  MUFU.EX2 R207, R2 ;  /* 0x0000000200cf7308 */ /* 0x0002ea0000000800 */
[----:B--2---:R-:W-:-:S02]  /*6430*/  F2FP.BF16.F32.PACK_AB R96, R210, R211 ;  /* 0x000000d3d260723e */ /* 0x004fc400000010ff */
[----:B----4-:R-:W-:Y:S01]  /*6440*/  F2FP.BF16.F32.PACK_AB R98, R192, R209 ;  /* 0x000000d1c062723e */ /* 0x010fe200000010ff */
[----:B-1----:R-:W-:Y:S01]  /*6450*/  FFMA.FTZ R2, R198, UR19, -R0 ;  /* 0x00000013c6027c23 */ /* 0x002fe20008010800 */
[----:B---3--:R-:W-:-:S03]  /*6460*/  F2FP.BF16.F32.PACK_AB R9, R207, R208 ;  /* 0x000000d0cf09723e */ /* 0x008fc600000010ff */
[----:B------:R1:W-:Y:S02]  /*6470*/  MUFU.EX2 R198, R2 ;  /* 0x0000000200c67308 */ /* 0x0003e40000000800 */
[----:B-1----:R-:W-:-:S06]  /*6480*/  FFMA.FTZ R2, R193, UR19, -R0 ;  /* 0x00000013c1027c23 */ /* 0x002fcc0008010800 */
[----:B------:R1:W2:Y:S02]  /*6490*/  MUFU.EX2 R193, R2 ;  /* 0x0000000200c17308 */ /* 0x0002a40000000800 */
[----:B-1----:R-:W-:Y:S01]  /*64a0*/  FFMA.FTZ R2, R194, UR19, -R0 ;  /* 0x00000013c2027c23 */ /* 0x002fe20008010800 */
[----:B--2---:R-:W-:Y:S01]  /*64b0*/  F2FP.BF16.F32.PACK_AB R11, R193, R198 ;  /* 0x000000c6c10b723e */ /* 0x004fe200000010ff */
[----:B------:R-:W-:-:S04]  /*64c0*/  IMAD.MOV.U32 R194, RZ, RZ, R150 ;  /* 0x000000ffffc27224 */ /* 0x000fc800078e0096 */
[----:B------:R1:W-:Y:S01]  /*64d0*/  MUFU.EX2 R107, R2 ;  /* 0x00000002006b7308 */ /* 0x0003e20000000800 */
[----:B------:R-:W-:Y:S01]  /*64e0*/  HMMA.16816.F32.BF16 R148, R4, R18, R80 ;  /* 0x000000120494723c */ /* 0x000fe20000041850 */
[----:B------:R-:W-:Y:S04]  /*64f0*/  LDSM.16.MT88.4 R4, [R226+0xbc00] ;  /* 0x00bc0000e204783b */ /* 0x000fe80000004200 */
[----:B------:R-:W-:Y:S01]  /*6500*/  LDSM.16.MT88.4 R80, [R224+0xbc00] ;  /* 0x00bc0000e050783b */ /* 0x000fe20000004200 */
[C---:B------:R-:W-:Y:S06]  /*6510*/  HMMA.16816.F32.BF16 R116, R8.reuse, R48, R72 ;  /* 0x000000300874723c */ /* 0x040fec0000041848 */
[----:B------:R-:W-:Y:S01]  /*6520*/  HMMA.16816.F32.BF16 R60, R8, R50, R60 ;  /* 0x00000032083c723c */ /* 0x000fe2000004183c */
[----:B-1----:R-:W-:Y:S01]  /*6530*/  FFMA.FTZ R2, R199, UR19, -R13 ;  /* 0x00000013c7027c23 */ /* 0x002fe2000801080d */
[----:B------:R-:W-:-:S04]  /*6540*/  MOV R199, R170 ;  /* 0x000000aa00c77202 */ /* 0x000fc80000000f00 */
[C---:B------:R-:W-:Y:S01]  /*6550*/  HMMA.16816.F32.BF16 R64, R8.reuse, R36, R64 ;  /* 0x000000240840723c */ /* 0x040fe20000041840 */
[----:B------:R-:W-:Y:S02]  /*6560*/  MOV R170, R106 ;  /* 0x0000006a00aa7202 */ /* 0x000fe40000000f00 */
[----:B------:R1:W-:Y:S01]  /*6570*/  MUFU.EX2 R106, R2 ;  /* 0x00000002006a7308 */ /* 0x0003e20000000800 */
[----:B------:R-:W-:Y:S02]  /*6580*/  MOV R51, R133 ;  /* 0x0000008500337202 */ /* 0x000fe40000000f00 */
[----:B------:R-:W-:Y:S01]  /*6590*/  MOV R50, R134 ;  /* 0x0000008600327202 */ /* 0x000fe20000000f00 */
[----:B------:R-:W-:Y:S01]  /*65a0*/  HMMA.16816.F32.BF16 R56, R8, R42, R56 ;  /* 0x0000002a0838723c */ /* 0x000fe20000041838 */
[----:B------:R-:W-:-:S05]  /*65b0*/  IMAD.MOV.U32 R37, RZ, RZ, R138 ;  /* 0x000000ffff257224 */ /* 0x000fca00078e008a */
[----:B------:R-:W-:Y:S01]  /*65c0*/  HMMA.16816.F32.BF16 R164, R8, R24, R164 ;  /* 0x0000001808a4723c */ /* 0x000fe200000418a4 */
[----:B------:R-:W-:Y:S02]  /*65d0*/  MOV R43, R155 ;  /* 0x0000009b002b7202 */ /* 0x000fe40000000f00 */
[----:B------:R-:W-:-:S03]  /*65e0*/  MOV R42, R136 ;  /* 0x00000088002a7202 */ /* 0x000fc60000000f00 */
[C---:B------:R-:W-:Y:S01]  /*65f0*/  HMMA.16816.F32.BF16 R84, R8.reuse, R20, R188 ;  /* 0x000000140854723c */ /* 0x040fe200000418bc */
[----:B-1----:R-:W-:Y:S01]  /*6600*/  FFMA.FTZ R2, R195, UR19, -R13 ;  /* 0x00000013c3027c23 */ /* 0x002fe2000801080d */
[----:B------:R-:W-:Y:S01]  /*6610*/  IMAD.MOV.U32 R195, RZ, RZ, R132 ;  /* 0x000000ffffc37224 */ /* 0x000fe200078e0084 */
[----:B------:R-:W-:Y:S02]  /*6620*/  MOV R24, R15 ;  /* 0x0000000f00187202 */ /* 0x000fe40000000f00 */
[----:B------:R1:W2:Y:S01]  /*6630*/  MUFU.EX2 R49, R2 ;  /* 0x0000000200317308 */ /* 0x0002a20000000800 */
[----:B------:R-:W-:Y:S01]  /*6640*/  HMMA.16816.F32.BF16 R52, R8, R38, R52 ;  /* 0x000000260834723c */ /* 0x000fe20000041834 */
[----:B------:R-:W-:-:S05]  /*6650*/  MOV R25, R171 ;  /* 0x000000ab00197202 */ /* 0x000fca0000000f00 */
[----:B------:R-:W-:Y:S01]  /*6660*/  HMMA.16816.F32.BF16 R28, R8, R26, R28 ;  /* 0x0000001a081c723c */ /* 0x000fe2000004181c */
[----:B------:R-:W-:Y:S02]  /*6670*/  MOV R39, R168 ;  /* 0x000000a800277202 */ /* 0x000fe40000000f00 */
[----:B------:R-:W-:-:S03]  /*6680*/  MOV R38, R169 ;  /* 0x000000a900267202 */ /* 0x000fc60000000f00 */
[----:B------:R-:W-:Y:S01]  /*6690*/  HMMA.16816.F32.BF16 R32, R8, R18, R32 ;  /* 0x000000120820723c */ /* 0x000fe20000041820 */
[----:B------:R-:W-:Y:S01]  /*66a0*/  FADD.FTZ R3, R39, R3 ;  /* 0x0000000327037221 */ /* 0x000fe20000010000 */
[----:B-1----:R-:W-:Y:S01]  /*66b0*/  FFMA.FTZ R2, R196, UR19, -R13 ;  /* 0x00000013c4027c23 */ /* 0x002fe2000801080d */
[----:B------:R-:W-:-:S03]  /*66c0*/  MOV R196, R135 ;  /* 0x0000008700c47202 */ /* 0x000fc60000000f00 */
[C---:B------:R-:W-:Y:S01]  /*66d0*/  HMMA.16816.F32.BF16 R20, R8.reuse, R22, R44 ;  /* 0x000000160814723c */ /* 0x040fe2000004182c */
[----:B--2---:R-:W-:Y:S01]  /*66e0*/  F2FP.BF16.F32.PACK_AB R92, R49, R106 ;  /* 0x0000006a315c723e */ /* 0x004fe200000010ff */
[----:B------:R1:W-:Y:S04]  /*66f0*/  MUFU.EX2 R48, R2 ;  /* 0x0000000200307308 */ /* 0x0003e80000000800 */
[C---:B------:R-:W-:Y:S06]  /*6700*/  HMMA.16816.F32.BF16 R132, R8.reuse, R40, R68 ;  /* 0x000000280884723c */ /* 0x040fec0000041844 */
[----:B------:R-:W-:Y:S01]  /*6710*/  HMMA.16816.F32.BF16 R68, R8, R16, R184 ;  /* 0x000000100844723c */ /* 0x000fe200000418b8 */
[----:B-1----:R-:W-:Y:S01]  /*6720*/  FFMA.FTZ R2, R197, UR19, -R13 ;  /* 0x00000013c5027c23 */ /* 0x002fe2000801080d */
[----:B------:R-:W-:-:S02]  /*6730*/  IMAD.MOV.U32 R197, RZ, RZ, R154 ;  /* 0x000000ffffc57224 */ /* 0x000fc400078e009a */
[----:B------:R-:W1:Y:S01]  /*6740*/  LDSM.16.MT88.4 R152, [R224+0xac00] ;  /* 0x00ac0000e098783b */ /* 0x000e620000004200 */
[----:B------:R2:W3:Y:S02]  /*6750*/  MUFU.EX2 R41, R2 ;  /* 0x0000000200297308 */ /* 0x0004e40000000800 */
[----:B--2---:R-:W-:Y:S01]  /*6760*/  FFMA.FTZ R2, R202, UR19, -R12 ;  /* 0x00000013ca027c23 */ /* 0x004fe2000801080c */
[----:B------:R-:W-:Y:S02]  /*6770*/  MOV R202, R137 ;  /* 0x0000008900ca7202 */ /* 0x000fe40000000f00 */
[----:B---3--:R-:W-:-:S03]  /*6780*/  F2FP.BF16.F32.PACK_AB R94, R41, R48 ;  /* 0x00000030295e723e */ /* 0x008fc600000010ff */
[----:B------:R2:W-:Y:S01]  /*6790*/  MUFU.EX2 R40, R2 ;  /* 0x0000000200287308 */ /* 0x0005e20000000800 */
[----:B------:R-:W-:-:S04]  /*67a0*/  FADD.FTZ R3, R202, R3 ;  /* 0x00000003ca037221 */ /* 0x000fc80000010000 */
[----:B------:R-:W-:-:S04]  /*67b0*/  FADD.FTZ R3, R197, R3 ;  /* 0x00000003c5037221 */ /* 0x000fc80000010000 */
[----:B------:R-:W-:Y:S01]  /*67c0*/  FADD.FTZ R3, R196, R3 ;  /* 0x00000003c4037221 */ /* 0x000fe20000010000 */
[--C-:B--2---:R-:W-:Y:S01]  /*67d0*/  FFMA.FTZ R2, R200, UR19, -R12.reuse ;  /* 0x00000013c8027c23 */ /* 0x104fe2000801080c */
[----:B------:R-:W-:Y:S02]  /*67e0*/  MOV R200, R139 ;  /* 0x0000008b00c87202 */ /* 0x000fe40000000f00 */
[----:B------:R-:W2:Y:S01]  /*67f0*/  LDSM.16.MT88.4 R136, [R226+0x9c00] ;  /* 0x009c0000e288783b */ /* 0x000ea20000004200 */
[----:B------:R3:W4:Y:S02]  /*6800*/  MUFU.EX2 R36, R2 ;  /* 0x0000000200247308 */ /* 0x0007240000000800 */
[----:B---3--:R-:W-:Y:S01]  /*6810*/  FFMA.FTZ R2, R201, UR19, -R12 ;  /* 0x00000013c9027c23 */ /* 0x008fe2000801080c */
[----:B------:R-:W-:Y:S01]  /*6820*/  IMAD.MOV.U32 R201, RZ, RZ, R170 ;  /* 0x000000ffffc97224 */ /* 0x000fe200078e00aa */
[----:B----4-:R-:W-:Y:S01]  /*6830*/  F2FP.BF16.F32.PACK_AB R93, R36, R40 ;  /* 0x00000028245d723e */ /* 0x010fe200000010ff */
[----:B------:R-:W3:Y:S03]  /*6840*/  LDSM.16.MT88.4 R168, [R226+0xac00] ;  /* 0x00ac0000e2a8783b */ /* 0x000ee60000004200 */
[----:B------:R4:W-:Y:S01]  /*6850*/  MUFU.EX2 R15, R2 ;  /* 0x00000002000f7308 */ /* 0x0009e20000000800 */
[----:B------:R-:W-:-:S04]  /*6860*/  FADD.FTZ R8, R38, R201 ;  /* 0x000000c926087221 */ /* 0x000fc80000010000 */
[----:B------:R-:W-:Y:S01]  /*6870*/  FADD.FTZ R8, R37, R8 ;  /* 0x0000000825087221 */ /* 0x000fe20000010000 */
[----:B----4-:R-:W-:-:S04]  /*6880*/  FFMA.FTZ R2, R203, UR19, -R12 ;  /* 0x00000013cb027c23 */ /* 0x010fc8000801080c */
[----:B------:R4:W5:Y:S02]  /*6890*/  MUFU.EX2 R14, R2 ;  /* 0x00000002000e7308 */ /* 0x0009640000000800 */
[----:B----4-:R-:W-:Y:S01]  /*68a0*/  FFMA.FTZ R2, R205, UR19, -R0 ;  /* 0x00000013cd027c23 */ /* 0x010fe20008010800 */
[----:B-----5:R-:W-:-:S05]  /*68b0*/  F2FP.BF16.F32.PACK_AB R95, R14, R15 ;  /* 0x0000000f0e5f723e */ /* 0x020fca00000010ff */
[----:B------:R4:W5:Y:S02]  /*68c0*/  MUFU.EX2 R13, R2 ;  /* 0x00000002000d7308 */ /* 0x0009640000000800 */
[C---:B-1----:R-:W-:Y:S06]  /*68d0*/  HMMA.16816.F32.BF16 R156, R92.reuse, R154, R88 ;  /* 0x0000009a5c9c723c */ /* 0x042fec0000041858 */
[C---:B------:R-:W-:Y:S06]  /*68e0*/  HMMA.16816.F32.BF16 R88, R92.reuse, R4, R180 ;  /* 0x000000045c58723c */ /* 0x040fec00000418b4 */
[----:B------:R-:W-:Y:S01]  /*68f0*/  HMMA.16816.F32.BF16 R76, R92, R82, R148 ;  /* 0x000000525c4c723c */ /* 0x000fe20000041894 */
[--C-:B----4-:R-:W-:Y:S01]  /*6900*/  FFMA.FTZ R2, R204, UR19, -R0.reuse ;  /* 0x00000013cc027c23 */ /* 0x110fe20008010800 */
[----:B------:R-:W-:Y:S01]  /*6910*/  FFMA.FTZ R0, R206, UR19, -R0 ;  /* 0x00000013ce007c23 */ /* 0x000fe20008010800 */
[----:B-----5:R-:W-:-:S02]  /*6920*/  F2FP.BF16.F32.PACK_AB R97, R13, R107 ;  /* 0x0000006b0d61723e */ /* 0x020fc400000010ff */
[----:B------:R1:W-:Y:S01]  /*6930*/  MUFU.EX2 R12, R2 ;  /* 0x00000002000c7308 */ /* 0x0003e20000000800 */
[C---:B------:R-:W-:Y:S06]  /*6940*/  HMMA.16816.F32.BF16 R112, R92.reuse, R124, R112 ;  /* 0x0000007c5c70723c */ /* 0x040fec0000041870 */
[C---:B------:R-:W-:Y:S01]  /*6950*/  HMMA.16816.F32.BF16 R120, R92.reuse, R126, R120 ;  /* 0x0000007e5c78723c */ /* 0x040fe20000041878 */
[----:B------:R4:W5:Y:S05]  /*6960*/  MUFU.EX2 R9, R0 ;  /* 0x0000000000097308 */ /* 0x00096a0000000800 */
[----:B--2---:R-:W-:Y:S01]  /*6970*/  HMMA.16816.F32.BF16 R128, R92, R136, R128 ;  /* 0x000000885c80723c */ /* 0x004fe20000041880 */
[----:B-1----:R-:W-:-:S05]  /*6980*/  FADD.FTZ R2, R249, R247 ;  /* 0x000000f7f9027221 */ /* 0x002fca0000010000 */
[C---:B------:R-:W-:Y:S01]  /*6990*/  HMMA.16816.F32.BF16 R140, R92.reuse, R138, R140 ;  /* 0x0000008a5c8c723c */ /* 0x040fe2000004188c */
[----:B------:R-:W-:Y:S01]  /*69a0*/  FADD.FTZ R2, R248, R2 ;  /* 0x00000002f8027221 */ /* 0x000fe20000010000 */
[----:B----4-:R-:W-:Y:S01]  /*69b0*/  FADD.FTZ R0, R25, R24 ;  /* 0x0000001819007221 */ /* 0x010fe20000010000 */
[----:B-----5:R-:W-:Y:S02]  /*69c0*/  F2FP.BF16.F32.PACK_AB R99, R9, R12 ;  /* 0x0000000c0963723e */ /* 0x020fe400000010ff */
        /* <DEDUP_REMOVED lines=8> */
[C---:B---3--:R-:W-:Y:S01]  /*6a50*/  HMMA.16816.F32.BF16 R160, R92.reuse, R168, R160 ;  /* 0x000000a85ca0723c */ /* 0x048fe200000418a0 */
        /* <DEDUP_REMOVED lines=46> */
[C---:B------:R-:W-:Y:S01]  /*6d40*/  HMMA.16816.F32.BF16 R116, R96.reuse, R124, R116 ;  /* 0x0000007c6074723c */ /* 0x040fe20000041874 */
        /* <DEDUP_REMOVED lines=17> */
[----:B------:R-:W2:Y:S01]  /*6e60*/  LDL R51, [R1+0x18] ;  /* 0x0000180001337983 */ /* 0x000ea20000100800 */
[----:B------:R-:W-:Y:S01]  /*6e70*/  ULDC UR4, c[0x0][0x2d0] ;  /* 0x0000b40000047ab9 */ /* 0x000fe20000000800 */
[----:B------:R-:W-:-:S04]  /*6e80*/  DEPBAR.LE SB0, 0x0 ;  /* 0x000080000000791a */ /* 0x000fc80000000000 */
[----:B------:R-:W3:Y:S04]  /*6e90*/  LDL R199, [R1+0x38] ;  /* 0x0000380001c77983 */ /* 0x000ee80000100800 */
[----:B------:R-:W4:Y:S01]  /*6ea0*/  LDL.64 R194, [R1] ;  /* 0x0000000001c27983 */ /* 0x000f220000100a00 */
[----:B------:R-:W-:Y:S01]  /*6eb0*/  BAR.SYNC.DEFER_BLOCKING 0x0 ;  /* 0x0000000000007b1d */ /* 0x000fe20000010000 */
[----:B------:R-:W-:Y:S01]  /*6ec0*/  ISETP.GE.AND P4, PT, R100, UR4, PT ;  /* 0x0000000464007c0c */ /* 0x000fe2000bf86270 */
[----:B------:R-:W-:-:S04]  /*6ed0*/  UIADD3 UR17, UR18, -0x2, URZ ;  /* 0xfffffffe12117890 */ /* 0x000fc8000fffe03f */
[----:B------:R-:W-:Y:S01]  /*6ee0*/  UISETP.GT.AND UP0, UPT, UR17, UR12, UPT ;  /* 0x0000000c1100728c */ /* 0x000fe2000bf04270 */
[----:B------:R-:W1:Y:S07]  /*6ef0*/  S2R R107, SR_TID.X ;  /* 0x00000000006b7919 */ /* 0x000e6e0000002100 */
[----:B------:R-:W5:Y:S08]  /*6f00*/  @!P4 LDC.64 R4, c[0x0][0x220] ;  /* 0x00008800ff04cb82 */ /* 0x000f700000000a00 */
[----:B------:R-:W5:Y:S01]  /*6f10*/  @!P4 LDC.64 R6, c[0x0][0x220] ;  /* 0x00008800ff06cb82 */ /* 0x000f620000000a00 */
[----:B------:R-:W-:Y:S04]  /*6f20*/  @P4 STS [R230+0x9000], RZ ;  /* 0x009000ffe6004388 */ /* 0x000fe80000000800 */
[----:B------:R-:W-:Y:S04]  /*6f30*/  @P4 STS [R230+0x9004], RZ ;  /* 0x009004ffe6004388 */ /* 0x000fe80000000800 */
[----:B------:R-:W-:Y:S01]  /*6f40*/  @P4 STS.64 [R230+0x9008], RZ ;  /* 0x009008ffe6004388 */ /* 0x000fe20000000a00 */
[----:B-1----:R-:W-:-:S05]  /*6f50*/  IMAD.SHL.U32 R107, R107, 0x2, RZ ;  /* 0x000000026b6b7824 */ /* 0x002fca00078e00ff */
[----:B------:R-:W-:Y:S02]  /*6f60*/  LOP3.LUT R107, R107, 0x6, RZ, 0xc0, !PT ;  /* 0x000000066b6b7812 */ /* 0x000fe400078ec0ff */
[----:B--2---:R-:W-:Y:S02]  /*6f70*/  ISETP.GE.AND P3, PT, R51, UR4, PT ;  /* 0x0000000433007c0c */ /* 0x004fe4000bf66270 */
[----:B---3--:R-:W-:Y:S01]  /*6f80*/  ISETP.GE.AND P2, PT, R199, UR4, PT ;  /* 0x00000004c7007c0c */ /* 0x008fe2000bf46270 */
[----:B------:R-:W-:-:S04]  /*6f90*/  UIADD3 UR4, UR18, -0x2, URZ ;  /* 0xfffffffe12047890 */ /* 0x000fc8000fffe03f */
[----:B------:R-:W-:-:S06]  /*6fa0*/  USHF.R.S32.HI UR7, URZ, 0x1f, UR4 ;  /* 0x0000001f3f077899 */ /* 0x000fcc0008011404 */
[----:B------:R-:W1:Y:S01]  /*6fb0*/  @!P3 LDC.64 R10, c[0x0][0x220] ;  /* 0x00008800ff0abb82 */ /* 0x000e620000000a00 */
[----:B------:R-:W-:Y:S01]  /*6fc0*/  UIMAD UR6, UR27, UR4, URZ ;  /* 0x000000041b0672a4 */ /* 0x000fe2000f8e023f */
[----:B------:R-:W-:-:S03]  /*6fd0*/  IMAD.U32 R2, RZ, RZ, UR4 ;  /* 0x00000004ff027e24 */ /* 0x000fc6000f8e00ff */
[----:B------:R-:W-:Y:S01]  /*6fe0*/  UIMAD UR6, UR7, UR28, UR6 ;  /* 0x0000001c070672a4 */ /* 0x000fe2000f8e0206 */
[----:B----4-:R-:W-:Y:S02]  /*6ff0*/  IMAD.WIDE.U32 R2, R2, UR28, R194 ;  /* 0x0000001c02027c25 */ /* 0x010fe4000f8e00c2 */
[----:B------:R-:W2:Y:S03]  /*7000*/  @!P2 LDC.64 R8, c[0x0][0x220] ;  /* 0x00008800ff08ab82 */ /* 0x000ea60000000a00 */
[----:B------:R-:W-:Y:S01]  /*7010*/  VIADD R3, R3, UR6 ;  /* 0x0000000603037c36 */ /* 0x000fe20008000000 */
[C---:B-----5:R-:W-:Y:S02]  /*7020*/  @!P4 LEA R4, P0, R2.reuse, R4, 0x1 ;  /* 0x000000040204c211 */ /* 0x060fe400078008ff */
[C---:B------:R-:W-:Y:S02]  /*7030*/  IADD3 R0, P5, R2.reuse, UR20, RZ ;  /* 0x0000001402007c10 */ /* 0x040fe4000ffbe0ff */
[----:B------:R-:W3:Y:S01]  /*7040*/  @!P3 LDC.64 R12, c[0x0][0x220] ;  /* 0x00008800ff0cbb82 */ /* 0x000ee20000000a00 */
[----:B------:R-:W-:-:S05]  /*7050*/  @!P4 LEA.HI.X R5, R2, R5, R3, 0x1, P0 ;  /* 0x000000050205c211 */ /* 0x000fca00000f0c03 */
[----:B------:R-:W-:Y:S01]  /*7060*/  @!PT LDS RZ, [RZ] ;  /* 0x00000000fffff984 */ /* 0x000fe20000000800 */
[----:B------:R-:W-:Y:S01]  /*7070*/  @!PT LDS RZ, [RZ] ;  /* 0x00000000fffff984 */ /* 0x000fe20000000800 */
[----:B------:R-:W-:Y:S01]  /*7080*/  @!PT LDS RZ, [RZ] ;  /* 0x00000000fffff984 */ /* 0x000fe20000000800 */
[----:B------:R3:W-:Y:S02]  /*7090*/  @!P4 LDGSTS.E.BYPASS.LTC128B.128 [R230+0x9000], desc[UR22][R4.64] ;  /* 0x0900000004e6cfae */ /* 0x0007e4000b901d56 */
[----:B------:R-:W4:Y:S01]  /*70a0*/  @!P2 LDC.64 R14, c[0x0][0x220] ;  /* 0x00008800ff0eab82 */ /* 0x000f220000000a00 */
[C---:B-1----:R-:W-:Y:S01]  /*70b0*/  @!P3 LEA R10, P1, R2.reuse, R10, 0x1 ;  /* 0x0000000a020ab211 */ /* 0x042fe200078208ff */
[----:B------:R-:W-:Y:S03]  /*70c0*/  @P3 STS.128 [R230+0xa000], RZ ;  /* 0x00a000ffe6003388 */ /* 0x000fe60000000c00 */
[C---:B------:R-:W-:Y:S02]  /*70d0*/  @!P3 LEA.HI.X R11, R2.reuse, R11, R3, 0x1, P1 ;  /* 0x0000000b020bb211 */ /* 0x040fe400008f0c03 */
[----:B--2---:R-:W-:-:S03]  /*70e0*/  @!P2 LEA R8, P0, R2, R8, 0x1 ;  /* 0x000000080208a211 */ /* 0x004fc600078008ff */
[----:B------:R-:W-:Y:S01]  /*70f0*/  @!PT LDS RZ, [RZ] ;  /* 0x00000000fffff984 */ /* 0x000fe20000000800 */
[----:B------:R-:W-:Y:S01]  /*7100*/  @!PT LDS RZ, [RZ] ;  /* 0x00000000fffff984 */ /* 0x000fe20000000800 */
[----:B------:R-:W-:Y:S01]  /*7110*/  @!PT LDS RZ, [RZ] ;  /* 0x00000000fffff984 */ /* 0x000fe20000000800 */
[----:B------:R-:W-:Y:S01]  /*7120*/  @!P3 LDGSTS.E.BYPASS.LTC128B.128 [R230+0xa000], desc[UR22][R10.64+0x40] ;  /* 0x0a0000400ae6bfae */ /* 0x000fe2000b901d56 */
[----:B------:R-:W-:Y:S02]  /*7130*/  @!P2 LEA.HI.X R9, R2, R9, R3, 0x1, P0 ;  /* 0x000000090209a211 */ /* 0x000fe400000f0c03 */
[----:B------:R-:W-:Y:S01]  /*7140*/  IADD3.X R3, R3, UR16, RZ, P5, !PT ;  /* 0x0000001003037c10 */ /* 0x000fe2000affe4ff */
[----:B------:R-:W-:Y:S01]  /*7150*/  @P2 STS.128 [R230+0xb000], RZ ;  /* 0x00b000ffe6002388 */ /* 0x000fe20000000c00 */
[----:B------:R-:W-:-:S03]  /*7160*/  @!P4 LEA R6, P5, R0, R6, 0x1 ;  /* 0x000000060006c211 */ /* 0x000fc600078a08ff */
[----:B------:R-:W-:Y:S01]  /*7170*/  @!PT LDS RZ, [RZ] ;  /* 0x00000000fffff984 */ /* 0x000fe20000000800 */
[----:B------:R-:W-:Y:S01]  /*7180*/  @!PT LDS RZ, [RZ] ;  /* 0x00000000fffff984 */ /* 0x000fe20000000800 */
[----:B------:R-:W-:Y:S01]  /*7190*/  @!PT LDS RZ, [RZ] ;  /* 0x00000000fffff984 */ /* 0x000fe20000000800 */
[----:B------:R1:W-:Y:S01]  /*71a0*/  @!P2 LDGSTS.E.BYPASS.LTC128B.128 [R230+0xb000], desc[UR22][R8.64+0x80] ;  /* 0x0b00008008e6afae */ /* 0x0003e2000b901d56 */
[----:B------:R-:W-:-:S03]  /*71b0*/  @!P4 LEA.HI.X R7, R0, R7, R3, 0x1, P5 ;  /* 0x000000070007c211 */ /* 0x000fc600028f0c03 */
[----:B------:R-:W-:Y:S01]  /*71c0*/  @P4 STS.128 [R230+0x9800], RZ ;  /* 0x009800ffe6004388 */ /* 0x000fe20000000c00 */
[C---:B----4-:R-:W-:Y:S02]  /*71d0*/  @!P2 LEA R2, P0, R0.reuse, R14, 0x1 ;  /* 0x0000000e0002a211 */ /* 0x050fe400078008ff */
[C---:B---3--:R-:W-:Y:S01]  /*71e0*/  @!P3 LEA R4, P1, R0.reuse, R12, 0x1 ;  /* 0x0000000c0004b211 */ /* 0x048fe200078208ff */
[----:B------:R-:W-:Y:S01]  /*71f0*/  @!PT LDS RZ, [RZ] ;  /* 0x00000000fffff984 */ /* 0x000fe20000000800 */
[----:B------:R-:W-:Y:S01]  /*7200*/  @!PT LDS RZ, [RZ] ;  /* 0x00000000fffff984 */ /* 0x000fe20000000800 */
[----:B------:R-:W-:Y:S01]  /*7210*/  @!PT LDS RZ, [RZ] ;  /* 0x00000000fffff984 */ /* 0x000fe20000000800 */
[----:B------:R-:W-:Y:S03]  /*7220*/  @!P4 LDGSTS.E.BYPASS.LTC128B.128 [R230+0x9800], desc[UR22][R6.64] ;  /* 0x0980000006e6cfae */ /* 0x000fe6000b901d56 */
[C-C-:B------:R-:W-:Y:S01]  /*7230*/  @!P3 LEA.HI.X R5, R0.reuse, R13, R3.reuse, 0x1, P1 ;  /* 0x0000000d0005b211 */ /* 0x140fe200008f0c03 */
[----:B------:R-:W-:Y:S01]  /*7240*/  @P3 STS.128 [R230+0xa800], RZ ;  /* 0x00a800ffe6003388 */ /* 0x000fe20000000c00 */
[----:B------:R-:W-:-:S03]  /*7250*/  @!P2 LEA.HI.X R3, R0, R15, R3, 0x1, P0 ;  /* 0x0000000f0003a211 */ /* 0x000fc600000f0c03 */
[----:B------:R-:W-:Y:S01]  /*7260*/  @!PT LDS RZ, [RZ] ;  /* 0x00000000fffff984 */ /* 0x000fe20000000800 */
[----:B------:R-:W-:Y:S01]  /*7270*/  @!PT LDS RZ, [RZ] ;  /* 0x00000000fffff984 */ /* 0x000fe20000000800 */
[----:B------:R-:W-:Y:S01]  /*7280*/  @!PT LDS RZ, [RZ] ;  /* 0x00000000fffff984 */ /* 0x000fe20000000800 */
[----:B------:R2:W-:Y:S04]  /*7290*/  @!P3 LDGSTS.E.BYPASS.LTC128B.128 [R230+0xa800], desc[UR22][R4.64+0x40] ;  /* 0x0a80004004e6bfae */ /* 0x0005e8000b901d56 */
[----:B------:R-:W-:Y:S04]  /*72a0*/  @P2 STS.128 [R230+0xb800], RZ ;  /* 0x00b800ffe6002388 */ /* 0x000fe80000000c00 */
[----:B------:R-:W-:Y:S01]  /*72b0*/  @!PT LDS RZ, [RZ] ;  /* 0x00000000fffff984 */ /* 0x000fe20000000800 */
[----:B------:R-:W-:Y:S01]  /*72c0*/  @!PT LDS RZ, [RZ] ;  /* 0x00000000fffff984 */ /* 0x000fe20000000800 */
[----:B------:R-:W-:Y:S01]  /*72d0*/  @!PT LDS RZ, [RZ] ;  /* 0x00000000fffff984 */ /* 0x000fe20000000800 */
[----:B------:R3:W-:Y:S04]  /*72e0*/  @!P2 LDGSTS.E.BYPASS.LTC128B.128 [R230+0xb800], desc[UR22][R2.64+0x80] ;  /* 0x0b80008002e6afae */ /* 0x0007e8000b901d56 */
[----:B-1----:R-:W-:Y:S04]  /*72f0*/  LDSM.16.M88.4 R8, [R228+0x1000] ;  /* 0x00100000e408783b */ /* 0x002fe80000000200 */
[----:B------:R-:W1:Y:S04]  /*7300*/  LDSM.16.M88.4 R28, [R225+0x6400] ;  /* 0x00640000e11c783b */ /* 0x000e680000000200 */
[----:B------:R-:W4:Y:S04]  /*7310*/  LDSM.16.M88.4 R16, [R225+0x6000] ;  /* 0x00600000e110783b */ /* 0x000f280000000200 */
[----:B------:R-:W5:Y:S04]  /*7320*/  LDSM.16.M88.4 R24, [R225+0x6800] ;  /* 0x00680000e118783b */ /* 0x000f680000000200 */
[----:B------:R-:W3:Y:S04]  /*7330*/  LDSM.16.M88.4 R20, [R225+0x6c00] ;  /* 0x006c0000e114783b */ /* 0x000ee80000000200 */
[----:B--2---:R-:W-:Y:S04]  /*7340*/  LDSM.16.M88.4 R4, [R229+0x1000] ;  /* 0x00100000e504783b */ /* 0x004fe80000000200 */
[----:B------:R-:W2:Y:S04]  /*7350*/  LDSM.16.M88.4 R40, [R227+0x6400] ;  /* 0x00640000e328783b */ /* 0x000ea80000000200 */
[----:B------:R-:W2:Y:S04]  /*7360*/  LDSM.16.M88.4 R12, [R228] ;  /* 0x00000000e40c783b */ /* 0x000ea80000000200 */
[----:B------:R-:W2:Y:S04]  /*7370*/  LDSM.16.M88.4 R44, [R227+0x6000] ;  /* 0x00600000e32c783b */ /* 0x000ea80000000200 */
[----:B------:R-:W2:Y:S04]  /*7380*/  LDSM.16.M88.4 R36, [R227+0x6800] ;  /* 0x00680000e324783b */ /* 0x000ea80000000200 */
[----:B------:R-:W2:Y:S01]  /*7390*/  LDSM.16.M88.4 R32, [R227+0x6c00] ;  /* 0x006c0000e320783b */ /* 0x000ea20000000200 */
[C---:B-1----:R-:W-:Y:S03]  /*73a0*/  HMMA.16816.F32.BF16 R64, R8.reuse, R30, RZ ;  /* 0x0000001e0840723c */ /* 0x042fe600000418ff */
[----:B------:R-:W0:Y:S03]  /*73b0*/  LDGDEPBAR ;  /* 0x00000000000079af */ /* 0x000e260000000000 */
[C---:B----4-:R-:W-:Y:S06]  /*73c0*/  HMMA.16816.F32.BF16 R180, R8.reuse, R16, RZ ;  /* 0x0000001008b4723c */ /* 0x050fec00000418ff */
[C---:B------:R-:W-:Y:S06]  /*73d0*/  HMMA.16816.F32.BF16 R108, R8.reuse, R28, RZ ;  /* 0x0000001c086c723c */ /* 0x040fec00000418ff */
[C---:B-----5:R-:W-:Y:S06]  /*73e0*/  HMMA.16816.F32.BF16 R60, R8.reuse, R24, RZ ;  /* 0x00000018083c723c */ /* 0x060fec00000418ff */
[C---:B---3--:R-:W-:Y:S06]  /*73f0*/  HMMA.16816.F32.BF16 R52, R8.reuse, R20, RZ ;  /* 0x000000140834723c */ /* 0x048fec00000418ff */
[C---:B------:R-:W-:Y:S06]  /*7400*/  HMMA.16816.F32.BF16 R176, R8.reuse, R18, RZ ;  /* 0x0000001208b0723c */ /* 0x040fec00000418ff */
[C---:B------:R-:W-:Y:S06]  /*7410*/  HMMA.16816.F32.BF16 R56, R8.reuse, R26, RZ ;  /* 0x0000001a0838723c */ /* 0x040fec00000418ff */
[----:B------:R-:W-:Y:S01]  /*7420*/  HMMA.16816.F32.BF16 R48, R8, R22, RZ ;  /* 0x000000160830723c */ /* 0x000fe200000418ff */
[----:B------:R-:W1:Y:S05]  /*7430*/  LDSM.16.M88.4 R8, [R229] ;  /* 0x00000000e508783b */ /* 0x000e6a0000000200 */
[----:B--2---:R-:W-:Y:S06]  /*7440*/  HMMA.16816.F32.BF16 R200, R4, R42, R64 ;  /* 0x0000002a04c8723c */ /* 0x004fec0000041840 */
[----:B------:R-:W-:Y:S06]  /*7450*/  HMMA.16816.F32.BF16 R64, R12, R24, RZ ;  /* 0x000000180c40723c */ /* 0x000fec00000418ff */
[C---:B------:R-:W-:Y:S06]  /*7460*/  HMMA.16816.F32.BF16 R208, R4.reuse, R44, R180 ;  /* 0x0000002c04d0723c */ /* 0x040fec00000418b4 */
[C---:B------:R-:W-:Y:S06]  /*7470*/  HMMA.16816.F32.BF16 R212, R4.reuse, R40, R108 ;  /* 0x0000002804d4723c */ /* 0x040fec000004186c */
[C---:B------:R-:W-:Y:S06]  /*7480*/  HMMA.16816.F32.BF16 R216, R4.reuse, R36, R60 ;  /* 0x0000002404d8723c */ /* 0x040fec000004183c */
[C---:B------:R-:W-:Y:S01]  /*7490*/  HMMA.16816.F32.BF16 R220, R4.reuse, R32, R52 ;  /* 0x0000002004dc723c */ /* 0x040fe20000041834 */
[----:B------:R-:W-:Y:S05]  /*74a0*/  LDSM.16.M88.4 R52, [R225+0x7400] ;  /* 0x00740000e134783b */ /* 0x000fea0000000200 */
[C---:B------:R-:W-:Y:S06]  /*74b0*/  HMMA.16816.F32.BF16 R192, R4.reuse, R46, R176 ;  /* 0x0000002e04c0723c */ /* 0x040fec00000418b0 */
[C---:B------:R-:W-:Y:S01]  /*74c0*/  HMMA.16816.F32.BF16 R204, R4.reuse, R38, R56 ;  /* 0x0000002604cc723c */ /* 0x040fe20000041838 */
[----:B------:R-:W-:Y:S05]  /*74d0*/  LDSM.16.M88.4 R56, [R225+0x7000] ;  /* 0x00700000e138783b */ /* 0x000fea0000000200 */
[----:B------:R-:W-:Y:S01]  /*74e0*/  HMMA.16816.F32.BF16 R248, R4, R34, R48 ;  /* 0x0000002204f8723c */ /* 0x000fe20000041830 */
[----:B------:R-:W-:Y:S04]  /*74f0*/  LDSM.16.M88.4 R4, [R228+0x2000] ;  /* 0x00200000e404783b */ /* 0x000fe80000000200 */
[----:B------:R-:W2:Y:S01]  /*7500*/  LDSM.16.M88.4 R48, [R225+0x7800] ;  /* 0x00780000e130783b */ /* 0x000ea20000000200 */
[C---:B------:R-:W-:Y:S06]  /*7510*/  HMMA.16816.F32.BF16 R60, R12.reuse, R16, RZ ;  /* 0x000000100c3c723c */ /* 0x040fec00000418ff */
[C---:B------:R-:W-:Y:S06]  /*7520*/  HMMA.16816.F32.BF16 R188, R12.reuse, R18, RZ ;  /* 0x000000120cbc723c */ /* 0x040fec00000418ff */
[C---:B------:R-:W-:Y:S06]  /*7530*/  HMMA.16816.F32.BF16 R16, R12.reuse, R28, RZ ;  /* 0x0000001c0c10723c */ /* 0x040fec00000418ff */
[C---:B------:R-:W-:Y:S06]  /*7540*/  HMMA.16816.F32.BF16 R108, R12.reuse, R20, RZ ;  /* 0x000000140c6c723c */ /* 0x040fec00000418ff */
[C---:B------:R-:W-:Y:S01]  /*7550*/  HMMA.16816.F32.BF16 R180, R12.reuse, R30, RZ ;  /* 0x0000001e0cb4723c */ /* 0x040fe200000418ff */
[----:B------:R-:W3:Y:S05]  /*7560*/  LDSM.16.M88.4 R28, [R225+0x7c00] ;  /* 0x007c0000e11c783b */ /* 0x000eea0000000200 */
[C---:B------:R-:W-:Y:S06]  /*7570*/  HMMA.16816.F32.BF16 R184, R12.reuse, R26, RZ ;  /* 0x0000001a0cb8723c */ /* 0x040fec00000418ff */
[----:B------:R-:W-:Y:S06]  /*7580*/  HMMA.16816.F32.BF16 R176, R12, R22, RZ ;  /* 0x000000160cb0723c */ /* 0x000fec00000418ff */
[C---:B-1----:R-:W-:Y:S06]  /*7590*/  HMMA.16816.F32.BF16 R12, R8.reuse, R36, R64 ;  /* 0x00000024080c723c */ /* 0x042fec0000041840 */
[C---:B------:R-:W-:Y:S06]  /*75a0*/  HMMA.16816.F32.BF16 R20, R8.reuse, R40, R16 ;  /* 0x000000280814723c */ /* 0x040fec0000041810 */
[C---:B------:R-:W-:Y:S06]  /*75b0*/  HMMA.16816.F32.BF16 R16, R8.reuse, R32, R108 ;  /* 0x000000200810723c */ /* 0x040fec000004186c */
[----:B------:R-:W-:Y:S01]  /*75c0*/  HMMA.16816.F32.BF16 R64, R8, R34, R176 ;  /* 0x000000220840723c */ /* 0x000fe200000418b0 */
[----:B------:R-:W-:Y:S05]  /*75d0*/  LDSM.16.M88.4 R32, [R227+0x7800] ;  /* 0x00780000e320783b */ /* 0x000fea0000000200 */
[----:B--2---:R-:W-:Y:S01]  /*75e0*/  HMMA.16816.F32.BF16 R176, R4, R48, R12 ;  /* 0x0000003004b0723c */ /* 0x004fe2000004180c */
[----:B------:R-:W1:Y:S05]  /*75f0*/  LDSM.16.M88.4 R12, [R228+0x3000] ;  /* 0x00300000e40c783b */ /* 0x000e6a0000000200 */
[C---:B------:R-:W-:Y:S06]  /*7600*/  HMMA.16816.F32.BF16 R24, R8.reuse, R44, R60 ;  /* 0x0000002c0818723c */ /* 0x040fec000004183c */
[C---:B------:R-:W-:Y:S06]  /*7610*/  HMMA.16816.F32.BF16 R44, R8.reuse, R46, R188 ;  /* 0x0000002e082c723c */ /* 0x040fec00000418bc */
[C---:B------:R-:W-:Y:S01]  /*7620*/  HMMA.16816.F32.BF16 R60, R8.reuse, R42, R180 ;  /* 0x0000002a083c723c */ /* 0x040fe200000418b4 */
[----:B------:R-:W-:Y:S05]  /*7630*/  LDSM.16.M88.4 R40, [R227+0x7000] ;  /* 0x00700000e328783b */ /* 0x000fea0000000200 */
[----:B------:R-:W-:Y:S01]  /*7640*/  HMMA.16816.F32.BF16 R180, R8, R38, R184 ;  /* 0x0000002608b4723c */ /* 0x000fe200000418b8 */
[----:B------:R-:W-:Y:S04]  /*7650*/  LDSM.16.M88.4 R8, [R229+0x3000] ;  /* 0x00300000e508783b */ /* 0x000fe80000000200 */
[----:B------:R-:W-:Y:S01]  /*7660*/  LDSM.16.M88.4 R36, [R227+0x7400] ;  /* 0x00740000e324783b */ /* 0x000fe20000000200 */
[C---:B---3--:R-:W-:Y:S03]  /*7670*/  HMMA.16816.F32.BF16 R108, R4.reuse, R28, R16 ;  /* 0x0000001c046c723c */ /* 0x048fe60000041810 */
[----:B------:R-:W2:Y:S03]  /*7680*/  LDSM.16.M88.4 R16, [R229+0x2000] ;  /* 0x00200000e510783b */ /* 0x000ea60000000200 */
[----:B------:R-:W-:Y:S06]  /*7690*/  HMMA.16816.F32.BF16 R188, R4, R52, R20 ;  /* 0x0000003404bc723c */ /* 0x000fec0000041814 */
[----:B-1----:R-:W-:Y:S06]  /*76a0*/  HMMA.16816.F32.BF16 R240, R12, R28, R220 ;  /* 0x0000001c0cf0723c */ /* 0x002fec00000418dc */
[C---:B------:R-:W-:Y:S06]  /*76b0*/  HMMA.16816.F32.BF16 R44, R4.reuse, R58, R44 ;  /* 0x0000003a042c723c */ /* 0x040fec000004182c */
[C---:B------:R-:W-:Y:S06]  /*76c0*/  HMMA.16816.F32.BF16 R20, R4.reuse, R50, R180 ;  /* 0x000000320414723c */ /* 0x040fec00000418b4 */
[C---:B------:R-:W-:Y:S06]  /*76d0*/  HMMA.16816.F32.BF16 R196, R4.reuse, R56, R24 ;  /* 0x0000003804c4723c */ /* 0x040fec0000041818 */
[----:B------:R-:W-:Y:S01]  /*76e0*/  HMMA.16816.F32.BF16 R24, R4, R54, R60 ;  /* 0x000000360418723c */ /* 0x000fe2000004183c */
[----:B------:R-:W1:Y:S01]  /*76f0*/  LDSM.16.M88.4 R60, [R227+0x7c00] ;  /* 0x007c0000e33c783b */ /* 0x000e620000000200 */
[----:B------:R-:W-:-:S02]  /*7700*/  IMAD.MOV.U32 R3, RZ, RZ, R241 ;  /* 0x000000ffff037224 */ /* 0x000fc400078e00f1 */
[----:B------:R-:W-:Y:S02]  /*7710*/  IMAD.MOV.U32 R2, RZ, RZ, R242 ;  /* 0x000000ffff027224 */ /* 0x000fe400078e00f2 */
[----:B------:R-:W-:Y:S01]  /*7720*/  HMMA.16816.F32.BF16 R180, R12, R56, R208 ;  /* 0x000000380cb4723c */ /* 0x000fe200000418d0 */
[----:B------:R-:W-:-:S05]  /*7730*/  IMAD.MOV.U32 R0, RZ, RZ, R243 ;  /* 0x000000ffff007224 */ /* 0x000fca00078e00f3 */
[C---:B------:R-:W-:Y:S06]  /*7740*/  HMMA.16816.F32.BF16 R56, R12.reuse, R58, R192 ;  /* 0x0000003a0c38723c */ /* 0x040fec00000418c0 */
[C---:B------:R-:W-:Y:S06]  /*7750*/  HMMA.16816.F32.BF16 R192, R12.reuse, R54, R200 ;  /* 0x000000360cc0723c */ /* 0x040fec00000418c8 */
[----:B------:R-:W-:Y:S06]  /*7760*/  HMMA.16816.F32.BF16 R200, R12, R48, R216 ;  /* 0x000000300cc8723c */ /* 0x000fec00000418d8 */
[----:B------:R-:W-:Y:S01]  /*7770*/  HMMA.16816.F32.BF16 R64, R4, R30, R64 ;  /* 0x0000001e0440723c */ /* 0x000fe20000041840 */
[----:B------:R-:W-:Y:S01]  /*7780*/  IMAD.MOV.U32 R48, RZ, RZ, R240 ;  /* 0x000000ffff307224 */ /* 0x000fe200078e00f0 */
[----:B------:R-:W-:Y:S04]  /*7790*/  LDSM.16.M88.4 R4, [R228+0x4000] ;  /* 0x00400000e404783b */ /* 0x000fe80000000200 */
[----:B------:R-:W-:Y:S06]  /*77a0*/  HMMA.16816.F32.BF16 R204, R12, R50, R204 ;  /* 0x000000320ccc723c */ /* 0x000fec00000418cc */
[C---:B--2---:R-:W-:Y:S01]  /*77b0*/  HMMA.16816.F32.BF16 R240, R16.reuse, R42, R44 ;  /* 0x0000002a10f0723c */ /* 0x044fe2000004182c */
[----:B------:R-:W2:Y:S05]  /*77c0*/  LDSM.16.M88.4 R44, [R225+0x8000] ;  /* 0x00800000e12c783b */ /* 0x000eaa0000000200 */
[----:B------:R-:W-:Y:S01]  /*77d0*/  HMMA.16816.F32.BF16 R208, R16, R34, R20 ;  /* 0x0000002210d0723c */ /* 0x000fe20000041814 */
[----:B------:R-:W3:Y:S05]  /*77e0*/  LDSM.16.M88.4 R20, [R228+0x5000] ;  /* 0x00500000e414783b */ /* 0x000eea0000000200 */
[C---:B------:R-:W-:Y:S06]  /*77f0*/  HMMA.16816.F32.BF16 R184, R12.reuse, R52, R212 ;  /* 0x000000340cb8723c */ /* 0x040fec00000418d4 */
[----:B------:R-:W-:Y:S01]  /*7800*/  HMMA.16816.F32.BF16 R248, R12, R30, R248 ;  /* 0x0000001e0cf8723c */ /* 0x000fe200000418f8 */
[----:B------:R-:W4:Y:S04]  /*7810*/  LDSM.16.M88.4 R28, [R225+0x8400] ;  /* 0x00840000e11c783b */ /* 0x000f280000000200 */
[----:B------:R-:W-:Y:S01]  /*7820*/  LDSM.16.M88.4 R12, [R229+0x5000] ;  /* 0x00500000e50c783b */ /* 0x000fe20000000200 */
[-C--:B------:R-:W-:Y:S06]  /*7830*/  HMMA.16816.F32.BF16 R244, R16, R40.reuse, R196 ;  /* 0x0000002810f4723c */ /* 0x080fec00000418c4 */
[----:B------:R-:W-:Y:S06]  /*7840*/  HMMA.16816.F32.BF16 R52, R8, R40, R180 ;  /* 0x000000280834723c */ /* 0x000fec00000418b4 */
[----:B------:R-:W-:Y:S01]  /*7850*/  HMMA.16816.F32.BF16 R216, R16, R38, R24 ;  /* 0x0000002610d8723c */ /* 0x000fe20000041818 */
[----:B------:R-:W-:Y:S01]  /*7860*/  IMAD.MOV.U32 R180, RZ, RZ, R48 ;  /* 0x000000ffffb47224 */ /* 0x000fe200078e0030 */
[----:B------:R-:W5:Y:S01]  /*7870*/  LDSM.16.M88.4 R24, [R225+0x8800] ;  /* 0x00880000e118783b */ /* 0x000f620000000200 */
[----:B------:R-:W-:-:S02]  /*7880*/  IMAD.MOV.U32 R181, RZ, RZ, R3 ;  /* 0x000000ffffb57224 */ /* 0x000fc400078e0003 */
[----:B------:R-:W-:Y:S01]  /*7890*/  IMAD.MOV.U32 R182, RZ, RZ, R2 ;  /* 0x000000ffffb67224 */ /* 0x000fe200078e0002 */
[----:B------:R-:W5:Y:S01]  /*78a0*/  LDSM.16.M88.4 R48, [R225+0x8c00] ;  /* 0x008c0000e130783b */ /* 0x000f620000000200 */
[----:B------:R-:W-:Y:S01]  /*78b0*/  HMMA.16816.F32.BF16 R220, R16, R36, R188 ;  /* 0x0000002410dc723c */ /* 0x000fe200000418bc */
[----:B------:R-:W-:Y:S02]  /*78c0*/  IMAD.MOV.U32 R183, RZ, RZ, R0 ;  /* 0x000000ffffb77224 */ /* 0x000fe400078e0000 */
[----:B------:R-:W-:-:S03]  /*78d0*/  IMAD.U32 R0, RZ, RZ, UR17 ;  /* 0x00000011ff007e24 */ /* 0x000fc6000f8e00ff */
[----:B------:R-:W-:Y:S01]  /*78e0*/  HMMA.16816.F32.BF16 R212, R16, R32, R176 ;  /* 0x0000002010d4723c */ /* 0x000fe200000418b0 */
[----:B------:R-:W-:-:S04]  /*78f0*/  IMAD R0, R0, 0x40, R107 ;  /* 0x0000004000007824 */ /* 0x000fc800078e026b */
[C---:B------:R-:W-:Y:S01]  /*7900*/  VIADD R2, R0.reuse, 0x1 ;  /* 0x0000000100027836 */ /* 0x040fe20000000000 */
[----:B------:R-:W-:Y:S01]  /*7910*/  HMMA.16816.F32.BF16 R56, R8, R42, R56 ;  /* 0x0000002a0838723c */ /* 0x000fe20000041838 */
[C---:B------:R-:W-:Y:S01]  /*7920*/  ISETP.GE.AND P5, PT, R0.reuse, R238, PT ;  /* 0x000000ee0000720c */ /* 0x040fe20003fa6270 */
[C---:B------:R-:W-:Y:S01]  /*7930*/  VIADD R3, R0.reuse, 0x8 ;  /* 0x0000000800037836 */ /* 0x040fe20000000000 */
[CC--:B------:R-:W-:Y:S02]  /*7940*/  ISETP.GE.AND P6, PT, R0.reuse, R236.reuse, PT ;  /* 0x000000ec0000720c */ /* 0x0c0fe40003fc6270 */
[----:B------:R-:W-:Y:S01]  /*7950*/  ISETP.GE.AND P1, PT, R0, R235, PT ;  /* 0x000000eb0000720c */ /* 0x000fe20003f26270 */
[----:B-1----:R-:W-:Y:S01]  /*7960*/  HMMA.16816.F32.BF16 R196, R16, R60, R108 ;  /* 0x0000003c10c4723c */ /* 0x002fe2000004186c */
[----:B------:R-:W-:Y:S02]  /*7970*/  ISETP.GE.AND P0, PT, R2, R236, PT ;  /* 0x000000ec0200720c */ /* 0x000fe40003f06270 */
[----:B------:R-:W-:-:S02]  /*7980*/  ISETP.LT.OR P5, PT, R0, R234, P5 ;  /* 0x000000ea0000720c */ /* 0x000fc40002fa1670 */
[CC--:B------:R-:W-:Y:S01]  /*7990*/  ISETP.LT.OR P6, PT, R0.reuse, R232.reuse, P6 ;  /* 0x000000e80000720c */ /* 0x0c0fe200037c1670 */
[----:B------:R-:W-:Y:S01]  /*79a0*/  HMMA.16816.F32.BF16 R188, R16, R62, R64 ;  /* 0x0000003e10bc723c */ /* 0x000fe20000041840 */
[----:B------:R-:W-:Y:S01]  /*79b0*/  LDSM.16.M88.4 R16, [R229+0x4000] ;  /* 0x00400000e510783b */ /* 0x000fe20000000200 */
[----:B------:R-:W-:Y:S02]  /*79c0*/  ISETP.LT.OR P1, PT, R0, R231, P1 ;  /* 0x000000e70000720c */ /* 0x000fe40000f21670 */
[----:B------:R-:W-:Y:S02]  /*79d0*/  ISETP.LT.OR P0, PT, R2, R232, P0 ;  /* 0x000000e80200720c */ /* 0x000fe40000701670 */
[C---:B------:R-:W-:Y:S06]  /*79e0*/  HMMA.16816.F32.BF16 R176, R8.reuse, R32, R200 ;  /* 0x0000002008b0723c */ /* 0x040fec00000418c8 */
[C---:B------:R-:W-:Y:S01]  /*79f0*/  HMMA.16816.F32.BF16 R40, R8.reuse, R34, R204 ;  /* 0x000000220828723c */ /* 0x040fe200000418cc */
[----:B------:R-:W1:Y:S05]  /*7a00*/  LDSM.16.M88.4 R32, [R227+0x8000] ;  /* 0x00800000e320783b */ /* 0x000e6a0000000200 */
[C---:B------:R-:W-:Y:S06]  /*7a10*/  HMMA.16816.F32.BF16 R64, R8.reuse, R36, R184 ;  /* 0x000000240840723c */ /* 0x040fec00000418b8 */
[C---:B------:R-:W-:Y:S06]  /*7a20*/  HMMA.16816.F32.BF16 R108, R8.reuse, R38, R192 ;  /* 0x00000026086c723c */ /* 0x040fec00000418c0 */
[C---:B------:R-:W-:Y:S06]  /*7a30*/  HMMA.16816.F32.BF16 R184, R8.reuse, R60, R180 ;  /* 0x0000003c08b8723c */ /* 0x040fec00000418b4 */
[----:B------:R-:W-:Y:S06]  /*7a40*/  HMMA.16816.F32.BF16 R248, R8, R62, R248 ;  /* 0x0000003e08f8723c */ /* 0x000fec00000418f8 */
[-C--:B--2---:R-:W-:Y:S06]  /*7a50*/  HMMA.16816.F32.BF16 R8, R4, R44.reuse, R244 ;  /* 0x0000002c0408723c */ /* 0x084fec00000418f4 */
[----:B---3--:R-:W-:Y:S06]  /*7a60*/  HMMA.16816.F32.BF16 R36, R20, R44, R52 ;  /* 0x0000002c1424723c */ /* 0x008fec0000041834 */
        /* <DEDUP_REMOVED lines=8> */
[----:B------:R-:W2:Y:S05]  /*7af0*/  LDSM.16.M88.4 R4, [R227+0x8400] ;  /* 0x00840000e304783b */ /* 0x000eaa0000000200 */
[----:B------:R-:W-:Y:S06]  /*7b00*/  HMMA.16816.F32.BF16 R188, R20, R26, R40 ;  /* 0x0000001a14bc723c */ /* 0x000fec0000041828 */
[-C--:B-1----:R-:W-:Y:S06]  /*7b10*/  HMMA.16816.F32.BF16 R40, R16, R32.reuse, R8 ;  /* 0x000000201028723c */ /* 0x082fec0000041808 */
[C---:B------:R-:W-:Y:S06]  /*7b20*/  HMMA.16816.F32.BF16 R8, R12.reuse, R32, R36 ;  /* 0x000000200c08723c */ /* 0x040fec0000041824 */
[-C--:B------:R-:W-:Y:S06]  /*7b30*/  HMMA.16816.F32.BF16 R44, R12, R34.reuse, R44 ;  /* 0x000000220c2c723c */ /* 0x080fec000004182c */
[----:B------:R-:W-:Y:S06]  /*7b40*/  HMMA.16816.F32.BF16 R32, R16, R34, R60 ;  /* 0x000000221020723c */ /* 0x000fec000004183c */
[----:B------:R-:W-:Y:S01]  /*7b50*/  HMMA.16816.F32.BF16 R52, R20, R28, R64 ;  /* 0x0000001c1434723c */ /* 0x000fe20000041840 */
[----:B------:R-:W-:-:S02]  /*7b60*/  FSEL R56, R40, -INF , !P5 ;  /* 0xff80000028387808 */ /* 0x000fc40006800000 */
[----:B------:R-:W-:-:S03]  /*7b70*/  ISETP.GE.AND P5, PT, R0, R237, PT ;  /* 0x000000ed0000720c */ /* 0x000fc60003fa6270 */
[----:B------:R-:W-:Y:S01]  /*7b80*/  FSEL R101, R10, -INF , !P1 ;  /* 0xff8000000a657808 */ /* 0x000fe20004800000 */
[----:B------:R-:W-:Y:S01]  /*7b90*/  HMMA.16816.F32.BF16 R108, R20, R30, R108 ;  /* 0x0000001e146c723c */ /* 0x000fe2000004186c */
[----:B------:R-:W-:Y:S02]  /*7ba0*/  FSEL R65, R8, -INF , !P6 ;  /* 0xff80000008417808 */ /* 0x000fe40007000000 */
[----:B------:R-:W-:Y:S02]  /*7bb0*/  FSEL R106, R9, -INF , !P0 ;  /* 0xff800000096a7808 */ /* 0x000fe40004000000 */
[C---:B------:R-:W-:Y:S01]  /*7bc0*/  ISETP.GE.AND P6, PT, R2.reuse, R238, PT ;  /* 0x000000ee0200720c */ /* 0x040fe20003fc6270 */
[----:B--2---:R-:W-:Y:S01]  /*7bd0*/  HMMA.16816.F32.BF16 R28, R16, R4, R180 ;  /* 0x00000004101c723c */ /* 0x004fe200000418b4 */
[C---:B------:R-:W-:Y:S02]  /*7be0*/  ISETP.GE.AND P1, PT, R2.reuse, R237, PT ;  /* 0x000000ed0200720c */ /* 0x040fe40003f26270 */
[----:B------:R-:W-:-:S02]  /*7bf0*/  ISETP.GE.AND P0, PT, R2, R235, PT ;  /* 0x000000eb0200720c */ /* 0x000fc40003f06270 */
[C---:B------:R-:W-:Y:S01]  /*7c00*/  ISETP.LT.OR P6, PT, R2.reuse, R234, P6 ;  /* 0x000000ea0200720c */ /* 0x040fe200037c1670 */
[C---:B------:R-:W-:Y:S01]  /*7c10*/  HMMA.16816.F32.BF16 R184, R20.reuse, R48, R184 ;  /* 0x0000003014b8723c */ /* 0x040fe200000418b8 */
[C---:B------:R-:W-:Y:S02]  /*7c20*/  ISETP.LT.OR P1, PT, R2.reuse, R233, P1 ;  /* 0x000000e90200720c */ /* 0x040fe40000f21670 */
[----:B------:R-:W-:Y:S01]  /*7c30*/  ISETP.LT.OR P0, PT, R2, R231, P0 ;  /* 0x000000e70200720c */ /* 0x000fe20000701670 */
[C---:B------:R-:W-:Y:S01]  /*7c40*/  VIADD R2, R0.reuse, 0x9 ;  /* 0x0000000900027836 */ /* 0x040fe20000000000 */
[----:B------:R-:W-:Y:S01]  /*7c50*/  ISETP.LT.OR P5, PT, R0, R233, P5 ;  /* 0x000000e90000720c */ /* 0x000fe20002fa1670 */
[----:B------:R-:W-:Y:S01]  /*7c60*/  HMMA.16816.F32.BF16 R176, R20, R24, R176 ;  /* 0x0000001814b0723c */ /* 0x000fe200000418b0 */
[----:B------:R-:W-:Y:S02]  /*7c70*/  FSEL R66, R11, -INF , !P0 ;  /* 0xff8000000b427808 */ /* 0x000fe40004000000 */
[----:B------:R-:W-:Y:S01]  /*7c80*/  FSEL R59, R42, -INF , !P5 ;  /* 0xff8000002a3b7808 */ /* 0x000fe20006800000 */
[----:B------:R-:W1:Y:S01]  /*7c90*/  LDSM.16.M88.4 R8, [R227+0x8800] ;  /* 0x00880000e308783b */ /* 0x000e620000000200 */
[----:B------:R-:W-:Y:S01]  /*7ca0*/  ISETP.GE.AND P5, PT, R3, R238, PT ;  /* 0x000000ee0300720c */ /* 0x000fe20003fa6270 */
[----:B------:R-:W-:Y:S01]  /*7cb0*/  HMMA.16816.F32.BF16 R24, R12, R4, R52 ;  /* 0x000000040c18723c */ /* 0x000fe20000041834 */
[----:B------:R-:W-:-:S02]  /*7cc0*/  ISETP.GE.AND P0, PT, R2, R236, PT ;  /* 0x000000ec0200720c */ /* 0x000fc40003f06270 */
[----:B------:R-:W-:Y:S02]  /*7cd0*/  ISETP.LT.OR P5, PT, R3, R234, P5 ;  /* 0x000000ea0300720c */ /* 0x000fe40002fa1670 */
[----:B------:R-:W-:Y:S01]  /*7ce0*/  ISETP.LT.OR P0, PT, R2, R232, P0 ;  /* 0x000000e80200720c */ /* 0x000fe20000701670 */
[-C--:B------:R-:W-:Y:S01]  /*7cf0*/  HMMA.16816.F32.BF16 R52, R16, R6.reuse, R216 ;  /* 0x000000061034723c */ /* 0x080fe200000418d8 */
[----:B------:R-:W-:Y:S02]  /*7d00*/  FSEL R49, R41, -INF , !P6 ;  /* 0xff80000029317808 */ /* 0x000fe40007000000 */
[----:B------:R-:W-:Y:S02]  /*7d10*/  FSEL R61, R43, -INF , !P1 ;  /* 0xff8000002b3d7808 */ /* 0x000fe40004800000 */
[----:B------:R-:W-:Y:S01]  /*7d20*/  FSEL R57, R32, -INF , !P5 ;  /* 0xff80000020397808 */ /* 0x000fe20006800000 */
[----:B------:R-:W-:Y:S01]  /*7d30*/  HMMA.16816.F32.BF16 R40, R12, R6, R108 ;  /* 0x000000060c28723c */ /* 0x000fe2000004186c */
[C---:B------:R-:W-:Y:S01]  /*7d40*/  ISETP.GE.AND P6, PT, R3.reuse, R236, PT ;  /* 0x000000ec0300720c */ /* 0x040fe20003fc6270 */
[----:B------:R-:W2:Y:S01]  /*7d50*/  LDSM.16.M88.4 R4, [R227+0x8c00] ;  /* 0x008c0000e304783b */ /* 0x000ea20000000200 */
[----:B------:R-:W-:Y:S01]  /*7d60*/  ISETP.GE.AND P1, PT, R3, R235, PT ;  /* 0x000000eb0300720c */ /* 0x000fe20003f26270 */
[----:B------:R-:W-:-:S04]  /*7d70*/  DEPBAR.LE SB0, 0x0 ;  /* 0x000080000000791a */ /* 0x000fc80000000000 */
[----:B------:R-:W-:Y:S01]  /*7d80*/  BAR.SYNC.DEFER_BLOCKING 0x0 ;  /* 0x0000000000007b1d */ /* 0x000fe20000010000 */
[----:B------:R-:W-:Y:S01]  /*7d90*/  ISETP.GE.AND P5, PT, R3, R237, PT ;  /* 0x000000ed0300720c */ /* 0x000fe20003fa6270 */
[----:B------:R-:W-:Y:S01]  /*7da0*/  HMMA.16816.F32.BF16 R20, R20, R50, R248 ;  /* 0x000000321414723c */ /* 0x000fe200000418f8 */
[----:B------:R-:W-:Y:S02]  /*7db0*/  FSEL R62, R45, -INF , !P0 ;  /* 0xff8000002d3e7808 */ /* 0x000fe40004000000 */
[----:B------:R-:W-:Y:S02]  /*7dc0*/  ISETP.GE.AND P0, PT, R2, R235, PT ;  /* 0x000000eb0200720c */ /* 0x000fe40003f06270 */
[C---:B------:R-:W-:Y:S02]  /*7dd0*/  ISETP.LT.OR P6, PT, R3.reuse, R232, P6 ;  /* 0x000000e80300720c */ /* 0x040fe400037c1670 */
[C---:B------:R-:W-:Y:S02]  /*7de0*/  ISETP.LT.OR P1, PT, R3.reuse, R231, P1 ;  /* 0x000000e70300720c */ /* 0x040fe40000f21670 */
[----:B------:R-:W-:Y:S01]  /*7df0*/  ISETP.LT.OR P5, PT, R3, R233, P5 ;  /* 0x000000e90300720c */ /* 0x000fe20002fa1670 */
[----:B------:R-:W-:Y:S01]  /*7e00*/  VIADD R3, R0, 0x10 ;  /* 0x0000001000037836 */ /* 0x000fe20000000000 */
[----:B------:R-:W-:-:S02]  /*7e10*/  ISETP.LT.OR P0, PT, R2, R231, P0 ;  /* 0x000000e70200720c */ /* 0x000fc40000701670 */
[----:B------:R-:W-:Y:S02]  /*7e20*/  FSEL R63, R44, -INF , !P6 ;  /* 0xff8000002c3f7808 */ /* 0x000fe40007000000 */
[----:B------:R-:W-:Y:S01]  /*7e30*/  FSEL R64, R46, -INF , !P1 ;  /* 0xff8000002e407808 */ /* 0x000fe20004800000 */
[----:B-1----:R-:W-:Y:S01]  /*7e40*/  HMMA.16816.F32.BF16 R36, R16, R8, R212 ;  /* 0x000000081024723c */ /* 0x002fe200000418d4 */
[CC--:B------:R-:W-:Y:S02]  /*7e50*/  ISETP.GE.AND P6, PT, R2.reuse, R238.reuse, PT ;  /* 0x000000ee0200720c */ /* 0x0c0fe40003fc6270 */
[----:B------:R-:W-:Y:S02]  /*7e60*/  ISETP.GE.AND P1, PT, R2, R237, PT ;  /* 0x000000ed0200720c */ /* 0x000fe40003f26270 */
[----:B------:R-:W-:Y:S02]  /*7e70*/  FSEL R60, R47, -INF , !P0 ;  /* 0xff8000002f3c7808 */ /* 0x000fe40004000000 */
[----:B------:R-:W-:-:S02]  /*7e80*/  ISETP.GE.AND P0, PT, R3, R238, PT ;  /* 0x000000ee0300720c */ /* 0x000fc40003f06270 */
[CC--:B------:R-:W-:Y:S02]  /*7e90*/  ISETP.LT.OR P6, PT, R2.reuse, R234.reuse, P6 ;  /* 0x000000ea0200720c */ /* 0x0c0fe400037c1670 */
[----:B------:R-:W-:Y:S01]  /*7ea0*/  ISETP.LT.OR P1, PT, R2, R233, P1 ;  /* 0x000000e90200720c */ /* 0x000fe20000f21670 */
[----:B------:R-:W-:Y:S01]  /*7eb0*/  VIADD R2, R0, 0x11 ;  /* 0x0000001100027836 */ /* 0x000fe20000000000 */
[----:B------:R-:W-:Y:S02]  /*7ec0*/  ISETP.LT.OR P0, PT, R3, R234, P0 ;  /* 0x000000ea0300720c */ /* 0x000fe40000701670 */
[----:B------:R-:W-:Y:S02]  /*7ed0*/  FSEL R58, R34, -INF , !P5 ;  /* 0xff800000223a7808 */ /* 0x000fe40006800000 */
[----:B------:R-:W-:Y:S02]  /*7ee0*/  FSEL R48, R33, -INF , !P6 ;  /* 0xff80000021307808 */ /* 0x000fe40007000000 */
[----:B------:R-:W-:-:S02]  /*7ef0*/  FSEL R47, R28, -INF , !P0 ;  /* 0xff8000001c2f7808 */ /* 0x000fc40004000000 */
[C---:B------:R-:W-:Y:S02]  /*7f00*/  ISETP.GE.AND P6, PT, R3.reuse, R237, PT ;  /* 0x000000ed0300720c */ /* 0x040fe40003fc6270 */
[C---:B------:R-:W-:Y:S02]  /*7f10*/  ISETP.GE.AND P5, PT, R3.reuse, R236, PT ;  /* 0x000000ec0300720c */ /* 0x040fe40003fa6270 */
[C---:B------:R-:W-:Y:S02]  /*7f20*/  ISETP.GE.AND P0, PT, R2.reuse, R238, PT ;  /* 0x000000ee0200720c */ /* 0x040fe40003f06270 */
[C---:B------:R-:W-:Y:S02]  /*7f30*/  ISETP.LT.OR P6, PT, R3.reuse, R233, P6 ;  /* 0x000000e90300720c */ /* 0x040fe400037c1670 */
[----:B------:R-:W-:Y:S02]  /*7f40*/  ISETP.LT.OR P5, PT, R3, R232, P5 ;  /* 0x000000e80300720c */ /* 0x000fe40002fa1670 */
[----:B------:R-:W-:-:S02]  /*7f50*/  ISETP.LT.OR P0, PT, R2, R234, P0 ;  /* 0x000000ea0200720c */ /* 0x000fc40000701670 */
[----:B------:R-:W-:Y:S02]  /*7f60*/  FSEL R67, R35, -INF , !P1 ;  /* 0xff80000023437808 */ /* 0x000fe40004800000 */
[----:B------:R-:W-:Y:S01]  /*7f70*/  ISETP.GE.AND P1, PT, R3, R235, PT ;  /* 0x000000eb0300720c */ /* 0x000fe20003f26270 */
[----:B------:R-:W-:Y:S01]  /*7f80*/  HMMA.16816.F32.BF16 R32, R12, R8, R176 ;  /* 0x000000080c20723c */ /* 0x000fe200000418b0 */
[----:B------:R-:W-:Y:S02]  /*7f90*/  FSEL R100, R30, -INF , !P6 ;  /* 0xff8000001e647808 */ /* 0x000fe40007000000 */
[----:B------:R-:W-:Y:S02]  /*7fa0*/  FSEL R107, R24, -INF , !P5 ;  /* 0xff800000186b7808 */ /* 0x000fe40006800000 */
[----:B------:R-:W-:Y:S02]  /*7fb0*/  FSEL R46, R29, -INF , !P0 ;  /* 0xff8000001d2e7808 */ /* 0x000fe40004000000 */
[----:B------:R-:W-:-:S02]  /*7fc0*/  ISETP.GE.AND P6, PT, R2, R237, PT ;  /* 0x000000ed0200720c */ /* 0x000fc40003fc6270 */
[C---:B------:R-:W-:Y:S02]  /*7fd0*/  ISETP.GE.AND P5, PT, R2.reuse, R236, PT ;  /* 0x000000ec0200720c */ /* 0x040fe40003fa6270 */
[----:B------:R-:W-:Y:S02]  /*7fe0*/  ISETP.GE.AND P0, PT, R2, R235, PT ;  /* 0x000000eb0200720c */ /* 0x000fe40003f06270 */
[----:B------:R-:W-:Y:S01]  /*7ff0*/  ISETP.LT.OR P1, PT, R3, R231, P1 ;  /* 0x000000e70300720c */ /* 0x000fe20000f21670 */
[----:B------:R-:W-:Y:S01]  /*8000*/  VIADD R3, R0, 0x18 ;  /* 0x0000001800037836 */ /* 0x000fe20000000000 */
[C---:B------:R-:W-:Y:S02]  /*8010*/  ISETP.LT.OR P6, PT, R2.reuse, R233, P6 ;  /* 0x000000e90200720c */ /* 0x040fe400037c1670 */
[C---:B------:R-:W-:Y:S02]  /*8020*/  ISETP.LT.OR P5, PT, R2.reuse, R232, P5 ;  /* 0x000000e80200720c */ /* 0x040fe40002fa1670 */
[----:B------:R-:W-:Y:S01]  /*8030*/  ISETP.LT.OR P0, PT, R2, R231, P0 ;  /* 0x000000e70200720c */ /* 0x000fe20000701670 */
[----:B------:R-:W-:Y:S01]  /*8040*/  VIADD R2, R0, 0x19 ;  /* 0x0000001900027836 */ /* 0x000fe20000000000 */
[----:B------:R-:W-:-:S02]  /*8050*/  FSEL R108, R25, -INF , !P5 ;  /* 0xff800000196c7808 */ /* 0x000fc40006800000 */
[----:B------:R-:W-:Y:S02]  /*8060*/  FSEL R111, R27, -INF , !P0 ;  /* 0xff8000001b6f7808 */ /* 0x000fe40004000000 */
[----:B------:R-:W-:Y:S02]  /*8070*/  ISETP.GE.AND P5, PT, R3, R238, PT ;  /* 0x000000ee0300720c */ /* 0x000fe40003fa6270 */
[----:B------:R-:W-:Y:S02]  /*8080*/  ISETP.GE.AND P0, PT, R2, R236, PT ;  /* 0x000000ec0200720c */ /* 0x000fe40003f06270 */
[----:B------:R-:W-:Y:S02]  /*8090*/  FSEL R178, R31, -INF , !P6 ;  /* 0xff8000001fb27808 */ /* 0x000fe40007000000 */
[----:B------:R-:W-:Y:S01]  /*80a0*/  FSEL R110, R26, -INF , !P1 ;  /* 0xff8000001a6e7808 */ /* 0x000fe20004800000 */
[----:B--2---:R-:W-:Y:S01]  /*80b0*/  HMMA.16816.F32.BF16 R28, R12, R4, R184 ;  /* 0x000000040c1c723c */ /* 0x004fe200000418b8 */
[----:B------:R-:W-:-:S02]  /*80c0*/  ISETP.LT.OR P5, PT, R3, R234, P5 ;  /* 0x000000ea0300720c */ /* 0x000fc40002fa1670 */
[C---:B------:R-:W-:Y:S02]  /*80d0*/  ISETP.GE.AND P6, PT, R3.reuse, R236, PT ;  /* 0x000000ec0300720c */ /* 0x040fe40003fc6270 */
[C---:B------:R-:W-:Y:S01]  /*80e0*/  ISETP.GE.AND P1, PT, R3.reuse, R235, PT ;  /* 0x000000eb0300720c */ /* 0x040fe20003f26270 */
[-C--:B------:R-:W-:Y:S01]  /*80f0*/  HMMA.16816.F32.BF16 R24, R12, R10.reuse, R188 ;  /* 0x0000000a0c18723c */ /* 0x080fe200000418bc */
[-C--:B------:R-:W-:Y:S02]  /*8100*/  ISETP.LT.OR P0, PT, R2, R232.reuse, P0 ;  /* 0x000000e80200720c */ /* 0x080fe40000701670 */
[----:B------:R-:W-:Y:S02]  /*8110*/  FSEL R45, R52, -INF , !P5 ;  /* 0xff800000342d7808 */ /* 0x000fe40006800000 */
[C---:B------:R-:W-:Y:S01]  /*8120*/  ISETP.LT.OR P6, PT, R3.reuse, R232, P6 ;  /* 0x000000e80300720c */ /* 0x040fe200037c1670 */
[----:B------:R-:W-:Y:S01]  /*8130*/  HMMA.16816.F32.BF16 R8, R16, R10, R208 ;  /* 0x0000000a1008723c */ /* 0x000fe200000418d0 */
[----:B------:R-:W-:-:S02]  /*8140*/  ISETP.GE.AND P5, PT, R3, R237, PT ;  /* 0x000000ed0300720c */ /* 0x000fc40003fa6270 */
[----:B------:R-:W-:Y:S02]  /*8150*/  ISETP.LT.OR P1, PT, R3, R231, P1 ;  /* 0x000000e70300720c */ /* 0x000fe40000f21670 */
[----:B------:R-:W-:Y:S01]  /*8160*/  FSEL R109, R41, -INF , !P0 ;  /* 0xff800000296d7808 */ /* 0x000fe20004000000 */
[----:B------:R-:W-:Y:S01]  /*8170*/  HMMA.16816.F32.BF16 R12, R12, R6, R20 ;  /* 0x000000060c0c723c */ /* 0x000fe20000041814 */
[----:B------:R-:W-:Y:S02]  /*8180*/  ISETP.GE.AND P0, PT, R2, R235, PT ;  /* 0x000000eb0200720c */ /* 0x000fe40003f06270 */
[----:B------:R-:W-:Y:S02]  /*8190*/  FSEL R52, R40, -INF , !P6 ;  /* 0xff80000028347808 */ /* 0x000fe40007000000 */
[----:B------:R-:W-:Y:S02]  /*81a0*/  FSEL R177, R42, -INF , !P1 ;  /* 0xff8000002ab17808 */ /* 0x000fe40004800000 */
[----:B------:R-:W-:Y:S01]  /*81b0*/  ISETP.LT.OR P5, PT, R3, R233, P5 ;  /* 0x000000e90300720c */ /* 0x000fe20002fa1670 */
[----:B------:R-:W-:Y:S01]  /*81c0*/  VIADD R3, R0, 0x20 ;  /* 0x0000002000037836 */ /* 0x000fe20000000000 */
[----:B------:R-:W-:-:S02]  /*81d0*/  ISETP.GE.AND P6, PT, R2, R238, PT ;  /* 0x000000ee0200720c */ /* 0x000fc40003fc6270 */
[C---:B------:R-:W-:Y:S02]  /*81e0*/  ISETP.GE.AND P1, PT, R2.reuse, R237, PT ;  /* 0x000000ed0200720c */ /* 0x040fe40003f26270 */
[C---:B------:R-:W-:Y:S02]  /*81f0*/  ISETP.LT.OR P0, PT, R2.reuse, R231, P0 ;  /* 0x000000e70200720c */ /* 0x040fe40000701670 */
[C---:B------:R-:W-:Y:S02]  /*8200*/  ISETP.LT.OR P6, PT, R2.reuse, R234, P6 ;  /* 0x000000ea0200720c */ /* 0x040fe400037c1670 */
[----:B------:R-:W-:Y:S01]  /*8210*/  ISETP.LT.OR P1, PT, R2, R233, P1 ;  /* 0x000000e90200720c */ /* 0x000fe20000f21670 */
[----:B------:R-:W-:Y:S01]  /*8220*/  VIADD R2, R0, 0x21 ;  /* 0x0000002100027836 */ /* 0x000fe20000000000 */
[----:B------:R-:W-:Y:S02]  /*8230*/  FSEL R176, R43, -INF , !P0 ;  /* 0xff8000002bb07808 */ /* 0x000fe40004000000 */
[----:B------:R-:W-:Y:S01]  /*8240*/  ISETP.GE.AND P0, PT, R3, R238, PT ;  /* 0x000000ee0300720c */ /* 0x000fe20003f06270 */
[----:B------:R-:W-:Y:S01]  /*8250*/  HMMA.16816.F32.BF16 R40, R16, R4, R196 ;  /* 0x000000041028723c */ /* 0x000fe200000418c4 */
[----:B------:R-:W-:-:S02]  /*8260*/  FSEL R55, R55, -INF , !P1 ;  /* 0xff80000037377808 */ /* 0x000fc40004800000 */
[C---:B------:R-:W-:Y:S02]  /*8270*/  ISETP.LT.OR P1, PT, R3.reuse, R234, P0 ;  /* 0x000000ea0300720c */ /* 0x040fe40000721670 */
[----:B------:R-:W-:Y:S01]  /*8280*/  ISETP.GE.AND P0, PT, R2, R238, PT ;  /* 0x000000ee0200720c */ /* 0x000fe20003f06270 */
[----:B------:R-:W-:Y:S01]  /*8290*/  HMMA.16816.F32.BF16 R16, R16, R6, R192 ;  /* 0x000000061010723c */ /* 0x000fe200000418c0 */
[----:B------:R-:W-:Y:S02]  /*82a0*/  FSEL R54, R54, -INF , !P5 ;  /* 0xff80000036367808 */ /* 0x000fe40006800000 */
[----:B------:R-:W-:Y:S02]  /*82b0*/  ISETP.GE.AND P5, PT, R3, R236, PT ;  /* 0x000000ec0300720c */ /* 0x000fe40003fa6270 */
[----:B------:R-:W-:Y:S02]  /*82c0*/  ISETP.LT.OR P0, PT, R2, R234, P0 ;  /* 0x000000ea0200720c */ /* 0x000fe40000701670 */
[----:B------:R-:W-:-:S02]  /*82d0*/  FSEL R44, R53, -INF , !P6 ;  /* 0xff800000352c7808 */ /* 0x000fc40007000000 */
[----:B------:R-:W-:Y:S02]  /*82e0*/  FSEL R181, R36, -INF , !P1 ;  /* 0xff80000024b57808 */ /* 0x000fe40004800000 */
[C---:B------:R-:W-:Y:S02]  /*82f0*/  ISETP.GE.AND P6, PT, R3.reuse, R237, PT ;  /* 0x000000ed0300720c */ /* 0x040fe40003fc6270 */
[CC--:B------:R-:W-:Y:S02]  /*8300*/  ISETP.GE.AND P1, PT, R3.reuse, R235.reuse, PT ;  /* 0x000000eb0300720c */ /* 0x0c0fe40003f26270 */
[----:B------:R-:W-:Y:S02]  /*8310*/  ISETP.LT.OR P5, PT, R3, R232, P5 ;  /* 0x000000e80300720c */ /* 0x000fe40002fa1670 */
[----:B------:R-:W-:Y:S02]  /*8320*/  FSEL R183, R37, -INF , !P0 ;  /* 0xff80000025b77808 */ /* 0x000fe40004000000 */
[----:B------:R-:W-:-:S02]  /*8330*/  ISETP.GE.AND P0, PT, R2, R235, PT ;  /* 0x000000eb0200720c */ /* 0x000fc40003f06270 */
[C---:B------:R-:W-:Y:S02]  /*8340*/  ISETP.LT.OR P6, PT, R3.reuse, R233, P6 ;  /* 0x000000e90300720c */ /* 0x040fe400037c1670 */
[----:B------:R-:W-:Y:S02]  /*8350*/  FSEL R188, R32, -INF , !P5 ;  /* 0xff80000020bc7808 */ /* 0x000fe40006800000 */
[-C--:B------:R-:W-:Y:S01]  /*8360*/  ISETP.LT.OR P1, PT, R3, R231.reuse, P1 ;  /* 0x000000e70300720c */ /* 0x080fe20000f21670 */
[----:B------:R-:W-:Y:S01]  /*8370*/  VIADD R3, R0, 0x28 ;  /* 0x0000002800037836 */ /* 0x000fe20000000000 */
[C---:B------:R-:W-:Y:S02]  /*8380*/  ISETP.GE.AND P5, PT, R2.reuse, R236, PT ;  /* 0x000000ec0200720c */ /* 0x040fe40003fa6270 */
[----:B------:R-:W-:Y:S02]  /*8390*/  ISETP.LT.OR P0, PT, R2, R231, P0 ;  /* 0x000000e70200720c */ /* 0x000fe40000701670 */
[----:B------:R-:W-:-:S02]  /*83a0*/  FSEL R204, R38, -INF , !P6 ;  /* 0xff80000026cc7808 */ /* 0x000fc40007000000 */
[C---:B------:R-:W-:Y:S02]  /*83b0*/  ISETP.GE.AND P6, PT, R2.reuse, R237, PT ;  /* 0x000000ed0200720c */ /* 0x040fe40003fc6270 */
[----:B------:R-:W-:Y:S02]  /*83c0*/  ISETP.LT.OR P5, PT, R2, R232, P5 ;  /* 0x000000e80200720c */ /* 0x000fe40002fa1670 */
[----:B------:R-:W-:Y:S02]  /*83d0*/  FSEL R184, R34, -INF , !P1 ;  /* 0xff80000022b87808 */ /* 0x000fe40004800000 */
[----:B------:R-:W-:Y:S02]  /*83e0*/  ISETP.GE.AND P1, PT, R3, R238, PT ;  /* 0x000000ee0300720c */ /* 0x000fe40003f26270 */
[----:B------:R-:W-:Y:S02]  /*83f0*/  FSEL R186, R35, -INF , !P0 ;  /* 0xff80000023ba7808 */ /* 0x000fe40004000000 */
[----:B------:R-:W-:-:S02]  /*8400*/  ISETP.GE.AND P0, PT, R3, R235, PT ;  /* 0x000000eb0300720c */ /* 0x000fc40003f06270 */
[----:B------:R-:W-:Y:S01]  /*8410*/  ISETP.LT.OR P6, PT, R2, R233, P6 ;  /* 0x000000e90200720c */ /* 0x000fe200037c1670 */
[----:B------:R-:W-:Y:S01]  /*8420*/  VIADD R2, R0, 0x29 ;  /* 0x0000002900027836 */ /* 0x000fe20000000000 */
[----:B------:R-:W-:Y:S02]  /*8430*/  FSEL R179, R33, -INF , !P5 ;  /* 0xff80000021b37808 */ /* 0x000fe40006800000 */
[C---:B------:R-:W-:Y:S02]  /*8440*/  ISETP.LT.OR P5, PT, R3.reuse, R234, P1 ;  /* 0x000000ea0300720c */ /* 0x040fe40000fa1670 */
[----:B------:R-:W-:Y:S02]  /*8450*/  ISETP.LT.OR P0, PT, R3, R231, P0 ;  /* 0x000000e70300720c */ /* 0x000fe40000701670 */
[----:B------:R-:W-:Y:S02]  /*8460*/  FSEL R201, R39, -INF , !P6 ;  /* 0xff80000027c97808 */ /* 0x000fe40007000000 */
[----:B------:R-:W-:-:S02]  /*8470*/  FSEL R196, R8, -INF , !P5 ;  /* 0xff80000008c47808 */ /* 0x000fc40006800000 */
[CC--:B------:R-:W-:Y:S02]  /*8480*/  ISETP.GE.AND P6, PT, R3.reuse, R236.reuse, PT ;  /* 0x000000ec0300720c */ /* 0x0c0fe40003fc6270 */
[----:B------:R-:W-:Y:S02]  /*8490*/  ISETP.GE.AND P1, PT, R2, R236, PT ;  /* 0x000000ec0200720c */ /* 0x000fe40003f26270 */
[C---:B------:R-:W-:Y:S02]  /*84a0*/  ISETP.GE.AND P5, PT, R3.reuse, R237, PT ;  /* 0x000000ed0300720c */ /* 0x040fe40003fa6270 */
[----:B------:R-:W-:Y:S02]  /*84b0*/  FSEL R187, R26, -INF , !P0 ;  /* 0xff8000001abb7808 */ /* 0x000fe40004000000 */
[----:B------:R-:W-:Y:S02]  /*84c0*/  ISETP.GE.AND P0, PT, R2, R235, PT ;  /* 0x000000eb0200720c */ /* 0x000fe40003f06270 */
[----:B------:R-:W-:-:S02]  /*84d0*/  ISETP.LT.OR P6, PT, R3, R232, P6 ;  /* 0x000000e80300720c */ /* 0x000fc400037c1670 */
[----:B------:R-:W-:Y:S02]  /*84e0*/  ISETP.LT.OR P1, PT, R2, R232, P1 ;  /* 0x000000e80200720c */ /* 0x000fe40000f21670 */
[----:B------:R-:W-:Y:S01]  /*84f0*/  ISETP.LT.OR P5, PT, R3, R233, P5 ;  /* 0x000000e90300720c */ /* 0x000fe20002fa1670 */
[----:B------:R-:W-:Y:S01]  /*8500*/  VIADD R3, R0, 0x30 ;  /* 0x0000003000037836 */ /* 0x000fe20000000000 */
[----:B------:R-:W-:Y:S02]  /*8510*/  ISETP.LT.OR P0, PT, R2, R231, P0 ;  /* 0x000000e70200720c */ /* 0x000fe40000701670 */
[----:B------:R-:W-:Y:S02]  /*8520*/  FSEL R180, R24, -INF , !P6 ;  /* 0xff80000018b47808 */ /* 0x000fe40007000000 */
[----:B------:R-:W-:Y:S02]  /*8530*/  FSEL R182, R25, -INF , !P1 ;  /* 0xff80000019b67808 */ /* 0x000fe40004800000 */
[----:B------:R-:W-:-:S02]  /*8540*/  ISETP.GE.AND P6, PT, R2, R238, PT ;  /* 0x000000ee0200720c */ /* 0x000fc40003fc6270 */
[C---:B------:R-:W-:Y:S02]  /*8550*/  ISETP.GE.AND P1, PT, R2.reuse, R237, PT ;  /* 0x000000ed0200720c */ /* 0x040fe40003f26270 */
[----:B------:R-:W-:Y:S02]  /*8560*/  FSEL R185, R27, -INF , !P0 ;  /* 0xff8000001bb97808 */ /* 0x000fe40004000000 */
[C---:B------:R-:W-:Y:S02]  /*8570*/  ISETP.GE.AND P0, PT, R3.reuse, R238, PT ;  /* 0x000000ee0300720c */ /* 0x040fe40003f06270 */
[CC--:B------:R-:W-:Y:S02]  /*8580*/  ISETP.LT.OR P6, PT, R2.reuse, R234.reuse, P6 ;  /* 0x000000ea0200720c */ /* 0x0c0fe400037c1670 */
[----:B------:R-:W-:Y:S01]  /*8590*/  ISETP.LT.OR P1, PT, R2, R233, P1 ;  /* 0x000000e90200720c */ /* 0x000fe20000f21670 */
[----:B------:R-:W-:Y:S01]  /*85a0*/  VIADD R2, R0, 0x31 ;  /* 0x0000003100027836 */ /* 0x000fe20000000000 */
[----:B------:R-:W-:-:S02]  /*85b0*/  ISETP.LT.OR P0, PT, R3, R234, P0 ;  /* 0x000000ea0300720c */ /* 0x000fc40000701670 */
[----:B------:R-:W-:Y:S02]  /*85c0*/  FSEL R197, R10, -INF , !P5 ;  /* 0xff8000000ac57808 */ /* 0x000fe40006800000 */
[----:B------:R-:W-:Y:S02]  /*85d0*/  FSEL R189, R9, -INF , !P6 ;  /* 0xff80000009bd7808 */ /* 0x000fe40007000000 */
[----:B------:R-:W-:Y:S02]  /*85e0*/  FSEL R191, R40, -INF , !P0 ;  /* 0xff80000028bf7808 */ /* 0x000fe40004000000 */
[C---:B------:R-:W-:Y:S02]  /*85f0*/  ISETP.GE.AND P6, PT, R3.reuse, R237, PT ;  /* 0x000000ed0300720c */ /* 0x040fe40003fc6270 */
[----:B------:R-:W-:Y:S02]  /*8600*/  ISETP.GE.AND P5, PT, R3, R236, PT ;  /* 0x000000ec0300720c */ /* 0x000fe40003fa6270 */
[----:B------:R-:W-:-:S02]  /*8610*/  ISETP.GE.AND P0, PT, R2, R238, PT ;  /* 0x000000ee0200720c */ /* 0x000fc40003f06270 */
[C---:B------:R-:W-:Y:S02]  /*8620*/  ISETP.LT.OR P6, PT, R3.reuse, R233, P6 ;  /* 0x000000e90300720c */ /* 0x040fe400037c1670 */
[----:B------:R-:W-:Y:S02]  /*8630*/  ISETP.LT.OR P5, PT, R3, R232, P5 ;  /* 0x000000e80300720c */ /* 0x000fe40002fa1670 */
        /* <DEDUP_REMOVED lines=8> */
[C---:B------:R-:W-:Y:S02]  /*86c0*/  ISETP.LT.OR P5, PT, R2.reuse, R232, P5 ;  /* 0x000000e80200720c */ /* 0x040fe40002fa1670 */
[----:B------:R-:W-:Y:S01]  /*86d0*/  ISETP.LT.OR P0, PT, R2, R231, P0 ;  /* 0x000000e70200720c */ /* 0x000fe20000701670 */
[C---:B------:R-:W-:Y:S01]  /*86e0*/  VIADD R2, R0.reuse, 0x38 ;  /* 0x0000003800027836 */ /* 0x040fe20000000000 */
[----:B------:R-:W-:Y:S01]  /*86f0*/  FSEL R198, R11, -INF , !P1 ;  /* 0xff8000000bc67808 */ /* 0x000fe20004800000 */
[----:B------:R-:W-:Y:S01]  /*8700*/  VIADD R0, R0, 0x39 ;  /* 0x0000003900007836 */ /* 0x000fe20000000000 */
[----:B------:R-:W-:-:S02]  /*8710*/  FSEL R205, R31, -INF , !P0 ;  /* 0xff8000001fcd7808 */ /* 0x000fc40004000000 */
[C---:B------:R-:W-:Y:S02]  /*8720*/  ISETP.GE.AND P0, PT, R2.reuse, R237, PT ;  /* 0x000000ed0200720c */ /* 0x040fe40003f06270 */
[C---:B------:R-:W-:Y:S02]  /*8730*/  ISETP.GE.AND P1, PT, R3.reuse, R235, PT ;  /* 0x000000eb0300720c */ /* 0x040fe40003f26270 */
[----:B------:R-:W-:Y:S02]  /*8740*/  ISETP.LT.OR P0, PT, R2, R233, P0 ;  /* 0x000000e90200720c */ /* 0x000fe40000701670 */
[----:B------:R-:W-:Y:S02]  /*8750*/  ISETP.LT.OR P1, PT, R3, R231, P1 ;  /* 0x000000e70300720c */ /* 0x000fe40000f21670 */
[----:B------:R-:W-:Y:S02]  /*8760*/  FSEL R209, R18, -INF , !P0 ;  /* 0xff80000012d17808 */ /* 0x000fe40004000000 */
[----:B------:R-:W-:-:S02]  /*8770*/  ISETP.GE.AND P0, PT, R0, R236, PT ;  /* 0x000000ec0000720c */ /* 0x000fc40003f06270 */
[----:B------:R-:W-:Y:S02]  /*8780*/  FSEL R208, R43, -INF , !P6 ;  /* 0xff8000002bd07808 */ /* 0x000fe40007000000 */
[----:B------:R-:W-:Y:S02]  /*8790*/  ISETP.LT.OR P0, PT, R0, R232, P0 ;  /* 0x000000e80000720c */ /* 0x000fe40000701670 */
[----:B------:R-:W-:Y:S02]  /*87a0*/  FSEL R203, R30, -INF , !P1 ;  /* 0xff8000001ecb7808 */ /* 0x000fe40004800000 */
[----:B------:R-:W-:Y:S02]  /*87b0*/  FSEL R199, R29, -INF , !P5 ;  /* 0xff8000001dc77808 */ /* 0x000fe40006800000 */
[C---:B------:R-:W-:Y:S02]  /*87c0*/  ISETP.GE.AND P6, PT, R2.reuse, R238, PT ;  /* 0x000000ee0200720c */ /* 0x040fe40003fc6270 */
[----:B------:R-:W-:-:S02]  /*87d0*/  ISETP.GE.AND P5, PT, R2, R236, PT ;  /* 0x000000ec0200720c */ /* 0x000fc40003fa6270 */
[C---:B------:R-:W-:Y:S02]  /*87e0*/  ISETP.GE.AND P1, PT, R2.reuse, R235, PT ;  /* 0x000000eb0200720c */ /* 0x040fe40003f26270 */
[----:B------:R-:W-:Y:S02]  /*87f0*/  FSEL R200, R13, -INF , !P0 ;  /* 0xff8000000dc87808 */ /* 0x000fe40004000000 */
[----:B------:R-:W-:Y:S02]  /*8800*/  PLOP3.LUT P0, PT, PT, PT, UP0, 0x40, 0x0 ;  /* 0x000000000000781c */ /* 0x000fe40003f0e808 */
[C---:B------:R-:W-:Y:S02]  /*8810*/  ISETP.LT.OR P6, PT, R2.reuse, R234, P6 ;  /* 0x000000ea0200720c */ /* 0x040fe400037c1670 */
[C---:B------:R-:W-:Y:S02]  /*8820*/  ISETP.LT.OR P5, PT, R2.reuse, R232, P5 ;  /* 0x000000e80200720c */ /* 0x040fe40002fa1670 */
[----:B------:R-:W-:-:S02]  /*8830*/  ISETP.LT.OR P1, PT, R2, R231, P1 ;  /* 0x000000e70200720c */ /* 0x000fc40000f21670 */
[----:B------:R-:W-:Y:S02]  /*8840*/  FSEL R190, R16, -INF , !P6 ;  /* 0xff80000010be7808 */ /* 0x000fe40007000000 */
[----:B------:R-:W-:Y:S02]  /*8850*/  FSEL R195, R12, -INF , !P5 ;  /* 0xff8000000cc37808 */ /* 0x000fe40006800000 */
[----:B------:R-:W-:Y:S02]  /*8860*/  FSEL R206, R14, -INF , !P1 ;  /* 0xff8000000ece7808 */ /* 0x000fe40004800000 */
[C---:B------:R-:W-:Y:S02]  /*8870*/  ISETP.GE.AND P6, PT, R0.reuse, R238, PT ;  /* 0x000000ee0000720c */ /* 0x040fe40003fc6270 */
[C---:B------:R-:W-:Y:S02]  /*8880*/  ISETP.GE.AND P5, PT, R0.reuse, R237, PT ;  /* 0x000000ed0000720c */ /* 0x040fe40003fa6270 */
[----:B------:R-:W-:-:S02]  /*8890*/  ISETP.GE.AND P1, PT, R0, R235, PT ;  /* 0x000000eb0000720c */ /* 0x000fc40003f26270 */
[C---:B------:R-:W-:Y:S02]  /*88a0*/  ISETP.LT.OR P6, PT, R0.reuse, R234, P6 ;  /* 0x000000ea0000720c */ /* 0x040fe400037c1670 */
[C---:B------:R-:W-:Y:S02]  /*88b0*/  ISETP.LT.OR P5, PT, R0.reuse, R233, P5 ;  /* 0x000000e90000720c */ /* 0x040fe40002fa1670 */
[----:B------:R-:W-:Y:S02]  /*88c0*/  ISETP.LT.OR P1, PT, R0, R231, P1 ;  /* 0x000000e70000720c */ /* 0x000fe40000f21670 */
[----:B------:R-:W-:Y:S02]  /*88d0*/  FSEL R193, R17, -INF , !P6 ;  /* 0xff80000011c17808 */ /* 0x000fe40007000000 */
[----:B------:R-:W-:Y:S02]  /*88e0*/  FSEL R207, R15, -INF , !P1 ;  /* 0xff8000000fcf7808 */ /* 0x000fe40004800000 */
[----:B------:R-:W-:Y:S01]  /*88f0*/  FSEL R210, R19, -INF , !P5 ;  /* 0xff80000013d27808 */ /* 0x000fe20006800000 */
[----:B------:R-:W-:Y:S06]  /*8900*/  @P0 BRA `(.L_x_226) ;  /* 0x0000000400140947 */ /* 0x000fec0003800000 */
[----:B------:R-:W2:Y:S04]  /*8910*/  LDL.64 R244, [R1+0x48] ;  /* 0x0000480001f47983 */ /* 0x000ea80000100a00 */
[----:B------:R-:W3:Y:S01]  /*8920*/  LDL.64 R246, [R1+0x40] ;  /* 0x0000400001f67983 */ /* 0x000ee20000100a00 */
[----:B------:R-:W-:Y:S01]  /*8930*/  UIADD3 UR6, UR18, -0x3, URZ ;  /* 0xfffffffd12067890 */ /* 0x000fe2000fffe03f */
[----:B------:R-:W1:Y:S01]  /*8940*/  @!P4 LDC.64 R14, c[0x0][0x218] ;  /* 0x00008600ff0ecb82 */ /* 0x000e620000000a00 */
[----:B------:R-:W-:Y:S01]  /*8950*/  BSSY B0, `(.L_x_227) ;  /* 0x000003f000007945 */ /* 0x000fe20003800000 */
[----:B------:R4:W-:Y:S01]  /*8960*/  @P4 STS [R230+0x6000], RZ ;  /* 0x006000ffe6004388 */ /* 0x0009e20000000800 */
[----:B------:R-:W-:Y:S02]  /*8970*/  USHF.R.S32.HI UR4, URZ, 0x1f, UR6 ;  /* 0x0000001f3f047899 */ /* 0x000fe40008011406 */
[----:B------:R-:W-:Y:S01]  /*8980*/  UIMAD.WIDE.U32 UR30, UR6, UR10, URZ ;  /* 0x0000000a061e72a5 */ /* 0x000fe2000f8e003f */
[----:B------:R4:W-:Y:S01]  /*8990*/  @P4 STS [R230+0x6004], RZ ;  /* 0x006004ffe6004388 */ /* 0x0009e20000000800 */
[----:B------:R-:W-:Y:S01]  /*89a0*/  UIMAD UR4, UR4, UR10, URZ ;  /* 0x0000000a040472a4 */ /* 0x000fe2000f8e023f */
[----:B------:R-:W5:Y:S02]  /*89b0*/  @!P3 LDC.64 R10, c[0x0][0x218] ;  /* 0x00008600ff0abb82 */ /* 0x000f640000000a00 */
[----:B------:R4:W-:Y:S01]  /*89c0*/  @P4 STS.64 [R230+0x6008], RZ ;  /* 0x006008ffe6004388 */ /* 0x0009e20000000a00 */
[----:B------:R-:W-:Y:S01]  /*89d0*/  UIMAD UR4, UR6, UR11, UR4 ;  /* 0x0000000b060472a4 */ /* 0x000fe2000f8e0204 */
[----:B------:R-:W-:-:S02]  /*89e0*/  IMAD.U32 R0, RZ, RZ, UR30 ;  /* 0x0000001eff007e24 */ /* 0x000fc4000f8e00ff */
[----:B------:R-:W-:Y:S01]  /*89f0*/  IMAD.U32 R2, RZ, RZ, UR30 ;  /* 0x0000001eff027e24 */ /* 0x000fe2000f8e00ff */
[----:B------:R-:W-:Y:S01]  /*8a00*/  UIADD3 UR4, UR31, UR4, URZ ;  /* 0x000000041f047290 */ /* 0x000fe2000fffe03f */
[----:B------:R-:W4:Y:S05]  /*8a10*/  @!P2 LDC.64 R8, c[0x0][0x218] ;  /* 0x00008600ff08ab82 */ /* 0x000f2a0000000a00 */
[----:B------:R-:W-:-:S03]  /*8a20*/  IMAD.U32 R3, RZ, RZ, UR4 ;  /* 0x00000004ff037e24 */ /* 0x000fc6000f8e00ff */
[----:B------:R-:W4:Y:S08]  /*8a30*/  @!P4 LDC.64 R12, c[0x0][0x218] ;  /* 0x00008600ff0ccb82 */ /* 0x000f300000000a00 */
[----:B------:R-:W4:Y:S01]  /*8a40*/  @!P3 LDC.64 R6, c[0x0][0x218] ;  /* 0x00008600ff06bb82 */ /* 0x000f220000000a00 */
[----:B--2---:R-:W-:-:S04]  /*8a50*/  LEA R0, P0, R0, R244, 0x6 ;  /* 0x000000f400007211 */ /* 0x004fc800078030ff */
[----:B---3--:R-:W-:Y:S02]  /*8a60*/  LEA.HI.X R3, R2, R247, R3, 0x6, P0 ;  /* 0x000000f702037211 */ /* 0x008fe400000f3403 */
[C---:B-1----:R-:W-:Y:S02]  /*8a70*/  @!P4 LEA R14, P1, R0.reuse, R14, 0x1 ;  /* 0x0000000e000ec211 */ /* 0x042fe400078208ff */
[C---:B-----5:R-:W-:Y:S02]  /*8a80*/  @!P3 LEA R10, P0, R0.reuse, R10, 0x1 ;  /* 0x0000000a000ab211 */ /* 0x060fe400078008ff */
[C---:B------:R-:W-:Y:S02]  /*8a90*/  IADD3 R2, P6, R0.reuse, UR26, RZ ;  /* 0x0000001a00027c10 */ /* 0x040fe4000ffde0ff */
[C---:B------:R-:W-:Y:S02]  /*8aa0*/  @!P4 LEA.HI.X R15, R0.reuse, R15, R3, 0x1, P1 ;  /* 0x0000000f000fc211 */ /* 0x040fe400008f0c03 */
[----:B----4-:R-:W-:-:S02]  /*8ab0*/  @!P2 LEA R8, P1, R0, R8, 0x1 ;  /* 0x000000080008a211 */ /* 0x010fc400078208ff */
[--C-:B------:R-:W-:Y:S01]  /*8ac0*/  @!P3 LEA.HI.X R11, R0, R11, R3.reuse, 0x1, P0 ;  /* 0x0000000b000bb211 */ /* 0x100fe200000f0c03 */
[----:B------:R-:W-:Y:S01]  /*8ad0*/  @!PT LDS RZ, [RZ] ;  /* 0x00000000fffff984 */ /* 0x000fe20000000800 */
[----:B------:R-:W-:Y:S01]  /*8ae0*/  @!PT LDS RZ, [RZ] ;  /* 0x00000000fffff984 */ /* 0x000fe20000000800 */
[----:B------:R-:W-:Y:S01]  /*8af0*/  @!PT LDS RZ, [RZ] ;  /* 0x00000000fffff984 */ /* 0x000fe20000000800 */
[----:B------:R1:W-:Y:S01]  /*8b00*/  @!P4 LDGSTS.E.BYPASS.LTC128B.128 [R230+0x6000], desc[UR22][R14.64] ;  /* 0x060000000ee6cfae */ /* 0x0003e2000b901d56 */
[C---:B------:R-:W-:Y:S02]  /*8b10*/  @!P4 LEA R12, P5, R2.reuse, R12, 0x1 ;  /* 0x0000000c020cc211 */ /* 0x040fe400078a08ff */
[----:B------:R-:W-:Y:S01]  /*8b20*/  IADD3.X R4, R3, UR25, RZ, P6, !PT ;  /* 0x0000001903047c10 */ /* 0x000fe2000b7fe4ff */
[----:B------:R1:W-:Y:S01]  /*8b30*/  @P3 STS.128 [R230+0x7000], RZ ;  /* 0x007000ffe6003388 */ /* 0x0003e20000000c00 */
[----:B------:R-:W-:Y:S02]  /*8b40*/  @!P3 LEA R6, P0, R2, R6, 0x1 ;  /* 0x000000060206b211 */ /* 0x000fe400078008ff */
[----:B------:R-:W-:Y:S01]  /*8b50*/  @!P2 LEA.HI.X R9, R0, R9, R3, 0x1, P1 ;  /* 0x000000090009a211 */ /* 0x000fe200008f0c03 */
[----:B------:R-:W-:Y:S01]  /*8b60*/  @!PT LDS RZ, [RZ] ;  /* 0x00000000fffff984 */ /* 0x000fe20000000800 */
[----:B------:R-:W-:Y:S01]  /*8b70*/  @!PT LDS RZ, [RZ] ;  /* 0x00000000fffff984 */ /* 0x000fe20000000800 */
[----:B------:R-:W-:Y:S01]  /*8b80*/  @!PT LDS RZ, [RZ] ;  /* 0x00000000fffff984 */ /* 0x000fe20000000800 */
[----:B------:R1:W-:Y:S01]  /*8b90*/  @!P3 LDGSTS.E.BYPASS.LTC128B.128 [R230+0x7000], desc[UR22][R10.64+0x40] ;  /* 0x070000400ae6bfae */ /* 0x0003e2000b901d56 */
[----:B------:R-:W-:-:S02]  /*8ba0*/  @!P4 LEA.HI.X R13, R2, R13, R4, 0x1, P5 ;  /* 0x0000000d020dc211 */ /* 0x000fc400028f0c04 */
[----:B------:R-:W-:Y:S01]  /*8bb0*/  @!P3 LEA.HI.X R7, R2, R7, R4, 0x1, P0 ;  /* 0x000000070207b211 */ /* 0x000fe200000f0c04 */
        /* <DEDUP_REMOVED lines=24> */
.L_x_228:
[----:B------:R-:W-:Y:S05]  /*8d40*/  BSYNC B0 ;  /* 0x0000000000007941 */ /* 0x000fea0003800000 */
.L_x_227:
[----:B------:R-:W0:Y:S02]  /*8d50*/  LDGDEPBAR ;  /* 0x00000000000079af */ /* 0x000e240000000000 */
.L_x_226:
[----:B-1----:R-:W3:Y:S04]  /*8d60*/  LDL.LU R10, [R1+0x8] ;  /* 0x00000800010a7983 */ /* 0x002ee80000300800 */
[----:B------:R-:W4:Y:S01]  /*8d70*/  LDL.LU R9, [R1+0xc] ;  /* 0x00000c0001097983 */ /* 0x000f220000300800 */
[----:B------:R-:W-:Y:S02]  /*8d80*/  FMNMX.FTZ R0, R105, R56, !PT ;  /* 0x0000003869007209 */ /* 0x000fe40007810000 */
[----:B------:R-:W-:Y:S01]  /*8d90*/  FMNMX.FTZ R4, R102, R101, !PT ;  /* 0x0000006566047209 */ /* 0x000fe20007810000 */
[----:B------:R-:W-:Y:S01]  /*8da0*/  LDSM.16.MT88.4 R20, [R226+0x9000] ;  /* 0x00900000e214783b */ /* 0x000fe20000004200 */
[----:B------:R-:W-:Y:S02]  /*8db0*/  FMNMX.FTZ R0, R49, R0, !PT ;  /* 0x0000000031007209 */ /* 0x000fe40007810000 */
[----:B------:R-:W-:Y:S01]  /*8dc0*/  MOV R14, R239 ;  /* 0x000000ef000e7202 */ /* 0x000fe20000000f00 */
[----:B------:R-:W-:Y:S01]  /*8dd0*/  LDSM.16.MT88.4 R16, [R224+0x9000] ;  /* 0x00900000e010783b */ /* 0x000fe20000004200 */
[----:B------:R-:W-:-:S03]  /*8de0*/  FMNMX.FTZ R0, R57, R0, !PT ;  /* 0x0000000039007209 */ /* 0x000fc60007810000 */
[----:B------:R-:W-:Y:S01]  /*8df0*/  LDSM.16.MT88.4 R24, [R224+0xa000] ;  /* 0x00a00000e018783b */ /* 0x000fe20000004200 */
[----:B------:R-:W-:-:S03]  /*8e00*/  FMNMX.FTZ R0, R48, R0, !PT ;  /* 0x0000000030007209 */ /* 0x000fc60007810000 */
[----:B------:R-:W-:Y:S01]  /*8e10*/  LDSM.16.MT88.4 R28, [R226+0xa000] ;  /* 0x00a00000e21c783b */ /* 0x000fe20000004200 */
[----:B------:R-:W-:-:S03]  /*8e20*/  FMNMX.FTZ R0, R47, R0, !PT ;  /* 0x000000002f007209 */ /* 0x000fc60007810000 */
[----:B------:R-:W-:Y:S01]  /*8e30*/  LDSM.16.MT88.4 R32, [R224+0xb000] ;  /* 0x00b00000e020783b */ /* 0x000fe20000004200 */
[----:B------:R-:W-:-:S04]  /*8e40*/  FMNMX.FTZ R0, R46, R0, !PT ;  /* 0x000000002e007209 */ /* 0x000fc80007810000 */
[----:B------:R-:W-:-:S04]  /*8e50*/  FMNMX.FTZ R0, R45, R0, !PT ;  /* 0x000000002d007209 */ /* 0x000fc80007810000 */
[----:B------:R-:W-:-:S04]  /*8e60*/  FMNMX.FTZ R0, R44, R0, !PT ;  /* 0x000000002c007209 */ /* 0x000fc80007810000 */
[----:B------:R-:W-:-:S04]  /*8e70*/  FMNMX.FTZ R0, R181, R0, !PT ;  /* 0x00000000b5007209 */ /* 0x000fc80007810000 */
[----:B------:R-:W-:-:S04]  /*8e80*/  FMNMX.FTZ R0, R183, R0, !PT ;  /* 0x00000000b7007209 */ /* 0x000fc80007810000 */
[----:B------:R-:W-:-:S04]  /*8e90*/  FMNMX.FTZ R0, R196, R0, !PT ;  /* 0x00000000c4007209 */ /* 0x000fc80007810000 */
[----:B------:R-:W-:-:S04]  /*8ea0*/  FMNMX.FTZ R0, R189, R0, !PT ;  /* 0x00000000bd007209 */ /* 0x000fc80007810000 */
[----:B------:R-:W-:-:S04]  /*8eb0*/  FMNMX.FTZ R0, R191, R0, !PT ;  /* 0x00000000bf007209 */ /* 0x000fc80007810000 */
[----:B------:R-:W-:Y:S02]  /*8ec0*/  FMNMX.FTZ R2, R192, R0, !PT ;  /* 0x00000000c0027209 */ /* 0x000fe40007810000 */
[----:B------:R-:W-:Y:S02]  /*8ed0*/  FMNMX.FTZ R0, R104, R59, !PT ;  /* 0x0000003b68007209 */ /* 0x000fe40007810000 */
[----:B------:R-:W-:Y:S02]  /*8ee0*/  FMNMX.FTZ R3, R190, R2, !PT ;  /* 0x00000002be037209 */ /* 0x000fe40007810000 */
[----:B------:R-:W-:Y:S02]  /*8ef0*/  FMNMX.FTZ R2, R61, R0, !PT ;  /* 0x000000003d027209 */ /* 0x000fe40007810000 */
[----:B------:R-:W-:Y:S02]  /*8f00*/  FMNMX.FTZ R0, R193, R3, !PT ;  /* 0x00000003c1007209 */ /* 0x000fe40007810000 */
[----:B------:R-:W-:-:S03]  /*8f10*/  FMNMX.FTZ R2, R58, R2, !PT ;  /* 0x000000023a027209 */ /* 0x000fc60007810000 */
[----:B--2---:R-:W1:Y:S01]  /*8f20*/  SHFL.BFLY PT, R6, R0, 0x2, 0x1f ;  /* 0x0c401f0000067f89 */ /* 0x004e6200000e0000 */
        /* <DEDUP_REMOVED lines=33> */
[----:B------:R-:W2:Y:S01]  /*9140*/  SHFL.BFLY PT, R6, R2, 0x2, 0x1f ;  /* 0x0c401f0002067f89 */ /* 0x000ea200000e0000 */
[----:B------:R-:W-:Y:S02]  /*9150*/  FMNMX.FTZ R4, R182, R4, !PT ;  /* 0x00000004b6047209 */ /* 0x000fe40007810000 */
[----:B-1----:R-:W-:Y:S02]  /*9160*/  FMNMX.FTZ R246, R0, R7, !PT ;  /* 0x0000000700f67209 */ /* 0x002fe40007810000 */
[----:B------:R-:W-:Y:S02]  /*9170*/  FMNMX.FTZ R0, R184, R3, !PT ;  /* 0x00000003b8007209 */ /* 0x000fe40007810000 */
[----:B------:R-:W-:-:S02]  /*9180*/  FMNMX.FTZ R4, R202, R4, !PT ;  /* 0x00000004ca047209 */ /* 0x000fc40007810000 */
[----:B------:R-:W-:Y:S01]  /*9190*/  FMNMX.FTZ R3, R186, R0, !PT ;  /* 0x00000000ba037209 */ /* 0x000fe20007810000 */
[C---:B------:R-:W-:Y:S01]  /*91a0*/  FMUL.FTZ R0, R246.reuse, UR19 ;  /* 0x00000013f6007c20 */ /* 0x040fe20008410000 */
[----:B------:R-:W-:Y:S02]  /*91b0*/  FMNMX.FTZ R4, R199, R4, !PT ;  /* 0x00000004c7047209 */ /* 0x000fe40007810000 */
[----:B------:R-:W-:Y:S02]  /*91c0*/  FSETP.NEU.FTZ.AND P6, PT, R246, -INF , PT ;  /* 0xff800000f600780b */ /* 0x000fe40003fdd000 */
[----:B------:R-:W-:Y:S02]  /*91d0*/  FMNMX.FTZ R3, R187, R3, !PT ;  /* 0x00000003bb037209 */ /* 0x000fe40007810000 */
[----:B------:R-:W-:Y:S02]  /*91e0*/  FMNMX.FTZ R4, R195, R4, !PT ;  /* 0x00000004c3047209 */ /* 0x000fe40007810000 */
[----:B------:R-:W-:-:S02]  /*91f0*/  FSEL R0, R0, RZ, P6 ;  /* 0x000000ff00007208 */ /* 0x000fc40003000000 */
[----:B------:R-:W-:Y:S02]  /*9200*/  FMNMX.FTZ R5, R185, R3, !PT ;  /* 0x00000003b9057209 */ /* 0x000fe40007810000 */
[----:B------:R-:W-:Y:S01]  /*9210*/  FMNMX.FTZ R4, R200, R4, !PT ;  /* 0x00000004c8047209 */ /* 0x000fe20007810000 */
[--C-:B------:R-:W-:Y:S01]  /*9220*/  FFMA.FTZ R3, R56, UR19, -R0.reuse ;  /* 0x0000001338037c23 */ /* 0x100fe20008010800 */
[----:B------:R-:W-:Y:S02]  /*9230*/  FMNMX.FTZ R5, R203, R5, !PT ;  /* 0x00000005cb057209 */ /* 0x000fe40007810000 */
[----:B--2---:R-:W-:Y:S01]  /*9240*/  FMNMX.FTZ R2, R2, R6, !PT ;  /* 0x0000000602027209 */ /* 0x004fe20007810000 */
[----:B------:R-:W1:Y:S01]  /*9250*/  SHFL.BFLY PT, R8, R4, 0x2, 0x1f ;  /* 0x0c401f0004087f89 */ /* 0x000e6200000e0000 */
[----:B------:R2:W5:Y:S03]  /*9260*/  MUFU.EX2 R11, R3 ;  /* 0x00000003000b7308 */ /* 0x0005660000000800 */
[----:B------:R-:W5:Y:S01]  /*9270*/  SHFL.BFLY PT, R7, R2, 0x1, 0x1f ;  /* 0x0c201f0002077f89 */ /* 0x000f6200000e0000 */
[----:B--2---:R-:W-:Y:S01]  /*9280*/  FMNMX.FTZ R3, R205, R5, !PT ;  /* 0x00000005cd037209 */ /* 0x004fe20007810000 */
[----:B------:R-:W-:-:S03]  /*9290*/  FFMA.FTZ R5, R49, UR19, -R0 ;  /* 0x0000001331057c23 */ /* 0x000fc60008010800 */
[----:B------:R-:W-:Y:S01]  /*92a0*/  FMNMX.FTZ R3, R206, R3, !PT ;  /* 0x00000003ce037209 */ /* 0x000fe20007810000 */
[----:B------:R2:W-:Y:S01]  /*92b0*/  MUFU.EX2 R213, R5 ;  /* 0x0000000500d57308 */ /* 0x0005e20000000800 */
[----:B-1----:R-:W-:Y:S02]  /*92c0*/  FMNMX.FTZ R4, R4, R8, !PT ;  /* 0x0000000804047209 */ /* 0x002fe40007810000 */
[----:B------:R-:W-:Y:S02]  /*92d0*/  FMNMX.FTZ R3, R207, R3, !PT ;  /* 0x00000003cf037209 */ /* 0x000fe40007810000 */
[----:B-----5:R-:W-:Y:S01]  /*92e0*/  FMNMX.FTZ R245, R2, R7, !PT ;  /* 0x0000000702f57209 */ /* 0x020fe20007810000 */
[----:B------:R-:W1:Y:S01]  /*92f0*/  SHFL.BFLY PT, R8, R4, 0x1, 0x1f ;  /* 0x0c201f0004087f89 */ /* 0x000e6200000e0000 */
[--C-:B------:R-:W-:Y:S02]  /*9300*/  FFMA.FTZ R2, R45, UR19, -R0.reuse ;  /* 0x000000132d027c23 */ /* 0x100fe40008010800 */
[C---:B------:R-:W-:Y:S01]  /*9310*/  FSETP.NEU.FTZ.AND P5, PT, R245.reuse, -INF , PT ;  /* 0xff800000f500780b */ /* 0x040fe20003fbd000 */
[----:B------:R-:W5:Y:S01]  /*9320*/  SHFL.BFLY PT, R6, R3, 0x2, 0x1f ;  /* 0x0c401f0003067f89 */ /* 0x000f6200000e0000 */
[----:B------:R5:W-:Y:S01]  /*9330*/  MUFU.EX2 R36, R2 ;  /* 0x0000000200247308 */ /* 0x000be20000000800 */
[----:B------:R-:W-:Y:S01]  /*9340*/  FMUL.FTZ R12, R245, UR19 ;  /* 0x00000013f50c7c20 */ /* 0x000fe20008410000 */
[----:B--2---:R-:W-:-:S04]  /*9350*/  FFMA.FTZ R5, R57, UR19, -R0 ;  /* 0x0000001339057c23 */ /* 0x004fc80008010800 */
[----:B------:R-:W-:Y:S02]  /*9360*/  FSEL R12, R12, RZ, P5 ;  /* 0x000000ff0c0c7208 */ /* 0x000fe40002800000 */
[----:B------:R2:W-:Y:S01]  /*9370*/  MUFU.EX2 R53, R5 ;  /* 0x0000000500357308 */ /* 0x0005e20000000800 */
[----:B-1----:R-:W-:Y:S02]  /*9380*/  FMNMX.FTZ R244, R4, R8, !PT ;  /* 0x0000000804f47209 */ /* 0x002fe40007810000 */
[----:B------:R-:W-:Y:S01]  /*9390*/  FFMA.FTZ R4, R61, UR19, -R12 ;  /* 0x000000133d047c23 */ /* 0x000fe2000801080c */
[----:B-----5:R-:W-:Y:S01]  /*93a0*/  FMNMX.FTZ R2, R3, R6, !PT ;  /* 0x0000000603027209 */ /* 0x020fe20007810000 */
[--C-:B------:R-:W-:Y:S01]  /*93b0*/  FFMA.FTZ R3, R44, UR19, -R0.reuse ;  /* 0x000000132c037c23 */ /* 0x100fe20008010800 */
[----:B------:R-:W-:Y:S02]  /*93c0*/  FSETP.NEU.FTZ.AND P1, PT, R244, -INF , PT ;  /* 0xff800000f400780b */ /* 0x000fe40003f3d000 */
[----:B------:R1:W-:Y:S01]  /*93d0*/  MUFU.EX2 R212, R4 ;  /* 0x0000000400d47308 */ /* 0x0003e20000000800 */
[----:B--2---:R-:W-:-:S02]  /*93e0*/  FFMA.FTZ R5, R48, UR19, -R0 ;  /* 0x0000001330057c23 */ /* 0x004fc40008010800 */
[----:B------:R-:W-:Y:S05]  /*93f0*/  LDSM.16.MT88.4 R48, [R226+0xb000] ;  /* 0x00b00000e230783b */ /* 0x000fea0000004200 */
[----:B------:R2:W-:Y:S08]  /*9400*/  MUFU.EX2 R13, R5 ;  /* 0x00000005000d7308 */ /* 0x0005f00000000800 */
[----:B------:R5:W-:Y:S01]  /*9410*/  MUFU.EX2 R15, R3 ;  /* 0x00000003000f7308 */ /* 0x000be20000000800 */
[----:B-1----:R-:W-:-:S07]  /*9420*/  FFMA.FTZ R4, R58, UR19, -R12 ;  /* 0x000000133a047c23 */ /* 0x002fce000801080c */
[----:B------:R-:W-:Y:S01]  /*9430*/  MUFU.EX2 R38, R4 ;  /* 0x0000000400267308 */ /* 0x000fe20000000800 */
[----:B--2---:R-:W-:Y:S01]  /*9440*/  FFMA.FTZ R5, R47, UR19, -R0 ;  /* 0x000000132f057c23 */ /* 0x004fe20008010800 */
[----:B------:R-:W-:Y:S02]  /*9450*/  MOV R47, R11 ;  /* 0x0000000b002f7202 */ /* 0x000fe40000000f00 */
[----:B------:R-:W-:-:S04]  /*9460*/  MOV R11, R252 ;  /* 0x000000fc000b7202 */ /* 0x000fc80000000f00 */
[----:B------:R1:W-:Y:S01]  /*9470*/  MUFU.EX2 R39, R5 ;  /* 0x0000000500277308 */ /* 0x0003e20000000800 */
[----:B-----5:R-:W-:-:S07]  /*9480*/  FFMA.FTZ R3, R59, UR19, -R12 ;  /* 0x000000133b037c23 */ /* 0x020fce000801080c */
[----:B------:R2:W-:Y:S01]  /*9490*/  MUFU.EX2 R211, R3 ;  /* 0x0000000300d37308 */ /* 0x0005e20000000800 */
[----:B-1----:R-:W-:-:S07]  /*94a0*/  FFMA.FTZ R5, R46, UR19, -R0 ;  /* 0x000000132e057c23 */ /* 0x002fce0008010800 */
[----:B------:R1:W-:Y:S01]  /*94b0*/  MUFU.EX2 R37, R5 ;  /* 0x0000000500257308 */ /* 0x0003e20000000800 */
[----:B--2---:R-:W-:-:S05]  /*94c0*/  FMUL.FTZ R3, R244, UR19 ;  /* 0x00000013f4037c20 */ /* 0x004fca0008410000 */
[----:B------:R-:W-:-:S05]  /*94d0*/  FSEL R3, R3, RZ, P1 ;  /* 0x000000ff03037208 */ /* 0x000fca0000800000 */
[--C-:B------:R-:W-:Y:S01]  /*94e0*/  FFMA.FTZ R4, R65, UR19, -R3.reuse ;  /* 0x0000001341047c23 */ /* 0x100fe20008010803 */
[----:B-1----:R-:W1:Y:S03]  /*94f0*/  SHFL.BFLY PT, R5, R2, 0x1, 0x1f ;  /* 0x0c201f0002057f89 */ /* 0x002e6600000e0000 */
[----:B------:R2:W-:Y:S01]  /*9500*/  MUFU.EX2 R252, R4 ;  /* 0x0000000400fc7308 */ /* 0x0005e20000000800 */
[----:B---3--:R-:W-:Y:S02]  /*9510*/  MOV R40, R10 ;  /* 0x0000000a00287202 */ /* 0x008fe40000000f00 */
[----:B----4-:R-:W-:Y:S01]  /*9520*/  MOV R43, R9 ;  /* 0x00000009002b7202 */ /* 0x010fe20000000f00 */
[----:B--2---:R-:W-:-:S04]  /*9530*/  FFMA.FTZ R4, R63, UR19, -R3 ;  /* 0x000000133f047c23 */ /* 0x004fc80008010803 */
[----:B------:R2:W-:Y:S01]  /*9540*/  MUFU.EX2 R42, R4 ;  /* 0x00000004002a7308 */ /* 0x0005e20000000800 */
[----:B-1----:R-:W-:Y:S01]  /*9550*/  FMNMX.FTZ R239, R2, R5, !PT ;  /* 0x0000000502ef7209 */ /* 0x002fe20007810000 */
[----:B------:R-:W-:Y:S01]  /*9560*/  FFMA.FTZ R2, R106, UR19, -R3 ;  /* 0x000000136a027c23 */ /* 0x000fe20008010803 */
[----:B------:R-:W-:Y:S02]  /*9570*/  FSEL R5, R244, RZ, P1 ;  /* 0x000000fff4057208 */ /* 0x000fe40000800000 */
[----:B------:R-:W-:-:S03]  /*9580*/  FSETP.NEU.FTZ.AND P0, PT, R239, -INF , PT ;  /* 0xff800000ef00780b */ /* 0x000fc60003f1d000 */
[----:B------:R1:W3:Y:S01]  /*9590*/  MUFU.EX2 R251, R2 ;  /* 0x0000000200fb7308 */ /* 0x0002e20000000800 */
[----:B------:R-:W-:Y:S01]  /*95a0*/  FADD.FTZ R5, R103, -R5 ;  /* 0x8000000567057221 */ /* 0x000fe20000010000 */
[----:B------:R-:W-:Y:S02]  /*95b0*/  MOV R106, R40 ;  /* 0x00000028006a7202 */ /* 0x000fe40000000f00 */
[----:B------:R-:W-:Y:S01]  /*95c0*/  MOV R40, R14 ;  /* 0x0000000e00287202 */ /* 0x000fe20000000f00 */
[----:B------:R-:W-:-:S03]  /*95d0*/  FMUL.FTZ R5, R5, UR19 ;  /* 0x0000001305057c20 */ /* 0x000fc60008410000 */
[----:B------:R-:W-:Y:S01]  /*95e0*/  MOV R46, R40 ;  /* 0x00000028002e7202 */ /* 0x000fe20000000f00 */
[----:B--2---:R-:W-:Y:S01]  /*95f0*/  FFMA.FTZ R4, R62, UR19, -R3 ;  /* 0x000000133e047c23 */ /* 0x004fe20008010803 */
[----:B------:R2:W4:Y:S01]  /*9600*/  MUFU.EX2 R45, R5 ;  /* 0x00000005002d7308 */ /* 0x0005220000000800 */
[----:B-1----:R-:W-:-:S07]  /*9610*/  FMUL.FTZ R2, R239, UR19 ;  /* 0x00000013ef027c20 */ /* 0x002fce0008410000 */
[----:B------:R1:W5:Y:S01]  /*9620*/  MUFU.EX2 R41, R4 ;  /* 0x0000000400297308 */ /* 0x0003620000000800 */
[----:B---3--:R-:W-:Y:S02]  /*9630*/  F2FP.BF16.F32.PACK_AB R8, R251, R252 ;  /* 0x000000fcfb08723e */ /* 0x008fe400000010ff */
[----:B------:R-:W-:-:S05]  /*9640*/  FSEL R2, R2, RZ, P0 ;  /* 0x000000ff02027208 */ /* 0x000fca0000000000 */
[--C-:B------:R-:W-:Y:S01]  /*9650*/  FFMA.FTZ R6, R60, UR19, -R2.reuse ;  /* 0x000000133c067c23 */ /* 0x100fe20008010802 */
[----:B--2---:R-:W-:Y:S01]  /*9660*/  FSEL R5, R245, RZ, P5 ;  /* 0x000000fff5057208 */ /* 0x004fe20002800000 */
[-C--:B----4-:R-:W-:Y:S01]  /*9670*/  FMUL.FTZ R128, R128, R45.reuse ;  /* 0x0000002d80807220 */ /* 0x090fe20000410000 */
[-C--:B------:R-:W-:Y:S01]  /*9680*/  FMUL.FTZ R129, R129, R45.reuse ;  /* 0x0000002d81817220 */ /* 0x080fe20000410000 */
[----:B------:R2:W-:Y:S01]  /*9690*/  MUFU.EX2 R249, R6 ;  /* 0x0000000600f97308 */ /* 0x0005e20000000800 */
[----:B------:R-:W-:Y:S01]  /*96a0*/  FMUL.FTZ R112, R112, R45 ;  /* 0x0000002d70707220 */ /* 0x000fe20000410000 */
[----:B------:R-:W-:Y:S01]  /*96b0*/  FADD.FTZ R5, R104, -R5 ;  /* 0x8000000568057221 */ /* 0x000fe20000010000 */
[----:B------:R-:W-:Y:S01]  /*96c0*/  MOV R104, R15 ;  /* 0x0000000f00687202 */ /* 0x000fe20000000f00 */
[----:B-1----:R-:W-:Y:S01]  /*96d0*/  FFMA.FTZ R4, R101, UR19, -R2 ;  /* 0x0000001365047c23 */ /* 0x002fe20008010802 */
[----:B------:R-:W-:Y:S01]  /*96e0*/  MOV R15, R11 ;  /* 0x0000000b000f7202 */ /* 0x000fe20000000f00 */
[----:B------:R-:W-:Y:S01]  /*96f0*/  FMUL.FTZ R5, R5, UR19 ;  /* 0x0000001305057c20 */ /* 0x000fe20008410000 */
[----:B-----5:R-:W-:Y:S01]  /*9700*/  F2FP.BF16.F32.PACK_AB R10, R41, R42 ;  /* 0x0000002a290a723e */ /* 0x020fe200000010ff */
        /* <DEDUP_REMOVED lines=9> */
[----:B--2---:R-:W-:Y:S01]  /*97a0*/  FSEL R6, R246, RZ, P6 ;  /* 0x000000fff6067208 */ /* 0x004fe20003000000 */
[-C--:B------:R-:W-:Y:S01]  /*97b0*/  FMUL.FTZ R157, R157, R45.reuse ;  /* 0x0000002d9d9d7220 */ /* 0x080fe20000410000 */
[----:B------:R-:W2:Y:S01]  /*97c0*/  MUFU.EX2 R14, R5 ;  /* 0x00000005000e7308 */ /* 0x000ea20000000800 */
[-C--:B------:R-:W-:Y:S01]  /*97d0*/  FMUL.FTZ R160, R160, R45.reuse ;  /* 0x0000002da0a07220 */ /* 0x080fe20000410000 */
[-C--:B------:R-:W-:Y:S01]  /*97e0*/  FMUL.FTZ R161, R161, R45.reuse ;  /* 0x0000002da1a17220 */ /* 0x080fe20000410000 */
[----:B------:R-:W-:Y:S01]  /*97f0*/  FADD.FTZ R6, R105, -R6 ;  /* 0x8000000669067221 */ /* 0x000fe20000010000 */
[-C--:B------:R-:W-:Y:S01]  /*9800*/  FMUL.FTZ R172, R172, R45.reuse ;  /* 0x0000002dacac7220 */ /* 0x080fe20000410000 */
[-C--:B------:R-:W-:Y:S01]  /*9810*/  FMUL.FTZ R173, R173, R45.reuse ;  /* 0x0000002dadad7220 */ /* 0x080fe20000410000 */
[--C-:B-1----:R-:W-:Y:S01]  /*9820*/  FFMA.FTZ R4, R66, UR19, -R2.reuse ;  /* 0x0000001342047c23 */ /* 0x102fe20008010802 */
[----:B------:R-:W-:Y:S01]  /*9830*/  FMUL.FTZ R6, R6, UR19 ;  /* 0x0000001306067c20 */ /* 0x000fe20008410000 */
[-C--:B------:R-:W-:Y:S01]  /*9840*/  FMUL.FTZ R72, R72, R45.reuse ;  /* 0x0000002d48487220 */ /* 0x080fe20000410000 */
[-C--:B------:R-:W-:Y:S01]  /*9850*/  FMUL.FTZ R73, R73, R45.reuse ;  /* 0x0000002d49497220 */ /* 0x080fe20000410000 */
[----:B------:R1:W3:Y:S01]  /*9860*/  MUFU.EX2 R248, R4 ;  /* 0x0000000400f87308 */ /* 0x0002e20000000800 */
[-C--:B------:R-:W-:Y:S01]  /*9870*/  FMUL.FTZ R76, R76, R45.reuse ;  /* 0x0000002d4c4c7220 */ /* 0x080fe20000410000 */
[-C--:B------:R-:W-:Y:S01]  /*9880*/  FMUL.FTZ R77, R77, R45.reuse ;  /* 0x0000002d4d4d7220 */ /* 0x080fe20000410000 */
[-C--:B------:R-:W-:Y:S01]  /*9890*/  FMUL.FTZ R88, R88, R45.reuse ;  /* 0x0000002d58587220 */ /* 0x080fe20000410000 */
[-C--:B------:R-:W-:Y:S01]  /*98a0*/  FMUL.FTZ R89, R89, R45.reuse ;  /* 0x0000002d59597220 */ /* 0x080fe20000410000 */
[-C--:B------:R-:W-:Y:S01]  /*98b0*/  FMUL.FTZ R92, R92, R45.reuse ;  /* 0x0000002d5c5c7220 */ /* 0x080fe20000410000 */
[----:B------:R-:W-:Y:S01]  /*98c0*/  FMUL.FTZ R93, R93, R45 ;  /* 0x0000002d5d5d7220 */ /* 0x000fe20000410000 */
[-C--:B--2---:R-:W-:Y:S01]  /*98d0*/  FMUL.FTZ R126, R126, R14.reuse ;  /* 0x0000000e7e7e7220 */ /* 0x084fe20000410000 */
        /* <DEDUP_REMOVED lines=10> */
[----:B---3--:R-:W-:Y:S01]  /*9980*/  F2FP.BF16.F32.PACK_AB R9, R248, R247 ;  /* 0x000000f7f809723e */ /* 0x008fe200000010ff */
[-C--:B------:R-:W-:Y:S01]  /*9990*/  FMUL.FTZ R154, R154, R14.reuse ;  /* 0x0000000e9a9a7220 */ /* 0x080fe20000410000 */
[-C--:B------:R-:W-:Y:S01]  /*99a0*/  FMUL.FTZ R155, R155, R14.reuse ;  /* 0x0000000e9b9b7220 */ /* 0x080fe20000410000 */
[----:B------:R1:W2:Y:S01]  /*99b0*/  MUFU.EX2 R250, R4 ;  /* 0x0000000400fa7308 */ /* 0x0002a20000000800 */
[-C--:B------:R-:W-:Y:S01]  /*99c0*/  FMUL.FTZ R166, R166, R14.reuse ;  /* 0x0000000ea6a67220 */ /* 0x080fe20000410000 */
[-C--:B------:R-:W-:Y:S01]  /*99d0*/  FMUL.FTZ R167, R167, R14.reuse ;  /* 0x0000000ea7a77220 */ /* 0x080fe20000410000 */
[-C--:B------:R-:W-:Y:S01]  /*99e0*/  FMUL.FTZ R170, R170, R14.reuse ;  /* 0x0000000eaaaa7220 */ /* 0x080fe20000410000 */
[-C--:B------:R-:W-:Y:S01]  /*99f0*/  FMUL.FTZ R171, R171, R14.reuse ;  /* 0x0000000eabab7220 */ /* 0x080fe20000410000 */
[----:B------:R-:W-:Y:S01]  /*9a00*/  MOV R105, R43 ;  /* 0x0000002b00697202 */ /* 0x000fe20000000f00 */
        /* <DEDUP_REMOVED lines=8> */
[----:B-1----:R-:W-:-:S02]  /*9a90*/  FSEL R4, R239, RZ, P0 ;  /* 0x000000ffef047208 */ /* 0x002fc40000000000 */
[----:B--2---:R-:W-:Y:S02]  /*9aa0*/  F2FP.BF16.F32.PACK_AB R11, R249, R250 ;  /* 0x000000faf90b723e */ /* 0x004fe400000010ff */
[----:B------:R-:W-:Y:S01]  /*9ab0*/  PLOP3.LUT P0, PT, PT, PT, UP0, 0x40, 0x0 ;  /* 0x000000000000781c */ /* 0x000fe20003f0e808 */
[----:B------:R-:W-:-:S04]  /*9ac0*/  FADD.FTZ R4, R102, -R4 ;  /* 0x8000000466047221 */ /* 0x000fc80000010000 */
[----:B------:R-:W-:-:S04]  /*9ad0*/  FMUL.FTZ R4, R4, UR19 ;  /* 0x0000001304047c20 */ /* 0x000fc80008410000 */
[----:B------:R-:W1:Y:S02]  /*9ae0*/  MUFU.EX2 R44, R4 ;  /* 0x00000004002c7308 */ /* 0x000e640000000800 */
[-C--:B-1----:R-:W-:Y:S01]  /*9af0*/  FMUL.FTZ R130, R130, R44.reuse ;  /* 0x0000002c82827220 */ /* 0x082fe20000410000 */
[-C--:B------:R-:W-:Y:S01]  /*9b00*/  FMUL.FTZ R131, R131, R44.reuse ;  /* 0x0000002c83837220 */ /* 0x080fe20000410000 */
[--C-:B------:R-:W-:Y:S01]  /*9b10*/  FFMA.FTZ R4, R67, UR19, -R12.reuse ;  /* 0x0000001343047c23 */ /* 0x100fe2000801080c */
[-C--:B------:R-:W-:Y:S01]  /*9b20*/  FMUL.FTZ R114, R114, R44.reuse ;  /* 0x0000002c72727220 */ /* 0x080fe20000410000 */
[-C--:B------:R-:W-:Y:S01]  /*9b30*/  FMUL.FTZ R115, R115, R44.reuse ;  /* 0x0000002c73737220 */ /* 0x080fe20000410000 */
[-C--:B------:R-:W-:Y:S01]  /*9b40*/  FMUL.FTZ R122, R122, R44.reuse ;  /* 0x0000002c7a7a7220 */ /* 0x080fe20000410000 */
[----:B------:R1:W-:Y:S01]  /*9b50*/  MUFU.EX2 R243, R4 ;  /* 0x0000000400f37308 */ /* 0x0003e20000000800 */
[-C--:B------:R-:W-:Y:S01]  /*9b60*/  FMUL.FTZ R123, R123, R44.reuse ;  /* 0x0000002c7b7b7220 */ /* 0x080fe20000410000 */
[C---:B------:R-:W-:Y:S01]  /*9b70*/  HMMA.16816.F32.BF16 R56, R8.reuse, R20, R128 ;  /* 0x000000140838723c */ /* 0x040fe20000041880 */
[-C--:B------:R-:W-:Y:S01]  /*9b80*/  FMUL.FTZ R142, R142, R44.reuse ;  /* 0x0000002c8e8e7220 */ /* 0x080fe20000410000 */
[-C--:B------:R-:W-:Y:S01]  /*9b90*/  FMUL.FTZ R143, R143, R44.reuse ;  /* 0x0000002c8f8f7220 */ /* 0x080fe20000410000 */
[-C--:B------:R-:W-:Y:S01]  /*9ba0*/  FMUL.FTZ R146, R146, R44.reuse ;  /* 0x0000002c92927220 */ /* 0x080fe20000410000 */
[-C--:B------:R-:W-:Y:S01]  /*9bb0*/  FMUL.FTZ R147, R147, R44.reuse ;  /* 0x0000002c93937220 */ /* 0x080fe20000410000 */
[-C--:B------:R-:W-:Y:S01]  /*9bc0*/  FMUL.FTZ R158, R158, R44.reuse ;  /* 0x0000002c9e9e7220 */ /* 0x080fe20000410000 */
[-C--:B------:R-:W-:Y:S01]  /*9bd0*/  FMUL.FTZ R159, R159, R44.reuse ;  /* 0x0000002c9f9f7220 */ /* 0x080fe20000410000 */
[----:B------:R-:W-:Y:S01]  /*9be0*/  MOV R130, R15 ;  /* 0x0000000f00827202 */ /* 0x000fe20000000f00 */
[-C--:B------:R-:W-:Y:S01]  /*9bf0*/  FMUL.FTZ R162, R162, R44.reuse ;  /* 0x0000002ca2a27220 */ /* 0x080fe20000410000 */
[----:B------:R-:W2:Y:S01]  /*9c00*/  MUFU.EX2 R15, R6 ;  /* 0x00000006000f7308 */ /* 0x000ea20000000800 */
        /* <DEDUP_REMOVED lines=12> */
[----:B------:R-:W-:Y:S01]  /*9cd0*/  HMMA.16816.F32.BF16 R112, R8, R16, R112 ;  /* 0x000000100870723c */ /* 0x000fe20000041870 */
[----:B------:R-:W-:-:S02]  /*9ce0*/  MOV R129, R212 ;  /* 0x000000d400817202 */ /* 0x000fc40000000f00 */
[----:B------:R1:W-:Y:S01]  /*9cf0*/  MUFU.EX2 R242, R4 ;  /* 0x0000000400f27308 */ /* 0x0003e20000000800 */
[----:B------:R-:W-:Y:S01]  /*9d00*/  MOV R131, R211 ;  /* 0x000000d300837202 */ /* 0x000fe20000000f00 */
[----:B--2---:R-:W-:Y:S01]  /*9d10*/  FMUL.FTZ R124, R124, R15 ;  /* 0x0000000f7c7c7220 */ /* 0x004fe20000410000 */
[C---:B------:R-:W-:Y:S01]  /*9d20*/  HMMA.16816.F32.BF16 R120, R8.reuse, R18, R120 ;  /* 0x000000120878723c */ /* 0x040fe20000041878 */
[----:B------:R-:W-:Y:S01]  /*9d30*/  MOV R128, R53 ;  /* 0x0000003500807202 */ /* 0x000fe20000000f00 */
[----:B------:R-:W-:Y:S01]  /*9d40*/  FMUL.FTZ R125, R125, R15 ;  /* 0x0000000f7d7d7220 */ /* 0x000fe20000410000 */
[----:B------:R-:W-:Y:S01]  /*9d50*/  F2FP.BF16.F32.PACK_AB R5, R129, R131 ;  /* 0x000000838105723e */ /* 0x000fe200000010ff */
[-C--:B------:R-:W-:Y:S01]  /*9d60*/  FMUL.FTZ R136, R136, R15.reuse ;  /* 0x0000000f88887220 */ /* 0x080fe20000410000 */
[----:B------:R-:W-:Y:S01]  /*9d70*/  F2FP.BF16.F32.PACK_AB R6, R13, R128 ;  /* 0x000000800d06723e */ /* 0x000fe200000010ff */
[C---:B------:R-:W-:Y:S01]  /*9d80*/  HMMA.16816.F32.BF16 R140, R8.reuse, R22, R140 ;  /* 0x00000016088c723c */ /* 0x040fe2000004188c */
[----:B------:R-:W-:Y:S01]  /*9d90*/  F2FP.BF16.F32.PACK_AB R7, R243, R38 ;  /* 0x00000026f307723e */ /* 0x000fe200000010ff */
[-C--:B------:R-:W-:Y:S01]  /*9da0*/  FMUL.FTZ R137, R137, R15.reuse ;  /* 0x0000000f89897220 */ /* 0x080fe20000410000 */
[-C--:B------:R-:W-:Y:S01]  /*9db0*/  FMUL.FTZ R116, R116, R15.reuse ;  /* 0x0000000f74747220 */ /* 0x080fe20000410000 */
[-C--:B------:R-:W-:Y:S01]  /*9dc0*/  FMUL.FTZ R117, R117, R15.reuse ;  /* 0x0000000f75757220 */ /* 0x080fe20000410000 */
[-C--:B------:R-:W-:Y:S01]  /*9dd0*/  FMUL.FTZ R132, R132, R15.reuse ;  /* 0x0000000f84847220 */ /* 0x080fe20000410000 */
[C---:B------:R-:W-:Y:S01]  /*9de0*/  HMMA.16816.F32.BF16 R144, R8.reuse, R24, R144 ;  /* 0x000000180890723c */ /* 0x040fe20000041890 */
[----:B------:R-:W-:Y:S01]  /*9df0*/  FMUL.FTZ R133, R133, R15 ;  /* 0x0000000f85857220 */ /* 0x000fe20000410000 */
[----:B-1----:R-:W-:Y:S01]  /*9e00*/  FFMA.FTZ R4, R107, UR19, -R3 ;  /* 0x000000136b047c23 */ /* 0x002fe20008010803 */
[----:B------:R-:W-:Y:S01]  /*9e10*/  MOV R107, R213 ;  /* 0x000000d5006b7202 */ /* 0x000fe20000000f00 */
[-C--:B------:R-:W-:Y:S01]  /*9e20*/  FMUL.FTZ R148, R148, R15.reuse ;  /* 0x0000000f94947220 */ /* 0x080fe20000410000 */
[-C--:B------:R-:W-:Y:S01]  /*9e30*/  FMUL.FTZ R149, R149, R15.reuse ;  /* 0x0000000f95957220 */ /* 0x080fe20000410000 */
[C---:B------:R-:W-:Y:S01]  /*9e40*/  HMMA.16816.F32.BF16 R156, R8.reuse, R26, R156 ;  /* 0x0000001a089c723c */ /* 0x040fe2000004189c */
[----:B------:R1:W-:Y:S01]  /*9e50*/  MUFU.EX2 R241, R4 ;  /* 0x0000000400f17308 */ /* 0x0003e20000000800 */
        /* <DEDUP_REMOVED lines=15> */
[----:B------:R-:W-:Y:S01]  /*9f50*/  FMUL.FTZ R97, R97, R15 ;  /* 0x0000000f61617220 */ /* 0x000fe20000410000 */
[----:B------:R-:W-:Y:S01]  /*9f60*/  HMMA.16816.F32.BF16 R72, R8, R32, R72 ;  /* 0x000000200848723c */ /* 0x000fe20000041848 */
[----:B-1----:R-:W-:-:S05]  /*9f70*/  F2FP.BF16.F32.PACK_AB R4, R107, R47 ;  /* 0x0000002f6b04723e */ /* 0x002fca00000010ff */
[C---:B------:R-:W-:Y:S06]  /*9f80*/  HMMA.16816.F32.BF16 R76, R8.reuse, R34, R76 ;  /* 0x00000022084c723c */ /* 0x040fec000004184c */
[C---:B------:R-:W-:Y:S06]  /*9f90*/  HMMA.16816.F32.BF16 R88, R8.reuse, R48, R88 ;  /* 0x000000300858723c */ /* 0x040fec0000041858 */
[----:B------:R-:W-:Y:S06]  /*9fa0*/  HMMA.16816.F32.BF16 R92, R8, R50, R92 ;  /* 0x00000032085c723c */ /* 0x000fec000004185c */
[----:B------:R-:W-:Y:S01]  /*9fb0*/  HMMA.16816.F32.BF16 R60, R4, R18, R124 ;  /* 0x00000012043c723c */ /* 0x000fe2000004187c */
[----:B------:R-:W-:Y:S01]  /*9fc0*/  FFMA.FTZ R8, R108, UR19, -R3 ;  /* 0x000000136c087c23 */ /* 0x000fe20008010803 */
[----:B------:R-:W-:-:S03]  /*9fd0*/  MOV R108, R38 ;  /* 0x00000026006c7202 */ /* 0x000fc60000000f00 */
[----:B------:R1:W2:Y:S01]  /*9fe0*/  MUFU.EX2 R240, R8 ;  /* 0x0000000800f07308 */ /* 0x0002a20000000800 */
[C---:B------:R-:W-:Y:S01]  /*9ff0*/  HMMA.16816.F32.BF16 R64, R4.reuse, R22, R136 ;  /* 0x000000160440723c */ /* 0x040fe20000041888 */
[----:B------:R-:W-:Y:S02]  /*a000*/  MOV R127, R42 ;  /* 0x0000002a007f7202 */ /* 0x000fe40000000f00 */
[----:B------:R-:W-:Y:S02]  /*a010*/  MOV R126, R41 ;  /* 0x00000029007e7202 */ /* 0x000fe40000000f00 */
[----:B------:R-:W-:Y:S01]  /*a020*/  MOV R125, R39 ;  /* 0x00000027007d7202 */ /* 0x000fe20000000f00 */
[----:B------:R-:W-:Y:S01]  /*a030*/  HMMA.16816.F32.BF16 R116, R4, R16, R116 ;  /* 0x000000100474723c */ /* 0x000fe20000041874 */
[----:B------:R-:W-:Y:S01]  /*a040*/  MOV R124, R37 ;  /* 0x00000025007c7202 */ /* 0x000fe20000000f00 */
[----:B------:R-:W-:Y:S01]  /*a050*/  LDSM.16.MT88.4 R16, [R226+0x9400] ;  /* 0x00940000e210783b */ /* 0x000fe20000004200 */
[----:B------:R-:W-:-:S03]  /*a060*/  MOV R139, R36 ;  /* 0x00000024008b7202 */ /* 0x000fc60000000f00 */
[C---:B------:R-:W-:Y:S01]  /*a070*/  HMMA.16816.F32.BF16 R132, R4.reuse, R20, R132 ;  /* 0x000000140484723c */ /* 0x040fe20000041884 */
[----:B------:R-:W-:Y:S01]  /*a080*/  LDSM.16.MT88.4 R20, [R224+0xa400] ;  /* 0x00a40000e014783b */ /* 0x000fe20000004200 */
[----:B------:R-:W-:Y:S01]  /*a090*/  F2FP.BF16.F32.PACK_AB R10, R104, R139 ;  /* 0x0000008b680a723e */ /* 0x000fe200000010ff */
[--C-:B-1----:R-:W-:Y:S02]  /*a0a0*/  FFMA.FTZ R8, R52, UR19, -R3.reuse ;  /* 0x0000001334087c23 */ /* 0x102fe40008010803 */
[----:B------:R-:W-:Y:S01]  /*a0b0*/  LDSM.16.MT88.4 R36, [R224+0xb400] ;  /* 0x00b40000e024783b */ /* 0x000fe20000004200 */
[C---:B------:R-:W-:Y:S01]  /*a0c0*/  HMMA.16816.F32.BF16 R148, R4.reuse, R24, R148 ;  /* 0x000000180494723c */ /* 0x040fe20000041894 */
[----:B------:R1:W-:Y:S02]  /*a0d0*/  MUFU.EX2 R223, R8 ;  /* 0x0000000800df7308 */ /* 0x0003e40000000800 */
[----:B------:R-:W-:Y:S03]  /*a0e0*/  LDSM.16.MT88.4 R40, [R226+0xb400] ;  /* 0x00b40000e228783b */ /* 0x000fe60000004200 */
[C---:B------:R-:W-:Y:S01]  /*a0f0*/  HMMA.16816.F32.BF16 R152, R4.reuse, R26, R152 ;  /* 0x0000001a0498723c */ /* 0x040fe20000041898 */
[----:B------:R-:W3:Y:S05]  /*a100*/  LDSM.16.MT88.4 R24, [R224+0x9400] ;  /* 0x00940000e018783b */ /* 0x000eea0000004200 */
[C---:B------:R-:W-:Y:S06]  /*a110*/  HMMA.16816.F32.BF16 R164, R4.reuse, R28, R164 ;  /* 0x0000001c04a4723c */ /* 0x040fec00000418a4 */
[C---:B------:R-:W-:Y:S01]  /*a120*/  HMMA.16816.F32.BF16 R168, R4.reuse, R30, R168 ;  /* 0x0000001e04a8723c */ /* 0x040fe200000418a8 */
[----:B-1----:R-:W-:Y:S01]  /*a130*/  FFMA.FTZ R8, R109, UR19, -R3 ;  /* 0x000000136d087c23 */ /* 0x002fe20008010803 */
[----:B------:R-:W1:Y:S03]  /*a140*/  LDSM.16.MT88.4 R28, [R226+0xa400] ;  /* 0x00a40000e21c783b */ /* 0x000e660000004200 */
[----:B------:R4:W5:Y:S01]  /*a150*/  MUFU.EX2 R222, R8 ;  /* 0x0000000800de7308 */ /* 0x0009620000000800 */
[C---:B------:R-:W-:Y:S06]  /*a160*/  HMMA.16816.F32.BF16 R68, R4.reuse, R32, R68 ;  /* 0x000000200444723c */ /* 0x040fec0000041844 */
[C---:B------:R-:W-:Y:S01]  /*a170*/  HMMA.16816.F32.BF16 R80, R4.reuse, R34, R80 ;  /* 0x000000220450723c */ /* 0x040fe20000041850 */
[----:B------:R-:W-:Y:S05]  /*a180*/  LDSM.16.MT88.4 R32, [R226+0x9800] ;  /* 0x00980000e220783b */ /* 0x000fea0000004200 */
[----:B------:R-:W-:Y:S01]  /*a190*/  HMMA.16816.F32.BF16 R84, R4, R48, R84 ;  /* 0x000000300454723c */ /* 0x000fe20000041854 */
[----:B----4-:R-:W-:-:S05]  /*a1a0*/  FFMA.FTZ R8, R110, UR19, -R2 ;  /* 0x000000136e087c23 */ /* 0x010fca0008010802 */
[----:B------:R-:W-:Y:S01]  /*a1b0*/  HMMA.16816.F32.BF16 R96, R4, R50, R96 ;  /* 0x000000320460723c */ /* 0x000fe20000041860 */
[----:B------:R4:W-:Y:S06]  /*a1c0*/  MUFU.EX2 R221, R8 ;  /* 0x0000000800dd7308 */ /* 0x0009ec0000000800 */
[----:B--2---:R-:W-:Y:S02]  /*a1d0*/  F2FP.BF16.F32.PACK_AB R4, R240, R241 ;  /* 0x000000f1f004723e */ /* 0x004fe400000010ff */
[----:B-----5:R-:W-:Y:S01]  /*a1e0*/  F2FP.BF16.F32.PACK_AB R6, R222, R223 ;  /* 0x000000dfde06723e */ /* 0x020fe200000010ff */
[----:B----4-:R-:W-:-:S04]  /*a1f0*/  FFMA.FTZ R8, R111, UR19, -R2 ;  /* 0x000000136f087c23 */ /* 0x010fc80008010802 */
        /* <DEDUP_REMOVED lines=15> */
[C---:B------:R-:W-:Y:S06]  /*a2f0*/  HMMA.16816.F32.BF16 R144, R4.reuse, R20, R144 ;  /* 0x000000140490723c */ /* 0x040fec0000041890 */
[C---:B------:R-:W-:Y:S06]  /*a300*/  HMMA.16816.F32.BF16 R156, R4.reuse, R22, R156 ;  /* 0x00000016049c723c */ /* 0x040fec000004189c */
[----:B-1----:R-:W-:Y:S01]  /*a310*/  HMMA.16816.F32.BF16 R160, R4, R28, R160 ;  /* 0x0000001c04a0723c */ /* 0x002fe200000418a0 */
[----:B--2---:R-:W-:-:S05]  /*a320*/  FFMA.FTZ R8, R55, UR19, -R12 ;  /* 0x0000001337087c23 */ /* 0x004fca000801080c */
[C---:B------:R-:W-:Y:S01]  /*a330*/  HMMA.16816.F32.BF16 R52, R4.reuse, R26, R120 ;  /* 0x0000001a0434723c */ /* 0x040fe20000041878 */
[----:B------:R1:W2:Y:S05]  /*a340*/  MUFU.EX2 R215, R8 ;  /* 0x0000000800d77308 */ /* 0x0002aa0000000800 */
[C---:B------:R-:W-:Y:S06]  /*a350*/  HMMA.16816.F32.BF16 R172, R4.reuse, R30, R172 ;  /* 0x0000001e04ac723c */ /* 0x040fec00000418ac */
[C---:B------:R-:W-:Y:S06]  /*a360*/  HMMA.16816.F32.BF16 R72, R4.reuse, R36, R72 ;  /* 0x000000240448723c */ /* 0x040fec0000041848 */
[----:B------:R-:W-:Y:S01]  /*a370*/  HMMA.16816.F32.BF16 R76, R4, R38, R76 ;  /* 0x00000026044c723c */ /* 0x000fe2000004184c */
[----:B-1----:R-:W-:-:S02]  /*a380*/  F2FP.BF16.F32.PACK_AB R8, R124, R125 ;  /* 0x0000007d7c08723e */ /* 0x002fc400000010ff */
[----:B--2---:R-:W-:-:S03]  /*a390*/  F2FP.BF16.F32.PACK_AB R11, R215, R217 ;  /* 0x000000d9d70b723e */ /* 0x004fc600000010ff */
[C---:B------:R-:W-:Y:S06]  /*a3a0*/  HMMA.16816.F32.BF16 R88, R4.reuse, R40, R88 ;  /* 0x000000280458723c */ /* 0x040fec0000041858 */
[----:B------:R-:W-:Y:S06]  /*a3b0*/  HMMA.16816.F32.BF16 R100, R4, R42, R92 ;  /* 0x0000002a0464723c */ /* 0x000fec000004185c */
[----:B------:R-:W-:Y:S01]  /*a3c0*/  HMMA.16816.F32.BF16 R148, R8, R20, R148 ;  /* 0x000000140894723c */ /* 0x000fe20000041894 */
[----:B------:R-:W-:-:S04]  /*a3d0*/  FFMA.FTZ R4, R181, UR19, -R0 ;  /* 0x00000013b5047c23 */ /* 0x000fc80008010800 */
[----:B------:R1:W-:Y:S01]  /*a3e0*/  MUFU.EX2 R214, R4 ;  /* 0x0000000400d67308 */ /* 0x0003e20000000800 */
[C---:B------:R-:W-:Y:S01]  /*a3f0*/  HMMA.16816.F32.BF16 R152, R8.reuse, R22, R152 ;  /* 0x000000160898723c */ /* 0x040fe20000041898 */
[----:B------:R-:W2:Y:S05]  /*a400*/  LDSM.16.MT88.4 R20, [R226+0xb800] ;  /* 0x00b80000e214783b */ /* 0x000eaa0000004200 */
[C---:B------:R-:W-:Y:S06]  /*a410*/  HMMA.16816.F32.BF16 R116, R8.reuse, R24, R116 ;  /* 0x000000180874723c */ /* 0x040fec0000041874 */
[----:B------:R-:W-:Y:S01]  /*a420*/  HMMA.16816.F32.BF16 R60, R8, R26, R60 ;  /* 0x0000001a083c723c */ /* 0x000fe2000004183c */
[----:B------:R-:W3:Y:S01]  /*a430*/  LDSM.16.MT88.4 R24, [R224+0x9800] ;  /* 0x00980000e018783b */ /* 0x000ee20000004200 */
[----:B-1----:R-:W-:-:S04]  /*a440*/  FFMA.FTZ R4, R183, UR19, -R0 ;  /* 0x00000013b7047c23 */ /* 0x002fc80008010800 */
[C---:B------:R-:W-:Y:S01]  /*a450*/  HMMA.16816.F32.BF16 R132, R8.reuse, R16, R132 ;  /* 0x000000100884723c */ /* 0x040fe20000041884 */
[----:B------:R1:W-:Y:S05]  /*a460*/  MUFU.EX2 R213, R4 ;  /* 0x0000000400d57308 */ /* 0x0003ea0000000800 */
[C---:B------:R-:W-:Y:S01]  /*a470*/  HMMA.16816.F32.BF16 R64, R8.reuse, R18, R64 ;  /* 0x000000120840723c */ /* 0x040fe20000041840 */
[----:B------:R-:W-:Y:S05]  /*a480*/  LDSM.16.MT88.4 R16, [R224+0xb800] ;  /* 0x00b80000e010783b */ /* 0x000fea0000004200 */
[C---:B------:R-:W-:Y:S06]  /*a490*/  HMMA.16816.F32.BF16 R164, R8.reuse, R28, R164 ;  /* 0x0000001c08a4723c */ /* 0x040fec00000418a4 */
[C---:B------:R-:W-:Y:S01]  /*a4a0*/  HMMA.16816.F32.BF16 R168, R8.reuse, R30, R168 ;  /* 0x0000001e08a8723c */ /* 0x040fe200000418a8 */
[--C-:B-1----:R-:W-:Y:S01]  /*a4b0*/  FFMA.FTZ R4, R188, UR19, -R3.reuse ;  /* 0x00000013bc047c23 */ /* 0x102fe20008010803 */
[----:B------:R-:W1:Y:S03]  /*a4c0*/  LDSM.16.MT88.4 R28, [R224+0xa800] ;  /* 0x00a80000e01c783b */ /* 0x000e660000004200 */
[----:B------:R4:W-:Y:S01]  /*a4d0*/  MUFU.EX2 R212, R4 ;  /* 0x0000000400d47308 */ /* 0x0009e20000000800 */
[C---:B------:R-:W-:Y:S06]  /*a4e0*/  HMMA.16816.F32.BF16 R68, R8.reuse, R36, R68 ;  /* 0x000000240844723c */ /* 0x040fec0000041844 */
[C---:B------:R-:W-:Y:S01]  /*a4f0*/  HMMA.16816.F32.BF16 R92, R8.reuse, R38, R80 ;  /* 0x00000026085c723c */ /* 0x040fe20000041850 */
[----:B------:R-:W5:Y:S04]  /*a500*/  LDSM.16.MT88.4 R36, [R226+0xa800] ;  /* 0x00a80000e224783b */ /* 0x000f680000004200 */
[----:B------:R-:W-:Y:S01]  /*a510*/  LDSM.16.MT88.4 R80, [R224+0xbc00] ;  /* 0x00bc0000e050783b */ /* 0x000fe20000004200 */
[----:B------:R-:W-:Y:S01]  /*a520*/  HMMA.16816.F32.BF16 R84, R8, R40, R84 ;  /* 0x000000280854723c */ /* 0x000fe20000041854 */
[----:B----4-:R-:W-:-:S05]  /*a530*/  FFMA.FTZ R4, R179, UR19, -R3 ;  /* 0x00000013b3047c23 */ /* 0x010fca0008010803 */
[----:B------:R-:W-:Y:S01]  /*a540*/  HMMA.16816.F32.BF16 R96, R8, R42, R96 ;  /* 0x0000002a0860723c */ /* 0x000fe20000041860 */
[----:B------:R4:W-:Y:S06]  /*a550*/  MUFU.EX2 R211, R4 ;  /* 0x0000000400d37308 */ /* 0x0009ec0000000800 */
[----:B------:R-:W-:Y:S01]  /*a560*/  FFMA.FTZ R8, R192, UR19, -R0 ;  /* 0x00000013c0087c23 */ /* 0x000fe20008010800 */
[----:B------:R-:W-:-:S03]  /*a570*/  MOV R192, R108 ;  /* 0x0000006c00c07202 */ /* 0x000fc60000000f00 */
[----:B------:R2:W-:Y:S01]  /*a580*/  MUFU.EX2 R111, R8 ;  /* 0x00000008006f7308 */ /* 0x0005e20000000800 */
[----:B----4-:R-:W-:-:S07]  /*a590*/  FFMA.FTZ R4, R180, UR19, -R3 ;  /* 0x00000013b4047c23 */ /* 0x010fce0008010803 */
[----:B------:R4:W-:Y:S01]  /*a5a0*/  MUFU.EX2 R188, R4 ;  /* 0x0000000400bc7308 */ /* 0x0009e20000000800 */
[----:B--2---:R-:W-:Y:S01]  /*a5b0*/  FFMA.FTZ R8, R190, UR19, -R0 ;  /* 0x00000013be087c23 */ /* 0x004fe20008010800 */
[----:B------:R-:W-:-:S06]  /*a5c0*/  MOV R190, R128 ;  /* 0x0000008000be7202 */ /* 0x000fcc0000000f00 */
[----:B------:R2:W-:Y:S01]  /*a5d0*/  MUFU.EX2 R110, R8 ;  /* 0x00000008006e7308 */ /* 0x0005e20000000800 */
[----:B----4-:R-:W-:-:S07]  /*a5e0*/  FFMA.FTZ R4, R182, UR19, -R3 ;  /* 0x00000013b6047c23 */ /* 0x010fce0008010803 */
[----:B------:R4:W3:Y:S01]  /*a5f0*/  MUFU.EX2 R183, R4 ;  /* 0x0000000400b77308 */ /* 0x0008e20000000800 */
[----:B--2---:R-:W-:Y:S01]  /*a600*/  FFMA.FTZ R8, R204, UR19, -R12 ;  /* 0x00000013cc087c23 */ /* 0x004fe2000801080c */
[----:B------:R-:W-:-:S06]  /*a610*/  MOV R204, R129 ;  /* 0x0000008100cc7202 */ /* 0x000fcc0000000f00 */
[----:B------:R2:W-:Y:S01]  /*a620*/  MUFU.EX2 R109, R8 ;  /* 0x00000008006d7308 */ /* 0x0005e20000000800 */
[----:B----4-:R-:W-:Y:S01]  /*a630*/  FFMA.FTZ R4, R184, UR19, -R2 ;  /* 0x00000013b8047c23 */ /* 0x010fe20008010802 */
[----:B---3--:R-:W-:Y:S02]  /*a640*/  F2FP.BF16.F32.PACK_AB R6, R183, R188 ;  /* 0x000000bcb706723e */ /* 0x008fe400000010ff */
[----:B------:R-:W-:-:S04]  /*a650*/  MOV R184, R104 ;  /* 0x0000006800b87202 */ /* 0x000fc80000000f00 */
[----:B------:R3:W-:Y:S01]  /*a660*/  MUFU.EX2 R182, R4 ;  /* 0x0000000400b67308 */ /* 0x0007e20000000800 */
[----:B--2---:R-:W-:Y:S01]  /*a670*/  FFMA.FTZ R8, R201, UR19, -R12 ;  /* 0x00000013c9087c23 */ /* 0x004fe2000801080c */
[----:B------:R-:W-:-:S06]  /*a680*/  MOV R201, R107 ;  /* 0x0000006b00c97202 */ /* 0x000fcc0000000f00 */
[----:B------:R2:W4:Y:S01]  /*a690*/  MUFU.EX2 R107, R8 ;  /* 0x00000008006b7308 */ /* 0x0005220000000800 */
[----:B---3--:R-:W-:Y:S01]  /*a6a0*/  FFMA.FTZ R4, R186, UR19, -R2 ;  /* 0x00000013ba047c23 */ /* 0x008fe20008010802 */
[----:B------:R-:W-:Y:S02]  /*a6b0*/  MOV R186, R139 ;  /* 0x0000008b00ba7202 */ /* 0x000fe40000000f00 */
[----:B------:R-:W-:Y:S04]  /*a6c0*/  LDSM.16.MT88.4 R136, [R226+0x9c00] ;  /* 0x009c0000e288783b */ /* 0x000fe80000004200 */
[----:B------:R3:W1:Y:S01]  /*a6d0*/  MUFU.EX2 R181, R4 ;  /* 0x0000000400b57308 */ /* 0x0006620000000800 */
[----:B--2---:R-:W-:Y:S01]  /*a6e0*/  FFMA.FTZ R8, R197, UR19, -R12 ;  /* 0x00000013c5087c23 */ /* 0x004fe2000801080c */
[----:B------:R-:W-:-:S02]  /*a6f0*/  MOV R197, R106 ;  /* 0x0000006a00c57202 */ /* 0x000fc40000000f00 */
[----:B----4-:R-:W-:-:S04]  /*a700*/  F2FP.BF16.F32.PACK_AB R9, R107, R109 ;  /* 0x0000006d6b09723e */ /* 0x010fc800000010ff */
[----:B------:R2:W-:Y:S01]  /*a710*/  MUFU.EX2 R106, R8 ;  /* 0x00000008006a7308 */ /* 0x0005e20000000800 */
[----:B---3--:R-:W-:Y:S01]  /*a720*/  FFMA.FTZ R4, R187, UR19, -R2 ;  /* 0x00000013bb047c23 */ /* 0x008fe20008010802 */
[----:B-1----:R-:W-:Y:S02]  /*a730*/  F2FP.BF16.F32.PACK_AB R5, R181, R182 ;  /* 0x000000b6b505723e */ /* 0x002fe400000010ff */
[----:B------:R-:W-:-:S04]  /*a740*/  MOV R187, R124 ;  /* 0x0000007c00bb7202 */ /* 0x000fc80000000f00 */
[----:B------:R1:W-:Y:S01]  /*a750*/  MUFU.EX2 R180, R4 ;  /* 0x0000000400b47308 */ /* 0x0003e20000000800 */
[----:B--2---:R-:W-:Y:S01]  /*a760*/  FFMA.FTZ R8, R198, UR19, -R12 ;  /* 0x00000013c6087c23 */ /* 0x004fe2000801080c */
[----:B------:R-:W-:-:S06]  /*a770*/  MOV R198, R105 ;  /* 0x0000006900c67202 */ /* 0x000fcc0000000f00 */
[----:B------:R2:W3:Y:S01]  /*a780*/  MUFU.EX2 R105, R8 ;  /* 0x0000000800697308 */ /* 0x0004e20000000800 */
[----:B-1----:R-:W-:Y:S01]  /*a790*/  FFMA.FTZ R4, R185, UR19, -R2 ;  /* 0x00000013b9047c23 */ /* 0x002fe20008010802 */
[----:B------:R-:W-:-:S06]  /*a7a0*/  MOV R185, R125 ;  /* 0x0000007d00b97202 */ /* 0x000fcc0000000f00 */
[----:B------:R1:W4:Y:S01]  /*a7b0*/  MUFU.EX2 R179, R4 ;  /* 0x0000000400b37308 */ /* 0x0003220000000800 */
[----:B--2---:R-:W-:Y:S02]  /*a7c0*/  F2FP.BF16.F32.PACK_AB R8, R213, R214 ;  /* 0x000000d6d508723e */ /* 0x004fe400000010ff */
[----:B---3--:R-:W-:Y:S01]  /*a7d0*/  F2FP.BF16.F32.PACK_AB R11, R105, R106 ;  /* 0x0000006a690b723e */ /* 0x008fe200000010ff */
[--C-:B-1----:R-:W-:Y:S01]  /*a7e0*/  FFMA.FTZ R4, R196, UR19, -R0.reuse ;  /* 0x00000013c4047c23 */ /* 0x102fe20008010800 */
[----:B----4-:R-:W-:Y:S02]  /*a7f0*/  F2FP.BF16.F32.PACK_AB R7, R179, R180 ;  /* 0x000000b4b307723e */ /* 0x010fe400000010ff */
[----:B------:R-:W-:Y:S01]  /*a800*/  MOV R196, R126 ;  /* 0x0000007e00c47202 */ /* 0x000fe20000000f00 */
[----:B------:R1:W-:Y:S02]  /*a810*/  MUFU.EX2 R178, R4 ;  /* 0x0000000400b27308 */ /* 0x0003e40000000800 */
[--C-:B-1----:R-:W-:Y:S01]  /*a820*/  FFMA.FTZ R4, R189, UR19, -R0.reuse ;  /* 0x00000013bd047c23 */ /* 0x102fe20008010800 */
[----:B------:R-:W-:Y:S01]  /*a830*/  MOV R189, R13 ;  /* 0x0000000d00bd7202 */ /* 0x000fe20000000f00 */
[--C-:B------:R-:W-:Y:S01]  /*a840*/  FFMA.FTZ R13, R191, UR19, -R0.reuse ;  /* 0x00000013bf0d7c23 */ /* 0x100fe20008010800 */
[----:B------:R-:W-:-:S03]  /*a850*/  FFMA.FTZ R0, R193, UR19, -R0 ;  /* 0x00000013c1007c23 */ /* 0x000fc60008010800 */
[----:B------:R1:W2:Y:S01]  /*a860*/  MUFU.EX2 R177, R4 ;  /* 0x0000000400b17308 */ /* 0x0002a20000000800 */
[----:B------:R-:W-:Y:S02]  /*a870*/  MOV R193, R130 ;  /* 0x0000008200c17202 */ /* 0x000fe40000000f00 */
[----:B------:R-:W-:Y:S02]  /*a880*/  MOV R191, R127 ;  /* 0x0000007f00bf7202 */ /* 0x000fe40000000f00 */
[----:B------:R-:W-:Y:S03]  /*a890*/  LDSM.16.MT88.4 R124, [R224+0x9c00] ;  /* 0x009c0000e07c783b */ /* 0x000fe60000004200 */
[----:B------:R3:W-:Y:S08]  /*a8a0*/  MUFU.EX2 R108, R0 ;  /* 0x00000000006c7308 */ /* 0x0007f00000000800 */
[----:B------:R-:W-:Y:S01]  /*a8b0*/  MUFU.EX2 R176, R13 ;  /* 0x0000000d00b07308 */ /* 0x000fe20000000800 */
[----:B-1----:R-:W-:-:S02]  /*a8c0*/  F2FP.BF16.F32.PACK_AB R4, R211, R212 ;  /* 0x000000d4d304723e */ /* 0x002fc400000010ff */
[----:B--2---:R-:W-:-:S05]  /*a8d0*/  F2FP.BF16.F32.PACK_AB R10, R177, R178 ;  /* 0x000000b2b10a723e */ /* 0x004fca00000010ff */
[----:B------:R-:W-:Y:S01]  /*a8e0*/  HMMA.16816.F32.BF16 R40, R4, R22, R100 ;  /* 0x000000160428723c */ /* 0x000fe20000041864 */
[----:B---3--:R-:W-:Y:S01]  /*a8f0*/  FFMA.FTZ R0, R194, UR19, -R12 ;  /* 0x00000013c2007c23 */ /* 0x008fe2000801080c */
[----:B------:R-:W-:-:S03]  /*a900*/  MOV R194, R131 ;  /* 0x0000008300c27202 */ /* 0x000fc60000000f00 */
[----:B------:R1:W-:Y:S01]  /*a910*/  MUFU.EX2 R104, R0 ;  /* 0x0000000000687308 */ /* 0x0003e20000000800 */
[----:B------:R-:W-:Y:S01]  /*a920*/  HMMA.16816.F32.BF16 R48, R4, R24, R48 ;  /* 0x000000180430723c */ /* 0x000fe20000041830 */
[----:B------:R-:W-:-:S05]  /*a930*/  MOV R103, R46 ;  /* 0x0000002e00677202 */ /* 0x000fca0000000f00 */
[----:B------:R-:W-:Y:S06]  /*a940*/  HMMA.16816.F32.BF16 R52, R4, R26, R52 ;  /* 0x0000001a0434723c */ /* 0x000fec0000041834 */
[----:B------:R-:W-:Y:S01]  /*a950*/  HMMA.16816.F32.BF16 R116, R8, R24, R116 ;  /* 0x000000180874723c */ /* 0x000fe20000041874 */
[----:B-1----:R-:W-:Y:S01]  /*a960*/  FFMA.FTZ R0, R202, UR19, -R3 ;  /* 0x00000013ca007c23 */ /* 0x002fe20008010803 */
[----:B------:R-:W-:-:S04]  /*a970*/  MOV R202, R47 ;  /* 0x0000002f00ca7202 */ /* 0x000fc80000000f00 */
[----:B------:R-:W-:Y:S01]  /*a980*/  HMMA.16816.F32.BF16 R24, R8, R26, R60 ;  /* 0x0000001a0818723c */ /* 0x000fe2000004183c */
[----:B------:R1:W-:Y:S05]  /*a990*/  MUFU.EX2 R102, R0 ;  /* 0x0000000000667308 */ /* 0x0003ea0000000800 */
[C---:B------:R-:W-:Y:S06]  /*a9a0*/  HMMA.16816.F32.BF16 R56, R4.reuse, R32, R56 ;  /* 0x000000200438723c */ /* 0x040fec0000041838 */
[C---:B------:R-:W-:Y:S06]  /*a9b0*/  HMMA.16816.F32.BF16 R140, R4.reuse, R34, R140 ;  /* 0x00000022048c723c */ /* 0x040fec000004188c */
[----:B------:R-:W-:Y:S01]  /*a9c0*/  HMMA.16816.F32.BF16 R144, R4, R28, R144 ;  /* 0x0000001c0490723c */ /* 0x000fe20000041890 */
[----:B-1----:R-:W-:-:S04]  /*a9d0*/  FFMA.FTZ R0, R199, UR19, -R3 ;  /* 0x00000013c7007c23 */ /* 0x002fc80008010803 */
[----:B------:R1:W2:Y:S01]  /*a9e0*/  MUFU.EX2 R101, R0 ;  /* 0x0000000000657308 */ /* 0x0002a20000000800 */
[C---:B------:R-:W-:Y:S06]  /*a9f0*/  HMMA.16816.F32.BF16 R156, R4.reuse, R30, R156 ;  /* 0x0000001e049c723c */ /* 0x040fec000004189c */
[C---:B-----5:R-:W-:Y:S06]  /*aa00*/  HMMA.16816.F32.BF16 R160, R4.reuse, R36, R160 ;  /* 0x0000002404a0723c */ /* 0x060fec00000418a0 */
[----:B------:R-:W-:Y:S01]  /*aa10*/  HMMA.16816.F32.BF16 R172, R4, R38, R172 ;  /* 0x0000002604ac723c */ /* 0x000fe200000418ac */
[--C-:B-1----:R-:W-:Y:S01]  /*aa20*/  FFMA.FTZ R0, R195, UR19, -R3.reuse ;  /* 0x00000013c3007c23 */ /* 0x102fe20008010803 */
[----:B------:R-:W-:-:S04]  /*aa30*/  FFMA.FTZ R3, R200, UR19, -R3 ;  /* 0x00000013c8037c23 */ /* 0x000fc80008010803 */
[C---:B------:R-:W-:Y:S01]  /*aa40*/  HMMA.16816.F32.BF16 R72, R4.reuse, R16, R72 ;  /* 0x000000100448723c */ /* 0x040fe20000041848 */
[----:B------:R1:W-:Y:S05]  /*aa50*/  MUFU.EX2 R100, R0 ;  /* 0x0000000000647308 */ /* 0x0003ea0000000800 */
[C---:B------:R-:W-:Y:S03]  /*aa60*/  HMMA.16816.F32.BF16 R76, R4.reuse, R18, R76 ;  /* 0x00000012044c723c */ /* 0x040fe6000004184c */
[----:B------:R3:W-:Y:S03]  /*aa70*/  MUFU.EX2 R63, R3 ;  /* 0x00000003003f7308 */ /* 0x0007e60000000800 */
[----:B------:R-:W-:Y:S01]  /*aa80*/  HMMA.16816.F32.BF16 R88, R4, R20, R88 ;  /* 0x000000140458723c */ /* 0x000fe20000041858 */
[----:B------:R-:W4:Y:S05]  /*aa90*/  LDSM.16.MT88.4 R4, [R226+0xbc00] ;  /* 0x00bc0000e204783b */ /* 0x000f2a0000004200 */
[----:B------:R-:W-:Y:S01]  /*aaa0*/  HMMA.16816.F32.BF16 R132, R8, R32, R132 ;  /* 0x000000200884723c */ /* 0x000fe20000041884 */
[----:B-1----:R-:W-:-:S04]  /*aab0*/  FFMA.FTZ R0, R203, UR19, -R2 ;  /* 0x00000013cb007c23 */ /* 0x002fc80008010802 */
[----:B------:R1:W-:Y:S01]  /*aac0*/  MUFU.EX2 R62, R0 ;  /* 0x00000000003e7308 */ /* 0x0003e20000000800 */
[----:B------:R-:W-:Y:S01]  /*aad0*/  HMMA.16816.F32.BF16 R148, R8, R28, R148 ;  /* 0x0000001c0894723c */ /* 0x000fe20000041894 */
[----:B---3--:R-:W-:-:S05]  /*aae0*/  FFMA.FTZ R3, R198, R45, R252 ;  /* 0x0000002dc6037223 */ /* 0x008fca00000100fc */
[C---:B------:R-:W-:Y:S06]  /*aaf0*/  HMMA.16816.F32.BF16 R164, R8.reuse, R36, R164 ;  /* 0x0000002408a4723c */ /* 0x040fec00000418a4 */
[----:B------:R-:W-:Y:S01]  /*ab00*/  HMMA.16816.F32.BF16 R68, R8, R16, R68 ;  /* 0x000000100844723c */ /* 0x000fe20000041844 */
[----:B-1----:R-:W-:-:S05]  /*ab10*/  FFMA.FTZ R0, R205, UR19, -R2 ;  /* 0x00000013cd007c23 */ /* 0x002fca0008010802 */
[C---:B------:R-:W-:Y:S01]  /*ab20*/  HMMA.16816.F32.BF16 R84, R8.reuse, R20, R84 ;  /* 0x000000140854723c */ /* 0x040fe20000041854 */
[----:B------:R1:W3:Y:S05]  /*ab30*/  MUFU.EX2 R61, R0 ;  /* 0x00000000003d7308 */ /* 0x0002ea0000000800 */
[C---:B------:R-:W-:Y:S06]  /*ab40*/  HMMA.16816.F32.BF16 R32, R8.reuse, R34, R64 ;  /* 0x000000220820723c */ /* 0x040fec0000041840 */
[C---:B------:R-:W-:Y:S01]  /*ab50*/  HMMA.16816.F32.BF16 R28, R8.reuse, R30, R152 ;  /* 0x0000001e081c723c */ /* 0x040fe20000041898 */
[----:B------:R-:W5:Y:S05]  /*ab60*/  LDSM.16.MT88.4 R152, [R224+0xac00] ;  /* 0x00ac0000e098783b */ /* 0x000f6a0000004200 */
[C---:B------:R-:W-:Y:S01]  /*ab70*/  HMMA.16816.F32.BF16 R36, R8.reuse, R38, R168 ;  /* 0x000000260824723c */ /* 0x040fe200000418a8 */
[--C-:B-1----:R-:W-:Y:S01]  /*ab80*/  FFMA.FTZ R0, R206, UR19, -R2.reuse ;  /* 0x00000013ce007c23 */ /* 0x102fe20008010802 */
[----:B------:R-:W-:Y:S01]  /*ab90*/  FFMA.FTZ R2, R207, UR19, -R2 ;  /* 0x00000013cf027c23 */ /* 0x000fe20008010802 */
[----:B------:R-:W1:Y:S02]  /*aba0*/  LDSM.16.MT88.4 R168, [R226+0xac00] ;  /* 0x00ac0000e2a8783b */ /* 0x000e640000004200 */
[----:B------:R4:W-:Y:S01]  /*abb0*/  MUFU.EX2 R60, R0 ;  /* 0x00000000003c7308 */ /* 0x0009e20000000800 */
[C---:B------:R-:W-:Y:S06]  /*abc0*/  HMMA.16816.F32.BF16 R16, R8.reuse, R18, R92 ;  /* 0x000000120810723c */ /* 0x040fec000004185c */
[----:B------:R-:W-:Y:S01]  /*abd0*/  HMMA.16816.F32.BF16 R20, R8, R22, R96 ;  /* 0x000000160814723c */ /* 0x000fe20000041860 */
[----:B------:R-:W5:Y:S01]  /*abe0*/  MUFU.EX2 R47, R2 ;  /* 0x00000002002f7308 */ /* 0x000f620000000800 */
[----:B--2---:R-:W-:-:S02]  /*abf0*/  F2FP.BF16.F32.PACK_AB R92, R101, R102 ;  /* 0x00000066655c723e */ /* 0x004fc400000010ff */
[----:B---3--:R-:W-:Y:S02]  /*ac00*/  F2FP.BF16.F32.PACK_AB R93, R61, R62 ;  /* 0x0000003e3d5d723e */ /* 0x008fe400000010ff */
[----:B------:R-:W-:Y:S01]  /*ac10*/  F2FP.BF16.F32.PACK_AB R94, R63, R100 ;  /* 0x000000643f5e723e */ /* 0x000fe200000010ff */
[----:B------:R-:W-:Y:S01]  /*ac20*/  FFMA.FTZ R8, R103, R15, R202 ;  /* 0x0000000f67087223 */ /* 0x000fe200000100ca */
[----:B------:R-:W-:Y:S01]  /*ac30*/  F2FP.BF16.F32.PACK_AB R96, R111, R176 ;  /* 0x000000b06f60723e */ /* 0x000fe200000010ff */
[----:B----4-:R-:W-:Y:S01]  /*ac40*/  FFMA.FTZ R0, R208, UR19, -R12 ;  /* 0x00000013d0007c23 */ /* 0x010fe2000801080c */
[----:B------:R-:W-:Y:S01]  /*ac50*/  F2FP.BF16.F32.PACK_AB R98, R108, R110 ;  /* 0x0000006e6c62723e */ /* 0x000fe200000010ff */
[----:B------:R-:W-:Y:S01]  /*ac60*/  FADD.FTZ R9, R201, R8 ;  /* 0x00000008c9097221 */ /* 0x000fe20000010000 */
[----:B------:R-:W-:Y:S01]  /*ac70*/  MOV R103, R244 ;  /* 0x000000f400677202 */ /* 0x000fe20000000f00 */
[----:B------:R2:W3:Y:S01]  /*ac80*/  MUFU.EX2 R46, R0 ;  /* 0x00000000002e7308 */ /* 0x0004e20000000800 */
[----:B-----5:R-:W-:Y:S01]  /*ac90*/  F2FP.BF16.F32.PACK_AB R95, R47, R60 ;  /* 0x0000003c2f5f723e */ /* 0x020fe200000010ff */
[----:B------:R-:W-:-:S04]  /*aca0*/  FFMA.FTZ R2, R197, R44, R247 ;  /* 0x0000002cc5027223 */ /* 0x000fc800000100f7 */
[----:B------:R-:W-:Y:S02]  /*acb0*/  FADD.FTZ R10, R248, R2 ;  /* 0x00000002f80a7221 */ /* 0x000fe40000010000 */
[----:B------:R-:W-:Y:S01]  /*acc0*/  HMMA.16816.F32.BF16 R88, R92, R4, R88 ;  /* 0x000000045c58723c */ /* 0x000fe20000041858 */
[----:B--2---:R-:W-:Y:S01]  /*acd0*/  FFMA.FTZ R0, R209, UR19, -R12 ;  /* 0x00000013d1007c23 */ /* 0x004fe2000801080c */
[----:B---3--:R-:W-:-:S04]  /*ace0*/  F2FP.BF16.F32.PACK_AB R97, R46, R104 ;  /* 0x000000682e61723e */ /* 0x008fc800000010ff */
[C---:B------:R-:W-:Y:S01]  /*acf0*/  HMMA.16816.F32.BF16 R112, R92.reuse, R124, R48 ;  /* 0x0000007c5c70723c */ /* 0x040fe20000041830 */
[----:B------:R2:W-:Y:S05]  /*ad00*/  MUFU.EX2 R13, R0 ;  /* 0x00000000000d7308 */ /* 0x0005ea0000000800 */
[C---:B------:R-:W-:Y:S06]  /*ad10*/  HMMA.16816.F32.BF16 R120, R92.reuse, R126, R52 ;  /* 0x0000007e5c78723c */ /* 0x040fec0000041834 */
[C---:B------:R-:W-:Y:S06]  /*ad20*/  HMMA.16816.F32.BF16 R128, R92.reuse, R136, R56 ;  /* 0x000000885c80723c */ /* 0x040fec0000041838 */
[----:B------:R-:W-:Y:S01]  /*ad30*/  HMMA.16816.F32.BF16 R140, R92, R138, R140 ;  /* 0x0000008a5c8c723c */ /* 0x000fe2000004188c */
[----:B--2---:R-:W-:-:S04]  /*ad40*/  FFMA.FTZ R0, R210, UR19, -R12 ;  /* 0x00000013d2007c23 */ /* 0x004fc8000801080c */
[----:B------:R2:W3:Y:S01]  /*ad50*/  MUFU.EX2 R11, R0 ;  /* 0x00000000000b7308 */ /* 0x0004e20000000800 */
[C---:B------:R-:W-:Y:S06]  /*ad60*/  HMMA.16816.F32.BF16 R144, R92.reuse, R152, R144 ;  /* 0x000000985c90723c */ /* 0x040fec0000041890 */
[C---:B------:R-:W-:Y:S06]  /*ad70*/  HMMA.16816.F32.BF16 R156, R92.reuse, R154, R156 ;  /* 0x0000009a5c9c723c */ /* 0x040fec000004189c */
[----:B-1----:R-:W-:Y:S01]  /*ad80*/  HMMA.16816.F32.BF16 R160, R92, R168, R160 ;  /* 0x000000a85ca0723c */ /* 0x002fe200000418a0 */
[----:B--2---:R-:W-:Y:S01]  /*ad90*/  FFMA.FTZ R0, R193, R14, R194 ;  /* 0x0000000ec1007223 */ /* 0x004fe200000100c2 */
[----:B---3--:R-:W-:-:S04]  /*ada0*/  F2FP.BF16.F32.PACK_AB R99, R11, R13 ;  /* 0x0000000d0b63723e */ /* 0x008fc800000010ff */
        /* <DEDUP_REMOVED lines=63> */
[C---:B------:R-:W-:Y:S01]  /*b1a0*/  HMMA.16816.F32.BF16 R116, R96.reuse, R124, R116 ;  /* 0x0000007c6074723c */ /* 0x040fe20000041874 */
[----:B------:R1:W-:Y:S01]  /*b1b0*/  STL [R1+0x14], R249 ;  /* 0x000014f901007387 */ /* 0x0003e20000100800 */
[----:B------:R-:W-:Y:S02]  /*b1c0*/  MOV R105, R246 ;  /* 0x000000f600697202 */ /* 0x000fe40000000f00 */
[----:B------:R-:W-:Y:S01]  /*b1d0*/  MOV R102, R239 ;  /* 0x000000ef00667202 */ /* 0x000fe20000000f00 */
        /* <DEDUP_REMOVED lines=15> */
[----:B-1----:R-:W-:-:S15]  /*b2d0*/  @P0 BRA `(.L_x_225) ;  /* 0x0000004c00c80947 */ /* 0x002fde0003800000 */
[----:B------:R-:W2:Y:S04]  /*b2e0*/  LDL.64 R184, [R1+0x20] ;  /* 0x0000200001b87983 */ /* 0x000ea80000100a00 */
[----:B------:R-:W3:Y:S01]  /*b2f0*/  LDL.64 R186, [R1] ;  /* 0x0000000001ba7983 */ /* 0x000ee20000100a00 */
[----:B------:R-:W-:Y:S01]  /*b300*/  UIADD3 UR17, UR18, -0x3, URZ ;  /* 0xfffffffd12117890 */ /* 0x000fe2000fffe03f */
[----:B------:R-:W1:Y:S01]  /*b310*/  @!P4 LDC.64 R4, c[0x0][0x220] ;  /* 0x00008800ff04cb82 */ /* 0x000e620000000a00 */
[----:B------:R-:W-:-:S04]  /*b320*/  DEPBAR.LE SB0, 0x0 ;  /* 0x000080000000791a */ /* 0x000fc80000000000 */
[----:B------:R-:W-:-:S03]  /*b330*/  USHF.R.S32.HI UR4, URZ, 0x1f, UR17 ;  /* 0x0000001f3f047899 */ /* 0x000fc60008011411 */
[----:B------:R-:W-:Y:S01]  /*b340*/  BAR.SYNC.DEFER_BLOCKING 0x0 ;  /* 0x0000000000007b1d */ /* 0x000fe20000010000 */
[----:B------:R-:W-:Y:S02]  /*b350*/  UIMAD.WIDE.U32 UR6, UR17, UR8, URZ ;  /* 0x00000008110672a5 */ /* 0x000fe4000f8e003f */
[----:B------:R-:W-:Y:S02]  /*b360*/  UIMAD UR4, UR4, UR8, URZ ;  /* 0x00000008040472a4 */ /* 0x000fe4000f8e023f */
[----:B------:R-:W-:-:S03]  /*b370*/  UISETP.GT.AND UP0, UPT, UR17, UR12, UPT ;  /* 0x0000000c1100728c */ /* 0x000fc6000bf04270 */
[----:B------:R-:W4:Y:S01]  /*b380*/  @!P3 LDC.64 R12, c[0x0][0x220] ;  /* 0x00008800ff0cbb82 */ /* 0x000f220000000a00 */
[----:B------:R-:W-:Y:S01]  /*b390*/  UIMAD UR4, UR17, UR9, UR4 ;  /* 0x00000009110472a4 */ /* 0x000fe2000f8e0204 */
[----:B------:R-:W-:Y:S02]  /*b3a0*/  IMAD.U32 R2, RZ, RZ, UR6 ;  /* 0x00000006ff027e24 */ /* 0x000fe4000f8e00ff */
[----:B------:R-:W-:Y:S01]  /*b3b0*/  IMAD.U32 R3, RZ, RZ, UR7 ;  /* 0x00000007ff037e24 */ /* 0x000fe2000f8e00ff */
[----:B------:R-:W-:-:S03]  /*b3c0*/  UIADD3 UR4, UR7, UR4, URZ ;  /* 0x0000000407047290 */ /* 0x000fc6000fffe03f */
[----:B------:R-:W5:Y:S03]  /*b3d0*/  @!P2 LDC.64 R10, c[0x0][0x220] ;  /* 0x00008800ff0aab82 */ /* 0x000f660000000a00 */
[----:B------:R-:W-:-:S05]  /*b3e0*/  IMAD.U32 R3, RZ, RZ, UR4 ;  /* 0x00000004ff037e24 */ /* 0x000fca000f8e00ff */
[----:B------:R-:W5:Y:S01]  /*b3f0*/  @!P4 LDC.64 R8, c[0x0][0x220] ;  /* 0x00008800ff08cb82 */ /* 0x000f620000000a00 */
[----:B------:R-:W-:Y:S04]  /*b400*/  @P4 STS [R230+0x9000], RZ ;  /* 0x009000ffe6004388 */ /* 0x000fe80000000800 */
[----:B------:R-:W-:Y:S03]  /*b410*/  @P4 STS [R230+0x9004], RZ ;  /* 0x009004ffe6004388 */ /* 0x000fe60000000800 */
[----:B------:R-:W5:Y:S01]  /*b420*/  @!P3 LDC.64 R6, c[0x0][0x220] ;  /* 0x00008800ff06bb82 */ /* 0x000f620000000a00 */
[----:B------:R-:W-:Y:S07]  /*b430*/  @P4 STS.64 [R230+0x9008], RZ ;  /* 0x009008ffe6004388 */ /* 0x000fee0000000a00 */
[----:B------:R-:W5:Y:S01]  /*b440*/  @!P2 LDC.64 R14, c[0x0][0x220] ;  /* 0x00008800ff0eab82 */ /* 0x000f620000000a00 */
[----:B--2---:R-:W-:-:S04]  /*b450*/  LEA R0, P0, R2, R184, 0x6 ;  /* 0x000000b802007211 */ /* 0x004fc800078030ff */
[----:B---3--:R-:W-:Y:S02]  /*b460*/  LEA.HI.X R3, R2, R187, R3, 0x6, P0 ;  /* 0x000000bb02037211 */ /* 0x008fe400000f3403 */
[C---:B-1----:R-:W-:Y:S02]  /*b470*/  @!P4 LEA R4, P0, R0.reuse, R4, 0x1 ;  /* 0x000000040004c211 */ /* 0x042fe400078008ff */
[C---:B----4-:R-:W-:Y:S02]  /*b480*/  @!P3 LEA R12, P1, R0.reuse, R12, 0x1 ;  /* 0x0000000c000cb211 */ /* 0x050fe400078208ff */
[C-C-:B------:R-:W-:Y:S02]  /*b490*/  @!P4 LEA.HI.X R5, R0.reuse, R5, R3.reuse, 0x1, P0 ;  /* 0x000000050005c211 */ /* 0x140fe400000f0c03 */
[C---:B-----5:R-:W-:Y:S02]  /*b4a0*/  @!P2 LEA R10, P0, R0.reuse, R10, 0x1 ;  /* 0x0000000a000aa211 */ /* 0x060fe400078008ff */
[C---:B------:R-:W-:Y:S01]  /*b4b0*/  IADD3 R2, P6, R0.reuse, UR20, RZ ;  /* 0x0000001400027c10 */ /* 0x040fe2000ffde0ff */
[----:B------:R-:W-:Y:S01]  /*b4c0*/  @!PT LDS RZ, [RZ] ;  /* 0x00000000fffff984 */ /* 0x000fe20000000800 */
[----:B------:R-:W-:Y:S01]  /*b4d0*/  @!PT LDS RZ, [RZ] ;  /* 0x00000000fffff984 */ /* 0x000fe20000000800 */
[----:B------:R-:W-:Y:S01]  /*b4e0*/  @!PT LDS RZ, [RZ] ;  /* 0x00000000fffff984 */ /* 0x000fe20000000800 */
[----:B------:R1:W-:Y:S01]  /*b4f0*/  @!P4 LDGSTS.E.BYPASS.LTC128B.128 [R230+0x9000], desc[UR22][R4.64] ;  /* 0x0900000004e6cfae */ /* 0x0003e2000b901d56 */
[----:B------:R-:W-:-:S02]  /*b500*/  @!P3 LEA.HI.X R13, R0, R13, R3, 0x1, P1 ;  /* 0x0000000d000db211 */ /* 0x000fc400008f0c03 */
[----:B------:R-:W-:Y:S01]  /*b510*/  @!P2 LEA.HI.X R11, R0, R11, R3, 0x1, P0 ;  /* 0x0000000b000ba211 */ /* 0x000fe200000f0c03 */
[----:B------:R-:W-:Y:S01]  /*b520*/  @P3 STS.128 [R230+0xa000], RZ ;  /* 0x00a000ffe6003388 */ /* 0x000fe20000000c00 */
[C---:B------:R-:W-:Y:S02]  /*b530*/  @!P4 LEA R8, P5, R2.reuse, R8, 0x1 ;  /* 0x000000080208c211 */ /* 0x040fe400078a08ff */
[----:B------:R-:W-:Y:S01]  /*b540*/  IADD3.X R3, R3, UR16, RZ, P6, !PT ;  /* 0x0000001003037c10 */ /* 0x000fe2000b7fe4ff */
[----:B------:R-:W-:Y:S01]  /*b550*/  @!PT LDS RZ, [RZ] ;  /* 0x00000000fffff984 */ /* 0x000fe20000000800 */
[----:B------:R-:W-:Y:S01]  /*b560*/  @!PT LDS RZ, [RZ] ;  /* 0x00000000fffff984 */ /* 0x000fe20000000800 */
[----:B------:R-:W-:Y:S01]  /*b570*/  @!PT LDS RZ, [RZ] ;  /* 0x00000000fffff984 */ /* 0x000fe20000000800 */
[----:B------:R-:W-:Y:S01]  /*b580*/  @!P3 LDGSTS.E.BYPASS.LTC128B.128 [R230+0xa000], desc[UR22][R12.64+0x40] ;  /* 0x0a0000400ce6bfae */ /* 0x000fe2000b901d56 */
[C---:B------:R-:W-:Y:S02]  /*b590*/  @!P3 LEA R6, P1, R2.reuse, R6, 0x1 ;  /* 0x000000060206b211 */ /* 0x040fe400078208ff */
[C-C-:B------:R-:W-:Y:S01]  /*b5a0*/  @!P4 LEA.HI.X R9, R2.reuse, R9, R3.reuse, 0x1, P5 ;  /* 0x000000090209c211 */ /* 0x140fe200028f0c03 */
[----:B------:R-:W-:Y:S01]  /*b5b0*/  @P2 STS.128 [R230+0xb000], RZ ;  /* 0x00b000ffe6002388 */ /* 0x000fe20000000c00 */
[----:B------:R-:W-:-:S03]  /*b5c0*/  @!P3 LEA.HI.X R7, R2, R7, R3, 0x1, P1 ;  /* 0x000000070207b211 */ /* 0x000fc600008f0c03 */
[----:B------:R-:W-:Y:S01]  /*b5d0*/  @!PT LDS RZ, [RZ] ;  /* 0x00000000fffff984 */ /* 0x000fe20000000800 */
[----:B------:R-:W-:Y:S01]  /*b5e0*/  @!PT LDS RZ, [RZ] ;  /* 0x00000000fffff984 */ /* 0x000fe20000000800 */
[----:B------:R-:W-:Y:S01]  /*b5f0*/  @!PT LDS RZ, [RZ] ;  /* 0x00000000fffff984 */ /* 0x000fe20000000800 */
[----:B------:R-:W-:Y:S04]  /*b600*/  @!P2 LDGSTS.E.BYPASS.LTC128B.128 [R230+0xb000], desc[UR22][R10.64+0x80] ;  /* 0x0b0000800ae6afae */ /* 0x000fe8000b901d56 */
[----:B------:R-:W-:Y:S04]  /*b610*/  @P4 STS.128 [R230+0x9800], RZ ;  /* 0x009800ffe6004388 */ /* 0x000fe80000000c00 */
[----:B------:R-:W-:Y:S01]  /*b620*/  @!PT LDS RZ, [RZ] ;  /* 0x00000000fffff984 */ /* 0x000fe20000000800 */
[----:B------:R-:W-:Y:S01]  /*b630*/  @!PT LDS RZ, [RZ] ;  /* 0x00000000fffff984 */ /* 0x000fe20000000800 */
[----:B------:R-:W-:Y:S01]  /*b640*/  @!PT LDS RZ, [RZ] ;  /* 0x00000000fffff984 */ /* 0x000fe20000000800 */
[----:B------:R2:W-:Y:S01]  /*b650*/  @!P4 LDGSTS.E.BYPASS.LTC128B.128 [R230+0x9800], desc[UR22][R8.64] ;  /* 0x0980000008e6cfae */ /* 0x0005e2000b901d56 */
[----:B-1----:R-:W-:-:S03]  /*b660*/  @!P2 LEA R4, P0, R2, R14, 0x1 ;  /* 0x0000000e0204a211 */ /* 0x002fc600078008ff */
[----:B------:R-:W-:Y:S01]  /*b670*/  @P3 STS.128 [R230+0xa800], RZ ;  /* 0x00a800ffe6003388 */ /* 0x000fe20000000c00 */
[----:B------:R-:W-:-:S03]  /*b680*/  @!P2 LEA.HI.X R5, R2, R15, R3, 0x1, P0 ;  /* 0x0000000f0205a211 */ /* 0x000fc600000f0c03 */
[----:B------:R-:W-:Y:S01]  /*b690*/  @!PT LDS RZ, [RZ] ;  /* 0x00000000fffff984 */ /* 0x000fe20000000800 */
[----:B------:R-:W-:Y:S01]  /*b6a0*/  @!PT LDS RZ, [RZ] ;  /* 0x00000000fffff984 */ /* 0x000fe20000000800 */
[----:B------:R-:W-:Y:S01]  /*b6b0*/  @!PT LDS RZ, [RZ] ;  /* 0x00000000fffff984 */ /* 0x000fe20000000800 */
[----:B------:R-:W-:Y:S01]  /*b6c0*/  @!P3 LDGSTS.E.BYPASS.LTC128B.128 [R230+0xa800], desc[UR22][R6.64+0x40] ;  /* 0x0a80004006e6bfae */ /* 0x000fe2000b901d56 */
[----:B------:R-:W-:-:S03]  /*b6d0*/  PLOP3.LUT P0, PT, PT, PT, UP0, 0x80, 0x0 ;  /* 0x000000000000781c */ /* 0x000fc60003f0f008 */
[----:B------:R-:W-:Y:S04]  /*b6e0*/  @P2 STS.128 [R230+0xb800], RZ ;  /* 0x00b800ffe6002388 */ /* 0x000fe80000000c00 */
[----:B------:R-:W-:Y:S01]  /*b6f0*/  @!PT LDS RZ, [RZ] ;  /* 0x00000000fffff984 */ /* 0x000fe20000000800 */
[----:B------:R-:W-:Y:S01]  /*b700*/  @!PT LDS RZ, [RZ] ;  /* 0x00000000fffff984 */ /* 0x000fe20000000800 */
[----:B------:R-:W-:Y:S01]  /*b710*/  @!PT LDS RZ, [RZ] ;  /* 0x00000000fffff984 */ /* 0x000fe20000000800 */
[----:B------:R1:W-:Y:S04]  /*b720*/  @!P2 LDGSTS.E.BYPASS.LTC128B.128 [R230+0xb800], desc[UR22][R4.64+0x80] ;  /* 0x0b80008004e6afae */ /* 0x0003e8000b901d56 */
[----:B------:R-:W-:Y:S04]  /*b730*/  LDSM.16.M88.4 R16, [R225+0x6000] ;  /* 0x00600000e110783b */ /* 0x000fe80000000200 */
[----:B------:R-:W-:Y:S04]  /*b740*/  LDSM.16.M88.4 R20, [R225+0x6400] ;  /* 0x00640000e114783b */ /* 0x000fe80000000200 */
[----:B--2---:R-:W2:Y:S04]  /*b750*/  LDSM.16.M88.4 R8, [R228+0x1000] ;  /* 0x00100000e408783b */ /* 0x004ea80000000200 */
[----:B------:R-:W3:Y:S04]  /*b760*/  LDSM.16.M88.4 R24, [R225+0x6800] ;  /* 0x00680000e118783b */ /* 0x000ee80000000200 */
[----:B------:R-:W4:Y:S04]  /*b770*/  LDSM.16.M88.4 R28, [R225+0x6c00] ;  /* 0x006c0000e11c783b */ /* 0x000f280000000200 */
[----:B------:R-:W-:Y:S04]  /*b780*/  LDSM.16.M88.4 R32, [R227+0x6c00] ;  /* 0x006c0000e320783b */ /* 0x000fe80000000200 */
[----:B-1----:R-:W-:Y:S04]  /*b790*/  LDSM.16.M88.4 R4, [R229+0x1000] ;  /* 0x00100000e504783b */ /* 0x002fe80000000200 */
[----:B------:R-:W1:Y:S04]  /*b7a0*/  LDSM.16.M88.4 R48, [R227+0x6000] ;  /* 0x00600000e330783b */ /* 0x000e680000000200 */
[----:B------:R-:W5:Y:S04]  /*b7b0*/  LDSM.16.M88.4 R44, [R227+0x6400] ;  /* 0x00640000e32c783b */ /* 0x000f680000000200 */
[----:B------:R-:W5:Y:S04]  /*b7c0*/  LDSM.16.M88.4 R12, [R228] ;  /* 0x00000000e40c783b */ /* 0x000f680000000200 */
[----:B------:R-:W5:Y:S04]  /*b7d0*/  LDSM.16.M88.4 R40, [R227+0x6800] ;  /* 0x00680000e328783b */ /* 0x000f680000000200 */
[----:B------:R-:W0:Y:S01]  /*b7e0*/  LDGDEPBAR ;  /* 0x00000000000079af */ /* 0x000e220000000000 */
[C---:B--2---:R-:W-:Y:S06]  /*b7f0*/  HMMA.16816.F32.BF16 R104, R8.reuse, R16, RZ ;  /* 0x000000100868723c */ /* 0x044fec00000418ff */
[C---:B------:R-:W-:Y:S06]  /*b800*/  HMMA.16816.F32.BF16 R64, R8.reuse, R20, RZ ;  /* 0x000000140840723c */ /* 0x040fec00000418ff */
[C---:B---3--:R-:W-:Y:S06]  /*b810*/  HMMA.16816.F32.BF16 R56, R8.reuse, R24, RZ ;  /* 0x000000180838723c */ /* 0x048fec00000418ff */
[C---:B----4-:R-:W-:Y:S06]  /*b820*/  HMMA.16816.F32.BF16 R36, R8.reuse, R28, RZ ;  /* 0x0000001c0824723c */ /* 0x050fec00000418ff */
[C---:B------:R-:W-:Y:S06]  /*b830*/  HMMA.16816.F32.BF16 R100, R8.reuse, R18, RZ ;  /* 0x000000120864723c */ /* 0x040fec00000418ff */
[C---:B------:R-:W-:Y:S06]  /*b840*/  HMMA.16816.F32.BF16 R60, R8.reuse, R22, RZ ;  /* 0x00000016083c723c */ /* 0x040fec00000418ff */
[C---:B------:R-:W-:Y:S06]  /*b850*/  HMMA.16816.F32.BF16 R52, R8.reuse, R26, RZ ;  /* 0x0000001a0834723c */ /* 0x040fec00000418ff */
[----:B------:R-:W-:Y:S06]  /*b860*/  HMMA.16816.F32.BF16 R8, R8, R30, RZ ;  /* 0x0000001e0808723c */ /* 0x000fec00000418ff */
[C---:B-1----:R-:W-:Y:S06]  /*b870*/  HMMA.16816.F32.BF16 R208, R4.reuse, R48, R104 ;  /* 0x0000003004d0723c */ /* 0x042fec0000041868 */
[C---:B-----5:R-:W-:Y:S06]  /*b880*/  HMMA.16816.F32.BF16 R216, R4.reuse, R44, R64 ;  /* 0x0000002c04d8723c */ /* 0x060fec0000041840 */
[C---:B------:R-:W-:Y:S06]  /*b890*/  HMMA.16816.F32.BF16 R196, R4.reuse, R50, R100 ;  /* 0x0000003204c4723c */ /* 0x040fec0000041864 */
[----:B------:R-:W-:Y:S01]  /*b8a0*/  HMMA.16816.F32.BF16 R188, R4, R34, R8 ;  /* 0x0000002204bc723c */ /* 0x000fe20000041808 */
[----:B------:R-:W1:Y:S05]  /*b8b0*/  LDSM.16.M88.4 R8, [R229] ;  /* 0x00000000e508783b */ /* 0x000e6a0000000200 */
[C---:B------:R-:W-:Y:S06]  /*b8c0*/  HMMA.16816.F32.BF16 R176, R12.reuse, R16, RZ ;  /* 0x000000100cb0723c */ /* 0x040fec00000418ff */
[C---:B------:R-:W-:Y:S06]  /*b8d0*/  HMMA.16816.F32.BF16 R100, R12.reuse, R20, RZ ;  /* 0x000000140c64723c */ /* 0x040fec00000418ff */
[C---:B------:R-:W-:Y:S06]  /*b8e0*/  HMMA.16816.F32.BF16 R104, R12.reuse, R22, RZ ;  /* 0x000000160c68723c */ /* 0x040fec00000418ff */
[C---:B------:R-:W-:Y:S06]  /*b8f0*/  HMMA.16816.F32.BF16 R64, R12.reuse, R24, RZ ;  /* 0x000000180c40723c */ /* 0x040fec00000418ff */
[C---:B------:R-:W-:Y:S01]  /*b900*/  HMMA.16816.F32.BF16 R108, R12.reuse, R18, RZ ;  /* 0x000000120c6c723c */ /* 0x040fe200000418ff */
[----:B------:R-:W-:Y:S05]  /*b910*/  LDSM.16.M88.4 R16, [R228+0x2000] ;  /* 0x00200000e410783b */ /* 0x000fea0000000200 */
[C---:B------:R-:W-:Y:S06]  /*b920*/  HMMA.16816.F32.BF16 R24, R12.reuse, R26, RZ ;  /* 0x0000001a0c18723c */ /* 0x040fec00000418ff */
[----:B------:R-:W-:Y:S06]  /*b930*/  HMMA.16816.F32.BF16 R20, R12, R28, RZ ;  /* 0x0000001c0c14723c */ /* 0x000fec00000418ff */
[C---:B------:R-:W-:Y:S01]  /*b940*/  HMMA.16816.F32.BF16 R220, R4.reuse, R40, R56 ;  /* 0x0000002804dc723c */ /* 0x040fe20000041838 */
[----:B------:R-:W-:Y:S05]  /*b950*/  LDSM.16.M88.4 R56, [R225+0x7800] ;  /* 0x00780000e138783b */ /* 0x000fea0000000200 */
[C---:B------:R-:W-:Y:S01]  /*b960*/  HMMA.16816.F32.BF16 R204, R4.reuse, R32, R36 ;  /* 0x0000002004cc723c */ /* 0x040fe20000041824 */
[----:B------:R-:W-:Y:S05]  /*b970*/  LDSM.16.M88.4 R36, [R225+0x7000] ;  /* 0x00700000e124783b */ /* 0x000fea0000000200 */
[C---:B------:R-:W-:Y:S01]  /*b980*/  HMMA.16816.F32.BF16 R200, R4.reuse, R46, R60 ;  /* 0x0000002e04c8723c */ /* 0x040fe2000004183c */
[----:B------:R-:W-:Y:S05]  /*b990*/  LDSM.16.M88.4 R60, [R225+0x7400] ;  /* 0x00740000e13c783b */ /* 0x000fea0000000200 */
[----:B------:R-:W-:Y:S01]  /*b9a0*/  HMMA.16816.F32.BF16 R192, R4, R42, R52 ;  /* 0x0000002a04c0723c */ /* 0x000fe20000041834 */
[----:B------:R-:W2:Y:S04]  /*b9b0*/  LDSM.16.M88.4 R4, [R228+0x3000] ;  /* 0x00300000e404783b */ /* 0x000ea80000000200 */
[----:B------:R-:W3:Y:S01]  /*b9c0*/  LDSM.16.M88.4 R52, [R225+0x7c00] ;  /* 0x007c0000e134783b */ /* 0x000ee20000000200 */
[----:B------:R-:W-:Y:S03]  /*b9d0*/  HMMA.16816.F32.BF16 R12, R12, R30, RZ ;  /* 0x0000001e0c0c723c */ /* 0x000fe600000418ff */
[----:B------:R-:W-:Y:S03]  /*b9e0*/  LDSM.16.M88.4 R28, [R227+0x7c00] ;  /* 0x007c0000e31c783b */ /* 0x000fe60000000200 */
[C---:B-1----:R-:W-:Y:S06]  /*b9f0*/  HMMA.16816.F32.BF16 R176, R8.reuse, R48, R176 ;  /* 0x0000003008b0723c */ /* 0x042fec00000418b0 */
[C---:B------:R-:W-:Y:S06]  /*ba00*/  HMMA.16816.F32.BF16 R184, R8.reuse, R44, R100 ;  /* 0x0000002c08b8723c */ /* 0x040fec0000041864 */
[C---:B------:R-:W-:Y:S06]  /*ba10*/  HMMA.16816.F32.BF16 R64, R8.reuse, R40, R64 ;  /* 0x000000280840723c */ /* 0x040fec0000041840 */
[C---:B------:R-:W-:Y:S01]  /*ba20*/  HMMA.16816.F32.BF16 R180, R8.reuse, R32, R20 ;  /* 0x0000002008b4723c */ /* 0x040fe20000041814 */
[----:B------:R-:W-:Y:S05]  /*ba30*/  LDSM.16.M88.4 R20, [R227+0x7800] ;  /* 0x00780000e314783b */ /* 0x000fea0000000200 */
[C---:B------:R-:W-:Y:S06]  /*ba40*/  HMMA.16816.F32.BF16 R48, R8.reuse, R50, R108 ;  /* 0x000000320830723c */ /* 0x040fec000004186c */
[C---:B------:R-:W-:Y:S06]  /*ba50*/  HMMA.16816.F32.BF16 R44, R8.reuse, R46, R104 ;  /* 0x0000002e082c723c */ /* 0x040fec0000041868 */
[C---:B------:R-:W-:Y:S01]  /*ba60*/  HMMA.16816.F32.BF16 R40, R8.reuse, R42, R24 ;  /* 0x0000002a0828723c */ /* 0x040fe20000041818 */
[----:B------:R-:W-:Y:S05]  /*ba70*/  LDSM.16.M88.4 R24, [R227+0x7400] ;  /* 0x00740000e318783b */ /* 0x000fea0000000200 */
[----:B------:R-:W-:Y:S01]  /*ba80*/  HMMA.16816.F32.BF16 R8, R8, R34, R12 ;  /* 0x000000220808723c */ /* 0x000fe2000004180c */
[----:B------:R-:W-:Y:S04]  /*ba90*/  LDSM.16.M88.4 R12, [R229+0x3000] ;  /* 0x00300000e50c783b */ /* 0x000fe80000000200 */
[----:B------:R-:W1:Y:S01]  /*baa0*/  LDSM.16.M88.4 R32, [R227+0x7000] ;  /* 0x00700000e320783b */ /* 0x000e620000000200 */
[C---:B--2---:R-:W-:Y:S06]  /*bab0*/  HMMA.16816.F32.BF16 R100, R4.reuse, R36, R208 ;  /* 0x000000240464723c */ /* 0x044fec00000418d0 */
[C---:B------:R-:W-:Y:S06]  /*bac0*/  HMMA.16816.F32.BF16 R108, R4.reuse, R38, R196 ;  /* 0x00000026046c723c */ /* 0x040fec00000418c4 */
[C---:B------:R-:W-:Y:S06]  /*bad0*/  HMMA.16816.F32.BF16 R216, R4.reuse, R60, R216 ;  /* 0x0000003c04d8723c */ /* 0x040fec00000418d8 */
[C---:B------:R-:W-:Y:S06]  /*bae0*/  HMMA.16816.F32.BF16 R220, R4.reuse, R56, R220 ;  /* 0x0000003804dc723c */ /* 0x040fec00000418dc */
[C---:B---3--:R-:W-:Y:S06]  /*baf0*/  HMMA.16816.F32.BF16 R240, R4.reuse, R52, R204 ;  /* 0x0000003404f0723c */ /* 0x048fec00000418cc */
[C---:B------:R-:W-:Y:S06]  /*bb00*/  HMMA.16816.F32.BF16 R200, R4.reuse, R62, R200 ;  /* 0x0000003e04c8723c */ /* 0x040fec00000418c8 */
[C---:B------:R-:W-:Y:S06]  /*bb10*/  HMMA.16816.F32.BF16 R212, R4.reuse, R58, R192 ;  /* 0x0000003a04d4723c */ /* 0x040fec00000418c0 */
[----:B------:R-:W-:Y:S01]  /*bb20*/  HMMA.16816.F32.BF16 R208, R4, R54, R188 ;  /* 0x0000003604d0723c */ /* 0x000fe200000418bc */
[----:B------:R-:W2:Y:S05]  /*bb30*/  LDSM.16.M88.4 R4, [R229+0x2000] ;  /* 0x00200000e504783b */ /* 0x000eaa0000000200 */
[C---:B------:R-:W-:Y:S06]  /*bb40*/  HMMA.16816.F32.BF16 R204, R16.reuse, R36, R176 ;  /* 0x0000002410cc723c */ /* 0x040fec00000418b0 */
[C---:B------:R-:W-:Y:S01]  /*bb50*/  HMMA.16816.F32.BF16 R196, R16.reuse, R38, R48 ;  /* 0x0000002610c4723c */ /* 0x040fe20000041830 */
[----:B------:R-:W-:Y:S04]  /*bb60*/  LDSM.16.M88.4 R48, [R225+0x8000] ;  /* 0x00800000e130783b */ /* 0x000fe80000000200 */
[----:B------:R-:W-:Y:S01]  /*bb70*/  LDSM.16.M88.4 R36, [R225+0x8c00] ;  /* 0x008c0000e124783b */ /* 0x000fe20000000200 */
[C---:B------:R-:W-:Y:S03]  /*bb80*/  HMMA.16816.F32.BF16 R104, R16.reuse, R54, R8 ;  /* 0x000000361068723c */ /* 0x040fe60000041808 */
[----:B------:R-:W3:Y:S03]  /*bb90*/  LDSM.16.M88.4 R8, [R228+0x5000] ;  /* 0x00500000e408783b */ /* 0x000ee60000000200 */
[C---:B------:R-:W-:Y:S01]  /*bba0*/  HMMA.16816.F32.BF16 R176, R16.reuse, R58, R40 ;  /* 0x0000003a10b0723c */ /* 0x040fe20000041828 */
[----:B------:R-:W4:Y:S05]  /*bbb0*/  LDSM.16.M88.4 R40, [R225+0x8800] ;  /* 0x00880000e128783b */ /* 0x000f2a0000000200 */
[C---:B------:R-:W-:Y:S01]  /*bbc0*/  HMMA.16816.F32.BF16 R188, R16.reuse, R62, R44 ;  /* 0x0000003e10bc723c */ /* 0x040fe2000004182c */
[----:B------:R-:W5:Y:S05]  /*bbd0*/  LDSM.16.M88.4 R44, [R225+0x8400] ;  /* 0x00840000e12c783b */ /* 0x000f6a0000000200 */
[C---:B------:R-:W-:Y:S06]  /*bbe0*/  HMMA.16816.F32.BF16 R192, R16.reuse, R60, R184 ;  /* 0x0000003c10c0723c */ /* 0x040fec00000418b8 */
[C---:B------:R-:W-:Y:S06]  /*bbf0*/  HMMA.16816.F32.BF16 R184, R16.reuse, R56, R64 ;  /* 0x0000003810b8723c */ /* 0x040fec0000041840 */
[----:B------:R-:W-:Y:S06]  /*bc00*/  HMMA.16816.F32.BF16 R180, R16, R52, R180 ;  /* 0x0000003410b4723c */ /* 0x000fec00000418b4 */
[C---:B-1----:R-:W-:Y:S06]  /*bc10*/  HMMA.16816.F32.BF16 R64, R12.reuse, R34, R108 ;  /* 0x000000220c40723c */ /* 0x042fec000004186c */
        /* <DEDUP_REMOVED lines=16> */
[C---:B------:R-:W-:Y:S06]  /*bd20*/  HMMA.16816.F32.BF16 R32, R4.reuse, R28, R180 ;  /* 0x0000001c0420723c */ /* 0x040fec00000418b4 */
[----:B------:R-:W-:Y:S01]  /*bd30*/  HMMA.16816.F32.BF16 R192, R4, R30, R104 ;  /* 0x0000001e04c0723c */ /* 0x000fe20000041868 */
[----:B------:R-:W-:Y:S04]  /*bd40*/  LDSM.16.M88.4 R4, [R229+0x5000] ;  /* 0x00500000e504783b */ /* 0x000fe80000000200 */
[----:B------:R-:W-:Y:S01]  /*bd50*/  LDSM.16.M88.4 R28, [R227+0x8000] ;  /* 0x00800000e31c783b */ /* 0x000fe20000000200 */
[C---:B---3--:R-:W-:Y:S06]  /*bd60*/  HMMA.16816.F32.BF16 R188, R8.reuse, R48, R100 ;  /* 0x0000003008bc723c */ /* 0x048fec0000041864 */
[C---:B------:R-:W-:Y:S06]  /*bd70*/  HMMA.16816.F32.BF16 R184, R8.reuse, R50, R64 ;  /* 0x0000003208b8723c */ /* 0x040fec0000041840 */
[C---:B----4-:R-:W-:Y:S01]  /*bd80*/  HMMA.16816.F32.BF16 R100, R8.reuse, R42, R16 ;  /* 0x0000002a0864723c */ /* 0x050fe20000041810 */
[----:B------:R-:W2:Y:S05]  /*bd90*/  LDSM.16.M88.4 R16, [R227+0x8c00] ;  /* 0x008c0000e310783b */ /* 0x000eaa0000000200 */
[C---:B-----5:R-:W-:Y:S06]  /*bda0*/  HMMA.16816.F32.BF16 R180, R8.reuse, R44, R60 ;  /* 0x0000002c08b4723c */ /* 0x060fec000004183c */
[C---:B------:R-:W-:Y:S06]  /*bdb0*/  HMMA.16816.F32.BF16 R176, R8.reuse, R46, R56 ;  /* 0x0000002e08b0723c */ /* 0x040fec0000041838 */
[C---:B------:R-:W-:Y:S06]  /*bdc0*/  HMMA.16816.F32.BF16 R104, R8.reuse, R40, R52 ;  /* 0x000000280868723c */ /* 0x040fec0000041834 */
[C---:B------:R-:W-:Y:S06]  /*bdd0*/  HMMA.16816.F32.BF16 R108, R8.reuse, R36, R108 ;  /* 0x00000024086c723c */ /* 0x040fec000004186c */
[----:B------:R-:W-:Y:S01]  /*bde0*/  HMMA.16816.F32.BF16 R64, R8, R38, R208 ;  /* 0x000000260840723c */ /* 0x000fe200000418d0 */
[----:B------:R-:W3:Y:S01]  /*bdf0*/  LDSM.16.M88.4 R8, [R229+0x4000] ;  /* 0x00400000e508783b */ /* 0x000ee20000000200 */
[----:B------:R-:W-:-:S04]  /*be00*/  DEPBAR.LE SB0, 0x0 ;  /* 0x000080000000791a */ /* 0x000fc80000000000 */
[C---:B-1----:R-:W-:Y:S06]  /*be10*/  HMMA.16816.F32.BF16 R60, R12.reuse, R48, R220 ;  /* 0x000000300c3c723c */ /* 0x042fec00000418dc */
[C---:B------:R-:W-:Y:S06]  /*be20*/  HMMA.16816.F32.BF16 R56, R12.reuse, R50, R216 ;  /* 0x000000320c38723c */ /* 0x040fec00000418d8 */
[C---:B------:R-:W-:Y:S06]  /*be30*/  HMMA.16816.F32.BF16 R52, R12.reuse, R44, R212 ;  /* 0x0000002c0c34723c */ /* 0x040fec00000418d4 */
[C---:B------:R-:W-:Y:S06]  /*be40*/  HMMA.16816.F32.BF16 R48, R12.reuse, R46, R204 ;  /* 0x0000002e0c30723c */ /* 0x040fec00000418cc */
[C---:B------:R-:W-:Y:S06]  /*be50*/  HMMA.16816.F32.BF16 R44, R12.reuse, R40, R200 ;  /* 0x000000280c2c723c */ /* 0x040fec00000418c8 */
[C---:B------:R-:W-:Y:S06]  /*be60*/  HMMA.16816.F32.BF16 R40, R12.reuse, R42, R196 ;  /* 0x0000002a0c28723c */ /* 0x040fec00000418c4 */
[C---:B------:R-:W-:Y:S06]  /*be70*/  HMMA.16816.F32.BF16 R32, R12.reuse, R36, R32 ;  /* 0x000000240c20723c */ /* 0x040fec0000041820 */
[----:B------:R-:W-:Y:S06]  /*be80*/  HMMA.16816.F32.BF16 R12, R12, R38, R192 ;  /* 0x000000260c0c723c */ /* 0x000fec00000418c0 */
[----:B--2---:R-:W-:Y:S06]  /*be90*/  HMMA.16816.F32.BF16 R192, R4, R18, R64 ;  /* 0x0000001204c0723c */ /* 0x004fec0000041840 */
[C---:B---3--:R-:W-:Y:S06]  /*bea0*/  HMMA.16816.F32.BF16 R64, R8.reuse, R20, R44 ;  /* 0x000000140840723c */ /* 0x048fec000004182c */
[----:B------:R-:W-:Y:S06]  /*beb0*/  HMMA.16816.F32.BF16 R36, R8, R16, R32 ;  /* 0x000000100824723c */ /* 0x000fec0000041820 */
        /* <DEDUP_REMOVED lines=13> */
[----:B------:R-:W-:Y:S06]  /*bf90*/  BAR.SYNC.DEFER_BLOCKING 0x0 ;  /* 0x0000000000007b1d */ /* 0x000fec0000010000 */
[----:B------:R-:W-:-:S02]  /*bfa0*/  NOP ;  /* 0x0000000000007918 */ /* 0x000fc40000000000 */
[----:B------:R-:W-:-:S15]  /*bfb0*/  @!P0 BRA `(.L_x_229) ;  /* 0x0000000400148947 */ /* 0x000fde0003800000 */
        /* <DEDUP_REMOVED lines=67> */
.L_x_231:
[----:B------:R-:W-:Y:S05]  /*c3f0*/  BSYNC B0 ;  /* 0x0000000000007941 */ /* 0x000fea0003800000 */
.L_x_230:
[----:B------:R-:W0:Y:S02]  /*c400*/  LDGDEPBAR ;  /* 0x00000000000079af */ /* 0x000e240000000000 */
.L_x_229:
[----:B------:R-:W3:Y:S01]  /*c410*/  S2R R2, SR_TID.X ;  /* 0x0000000000027919 */ /* 0x000ee20000002100 */
[----:B------:R-:W-:Y:S01]  /*c420*/  IMAD.U32 R0, RZ, RZ, UR17 ;  /* 0x00000011ff007e24 */ /* 0x000fe2000f8e00ff */
[----:B------:R-:W-:Y:S01]  /*c430*/  MOV R201, R248 ;  /* 0x000000f800c97202 */ /* 0x000fe20000000f00 */
[----:B------:R-:W-:Y:S01]  /*c440*/  IMAD.MOV.U32 R202, RZ, RZ, R247 ;  /* 0x000000ffffca7224 */ /* 0x000fe200078e00f7 */
[----:B------:R-:W-:Y:S01]  /*c450*/  STL [R1+0x50], R225 ;  /* 0x000050e101007387 */ /* 0x000fe20000100800 */
[----:B------:R-:W-:Y:S02]  /*c460*/  IMAD.MOV.U32 R200, RZ, RZ, R249 ;  /* 0x000000ffffc87224 */ /* 0x000fe400078e00f9 */
[----:B------:R-:W-:Y:S02]  /*c470*/  IMAD.MOV.U32 R31, RZ, RZ, R250 ;  /* 0x000000ffff1f7224 */ /* 0x000fe400078e00fa */
[----:B---3--:R-:W-:-:S05]  /*c480*/  IMAD.SHL.U32 R2, R2, 0x2, RZ ;  /* 0x0000000202027824 */ /* 0x008fca00078e00ff */
[----:B------:R-:W-:-:S04]  /*c490*/  LOP3.LUT R2, R2, 0x6, RZ, 0xc0, !PT ;  /* 0x0000000602027812 */ /* 0x000fc800078ec0ff */
[----:B------:R-:W-:-:S04]  /*c4a0*/  LEA R0, R0, R2, 0x6 ;  /* 0x0000000200007211 */ /* 0x000fc800078e30ff */
[C---:B------:R-:W-:Y:S01]  /*c4b0*/  ISETP.GE.AND P2, PT, R0.reuse, R238, PT ;  /* 0x000000ee0000720c */ /* 0x040fe20003f46270 */
[C---:B------:R-:W-:Y:S01]  /*c4c0*/  VIADD R2, R0.reuse, 0x1 ;  /* 0x0000000100027836 */ /* 0x040fe20000000000 */
[CC--:B------:R-:W-:Y:S01]  /*c4d0*/  ISETP.GE.AND P3, PT, R0.reuse, R237.reuse, PT ;  /* 0x000000ed0000720c */ /* 0x0c0fe20003f66270 */
[C---:B------:R-:W-:Y:S01]  /*c4e0*/  VIADD R3, R0.reuse, 0x9 ;  /* 0x0000000900037836 */ /* 0x040fe20000000000 */
[C---:B------:R-:W-:Y:S01]  /*c4f0*/  ISETP.LT.OR P2, PT, R0.reuse, R234, P2 ;  /* 0x000000ea0000720c */ /* 0x040fe20001741670 */
[----:B-12---:R-:W-:Y:S01]  /*c500*/  VIADD R7, R0, 0x21 ;  /* 0x0000002100077836 */ /* 0x006fe20000000000 */
[----:B------:R-:W-:Y:S01]  /*c510*/  ISETP.GE.AND P4, PT, R2, R238, PT ;  /* 0x000000ee0200720c */ /* 0x000fe20003f86270 */
[----:B------:R-:W-:Y:S01]  /*c520*/  VIADD R6, R0, 0x28 ;  /* 0x0000002800067836 */ /* 0x000fe20000000000 */
[----:B------:R-:W-:Y:S01]  /*c530*/  FSEL R10, R60, -INF , !P2 ;  /* 0xff8000003c0a7808 */ /* 0x000fe20005000000 */
[----:B------:R-:W-:Y:S01]  /*c540*/  VIADD R4, R0, 0x30 ;  /* 0x0000003000047836 */ /* 0x000fe20000000000 */
[----:B------:R-:W-:Y:S01]  /*c550*/  ISETP.GE.AND P6, PT, R2, R237, PT ;  /* 0x000000ed0200720c */ /* 0x000fe20003fc6270 */
[----:B------:R-:W-:Y:S01]  /*c560*/  VIADD R8, R0, 0x39 ;  /* 0x0000003900087836 */ /* 0x000fe20000000000 */
[----:B------:R-:W-:-:S02]  /*c570*/  ISETP.GE.AND P5, PT, R2, R236, PT ;  /* 0x000000ec0200720c */ /* 0x000fc40003fa6270 */
[-C--:B------:R-:W-:Y:S02]  /*c580*/  ISETP.GE.AND P0, PT, R2, R235.reuse, PT ;  /* 0x000000eb0200720c */ /* 0x080fe40003f06270 */
[C---:B------:R-:W-:Y:S02]  /*c590*/  ISETP.GE.AND P1, PT, R0.reuse, R236, PT ;  /* 0x000000ec0000720c */ /* 0x040fe40003f26270 */
[----:B------:R-:W-:Y:S02]  /*c5a0*/  ISETP.GE.AND P2, PT, R0, R235, PT ;  /* 0x000000eb0000720c */ /* 0x000fe40003f46270 */
[C---:B------:R-:W-:Y:S02]  /*c5b0*/  ISETP.LT.OR P4, PT, R2.reuse, R234, P4 ;  /* 0x000000ea0200720c */ /* 0x040fe40002781670 */
[C---:B------:R-:W-:Y:S02]  /*c5c0*/  ISETP.LT.OR P6, PT, R2.reuse, R233, P6 ;  /* 0x000000e90200720c */ /* 0x040fe400037c1670 */
[----:B------:R-:W-:-:S02]  /*c5d0*/  ISETP.LT.OR P5, PT, R2, R232, P5 ;  /* 0x000000e80200720c */ /* 0x000fc40002fa1670 */
[----:B------:R-:W-:Y:S02]  /*c5e0*/  ISETP.LT.OR P0, PT, R2, R231, P0 ;  /* 0x000000e70200720c */ /* 0x000fe40000701670 */
[C---:B------:R-:W-:Y:S02]  /*c5f0*/  ISETP.LT.OR P3, PT, R0.reuse, R233, P3 ;  /* 0x000000e90000720c */ /* 0x040fe40001f61670 */
[C---:B------:R-:W-:Y:S02]  /*c600*/  ISETP.LT.OR P1, PT, R0.reuse, R232, P1 ;  /* 0x000000e80000720c */ /* 0x040fe40000f21670 */
[C---:B------:R-:W-:Y:S02]  /*c610*/  ISETP.LT.OR P2, PT, R0.reuse, R231, P2 ;  /* 0x000000e70000720c */ /* 0x040fe40001741670 */
[----:B------:R-:W-:Y:S02]  /*c620*/  IADD3 R2, R0, 0x8, RZ ;  /* 0x0000000800027810 */ /* 0x000fe40007ffe0ff */
        /* <DEDUP_REMOVED lines=16> */
[----:B------:R-:W-:Y:S01]  /*c730*/  FSEL R20, R63, -INF , !P6 ;  /* 0xff8000003f147808 */ /* 0x000fe20007000000 */
[----:B------:R-:W-:Y:S01]  /*c740*/  IMAD.MOV.U32 R63, RZ, RZ, R202 ;  /* 0x000000ffff3f7224 */ /* 0x000fe200078e00ca */
[----:B------:R-:W-:Y:S02]  /*c750*/  FSEL R22, R189, -INF , !P5 ;  /* 0xff800000bd167808 */ /* 0x000fe40006800000 */
[----:B------:R-:W-:Y:S02]  /*c760*/  FSEL R12, R56, -INF , !P3 ;  /* 0xff800000380c7808 */ /* 0x000fe40005800000 */
[----:B------:R-:W-:-:S02]  /*c770*/  FSEL R21, R58, -INF , !P1 ;  /* 0xff8000003a157808 */ /* 0x000fc40004800000 */
[C---:B------:R-:W-:Y:S02]  /*c780*/  ISETP.GE.AND P6, PT, R3.reuse, R237, PT ;  /* 0x000000ed0300720c */ /* 0x040fe40003fc6270 */
[C---:B------:R-:W-:Y:S02]  /*c790*/  ISETP.GE.AND P5, PT, R3.reuse, R236, PT ;  /* 0x000000ec0300720c */ /* 0x040fe40003fa6270 */
[----:B------:R-:W-:Y:S02]  /*c7a0*/  ISETP.GE.AND P3, PT, R3, R235, PT ;  /* 0x000000eb0300720c */ /* 0x000fe40003f66270 */
[----:B------:R-:W-:Y:S02]  /*c7b0*/  ISETP.GE.AND P1, PT, R2, R238, PT ;  /* 0x000000ee0200720c */ /* 0x000fe40003f26270 */
[----:B------:R-:W-:Y:S02]  /*c7c0*/  FSEL R24, R184, -INF , !P2 ;  /* 0xff800000b8187808 */ /* 0x000fe40005000000 */
[----:B------:R-:W-:-:S02]  /*c7d0*/  FSEL R26, R186, -INF , !P4 ;  /* 0xff800000ba1a7808 */ /* 0x000fc40006000000 */
[----:B------:R-:W-:Y:S02]  /*c7e0*/  FSEL R13, R57, -INF , !P0 ;  /* 0xff800000390d7808 */ /* 0x000fe40004000000 */
[C---:B------:R-:W-:Y:S02]  /*c7f0*/  ISETP.GE.AND P2, PT, R2.reuse, R237, PT ;  /* 0x000000ed0200720c */ /* 0x040fe40003f46270 */
[C---:B------:R-:W-:Y:S02]  /*c800*/  ISETP.GE.AND P4, PT, R2.reuse, R236, PT ;  /* 0x000000ec0200720c */ /* 0x040fe40003f86270 */
[----:B------:R-:W-:Y:S02]  /*c810*/  ISETP.GE.AND P0, PT, R2, R235, PT ;  /* 0x000000eb0200720c */ /* 0x000fe40003f06270 */
[C---:B------:R-:W-:Y:S02]  /*c820*/  ISETP.LT.OR P6, PT, R3.reuse, R233, P6 ;  /* 0x000000e90300720c */ /* 0x040fe400037c1670 */
[----:B------:R-:W-:-:S02]  /*c830*/  ISETP.LT.OR P5, PT, R3, R232, P5 ;  /* 0x000000e80300720c */ /* 0x000fc40002fa1670 */
[----:B------:R-:W-:Y:S02]  /*c840*/  ISETP.LT.OR P3, PT, R3, R231, P3 ;  /* 0x000000e70300720c */ /* 0x000fe40001f61670 */
[C---:B------:R-:W-:Y:S02]  /*c850*/  ISETP.LT.OR P1, PT, R2.reuse, R234, P1 ;  /* 0x000000ea0200720c */ /* 0x040fe40000f21670 */
[C---:B------:R-:W-:Y:S02]  /*c860*/  ISETP.LT.OR P2, PT, R2.reuse, R233, P2 ;  /* 0x000000e90200720c */ /* 0x040fe40001741670 */
[C---:B------:R-:W-:Y:S02]  /*c870*/  ISETP.LT.OR P4, PT, R2.reuse, R232, P4 ;  /* 0x000000e80200720c */ /* 0x040fe40002781670 */
[----:B------:R-:W-:Y:S01]  /*c880*/  ISETP.LT.OR P0, PT, R2, R231, P0 ;  /* 0x000000e70200720c */ /* 0x000fe20000701670 */
[C---:B------:R-:W-:Y:S01]  /*c890*/  VIADD R2, R0.reuse, 0x18 ;  /* 0x0000001800027836 */ /* 0x040fe20000000000 */
[----:B------:R-:W-:-:S02]  /*c8a0*/  IADD3 R3, R0, 0x11, RZ ;  /* 0x0000001100037810 */ /* 0x000fc40007ffe0ff */
[----:B------:R-:W-:Y:S02]  /*c8b0*/  FSEL R29, R59, -INF , !P6 ;  /* 0xff8000003b1d7808 */ /* 0x000fe40007000000 */
[----:B------:R-:W-:Y:S02]  /*c8c0*/  FSEL R25, R185, -INF , !P5 ;  /* 0xff800000b9197808 */ /* 0x000fe40006800000 */
[----:B------:R-:W-:Y:S02]  /*c8d0*/  FSEL R28, R187, -INF , !P3 ;  /* 0xff800000bb1c7808 */ /* 0x000fe40005800000 */
[----:B------:R-:W-:Y:S02]  /*c8e0*/  FSEL R14, R52, -INF , !P1 ;  /* 0xff800000340e7808 */ /* 0x000fe40004800000 */
[C---:B------:R-:W-:Y:S02]  /*c8f0*/  ISETP.GE.AND P5, PT, R3.reuse, R238, PT ;  /* 0x000000ee0300720c */ /* 0x040fe40003fa6270 */
[----:B------:R-:W-:-:S02]  /*c900*/  ISETP.GE.AND P6, PT, R3, R237, PT ;  /* 0x000000ed0300720c */ /* 0x000fc40003fc6270 */
[C---:B------:R-:W-:Y:S02]  /*c910*/  ISETP.GE.AND P3, PT, R3.reuse, R236, PT ;  /* 0x000000ec0300720c */ /* 0x040fe40003f66270 */
[C---:B------:R-:W-:Y:S02]  /*c920*/  ISETP.GE.AND P1, PT, R3.reuse, R235, PT ;  /* 0x000000eb0300720c */ /* 0x040fe40003f26270 */
[----:B------:R-:W-:Y:S02]  /*c930*/  FSEL R30, R54, -INF , !P2 ;  /* 0xff800000361e7808 */ /* 0x000fe40005000000 */
[----:B------:R-:W-:Y:S02]  /*c940*/  ISETP.GE.AND P2, PT, R2, R238, PT ;  /* 0x000000ee0200720c */ /* 0x000fe40003f46270 */
[C---:B------:R-:W-:Y:S02]  /*c950*/  ISETP.LT.OR P5, PT, R3.reuse, R234, P5 ;  /* 0x000000ea0300720c */ /* 0x040fe40002fa1670 */
[----:B------:R-:W-:-:S02]  /*c960*/  ISETP.LT.OR P6, PT, R3, R233, P6 ;  /* 0x000000e90300720c */ /* 0x000fc400037c1670 */
[C---:B------:R-:W-:Y:S02]  /*c970*/  ISETP.LT.OR P3, PT, R3.reuse, R232, P3 ;  /* 0x000000e80300720c */ /* 0x040fe40001f61670 */
[----:B------:R-:W-:Y:S01]  /*c980*/  ISETP.LT.OR P1, PT, R3, R231, P1 ;  /* 0x000000e70300720c */ /* 0x000fe20000f21670 */
[----:B------:R-:W-:Y:S01]  /*c990*/  VIADD R3, R0, 0x19 ;  /* 0x0000001900037836 */ /* 0x000fe20000000000 */
[----:B------:R-:W-:Y:S02]  /*c9a0*/  ISETP.LT.OR P2, PT, R2, R234, P2 ;  /* 0x000000ea0200720c */ /* 0x000fe40001741670 */
[----:B------:R-:W-:Y:S01]  /*c9b0*/  FSEL R40, R180, -INF , !P4 ;  /* 0xff800000b4287808 */ /* 0x000fe20006000000 */
[----:B------:R-:W-:Y:S01]  /*c9c0*/  IMAD.MOV.U32 R180, RZ, RZ, R201 ;  /* 0x000000ffffb47224 */ /* 0x000fe200078e00c9 */
[----:B------:R-:W-:Y:S02]  /*c9d0*/  ISETP.GE.AND P4, PT, R2, R237, PT ;  /* 0x000000ed0200720c */ /* 0x000fe40003f86270 */
[----:B------:R-:W-:-:S02]  /*c9e0*/  FSEL R56, R182, -INF , !P0 ;  /* 0xff800000b6387808 */ /* 0x000fc40004000000 */
[----:B------:R-:W-:Y:S02]  /*c9f0*/  FSEL R15, R53, -INF , !P5 ;  /* 0xff800000350f7808 */ /* 0x000fe40006800000 */
[----:B------:R-:W-:Y:S02]  /*ca00*/  FSEL R57, R183, -INF , !P1 ;  /* 0xff800000b7397808 */ /* 0x000fe40004800000 */
[C---:B------:R-:W-:Y:S02]  /*ca10*/  ISETP.GE.AND P0, PT, R2.reuse, R236, PT ;  /* 0x000000ec0200720c */ /* 0x040fe40003f06270 */
[----:B------:R-:W-:Y:S02]  /*ca20*/  ISETP.GE.AND P5, PT, R2, R235, PT ;  /* 0x000000eb0200720c */ /* 0x000fe40003fa6270 */
[----:B------:R-:W-:Y:S02]  /*ca30*/  FSEL R58, R55, -INF , !P6 ;  /* 0xff800000373a7808 */ /* 0x000fe40007000000 */
[----:B------:R-:W-:-:S02]  /*ca40*/  FSEL R41, R181, -INF , !P3 ;  /* 0xff800000b5297808 */ /* 0x000fc40005800000 */
[C---:B------:R-:W-:Y:S02]  /*ca50*/  ISETP.GE.AND P1, PT, R3.reuse, R238, PT ;  /* 0x000000ee0300720c */ /* 0x040fe40003f26270 */
[----:B------:R-:W-:Y:S02]  /*ca60*/  FSEL R16, R48, -INF , !P2 ;  /* 0xff80000030107808 */ /* 0x000fe40005000000 */
[C---:B------:R-:W-:Y:S02]  /*ca70*/  ISETP.GE.AND P6, PT, R3.reuse, R237, PT ;  /* 0x000000ed0300720c */ /* 0x040fe40003fc6270 */
[C---:B------:R-:W-:Y:S02]  /*ca80*/  ISETP.GE.AND P3, PT, R3.reuse, R236, PT ;  /* 0x000000ec0300720c */ /* 0x040fe40003f66270 */
[----:B------:R-:W-:Y:S02]  /*ca90*/  ISETP.GE.AND P2, PT, R3, R235, PT ;  /* 0x000000eb0300720c */ /* 0x000fe40003f46270 */
[----:B------:R-:W-:-:S02]  /*caa0*/  ISETP.LT.OR P4, PT, R2, R233, P4 ;  /* 0x000000e90200720c */ /* 0x000fc40002781670 */
[C---:B------:R-:W-:Y:S02]  /*cab0*/  ISETP.LT.OR P0, PT, R2.reuse, R232, P0 ;  /* 0x000000e80200720c */ /* 0x040fe40000701670 */
[----:B------:R-:W-:Y:S02]  /*cac0*/  ISETP.LT.OR P5, PT, R2, R231, P5 ;  /* 0x000000e70200720c */ /* 0x000fe40002fa1670 */
[C---:B------:R-:W-:Y:S02]  /*cad0*/  ISETP.LT.OR P1, PT, R3.reuse, R234, P1 ;  /* 0x000000ea0300720c */ /* 0x040fe40000f21670 */
[----:B------:R-:W-:Y:S02]  /*cae0*/  IADD3 R2, R0, 0x20, RZ ;  /* 0x0000002000027810 */ /* 0x000fe40007ffe0ff */
[C---:B------:R-:W-:Y:S02]  /*caf0*/  ISETP.LT.OR P6, PT, R3.reuse, R233, P6 ;  /* 0x000000e90300720c */ /* 0x040fe400037c1670 */
[----:B------:R-:W-:-:S02]  /*cb00*/  ISETP.LT.OR P3, PT, R3, R232, P3 ;  /* 0x000000e80300720c */ /* 0x000fc40001f61670 */
[----:B------:R-:W-:Y:S02]  /*cb10*/  ISETP.LT.OR P2, PT, R3, R231, P2 ;  /* 0x000000e70300720c */ /* 0x000fe40001741670 */
[----:B------:R-:W-:Y:S02]  /*cb20*/  FMNMX.FTZ R3, R246, R10, !PT ;  /* 0x0000000af6037209 */ /* 0x000fe40007810000 */
[----:B------:R-:W-:Y:S02]  /*cb30*/  FSEL R59, R50, -INF , !P4 ;  /* 0xff800000323b7808 */ /* 0x000fe40006000000 */
[----:B------:R-:W-:Y:S02]  /*cb40*/  FSEL R42, R176, -INF , !P0 ;  /* 0xff800000b02a7808 */ /* 0x000fe40004000000 */
[----:B------:R-:W-:Y:S02]  /*cb50*/  FSEL R50, R178, -INF , !P5 ;  /* 0xff800000b2327808 */ /* 0x000fe40006800000 */
[----:B------:R-:W-:-:S02]  /*cb60*/  FSEL R17, R49, -INF , !P1 ;  /* 0xff80000031117808 */ /* 0x000fc40004800000 */
[C---:B------:R-:W-:Y:S02]  /*cb70*/  ISETP.GE.AND P4, PT, R2.reuse, R238, PT ;  /* 0x000000ee0200720c */ /* 0x040fe40003f86270 */
[C---:B------:R-:W-:Y:S02]  /*cb80*/  ISETP.GE.AND P0, PT, R2.reuse, R237, PT ;  /* 0x000000ed0200720c */ /* 0x040fe40003f06270 */
[C---:B------:R-:W-:Y:S02]  /*cb90*/  ISETP.GE.AND P5, PT, R2.reuse, R236, PT ;  /* 0x000000ec0200720c */ /* 0x040fe40003fa6270 */
[C---:B------:R-:W-:Y:S02]  /*cba0*/  ISETP.GE.AND P1, PT, R2.reuse, R235, PT ;  /* 0x000000eb0200720c */ /* 0x040fe40003f26270 */
[----:B------:R-:W-:Y:S02]  /*cbb0*/  FMNMX.FTZ R3, R11, R3, !PT ;  /* 0x000000030b037209 */ /* 0x000fe40007810000 */
[----:B------:R-:W-:-:S02]  /*cbc0*/  ISETP.LT.OR P4, PT, R2, R234, P4 ;  /* 0x000000ea0200720c */ /* 0x000fc40002781670 */
[C---:B------:R-:W-:Y:S02]  /*cbd0*/  ISETP.LT.OR P0, PT, R2.reuse, R233, P0 ;  /* 0x000000e90200720c */ /* 0x040fe40000701670 */
[C---:B------:R-:W-:Y:S02]  /*cbe0*/  ISETP.LT.OR P5, PT, R2.reuse, R232, P5 ;  /* 0x000000e80200720c */ /* 0x040fe40002fa1670 */
[----:B------:R-:W-:Y:S02]  /*cbf0*/  ISETP.LT.OR P1, PT, R2, R231, P1 ;  /* 0x000000e70200720c */ /* 0x000fe40000f21670 */
[----:B------:R-:W-:Y:S01]  /*cc00*/  FMNMX.FTZ R2, R12, R3, !PT ;  /* 0x000000030c027209 */ /* 0x000fe20007810000 */
[C---:B------:R-:W-:Y:S01]  /*cc10*/  VIADD R3, R0.reuse, 0x31 ;  /* 0x0000003100037836 */ /* 0x040fe20000000000 */
[----:B------:R-:W-:Y:S02]  /*cc20*/  IADD3 R5, R0, 0x29, RZ ;  /* 0x0000002900057810 */ /* 0x000fe40007ffe0ff */
[----:B------:R-:W-:-:S02]  /*cc30*/  FMNMX.FTZ R9, R13, R2, !PT ;  /* 0x000000020d097209 */ /* 0x000fc40007810000 */
[----:B------:R-:W-:Y:S02]  /*cc40*/  IADD3 R2, R0, 0x38, RZ ;  /* 0x0000003800027810 */ /* 0x000fe40007ffe0ff */
[----:B------:R-:W-:Y:S02]  /*cc50*/  FMNMX.FTZ R0, R14, R9, !PT ;  /* 0x000000090e007209 */ /* 0x000fe40007810000 */
[----:B------:R-:W-:Y:S02]  /*cc60*/  FSEL R196, R51, -INF , !P6 ;  /* 0xff80000033c47808 */ /* 0x000fe40007000000 */
[----:B------:R-:W-:Y:S02]  /*cc70*/  FMNMX.FTZ R0, R15, R0, !PT ;  /* 0x000000000f007209 */ /* 0x000fe40007810000 */
[----:B------:R-:W-:Y:S02]  /*cc80*/  ISETP.GE.AND P6, PT, R7, R238, PT ;  /* 0x000000ee0700720c */ /* 0x000fe40003fc6270 */
[----:B------:R-:W-:-:S02]  /*cc90*/  FMNMX.FTZ R0, R16, R0, !PT ;  /* 0x0000000010007209 */ /* 0x000fc40007810000 */
[----:B------:R-:W-:Y:S02]  /*cca0*/  FSEL R199, R64, -INF , !P4 ;  /* 0xff80000040c77808 */ /* 0x000fe40006000000 */
[----:B------:R-:W-:Y:S02]  /*ccb0*/  ISETP.GE.AND P4, PT, R6, R238, PT ;  /* 0x000000ee0600720c */ /* 0x000fe40003f86270 */
[----:B------:R-:W-:Y:S02]  /*ccc0*/  ISETP.LT.OR P6, PT, R7, R234, P6 ;  /* 0x000000ea0700720c */ /* 0x000fe400037c1670 */
[----:B------:R-:W-:Y:S02]  /*ccd0*/  FMNMX.FTZ R0, R17, R0, !PT ;  /* 0x0000000011007209 */ /* 0x000fe40007810000 */
[----:B------:R-:W-:Y:S02]  /*cce0*/  FSEL R219, R66, -INF , !P0 ;  /* 0xff80000042db7808 */ /* 0x000fe40004000000 */
[----:B------:R-:W-:-:S02]  /*ccf0*/  ISETP.GE.AND P0, PT, R5, R238, PT ;  /* 0x000000ee0500720c */ /* 0x000fc40003f06270 */
[----:B------:R-:W-:Y:S02]  /*cd00*/  ISETP.LT.OR P4, PT, R6, R234, P4 ;  /* 0x000000ea0600720c */ /* 0x000fe40002781670 */
[----:B------:R-:W-:Y:S02]  /*cd10*/  FSEL R204, R65, -INF , !P6 ;  /* 0xff80000041cc7808 */ /* 0x000fe40007000000 */
[----:B------:R-:W-:Y:S02]  /*cd20*/  FMNMX.FTZ R0, R199, R0, !PT ;  /* 0x00000000c7007209 */ /* 0x000fe40007810000 */
[----:B------:R-:W-:Y:S02]  /*cd30*/  ISETP.GE.AND P6, PT, R4, R238, PT ;  /* 0x000000ee0400720c */ /* 0x000fe40003fc6270 */
[----:B------:R-:W-:Y:S02]  /*cd40*/  ISETP.LT.OR P0, PT, R5, R234, P0 ;  /* 0x000000ea0500720c */ /* 0x000fe40000701670 */
[----:B------:R-:W-:-:S02]  /*cd50*/  FSEL R241, R44, -INF , !P4 ;  /* 0xff8000002cf17808 */ /* 0x000fc40006000000 */
[----:B------:R-:W-:Y:S02]  /*cd60*/  FMNMX.FTZ R0, R204, R0, !PT ;  /* 0x00000000cc007209 */ /* 0x000fe40007810000 */
[----:B------:R-:W-:Y:S02]  /*cd70*/  ISETP.GE.AND P4, PT, R3, R238, PT ;  /* 0x000000ee0300720c */ /* 0x000fe40003f86270 */
[----:B------:R-:W-:Y:S02]  /*cd80*/  ISETP.LT.OR P6, PT, R4, R234, P6 ;  /* 0x000000ea0400720c */ /* 0x000fe400037c1670 */
[----:B------:R-:W-:Y:S02]  /*cd90*/  FSEL R240, R45, -INF , !P0 ;  /* 0xff8000002df07808 */ /* 0x000fe40004000000 */
[----:B------:R-:W-:Y:S02]  /*cda0*/  FMNMX.FTZ R0, R241, R0, !PT ;  /* 0x00000000f1007209 */ /* 0x000fe40007810000 */
[----:B------:R-:W-:-:S02]  /*cdb0*/  ISETP.LT.OR P4, PT, R3, R234, P4 ;  /* 0x000000ea0300720c */ /* 0x000fc40002781670 */
[----:B------:R-:W-:Y:S02]  /*cdc0*/  FSEL R242, R36, -INF , !P6 ;  /* 0xff80000024f27808 */ /* 0x000fe40007000000 */
[----:B------:R-:W-:Y:S02]  /*cdd0*/  ISETP.GE.AND P6, PT, R2, R238, PT ;  /* 0x000000ee0200720c */ /* 0x000fe40003fc6270 */
[----:B------:R-:W-:Y:S02]  /*cde0*/  FMNMX.FTZ R0, R240, R0, !PT ;  /* 0x00000000f0007209 */ /* 0x000fe40007810000 */
[----:B------:R-:W-:Y:S02]  /*cdf0*/  FSEL R43, R177, -INF , !P3 ;  /* 0xff800000b12b7808 */ /* 0x000fe40005800000 */
[----:B------:R-:W-:Y:S02]  /*ce00*/  FSEL R51, R179, -INF , !P2 ;  /* 0xff800000b3337808 */ /* 0x000fe40005000000 */
[----:B------:R-:W-:-:S02]  /*ce10*/  ISETP.GE.AND P3, PT, R7, R237, PT ;  /* 0x000000ed0700720c */ /* 0x000fc40003f66270 */
[----:B------:R-:W-:Y:S02]  /*ce20*/  ISETP.GE.AND P2, PT, R7, R236, PT ;  /* 0x000000ec0700720c */ /* 0x000fe40003f46270 */
[----:B------:R-:W-:Y:S02]  /*ce30*/  FSEL R243, R37, -INF , !P4 ;  /* 0xff80000025f37808 */ /* 0x000fe40006000000 */
[----:B------:R-:W-:Y:S02]  /*ce40*/  ISETP.GE.AND P4, PT, R8, R238, PT ;  /* 0x000000ee0800720c */ /* 0x000fe40003f86270 */
[----:B------:R-:W-:Y:S02]  /*ce50*/  ISETP.LT.OR P6, PT, R2, R234, P6 ;  /* 0x000000ea0200720c */ /* 0x000fe400037c1670 */
[----:B------:R-:W-:Y:S02]  /*ce60*/  FMNMX.FTZ R0, R242, R0, !PT ;  /* 0x00000000f2007209 */ /* 0x000fe40007810000 */
[----:B------:R-:W-:-:S02]  /*ce70*/  ISETP.LT.OR P3, PT, R7, R233, P3 ;  /* 0x000000e90700720c */ /* 0x000fc40001f61670 */
[C---:B------:R-:W-:Y:S02]  /*ce80*/  ISETP.LT.OR P2, PT, R7.reuse, R232, P2 ;  /* 0x000000e80700720c */ /* 0x040fe40001741670 */
[----:B------:R-:W-:Y:S02]  /*ce90*/  ISETP.GE.AND P0, PT, R7, R235, PT ;  /* 0x000000eb0700720c */ /* 0x000fe40003f06270 */
[----:B------:R-:W-:Y:S02]  /*cea0*/  ISETP.LT.OR P4, PT, R8, R234, P4 ;  /* 0x000000ea0800720c */ /* 0x000fe40002781670 */
[----:B------:R-:W-:Y:S02]  /*ceb0*/  FSEL R248, R32, -INF , !P6 ;  /* 0xff80000020f87808 */ /* 0x000fe40007000000 */
[----:B------:R-:W-:Y:S02]  /*cec0*/  FMNMX.FTZ R0, R243, R0, !PT ;  /* 0x00000000f3007209 */ /* 0x000fe40007810000 */
[----:B------:R-:W-:-:S02]  /*ced0*/  FSEL R252, R67, -INF , !P3 ;  /* 0xff80000043fc7808 */ /* 0x000fc40005800000 */
[----:B------:R-:W-:Y:S02]  /*cee0*/  FSEL R205, R106, -INF , !P1 ;  /* 0xff8000006acd7808 */ /* 0x000fe40004800000 */
[----:B------:R-:W-:Y:S02]  /*cef0*/  FSEL R197, R105, -INF , !P2 ;  /* 0xff80000069c57808 */ /* 0x000fe40005000000 */
[C---:B------:R-:W-:Y:S02]  /*cf00*/  ISETP.GE.AND P2, PT, R5.reuse, R237, PT ;  /* 0x000000ed0500720c */ /* 0x040fe40003f46270 */
[C---:B------:R-:W-:Y:S02]  /*cf10*/  ISETP.GE.AND P1, PT, R5.reuse, R236, PT ;  /* 0x000000ec0500720c */ /* 0x040fe40003f26270 */
[----:B------:R-:W-:Y:S02]  /*cf20*/  ISETP.GE.AND P3, PT, R5, R235, PT ;  /* 0x000000eb0500720c */ /* 0x000fe40003f66270 */
[----:B------:R-:W-:-:S02]  /*cf30*/  ISETP.LT.OR P0, PT, R7, R231, P0 ;  /* 0x000000e70700720c */ /* 0x000fc40000701670 */
[----:B------:R-:W-:Y:S02]  /*cf40*/  FSEL R215, R33, -INF , !P4 ;  /* 0xff80000021d77808 */ /* 0x000fe40006000000 */
[----:B------:R-:W-:Y:S02]  /*cf50*/  FMNMX.FTZ R0, R248, R0, !PT ;  /* 0x00000000f8007209 */ /* 0x000fe40007810000 */
[----:B------:R-:W-:Y:S02]  /*cf60*/  FSEL R198, R104, -INF , !P5 ;  /* 0xff80000068c67808 */ /* 0x000fe40006800000 */
[C---:B------:R-:W-:Y:S02]  /*cf70*/  ISETP.LT.OR P2, PT, R5.reuse, R233, P2 ;  /* 0x000000e90500720c */ /* 0x040fe40001741670 */
[C---:B------:R-:W-:Y:S02]  /*cf80*/  ISETP.LT.OR P1, PT, R5.reuse, R232, P1 ;  /* 0x000000e80500720c */ /* 0x040fe40000f21670 */
[----:B------:R-:W-:-:S02]  /*cf90*/  ISETP.LT.OR P3, PT, R5, R231, P3 ;  /* 0x000000e70500720c */ /* 0x000fc40001f61670 */
[C---:B------:R-:W-:Y:S02]  /*cfa0*/  ISETP.GE.AND P6, PT, R6.reuse, R237, PT ;  /* 0x000000ed0600720c */ /* 0x040fe40003fc6270 */
[C---:B------:R-:W-:Y:S02]  /*cfb0*/  ISETP.GE.AND P5, PT, R6.reuse, R236, PT ;  /* 0x000000ec0600720c */ /* 0x040fe40003fa6270 */
[----:B------:R-:W-:Y:S02]  /*cfc0*/  ISETP.GE.AND P4, PT, R6, R235, PT ;  /* 0x000000eb0600720c */ /* 0x000fe40003f86270 */
[----:B------:R-:W-:Y:S02]  /*cfd0*/  FMNMX.FTZ R0, R215, R0, !PT ;  /* 0x00000000d7007209 */ /* 0x000fe40007810000 */
[----:B------:R-:W-:Y:S02]  /*cfe0*/  FSEL R220, R107, -INF , !P0 ;  /* 0xff8000006bdc7808 */ /* 0x000fe40004000000 */
[----:B------:R-:W-:-:S02]  /*cff0*/  FMNMX.FTZ R5, R245, R18, !PT ;  /* 0x00000012f5057209 */ /* 0x000fc40007810000 */
[----:B------:R-:W-:Y:S02]  /*d000*/  ISETP.GE.AND P0, PT, R4, R237, PT ;  /* 0x000000ed0400720c */ /* 0x000fe40003f06270 */
[C---:B------:R-:W-:Y:S02]  /*d010*/  ISETP.LT.OR P6, PT, R6.reuse, R233, P6 ;  /* 0x000000e90600720c */ /* 0x040fe400037c1670 */
[C---:B------:R-:W-:Y:S02]  /*d020*/  ISETP.LT.OR P5, PT, R6.reuse, R232, P5 ;  /* 0x000000e80600720c */ /* 0x040fe40002fa1670 */
[----:B------:R-:W-:Y:S02]  /*d030*/  ISETP.LT.OR P4, PT, R6, R231, P4 ;  /* 0x000000e70600720c */ /* 0x000fe40002781670 */
[----:B------:R-:W-:Y:S01]  /*d040*/  FSEL R206, R47, -INF , !P2 ;  /* 0xff8000002fce7808 */ /* 0x000fe20005000000 */
[----:B------:R-:W1:Y:S01]  /*d050*/  SHFL.BFLY PT, R6, R0, 0x2, 0x1f ;  /* 0x0c401f0000067f89 */ /* 0x000e6200000e0000 */
[----:B------:R-:W-:-:S02]  /*d060*/  FMNMX.FTZ R5, R20, R5, !PT ;  /* 0x0000000514057209 */ /* 0x000fc40007810000 */
[----:B------:R-:W-:Y:S02]  /*d070*/  ISETP.LT.OR P2, PT, R4, R233, P0 ;  /* 0x000000e90400720c */ /* 0x000fe40000741670 */
[----:B------:R-:W-:Y:S02]  /*d080*/  FMNMX.FTZ R5, R21, R5, !PT ;  /* 0x0000000515057209 */ /* 0x000fe40007810000 */
[----:B------:R-:W-:Y:S02]  /*d090*/  FSEL R61, R38, -INF , !P2 ;  /* 0xff800000263d7808 */ /* 0x000fe40005000000 */
[C---:B------:R-:W-:Y:S02]  /*d0a0*/  ISETP.GE.AND P0, PT, R4.reuse, R236, PT ;  /* 0x000000ec0400720c */ /* 0x040fe40003f06270 */
[----:B------:R-:W-:Y:S02]  /*d0b0*/  ISETP.GE.AND P2, PT, R4, R235, PT ;  /* 0x000000eb0400720c */ /* 0x000fe40003f46270 */
[----:B------:R-:W-:-:S02]  /*d0c0*/  FMNMX.FTZ R5, R29, R5, !PT ;  /* 0x000000051d057209 */ /* 0x000fc40007810000 */
[C---:B------:R-:W-:Y:S02]  /*d0d0*/  ISETP.LT.OR P0, PT, R4.reuse, R232, P0 ;  /* 0x000000e80400720c */ /* 0x040fe40000701670 */
[----:B------:R-:W-:Y:S02]  /*d0e0*/  ISETP.LT.OR P2, PT, R4, R231, P2 ;  /* 0x000000e70400720c */ /* 0x000fe40001741670 */
[----:B------:R-:W-:Y:S02]  /*d0f0*/  FMNMX.FTZ R4, R244, R19, !PT ;  /* 0x00000013f4047209 */ /* 0x000fe40007810000 */
[----:B------:R-:W-:Y:S02]  /*d100*/  FMNMX.FTZ R5, R30, R5, !PT ;  /* 0x000000051e057209 */ /* 0x000fe40007810000 */
[----:B------:R-:W-:Y:S02]  /*d110*/  FSEL R46, R46, -INF , !P6 ;  /* 0xff8000002e2e7808 */ /* 0x000fe40007000000 */
[----:B------:R-:W-:-:S02]  /*d120*/  FMNMX.FTZ R4, R22, R4, !PT ;  /* 0x0000000416047209 */ /* 0x000fc40007810000 */
[C---:B------:R-:W-:Y:S02]  /*d130*/  ISETP.GE.AND P6, PT, R3.reuse, R237, PT ;  /* 0x000000ed0300720c */ /* 0x040fe40003fc6270 */
[----:B------:R-:W-:Y:S02]  /*d140*/  FMNMX.FTZ R5, R58, R5, !PT ;  /* 0x000000053a057209 */ /* 0x000fe40007810000 */
[----:B------:R-:W-:Y:S02]  /*d150*/  FMNMX.FTZ R4, R24, R4, !PT ;  /* 0x0000000418047209 */ /* 0x000fe40007810000 */
[----:B------:R-:W-:Y:S02]  /*d160*/  ISETP.LT.OR P6, PT, R3, R233, P6 ;  /* 0x000000e90300720c */ /* 0x000fe400037c1670 */
[----:B------:R-:W-:Y:S02]  /*d170*/  FMNMX.FTZ R5, R59, R5, !PT ;  /* 0x000000053b057209 */ /* 0x000fe40007810000 */
[----:B------:R-:W-:-:S02]  /*d180*/  FMNMX.FTZ R4, R25, R4, !PT ;  /* 0x0000000419047209 */ /* 0x000fc40007810000 */
[----:B------:R-:W-:Y:S02]  /*d190*/  FSEL R54, R39, -INF , !P6 ;  /* 0xff80000027367808 */ /* 0x000fe40007000000 */
[----:B------:R-:W-:Y:S01]  /*d1a0*/  FSEL R107, R101, -INF , !P1 ;  /* 0xff800000656b7808 */ /* 0x000fe20004800000 */
[----:B------:R-:W-:Y:S01]  /*d1b0*/  LDSM.16.MT88.4 R36, [R226+0xb000] ;  /* 0x00b00000e224783b */ /* 0x000fe20000004200 */
[----:B------:R-:W-:Y:S02]  /*d1c0*/  FMNMX.FTZ R5, R196, R5, !PT ;  /* 0x00000005c4057209 */ /* 0x000fe40007810000 */
[----:B-1----:R-:W-:Y:S02]  /*d1d0*/  FMNMX.FTZ R0, R0, R6, !PT ;  /* 0x0000000600007209 */ /* 0x002fe40007810000 */
[C---:B------:R-:W-:Y:S02]  /*d1e0*/  ISETP.GE.AND P6, PT, R3.reuse, R236, PT ;  /* 0x000000ec0300720c */ /* 0x040fe40003fc6270 */
[----:B------:R-:W-:Y:S01]  /*d1f0*/  ISETP.GE.AND P1, PT, R3, R235, PT ;  /* 0x000000eb0300720c */ /* 0x000fe20003f26270 */
[----:B------:R-:W1:Y:S01]  /*d200*/  SHFL.BFLY PT, R6, R0, 0x1, 0x1f ;  /* 0x0c201f0000067f89 */ /* 0x000e6200000e0000 */
[----:B------:R-:W-:-:S02]  /*d210*/  FSEL R106, R100, -INF , !P5 ;  /* 0xff800000646a7808 */ /* 0x000fc40006800000 */
[----:B------:R-:W-:Y:S02]  /*d220*/  ISETP.GE.AND P5, PT, R2, R237, PT ;  /* 0x000000ed0200720c */ /* 0x000fe40003fa6270 */
[----:B------:R-:W-:Y:S02]  /*d230*/  FMNMX.FTZ R4, R40, R4, !PT ;  /* 0x0000000428047209 */ /* 0x000fe40007810000 */
[----:B------:R-:W-:Y:S02]  /*d240*/  FMNMX.FTZ R5, R219, R5, !PT ;  /* 0x00000005db057209 */ /* 0x000fe40007810000 */
[C---:B------:R-:W-:Y:S02]  /*d250*/  ISETP.LT.OR P6, PT, R3.reuse, R232, P6 ;  /* 0x000000e80300720c */ /* 0x040fe400037c1670 */
[----:B------:R-:W-:Y:S02]  /*d260*/  ISETP.LT.OR P1, PT, R3, R231, P1 ;  /* 0x000000e70300720c */ /* 0x000fe40000f21670 */
[----:B------:R-:W-:-:S02]  /*d270*/  FMNMX.FTZ R3, R239, R23, !PT ;  /* 0x00000017ef037209 */ /* 0x000fc40007810000 */
[----:B------:R-:W-:Y:S02]  /*d280*/  ISETP.LT.OR P5, PT, R2, R233, P5 ;  /* 0x000000e90200720c */ /* 0x000fe40002fa1670 */
[----:B------:R-:W-:Y:S02]  /*d290*/  FMNMX.FTZ R4, R41, R4, !PT ;  /* 0x0000000429047209 */ /* 0x000fe40007810000 */
[----:B------:R-:W-:Y:S02]  /*d2a0*/  FMNMX.FTZ R5, R252, R5, !PT ;  /* 0x00000005fc057209 */ /* 0x000fe40007810000 */
[----:B------:R-:W-:Y:S02]  /*d2b0*/  FMNMX.FTZ R3, R27, R3, !PT ;  /* 0x000000031b037209 */ /* 0x000fe40007810000 */
[----:B------:R-:W-:Y:S02]  /*d2c0*/  FSEL R53, R34, -INF , !P5 ;  /* 0xff80000022357808 */ /* 0x000fe40006800000 */
[----:B------:R-:W-:-:S02]  /*d2d0*/  FMNMX.FTZ R4, R42, R4, !PT ;  /* 0x000000042a047209 */ /* 0x000fc40007810000 */
[----:B------:R-:W-:Y:S02]  /*d2e0*/  ISETP.GE.AND P5, PT, R8, R237, PT ;  /* 0x000000ed0800720c */ /* 0x000fe40003fa6270 */
[----:B------:R-:W-:Y:S02]  /*d2f0*/  FMNMX.FTZ R5, R46, R5, !PT ;  /* 0x000000052e057209 */ /* 0x000fe40007810000 */
[----:B------:R-:W-:Y:S02]  /*d300*/  FMNMX.FTZ R3, R26, R3, !PT ;  /* 0x000000031a037209 */ /* 0x000fe40007810000 */
[----:B------:R-:W-:Y:S02]  /*d310*/  FMNMX.FTZ R4, R43, R4, !PT ;  /* 0x000000042b047209 */ /* 0x000fe40007810000 */
[----:B------:R-:W-:Y:S02]  /*d320*/  ISETP.LT.OR P5, PT, R8, R233, P5 ;  /* 0x000000e90800720c */ /* 0x000fe40002fa1670 */
[----:B------:R-:W-:-:S02]  /*d330*/  FMNMX.FTZ R5, R206, R5, !PT ;  /* 0x00000005ce057209 */ /* 0x000fc40007810000 */
[----:B------:R-:W-:Y:S02]  /*d340*/  FMNMX.FTZ R3, R28, R3, !PT ;  /* 0x000000031c037209 */ /* 0x000fe40007810000 */
[----:B------:R-:W-:Y:S02]  /*d350*/  FMNMX.FTZ R4, R198, R4, !PT ;  /* 0x00000004c6047209 */ /* 0x000fe40007810000 */
[----:B------:R-:W-:Y:S02]  /*d360*/  FSEL R208, R35, -INF , !P5 ;  /* 0xff80000023d07808 */ /* 0x000fe40006800000 */
[----:B------:R-:W-:Y:S01]  /*d370*/  FSEL R52, R108, -INF , !P0 ;  /* 0xff8000006c347808 */ /* 0x000fe20004000000 */
[----:B------:R-:W-:Y:S01]  /*d380*/  LDSM.16.MT88.4 R32, [R224+0xb000] ;  /* 0x00b00000e020783b */ /* 0x000fe20000004200 */
[----:B------:R-:W-:Y:S02]  /*d390*/  FMNMX.FTZ R5, R61, R5, !PT ;  /* 0x000000053d057209 */ /* 0x000fe40007810000 */
[----:B------:R-:W-:-:S02]  /*d3a0*/  ISETP.GE.AND P5, PT, R2, R236, PT ;  /* 0x000000ec0200720c */ /* 0x000fc40003fa6270 */
[----:B------:R-:W-:Y:S02]  /*d3b0*/  ISETP.GE.AND P0, PT, R2, R235, PT ;  /* 0x000000eb0200720c */ /* 0x000fe40003f06270 */
[----:B------:R-:W-:Y:S02]  /*d3c0*/  FMNMX.FTZ R3, R56, R3, !PT ;  /* 0x0000000338037209 */ /* 0x000fe40007810000 */
[----:B------:R-:W-:Y:S02]  /*d3d0*/  FMNMX.FTZ R4, R197, R4, !PT ;  /* 0x00000004c5047209 */ /* 0x000fe40007810000 */
[----:B------:R-:W-:Y:S02]  /*d3e0*/  FMNMX.FTZ R5, R54, R5, !PT ;  /* 0x0000000536057209 */ /* 0x000fe40007810000 */
[C---:B------:R-:W-:Y:S02]  /*d3f0*/  ISETP.LT.OR P5, PT, R2.reuse, R232, P5 ;  /* 0x000000e80200720c */ /* 0x040fe40002fa1670 */
[----:B------:R-:W-:-:S02]  /*d400*/  ISETP.LT.OR P0, PT, R2, R231, P0 ;  /* 0x000000e70200720c */ /* 0x000fc40000701670 */
[----:B------:R-:W-:Y:S02]  /*d410*/  FMNMX.FTZ R2, R57, R3, !PT ;  /* 0x0000000339027209 */ /* 0x000fe40007810000 */
[----:B------:R-:W-:Y:S02]  /*d420*/  FMNMX.FTZ R3, R106, R4, !PT ;  /* 0x000000046a037209 */ /* 0x000fe40007810000 */
[----:B------:R-:W-:Y:S02]  /*d430*/  FMNMX.FTZ R4, R53, R5, !PT ;  /* 0x0000000535047209 */ /* 0x000fe40007810000 */
[----:B-1----:R-:W-:Y:S02]  /*d440*/  FMNMX.FTZ R105, R0, R6, !PT ;  /* 0x0000000600697209 */ /* 0x002fe40007810000 */
[----:B------:R-:W-:Y:S02]  /*d450*/  FMNMX.FTZ R0, R50, R2, !PT ;  /* 0x0000000232007209 */ /* 0x000fe40007810000 */
[----:B------:R-:W-:-:S02]  /*d460*/  FMNMX.FTZ R2, R208, R4, !PT ;  /* 0x00000004d0027209 */ /* 0x000fc40007810000 */
[----:B------:R-:W-:Y:S02]  /*d470*/  FMNMX.FTZ R0, R51, R0, !PT ;  /* 0x0000000033007209 */ /* 0x000fe40007810000 */
[----:B------:R-:W-:Y:S01]  /*d480*/  FMNMX.FTZ R3, R107, R3, !PT ;  /* 0x000000036b037209 */ /* 0x000fe20007810000 */
[----:B------:R-:W1:Y:S01]  /*d490*/  SHFL.BFLY PT, R6, R2, 0x2, 0x1f ;  /* 0x0c401f0002067f89 */ /* 0x000e6200000e0000 */
[----:B------:R-:W-:Y:S02]  /*d4a0*/  FSEL R247, R109, -INF , !P6 ;  /* 0xff8000006df77808 */ /* 0x000fe40007000000 */
[----:B------:R-:W-:Y:S02]  /*d4b0*/  FMNMX.FTZ R0, R205, R0, !PT ;  /* 0x00000000cd007209 */ /* 0x000fe40007810000 */
[----:B------:R-:W-:Y:S02]  /*d4c0*/  ISETP.GE.AND P6, PT, R8, R236, PT ;  /* 0x000000ec0800720c */ /* 0x000fe40003fc6270 */
[----:B------:R-:W-:-:S02]  /*d4d0*/  FMNMX.FTZ R3, R52, R3, !PT ;  /* 0x0000000334037209 */ /* 0x000fc40007810000 */
[----:B------:R-:W-:Y:S02]  /*d4e0*/  FSEL R100, R102, -INF , !P4 ;  /* 0xff80000066647808 */ /* 0x000fe40006000000 */
[----:B------:R-:W-:Y:S01]  /*d4f0*/  FMNMX.FTZ R4, R220, R0, !PT ;  /* 0x00000000dc047209 */ /* 0x000fe20007810000 */
[----:B------:R-:W-:Y:S01]  /*d500*/  FMUL.FTZ R0, R105, UR19 ;  /* 0x0000001369007c20 */ /* 0x000fe20008410000 */
[----:B------:R-:W-:Y:S02]  /*d510*/  ISETP.LT.OR P6, PT, R8, R232, P6 ;  /* 0x000000e80800720c */ /* 0x000fe400037c1670 */
[----:B------:R-:W-:Y:S02]  /*d520*/  FSEL R249, R192, -INF , !P5 ;  /* 0xff800000c0f97808 */ /* 0x000fe40006800000 */
[----:B------:R-:W-:Y:S02]  /*d530*/  FMNMX.FTZ R3, R247, R3, !PT ;  /* 0x00000003f7037209 */ /* 0x000fe40007810000 */
[----:B------:R-:W-:-:S02]  /*d540*/  FSEL R101, R103, -INF , !P3 ;  /* 0xff80000067657808 */ /* 0x000fc40005800000 */
[----:B------:R-:W-:Y:S02]  /*d550*/  FMNMX.FTZ R4, R100, R4, !PT ;  /* 0x0000000464047209 */ /* 0x000fe40007810000 */
[----:B------:R-:W-:Y:S02]  /*d560*/  FSEL R251, R193, -INF , !P6 ;  /* 0xff800000c1fb7808 */ /* 0x000fe40007000000 */
[----:B------:R-:W-:Y:S02]  /*d570*/  FMNMX.FTZ R3, R249, R3, !PT ;  /* 0x00000003f9037209 */ /* 0x000fe40007810000 */
[----:B------:R-:W-:Y:S02]  /*d580*/  FSEL R250, R110, -INF , !P2 ;  /* 0xff8000006efa7808 */ /* 0x000fe40005000000 */
[----:B------:R-:W-:Y:S02]  /*d590*/  FMNMX.FTZ R4, R101, R4, !PT ;  /* 0x0000000465047209 */ /* 0x000fe40007810000 */
[----:B------:R-:W-:-:S02]  /*d5a0*/  FMNMX.FTZ R3, R251, R3, !PT ;  /* 0x00000003fb037209 */ /* 0x000fc40007810000 */
[----:B------:R-:W-:Y:S02]  /*d5b0*/  ISETP.GE.AND P3, PT, R8, R235, PT ;  /* 0x000000eb0800720c */ /* 0x000fe40003f66270 */
[----:B------:R-:W-:Y:S01]  /*d5c0*/  FSEL R55, R111, -INF , !P1 ;  /* 0xff8000006f377808 */ /* 0x000fe20004800000 */
[----:B------:R-:W2:Y:S01]  /*d5d0*/  SHFL.BFLY PT, R7, R3, 0x2, 0x1f ;  /* 0x0c401f0003077f89 */ /* 0x000ea200000e0000 */
[----:B------:R-:W-:Y:S02]  /*d5e0*/  FMNMX.FTZ R4, R250, R4, !PT ;  /* 0x00000004fa047209 */ /* 0x000fe40007810000 */
[----:B------:R-:W-:Y:S02]  /*d5f0*/  FSETP.NEU.FTZ.AND P4, PT, R105, -INF , PT ;  /* 0xff8000006900780b */ /* 0x000fe40003f9d000 */
[----:B-1----:R-:W-:Y:S02]  /*d600*/  FMNMX.FTZ R104, R2, R6, !PT ;  /* 0x0000000602687209 */ /* 0x002fe40007810000 */
[----:B------:R-:W-:-:S02]  /*d610*/  ISETP.LT.OR P3, PT, R8, R231, P3 ;  /* 0x000000e70800720c */ /* 0x000fc40001f61670 */
[----:B------:R-:W-:Y:S02]  /*d620*/  FSEL R47, R194, -INF , !P0 ;  /* 0xff800000c22f7808 */ /* 0x000fe40004000000 */
[----:B------:R-:W-:Y:S02]  /*d630*/  FMNMX.FTZ R2, R55, R4, !PT ;  /* 0x0000000437027209 */ /* 0x000fe40007810000 */
[----:B------:R-:W-:Y:S02]  /*d640*/  FSEL R0, R0, RZ, P4 ;  /* 0x000000ff00007208 */ /* 0x000fe40002000000 */
[----:B------:R-:W-:Y:S02]  /*d650*/  FSEL R221, R195, -INF , !P3 ;  /* 0xff800000c3dd7808 */ /* 0x000fe40005800000 */
[----:B------:R-:W-:Y:S01]  /*d660*/  FMNMX.FTZ R2, R47, R2, !PT ;  /* 0x000000022f027209 */ /* 0x000fe20007810000 */
[--C-:B------:R-:W-:Y:S01]  /*d670*/  FFMA.FTZ R5, R10, UR19, -R0.reuse ;  /* 0x000000130a057c23 */ /* 0x100fe20008010800 */
[----:B------:R-:W-:Y:S01]  /*d680*/  FFMA.FTZ R4, R11, UR19, -R0 ;  /* 0x000000130b047c23 */ /* 0x000fe20008010800 */
[----:B------:R-:W-:-:S02]  /*d690*/  MOV R182, R200 ;  /* 0x000000c800b67202 */ /* 0x000fc40000000f00 */
[----:B------:R-:W-:Y:S01]  /*d6a0*/  FMNMX.FTZ R2, R221, R2, !PT ;  /* 0x00000002dd027209 */ /* 0x000fe20007810000 */
[----:B------:R1:W-:Y:S01]  /*d6b0*/  MUFU.EX2 R45, R5 ;  /* 0x00000005002d7308 */ /* 0x0003e20000000800 */
[----:B--2---:R-:W-:-:S03]  /*d6c0*/  FMNMX.FTZ R3, R3, R7, !PT ;  /* 0x0000000703037209 */ /* 0x004fc60007810000 */
[----:B------:R-:W2:Y:S04]  /*d6d0*/  SHFL.BFLY PT, R6, R2, 0x2, 0x1f ;  /* 0x0c401f0002067f89 */ /* 0x000ea800000e0000 */
[----:B------:R3:W-:Y:S01]  /*d6e0*/  MUFU.EX2 R207, R4 ;  /* 0x0000000400cf7308 */ /* 0x0007e20000000800 */
[----:B------:R-:W4:Y:S04]  /*d6f0*/  SHFL.BFLY PT, R103, R3, 0x1, 0x1f ;  /* 0x0c201f0003677f89 */ /* 0x000f2800000e0000 */
[----:B-1----:R-:W1:Y:S01]  /*d700*/  SHFL.BFLY PT, R5, R104, 0x1, 0x1f ;  /* 0x0c201f0068057f89 */ /* 0x002e6200000e0000 */
[----:B---3--:R-:W-:Y:S01]  /*d710*/  FFMA.FTZ R4, R12, UR19, -R0 ;  /* 0x000000130c047c23 */ /* 0x008fe20008010800 */
[----:B--2---:R-:W-:-:S03]  /*d720*/  FMNMX.FTZ R2, R2, R6, !PT ;  /* 0x0000000602027209 */ /* 0x004fc60007810000 */
[----:B------:R2:W-:Y:S02]  /*d730*/  MUFU.EX2 R216, R4 ;  /* 0x0000000400d87308 */ /* 0x0005e40000000800 */
[----:B------:R-:W3:Y:S01]  /*d740*/  SHFL.BFLY PT, R102, R2, 0x1, 0x1f ;  /* 0x0c201f0002667f89 */ /* 0x000ee200000e0000 */
[----:B----4-:R-:W-:-:S04]  /*d750*/  FMNMX.FTZ R103, R3, R103, !PT ;  /* 0x0000006703677209 */ /* 0x010fc80007810000 */
[C---:B------:R-:W-:Y:S02]  /*d760*/  FSETP.NEU.FTZ.AND P1, PT, R103.reuse, -INF , PT ;  /* 0xff8000006700780b */ /* 0x040fe40003f3d000 */
[----:B-1----:R-:W-:Y:S02]  /*d770*/  FMNMX.FTZ R104, R104, R5, !PT ;  /* 0x0000000568687209 */ /* 0x002fe40007810000 */
[----:B------:R-:W-:Y:S02]  /*d780*/  FSEL R5, R103, RZ, P1 ;  /* 0x000000ff67057208 */ /* 0x000fe40000800000 */
[C---:B------:R-:W-:Y:S01]  /*d790*/  FSETP.NEU.FTZ.AND P2, PT, R104.reuse, -INF , PT ;  /* 0xff8000006800780b */ /* 0x040fe20003f5d000 */
[----:B--2---:R-:W-:Y:S01]  /*d7a0*/  FFMA.FTZ R4, R13, UR19, -R0 ;  /* 0x000000130d047c23 */ /* 0x004fe20008010800 */
[----:B------:R-:W-:Y:S01]  /*d7b0*/  FMUL.FTZ R12, R104, UR19 ;  /* 0x00000013680c7c20 */ /* 0x000fe20008410000 */
[----:B------:R-:W-:Y:S01]  /*d7c0*/  FADD.FTZ R6, R244, -R5 ;  /* 0x80000005f4067221 */ /* 0x000fe20000010000 */
[----:B------:R-:W-:Y:S01]  /*d7d0*/  MOV R13, R46 ;  /* 0x0000002e000d7202 */ /* 0x000fe20000000f00 */
[----:B------:R1:W-:Y:S02]  /*d7e0*/  MUFU.EX2 R211, R4 ;  /* 0x0000000400d37308 */ /* 0x0003e40000000800 */
[----:B------:R-:W-:Y:S01]  /*d7f0*/  FSEL R12, R12, RZ, P2 ;  /* 0x000000ff0c0c7208 */ /* 0x000fe20001000000 */
[----:B------:R-:W-:-:S04]  /*d800*/  FMUL.FTZ R6, R6, UR19 ;  /* 0x0000001306067c20 */ /* 0x000fc80008410000 */
[----:B------:R-:W-:Y:S01]  /*d810*/  FFMA.FTZ R3, R18, UR19, -R12 ;  /* 0x0000001312037c23 */ /* 0x000fe2000801080c */
[----:B---3--:R-:W-:-:S03]  /*d820*/  FMNMX.FTZ R102, R2, R102, !PT ;  /* 0x0000006602667209 */ /* 0x008fc60007810000 */
[----:B------:R2:W-:Y:S01]  /*d830*/  MUFU.EX2 R217, R3 ;  /* 0x0000000300d97308 */ /* 0x0005e20000000800 */
[----:B------:R-:W-:-:S04]  /*d840*/  FSETP.NEU.FTZ.AND P0, PT, R102, -INF , PT ;  /* 0xff8000006600780b */ /* 0x000fc80003f1d000 */
[----:B------:R-:W-:Y:S01]  /*d850*/  FSEL R5, R102, RZ, P0 ;  /* 0x000000ff66057208 */ /* 0x000fe20000000000 */
[----:B-1----:R-:W-:-:S04]  /*d860*/  FFMA.FTZ R4, R14, UR19, -R0 ;  /* 0x000000130e047c23 */ /* 0x002fc80008010800 */
[----:B------:R1:W-:Y:S01]  /*d870*/  MUFU.EX2 R222, R4 ;  /* 0x0000000400de7308 */ /* 0x0003e20000000800 */
[----:B--2---:R-:W-:-:S05]  /*d880*/  FMUL.FTZ R3, R103, UR19 ;  /* 0x0000001367037c20 */ /* 0x004fca0008410000 */
[----:B------:R-:W-:Y:S01]  /*d890*/  FSEL R3, R3, RZ, P1 ;  /* 0x000000ff03037208 */ /* 0x000fe20000800000 */
[----:B-1----:R-:W-:-:S04]  /*d8a0*/  FFMA.FTZ R4, R15, UR19, -R0 ;  /* 0x000000130f047c23 */ /* 0x002fc80008010800 */
[----:B------:R-:W-:Y:S01]  /*d8b0*/  FFMA.FTZ R2, R22, UR19, -R3 ;  /* 0x0000001316027c23 */ /* 0x000fe20008010803 */
[----:B------:R1:W2:Y:S08]  /*d8c0*/  MUFU.EX2 R15, R6 ;  /* 0x00000006000f7308 */ /* 0x0002b00000000800 */
[----:B------:R3:W-:Y:S08]  /*d8d0*/  MUFU.EX2 R223, R4 ;  /* 0x0000000400df7308 */ /* 0x0007f00000000800 */
[----:B------:R4:W-:Y:S01]  /*d8e0*/  MUFU.EX2 R213, R2 ;  /* 0x0000000200d57308 */ /* 0x0009e20000000800 */
[----:B-1----:R-:W-:Y:S01]  /*d8f0*/  FSEL R6, R105, RZ, P4 ;  /* 0x000000ff69067208 */ /* 0x002fe20002000000 */
[-C--:B--2---:R-:W-:Y:S01]  /*d900*/  FMUL.FTZ R144, R144, R15.reuse ;  /* 0x0000000f90907220 */ /* 0x084fe20000410000 */
[-C--:B------:R-:W-:Y:S01]  /*d910*/  FMUL.FTZ R145, R145, R15.reuse ;  /* 0x0000000f91917220 */ /* 0x080fe20000410000 */
[-C--:B------:R-:W-:Y:S01]  /*d920*/  FMUL.FTZ R120, R120, R15.reuse ;  /* 0x0000000f78787220 */ /* 0x080fe20000410000 */
[-C--:B------:R-:W-:Y:S01]  /*d930*/  FMUL.FTZ R121, R121, R15.reuse ;  /* 0x0000000f79797220 */ /* 0x080fe20000410000 */
[----:B------:R-:W-:Y:S01]  /*d940*/  FADD.FTZ R6, R246, -R6 ;  /* 0x80000006f6067221 */ /* 0x000fe20000010000 */
[-C--:B------:R-:W-:Y:S01]  /*d950*/  FMUL.FTZ R140, R140, R15.reuse ;  /* 0x0000000f8c8c7220 */ /* 0x080fe20000410000 */
[-C--:B------:R-:W-:Y:S01]  /*d960*/  FMUL.FTZ R141, R141, R15.reuse ;  /* 0x0000000f8d8d7220 */ /* 0x080fe20000410000 */
[--C-:B---3--:R-:W-:Y:S01]  /*d970*/  FFMA.FTZ R4, R16, UR19, -R0.reuse ;  /* 0x0000001310047c23 */ /* 0x108fe20008010800 */
[-C--:B------:R-:W-:Y:S01]  /*d980*/  FMUL.FTZ R160, R160, R15.reuse ;  /* 0x0000000fa0a07220 */ /* 0x080fe20000410000 */
[-C--:B------:R-:W-:Y:S01]  /*d990*/  FMUL.FTZ R161, R161, R15.reuse ;  /* 0x0000000fa1a17220 */ /* 0x080fe20000410000 */
[-C--:B------:R-:W-:Y:S01]  /*d9a0*/  FMUL.FTZ R172, R172, R15.reuse ;  /* 0x0000000facac7220 */ /* 0x080fe20000410000 */
[----:B------:R1:W-:Y:S01]  /*d9b0*/  MUFU.EX2 R203, R4 ;  /* 0x0000000400cb7308 */ /* 0x0003e20000000800 */
[-C--:B------:R-:W-:Y:S01]  /*d9c0*/  FMUL.FTZ R173, R173, R15.reuse ;  /* 0x0000000fadad7220 */ /* 0x080fe20000410000 */
[-C--:B------:R-:W-:Y:S01]  /*d9d0*/  FMUL.FTZ R112, R112, R15.reuse ;  /* 0x0000000f70707220 */ /* 0x080fe20000410000 */
[-C--:B------:R-:W-:Y:S01]  /*d9e0*/  FMUL.FTZ R113, R113, R15.reuse ;  /* 0x0000000f71717220 */ /* 0x080fe20000410000 */
[----:B----4-:R-:W-:Y:S01]  /*d9f0*/  FMUL.FTZ R2, R102, UR19 ;  /* 0x0000001366027c20 */ /* 0x010fe20008410000 */
[-C--:B------:R-:W-:Y:S01]  /*da00*/  FMUL.FTZ R128, R128, R15.reuse ;  /* 0x0000000f80807220 */ /* 0x080fe20000410000 */
[-C--:B------:R-:W-:Y:S01]  /*da10*/  FMUL.FTZ R129, R129, R15.reuse ;  /* 0x0000000f81817220 */ /* 0x080fe20000410000 */
[-C--:B------:R-:W-:Y:S01]  /*da20*/  FMUL.FTZ R156, R156, R15.reuse ;  /* 0x0000000f9c9c7220 */ /* 0x080fe20000410000 */
[-C--:B------:R-:W-:Y:S01]  /*da30*/  FMUL.FTZ R157, R157, R15.reuse ;  /* 0x0000000f9d9d7220 */ /* 0x080fe20000410000 */
[----:B------:R-:W-:Y:S01]  /*da40*/  FSEL R2, R2, RZ, P0 ;  /* 0x000000ff02027208 */ /* 0x000fe20000000000 */
        /* <DEDUP_REMOVED lines=8> */
[----:B------:R-:W-:Y:S01]  /*dad0*/  FMUL.FTZ R93, R93, R15 ;  /* 0x0000000f5d5d7220 */ /* 0x000fe20000410000 */
[----:B------:R-:W-:-:S02]  /*dae0*/  FMUL.FTZ R6, R6, UR19 ;  /* 0x0000001306067c20 */ /* 0x000fc40008410000 */
[----:B------:R1:W2:Y:S08]  /*daf0*/  MUFU.EX2 R60, R4 ;  /* 0x00000004003c7308 */ /* 0x0002b00000000800 */
[----:B------:R3:W4:Y:S01]  /*db00*/  MUFU.EX2 R49, R6 ;  /* 0x0000000600317308 */ /* 0x0007220000000800 */
[----:B-1----:R-:W-:Y:S01]  /*db10*/  FFMA.FTZ R4, R20, UR19, -R12 ;  /* 0x0000001314047c23 */ /* 0x002fe2000801080c */
[----:B--2---:R-:W-:-:S02]  /*db20*/  IMAD.MOV.U32 R246, RZ, RZ, R60 ;  /* 0x000000fffff67224 */ /* 0x004fc400078e003c */
[----:B------:R-:W-:-:S04]  /*db30*/  IMAD.MOV.U32 R60, RZ, RZ, R31 ;  /* 0x000000ffff3c7224 */ /* 0x000fc800078e001f */
[----:B------:R1:W-:Y:S01]  /*db40*/  MUFU.EX2 R183, R4 ;  /* 0x0000000400b77308 */ /* 0x0003e20000000800 */
[----:B------:R-:W-:Y:S01]  /*db50*/  IMAD.MOV.U32 R46, RZ, RZ, R60 ;  /* 0x000000ffff2e7224 */ /* 0x000fe200078e003c */
[----:B---3--:R-:W-:Y:S01]  /*db60*/  F2FP.BF16.F32.PACK_AB R6, R211, R216 ;  /* 0x000000d8d306723e */ /* 0x008fe200000010ff */
        /* <DEDUP_REMOVED lines=26> */
[----:B-1----:R-:W-:-:S02]  /*dd10*/  FFMA.FTZ R4, R19, UR19, -R3 ;  /* 0x0000001313047c23 */ /* 0x002fc40008010803 */
[----:B------:R-:W-:Y:S02]  /*dd20*/  LDSM.16.MT88.4 R16, [R224+0x9000] ;  /* 0x00900000e010783b */ /* 0x000fe40000004200 */
[----:B------:R1:W2:Y:S02]  /*dd30*/  MUFU.EX2 R218, R4 ;  /* 0x0000000400da7308 */ /* 0x0002a40000000800 */
[----:B-1----:R-:W-:Y:S01]  /*dd40*/  FFMA.FTZ R4, R24, UR19, -R3 ;  /* 0x0000001318047c23 */ /* 0x002fe20008010803 */
[----:B--2---:R-:W-:-:S05]  /*dd50*/  F2FP.BF16.F32.PACK_AB R8, R213, R218 ;  /* 0x000000dad508723e */ /* 0x004fca00000010ff */
[----:B------:R1:W-:Y:S02]  /*dd60*/  MUFU.EX2 R209, R4 ;  /* 0x0000000400d17308 */ /* 0x0003e40000000800 */
[----:B-1----:R-:W-:-:S06]  /*dd70*/  FFMA.FTZ R4, R25, UR19, -R3 ;  /* 0x0000001319047c23 */ /* 0x002fcc0008010803 */
[----:B------:R1:W2:Y:S02]  /*dd80*/  MUFU.EX2 R181, R4 ;  /* 0x0000000400b57308 */ /* 0x0002a40000000800 */
[--C-:B-1----:R-:W-:Y:S01]  /*dd90*/  FFMA.FTZ R4, R23, UR19, -R2.reuse ;  /* 0x0000001317047c23 */ /* 0x102fe20008010802 */
[----:B--2---:R-:W-:Y:S01]  /*dda0*/  F2FP.BF16.F32.PACK_AB R10, R181, R209 ;  /* 0x000000d1b50a723e */ /* 0x004fe200000010ff */
[----:B------:R-:W-:Y:S04]  /*ddb0*/  LDSM.16.MT88.4 R20, [R226+0x9000] ;  /* 0x00900000e214783b */ /* 0x000fe80000004200 */
[----:B------:R1:W-:Y:S02]  /*ddc0*/  MUFU.EX2 R62, R4 ;  /* 0x00000004003e7308 */ /* 0x0003e40000000800 */
[----:B-1----:R-:W-:-:S06]  /*ddd0*/  FFMA.FTZ R4, R27, UR19, -R2 ;  /* 0x000000131b047c23 */ /* 0x002fcc0008010802 */
[----:B------:R1:W2:Y:S02]  /*dde0*/  MUFU.EX2 R44, R4 ;  /* 0x00000004002c7308 */ /* 0x0002a40000000800 */
[--C-:B-1----:R-:W-:Y:S01]  /*ddf0*/  FFMA.FTZ R4, R26, UR19, -R2.reuse ;  /* 0x000000131a047c23 */ /* 0x102fe20008010802 */
[----:B--2---:R-:W-:Y:S01]  /*de00*/  F2FP.BF16.F32.PACK_AB R9, R44, R62 ;  /* 0x0000003e2c09723e */ /* 0x004fe200000010ff */
[----:B------:R-:W1:Y:S04]  /*de10*/  LDSM.16.MT88.4 R24, [R224+0xa000] ;  /* 0x00a00000e018783b */ /* 0x000e680000004200 */
[----:B------:R2:W-:Y:S02]  /*de20*/  MUFU.EX2 R210, R4 ;  /* 0x0000000400d27308 */ /* 0x0005e40000000800 */
[----:B--2---:R-:W-:-:S06]  /*de30*/  FFMA.FTZ R4, R28, UR19, -R2 ;  /* 0x000000131c047c23 */ /* 0x004fcc0008010802 */
[----:B------:R2:W3:Y:S02]  /*de40*/  MUFU.EX2 R214, R4 ;  /* 0x0000000400d67308 */ /* 0x0004e40000000800 */
[----:B--2---:R-:W-:Y:S01]  /*de50*/  FADD.FTZ R4, R239, -R5 ;  /* 0x80000005ef047221 */ /* 0x004fe20000010000 */
[----:B------:R-:W-:Y:S02]  /*de60*/  FSEL R5, R104, RZ, P2 ;  /* 0x000000ff68057208 */ /* 0x000fe40001000000 */
[----:B---3--:R-:W-:Y:S01]  /*de70*/  F2FP.BF16.F32.PACK_AB R11, R214, R210 ;  /* 0x000000d2d60b723e */ /* 0x008fe200000010ff */
[----:B------:R-:W-:Y:S02]  /*de80*/  FMUL.FTZ R4, R4, UR19 ;  /* 0x0000001304047c20 */ /* 0x000fe40008410000 */
[----:B------:R-:W-:Y:S01]  /*de90*/  FADD.FTZ R5, R245, -R5 ;  /* 0x80000005f5057221 */ /* 0x000fe20000010000 */
[----:B------:R-:W-:Y:S01]  /*dea0*/  MOV R245, R203 ;  /* 0x000000cb00f57202 */ /* 0x000fe20000000f00 */
[----:B------:R2:W3:Y:S02]  /*deb0*/  MUFU.EX2 R14, R4 ;  /* 0x00000004000e7308 */ /* 0x0004e40000000800 */
[----:B------:R-:W-:-:S06]  /*dec0*/  FMUL.FTZ R5, R5, UR19 ;  /* 0x0000001305057c20 */ /* 0x000fcc0008410000 */
[----:B------:R-:W-:Y:S01]  /*ded0*/  MUFU.EX2 R48, R5 ;  /* 0x0000000500307308 */ /* 0x000fe20000000800 */
[----:B--2---:R-:W-:Y:S01]  /*dee0*/  FFMA.FTZ R4, R29, UR19, -R12 ;  /* 0x000000131d047c23 */ /* 0x004fe2000801080c */
[-C--:B---3--:R-:W-:Y:S01]  /*def0*/  FMUL.FTZ R146, R146, R14.reuse ;  /* 0x0000000e92927220 */ /* 0x088fe20000410000 */
[-C--:B------:R-:W-:Y:S01]  /*df00*/  FMUL.FTZ R147, R147, R14.reuse ;  /* 0x0000000e93937220 */ /* 0x080fe20000410000 */
[----:B------:R-:W-:-:S04]  /*df10*/  FMUL.FTZ R122, R122, R14 ;  /* 0x0000000e7a7a7220 */ /* 0x000fc80000410000 */
[----:B------:R2:W3:Y:S01]  /*df20*/  MUFU.EX2 R212, R4 ;  /* 0x0000000400d47308 */ /* 0x0004e20000000800 */
        /* <DEDUP_REMOVED lines=16> */
[----:B--2---:R-:W-:Y:S01]  /*e030*/  FFMA.FTZ R4, R30, UR19, -R12 ;  /* 0x000000131e047c23 */ /* 0x004fe2000801080c */
[-C--:B------:R-:W-:Y:S01]  /*e040*/  FMUL.FTZ R79, R79, R14.reuse ;  /* 0x0000000e4f4f7220 */ /* 0x080fe20000410000 */
[----:B------:R-:W2:Y:S01]  /*e050*/  LDSM.16.MT88.4 R28, [R226+0xa000] ;  /* 0x00a00000e21c783b */ /* 0x000ea20000004200 */
[-C--:B------:R-:W-:Y:S01]  /*e060*/  FMUL.FTZ R90, R90, R14.reuse ;  /* 0x0000000e5a5a7220 */ /* 0x080fe20000410000 */
[-C--:B------:R-:W-:Y:S01]  /*e070*/  FMUL.FTZ R91, R91, R14.reuse ;  /* 0x0000000e5b5b7220 */ /* 0x080fe20000410000 */
[-C--:B------:R-:W-:Y:S01]  /*e080*/  FMUL.FTZ R94, R94, R14.reuse ;  /* 0x0000000e5e5e7220 */ /* 0x080fe20000410000 */
[----:B------:R-:W-:Y:S01]  /*e090*/  FMUL.FTZ R95, R95, R14 ;  /* 0x0000000e5f5f7220 */ /* 0x000fe20000410000 */
[C---:B-1----:R-:W-:Y:S01]  /*e0a0*/  HMMA.16816.F32.BF16 R184, R8.reuse, R24, R144 ;  /* 0x0000001808b8723c */ /* 0x042fe20000041890 */
[----:B------:R1:W-:Y:S01]  /*e0b0*/  MUFU.EX2 R244, R4 ;  /* 0x0000000400f47308 */ /* 0x0003e20000000800 */
[----:B---3--:R-:W-:Y:S01]  /*e0c0*/  F2FP.BF16.F32.PACK_AB R7, R212, R225 ;  /* 0x000000e1d407723e */ /* 0x008fe200000010ff */
[-C--:B------:R-:W-:Y:S01]  /*e0d0*/  FMUL.FTZ R150, R150, R48.reuse ;  /* 0x0000003096967220 */ /* 0x080fe20000410000 */
[-C--:B------:R-:W-:Y:S01]  /*e0e0*/  FMUL.FTZ R151, R151, R48.reuse ;  /* 0x0000003097977220 */ /* 0x080fe20000410000 */
[----:B------:R-:W-:Y:S01]  /*e0f0*/  FMUL.FTZ R154, R154, R48 ;  /* 0x000000309a9a7220 */ /* 0x000fe20000410000 */
[----:B------:R-:W-:Y:S01]  /*e100*/  HMMA.16816.F32.BF16 R64, R8, R18, R120 ;  /* 0x000000120840723c */ /* 0x000fe20000041878 */
[----:B------:R-:W-:Y:S01]  /*e110*/  IMAD.MOV.U32 R144, RZ, RZ, R183 ;  /* 0x000000ffff907224 */ /* 0x000fe200078e00b7 */
[----:B------:R-:W-:Y:S01]  /*e120*/  MOV R147, R181 ;  /* 0x000000b500937202 */ /* 0x000fe20000000f00 */
[----:B------:R-:W-:-:S02]  /*e130*/  IMAD.MOV.U32 R146, RZ, RZ, R182 ;  /* 0x000000ffff927224 */ /* 0x000fc400078e00b6 */
[-C--:B------:R-:W-:Y:S01]  /*e140*/  FMUL.FTZ R155, R155, R48.reuse ;  /* 0x000000309b9b7220 */ /* 0x080fe20000410000 */
[----:B------:R-:W-:Y:S01]  /*e150*/  IMAD.MOV.U32 R145, RZ, RZ, R180 ;  /* 0x000000ffff917224 */ /* 0x000fe200078e00b4 */
[C---:B------:R-:W-:Y:S01]  /*e160*/  HMMA.16816.F32.BF16 R188, R8.reuse, R22, R140 ;  /* 0x0000001608bc723c */ /* 0x040fe2000004188c */
[----:B------:R-:W-:Y:S01]  /*e170*/  F2FP.BF16.F32.PACK_AB R5, R144, R217 ;  /* 0x000000d99005723e */ /* 0x000fe200000010ff */
[-C--:B------:R-:W-:Y:S01]  /*e180*/  FMUL.FTZ R70, R70, R48.reuse ;  /* 0x0000003046467220 */ /* 0x080fe20000410000 */
[-C--:B------:R-:W-:Y:S01]  /*e190*/  FMUL.FTZ R71, R71, R48.reuse ;  /* 0x0000003047477220 */ /* 0x080fe20000410000 */
[-C--:B------:R-:W-:Y:S01]  /*e1a0*/  FMUL.FTZ R118, R118, R48.reuse ;  /* 0x0000003076767220 */ /* 0x080fe20000410000 */
[----:B------:R-:W-:Y:S01]  /*e1b0*/  FMUL.FTZ R119, R119, R48 ;  /* 0x0000003077777220 */ /* 0x000fe20000410000 */
[C---:B------:R-:W-:Y:S01]  /*e1c0*/  HMMA.16816.F32.BF16 R200, R8.reuse, R16, R112 ;  /* 0x0000001008c8723c */ /* 0x040fe20000041870 */
[----:B-1----:R-:W-:Y:S01]  /*e1d0*/  FFMA.FTZ R4, R40, UR19, -R3 ;  /* 0x0000001328047c23 */ /* 0x002fe20008010803 */
[----:B------:R-:W-:Y:S01]  /*e1e0*/  MOV R40, R62 ;  /* 0x0000003e00287202 */ /* 0x000fe20000000f00 */
[-C--:B------:R-:W-:Y:S01]  /*e1f0*/  FMUL.FTZ R126, R126, R48.reuse ;  /* 0x000000307e7e7220 */ /* 0x080fe20000410000 */
[-C--:B------:R-:W-:Y:S01]  /*e200*/  FMUL.FTZ R127, R127, R48.reuse ;  /* 0x000000307f7f7220 */ /* 0x080fe20000410000 */
[----:B------:R1:W-:Y:S01]  /*e210*/  MUFU.EX2 R239, R4 ;  /* 0x0000000400ef7308 */ /* 0x0003e20000000800 */
        /* <DEDUP_REMOVED lines=12> */
[C---:B--2---:R-:W-:Y:S01]  /*e2e0*/  HMMA.16816.F32.BF16 R180, R8.reuse, R28, R160 ;  /* 0x0000001c08b4723c */ /* 0x044fe200000418a0 */
[-C--:B------:R-:W-:Y:S01]  /*e2f0*/  FMUL.FTZ R86, R86, R48.reuse ;  /* 0x0000003056567220 */ /* 0x080fe20000410000 */
[-C--:B------:R-:W-:Y:S01]  /*e300*/  FMUL.FTZ R87, R87, R48.reuse ;  /* 0x0000003057577220 */ /* 0x080fe20000410000 */
[-C--:B------:R-:W-:Y:S01]  /*e310*/  FMUL.FTZ R98, R98, R48.reuse ;  /* 0x0000003062627220 */ /* 0x080fe20000410000 */
[----:B-1----:R-:W-:Y:S01]  /*e320*/  F2FP.BF16.F32.PACK_AB R4, R207, R45 ;  /* 0x0000002dcf04723e */ /* 0x002fe200000010ff */
[----:B------:R-:W-:Y:S01]  /*e330*/  FMUL.FTZ R99, R99, R48 ;  /* 0x0000003063637220 */ /* 0x000fe20000410000 */
[C---:B------:R-:W-:Y:S06]  /*e340*/  HMMA.16816.F32.BF16 R176, R8.reuse, R30, R172 ;  /* 0x0000001e08b0723c */ /* 0x040fec00000418ac */
[C---:B------:R-:W-:Y:S06]  /*e350*/  HMMA.16816.F32.BF16 R120, R8.reuse, R32, R72 ;  /* 0x000000200878723c */ /* 0x040fec0000041848 */
[----:B------:R-:W-:Y:S01]  /*e360*/  HMMA.16816.F32.BF16 R172, R8, R34, R76 ;  /* 0x0000002208ac723c */ /* 0x000fe2000004184c */
[----:B------:R-:W-:Y:S01]  /*e370*/  IMAD.MOV.U32 R73, RZ, RZ, R223 ;  /* 0x000000ffff497224 */ /* 0x000fe200078e00df */
[----:B------:R-:W-:Y:S01]  /*e380*/  MOV R72, R222 ;  /* 0x000000de00487202 */ /* 0x000fe20000000f00 */
[----:B------:R-:W-:-:S02]  /*e390*/  IMAD.MOV.U32 R74, RZ, RZ, R63 ;  /* 0x000000ffff4a7224 */ /* 0x000fc400078e003f */
[----:B------:R-:W-:Y:S01]  /*e3a0*/  IMAD.MOV.U32 R75, RZ, RZ, R61 ;  /* 0x000000ffff4b7224 */ /* 0x000fe200078e003d */
[C---:B------:R-:W-:Y:S01]  /*e3b0*/  HMMA.16816.F32.BF16 R140, R8.reuse, R36, R88 ;  /* 0x00000024088c723c */ /* 0x040fe20000041858 */
[----:B------:R-:W-:Y:S01]  /*e3c0*/  IMAD.MOV.U32 R77, RZ, RZ, R221 ;  /* 0x000000ffff4d7224 */ /* 0x000fe200078e00dd */
[----:B------:R-:W-:Y:S01]  /*e3d0*/  MOV R78, R219 ;  /* 0x000000db004e7202 */ /* 0x000fe20000000f00 */
[----:B------:R-:W-:Y:S02]  /*e3e0*/  IMAD.MOV.U32 R76, RZ, RZ, R52 ;  /* 0x000000ffff4c7224 */ /* 0x000fe400078e0034 */
[----:B------:R-:W-:Y:S01]  /*e3f0*/  IMAD.MOV.U32 R79, RZ, RZ, R146 ;  /* 0x000000ffff4f7224 */ /* 0x000fe200078e0092 */
[----:B------:R-:W-:Y:S06]  /*e400*/  HMMA.16816.F32.BF16 R160, R8, R38, R92 ;  /* 0x0000002608a0723c */ /* 0x000fec000004185c */
[C---:B------:R-:W-:Y:S01]  /*e410*/  HMMA.16816.F32.BF16 R60, R4.reuse, R24, R148 ;  /* 0x00000018043c723c */ /* 0x040fe20000041894 */
[----:B------:R-:W-:Y:S01]  /*e420*/  FFMA.FTZ R8, R41, UR19, -R3 ;  /* 0x0000001329087c23 */ /* 0x000fe20008010803 */
[----:B------:R-:W-:Y:S01]  /*e430*/  IMAD.MOV.U32 R93, RZ, RZ, R55 ;  /* 0x000000ffff5d7224 */ /* 0x000fe200078e0037 */
[----:B------:R-:W-:Y:S01]  /*e440*/  MOV R95, R54 ;  /* 0x00000036005f7202 */ /* 0x000fe20000000f00 */
[----:B------:R-:W-:Y:S01]  /*e450*/  IMAD.MOV.U32 R94, RZ, RZ, R53 ;  /* 0x000000ffff5e7224 */ /* 0x000fe200078e0035 */
[----:B------:R1:W2:Y:S01]  /*e460*/  MUFU.EX2 R223, R8 ;  /* 0x0000000800df7308 */ /* 0x0002a20000000800 */
[C---:B------:R-:W-:Y:S01]  /*e470*/  HMMA.16816.F32.BF16 R52, R4.reuse, R26, R152 ;  /* 0x0000001a0434723c */ /* 0x040fe20000041898 */
[----:B------:R-:W-:Y:S01]  /*e480*/  IMAD.MOV.U32 R150, RZ, RZ, R72 ;  /* 0x000000ffff967224 */ /* 0x000fe200078e0048 */
[----:B------:R-:W-:Y:S01]  /*e490*/  MOV R92, R147 ;  /* 0x00000093005c7202 */ /* 0x000fe20000000f00 */
[----:B------:R-:W-:Y:S01]  /*e4a0*/  IMAD.MOV.U32 R149, RZ, RZ, R73 ;  /* 0x000000ffff957224 */ /* 0x000fe200078e0049 */
[----:B------:R-:W-:Y:S01]  /*e4b0*/  MOV R73, R144 ;  /* 0x0000009000497202 */ /* 0x000fe20000000f00 */
[----:B------:R-:W-:Y:S01]  /*e4c0*/  IMAD.MOV.U32 R72, RZ, RZ, R145 ;  /* 0x000000ffff487224 */ /* 0x000fe200078e0091 */
[----:B------:R-:W3:Y:S01]  /*e4d0*/  LDSM.16.MT88.4 R24, [R224+0x9400] ;  /* 0x00940000e018783b */ /* 0x000ee20000004200 */
[----:B------:R-:W-:Y:S01]  /*e4e0*/  IMAD.MOV.U32 R154, RZ, RZ, R217 ;  /* 0x000000ffff9a7224 */ /* 0x000fe200078e00d9 */
[C---:B------:R-:W-:Y:S01]  /*e4f0*/  HMMA.16816.F32.BF16 R144, R4.reuse, R32, R68 ;  /* 0x000000200490723c */ /* 0x040fe20000041844 */
[----:B------:R-:W-:Y:S01]  /*e500*/  IMAD.MOV.U32 R153, RZ, RZ, R46 ;  /* 0x000000ffff997224 */ /* 0x000fe200078e002e */
[----:B------:R-:W-:Y:S01]  /*e510*/  MOV R155, R94 ;  /* 0x0000005e009b7202 */ /* 0x000fe20000000f00 */
[----:B------:R-:W-:Y:S01]  /*e520*/  IMAD.MOV.U32 R152, RZ, RZ, R45 ;  /* 0x000000ffff987224 */ /* 0x000fe200078e002d */
[----:B------:R-:W-:Y:S01]  /*e530*/  MOV R148, R215 ;  /* 0x000000d700947202 */ /* 0x000fe20000000f00 */
[----:B------:R-:W-:Y:S01]  /*e540*/  IMAD.MOV.U32 R151, RZ, RZ, R214 ;  /* 0x000000ffff977224 */ /* 0x000fe200078e00d6 */
[----:B------:R-:W-:Y:S01]  /*e550*/  HMMA.16816.F32.BF16 R128, R4, R16, R116 ;  /* 0x000000100480723c */ /* 0x000fe20000041874 */
[----:B------:R-:W-:-:S02]  /*e560*/  IMAD.MOV.U32 R68, RZ, RZ, R76 ;  /* 0x000000ffff447224 */ /* 0x000fc400078e004c */
[----:B-1----:R-:W-:Y:S01]  /*e570*/  FFMA.FTZ R8, R42, UR19, -R3 ;  /* 0x000000132a087c23 */ /* 0x002fe20008010803 */
[----:B------:R-:W-:Y:S01]  /*e580*/  IMAD.MOV.U32 R76, RZ, RZ, R72 ;  /* 0x000000ffff4c7224 */ /* 0x000fe200078e0048 */
[----:B------:R-:W-:Y:S01]  /*e590*/  MOV R33, R77 ;  /* 0x0000004d00217202 */ /* 0x000fe20000000f00 */
[----:B------:R-:W-:Y:S01]  /*e5a0*/  IMAD.MOV.U32 R72, RZ, RZ, R218 ;  /* 0x000000ffff487224 */ /* 0x000fe200078e00da */
[----:B------:R1:W-:Y:S01]  /*e5b0*/  MUFU.EX2 R222, R8 ;  /* 0x0000000800de7308 */ /* 0x0003e20000000800 */
[----:B------:R-:W-:Y:S01]  /*e5c0*/  IMAD.MOV.U32 R69, RZ, RZ, R95 ;  /* 0x000000ffff457224 */ /* 0x000fe200078e005f */
[----:B------:R-:W-:Y:S01]  /*e5d0*/  MOV R95, R79 ;  /* 0x0000004f005f7202 */ /* 0x000fe20000000f00 */
[C---:B------:R-:W-:Y:S01]  /*e5e0*/  HMMA.16816.F32.BF16 R112, R4.reuse, R18, R124 ;  /* 0x000000120470723c */ /* 0x040fe2000004187c */
[----:B------:R-:W-:Y:S01]  /*e5f0*/  IMAD.MOV.U32 R79, RZ, RZ, R40 ;  /* 0x000000ffff4f7224 */ /* 0x000fe200078e0028 */
[----:B------:R-:W4:Y:S01]  /*e600*/  LDSM.16.MT88.4 R16, [R226+0x9400] ;  /* 0x00940000e210783b */ /* 0x000f220000004200 */
[----:B------:R-:W-:Y:S01]  /*e610*/  IMAD.MOV.U32 R77, RZ, RZ, R74 ;  /* 0x000000ffff4d7224 */ /* 0x000fe200078e004a */
[----:B------:R-:W-:Y:S01]  /*e620*/  F2FP.BF16.F32.PACK_AB R10, R246, R245 ;  /* 0x000000f5f60a723e */ /* 0x000fe200000010ff */
[----:B------:R-:W-:Y:S01]  /*e630*/  IMAD.MOV.U32 R74, RZ, RZ, R216 ;  /* 0x000000ffff4a7224 */ /* 0x000fe200078e00d8 */
[----:B------:R-:W-:Y:S01]  /*e640*/  HMMA.16816.F32.BF16 R88, R4, R20, R132 ;  /* 0x000000140458723c */ /* 0x000fe20000041884 */
[----:B------:R-:W-:-:S02]  /*e650*/  IMAD.MOV.U32 R71, RZ, RZ, R92 ;  /* 0x000000ffff477224 */ /* 0x000fc400078e005c */
[----:B------:R-:W-:Y:S02]  /*e660*/  IMAD.MOV.U32 R70, RZ, RZ, R93 ;  /* 0x000000ffff467224 */ /* 0x000fe400078e005d */
[----:B------:R-:W-:Y:S01]  /*e670*/  IMAD.MOV.U32 R32, RZ, RZ, R72 ;  /* 0x000000ffff207224 */ /* 0x000fe200078e0048 */
[----:B------:R-:W-:Y:S01]  /*e680*/  HMMA.16816.F32.BF16 R156, R4, R22, R136 ;  /* 0x00000016049c723c */ /* 0x000fe20000041888 */
[----:B------:R-:W4:Y:S01]  /*e690*/  LDSM.16.MT88.4 R20, [R224+0xa400] ;  /* 0x00a40000e014783b */ /* 0x000f220000004200 */
[----:B-1----:R-:W-:-:S03]  /*e6a0*/  FFMA.FTZ R8, R43, UR19, -R3 ;  /* 0x000000132b087c23 */ /* 0x002fc60008010803 */
[----:B------:R-:W-:Y:S01]  /*e6b0*/  LDSM.16.MT88.4 R40, [R224+0xb400] ;  /* 0x00b40000e028783b */ /* 0x000fe20000004200 */
[----:B------:R1:W3:Y:S01]  /*e6c0*/  MUFU.EX2 R221, R8 ;  /* 0x0000000800dd7308 */ /* 0x0002e20000000800 */
[C---:B------:R-:W-:Y:S06]  /*e6d0*/  HMMA.16816.F32.BF16 R164, R4.reuse, R28, R164 ;  /* 0x0000001c04a4723c */ /* 0x040fec00000418a4 */
[C---:B------:R-:W-:Y:S01]  /*e6e0*/  HMMA.16816.F32.BF16 R168, R4.reuse, R30, R168 ;  /* 0x0000001e04a8723c */ /* 0x040fe200000418a8 */
[----:B------:R-:W4:Y:S05]  /*e6f0*/  LDSM.16.MT88.4 R28, [R226+0xa400] ;  /* 0x00a40000e21c783b */ /* 0x000f2a0000004200 */
[----:B------:R-:W-:Y:S01]  /*e700*/  HMMA.16816.F32.BF16 R80, R4, R34, R80 ;  /* 0x000000220450723c */ /* 0x000fe20000041850 */
[----:B-1----:R-:W-:-:S05]  /*e710*/  FFMA.FTZ R8, R56, UR19, -R2 ;  /* 0x0000001338087c23 */ /* 0x002fca0008010802 */
[C---:B------:R-:W-:Y:S01]  /*e720*/  HMMA.16816.F32.BF16 R84, R4.reuse, R36, R84 ;  /* 0x000000240454723c */ /* 0x040fe20000041854 */
[----:B------:R-:W-:Y:S01]  /*e730*/  MOV R35, R79 ;  /* 0x0000004f00237202 */ /* 0x000fe20000000f00 */
[----:B------:R1:W-:Y:S04]  /*e740*/  MUFU.EX2 R219, R8 ;  /* 0x0000000800db7308 */ /* 0x0003e80000000800 */
[----:B------:R-:W-:Y:S01]  /*e750*/  HMMA.16816.F32.BF16 R96, R4, R38, R96 ;  /* 0x000000260460723c */ /* 0x000fe20000041860 */
[----:B------:R-:W-:Y:S01]  /*e760*/  MOV R36, R76 ;  /* 0x0000004c00247202 */ /* 0x000fe20000000f00 */
[----:B------:R-:W-:-:S05]  /*e770*/  IMAD.MOV.U32 R37, RZ, RZ, R95 ;  /* 0x000000ffff257224 */ /* 0x000fca00078e005f */
[----:B--2---:R-:W-:Y:S01]  /*e780*/  F2FP.BF16.F32.PACK_AB R4, R223, R239 ;  /* 0x000000efdf04723e */ /* 0x004fe200000010ff */
[----:B------:R-:W-:Y:S01]  /*e790*/  IMAD.MOV.U32 R39, RZ, RZ, R77 ;  /* 0x000000ffff277224 */ /* 0x000fe200078e004d */
[----:B---3--:R-:W-:Y:S01]  /*e7a0*/  F2FP.BF16.F32.PACK_AB R6, R221, R222 ;  /* 0x000000dedd06723e */ /* 0x008fe200000010ff */
[----:B------:R-:W-:Y:S02]  /*e7b0*/  IMAD.MOV.U32 R38, RZ, RZ, R73 ;  /* 0x000000ffff267224 */ /* 0x000fe400078e0049 */
[----:B-1----:R-:W-:-:S04]  /*e7c0*/  FFMA.FTZ R8, R57, UR19, -R2 ;  /* 0x0000001339087c23 */ /* 0x002fc80008010802 */
[----:B------:R1:W2:Y:S02]  /*e7d0*/  MUFU.EX2 R217, R8 ;  /* 0x0000000800d97308 */ /* 0x0002a40000000800 */
[----:B-1----:R-:W-:Y:S01]  /*e7e0*/  FFMA.FTZ R8, R50, UR19, -R2 ;  /* 0x0000001332087c23 */ /* 0x002fe20008010802 */
[----:B------:R-:W-:Y:S01]  /*e7f0*/  IMAD.MOV.U32 R50, RZ, RZ, R78 ;  /* 0x000000ffff327224 */ /* 0x000fe200078e004e */
[----:B------:R-:W-:-:S04]  /*e800*/  MOV R78, R75 ;  /* 0x0000004b004e7202 */ /* 0x000fc80000000f00 */
[----:B------:R1:W-:Y:S01]  /*e810*/  MUFU.EX2 R218, R8 ;  /* 0x0000000800da7308 */ /* 0x0003e20000000800 */
[----:B------:R-:W-:Y:S02]  /*e820*/  MOV R75, R44 ;  /* 0x0000002c004b7202 */ /* 0x000fe40000000f00 */
[----:B--2---:R-:W-:Y:S01]  /*e830*/  F2FP.BF16.F32.PACK_AB R5, R217, R219 ;  /* 0x000000dbd905723e */ /* 0x004fe200000010ff */
[----:B------:R-:W-:Y:S02]  /*e840*/  IMAD.MOV.U32 R34, RZ, RZ, R78 ;  /* 0x000000ffff227224 */ /* 0x000fe400078e004e */
[----:B-1----:R-:W-:Y:S01]  /*e850*/  FFMA.FTZ R8, R51, UR19, -R2 ;  /* 0x0000001333087c23 */ /* 0x002fe20008010802 */
[----:B------:R-:W-:Y:S02]  /*e860*/  MOV R51, R47 ;  /* 0x0000002f00337202 */ /* 0x000fe40000000f00 */
[----:B------:R-:W1:Y:S01]  /*e870*/  LDSM.16.MT88.4 R44, [R226+0xb400] ;  /* 0x00b40000e22c783b */ /* 0x000e620000004200 */
[----:B------:R-:W2:Y:S02]  /*e880*/  MUFU.EX2 R216, R8 ;  /* 0x0000000800d87308 */ /* 0x000ea40000000800 */
[----:B--2---:R-:W-:Y:S01]  /*e890*/  F2FP.BF16.F32.PACK_AB R7, R216, R218 ;  /* 0x000000dad807723e */ /* 0x004fe200000010ff */
[----:B------:R-:W-:-:S05]  /*e8a0*/  FFMA.FTZ R8, R58, UR19, -R12 ;  /* 0x000000133a087c23 */ /* 0x000fca000801080c */
[----:B------:R2:W3:Y:S01]  /*e8b0*/  MUFU.EX2 R214, R8 ;  /* 0x0000000800d67308 */ /* 0x0004e20000000800 */
[C---:B------:R-:W-:Y:S06]  /*e8c0*/  HMMA.16816.F32.BF16 R64, R4.reuse, R26, R64 ;  /* 0x0000001a0440723c */ /* 0x040fec0000041840 */
[C---:B----4-:R-:W-:Y:S06]  /*e8d0*/  HMMA.16816.F32.BF16 R76, R4.reuse, R18, R188 ;  /* 0x00000012044c723c */ /* 0x050fec00000418bc */
[C---:B------:R-:W-:Y:S01]  /*e8e0*/  HMMA.16816.F32.BF16 R92, R4.reuse, R20, R184 ;  /* 0x00000014045c723c */ /* 0x040fe200000418b8 */
[----:B------:R-:W-:Y:S01]  /*e8f0*/  IMAD.MOV.U32 R190, RZ, RZ, R148 ;  /* 0x000000ffffbe7224 */ /* 0x000fe200078e0094 */
[----:B------:R-:W-:Y:S01]  /*e900*/  MOV R189, R32 ;  /* 0x0000002000bd7202 */ /* 0x000fe20000000f00 */
[----:B--2---:R-:W-:Y:S01]  /*e910*/  FFMA.FTZ R8, R59, UR19, -R12 ;  /* 0x000000133b087c23 */ /* 0x004fe2000801080c */
[----:B------:R-:W-:Y:S01]  /*e920*/  IMAD.MOV.U32 R148, RZ, RZ, R208 ;  /* 0x000000ffff947224 */ /* 0x000fe200078e00d0 */
[----:B---3--:R-:W-:Y:S01]  /*e930*/  F2FP.BF16.F32.PACK_AB R9, R214, R244 ;  /* 0x000000f4d609723e */ /* 0x008fe200000010ff */
[----:B------:R-:W-:Y:S01]  /*e940*/  HMMA.16816.F32.BF16 R56, R4, R24, R200 ;  /* 0x000000180438723c */ /* 0x000fe200000418c8 */
[----:B------:R2:W-:Y:S01]  /*e950*/  MUFU.EX2 R215, R8 ;  /* 0x0000000800d77308 */ /* 0x0005e20000000800 */
[----:B------:R-:W-:-:S02]  /*e960*/  IMAD.MOV.U32 R191, RZ, RZ, R206 ;  /* 0x000000ffffbf7224 */ /* 0x000fc400078e00ce */
[----:B------:R-:W-:Y:S02]  /*e970*/  IMAD.MOV.U32 R187, RZ, RZ, R34 ;  /* 0x000000ffffbb7224 */ /* 0x000fe400078e0022 */
[C---:B------:R-:W-:Y:S01]  /*e980*/  HMMA.16816.F32.BF16 R108, R4.reuse, R22, R108 ;  /* 0x00000016046c723c */ /* 0x040fe2000004186c */
[----:B------:R-:W-:Y:S01]  /*e990*/  IMAD.MOV.U32 R201, RZ, RZ, R74 ;  /* 0x000000ffffc97224 */ /* 0x000fe200078e004a */
[----:B------:R-:W-:Y:S01]  /*e9a0*/  MOV R202, R75 ;  /* 0x0000004b00ca7202 */ /* 0x000fe20000000f00 */
[----:B------:R-:W-:Y:S01]  /*e9b0*/  IMAD.MOV.U32 R203, RZ, RZ, R213 ;  /* 0x000000ffffcb7224 */ /* 0x000fe200078e00d5 */
[----:B------:R-:W-:Y:S01]  /*e9c0*/  MOV R200, R51 ;  /* 0x0000003300c87202 */ /* 0x000fe20000000f00 */
[----:B------:R-:W-:Y:S01]  /*e9d0*/  IMAD.MOV.U32 R188, RZ, RZ, R35 ;  /* 0x000000ffffbc7224 */ /* 0x000fe200078e0023 */
[----:B------:R-:W-:Y:S01]  /*e9e0*/  HMMA.16816.F32.BF16 R72, R4, R16, R192 ;  /* 0x000000100448723c */ /* 0x000fe200000418c0 */
[----:B------:R-:W-:-:S05]  /*e9f0*/  MOV R51, R210 ;  /* 0x000000d200337202 */ /* 0x000fca0000000f00 */
[C---:B------:R-:W-:Y:S01]  /*ea00*/  HMMA.16816.F32.BF16 R116, R4.reuse, R28, R180 ;  /* 0x0000001c0474723c */ /* 0x040fe200000418b4 */
[----:B------:R-:W-:Y:S02]  /*ea10*/  IMAD.MOV.U32 R195, RZ, RZ, R36 ;  /* 0x000000ffffc37224 */ /* 0x000fe400078e0024 */
[----:B--2---:R-:W-:Y:S01]  /*ea20*/  FFMA.FTZ R8, R196, UR19, -R12 ;  /* 0x00000013c4087c23 */ /* 0x004fe2000801080c */
[----:B------:R-:W-:Y:S01]  /*ea30*/  IMAD.MOV.U32 R36, RZ, RZ, R212 ;  /* 0x000000ffff247224 */ /* 0x000fe200078e00d4 */
[----:B------:R-:W-:Y:S01]  /*ea40*/  MOV R194, R39 ;  /* 0x0000002700c27202 */ /* 0x000fe20000000f00 */
[----:B------:R-:W-:Y:S01]  /*ea50*/  IMAD.MOV.U32 R196, RZ, RZ, R37 ;  /* 0x000000ffffc47224 */ /* 0x000fe200078e0025 */
[C---:B------:R-:W-:Y:S01]  /*ea60*/  HMMA.16816.F32.BF16 R124, R4.reuse, R30, R176 ;  /* 0x0000001e047c723c */ /* 0x040fe200000418b0 */
[----:B------:R-:W-:Y:S01]  /*ea70*/  IMAD.MOV.U32 R37, RZ, RZ, R211 ;  /* 0x000000ffff257224 */ /* 0x000fe200078e00d3 */
[----:B------:R2:W3:Y:S01]  /*ea80*/  MUFU.EX2 R213, R8 ;  /* 0x0000000800d57308 */ /* 0x0004e20000000800 */
[----:B------:R-:W-:Y:S01]  /*ea90*/  MOV R39, R71 ;  /* 0x0000004700277202 */ /* 0x000fe20000000f00 */
[----:B------:R-:W-:Y:S01]  /*eaa0*/  IMAD.MOV.U32 R185, RZ, RZ, R36 ;  /* 0x000000ffffb97224 */ /* 0x000fe200078e0024 */
[----:B------:R-:W-:Y:S01]  /*eab0*/  MOV R192, R207 ;  /* 0x000000cf00c07202 */ /* 0x000fe20000000f00 */
[----:B------:R-:W-:Y:S01]  /*eac0*/  HMMA.16816.F32.BF16 R120, R4, R40, R120 ;  /* 0x000000280478723c */ /* 0x000fe20000041878 */
[----:B------:R-:W-:Y:S01]  /*ead0*/  MOV R186, R37 ;  /* 0x0000002500ba7202 */ /* 0x000fe20000000f00 */
[----:B------:R-:W-:-:S04]  /*eae0*/  IMAD.MOV.U32 R184, RZ, RZ, R39 ;  /* 0x000000ffffb87224 */ /* 0x000fc800078e0027 */
[C---:B------:R-:W-:Y:S06]  /*eaf0*/  HMMA.16816.F32.BF16 R132, R4.reuse, R42, R172 ;  /* 0x0000002a0484723c */ /* 0x040fec00000418ac */
[----:B-1----:R-:W-:Y:S01]  /*eb00*/  HMMA.16816.F32.BF16 R140, R4, R44, R140 ;  /* 0x0000002c048c723c */ /* 0x002fe2000004188c */
[----:B--2---:R-:W-:Y:S01]  /*eb10*/  F2FP.BF16.F32.PACK_AB R8, R149, R150 ;  /* 0x000000969508723e */ /* 0x004fe200000010ff */
[----:B------:R-:W-:Y:S01]  /*eb20*/  IMAD.MOV.U32 R175, RZ, RZ, R192 ;  /* 0x000000ffffaf7224 */ /* 0x000fe200078e00c0 */
[----:B---3--:R-:W-:-:S03]  /*eb30*/  F2FP.BF16.F32.PACK_AB R11, R213, R215 ;  /* 0x000000d7d50b723e */ /* 0x008fc600000010ff */
[----:B------:R-:W-:Y:S06]  /*eb40*/  HMMA.16816.F32.BF16 R136, R4, R46, R160 ;  /* 0x0000002e0488723c */ /* 0x000fec00000418a0 */
[C---:B------:R-:W-:Y:S01]  /*eb50*/  HMMA.16816.F32.BF16 R128, R8.reuse, R24, R128 ;  /* 0x000000180880723c */ /* 0x040fe20000041880 */
[----:B------:R-:W-:Y:S01]  /*eb60*/  FFMA.FTZ R4, R199, UR19, -R0 ;  /* 0x00000013c7047c23 */ /* 0x000fe20008010800 */
[----:B------:R-:W-:Y:S01]  /*eb70*/  IMAD.MOV.U32 R163, RZ, RZ, R201 ;  /* 0x000000ffffa37224 */ /* 0x000fe200078e00c9 */
[----:B------:R-:W-:Y:S01]  /*eb80*/  MOV R162, R202 ;  /* 0x000000ca00a27202 */ /* 0x000fe20000000f00 */
[----:B------:R-:W-:Y:S01]  /*eb90*/  IMAD.MOV.U32 R201, RZ, RZ, R50 ;  /* 0x000000ffffc97224 */ /* 0x000fe200078e0032 */
[----:B------:R1:W-:Y:S01]  /*eba0*/  MUFU.EX2 R212, R4 ;  /* 0x0000000400d47308 */ /* 0x0003e20000000800 */
[----:B------:R-:W-:Y:S01]  /*ebb0*/  IMAD.MOV.U32 R50, RZ, RZ, R209 ;  /* 0x000000ffff327224 */ /* 0x000fe200078e00d1 */
[----:B------:R-:W-:Y:S01]  /*ebc0*/  HMMA.16816.F32.BF16 R112, R8, R26, R112 ;  /* 0x0000001a0870723c */ /* 0x000fe20000041870 */
[----:B------:R-:W-:Y:S01]  /*ebd0*/  IMAD.MOV.U32 R160, RZ, RZ, R38 ;  /* 0x000000ffffa07224 */ /* 0x000fe200078e0026 */
[----:B------:R-:W-:Y:S01]  /*ebe0*/  LDSM.16.MT88.4 R24, [R226+0xa800] ;  /* 0x00a80000e218783b */ /* 0x000fe20000004200 */
[----:B------:R-:W-:-:S02]  /*ebf0*/  IMAD.MOV.U32 R38, RZ, RZ, R70 ;  /* 0x000000ffff267224 */ /* 0x000fc400078e0046 */
[----:B------:R-:W-:Y:S01]  /*ec00*/  IMAD.MOV.U32 R161, RZ, RZ, R203 ;  /* 0x000000ffffa17224 */ /* 0x000fe200078e00cb */
[C---:B------:R-:W-:Y:S01]  /*ec10*/  HMMA.16816.F32.BF16 R88, R8.reuse, R16, R88 ;  /* 0x000000100858723c */ /* 0x040fe20000041858 */
[----:B------:R-:W-:Y:S01]  /*ec20*/  IMAD.MOV.U32 R202, RZ, RZ, R33 ;  /* 0x000000ffffca7224 */ /* 0x000fe200078e0021 */
[----:B------:R-:W-:Y:S01]  /*ec30*/  MOV R193, R38 ;  /* 0x0000002600c17202 */ /* 0x000fe20000000f00 */
[----:B------:R-:W-:Y:S01]  /*ec40*/  IMAD.MOV.U32 R203, RZ, RZ, R69 ;  /* 0x000000ffffcb7224 */ /* 0x000fe200078e0045 */
[----:B------:R-:W2:Y:S01]  /*ec50*/  LDSM.16.MT88.4 R36, [R224+0x9800] ;  /* 0x00980000e024783b */ /* 0x000ea20000004200 */
[----:B------:R-:W-:Y:S01]  /*ec60*/  MOV R33, R68 ;  /* 0x0000004400217202 */ /* 0x000fe20000000f00 */
[----:B------:R-:W-:Y:S01]  /*ec70*/  HMMA.16816.F32.BF16 R60, R8, R20, R60 ;  /* 0x00000014083c723c */ /* 0x000fe2000004183c */
[----:B------:R-:W-:Y:S01]  /*ec80*/  MOV R172, R193 ;  /* 0x000000c100ac7202 */ /* 0x000fe20000000f00 */
[----:B-1----:R-:W-:-:S04]  /*ec90*/  FFMA.FTZ R4, R204, UR19, -R0 ;  /* 0x00000013cc047c23 */ /* 0x002fc80008010800 */
[C---:B------:R-:W-:Y:S01]  /*eca0*/  HMMA.16816.F32.BF16 R68, R8.reuse, R18, R156 ;  /* 0x000000120844723c */ /* 0x040fe2000004189c */
[----:B------:R1:W-:Y:S01]  /*ecb0*/  MUFU.EX2 R211, R4 ;  /* 0x0000000400d37308 */ /* 0x0003e20000000800 */
[----:B------:R-:W-:Y:S04]  /*ecc0*/  LDSM.16.MT88.4 R16, [R224+0xb800] ;  /* 0x00b80000e010783b */ /* 0x000fe80000004200 */
[C---:B------:R-:W-:Y:S01]  /*ecd0*/  HMMA.16816.F32.BF16 R52, R8.reuse, R22, R52 ;  /* 0x000000160834723c */ /* 0x040fe20000041834 */
[----:B------:R-:W-:Y:S01]  /*ece0*/  IMAD.MOV.U32 R159, RZ, RZ, R194 ;  /* 0x000000ffff9f7224 */ /* 0x000fe200078e00c2 */
[----:B------:R-:W-:Y:S01]  /*ecf0*/  MOV R158, R195 ;  /* 0x000000c3009e7202 */ /* 0x000fe20000000f00 */
[----:B------:R-:W-:Y:S01]  /*ed00*/  IMAD.MOV.U32 R195, RZ, RZ, R202 ;  /* 0x000000ffffc37224 */ /* 0x000fe200078e00ca */
[----:B------:R-:W-:Y:S01]  /*ed10*/  LDSM.16.MT88.4 R20, [R226+0xb800] ;  /* 0x00b80000e214783b */ /* 0x000fe20000004200 */
[----:B------:R-:W-:Y:S01]  /*ed20*/  IMAD.MOV.U32 R194, RZ, RZ, R203 ;  /* 0x000000ffffc27224 */ /* 0x000fe200078e00cb */
[----:B------:R-:W-:Y:S01]  /*ed30*/  HMMA.16816.F32.BF16 R164, R8, R28, R164 ;  /* 0x0000001c08a4723c */ /* 0x000fe200000418a4 */
[----:B------:R-:W-:Y:S01]  /*ed40*/  IMAD.MOV.U32 R157, RZ, RZ, R196 ;  /* 0x000000ffff9d7224 */ /* 0x000fe200078e00c4 */
[----:B------:R-:W-:Y:S01]  /*ed50*/  MOV R196, R201 ;  /* 0x000000c900c47202 */ /* 0x000fe20000000f00 */
[----:B------:R-:W-:-:S02]  /*ed60*/  IMAD.MOV.U32 R156, RZ, RZ, R200 ;  /* 0x000000ffff9c7224 */ /* 0x000fc400078e00c8 */
[----:B------:R-:W-:Y:S02]  /*ed70*/  IMAD.MOV.U32 R174, RZ, RZ, R194 ;  /* 0x000000ffffae7224 */ /* 0x000fe400078e00c2 */
[----:B-1----:R-:W-:Y:S01]  /*ed80*/  FFMA.FTZ R4, R198, UR19, -R3 ;  /* 0x00000013c6047c23 */ /* 0x002fe20008010803 */
[C---:B------:R-:W-:Y:S01]  /*ed90*/  HMMA.16816.F32.BF16 R200, R8.reuse, R40, R144 ;  /* 0x0000002808c8723c */ /* 0x040fe20000041890 */
[----:B------:R-:W-:Y:S02]  /*eda0*/  IMAD.MOV.U32 R173, RZ, RZ, R195 ;  /* 0x000000ffffad7224 */ /* 0x000fe400078e00c3 */
[----:B------:R1:W-:Y:S03]  /*edb0*/  MUFU.EX2 R210, R4 ;  /* 0x0000000400d27308 */ /* 0x0003e60000000800 */
[C---:B------:R-:W-:Y:S01]  /*edc0*/  HMMA.16816.F32.BF16 R168, R8.reuse, R30, R168 ;  /* 0x0000001e08a8723c */ /* 0x040fe200000418a8 */
[----:B------:R-:W-:Y:S01]  /*edd0*/  MOV R147, R184 ;  /* 0x000000b800937202 */ /* 0x000fe20000000f00 */
[----:B------:R-:W-:Y:S01]  /*ede0*/  IMAD.MOV.U32 R146, RZ, RZ, R185 ;  /* 0x000000ffff927224 */ /* 0x000fe200078e00b9 */
[----:B------:R-:W-:Y:S01]  /*edf0*/  MOV R144, R187 ;  /* 0x000000bb00907202 */ /* 0x000fe20000000f00 */
[----:B------:R-:W-:Y:S01]  /*ee00*/  IMAD.MOV.U32 R145, RZ, RZ, R186 ;  /* 0x000000ffff917224 */ /* 0x000fe200078e00ba */
[----:B------:R-:W3:Y:S01]  /*ee10*/  LDSM.16.MT88.4 R28, [R224+0xa800] ;  /* 0x00a80000e01c783b */ /* 0x000ee20000004200 */
[----:B------:R-:W-:Y:S01]  /*ee20*/  HMMA.16816.F32.BF16 R192, R8, R42, R80 ;  /* 0x0000002a08c0723c */ /* 0x000fe20000041850 */
[----:B------:R-:W-:Y:S01]  /*ee30*/  MOV R40, R190 ;  /* 0x000000be00287202 */ /* 0x000fe20000000f00 */
[----:B------:R-:W-:-:S04]  /*ee40*/  IMAD.MOV.U32 R41, RZ, RZ, R188 ;  /* 0x000000ffff297224 */ /* 0x000fc800078e00bc */
[C---:B------:R-:W-:Y:S01]  /*ee50*/  HMMA.16816.F32.BF16 R84, R8.reuse, R44, R84 ;  /* 0x0000002c0854723c */ /* 0x040fe20000041854 */
[----:B------:R-:W-:Y:S01]  /*ee60*/  MOV R82, R196 ;  /* 0x000000c400527202 */ /* 0x000fe20000000f00 */
[----:B-1----:R-:W-:Y:S01]  /*ee70*/  FFMA.FTZ R4, R197, UR19, -R3 ;  /* 0x00000013c5047c23 */ /* 0x002fe20008010803 */
[----:B------:R-:W-:Y:S02]  /*ee80*/  IMAD.MOV.U32 R83, RZ, RZ, R13 ;  /* 0x000000ffff537224 */ /* 0x000fe400078e000d */
[----:B------:R-:W-:Y:S01]  /*ee90*/  FFMA.FTZ R13, R242, UR19, -R0 ;  /* 0x00000013f20d7c23 */ /* 0x000fe20008010800 */
[----:B------:R-:W-:Y:S01]  /*eea0*/  MOV R80, R160 ;  /* 0x000000a000507202 */ /* 0x000fe20000000f00 */
[----:B------:R1:W-:Y:S01]  /*eeb0*/  MUFU.EX2 R209, R4 ;  /* 0x0000000400d17308 */ /* 0x0003e20000000800 */
[----:B------:R-:W-:Y:S01]  /*eec0*/  HMMA.16816.F32.BF16 R184, R8, R46, R96 ;  /* 0x0000002e08b8723c */ /* 0x000fe20000041860 */
[----:B------:R-:W-:Y:S01]  /*eed0*/  IMAD.MOV.U32 R242, RZ, RZ, R83 ;  /* 0x000000fffff27224 */ /* 0x000fe200078e0053 */
[----:B------:R-:W-:Y:S01]  /*eee0*/  MOV R45, R144 ;  /* 0x00000090002d7202 */ /* 0x000fe20000000f00 */
[----:B------:R-:W-:Y:S01]  /*eef0*/  IMAD.MOV.U32 R160, RZ, RZ, R161 ;  /* 0x000000ffffa07224 */ /* 0x000fe200078e00a1 */
[----:B------:R-:W-:Y:S01]  /*ef00*/  MOV R43, R147 ;  /* 0x00000093002b7202 */ /* 0x000fe20000000f00 */
[----:B------:R-:W-:Y:S01]  /*ef10*/  IMAD.MOV.U32 R161, RZ, RZ, R162 ;  /* 0x000000ffffa17224 */ /* 0x000fe200078e00a2 */
[----:B------:R-:W-:Y:S01]  /*ef20*/  MOV R162, R163 ;  /* 0x000000a300a27202 */ /* 0x000fe20000000f00 */
[----:B------:R-:W-:Y:S01]  /*ef30*/  FFMA.FTZ R8, R243, UR19, -R0 ;  /* 0x00000013f3087c23 */ /* 0x000fe20008010800 */
[----:B------:R-:W-:Y:S01]  /*ef40*/  MUFU.EX2 R188, R13 ;  /* 0x0000000d00bc7308 */ /* 0x000fe20000000800 */
[----:B------:R-:W-:-:S02]  /*ef50*/  IMAD.MOV.U32 R42, RZ, RZ, R41 ;  /* 0x000000ffff2a7224 */ /* 0x000fc400078e0029 */
[----:B------:R-:W-:Y:S02]  /*ef60*/  IMAD.MOV.U32 R81, RZ, RZ, R159 ;  /* 0x000000ffff517224 */ /* 0x000fe400078e009f */
[----:B-1----:R-:W-:Y:S01]  /*ef70*/  FFMA.FTZ R4, R106, UR19, -R3 ;  /* 0x000000136a047c23 */ /* 0x002fe20008010803 */
[----:B------:R-:W-:Y:S01]  /*ef80*/  MOV R46, R45 ;  /* 0x0000002d002e7202 */ /* 0x000fe20000000f00 */
[----:B------:R-:W-:Y:S01]  /*ef90*/  IMAD.MOV.U32 R163, RZ, RZ, R225 ;  /* 0x000000ffffa37224 */ /* 0x000fe200078e00e1 */
[----:B------:R-:W-:Y:S01]  /*efa0*/  MOV R83, R157 ;  /* 0x0000009d00537202 */ /* 0x000fe20000000f00 */
[----:B------:R1:W-:Y:S01]  /*efb0*/  MUFU.EX2 R208, R4 ;  /* 0x0000000400d07308 */ /* 0x0003e20000000800 */
[----:B------:R-:W-:Y:S01]  /*efc0*/  IMAD.MOV.U32 R41, RZ, RZ, R145 ;  /* 0x000000ffff297224 */ /* 0x000fe200078e0091 */
[----:B------:R-:W-:Y:S01]  /*efd0*/  MOV R45, R160 ;  /* 0x000000a0002d7202 */ /* 0x000fe20000000f00 */
[----:B------:R4:W5:Y:S01]  /*efe0*/  LDL.LU R225, [R1+0x50] ;  /* 0x0000500001e17983 */ /* 0x0009620000300800 */
[----:B-1----:R-:W-:-:S04]  /*eff0*/  FFMA.FTZ R4, R107, UR19, -R3 ;  /* 0x000000136b047c23 */ /* 0x002fc80008010803 */
[----:B------:R1:W-:Y:S08]  /*f000*/  MUFU.EX2 R107, R8 ;  /* 0x00000008006b7308 */ /* 0x0003f00000000800 */
[----:B------:R2:W3:Y:S01]  /*f010*/  MUFU.EX2 R207, R4 ;  /* 0x0000000400cf7308 */ /* 0x0004e20000000800 */
[----:B-1----:R-:W-:-:S07]  /*f020*/  FFMA.FTZ R8, R248, UR19, -R0 ;  /* 0x00000013f8087c23 */ /* 0x002fce0008010800 */
[----:B------:R1:W-:Y:S01]  /*f030*/  MUFU.EX2 R106, R8 ;  /* 0x00000008006a7308 */ /* 0x0003e20000000800 */
[----:B--2---:R-:W-:Y:S01]  /*f040*/  FFMA.FTZ R4, R205, UR19, -R2 ;  /* 0x00000013cd047c23 */ /* 0x004fe20008010802 */
[----:B---3--:R-:W-:-:S06]  /*f050*/  F2FP.BF16.F32.PACK_AB R6, R207, R208 ;  /* 0x000000d0cf06723e */ /* 0x008fcc00000010ff */
[----:B------:R2:W-:Y:S01]  /*f060*/  MUFU.EX2 R206, R4 ;  /* 0x0000000400ce7308 */ /* 0x0005e20000000800 */
[----:B-1----:R-:W-:Y:S01]  /*f070*/  FFMA.FTZ R8, R82, UR19, -R12 ;  /* 0x0000001352087c23 */ /* 0x002fe2000801080c */
[----:B------:R-:W-:Y:S02]  /*f080*/  IMAD.MOV.U32 R13, RZ, RZ, R46 ;  /* 0x000000ffff0d7224 */ /* 0x000fe400078e002e */
[----:B------:R-:W-:Y:S02]  /*f090*/  IMAD.MOV.U32 R82, RZ, RZ, R158 ;  /* 0x000000ffff527224 */ /* 0x000fe400078e009e */
[----:B--2---:R-:W-:Y:S01]  /*f0a0*/  FFMA.FTZ R4, R220, UR19, -R2 ;  /* 0x00000013dc047c23 */ /* 0x004fe20008010802 */
[----:B------:R-:W-:-:S03]  /*f0b0*/  IMAD.MOV.U32 R220, RZ, RZ, R189 ;  /* 0x000000ffffdc7224 */ /* 0x000fc600078e00bd */
[----:B------:R1:W2:Y:S02]  /*f0c0*/  MUFU.EX2 R205, R4 ;  /* 0x0000000400cd7308 */ /* 0x0002a40000000800 */
[--C-:B-1----:R-:W-:Y:S01]  /*f0d0*/  FFMA.FTZ R4, R100, UR19, -R2.reuse ;  /* 0x0000001364047c23 */ /* 0x102fe20008010802 */
[----:B------:R-:W-:Y:S01]  /*f0e0*/  IMAD.MOV.U32 R100, RZ, RZ, R33 ;  /* 0x000000ffff647224 */ /* 0x000fe200078e0021 */
[----:B--2---:R-:W-:Y:S01]  /*f0f0*/  F2FP.BF16.F32.PACK_AB R5, R205, R206 ;  /* 0x000000cecd05723e */ /* 0x004fe200000010ff */
[----:B------:R-:W1:Y:S03]  /*f100*/  LDSM.16.MT88.4 R32, [R226+0x9800] ;  /* 0x00980000e220783b */ /* 0x000e660000004200 */
[----:B------:R2:W-:Y:S02]  /*f110*/  MUFU.EX2 R204, R4 ;  /* 0x0000000400cc7308 */ /* 0x0005e40000000800 */
[----:B--2---:R-:W-:Y:S01]  /*f120*/  FFMA.FTZ R4, R101, UR19, -R2 ;  /* 0x0000001365047c23 */ /* 0x004fe20008010802 */
[----:B------:R-:W-:-:S05]  /*f130*/  IMAD.MOV.U32 R101, RZ, RZ, R191 ;  /* 0x000000ffff657224 */ /* 0x000fca00078e00bf */
[----:B------:R2:W3:Y:S01]  /*f140*/  MUFU.EX2 R191, R4 ;  /* 0x0000000400bf7308 */ /* 0x0004e20000000800 */
[----:B------:R-:W-:Y:S01]  /*f150*/  MOV R44, R101 ;  /* 0x00000065002c7202 */ /* 0x000fe20000000f00 */
[----:B------:R-:W-:Y:S02]  /*f160*/  IMAD.MOV.U32 R101, RZ, RZ, R40 ;  /* 0x000000ffff657224 */ /* 0x000fe400078e0028 */
[----:B------:R-:W-:Y:S02]  /*f170*/  IMAD.MOV.U32 R40, RZ, RZ, R146 ;  /* 0x000000ffff287224 */ /* 0x000fe400078e0092 */
[----:B--2---:R-:W-:Y:S01]  /*f180*/  FFMA.FTZ R4, R241, UR19, -R0 ;  /* 0x00000013f1047c23 */ /* 0x004fe20008010800 */
[----:B---3--:R-:W-:Y:S01]  /*f190*/  F2FP.BF16.F32.PACK_AB R7, R191, R204 ;  /* 0x000000ccbf07723e */ /* 0x008fe200000010ff */
[----:B------:R-:W-:Y:S02]  /*f1a0*/  IMAD.MOV.U32 R11, RZ, RZ, R44 ;  /* 0x000000ffff0b7224 */ /* 0x000fe400078e002c */
[----:B------:R2:W-:Y:S01]  /*f1b0*/  MUFU.EX2 R190, R4 ;  /* 0x0000000400be7308 */ /* 0x0005e20000000800 */
[----:B------:R-:W-:-:S02]  /*f1c0*/  IMAD.MOV.U32 R241, RZ, RZ, R156 ;  /* 0x000000fffff17224 */ /* 0x000fc400078e009c */
[----:B--2---:R-:W-:Y:S01]  /*f1d0*/  FFMA.FTZ R4, R240, UR19, -R0 ;  /* 0x00000013f0047c23 */ /* 0x004fe20008010800 */
[----:B------:R-:W-:-:S04]  /*f1e0*/  IMAD.MOV.U32 R240, RZ, RZ, R100 ;  /* 0x000000fffff07224 */ /* 0x000fc800078e0064 */
[----:B------:R2:W-:Y:S08]  /*f1f0*/  MUFU.EX2 R189, R4 ;  /* 0x0000000400bd7308 */ /* 0x0005f00000000800 */
[----:B------:R3:W-:Y:S01]  /*f200*/  MUFU.EX2 R100, R8 ;  /* 0x0000000800647308 */ /* 0x0007e20000000800 */
[----:B--2---:R-:W-:-:S07]  /*f210*/  F2FP.BF16.F32.PACK_AB R4, R209, R210 ;  /* 0x000000d2d104723e */ /* 0x004fce00000010ff */
[----:B------:R-:W-:Y:S01]  /*f220*/  HMMA.16816.F32.BF16 R196, R4, R38, R64 ;  /* 0x0000002604c4723c */ /* 0x000fe20000041840 */
[----:B---3--:R-:W-:-:S04]  /*f230*/  FFMA.FTZ R8, R252, UR19, -R12 ;  /* 0x00000013fc087c23 */ /* 0x008fc8000801080c */
[----:B------:R2:W3:Y:S01]  /*f240*/  MUFU.EX2 R67, R8 ;  /* 0x0000000800437308 */ /* 0x0004e20000000800 */
[----:B------:R-:W-:Y:S02]  /*f250*/  IMAD.MOV.U32 R47, RZ, RZ, R240 ;  /* 0x000000ffff2f7224 */ /* 0x000fe400078e00f0 */
[----:B------:R-:W-:Y:S01]  /*f260*/  FFMA.FTZ R0, R101, UR19, -R0 ;  /* 0x0000001365007c23 */ /* 0x000fe20008010800 */
[----:B------:R-:W-:Y:S01]  /*f270*/  HMMA.16816.F32.BF16 R144, R4, R28, R92 ;  /* 0x0000001c0490723c */ /* 0x000fe2000004185c */
[----:B------:R-:W-:-:S05]  /*f280*/  IMAD.MOV.U32 R9, RZ, RZ, R47 ;  /* 0x000000ffff097224 */ /* 0x000fca00078e002f */
[----:B------:R-:W-:Y:S01]  /*f290*/  HMMA.16816.F32.BF16 R180, R4, R36, R56 ;  /* 0x0000002404b4723c */ /* 0x000fe20000041838 */
[----:B------:R-:W-:-:S05]  /*f2a0*/  IMAD.MOV.U32 R44, RZ, RZ, R161 ;  /* 0x000000ffff2c7224 */ /* 0x000fca00078e00a1 */
[----:B-1----:R-:W-:Y:S01]  /*f2b0*/  HMMA.16816.F32.BF16 R176, R4, R32, R72 ;  /* 0x0000002004b0723c */ /* 0x002fe20000041848 */
[----:B--2---:R-:W-:-:S04]  /*f2c0*/  FFMA.FTZ R8, R242, UR19, -R12 ;  /* 0x00000013f2087c23 */ /* 0x004fc8000801080c */
[----:B------:R1:W-:Y:S01]  /*f2d0*/  MUFU.EX2 R66, R8 ;  /* 0x0000000800427308 */ /* 0x0003e20000000800 */
[----:B------:R-:W-:Y:S01]  /*f2e0*/  IMAD.MOV.U32 R242, RZ, RZ, R241 ;  /* 0x000000fffff27224 */ /* 0x000fe200078e00f1 */
[----:B------:R-:W-:Y:S01]  /*f2f0*/  MOV R241, R163 ;  /* 0x000000a300f17202 */ /* 0x000fe20000000f00 */
[----:B------:R-:W-:Y:S01]  /*f300*/  IMAD.MOV.U32 R248, RZ, RZ, R9 ;  /* 0x000000fffff87224 */ /* 0x000fe200078e0009 */
[C---:B------:R-:W-:Y:S04]  /*f310*/  HMMA.16816.F32.BF16 R156, R4.reuse, R30, R108 ;  /* 0x0000001e049c723c */ /* 0x040fe8000004186c */
[----:B------:R2:W-:Y:S02]  /*f320*/  MUFU.EX2 R101, R0 ;  /* 0x0000000000657308 */ /* 0x0005e40000000800 */
[----:B------:R-:W-:Y:S01]  /*f330*/  HMMA.16816.F32.BF16 R96, R4, R34, R76 ;  /* 0x000000220460723c */ /* 0x000fe2000004184c */
[----:B-1----:R-:W-:-:S05]  /*f340*/  FFMA.FTZ R8, R11, UR19, -R12 ;  /* 0x000000130b087c23 */ /* 0x002fca000801080c */
[----:B------:R-:W1:Y:S01]  /*f350*/  MUFU.EX2 R65, R8 ;  /* 0x0000000800417308 */ /* 0x000e620000000800 */
[----:B--2---:R-:W-:Y:S01]  /*f360*/  FFMA.FTZ R0, R13, UR19, -R12 ;  /* 0x000000130d007c23 */ /* 0x004fe2000801080c */
[----:B------:R-:W-:Y:S01]  /*f370*/  IMAD.MOV.U32 R240, RZ, RZ, R162 ;  /* 0x000000fffff07224 */ /* 0x000fe200078e00a2 */
[----:B------:R-:W-:-:S05]  /*f380*/  MOV R10, R242 ;  /* 0x000000f2000a7202 */ /* 0x000fca0000000f00 */
[----:B------:R2:W-:Y:S01]  /*f390*/  MUFU.EX2 R64, R0 ;  /* 0x0000000000407308 */ /* 0x0005e20000000800 */
[----:B------:R-:W-:Y:S01]  /*f3a0*/  MOV R11, R172 ;  /* 0x000000ac000b7202 */ /* 0x000fe20000000f00 */
[----:B------:R-:W-:Y:S01]  /*f3b0*/  IMAD.MOV.U32 R46, RZ, RZ, R241 ;  /* 0x000000ffff2e7224 */ /* 0x000fe200078e00f1 */
[----:B------:R-:W-:Y:S01]  /*f3c0*/  MOV R241, R175 ;  /* 0x000000af00f17202 */ /* 0x000fe20000000f00 */
[----:B------:R-:W-:Y:S02]  /*f3d0*/  IMAD.MOV.U32 R13, RZ, RZ, R42 ;  /* 0x000000ffff0d7224 */ /* 0x000fe400078e002a */
[----:B------:R-:W-:Y:S02]  /*f3e0*/  IMAD.MOV.U32 R47, RZ, RZ, R240 ;  /* 0x000000ffff2f7224 */ /* 0x000fe400078e00f0 */
[----:B------:R-:W-:Y:S02]  /*f3f0*/  IMAD.MOV.U32 R242, RZ, RZ, R173 ;  /* 0x000000fffff27224 */ /* 0x000fe400078e00ad */
[----:B------:R-:W-:Y:S01]  /*f400*/  IMAD.MOV.U32 R95, RZ, RZ, R51 ;  /* 0x000000ffff5f7224 */ /* 0x000fe200078e0033 */
[----:B------:R-:W-:Y:S01]  /*f410*/  MOV R56, R11 ;  /* 0x0000000b00387202 */ /* 0x000fe20000000f00 */
[----:B------:R-:W-:-:S02]  /*f420*/  IMAD.MOV.U32 R240, RZ, RZ, R174 ;  /* 0x000000fffff07224 */ /* 0x000fc400078e00ae */
[----:B--2---:R-:W-:Y:S01]  /*f430*/  FFMA.FTZ R0, R248, UR19, -R3 ;  /* 0x00000013f8007c23 */ /* 0x004fe20008010803 */
[----:B------:R-:W-:Y:S01]  /*f440*/  IMAD.MOV.U32 R243, RZ, RZ, R10 ;  /* 0x000000fffff37224 */ /* 0x000fe200078e000a */
[----:B------:R-:W-:Y:S02]  /*f450*/  F2FP.BF16.F32.PACK_AB R8, R211, R212 ;  /* 0x000000d4d308723e */ /* 0x000fe400000010ff */
[----:B------:R2:W-:Y:S01]  /*f460*/  MUFU.EX2 R51, R0 ;  /* 0x0000000000337308 */ /* 0x0005e20000000800 */
[----:B---3--:R-:W-:Y:S01]  /*f470*/  F2FP.BF16.F32.PACK_AB R9, R67, R100 ;  /* 0x000000644309723e */ /* 0x008fe200000010ff */
[----:B------:R-:W-:Y:S01]  /*f480*/  IMAD.MOV.U32 R57, RZ, RZ, R242 ;  /* 0x000000ffff397224 */ /* 0x000fe200078e00f2 */
[----:B------:R-:W-:Y:S02]  /*f490*/  F2FP.BF16.F32.PACK_AB R10, R189, R190 ;  /* 0x000000bebd0a723e */ /* 0x000fe400000010ff */
[----:B-1----:R-:W-:Y:S01]  /*f4a0*/  F2FP.BF16.F32.PACK_AB R11, R65, R66 ;  /* 0x00000042410b723e */ /* 0x002fe200000010ff */
[----:B------:R-:W-:Y:S01]  /*f4b0*/  IMAD.MOV.U32 R58, RZ, RZ, R240 ;  /* 0x000000ffff3a7224 */ /* 0x000fe200078e00f0 */
[----:B------:R-:W-:-:S02]  /*f4c0*/  MOV R59, R241 ;  /* 0x000000f1003b7202 */ /* 0x000fc40000000f00 */
[----:B------:R-:W-:Y:S01]  /*f4d0*/  MOV R92, R13 ;  /* 0x0000000d005c7202 */ /* 0x000fe20000000f00 */
[----:B------:R-:W-:Y:S01]  /*f4e0*/  IMAD.MOV.U32 R13, RZ, RZ, R50 ;  /* 0x000000ffff0d7224 */ /* 0x000fe200078e0032 */
[----:B------:R-:W-:Y:S01]  /*f4f0*/  HMMA.16816.F32.BF16 R172, R4, R26, R124 ;  /* 0x0000001a04ac723c */ /* 0x000fe2000004187c */
[----:B--2---:R-:W-:-:S06]  /*f500*/  FFMA.FTZ R0, R247, UR19, -R3 ;  /* 0x00000013f7007c23 */ /* 0x004fcc0008010803 */
[----:B------:R-:W-:Y:S01]  /*f510*/  IMAD.MOV.U32 R125, RZ, RZ, R56 ;  /* 0x000000ffff7d7224 */ /* 0x000fe200078e0038 */
[----:B------:R1:W2:Y:S01]  /*f520*/  MUFU.EX2 R50, R0 ;  /* 0x0000000000327308 */ /* 0x0002a20000000800 */
[----:B------:R-:W-:Y:S01]  /*f530*/  MOV R126, R57 ;  /* 0x00000039007e7202 */ /* 0x000fe20000000f00 */
[----:B------:R-:W-:Y:S02]  /*f540*/  IMAD.MOV.U32 R127, RZ, RZ, R58 ;  /* 0x000000ffff7f7224 */ /* 0x000fe400078e003a */
[----:B------:R-:W-:Y:S02]  /*f550*/  IMAD.MOV.U32 R252, RZ, RZ, R59 ;  /* 0x000000fffffc7224 */ /* 0x000fe400078e003b */
[----:B------:R-:W-:Y:S01]  /*f560*/  HMMA.16816.F32.BF16 R56, R8, R38, R112 ;  /* 0x000000260838723c */ /* 0x000fe20000041870 */
[----:B-1----:R-:W-:-:S05]  /*f570*/  FFMA.FTZ R0, R249, UR19, -R3 ;  /* 0x00000013f9007c23 */ /* 0x002fca0008010803 */
[----:B------:R-:W-:Y:S01]  /*f580*/  HMMA.16816.F32.BF16 R160, R4, R24, R116 ;  /* 0x0000001804a0723c */ /* 0x000fe20000041874 */
[----:B------:R1:W-:Y:S05]  /*f590*/  MUFU.EX2 R38, R0 ;  /* 0x0000000000267308 */ /* 0x0003ea0000000800 */
[----:B------:R-:W-:Y:S01]  /*f5a0*/  HMMA.16816.F32.BF16 R116, R8, R36, R128 ;  /* 0x000000240874723c */ /* 0x000fe20000041880 */
[----:B------:R-:W-:Y:S01]  /*f5b0*/  IMAD.MOV.U32 R242, RZ, RZ, R220 ;  /* 0x000000fffff27224 */ /* 0x000fe200078e00dc */
[----:B------:R-:W-:Y:S01]  /*f5c0*/  MOV R240, R148 ;  /* 0x0000009400f07202 */ /* 0x000fe20000000f00 */
[----:B------:R-:W-:-:S03]  /*f5d0*/  IMAD.MOV.U32 R220, RZ, RZ, R149 ;  /* 0x000000ffffdc7224 */ /* 0x000fc600078e0095 */
[----:B------:R-:W-:Y:S01]  /*f5e0*/  HMMA.16816.F32.BF16 R72, R4, R16, R120 ;  /* 0x000000100448723c */ /* 0x000fe20000041878 */
[----:B-1----:R-:W-:-:S06]  /*f5f0*/  FFMA.FTZ R0, R250, UR19, -R2 ;  /* 0x00000013fa007c23 */ /* 0x002fcc0008010802 */
[----:B------:R-:W-:Y:S01]  /*f600*/  IMAD.MOV.U32 R121, RZ, RZ, R243 ;  /* 0x000000ffff797224 */ /* 0x000fe200078e00f3 */
[----:B------:R1:W-:Y:S01]  /*f610*/  MUFU.EX2 R36, R0 ;  /* 0x0000000000247308 */ /* 0x0003e20000000800 */
[----:B------:R-:W-:Y:S01]  /*f620*/  IMAD.MOV.U32 R123, RZ, RZ, R127 ;  /* 0x000000ffff7b7224 */ /* 0x000fe200078e007f */
[----:B------:R-:W-:Y:S01]  /*f630*/  HMMA.16816.F32.BF16 R108, R4, R22, R136 ;  /* 0x00000016046c723c */ /* 0x000fe20000041888 */
[----:B------:R-:W-:Y:S01]  /*f640*/  IMAD.MOV.U32 R241, RZ, RZ, R150 ;  /* 0x000000fffff17224 */ /* 0x000fe200078e0096 */
[----:B------:R-:W-:Y:S01]  /*f650*/  MOV R42, R151 ;  /* 0x00000097002a7202 */ /* 0x000fe20000000f00 */
[----:B------:R-:W3:Y:S03]  /*f660*/  LDSM.16.MT88.4 R136, [R226+0x9c00] ;  /* 0x009c0000e288783b */ /* 0x000ee60000004200 */
[----:B------:R-:W-:Y:S01]  /*f670*/  HMMA.16816.F32.BF16 R60, R8, R28, R60 ;  /* 0x0000001c083c723c */ /* 0x000fe2000004183c */
[----:B-1----:R-:W-:-:S05]  /*f680*/  FFMA.FTZ R0, R125, UR19, -R2 ;  /* 0x000000137d007c23 */ /* 0x002fca0008010802 */
[C---:B------:R-:W-:Y:S01]  /*f690*/  HMMA.16816.F32.BF16 R76, R4.reuse, R18, R132 ;  /* 0x00000012044c723c */ /* 0x040fe20000041884 */
[----:B------:R1:W-:Y:S05]  /*f6a0*/  MUFU.EX2 R28, R0 ;  /* 0x00000000001c7308 */ /* 0x0003ea0000000800 */
[----:B------:R-:W-:Y:S01]  /*f6b0*/  HMMA.16816.F32.BF16 R148, R4, R20, R140 ;  /* 0x000000140494723c */ /* 0x000fe2000004188c */
[----:B------:R-:W-:Y:S01]  /*f6c0*/  IMAD.MOV.U32 R94, RZ, RZ, R240 ;  /* 0x000000ffff5e7224 */ /* 0x000fe200078e00f0 */
[----:B------:R-:W-:-:S05]  /*f6d0*/  MOV R122, R126 ;  /* 0x0000007e007a7202 */ /* 0x000fca0000000f00 */
[----:B------:R-:W-:Y:S01]  /*f6e0*/  IMAD.MOV.U32 R7, RZ, RZ, R123 ;  /* 0x000000ffff077224 */ /* 0x000fe200078e007b */
[----:B------:R-:W-:Y:S01]  /*f6f0*/  HMMA.16816.F32.BF16 R164, R8, R24, R164 ;  /* 0x0000001808a4723c */ /* 0x000fe200000418a4 */
[----:B-1----:R-:W-:Y:S01]  /*f700*/  FFMA.FTZ R0, R121, UR19, -R2 ;  /* 0x0000001379007c23 */ /* 0x002fe20008010802 */
[----:B------:R-:W-:Y:S01]  /*f710*/  IMAD.MOV.U32 R93, RZ, RZ, R242 ;  /* 0x000000ffff5d7224 */ /* 0x000fe200078e00f2 */
[----:B------:R-:W-:Y:S01]  /*f720*/  MOV R240, R42 ;  /* 0x0000002a00f07202 */ /* 0x000fe20000000f00 */
[----:B------:R-:W-:Y:S01]  /*f730*/  IMAD.MOV.U32 R141, RZ, RZ, R13 ;  /* 0x000000ffff8d7224 */ /* 0x000fe200078e000d */
[----:B------:R1:W-:Y:S01]  /*f740*/  MUFU.EX2 R25, R0 ;  /* 0x0000000000197308 */ /* 0x0003e20000000800 */
[----:B------:R-:W-:Y:S01]  /*f750*/  IMAD.MOV.U32 R242, RZ, RZ, R43 ;  /* 0x000000fffff27224 */ /* 0x000fe200078e002b */
[----:B------:R-:W-:Y:S01]  /*f760*/  MOV R248, R41 ;  /* 0x0000002900f87202 */ /* 0x000fe20000000f00 */
[----:B------:R-:W-:Y:S01]  /*f770*/  IMAD.MOV.U32 R243, RZ, RZ, R40 ;  /* 0x000000fffff37224 */ /* 0x000fe200078e0028 */
[----:B------:R-:W-:Y:S01]  /*f780*/  MOV R140, R94 ;  /* 0x0000005e008c7202 */ /* 0x000fe20000000f00 */
[----:B------:R-:W-:-:S02]  /*f790*/  IMAD.MOV.U32 R13, RZ, RZ, R155 ;  /* 0x000000ffff0d7224 */ /* 0x000fc400078e009b */
[----:B------:R-:W-:Y:S01]  /*f7a0*/  FFMA.FTZ R3, R251, UR19, -R3 ;  /* 0x00000013fb037c23 */ /* 0x000fe20008010803 */
[C---:B------:R-:W-:Y:S01]  /*f7b0*/  HMMA.16816.F32.BF16 R40, R8.reuse, R34, R68 ;  /* 0x000000220828723c */ /* 0x040fe20000041844 */
[----:B------:R-:W-:Y:S01]  /*f7c0*/  FFMA.FTZ R2, R122, UR19, -R2 ;  /* 0x000000137a027c23 */ /* 0x000fe20008010802 */
[----:B------:R-:W-:Y:S01]  /*f7d0*/  MOV R113, R140 ;  /* 0x0000008c00717202 */ /* 0x000fe20000000f00 */
[----:B------:R-:W-:Y:S01]  /*f7e0*/  IMAD.MOV.U32 R120, RZ, RZ, R44 ;  /* 0x000000ffff787224 */ /* 0x000fe200078e002c */
[----:B------:R-:W-:Y:S01]  /*f7f0*/  MOV R142, R46 ;  /* 0x0000002e008e7202 */ /* 0x000fe20000000f00 */
[----:B------:R-:W-:Y:S01]  /*f800*/  IMAD.MOV.U32 R143, RZ, RZ, R47 ;  /* 0x000000ffff8f7224 */ /* 0x000fe200078e002f */
[----:B------:R-:W-:Y:S01]  /*f810*/  HMMA.16816.F32.BF16 R132, R8, R32, R88 ;  /* 0x000000200884723c */ /* 0x000fe20000041858 */
[----:B------:R-:W-:Y:S01]  /*f820*/  LDSM.16.MT88.4 R124, [R224+0x9c00] ;  /* 0x009c0000e07c783b */ /* 0x000fe20000004200 */
[----:B-1----:R-:W-:-:S03]  /*f830*/  FFMA.FTZ R0, R7, UR19, -R12 ;  /* 0x0000001307007c23 */ /* 0x002fc6000801080c */
[----:B------:R-:W1:Y:S01]  /*f840*/  LDSM.16.MT88.4 R4, [R226+0xbc00] ;  /* 0x00bc0000e204783b */ /* 0x000e620000004200 */
[----:B------:R-:W-:Y:S01]  /*f850*/  HMMA.16816.F32.BF16 R68, R8, R16, R200 ;  /* 0x000000100844723c */ /* 0x000fe200000418c8 */
[----:B------:R4:W-:Y:S01]  /*f860*/  MUFU.EX2 R16, R0 ;  /* 0x0000000000107308 */ /* 0x0009e20000000800 */
[----:B------:R-:W-:Y:S01]  /*f870*/  IMAD.MOV.U32 R122, RZ, RZ, R92 ;  /* 0x000000ffff7a7224 */ /* 0x000fe200078e005c */
[----:B------:R-:W-:Y:S01]  /*f880*/  MOV R92, R45 ;  /* 0x0000002d005c7202 */ /* 0x000fe20000000f00 */
[----:B------:R-:W-:Y:S01]  /*f890*/  IMAD.MOV.U32 R46, RZ, RZ, R83 ;  /* 0x000000ffff2e7224 */ /* 0x000fe200078e0053 */
[----:B------:R-:W-:Y:S01]  /*f8a0*/  MOV R47, R152 ;  /* 0x00000098002f7202 */ /* 0x000fe20000000f00 */
[----:B------:R-:W-:Y:S01]  /*f8b0*/  IMAD.MOV.U32 R44, RZ, RZ, R153 ;  /* 0x000000ffff2c7224 */ /* 0x000fe200078e0099 */
[----:B------:R-:W-:Y:S02]  /*f8c0*/  MOV R45, R154 ;  /* 0x0000009a002d7202 */ /* 0x000fe40000000f00 */
[----:B------:R-:W3:Y:S01]  /*f8d0*/  MUFU.EX2 R37, R3 ;  /* 0x0000000300257308 */ /* 0x000ee20000000800 */
[----:B------:R-:W-:Y:S01]  /*f8e0*/  IMAD.MOV.U32 R247, RZ, RZ, R141 ;  /* 0x000000fffff77224 */ /* 0x000fe200078e008d */
[----:B------:R-:W-:Y:S01]  /*f8f0*/  MOV R114, R142 ;  /* 0x0000008e00727202 */ /* 0x000fe20000000f00 */
[----:B------:R-:W-:-:S05]  /*f900*/  IMAD.MOV.U32 R115, RZ, RZ, R143 ;  /* 0x000000ffff737224 */ /* 0x000fca00078e008f */
[----:B------:R-:W3:Y:S01]  /*f910*/  MUFU.EX2 R24, R2 ;  /* 0x0000000200187308 */ /* 0x000ee20000000800 */
[----:B----4-:R-:W-:Y:S01]  /*f920*/  FFMA.FTZ R0, R13, UR19, -R12 ;  /* 0x000000130d007c23 */ /* 0x010fe2000801080c */
[----:B------:R-:W-:Y:S01]  /*f930*/  MOV R128, R120 ;  /* 0x0000007800807202 */ /* 0x000fe20000000f00 */
[----:B------:R-:W-:Y:S01]  /*f940*/  IMAD.MOV.U32 R141, RZ, RZ, R46 ;  /* 0x000000ffff8d7224 */ /* 0x000fe200078e002e */
[----:B------:R-:W-:Y:S01]  /*f950*/  MOV R123, R252 ;  /* 0x000000fc007b7202 */ /* 0x000fe20000000f00 */
[----:B------:R-:W-:Y:S01]  /*f960*/  IMAD.MOV.U32 R143, RZ, RZ, R44 ;  /* 0x000000ffff8f7224 */ /* 0x000fe200078e002c */
[C---:B------:R-:W-:Y:S01]  /*f970*/  HMMA.16816.F32.BF16 R84, R8.reuse, R20, R84 ;  /* 0x000000140854723c */ /* 0x040fe20000041854 */
[----:B------:R-:W-:Y:S01]  /*f980*/  IMAD.MOV.U32 R94, RZ, RZ, R81 ;  /* 0x000000ffff5e7224 */ /* 0x000fe200078e0051 */
[----:B------:R4:W-:Y:S01]  /*f990*/  MUFU.EX2 R13, R0 ;  /* 0x00000000000d7308 */ /* 0x0009e20000000800 */
[----:B------:R-:W-:Y:S01]  /*f9a0*/  MOV R142, R47 ;  /* 0x0000002f008e7202 */ /* 0x000fe20000000f00 */
[----:B------:R-:W-:Y:S01]  /*f9b0*/  IMAD.MOV.U32 R252, RZ, RZ, R95 ;  /* 0x000000fffffc7224 */ /* 0x000fe200078e005f */
[----:B------:R-:W-:Y:S01]  /*f9c0*/  MOV R120, R45 ;  /* 0x0000002d00787202 */ /* 0x000fe20000000f00 */
[C---:B------:R-:W-:Y:S01]  /*f9d0*/  HMMA.16816.F32.BF16 R52, R8.reuse, R30, R52 ;  /* 0x0000001e0834723c */ /* 0x040fe20000041834 */
[----:B------:R-:W-:Y:S01]  /*f9e0*/  MOV R95, R82 ;  /* 0x00000052005f7202 */ /* 0x000fe20000000f00 */
[----:B------:R-:W-:Y:S01]  /*f9f0*/  IMAD.MOV.U32 R121, RZ, RZ, R93 ;  /* 0x000000ffff797224 */ /* 0x000fe200078e005d */
[----:B------:R-:W1:Y:S03]  /*fa00*/  LDSM.16.MT88.4 R152, [R224+0xac00] ;  /* 0x00ac0000e098783b */ /* 0x000e660000004200 */
[----:B------:R-:W-:Y:S01]  /*fa10*/  HMMA.16816.F32.BF16 R32, R8, R26, R168 ;  /* 0x0000001a0820723c */ /* 0x000fe200000418a8 */
[----:B------:R-:W-:-:S02]  /*fa20*/  IMAD.MOV.U32 R93, RZ, RZ, R80 ;  /* 0x000000ffff5d7224 */ /* 0x000fc400078e0050 */
[----:B----4-:R-:W-:-:S03]  /*fa30*/  FFMA.FTZ R0, R113, UR19, -R12 ;  /* 0x0000001371007c23 */ /* 0x010fc6000801080c */
[----:B------:R-:W-:Y:S01]  /*fa40*/  HMMA.16816.F32.BF16 R44, R8, R18, R192 ;  /* 0x00000012082c723c */ /* 0x000fe200000418c0 */
[----:B------:R-:W-:-:S05]  /*fa50*/  IMAD.MOV.U32 R131, RZ, RZ, R94 ;  /* 0x000000ffff837224 */ /* 0x000fca00078e005e */
[----:B------:R-:W-:Y:S01]  /*fa60*/  HMMA.16816.F32.BF16 R20, R8, R22, R184 ;  /* 0x000000160814723c */ /* 0x000fe200000418b8 */
[----:B------:R4:W1:Y:S01]  /*fa70*/  MUFU.EX2 R10, R0 ;  /* 0x00000000000a7308 */ /* 0x0008620000000800 */
[----:B------:R-:W-:Y:S01]  /*fa80*/  MOV R140, R95 ;  /* 0x0000005f008c7202 */ /* 0x000fe20000000f00 */
[----:B------:R-:W-:Y:S01]  /*fa90*/  IMAD.MOV.U32 R129, RZ, RZ, R92 ;  /* 0x000000ffff817224 */ /* 0x000fe200078e005c */
        /* <DEDUP_REMOVED lines=8> */
[----:B--2---:R-:W-:Y:S01]  /*fb20*/  F2FP.BF16.F32.PACK_AB R92, R50, R51 ;  /* 0x00000033325c723e */ /* 0x004fe200000010ff */
[----:B------:R-:W-:Y:S01]  /*fb30*/  IMAD.MOV.U32 R251, RZ, RZ, R128 ;  /* 0x000000fffffb7224 */ /* 0x000fe200078e0080 */
[----:B---3--:R-:W-:Y:S01]  /*fb40*/  F2FP.BF16.F32.PACK_AB R94, R37, R38 ;  /* 0x00000026255e723e */ /* 0x008fe200000010ff */
[----:B------:R-:W-:Y:S01]  /*fb50*/  IMAD.MOV.U32 R39, RZ, RZ, R114 ;  /* 0x000000ffff277224 */ /* 0x000fe200078e0072 */
[----:B------:R-:W-:Y:S01]  /*fb60*/  F2FP.BF16.F32.PACK_AB R93, R28, R36 ;  /* 0x000000241c5d723e */ /* 0x000fe200000010ff */
[----:B------:R-:W2:Y:S01]  /*fb70*/  LDSM.16.MT88.4 R168, [R226+0xac00] ;  /* 0x00ac0000e2a8783b */ /* 0x000ea20000004200 */
[----:B------:R-:W-:-:S02]  /*fb80*/  F2FP.BF16.F32.PACK_AB R95, R24, R25 ;  /* 0x00000019185f723e */ /* 0x000fc400000010ff */
[----:B------:R-:W-:Y:S01]  /*fb90*/  MOV R31, R131 ;  /* 0x00000083001f7202 */ /* 0x000fe20000000f00 */
[----:B------:R-:W-:Y:S01]  /*fba0*/  FFMA.FTZ R2, R2, R49, R201 ;  /* 0x0000003102027223 */ /* 0x000fe200000100c9 */
[----:B------:R-:W-:Y:S01]  /*fbb0*/  MOV R3, R123 ;  /* 0x0000007b00037202 */ /* 0x000fe20000000f00 */
[----:B------:R-:W-:Y:S01]  /*fbc0*/  IMAD.MOV.U32 R29, RZ, RZ, R130 ;  /* 0x000000ffff1d7224 */ /* 0x000fe200078e0082 */
[----:B------:R-:W-:Y:S01]  /*fbd0*/  MOV R250, R129 ;  /* 0x0000008100fa7202 */ /* 0x000fe20000000f00 */
[----:B----4-:R-:W-:Y:S01]  /*fbe0*/  FFMA.FTZ R0, R203, R48, R202 ;  /* 0x00000030cb007223 */ /* 0x010fe200000100ca */
[----:B------:R-:W-:Y:S01]  /*fbf0*/  FFMA.FTZ R9, R27, R15, R26 ;  /* 0x0000000f1b097223 */ /* 0x000fe2000001001a */
[----:B------:R-:W-:Y:S01]  /*fc00*/  MOV R249, R115 ;  /* 0x0000007300f97202 */ /* 0x000fe20000000f00 */
[----:B------:R-:W-:Y:S01]  /*fc10*/  FFMA.FTZ R8, R31, R14, R30 ;  /* 0x0000000e1f087223 */ /* 0x000fe2000001001e */
[----:B------:R-:W-:Y:S01]  /*fc20*/  FADD.FTZ R3, R3, R2 ;  /* 0x0000000203037221 */ /* 0x000fe20000010000 */
[----:B------:R-:W-:Y:S01]  /*fc30*/  HMMA.16816.F32.BF16 R140, R92, R138, R96 ;  /* 0x0000008a5c8c723c */ /* 0x000fe20000041860 */
[----:B------:R-:W-:Y:S01]  /*fc40*/  FADD.FTZ R2, R29, R0 ;  /* 0x000000001d027221 */ /* 0x000fe20000010000 */
[----:B------:R-:W-:Y:S01]  /*fc50*/  FADD.FTZ R0, R250, R9 ;  /* 0x00000009fa007221 */ /* 0x000fe20000010000 */
[----:B------:R-:W-:Y:S01]  /*fc60*/  FADD.FTZ R8, R251, R8 ;  /* 0x00000008fb087221 */ /* 0x000fe20000010000 */
[----:B------:R-:W-:Y:S01]  /*fc70*/  FADD.FTZ R9, R249, R3 ;  /* 0x00000003f9097221 */ /* 0x000fe20000010000 */
[----:B------:R-:W3:Y:S02]  /*fc80*/  LDSM.16.MT88.4 R80, [R224+0xbc00] ;  /* 0x00bc0000e050783b */ /* 0x000ee40000004200 */
[----:B------:R-:W-:-:S02]  /*fc90*/  F2FP.BF16.F32.PACK_AB R96, R107, R188 ;  /* 0x000000bc6b60723e */ /* 0x000fc400000010ff */
[----:B------:R-:W-:Y:S02]  /*fca0*/  F2FP.BF16.F32.PACK_AB R97, R16, R64 ;  /* 0x000000401061723e */ /* 0x000fe400000010ff */
[----:B------:R-:W-:Y:S02]  /*fcb0*/  F2FP.BF16.F32.PACK_AB R98, R101, R106 ;  /* 0x0000006a6562723e */ /* 0x000fe400000010ff */
[----:B-1----:R-:W-:Y:S01]  /*fcc0*/  F2FP.BF16.F32.PACK_AB R99, R10, R13 ;  /* 0x0000000d0a63723e */ /* 0x002fe200000010ff */
[----:B------:R-:W-:Y:S01]  /*fcd0*/  FADD.FTZ R3, R39, R2 ;  /* 0x0000000227037221 */ /* 0x000fe20000010000 */
[----:B------:R-:W-:Y:S01]  /*fce0*/  FADD.FTZ R2, R247, R0 ;  /* 0x00000000f7027221 */ /* 0x000fe20000010000 */
[----:B------:R-:W-:Y:S01]  /*fcf0*/  FADD.FTZ R0, R252, R8 ;  /* 0x00000008fc007221 */ /* 0x000fe20000010000 */
[----:B------:R-:W-:Y:S01]  /*fd00*/  FADD.FTZ R9, R248, R9 ;  /* 0x00000009f8097221 */ /* 0x000fe20000010000 */
[----:B------:R-:W-:Y:S01]  /*fd10*/  HMMA.16816.F32.BF16 R88, R92, R4, R148 ;  /* 0x000000045c58723c */ /* 0x000fe20000041894 */
[----:B------:R-:W-:-:S02]  /*fd20*/  FADD.FTZ R8, R243, R3 ;  /* 0x00000003f3087221 */ /* 0x000fc40000010000 */
[----:B------:R-:W-:-:S03]  /*fd30*/  FADD.FTZ R3, R241, R9 ;  /* 0x00000009f1037221 */ /* 0x000fc60000010000 */
[----:B------:R-:W-:Y:S07]  /*fd40*/  HMMA.16816.F32.BF16 R84, R96, R4, R84 ;  /* 0x000000046054723c */ /* 0x000fee0000041854 */
        /* <DEDUP_REMOVED lines=48> */
[----:B------:R-:W-:-:S02]  /*10050*/  FADD.FTZ R0, R24, R0 ;  /* 0x0000000018007221 */ /* 0x000fc40000010000 */
[----:B------:R1:W-:Y:S01]  /*10060*/  STL [R1+0x14], R4 ;  /* 0x0000140401007387 */ /* 0x0003e20000100800 */
[C---:B------:R-:W-:Y:S03]  /*10070*/  HMMA.16816.F32.BF16 R112, R92.reuse, R124, R180 ;  /* 0x0000007c5c70723c */ /* 0x040fe600000418b4 */
[----:B------:R1:W-:Y:S03]  /*10080*/  STL [R1+0x10], R3 ;  /* 0x0000100301007387 */ /* 0x0003e60000100800 */
[C---:B------:R-:W-:Y:S01]  /*10090*/  HMMA.16816.F32.BF16 R120, R92.reuse, R126, R196 ;  /* 0x0000007e5c78723c */ /* 0x040fe200000418c4 */
[----:B------:R1:W-:Y:S04]  /*100a0*/  STL [R1+0xc], R2 ;  /* 0x00000c0201007387 */ /* 0x0003e80000100800 */
[----:B------:R1:W-:Y:S01]  /*100b0*/  STL [R1+0x8], R0 ;  /* 0x0000080001007387 */ /* 0x0003e20000100800 */
[C---:B------:R-:W-:Y:S06]  /*100c0*/  HMMA.16816.F32.BF16 R128, R92.reuse, R136, R176 ;  /* 0x000000885c80723c */ /* 0x040fec00000418b0 */
[C---:B------:R-:W-:Y:S06]  /*100d0*/  HMMA.16816.F32.BF16 R144, R92.reuse, R152, R144 ;  /* 0x000000985c90723c */ /* 0x040fec0000041890 */
[C---:B------:R-:W-:Y:S06]  /*100e0*/  HMMA.16816.F32.BF16 R156, R92.reuse, R154, R156 ;  /* 0x0000009a5c9c723c */ /* 0x040fec000004189c */
[C---:B--2---:R-:W-:Y:S06]  /*100f0*/  HMMA.16816.F32.BF16 R160, R92.reuse, R168, R160 ;  /* 0x000000a85ca0723c */ /* 0x044fec00000418a0 */
[C---:B------:R-:W-:Y:S06]  /*10100*/  HMMA.16816.F32.BF16 R172, R92.reuse, R170, R172 ;  /* 0x000000aa5cac723c */ /* 0x040fec00000418ac */
        /* <DEDUP_REMOVED lines=15> */
.L_x_225:
[----:B------:R-:W-:-:S06]  /*10200*/  UISETP.GT.AND UP0, UPT, UR17, UR12, UPT ;  /* 0x0000000c1100728c */ /* 0x000fcc000bf04270 */
[----:B------:R-:W-:-:S13]  /*10210*/  PLOP3.LUT P0, PT, PT, PT, UP0, 0x80, 0x0 ;  /* 0x000000000000781c */ /* 0x000fda0003f0f008 */
[----:B------:R-:W-:Y:S05]  /*10220*/  @!P0 BRA `(.L_x_232) ;  /* 0x0000004800088947 */ /* 0x000fea0003800000 */
[----:B------:R-:W1:Y:S01]  /*10230*/  S2R R2, SR_TID.X ;  /* 0x0000000000027919 */ /* 0x000e620000002100 */
[----:B------:R-:W-:Y:S01]  /*10240*/  ULDC UR4, c[0x0][0x2d0] ;  /* 0x0000b40000047ab9 */ /* 0x000fe20000000800 */
[----:B------:R-:W-:Y:S01]  /*10250*/  MOV R100, R104 ;  /* 0x0000006800647202 */ /* 0x000fe20000000f00 */
[----:B------:R-:W-:Y:S01]  /*10260*/  IMAD.MOV.U32 R106, RZ, RZ, R103 ;  /* 0x000000ffff6a7224 */ /* 0x000fe200078e0067 */
[----:B------:R-:W-:Y:S01]  /*10270*/  MOV R107, R102 ;  /* 0x00000066006b7202 */ /* 0x000fe20000000f00 */
[----:B------:R-:W-:Y:S01]  /*10280*/  ULDC UR8, c[0x0][0x2d0] ;  /* 0x0000b40000087ab9 */ /* 0x000fe20000000800 */
[----:B------:R-:W-:Y:S01]  /*10290*/  ULDC.64 UR6, c[0x0][0x248] ;  /* 0x0000920000067ab9 */ /* 0x000fe20000000a00 */
[----:B-1----:R-:W-:-:S04]  /*102a0*/  SHF.R.S32.HI R0, RZ, 0x1f, R2 ;  /* 0x0000001fff007819 */ /* 0x002fc80000011402 */
[----:B------:R-:W-:-:S04]  /*102b0*/  LEA.HI R0, R0, R2, RZ, 0x2 ;  /* 0x0000000200007211 */ /* 0x000fc800078f10ff */
[----:B------:R-:W-:-:S05]  /*102c0*/  LOP3.LUT R0, R0, 0xfffffffc, RZ, 0xc0, !PT ;  /* 0xfffffffc00007812 */ /* 0x000fca00078ec0ff */
[----:B------:R-:W-:-:S04]  /*102d0*/  IMAD.IADD R0, R2, 0x1, -R0 ;  /* 0x0000000102007824 */ /* 0x000fc800078e0a00 */
[----:B------:R-:W-:-:S05]  /*102e0*/  IMAD.SHL.U32 R0, R0, 0x8, RZ ;  /* 0x0000000800007824 */ /* 0x000fca00078e00ff */
[----:B------:R-:W-:Y:S01]  /*102f0*/  ISETP.GE.AND P4, PT, R0, UR4, PT ;  /* 0x0000000400007c0c */ /* 0x000fe2000bf86270 */
[----:B------:R-:W-:-:S12]  /*10300*/  ULDC UR4, c[0x0][0x2ec] ;  /* 0x0000bb0000047ab9 */ /* 0x000fd80000000800 */
[----:B------:R-:W1:Y:S08]  /*10310*/  @!P4 LDC.64 R2, c[0x0][0x220] ;  /* 0x00008800ff02cb82 */ /* 0x000e700000000a00 */
[----:B------:R-:W2:Y:S01]  /*10320*/  @!P4 LDC.64 R4, c[0x0][0x220] ;  /* 0x00008800ff04cb82 */ /* 0x000ea20000000a00 */
[----:B-1----:R1:W-:Y:S04]  /*10330*/  @!P4 STL.64 [R1+0x30], R2 ;  /* 0x000030020100c387 */ /* 0x0023e80000100a00 */
[----:B--2---:R2:W-:Y:S04]  /*10340*/  @!P4 STL.64 [R1+0x28], R4 ;  /* 0x000028040100c387 */ /* 0x0045e80000100a00 */
[----:B------:R-:W3:Y:S01]  /*10350*/  LDL.LU.64 R6, [R1] ;  /* 0x0000000001067983 */ /* 0x000ee20000300a00 */
[----:B-1----:R-:W-:-:S03]  /*10360*/  IMAD.MOV.U32 R3, RZ, RZ, R105 ;  /* 0x000000ffff037224 */ /* 0x002fc600078e0069 */
[----:B--2---:R-:W3:Y:S02]  /*10370*/  LDL.LU.64 R4, [R1+0x20] ;  /* 0x0000200001047983 */ /* 0x004ee40000300a00 */
[----:B---3--:R-:W-:-:S05]  /*10380*/  MOV R5, R7 ;  /* 0x0000000700057202 */ /* 0x008fca0000000f00 */
[----:B------:R1:W-:Y:S01]  /*10390*/  STL.64 [R1+0x20], R4 ;  /* 0x0000200401007387 */ /* 0x0003e20000100a00 */
[----:B------:R-:W-:Y:S05]  /*103a0*/  BRA `(.L_x_233) ;  /* 0x00000004000c7947 */ /* 0x000fea0003800000 */
.L_x_235:
[----:B------:R-:W2:Y:S01]  /*103b0*/  LDL.64 R208, [R1+0x48] ;  /* 0x0000480001d07983 */ /* 0x000ea20000100a00 */
[----:B------:R-:W1:Y:S01]  /*103c0*/  @!P4 LDC.64 R10, c[0x0][0x218] ;  /* 0x00008600ff0acb82 */ /* 0x000e620000000a00 */
[----:B------:R-:W-:Y:S02]  /*103d0*/  UIADD3 UR11, UR17, -0x2, URZ ;  /* 0xfffffffe110b7890 */ /* 0x000fe4000fffe03f */
[----:B------:R-:W3:Y:S02]  /*103e0*/  LDL.64 R206, [R1+0x40] ;  /* 0x0000400001ce7983 */ /* 0x000ee40000100a00 */
[----:B------:R-:W-:Y:S02]  /*103f0*/  USHF.R.S32.HI UR10, URZ, 0x1f, UR11 ;  /* 0x0000001f3f0a7899 */ /* 0x000fe4000801140b */
[----:B------:R4:W-:Y:S01]  /*10400*/  @P4 STS [R230+0x6000], RZ ;  /* 0x006000ffe6004388 */ /* 0x0009e20000000800 */
[----:B------:R-:W5:Y:S01]  /*10410*/  @!P2 LDC.64 R20, c[0x0][0x218] ;  /* 0x00008600ff14ab82 */ /* 0x000f620000000a00 */
[----:B------:R-:W-:Y:S02]  /*10420*/  UIMAD UR10, UR10, UR6, URZ ;  /* 0x000000060a0a72a4 */ /* 0x000fe4000f8e023f */
[----:B------:R4:W-:Y:S01]  /*10430*/  @P4 STS [R230+0x6004], RZ ;  /* 0x006004ffe6004388 */ /* 0x0009e20000000800 */
[----:B------:R-:W-:Y:S02]  /*10440*/  UIMAD.WIDE.U32 UR18, UR11, UR6, URZ ;  /* 0x000000060b1272a5 */ /* 0x000fe4000f8e003f */
[----:B------:R-:W-:Y:S01]  /*10450*/  UIMAD UR10, UR11, UR7, UR10 ;  /* 0x000000070b0a72a4 */ /* 0x000fe2000f8e020a */
[----:B------:R4:W-:Y:S01]  /*10460*/  @P4 STS.64 [R230+0x6008], RZ ;  /* 0x006008ffe6004388 */ /* 0x0009e20000000a00 */
[----:B------:R-:W4:Y:S02]  /*10470*/  @!P1 LDC.64 R18, c[0x0][0x218] ;  /* 0x00008600ff129b82 */ /* 0x000f240000000a00 */
[----:B------:R-:W-:Y:S01]  /*10480*/  UIADD3 UR10, UR19, UR10, URZ ;  /* 0x0000000a130a7290 */ /* 0x000fe2000fffe03f */
[----:B------:R-:W-:Y:S02]  /*10490*/  IMAD.U32 R4, RZ, RZ, UR18 ;  /* 0x00000012ff047e24 */ /* 0x000fe4000f8e00ff */
[----:B------:R-:W-:Y:S03]  /*104a0*/  IMAD.U32 R9, RZ, RZ, UR18 ;  /* 0x00000012ff097e24 */ /* 0x000fe6000f8e00ff */
[----:B------:R-:W-:Y:S01]  /*104b0*/  IMAD.U32 R8, RZ, RZ, UR10 ;  /* 0x0000000aff087e24 */ /* 0x000fe2000f8e00ff */
[----:B------:R-:W4:Y:S08]  /*104c0*/  @!P4 LDC.64 R16, c[0x0][0x218] ;  /* 0x00008600ff10cb82 */ /* 0x000f300000000a00 */
[----:B------:R-:W4:Y:S08]  /*104d0*/  @!P2 LDC.64 R14, c[0x0][0x218] ;  /* 0x00008600ff0eab82 */ /* 0x000f300000000a00 */
[----:B------:R-:W4:Y:S01]  /*104e0*/  @!P1 LDC.64 R22, c[0x0][0x218] ;  /* 0x00008600ff169b82 */ /* 0x000f220000000a00 */
[----:B--2---:R-:W-:Y:S04]  /*104f0*/  LEA R4, P0, R4, R208, 0x6 ;  /* 0x000000d004047211 */ /* 0x004fe800078030ff */
[----:B---3--:R-:W-:Y:S02]  /*10500*/  LEA.HI.X R8, R9, R207, R8, 0x6, P0 ;  /* 0x000000cf09087211 */ /* 0x008fe400000f3408 */
[C---:B-1----:R-:W-:Y:S04]  /*10510*/  @!P4 LEA R10, P0, R4.reuse, R10, 0x1 ;  /* 0x0000000a040ac211 */ /* 0x042fe800078008ff */
[C-C-:B------:R-:W-:Y:S02]  /*10520*/  @!P4 LEA.HI.X R11, R4.reuse, R11, R8.reuse, 0x1, P0 ;  /* 0x0000000b040bc211 */ /* 0x140fe400000f0c08 */
[C---:B-----5:R-:W-:Y:S03]  /*10530*/  @!P2 LEA R20, P0, R4.reuse, R20, 0x1 ;  /* 0x000000140414a211 */ /* 0x060fe600078008ff */
[----:B------:R-:W-:Y:S01]  /*10540*/  @!PT LDS RZ, [RZ] ;  /* 0x00000000fffff984 */ /* 0x000fe20000000800 */
[----:B------:R-:W-:Y:S01]  /*10550*/  @!PT LDS RZ, [RZ] ;  /* 0x00000000fffff984 */ /* 0x000fe20000000800 */
[----:B------:R-:W-:Y:S01]  /*10560*/  @!PT LDS RZ, [RZ] ;  /* 0x00000000fffff984 */ /* 0x000fe20000000800 */
[----:B------:R1:W-:Y:S01]  /*10570*/  @!P4 LDGSTS.E.BYPASS.LTC128B.128 [R230+0x6000], desc[UR22][R10.64] ;  /* 0x060000000ae6cfae */ /* 0x0003e2000b901d56 */
[C-C-:B------:R-:W-:Y:S02]  /*10580*/  @!P2 LEA.HI.X R21, R4.reuse, R21, R8.reuse, 0x1, P0 ;  /* 0x000000150415a211 */ /* 0x140fe400000f0c08 */
[C---:B----4-:R-:W-:Y:S01]  /*10590*/  @!P1 LEA R18, P0, R4.reuse, R18, 0x1 ;  /* 0x0000001204129211 */ /* 0x050fe200078008ff */
[----:B------:R2:W-:Y:S03]  /*105a0*/  @P2 STS.128 [R230+0x7000], RZ ;  /* 0x007000ffe6002388 */ /* 0x0005e60000000c00 */
[C---:B------:R-:W-:Y:S01]  /*105b0*/  @!P1 LEA.HI.X R19, R4.reuse, R19, R8, 0x1, P0 ;  /* 0x0000001304139211 */ /* 0x040fe200000f0c08 */
[----:B------:R-:W-:Y:S01]  /*105c0*/  @!PT LDS RZ, [RZ] ;  /* 0x00000000fffff984 */ /* 0x000fe20000000800 */
[----:B------:R-:W-:Y:S01]  /*105d0*/  @!PT LDS RZ, [RZ] ;  /* 0x00000000fffff984 */ /* 0x000fe20000000800 */
[----:B------:R-:W-:Y:S01]  /*105e0*/  @!PT LDS RZ, [RZ] ;  /* 0x00000000fffff984 */ /* 0x000fe20000000800 */
[----:B------:R2:W-:Y:S01]  /*105f0*/  @!P2 LDGSTS.E.BYPASS.LTC128B.128 [R230+0x7000], desc[UR22][R20.64+0x40] ;  /* 0x0700004014e6afae */ /* 0x0005e2000b901d56 */
[----:B------:R-:W-:Y:S03]  /*10600*/  IADD3 R4, P0, R4, UR26, RZ ;  /* 0x0000001a04047c10 */ /* 0x000fe6000ff1e0ff */
[----:B------:R2:W-:Y:S01]  /*10610*/  @P1 STS.128 [R230+0x8000], RZ ;  /* 0x008000ffe6001388 */ /* 0x0005e20000000c00 */
[----:B------:R-:W-:Y:S02]  /*10620*/  IADD3.X R8, R8, UR25, RZ, P0, !PT ;  /* 0x0000001908087c10 */ /* 0x000fe400087fe4ff */
[C---:B------:R-:W-:Y:S01]  /*10630*/  @!P4 LEA R16, P0, R4.reuse, R16, 0x1 ;  /* 0x000000100410c211 */ /* 0x040fe200078008ff */
[----:B------:R-:W-:Y:S01]  /*10640*/  @!PT LDS RZ, [RZ] ;  /* 0x00000000fffff984 */ /* 0x000fe20000000800 */
[----:B------:R-:W-:Y:S01]  /*10650*/  @!PT LDS RZ, [RZ] ;  /* 0x00000000fffff984 */ /* 0x000fe20000000800 */
[----:B------:R-:W-:Y:S01]  /*10660*/  @!PT LDS RZ, [RZ] ;  /* 0x00000000fffff984 */ /* 0x000fe20000000800 */
[----:B------:R2:W-:Y:S03]  /*10670*/  @!P1 LDGSTS.E.BYPASS.LTC128B.128 [R230+0x8000], desc[UR22][R18.64+0x80] ;  /* 0x0800008012e69fae */ /* 0x0005e6000b901d56 */
[C-C-:B------:R-:W-:Y:S01]  /*10680*/  @!P4 LEA.HI.X R17, R4.reuse, R17, R8.reuse, 0x1, P0 ;  /* 0x000000110411c211 */ /* 0x140fe200000f0c08 */
[----:B------:R2:W-:Y:S01]  /*10690*/  @P4 STS.128 [R230+0x6800], RZ ;  /* 0x006800ffe6004388 */ /* 0x0005e20000000c00 */
[C---:B------:R-:W-:Y:S03]  /*106a0*/  @!P2 LEA R14, P0, R4.reuse, R14, 0x1 ;  /* 0x0000000e040ea211 */ /* 0x040fe600078008ff */
[----:B------:R-:W-:Y:S01]  /*106b0*/  @!PT LDS RZ, [RZ] ;  /* 0x00000000fffff984 */ /* 0x000fe20000000800 */
[----:B------:R-:W-:Y:S01]  /*106c0*/  @!PT LDS RZ, [RZ] ;  /* 0x00000000fffff984 */ /* 0x000fe20000000800 */
[----:B------:R-:W-:Y:S01]  /*106d0*/  @!PT LDS RZ, [RZ] ;  /* 0x00000000fffff984 */ /* 0x000fe20000000800 */
[----:B------:R2:W-:Y:S01]  /*106e0*/  @!P4 LDGSTS.E.BYPASS.LTC128B.128 [R230+0x6800], desc[UR22][R16.64] ;  /* 0x0680000010e6cfae */ /* 0x0005e2000b901d56 */
[C-C-:B------:R-:W-:Y:S02]  /*106f0*/  @!P2 LEA.HI.X R15, R4.reuse, R15, R8.reuse, 0x1, P0 ;  /* 0x0000000f040fa211 */ /* 0x140fe400000f0c08 */
[C---:B-1----:R-:W-:Y:S01]  /*10700*/  @!P1 LEA R10, P0, R4.reuse, R22, 0x1 ;  /* 0x00000016040a9211 */ /* 0x042fe200078008ff */
[----:B------:R2:W-:Y:S03]  /*10710*/  @P2 STS.128 [R230+0x7800], RZ ;  /* 0x007800ffe6002388 */ /* 0x0005e60000000c00 */
[----:B------:R-:W-:Y:S01]  /*10720*/  @!P1 LEA.HI.X R11, R4, R23, R8, 0x1, P0 ;  /* 0x00000017040b9211 */ /* 0x000fe200000f0c08 */
        /* <DEDUP_REMOVED lines=11> */
.L_x_233:
[----:B-12---:R-:W2:Y:S01]  /*107e0*/  LDL R4, [R1+0x18] ;  /* 0x0000180001047983 */ /* 0x006ea20000100800 */
[----:B------:R-:W-:Y:S05]  /*107f0*/  DEPBAR.LE SB0, 0x0 ;  /* 0x000080000000791a */ /* 0x000fea0000000000 */
[----:B------:R-:W3:Y:S01]  /*10800*/  LDL R2, [R1+0x38] ;  /* 0x0000380001027983 */ /* 0x000ee20000100800 */
[----:B------:R-:W-:Y:S05]  /*10810*/  UIADD3 UR9, UR17, -0x1, URZ ;  /* 0xffffffff11097890 */ /* 0x000fea000fffe03f */
[----:B------:R-:W4:Y:S01]  /*10820*/  LDL.64 R20, [R1+0x20] ;  /* 0x0000200001147983 */ /* 0x000f220000100a00 */
[----:B------:R-:W-:Y:S02]  /*10830*/  USHF.R.S32.HI UR11, URZ, 0x1f, UR9 ;  /* 0x0000001f3f0b7899 */ /* 0x000fe40008011409 */
[----:B------:R-:W-:Y:S03]  /*10840*/  UIMAD UR10, UR27, UR9, URZ ;  /* 0x000000091b0a72a4 */ /* 0x000fe6000f8e023f */
[----:B------:R-:W4:Y:S01]  /*10850*/  LDL R6, [R1+0x30] ;  /* 0x0000300001067983 */ /* 0x000f220000100800 */
[----:B------:R-:W-:Y:S02]  /*10860*/  UISETP.GT.AND UP0, UPT, UR9, UR12, UPT ;  /* 0x0000000c0900728c */ /* 0x000fe4000bf04270 */
[----:B------:R-:W-:Y:S03]  /*10870*/  UIMAD UR10, UR11, UR28, UR10 ;  /* 0x0000001c0b0a72a4 */ /* 0x000fe6000f8e020a */
[----:B------:R-:W4:Y:S06]  /*10880*/  LDL R0, [R1+0x34] ;  /* 0x0000340001007983 */ /* 0x000f2c0000100800 */
[----:B------:R-:W4:Y:S06]  /*10890*/  LDL R8, [R1+0x28] ;  /* 0x0000280001087983 */ /* 0x000f2c0000100800 */
[----:B------:R-:W4:Y:S01]  /*108a0*/  LDL R18, [R1+0x2c] ;  /* 0x00002c0001127983 */ /* 0x000f220000100800 */
[----:B------:R-:W-:Y:S06]  /*108b0*/  BAR.SYNC.DEFER_BLOCKING 0x0 ;  /* 0x0000000000007b1d */ /* 0x000fec0000010000 */
[----:B------:R-:W-:Y:S06]  /*108c0*/  @P4 STS [R230+0x9000], RZ ;  /* 0x009000ffe6004388 */ /* 0x000fec0000000800 */
[----:B------:R-:W-:Y:S06]  /*108d0*/  @P4 STS [R230+0x9004], RZ ;  /* 0x009004ffe6004388 */ /* 0x000fec0000000800 */
[----:B------:R-:W-:Y:S01]  /*108e0*/  @P4 STS.64 [R230+0x9008], RZ ;  /* 0x009008ffe6004388 */ /* 0x000fe20000000a00 */
[----:B------:R-:W1:Y:S02]  /*108f0*/  S2R R101, SR_TID.X ;  /* 0x0000000000657919 */ /* 0x000e640000002100 */
[----:B-1----:R-:W-:Y:S05]  /*10900*/  IMAD.SHL.U32 R101, R101, 0x2, RZ ;  /* 0x0000000265657824 */ /* 0x002fea00078e00ff */
[----:B------:R-:W-:Y:S02]  /*10910*/  LOP3.LUT R101, R101, 0x6, RZ, 0xc0, !PT ;  /* 0x0000000665657812 */ /* 0x000fe400078ec0ff */
[----:B--2---:R-:W-:Y:S01]  /*10920*/  ISETP.GE.AND P2, PT, R4, UR8, PT ;  /* 0x0000000804007c0c */ /* 0x004fe2000bf46270 */
[----:B------:R-:W-:Y:S01]  /*10930*/  IMAD.U32 R4, RZ, RZ, UR9 ;  /* 0x00000009ff047e24 */ /* 0x000fe2000f8e00ff */
[----:B---3--:R-:W-:Y:S03]  /*10940*/  ISETP.GE.AND P1, PT, R2, UR8, PT ;  /* 0x0000000802007c0c */ /* 0x008fe6000bf26270 */
[----:B----4-:R-:W-:Y:S08]  /*10950*/  IMAD.WIDE.U32 R4, R4, UR28, R20 ;  /* 0x0000001c04047c25 */ /* 0x010ff0000f8e0014 */
[----:B------:R-:W1:Y:S01]  /*10960*/  @!P2 LDC.64 R12, c[0x0][0x220] ;  /* 0x00008800ff0cab82 */ /* 0x000e620000000a00 */
[----:B------:R-:W-:Y:S01]  /*10970*/  VIADD R2, R5, UR10 ;  /* 0x0000000a05027c36 */ /* 0x000fe20008000000 */
[C---:B------:R-:W-:Y:S04]  /*10980*/  @!P4 LEA R6, P0, R4.reuse, R6, 0x1 ;  /* 0x000000060406c211 */ /* 0x040fe800078008ff */
[C-C-:B------:R-:W-:Y:S02]  /*10990*/  @!P4 LEA.HI.X R7, R4.reuse, R0, R2.reuse, 0x1, P0 ;  /* 0x000000000407c211 */ /* 0x140fe400000f0c02 */
[----:B------:R-:W2:Y:S01]  /*109a0*/  @!P1 LDC.64 R10, c[0x0][0x220] ;  /* 0x00008800ff0a9b82 */ /* 0x000ea20000000a00 */
[C---:B------:R-:W-:Y:S02]  /*109b0*/  IADD3 R0, P5, R4.reuse, UR20, RZ ;  /* 0x0000001404007c10 */ /* 0x040fe4000ffbe0ff */
[----:B------:R-:W-:Y:S01]  /*109c0*/  @!PT LDS RZ, [RZ] ;  /* 0x00000000fffff984 */ /* 0x000fe20000000800 */
[----:B------:R-:W-:Y:S01]  /*109d0*/  @!PT LDS RZ, [RZ] ;  /* 0x00000000fffff984 */ /* 0x000fe20000000800 */
[----:B------:R-:W-:Y:S01]  /*109e0*/  @!PT LDS RZ, [RZ] ;  /* 0x00000000fffff984 */ /* 0x000fe20000000800 */
[----:B------:R3:W-:Y:S06]  /*109f0*/  @!P4 LDGSTS.E.BYPASS.LTC128B.128 [R230+0x9000], desc[UR22][R6.64] ;  /* 0x0900000006e6cfae */ /* 0x0007ec000b901d56 */
[----:B------:R-:W-:Y:S01]  /*10a00*/  @P2 STS.128 [R230+0xa000], RZ ;  /* 0x00a000ffe6002388 */ /* 0x000fe20000000c00 */
[----:B------:R-:W3:Y:S01]  /*10a10*/  @!P2 LDC.64 R14, c[0x0][0x220] ;  /* 0x00008800ff0eab82 */ /* 0x000ee20000000a00 */
[C---:B-1----:R-:W-:Y:S07]  /*10a20*/  @!P2 LEA R12, P3, R4.reuse, R12, 0x1 ;  /* 0x0000000c040ca211 */ /* 0x042fee00078608ff */
[----:B------:R-:W1:Y:S01]  /*10a30*/  @!P1 LDC.64 R16, c[0x0][0x220] ;  /* 0x00008800ff109b82 */ /* 0x000e620000000a00 */
[C-C-:B------:R-:W-:Y:S02]  /*10a40*/  @!P2 LEA.HI.X R13, R4.reuse, R13, R2.reuse, 0x1, P3 ;  /* 0x0000000d040da211 */ /* 0x140fe400018f0c02 */
[C---:B--2---:R-:W-:Y:S03]  /*10a50*/  @!P1 LEA R10, P0, R4.reuse, R10, 0x1 ;  /* 0x0000000a040a9211 */ /* 0x044fe600078008ff */
[----:B------:R-:W-:Y:S01]  /*10a60*/  @!PT LDS RZ, [RZ] ;  /* 0x00000000fffff984 */ /* 0x000fe20000000800 */
[----:B------:R-:W-:Y:S01]  /*10a70*/  @!PT LDS RZ, [RZ] ;  /* 0x00000000fffff984 */ /* 0x000fe20000000800 */
[----:B------:R-:W-:Y:S01]  /*10a80*/  @!PT LDS RZ, [RZ] ;  /* 0x00000000fffff984 */ /* 0x000fe20000000800 */
[----:B------:R-:W-:Y:S01]  /*10a90*/  @!P2 LDGSTS.E.BYPASS.LTC128B.128 [R230+0xa000], desc[UR22][R12.64+0x40] ;  /* 0x0a0000400ce6afae */ /* 0x000fe2000b901d56 */
[----:B------:R-:W-:Y:S05]  /*10aa0*/  @!P1 LEA.HI.X R11, R4, R11, R2, 0x1, P0 ;  /* 0x0000000b040b9211 */ /* 0x000fea00000f0c02 */
[----:B------:R-:W-:Y:S01]  /*10ab0*/  @P1 STS.128 [R230+0xb000], RZ ;  /* 0x00b000ffe6001388 */ /* 0x000fe20000000c00 */
[----:B------:R-:W-:Y:S02]  /*10ac0*/  IADD3.X R2, R2, UR16, RZ, P5, !PT ;  /* 0x0000001002027c10 */ /* 0x000fe4000affe4ff */
[C---:B------:R-:W-:Y:S03]  /*10ad0*/  @!P4 LEA R8, P5, R0.reuse, R8, 0x1 ;  /* 0x000000080008c211 */ /* 0x040fe600078a08ff */
[----:B------:R-:W-:Y:S01]  /*10ae0*/  @!PT LDS RZ, [RZ] ;  /* 0x00000000fffff984 */ /* 0x000fe20000000800 */
[----:B------:R-:W-:Y:S01]  /*10af0*/  @!PT LDS RZ, [RZ] ;  /* 0x00000000fffff984 */ /* 0x000fe20000000800 */
[----:B------:R-:W-:Y:S01]  /*10b00*/  @!PT LDS RZ, [RZ] ;  /* 0x00000000fffff984 */ /* 0x000fe20000000800 */
[----:B------:R-:W-:Y:S01]  /*10b10*/  @!P1 LDGSTS.E.BYPASS.LTC128B.128 [R230+0xb000], desc[UR22][R10.64+0x80] ;  /* 0x0b0000800ae69fae */ /* 0x000fe2000b901d56 */
[C---:B---3--:R-:W-:Y:S02]  /*10b20*/  @!P2 LEA R6, P3, R0.reuse, R14, 0x1 ;  /* 0x0000000e0006a211 */ /* 0x048fe400078608ff */
[C-C-:B------:R-:W-:Y:S03]  /*10b30*/  @!P4 LEA.HI.X R9, R0.reuse, R18, R2.reuse, 0x1, P5 ;  /* 0x000000120009c211 */ /* 0x140fe600028f0c02 */
[----:B------:R-:W-:Y:S01]  /*10b40*/  @P4 STS.128 [R230+0x9800], RZ ;  /* 0x009800ffe6004388 */ /* 0x000fe20000000c00 */
[C-C-:B------:R-:W-:Y:S05]  /*10b50*/  @!P2 LEA.HI.X R7, R0.reuse, R15, R2.reuse, 0x1, P3 ;  /* 0x0000000f0007a211 */ /* 0x140fea00018f0c02 */
[----:B------:R-:W-:Y:S01]  /*10b60*/  @!PT LDS RZ, [RZ] ;  /* 0x00000000fffff984 */ /* 0x000fe20000000800 */
[----:B------:R-:W-:Y:S01]  /*10b70*/  @!PT LDS RZ, [RZ] ;  /* 0x00000000fffff984 */ /* 0x000fe20000000800 */
[----:B------:R-:W-:Y:S01]  /*10b80*/  @!PT LDS RZ, [RZ] ;  /* 0x00000000fffff984 */ /* 0x000fe20000000800 */
[----:B------:R-:W-:Y:S01]  /*10b90*/  @!P4 LDGSTS.E.BYPASS.LTC128B.128 [R230+0x9800], desc[UR22][R8.64] ;  /* 0x0980000008e6cfae */ /* 0x000fe2000b901d56 */
[C---:B-1----:R-:W-:Y:S05]  /*10ba0*/  @!P1 LEA R4, P0, R0.reuse, R16, 0x1 ;  /* 0x0000001000049211 */ /* 0x042fea00078008ff */
[----:B------:R-:W-:Y:S01]  /*10bb0*/  @P2 STS.128 [R230+0xa800], RZ ;  /* 0x00a800ffe6002388 */ /* 0x000fe20000000c00 */
[----:B------:R-:W-:Y:S01]  /*10bc0*/  @!P1 LEA.HI.X R5, R0, R17, R2, 0x1, P0 ;  /* 0x0000001100059211 */ /* 0x000fe200000f0c02 */
[----:B------:R-:W-:Y:S04]  /*10bd0*/  IMAD.U32 R0, RZ, RZ, UR9 ;  /* 0x00000009ff007e24 */ /* 0x000fe8000f8e00ff */
[----:B------:R-:W-:Y:S01]  /*10be0*/  @!PT LDS RZ, [RZ] ;  /* 0x00000000fffff984 */ /* 0x000fe20000000800 */
[----:B------:R-:W-:Y:S01]  /*10bf0*/  @!PT LDS RZ, [RZ] ;  /* 0x00000000fffff984 */ /* 0x000fe20000000800 */
[----:B------:R-:W-:Y:S01]  /*10c00*/  @!PT LDS RZ, [RZ] ;  /* 0x00000000fffff984 */ /* 0x000fe20000000800 */
[----:B------:R-:W-:Y:S01]  /*10c10*/  @!P2 LDGSTS.E.BYPASS.LTC128B.128 [R230+0xa800], desc[UR22][R6.64+0x40] ;  /* 0x0a80004006e6afae */ /* 0x000fe2000b901d56 */
[----:B------:R-:W-:Y:S05]  /*10c20*/  IMAD R0, R0, 0x40, R101 ;  /* 0x0000004000007824 */ /* 0x000fea00078e0265 */
[----:B------:R-:W-:Y:S01]  /*10c30*/  @P1 STS.128 [R230+0xb800], RZ ;  /* 0x00b800ffe6001388 */ /* 0x000fe20000000c00 */
[C---:B------:R-:W-:Y:S01]  /*10c40*/  VIADD R2, R0.reuse, 0x1 ;  /* 0x0000000100027836 */ /* 0x040fe20000000000 */
[C---:B------:R-:W-:Y:S04]  /*10c50*/  ISETP.GE.AND P3, PT, R0.reuse, R233, PT ;  /* 0x000000e90000720c */ /* 0x040fe80003f66270 */
[----:B------:R-:W-:Y:S01]  /*10c60*/  @!PT LDS RZ, [RZ] ;  /* 0x00000000fffff984 */ /* 0x000fe20000000800 */
[----:B------:R-:W-:Y:S01]  /*10c70*/  @!PT LDS RZ, [RZ] ;  /* 0x00000000fffff984 */ /* 0x000fe20000000800 */
[----:B------:R-:W-:Y:S01]  /*10c80*/  @!PT LDS RZ, [RZ] ;  /* 0x00000000fffff984 */ /* 0x000fe20000000800 */
[----:B------:R1:W-:Y:S01]  /*10c90*/  @!P1 LDGSTS.E.BYPASS.LTC128B.128 [R230+0xb800], desc[UR22][R4.64+0x80] ;  /* 0x0b80008004e69fae */ /* 0x0003e2000b901d56 */
[C---:B------:R-:W-:Y:S02]  /*10ca0*/  ISETP.GE.AND P6, PT, R0.reuse, R234, PT ;  /* 0x000000ea0000720c */ /* 0x040fe40003fc6270 */
[C---:B------:R-:W-:Y:S03]  /*10cb0*/  ISETP.GE.OR P3, PT, R0.reuse, R237, !P3 ;  /* 0x000000ed0000720c */ /* 0x040fe60005f66670 */
[----:B------:R-:W-:Y:S01]  /*10cc0*/  LDSM.16.M88.4 R64, [R228] ;  /* 0x00000000e440783b */ /* 0x000fe20000000200 */
[----:B------:R-:W-:Y:S02]  /*10cd0*/  ISETP.GE.OR P6, PT, R0, R238, !P6 ;  /* 0x000000ee0000720c */ /* 0x000fe400077c6670 */
[C---:B------:R-:W-:Y:S02]  /*10ce0*/  ISETP.GE.AND P5, PT, R2.reuse, R234, PT ;  /* 0x000000ea0200720c */ /* 0x040fe40003fa6270 */
[C---:B------:R-:W-:Y:S01]  /*10cf0*/  ISETP.GE.AND P0, PT, R2.reuse, R233, PT ;  /* 0x000000e90200720c */ /* 0x040fe20003f06270 */
[----:B-----5:R-:W1:Y:S01]  /*10d00*/  LDSM.16.M88.4 R16, [R225+0x6000] ;  /* 0x00600000e110783b */ /* 0x020e620000000200 */
[C---:B------:R-:W-:Y:S02]  /*10d10*/  ISETP.GE.OR P5, PT, R2.reuse, R238, !P5 ;  /* 0x000000ee0200720c */ /* 0x040fe40006fa6670 */
[----:B------:R-:W-:Y:S03]  /*10d20*/  ISETP.GE.OR P0, PT, R2, R237, !P0 ;  /* 0x000000ed0200720c */ /* 0x000fe60004706670 */
[----:B------:R-:W2:Y:S06]  /*10d30*/  LDSM.16.M88.4 R60, [R228+0x1000] ;  /* 0x00100000e43c783b */ /* 0x000eac0000000200 */
[----:B------:R-:W3:Y:S06]  /*10d40*/  LDSM.16.M88.4 R32, [R225+0x6400] ;  /* 0x00640000e120783b */ /* 0x000eec0000000200 */
[----:B------:R-:W0:Y:S06]  /*10d50*/  LDGDEPBAR ;  /* 0x00000000000079af */ /* 0x000e2c0000000000 */
[----:B------:R-:W4:Y:S06]  /*10d60*/  LDSM.16.M88.4 R48, [R225+0x6800] ;  /* 0x00680000e130783b */ /* 0x000f2c0000000200 */
[----:B------:R-:W4:Y:S06]  /*10d70*/  LDSM.16.M88.4 R108, [R225+0x6c00] ;  /* 0x006c0000e16c783b */ /* 0x000f2c0000000200 */
        /* <DEDUP_REMOVED lines=14> */
[----:B------:R-:W-:Y:S01]  /*10e60*/  LDSM.16.M88.4 R204, [R228+0x3000] ;  /* 0x00300000e4cc783b */ /* 0x000fe20000000200 */
[C---:B------:R-:W-:Y:S05]  /*10e70*/  HMMA.16816.F32.BF16 R32, R64.reuse, R34, RZ ;  /* 0x000000224020723c */ /* 0x040fea00000418ff */
[----:B------:R-:W-:Y:S01]  /*10e80*/  LDSM.16.M88.4 R208, [R225+0x7400] ;  /* 0x00740000e1d0783b */ /* 0x000fe20000000200 */
[-C--:B----4-:R-:W-:Y:S05]  /*10e90*/  HMMA.16816.F32.BF16 R36, R64, R48.reuse, RZ ;  /* 0x000000304024723c */ /* 0x090fea00000418ff */
[----:B------:R-:W-:Y:S01]  /*10ea0*/  LDSM.16.M88.4 R212, [R225+0x7c00] ;  /* 0x007c0000e1d4783b */ /* 0x000fe20000000200 */
[C---:B------:R-:W-:Y:S05]  /*10eb0*/  HMMA.16816.F32.BF16 R40, R60.reuse, R48, RZ ;  /* 0x000000303c28723c */ /* 0x040fea00000418ff */
[----:B------:R-:W-:Y:S01]  /*10ec0*/  LDSM.16.M88.4 R216, [R229+0x4000] ;  /* 0x00400000e5d8783b */ /* 0x000fe20000000200 */
[-C--:B------:R-:W-:Y:S05]  /*10ed0*/  HMMA.16816.F32.BF16 R44, R60, R50.reuse, RZ ;  /* 0x000000323c2c723c */ /* 0x080fea00000418ff */
[----:B------:R-:W-:Y:S01]  /*10ee0*/  LDSM.16.M88.4 R220, [R227+0x8000] ;  /* 0x00800000e3dc783b */ /* 0x000fe20000000200 */
[C---:B------:R-:W-:Y:S06]  /*10ef0*/  HMMA.16816.F32.BF16 R48, R64.reuse, R50, RZ ;  /* 0x000000324030723c */ /* 0x040fec00000418ff */
[-C--:B------:R-:W-:Y:S06]  /*10f00*/  HMMA.16816.F32.BF16 R52, R64, R108.reuse, RZ ;  /* 0x0000006c4034723c */ /* 0x080fec00000418ff */
        /* <DEDUP_REMOVED lines=24> */
[----:B------:R-:W2:Y:S05]  /*11090*/  LDSM.16.M88.4 R176, [R229+0x2000] ;  /* 0x00200000e5b0783b */ /* 0x000eaa0000000200 */
[-C--:B----4-:R-:W-:Y:S01]  /*110a0*/  HMMA.16816.F32.BF16 R4, R108, R200.reuse, R4 ;  /* 0x000000c86c04723c */ /* 0x090fe20000041804 */
[----:B------:R-:W-:Y:S05]  /*110b0*/  LDSM.16.M88.4 R196, [R227+0x7c00] ;  /* 0x007c0000e3c4783b */ /* 0x000fea0000000200 */
        /* <DEDUP_REMOVED lines=14> */
[-C--:B------:R-:W-:Y:S06]  /*111a0*/  HMMA.16816.F32.BF16 R52, R108, R212.reuse, R52 ;  /* 0x000000d46c34723c */ /* 0x080fec0000041834 */
[C---:B------:R-:W-:Y:S06]  /*111b0*/  HMMA.16816.F32.BF16 R56, R204.reuse, R212, R56 ;  /* 0x000000d4cc38723c */ /* 0x040fec0000041838 */
[-C--:B------:R-:W-:Y:S01]  /*111c0*/  HMMA.16816.F32.BF16 R60, R204, R214.reuse, R60 ;  /* 0x000000d6cc3c723c */ /* 0x080fe2000004183c */
[----:B------:R-:W3:Y:S05]  /*111d0*/  LDSM.16.M88.4 R204, [R225+0x8000] ;  /* 0x00800000e1cc783b */ /* 0x000eea0000000200 */
[----:B------:R-:W-:Y:S01]  /*111e0*/  HMMA.16816.F32.BF16 R64, R108, R214, R64 ;  /* 0x000000d66c40723c */ /* 0x000fe20000041840 */
[----:B------:R-:W4:Y:S05]  /*111f0*/  LDSM.16.M88.4 R108, [R228+0x5000] ;  /* 0x00500000e46c783b */ /* 0x000f2a0000000200 */
[-C--:B--2---:R-:W-:Y:S01]  /*11200*/  HMMA.16816.F32.BF16 R4, R176, R184.reuse, R4 ;  /* 0x000000b8b004723c */ /* 0x084fe20000041804 */
[----:B------:R-:W-:Y:S05]  /*11210*/  LDSM.16.M88.4 R212, [R225+0x8c00] ;  /* 0x008c0000e1d4783b */ /* 0x000fea0000000200 */
[C---:B------:R-:W-:Y:S06]  /*11220*/  HMMA.16816.F32.BF16 R8, R188.reuse, R184, R8 ;  /* 0x000000b8bc08723c */ /* 0x040fec0000041808 */
[-C--:B------:R-:W-:Y:S06]  /*11230*/  HMMA.16816.F32.BF16 R12, R188, R186.reuse, R12 ;  /* 0x000000babc0c723c */ /* 0x080fec000004180c */
[C---:B------:R-:W-:Y:S01]  /*11240*/  HMMA.16816.F32.BF16 R16, R176.reuse, R186, R16 ;  /* 0x000000bab010723c */ /* 0x040fe20000041810 */
[----:B------:R-:W2:Y:S05]  /*11250*/  LDSM.16.M88.4 R184, [R225+0x8800] ;  /* 0x00880000e1b8783b */ /* 0x000eaa0000000200 */
[-C--:B------:R-:W-:Y:S06]  /*11260*/  HMMA.16816.F32.BF16 R20, R176, R192.reuse, R20 ;  /* 0x000000c0b014723c */ /* 0x080fec0000041814 */
[C---:B------:R-:W-:Y:S06]  /*11270*/  HMMA.16816.F32.BF16 R24, R188.reuse, R192, R24 ;  /* 0x000000c0bc18723c */ /* 0x040fec0000041818 */
[-C--:B------:R-:W-:Y:S06]  /*11280*/  HMMA.16816.F32.BF16 R28, R188, R194.reuse, R28 ;  /* 0x000000c2bc1c723c */ /* 0x080fec000004181c */
[C---:B------:R-:W-:Y:S06]  /*11290*/  HMMA.16816.F32.BF16 R32, R176.reuse, R194, R32 ;  /* 0x000000c2b020723c */ /* 0x040fec0000041820 */
[-C--:B-1----:R-:W-:Y:S06]  /*112a0*/  HMMA.16816.F32.BF16 R36, R176, R180.reuse, R36 ;  /* 0x000000b4b024723c */ /* 0x082fec0000041824 */
[C---:B------:R-:W-:Y:S06]  /*112b0*/  HMMA.16816.F32.BF16 R40, R188.reuse, R180, R40 ;  /* 0x000000b4bc28723c */ /* 0x040fec0000041828 */
[-C--:B------:R-:W-:Y:S06]  /*112c0*/  HMMA.16816.F32.BF16 R44, R188, R182.reuse, R44 ;  /* 0x000000b6bc2c723c */ /* 0x080fec000004182c */
[C---:B------:R-:W-:Y:S06]  /*112d0*/  HMMA.16816.F32.BF16 R48, R176.reuse, R182, R48 ;  /* 0x000000b6b030723c */ /* 0x040fec0000041830 */
[-C--:B------:R-:W-:Y:S06]  /*112e0*/  HMMA.16816.F32.BF16 R52, R176, R196.reuse, R52 ;  /* 0x000000c4b034723c */ /* 0x080fec0000041834 */
[C---:B------:R-:W-:Y:S06]  /*112f0*/  HMMA.16816.F32.BF16 R56, R188.reuse, R196, R56 ;  /* 0x000000c4bc38723c */ /* 0x040fec0000041838 */
[-C--:B------:R-:W-:Y:S06]  /*11300*/  HMMA.16816.F32.BF16 R60, R188, R198.reuse, R60 ;  /* 0x000000c6bc3c723c */ /* 0x080fec000004183c */
[----:B------:R-:W-:Y:S01]  /*11310*/  HMMA.16816.F32.BF16 R64, R176, R198, R64 ;  /* 0x000000c6b040723c */ /* 0x000fe20000041840 */
[----:B------:R-:W1:Y:S05]  /*11320*/  LDSM.16.M88.4 R176, [R229+0x5000] ;  /* 0x00500000e5b0783b */ /* 0x000e6a0000000200 */
[-C--:B---3--:R-:W-:Y:S06]  /*11330*/  HMMA.16816.F32.BF16 R4, R200, R204.reuse, R4 ;  /* 0x000000ccc804723c */ /* 0x088fec0000041804 */
[C---:B----4-:R-:W-:Y:S06]  /*11340*/  HMMA.16816.F32.BF16 R8, R108.reuse, R204, R8 ;  /* 0x000000cc6c08723c */ /* 0x050fec0000041808 */
[-C--:B------:R-:W-:Y:S06]  /*11350*/  HMMA.16816.F32.BF16 R12, R108, R206.reuse, R12 ;  /* 0x000000ce6c0c723c */ /* 0x080fec000004180c */
[C---:B------:R-:W-:Y:S06]  /*11360*/  HMMA.16816.F32.BF16 R16, R200.reuse, R206, R16 ;  /* 0x000000cec810723c */ /* 0x040fec0000041810 */
[-C--:B------:R-:W-:Y:S06]  /*11370*/  HMMA.16816.F32.BF16 R20, R200, R208.reuse, R20 ;  /* 0x000000d0c814723c */ /* 0x080fec0000041814 */
        /* <DEDUP_REMOVED lines=9> */
[-C--:B------:R-:W-:Y:S01]  /*11410*/  HMMA.16816.F32.BF16 R60, R108, R214.reuse, R60 ;  /* 0x000000d66c3c723c */ /* 0x080fe2000004183c */
[----:B------:R-:W2:Y:S05]  /*11420*/  LDSM.16.M88.4 R108, [R227+0x8400] ;  /* 0x00840000e36c783b */ /* 0x000eaa0000000200 */
[----:B------:R-:W-:Y:S06]  /*11430*/  HMMA.16816.F32.BF16 R64, R200, R214, R64 ;  /* 0x000000d6c840723c */ /* 0x000fec0000041840 */
[-C--:B------:R-:W-:Y:S06]  /*11440*/  HMMA.16816.F32.BF16 R4, R216, R220.reuse, R4 ;  /* 0x000000dcd804723c */ /* 0x080fec0000041804 */
[C---:B-1----:R-:W-:Y:S06]  /*11450*/  HMMA.16816.F32.BF16 R8, R176.reuse, R220, R8 ;  /* 0x000000dcb008723c */ /* 0x042fec0000041808 */
[-C--:B------:R-:W-:Y:S06]  /*11460*/  HMMA.16816.F32.BF16 R12, R176, R222.reuse, R12 ;  /* 0x000000deb00c723c */ /* 0x080fec000004180c */
[C---:B------:R-:W-:Y:S06]  /*11470*/  HMMA.16816.F32.BF16 R16, R216.reuse, R222, R16 ;  /* 0x000000ded810723c */ /* 0x040fec0000041810 */
[----:B------:R-:W-:Y:S01]  /*11480*/  FSEL R182, R4, -INF , !P6 ;  /* 0xff80000004b67808 */ /* 0x000fe20007000000 */
[----:B------:R-:W-:Y:S01]  /*11490*/  VIADD R4, R0, 0x8 ;  /* 0x0000000800047836 */ /* 0x000fe20000000000 */
[----:B------:R-:W-:Y:S02]  /*114a0*/  FSEL R183, R6, -INF , !P3 ;  /* 0xff80000006b77808 */ /* 0x000fe40005800000 */
[C---:B------:R-:W-:Y:S01]  /*114b0*/  ISETP.GE.AND P6, PT, R0.reuse, R232, PT ;  /* 0x000000e80000720c */ /* 0x040fe20003fc6270 */
[-C--:B--2---:R-:W-:Y:S03]  /*114c0*/  HMMA.16816.F32.BF16 R20, R216, R108.reuse, R20 ;  /* 0x0000006cd814723c */ /* 0x084fe60000041814 */
[C---:B------:R-:W-:Y:S02]  /*114d0*/  ISETP.GE.AND P3, PT, R0.reuse, R231, PT ;  /* 0x000000e70000720c */ /* 0x040fe40003f66270 */
[C---:B------:R-:W-:Y:S01]  /*114e0*/  ISETP.GE.OR P6, PT, R0.reuse, R236, !P6 ;  /* 0x000000ec0000720c */ /* 0x040fe200077c6670 */
[C---:B------:R-:W-:Y:S04]  /*114f0*/  HMMA.16816.F32.BF16 R24, R176.reuse, R108, R24 ;  /* 0x0000006cb018723c */ /* 0x040fe80000041818 */
[----:B------:R-:W-:Y:S02]  /*11500*/  ISETP.GE.OR P3, PT, R0, R235, !P3 ;  /* 0x000000eb0000720c */ /* 0x000fe40005f66670 */
[----:B------:R-:W-:Y:S01]  /*11510*/  FSEL R184, R8, -INF , !P6 ;  /* 0xff80000008b87808 */ /* 0x000fe20007000000 */
[----:B------:R-:W-:Y:S01]  /*11520*/  VIADD R8, R0, 0x10 ;  /* 0x0000001000087836 */ /* 0x000fe20000000000 */
[----:B------:R-:W-:Y:S01]  /*11530*/  FSEL R189, R10, -INF , !P3 ;  /* 0xff8000000abd7808 */ /* 0x000fe20005800000 */
[-C--:B------:R-:W-:Y:S03]  /*11540*/  HMMA.16816.F32.BF16 R28, R176, R110.reuse, R28 ;  /* 0x0000006eb01c723c */ /* 0x080fe6000004181c */
[C---:B------:R-:W-:Y:S02]  /*11550*/  ISETP.GE.AND P6, PT, R4.reuse, R232, PT ;  /* 0x000000e80400720c */ /* 0x040fe40003fc6270 */
[C---:B------:R-:W-:Y:S01]  /*11560*/  ISETP.GE.AND P3, PT, R4.reuse, R231, PT ;  /* 0x000000e70400720c */ /* 0x040fe20003f66270 */
[C---:B------:R-:W-:Y:S04]  /*11570*/  HMMA.16816.F32.BF16 R32, R216.reuse, R110, R32 ;  /* 0x0000006ed820723c */ /* 0x040fe80000041820 */
[C---:B------:R-:W-:Y:S02]  /*11580*/  ISETP.GE.OR P6, PT, R4.reuse, R236, !P6 ;  /* 0x000000ec0400720c */ /* 0x040fe400077c6670 */
[----:B------:R-:W-:Y:S02]  /*11590*/  ISETP.GE.OR P3, PT, R4, R235, !P3 ;  /* 0x000000eb0400720c */ /* 0x000fe40005f66670 */
[----:B------:R-:W-:Y:S02]  /*115a0*/  FSEL R185, R12, -INF , !P6 ;  /* 0xff8000000cb97808 */ /* 0x000fe40007000000 */
[----:B------:R-:W-:Y:S01]  /*115b0*/  ISETP.GE.AND P6, PT, R4, R234, PT ;  /* 0x000000ea0400720c */ /* 0x000fe20003fc6270 */
[----:B------:R-:W-:Y:S01]  /*115c0*/  VIADD R12, R0, 0x18 ;  /* 0x00000018000c7836 */ /* 0x000fe20000000000 */
[----:B------:R-:W-:Y:S02]  /*115d0*/  FSEL R190, R14, -INF , !P3 ;  /* 0xff8000000ebe7808 */ /* 0x000fe40005800000 */
[C---:B------:R-:W-:Y:S02]  /*115e0*/  ISETP.GE.AND P3, PT, R4.reuse, R233, PT ;  /* 0x000000e90400720c */ /* 0x040fe40003f66270 */
[----:B------:R-:W-:Y:S02]  /*115f0*/  FSEL R188, R5, -INF , !P5 ;  /* 0xff80000005bc7808 */ /* 0x000fe40006800000 */
[----:B------:R-:W-:Y:S02]  /*11600*/  FSEL R187, R7, -INF , !P0 ;  /* 0xff80000007bb7808 */ /* 0x000fe40004000000 */
[C---:B------:R-:W-:Y:S02]  /*11610*/  ISETP.GE.OR P6, PT, R4.reuse, R238, !P6 ;  /* 0x000000ee0400720c */ /* 0x040fe400077c6670 */
[----:B------:R-:W-:Y:S02]  /*11620*/  ISETP.GE.OR P3, PT, R4, R237, !P3 ;  /* 0x000000ed0400720c */ /* 0x000fe40005f66670 */
[C---:B------:R-:W-:Y:S01]  /*11630*/  ISETP.GE.AND P5, PT, R2.reuse, R232, PT ;  /* 0x000000e80200720c */ /* 0x040fe20003fa6270 */
[----:B------:R-:W1:Y:S01]  /*11640*/  LDSM.16.M88.4 R4, [R227+0x8800] ;  /* 0x00880000e304783b */ /* 0x000e620000000200 */
[C---:B------:R-:W-:Y:S02]  /*11650*/  ISETP.GE.AND P0, PT, R2.reuse, R231, PT ;  /* 0x000000e70200720c */ /* 0x040fe40003f06270 */
        /* <DEDUP_REMOVED lines=9> */
[C---:B------:R-:W-:Y:S02]  /*116f0*/  ISETP.GE.OR P6, PT, R8.reuse, R238, !P6 ;  /* 0x000000ee0800720c */ /* 0x040fe400077c6670 */
[----:B------:R-:W-:Y:S02]  /*11700*/  ISETP.GE.OR P3, PT, R8, R237, !P3 ;  /* 0x000000ed0800720c */ /* 0x000fe40005f66670 */
[----:B------:R-:W-:Y:S02]  /*11710*/  FSEL R194, R20, -INF , !P6 ;  /* 0xff80000014c27808 */ /* 0x000fe40007000000 */
[----:B------:R-:W-:Y:S02]  /*11720*/  FSEL R197, R22, -INF , !P3 ;  /* 0xff80000016c57808 */ /* 0x000fe40005800000 */
[C---:B------:R-:W-:Y:S02]  /*11730*/  ISETP.GE.AND P6, PT, R8.reuse, R232, PT ;  /* 0x000000e80800720c */ /* 0x040fe40003fc6270 */
[C---:B------:R-:W-:Y:S02]  /*11740*/  ISETP.GE.AND P3, PT, R8.reuse, R231, PT ;  /* 0x000000e70800720c */ /* 0x040fe40003f66270 */
[C---:B------:R-:W-:Y:S02]  /*11750*/  ISETP.GE.OR P6, PT, R8.reuse, R236, !P6 ;  /* 0x000000ec0800720c */ /* 0x040fe400077c6670 */
[----:B------:R-:W-:Y:S02]  /*11760*/  ISETP.GE.OR P3, PT, R8, R235, !P3 ;  /* 0x000000eb0800720c */ /* 0x000fe40005f66670 */
[C---:B------:R-:W-:Y:S01]  /*11770*/  ISETP.GE.AND P5, PT, R2.reuse, R232, PT ;  /* 0x000000e80200720c */ /* 0x040fe20003fa6270 */
[----:B------:R-:W2:Y:S01]  /*11780*/  LDSM.16.M88.4 R8, [R227+0x8c00] ;  /* 0x008c0000e308783b */ /* 0x000ea20000000200 */
[C---:B------:R-:W-:Y:S01]  /*11790*/  ISETP.GE.AND P0, PT, R2.reuse, R231, PT ;  /* 0x000000e70200720c */ /* 0x040fe20003f06270 */
[----:B------:R-:W-:Y:S04]  /*117a0*/  DEPBAR.LE SB0, 0x0 ;  /* 0x000080000000791a */ /* 0x000fe80000000000 */
[----:B------:R-:W-:Y:S01]  /*117b0*/  BAR.SYNC.DEFER_BLOCKING 0x0 ;  /* 0x0000000000007b1d */ /* 0x000fe20000010000 */
[C---:B------:R-:W-:Y:S01]  /*117c0*/  ISETP.GE.OR P5, PT, R2.reuse, R236, !P5 ;  /* 0x000000ec0200720c */ /* 0x040fe20006fa6670 */
[-C--:B-1----:R-:W-:Y:S05]  /*117d0*/  HMMA.16816.F32.BF16 R36, R216, R4.reuse, R36 ;  /* 0x00000004d824723c */ /* 0x082fea0000041824 */
[C---:B------:R-:W-:Y:S01]  /*117e0*/  ISETP.GE.OR P0, PT, R2.reuse, R235, !P0 ;  /* 0x000000eb0200720c */ /* 0x040fe20004706670 */
[C---:B------:R-:W-:Y:S05]  /*117f0*/  HMMA.16816.F32.BF16 R40, R176.reuse, R4, R40 ;  /* 0x00000004b028723c */ /* 0x040fea0000041828 */
[----:B------:R-:W-:Y:S01]  /*11800*/  FSEL R186, R13, -INF , !P5 ;  /* 0xff8000000dba7808 */ /* 0x000fe20006800000 */
[-C--:B------:R-:W-:Y:S03]  /*11810*/  HMMA.16816.F32.BF16 R44, R176, R6.reuse, R44 ;  /* 0x00000006b02c723c */ /* 0x080fe6000004182c */
[C---:B------:R-:W-:Y:S02]  /*11820*/  ISETP.GE.AND P5, PT, R2.reuse, R234, PT ;  /* 0x000000ea0200720c */ /* 0x040fe40003fa6270 */
[----:B------:R-:W-:Y:S01]  /*11830*/  FSEL R191, R15, -INF , !P0 ;  /* 0xff8000000fbf7808 */ /* 0x000fe20004000000 */
[C---:B------:R-:W-:Y:S04]  /*11840*/  HMMA.16816.F32.BF16 R48, R216.reuse, R6, R48 ;  /* 0x00000006d830723c */ /* 0x040fe80000041830 */
[----:B------:R-:W-:Y:S01]  /*11850*/  ISETP.GE.AND P0, PT, R2, R233, PT ;  /* 0x000000e90200720c */ /* 0x000fe20003f06270 */
[----:B------:R-:W-:Y:S01]  /*11860*/  VIADD R13, R0, 0x21 ;  /* 0x00000021000d7836 */ /* 0x000fe20000000000 */
[----:B------:R-:W-:Y:S01]  /*11870*/  ISETP.GE.OR P5, PT, R2, R238, !P5 ;  /* 0x000000ee0200720c */ /* 0x000fe20006fa6670 */
[----:B------:R-:W-:Y:S01]  /*11880*/  VIADD R7, R0, 0x29 ;  /* 0x0000002900077836 */ /* 0x000fe20000000000 */
[----:B------:R-:W-:Y:S03]  /*11890*/  ISETP.GE.OR P0, PT, R2, R237, !P0 ;  /* 0x000000ed0200720c */ /* 0x000fe60004706670 */
[----:B------:R-:W-:Y:S01]  /*118a0*/  FSEL R102, R17, -INF , !P5 ;  /* 0xff80000011667808 */ /* 0x000fe20006800000 */
[----:B------:R-:W-:Y:S01]  /*118b0*/  VIADD R2, R0, 0x11 ;  /* 0x0000001100027836 */ /* 0x000fe20000000000 */
[----:B------:R-:W-:Y:S01]  /*118c0*/  FSEL R181, R19, -INF , !P0 ;  /* 0xff80000013b57808 */ /* 0x000fe20004000000 */
[-C--:B--2---:R-:W-:Y:S03]  /*118d0*/  HMMA.16816.F32.BF16 R52, R216, R8.reuse, R52 ;  /* 0x00000008d834723c */ /* 0x084fe60000041834 */
[----:B------:R-:W-:Y:S01]  /*118e0*/  ISETP.GE.AND P5, PT, R2, R234, PT ;  /* 0x000000ea0200720c */ /* 0x000fe20003fa6270 */
[----:B------:R-:W-:Y:S01]  /*118f0*/  VIADD R5, R0, 0x31 ;  /* 0x0000003100057836 */ /* 0x000fe20000000000 */
[C---:B------:R-:W-:Y:S01]  /*11900*/  ISETP.GE.AND P0, PT, R2.reuse, R233, PT ;  /* 0x000000e90200720c */ /* 0x040fe20003f06270 */
[C---:B------:R-:W-:Y:S04]  /*11910*/  HMMA.16816.F32.BF16 R56, R176.reuse, R8, R56 ;  /* 0x00000008b038723c */ /* 0x040fe80000041838 */
[----:B------:R-:W-:Y:S01]  /*11920*/  ISETP.GE.OR P5, PT, R2, R238, !P5 ;  /* 0x000000ee0200720c */ /* 0x000fe20006fa6670 */
[----:B------:R-:W-:Y:S01]  /*11930*/  VIADD R6, R0, 0x30 ;  /* 0x0000003000067836 */ /* 0x000fe20000000000 */
[C---:B------:R-:W-:Y:S01]  /*11940*/  ISETP.GE.OR P0, PT, R2.reuse, R237, !P0 ;  /* 0x000000ed0200720c */ /* 0x040fe20004706670 */
[-C--:B------:R-:W-:Y:S04]  /*11950*/  HMMA.16816.F32.BF16 R60, R176, R10.reuse, R60 ;  /* 0x0000000ab03c723c */ /* 0x080fe8000004183c */
[----:B------:R-:W-:Y:S02]  /*11960*/  FSEL R196, R21, -INF , !P5 ;  /* 0xff80000015c47808 */ /* 0x000fe40006800000 */
[----:B------:R-:W-:Y:S01]  /*11970*/  FSEL R200, R23, -INF , !P0 ;  /* 0xff80000017c87808 */ /* 0x000fe20004000000 */
[----:B------:R-:W-:Y:S04]  /*11980*/  HMMA.16816.F32.BF16 R64, R216, R10, R64 ;  /* 0x0000000ad840723c */ /* 0x000fe80000041840 */
[C---:B------:R-:W-:Y:S02]  /*11990*/  ISETP.GE.AND P5, PT, R2.reuse, R232, PT ;  /* 0x000000e80200720c */ /* 0x040fe40003fa6270 */
[C---:B------:R-:W-:Y:S02]  /*119a0*/  ISETP.GE.AND P0, PT, R2.reuse, R231, PT ;  /* 0x000000e70200720c */ /* 0x040fe40003f06270 */
[C---:B------:R-:W-:Y:S02]  /*119b0*/  ISETP.GE.OR P5, PT, R2.reuse, R236, !P5 ;  /* 0x000000ec0200720c */ /* 0x040fe40006fa6670 */
[----:B------:R-:W-:Y:S01]  /*119c0*/  ISETP.GE.OR P0, PT, R2, R235, !P0 ;  /* 0x000000eb0200720c */ /* 0x000fe20004706670 */
[----:B------:R-:W-:Y:S01]  /*119d0*/  VIADD R2, R0, 0x19 ;  /* 0x0000001900027836 */ /* 0x000fe20000000000 */
[----:B------:R-:W-:Y:S02]  /*119e0*/  FSEL R204, R25, -INF , !P5 ;  /* 0xff80000019cc7808 */ /* 0x000fe40006800000 */
[----:B------:R-:W-:Y:S02]  /*119f0*/  FSEL R215, R27, -INF , !P0 ;  /* 0xff8000001bd77808 */ /* 0x000fe40004000000 */
[----:B------:R-:W-:Y:S02]  /*11a00*/  ISETP.GE.AND P0, PT, R2, R231, PT ;  /* 0x000000e70200720c */ /* 0x000fe40003f06270 */
[----:B------:R-:W-:Y:S02]  /*11a10*/  FSEL R202, R24, -INF , !P6 ;  /* 0xff80000018ca7808 */ /* 0x000fe40007000000 */
[CC--:B------:R-:W-:Y:S02]  /*11a20*/  ISETP.GE.AND P5, PT, R2.reuse, R232.reuse, PT ;  /* 0x000000e80200720c */ /* 0x0c0fe40003fa6270 */
[----:B------:R-:W-:Y:S02]  /*11a30*/  ISETP.GE.OR P0, PT, R2, R235, !P0 ;  /* 0x000000eb0200720c */ /* 0x000fe40004706670 */
[----:B------:R-:W-:Y:S02]  /*11a40*/  ISETP.GE.AND P6, PT, R12, R232, PT ;  /* 0x000000e80c00720c */ /* 0x000fe40003fc6270 */
[-C--:B------:R-:W-:Y:S02]  /*11a50*/  ISETP.GE.OR P5, PT, R2, R236.reuse, !P5 ;  /* 0x000000ec0200720c */ /* 0x080fe40006fa6670 */
[----:B------:R-:W-:Y:S02]  /*11a60*/  FSEL R220, R31, -INF , !P0 ;  /* 0xff8000001fdc7808 */ /* 0x000fe40004000000 */
[----:B------:R-:W-:Y:S02]  /*11a70*/  ISETP.GE.OR P6, PT, R12, R236, !P6 ;  /* 0x000000ec0c00720c */ /* 0x000fe400077c6670 */
[----:B------:R-:W-:Y:S02]  /*11a80*/  ISETP.GE.AND P0, PT, R2, R233, PT ;  /* 0x000000e90200720c */ /* 0x000fe40003f06270 */
[----:B------:R-:W-:Y:S02]  /*11a90*/  FSEL R212, R26, -INF , !P3 ;  /* 0xff8000001ad47808 */ /* 0x000fe40005800000 */
[----:B------:R-:W-:Y:S02]  /*11aa0*/  FSEL R205, R29, -INF , !P5 ;  /* 0xff8000001dcd7808 */ /* 0x000fe40006800000 */
[----:B------:R-:W-:Y:S02]  /*11ab0*/  ISETP.GE.AND P3, PT, R12, R231, PT ;  /* 0x000000e70c00720c */ /* 0x000fe40003f66270 */
[----:B------:R-:W-:Y:S02]  /*11ac0*/  FSEL R203, R28, -INF , !P6 ;  /* 0xff8000001ccb7808 */ /* 0x000fe40007000000 */
[CC--:B------:R-:W-:Y:S02]  /*11ad0*/  ISETP.GE.AND P5, PT, R2.reuse, R234.reuse, PT ;  /* 0x000000ea0200720c */ /* 0x0c0fe40003fa6270 */
[----:B------:R-:W-:Y:S02]  /*11ae0*/  ISETP.GE.OR P0, PT, R2, R237, !P0 ;  /* 0x000000ed0200720c */ /* 0x000fe40004706670 */
[C---:B------:R-:W-:Y:S02]  /*11af0*/  ISETP.GE.AND P6, PT, R12.reuse, R234, PT ;  /* 0x000000ea0c00720c */ /* 0x040fe40003fc6270 */
[----:B------:R-:W-:Y:S02]  /*11b00*/  ISETP.GE.OR P3, PT, R12, R235, !P3 ;  /* 0x000000eb0c00720c */ /* 0x000fe40005f66670 */
[-C--:B------:R-:W-:Y:S01]  /*11b10*/  ISETP.GE.OR P5, PT, R2, R238.reuse, !P5 ;  /* 0x000000ee0200720c */ /* 0x080fe20006fa6670 */
[----:B------:R-:W-:Y:S01]  /*11b20*/  VIADD R2, R0, 0x20 ;  /* 0x0000002000027836 */ /* 0x000fe20000000000 */
[----:B------:R-:W-:Y:S02]  /*11b30*/  FSEL R201, R35, -INF , !P0 ;  /* 0xff80000023c97808 */ /* 0x000fe40004000000 */
[----:B------:R-:W-:Y:S02]  /*11b40*/  ISETP.GE.OR P6, PT, R12, R238, !P6 ;  /* 0x000000ee0c00720c */ /* 0x000fe400077c6670 */
[-C--:B------:R-:W-:Y:S02]  /*11b50*/  ISETP.GE.AND P0, PT, R13, R233.reuse, PT ;  /* 0x000000e90d00720c */ /* 0x080fe40003f06270 */
[----:B------:R-:W-:Y:S02]  /*11b60*/  FSEL R211, R30, -INF , !P3 ;  /* 0xff8000001ed37808 */ /* 0x000fe40005800000 */
[----:B------:R-:W-:Y:S02]  /*11b70*/  ISETP.GE.AND P3, PT, R12, R233, PT ;  /* 0x000000e90c00720c */ /* 0x000fe40003f66270 */
[----:B------:R-:W-:Y:S02]  /*11b80*/  FSEL R195, R32, -INF , !P6 ;  /* 0xff80000020c37808 */ /* 0x000fe40007000000 */
[----:B------:R-:W-:Y:S02]  /*11b90*/  FSEL R198, R33, -INF , !P5 ;  /* 0xff80000021c67808 */ /* 0x000fe40006800000 */
[CC--:B------:R-:W-:Y:S02]  /*11ba0*/  ISETP.GE.OR P0, PT, R13.reuse, R237.reuse, !P0 ;  /* 0x000000ed0d00720c */ /* 0x0c0fe40004706670 */
[-C--:B------:R-:W-:Y:S02]  /*11bb0*/  ISETP.GE.AND P6, PT, R2, R234.reuse, PT ;  /* 0x000000ea0200720c */ /* 0x080fe40003fc6270 */
[----:B------:R-:W-:Y:S02]  /*11bc0*/  ISETP.GE.AND P5, PT, R13, R234, PT ;  /* 0x000000ea0d00720c */ /* 0x000fe40003fa6270 */
[----:B------:R-:W-:Y:S01]  /*11bd0*/  ISETP.GE.OR P3, PT, R12, R237, !P3 ;  /* 0x000000ed0c00720c */ /* 0x000fe20005f66670 */
[----:B------:R-:W-:Y:S01]  /*11be0*/  VIADD R12, R0, 0x28 ;  /* 0x00000028000c7836 */ /* 0x000fe20000000000 */
[----:B------:R-:W-:Y:S02]  /*11bf0*/  FSEL R240, R39, -INF , !P0 ;  /* 0xff80000027f07808 */ /* 0x000fe40004000000 */
[-C--:B------:R-:W-:Y:S02]  /*11c00*/  ISETP.GE.OR P6, PT, R2, R238.reuse, !P6 ;  /* 0x000000ee0200720c */ /* 0x080fe400077c6670 */
[----:B------:R-:W-:Y:S02]  /*11c10*/  ISETP.GE.OR P5, PT, R13, R238, !P5 ;  /* 0x000000ee0d00720c */ /* 0x000fe40006fa6670 */
[----:B------:R-:W-:Y:S02]  /*11c20*/  ISETP.GE.AND P0, PT, R7, R233, PT ;  /* 0x000000e90700720c */ /* 0x000fe40003f06270 */
[----:B------:R-:W-:Y:S02]  /*11c30*/  FSEL R222, R36, -INF , !P6 ;  /* 0xff80000024de7808 */ /* 0x000fe40007000000 */
[----:B------:R-:W-:Y:S02]  /*11c40*/  FSEL R221, R37, -INF , !P5 ;  /* 0xff80000025dd7808 */ /* 0x000fe40006800000 */
[C---:B------:R-:W-:Y:S02]  /*11c50*/  ISETP.GE.OR P0, PT, R7.reuse, R237, !P0 ;  /* 0x000000ed0700720c */ /* 0x040fe40004706670 */
[----:B------:R-:W-:Y:S02]  /*11c60*/  FSEL R199, R34, -INF , !P3 ;  /* 0xff80000022c77808 */ /* 0x000fe40005800000 */
[-C--:B------:R-:W-:Y:S02]  /*11c70*/  ISETP.GE.AND P6, PT, R12, R234.reuse, PT ;  /* 0x000000ea0c00720c */ /* 0x080fe40003fc6270 */
[----:B------:R-:W-:Y:S02]  /*11c80*/  ISETP.GE.AND P5, PT, R7, R234, PT ;  /* 0x000000ea0700720c */ /* 0x000fe40003fa6270 */
[-C--:B------:R-:W-:Y:S02]  /*11c90*/  ISETP.GE.AND P3, PT, R2, R233.reuse, PT ;  /* 0x000000e90200720c */ /* 0x080fe40003f66270 */
[----:B------:R-:W-:Y:S02]  /*11ca0*/  FSEL R243, R51, -INF , !P0 ;  /* 0xff80000033f37808 */ /* 0x000fe40004000000 */
[-C--:B------:R-:W-:Y:S02]  /*11cb0*/  ISETP.GE.OR P6, PT, R12, R238.reuse, !P6 ;  /* 0x000000ee0c00720c */ /* 0x080fe400077c6670 */
[----:B------:R-:W-:Y:S02]  /*11cc0*/  ISETP.GE.OR P5, PT, R7, R238, !P5 ;  /* 0x000000ee0700720c */ /* 0x000fe40006fa6670 */
[----:B------:R-:W-:Y:S02]  /*11cd0*/  ISETP.GE.AND P0, PT, R5, R233, PT ;  /* 0x000000e90500720c */ /* 0x000fe40003f06270 */
[-C--:B------:R-:W-:Y:S02]  /*11ce0*/  ISETP.GE.OR P3, PT, R2, R237.reuse, !P3 ;  /* 0x000000ed0200720c */ /* 0x080fe40005f66670 */
[----:B------:R-:W-:Y:S02]  /*11cf0*/  FSEL R239, R48, -INF , !P6 ;  /* 0xff80000030ef7808 */ /* 0x000fe40007000000 */
[----:B------:R-:W-:Y:S02]  /*11d00*/  FSEL R241, R49, -INF , !P5 ;  /* 0xff80000031f17808 */ /* 0x000fe40006800000 */
[C---:B------:R-:W-:Y:S02]  /*11d10*/  ISETP.GE.OR P0, PT, R5.reuse, R237, !P0 ;  /* 0x000000ed0500720c */ /* 0x040fe40004706670 */
[----:B------:R-:W-:Y:S02]  /*11d20*/  FSEL R223, R38, -INF , !P3 ;  /* 0xff80000026df7808 */ /* 0x000fe40005800000 */
[-C--:B------:R-:W-:Y:S02]  /*11d30*/  ISETP.GE.AND P6, PT, R6, R234.reuse, PT ;  /* 0x000000ea0600720c */ /* 0x080fe40003fc6270 */
[----:B------:R-:W-:Y:S02]  /*11d40*/  ISETP.GE.AND P5, PT, R5, R234, PT ;  /* 0x000000ea0500720c */ /* 0x000fe40003fa6270 */
[----:B------:R-:W-:Y:S02]  /*11d50*/  ISETP.GE.AND P3, PT, R12, R233, PT ;  /* 0x000000e90c00720c */ /* 0x000fe40003f66270 */
[----:B------:R-:W-:Y:S02]  /*11d60*/  FSEL R103, R55, -INF , !P0 ;  /* 0xff80000037677808 */ /* 0x000fe40004000000 */
[-C--:B------:R-:W-:Y:S02]  /*11d70*/  ISETP.GE.OR P6, PT, R6, R238.reuse, !P6 ;  /* 0x000000ee0600720c */ /* 0x080fe400077c6670 */
[----:B------:R-:W-:Y:S02]  /*11d80*/  ISETP.GE.OR P5, PT, R5, R238, !P5 ;  /* 0x000000ee0500720c */ /* 0x000fe40006fa6670 */
[----:B------:R-:W-:Y:S02]  /*11d90*/  PLOP3.LUT P0, PT, PT, PT, UP0, 0x80, 0x0 ;  /* 0x000000000000781c */ /* 0x000fe40003f0f008 */
[----:B------:R-:W-:Y:S02]  /*11da0*/  ISETP.GE.OR P3, PT, R12, R237, !P3 ;  /* 0x000000ed0c00720c */ /* 0x000fe40005f66670 */
[----:B------:R-:W-:Y:S02]  /*11db0*/  FSEL R252, R52, -INF , !P6 ;  /* 0xff80000034fc7808 */ /* 0x000fe40007000000 */
[----:B------:R-:W-:Y:S02]  /*11dc0*/  FSEL R105, R53, -INF , !P5 ;  /* 0xff80000035697808 */ /* 0x000fe40006800000 */
[----:B------:R-:W-:Y:S02]  /*11dd0*/  FSEL R242, R50, -INF , !P3 ;  /* 0xff80000032f27808 */ /* 0x000fe40005800000 */
[C---:B------:R-:W-:Y:S02]  /*11de0*/  ISETP.GE.AND P6, PT, R2.reuse, R232, PT ;  /* 0x000000e80200720c */ /* 0x040fe40003fc6270 */
[----:B------:R-:W-:Y:S02]  /*11df0*/  ISETP.GE.AND P5, PT, R2, R231, PT ;  /* 0x000000e70200720c */ /* 0x000fe40003fa6270 */
[----:B------:R-:W-:Y:S02]  /*11e00*/  ISETP.GE.AND P3, PT, R6, R233, PT ;  /* 0x000000e90600720c */ /* 0x000fe40003f66270 */
[C---:B------:R-:W-:Y:S02]  /*11e10*/  ISETP.GE.OR P6, PT, R2.reuse, R236, !P6 ;  /* 0x000000ec0200720c */ /* 0x040fe400077c6670 */
[----:B------:R-:W-:Y:S01]  /*11e20*/  ISETP.GE.OR P5, PT, R2, R235, !P5 ;  /* 0x000000eb0200720c */ /* 0x000fe20006fa6670 */
[----:B------:R-:W-:Y:S01]  /*11e30*/  VIADD R2, R0, 0x38 ;  /* 0x0000003800027836 */ /* 0x000fe20000000000 */
[----:B------:R-:W-:Y:S01]  /*11e40*/  ISETP.GE.OR P3, PT, R6, R237, !P3 ;  /* 0x000000ed0600720c */ /* 0x000fe20005f66670 */
[----:B------:R-:W-:Y:S03]  /*11e50*/  VIADD R0, R0, 0x39 ;  /* 0x0000003900007836 */ /* 0x000fe60000000000 */
[----:B------:R-:W-:Y:S02]  /*11e60*/  FSEL R104, R54, -INF , !P3 ;  /* 0xff80000036687808 */ /* 0x000fe40005800000 */
[----:B------:R-:W-:Y:S01]  /*11e70*/  ISETP.GE.AND P3, PT, R2, R234, PT ;  /* 0x000000ea0200720c */ /* 0x000fe20003f66270 */
[----:B------:R-:W-:Y:S01]  /*11e80*/  @!UPT UIADD3 URZ, URZ, URZ, URZ ;  /* 0x0000003f3f3ff290 */ /* 0x000fe2000fffe03f */
[----:B------:R-:W-:Y:S11]  /*11e90*/  @P0 BRA `(.L_x_235) ;  /* 0xffffffe400440947 */ /* 0x000ff6000383ffff */
.L_x_234:
[----:B------:R-:W-:Y:S01]  /*11ea0*/  FMNMX.FTZ R8, R182, R3, !PT ;  /* 0x00000003b6087209 */ /* 0x000fe20007810000 */
[----:B--2---:R-:W-:Y:S01]  /*11eb0*/  LDSM.16.MT88.4 R20, [R224+0x9000] ;  /* 0x00900000e014783b */ /* 0x004fe20000004200 */
[----:B------:R-:W-:Y:S01]  /*11ec0*/  FMNMX.FTZ R4, R183, R100, !PT ;  /* 0x00000064b7047209 */ /* 0x000fe20007810000 */
[----:B------:R-:W-:Y:S01]  /*11ed0*/  UISETP.GT.AND UP0, UPT, UR9, UR12, UPT ;  /* 0x0000000c0900728c */ /* 0x000fe2000bf04270 */
[----:B------:R-:W-:Y:S01]  /*11ee0*/  FMNMX.FTZ R8, R188, R8, !PT ;  /* 0x00000008bc087209 */ /* 0x000fe20007810000 */
[----:B------:R-:W-:Y:S01]  /*11ef0*/  UMOV UR17, UR9 ;  /* 0x0000000900117c82 */ /* 0x000fe20008000000 */
[----:B------:R-:W-:Y:S02]  /*11f00*/  FMNMX.FTZ R4, R187, R4, !PT ;  /* 0x00000004bb047209 */ /* 0x000fe40007810000 */
[----:B------:R-:W-:Y:S01]  /*11f10*/  FMNMX.FTZ R8, R101, R8, !PT ;  /* 0x0000000865087209 */ /* 0x000fe20007810000 */
[----:B------:R-:W-:Y:S01]  /*11f20*/  LDSM.16.MT88.4 R36, [R226+0x9000] ;  /* 0x00900000e224783b */ /* 0x000fe20000004200 */
[----:B------:R-:W-:Y:S02]  /*11f30*/  FMNMX.FTZ R4, R180, R4, !PT ;  /* 0x00000004b4047209 */ /* 0x000fe40007810000 */
[----:B------:R-:W-:Y:S02]  /*11f40*/  FMNMX.FTZ R8, R102, R8, !PT ;  /* 0x0000000866087209 */ /* 0x000fe40007810000 */
[----:B------:R-:W-:Y:S02]  /*11f50*/  FMNMX.FTZ R4, R181, R4, !PT ;  /* 0x00000004b5047209 */ /* 0x000fe40007810000 */
[----:B------:R-:W-:Y:S01]  /*11f60*/  FMNMX.FTZ R8, R194, R8, !PT ;  /* 0x00000008c2087209 */ /* 0x000fe20007810000 */
[----:B------:R-:W-:Y:S01]  /*11f70*/  LDSM.16.MT88.4 R52, [R224+0xa000] ;  /* 0x00a00000e034783b */ /* 0x000fe20000004200 */
[----:B------:R-:W-:Y:S02]  /*11f80*/  ISETP.GE.AND P1, PT, R13, R232, PT ;  /* 0x000000e80d00720c */ /* 0x000fe40003f26270 */
[----:B------:R-:W-:Y:S02]  /*11f90*/  FMNMX.FTZ R8, R196, R8, !PT ;  /* 0x00000008c4087209 */ /* 0x000fe40007810000 */
[----:B------:R-:W-:Y:S02]  /*11fa0*/  FMNMX.FTZ R4, R197, R4, !PT ;  /* 0x00000004c5047209 */ /* 0x000fe40007810000 */
[----:B------:R-:W-:Y:S02]  /*11fb0*/  FMNMX.FTZ R8, R195, R8, !PT ;  /* 0x00000008c3087209 */ /* 0x000fe40007810000 */
[----:B------:R-:W-:Y:S02]  /*11fc0*/  ISETP.GE.OR P1, PT, R13, R236, !P1 ;  /* 0x000000ec0d00720c */ /* 0x000fe40004f26670 */
[----:B------:R-:W-:Y:S02]  /*11fd0*/  FMNMX.FTZ R9, R198, R8, !PT ;  /* 0x00000008c6097209 */ /* 0x000fe40007810000 */
[----:B------:R-:W-:Y:S02]  /*11fe0*/  ISETP.GE.OR P3, PT, R2, R238, !P3 ;  /* 0x000000ee0200720c */ /* 0x000fe40005f66670 */
[----:B------:R-:W-:Y:S02]  /*11ff0*/  FMNMX.FTZ R9, R222, R9, !PT ;  /* 0x00000009de097209 */ /* 0x000fe40007810000 */
[----:B------:R-:W-:Y:S02]  /*12000*/  FMNMX.FTZ R4, R200, R4, !PT ;  /* 0x00000004c8047209 */ /* 0x000fe40007810000 */
[----:B------:R-:W-:Y:S02]  /*12010*/  FMNMX.FTZ R9, R221, R9, !PT ;  /* 0x00000009dd097209 */ /* 0x000fe40007810000 */
[----:B------:R-:W-:Y:S02]  /*12020*/  FSEL R213, R40, -INF , !P6 ;  /* 0xff80000028d57808 */ /* 0x000fe40007000000 */
[----:B------:R-:W-:Y:S02]  /*12030*/  FSEL R214, R41, -INF , !P1 ;  /* 0xff80000029d67808 */ /* 0x000fe40004800000 */
[----:B------:R-:W-:Y:S02]  /*12040*/  FSEL R248, R64, -INF , !P3 ;  /* 0xff80000040f87808 */ /* 0x000fe40005800000 */
[C---:B------:R-:W-:Y:S02]  /*12050*/  ISETP.GE.AND P6, PT, R7.reuse, R232, PT ;  /* 0x000000e80700720c */ /* 0x040fe40003fc6270 */
[----:B------:R-:W-:Y:S02]  /*12060*/  ISETP.GE.AND P1, PT, R7, R231, PT ;  /* 0x000000e70700720c */ /* 0x000fe40003f26270 */
[----:B------:R-:W-:Y:S02]  /*12070*/  FMNMX.FTZ R4, R199, R4, !PT ;  /* 0x00000004c7047209 */ /* 0x000fe40007810000 */
[----:B------:R-:W-:Y:S02]  /*12080*/  ISETP.GE.AND P3, PT, R2, R233, PT ;  /* 0x000000e90200720c */ /* 0x000fe40003f66270 */
[----:B------:R-:W-:Y:S02]  /*12090*/  FMNMX.FTZ R8, R184, R106, !PT ;  /* 0x0000006ab8087209 */ /* 0x000fe40007810000 */
[----:B------:R-:W-:Y:S02]  /*120a0*/  FMNMX.FTZ R9, R239, R9, !PT ;  /* 0x00000009ef097209 */ /* 0x000fe40007810000 */
[C---:B------:R-:W-:Y:S02]  /*120b0*/  ISETP.GE.OR P1, PT, R7.reuse, R235, !P1 ;  /* 0x000000eb0700720c */ /* 0x040fe40004f26670 */
[----:B------:R-:W-:Y:S02]  /*120c0*/  ISETP.GE.OR P6, PT, R7, R236, !P6 ;  /* 0x000000ec0700720c */ /* 0x000fe400077c6670 */
[----:B------:R-:W-:Y:S02]  /*120d0*/  FMNMX.FTZ R4, R201, R4, !PT ;  /* 0x00000004c9047209 */ /* 0x000fe40007810000 */
[----:B------:R-:W-:Y:S02]  /*120e0*/  ISETP.GE.OR P3, PT, R2, R237, !P3 ;  /* 0x000000ed0200720c */ /* 0x000fe40005f66670 */
[----:B------:R-:W-:Y:S02]  /*120f0*/  FMNMX.FTZ R7, R192, R8, !PT ;  /* 0x00000008c0077209 */ /* 0x000fe40007810000 */
[----:B------:R-:W-:Y:S02]  /*12100*/  FMNMX.FTZ R8, R241, R9, !PT ;  /* 0x00000009f1087209 */ /* 0x000fe40007810000 */
[----:B------:R-:W-:Y:S02]  /*12110*/  FMNMX.FTZ R4, R223, R4, !PT ;  /* 0x00000004df047209 */ /* 0x000fe40007810000 */
[----:B------:R-:W-:Y:S02]  /*12120*/  FSEL R250, R66, -INF , !P3 ;  /* 0xff80000042fa7808 */ /* 0x000fe40005800000 */
[----:B------:R-:W-:Y:S02]  /*12130*/  ISETP.GE.AND P2, PT, R0, R234, PT ;  /* 0x000000ea0000720c */ /* 0x000fe40003f46270 */
[----:B------:R-:W-:Y:S02]  /*12140*/  MOV R64, R105 ;  /* 0x0000006900407202 */ /* 0x000fe40000000f00 */
[----:B------:R-:W-:Y:S02]  /*12150*/  FMNMX.FTZ R8, R252, R8, !PT ;  /* 0x00000008fc087209 */ /* 0x000fe40007810000 */
[----:B------:R-:W-:Y:S02]  /*12160*/  ISETP.GE.AND P3, PT, R12, R232, PT ;  /* 0x000000e80c00720c */ /* 0x000fe40003f66270 */
[----:B------:R-:W-:Y:S02]  /*12170*/  FMNMX.FTZ R4, R240, R4, !PT ;  /* 0x00000004f0047209 */ /* 0x000fe40007810000 */
[----:B------:R-:W-:Y:S02]  /*12180*/  ISETP.GE.OR P2, PT, R0, R238, !P2 ;  /* 0x000000ee0000720c */ /* 0x000fe40005746670 */
[----:B------:R-:W-:Y:S02]  /*12190*/  FMNMX.FTZ R8, R64, R8, !PT ;  /* 0x0000000840087209 */ /* 0x000fe40007810000 */
[----:B------:R-:W-:Y:S02]  /*121a0*/  ISETP.GE.OR P3, PT, R12, R236, !P3 ;  /* 0x000000ec0c00720c */ /* 0x000fe40005f66670 */
[----:B------:R-:W-:Y:S02]  /*121b0*/  FMNMX.FTZ R7, R185, R7, !PT ;  /* 0x00000007b9077209 */ /* 0x000fe40007810000 */
[----:B------:R-:W-:Y:S02]  /*121c0*/  FMNMX.FTZ R4, R242, R4, !PT ;  /* 0x00000004f2047209 */ /* 0x000fe40007810000 */
[----:B------:R-:W-:Y:S02]  /*121d0*/  FSEL R249, R65, -INF , !P2 ;  /* 0xff80000041f97808 */ /* 0x000fe40005000000 */
[----:B------:R-:W-:Y:S02]  /*121e0*/  FSEL R210, R44, -INF , !P3 ;  /* 0xff8000002cd27808 */ /* 0x000fe40005800000 */
[----:B------:R-:W-:Y:S02]  /*121f0*/  FMNMX.FTZ R8, R248, R8, !PT ;  /* 0x00000008f8087209 */ /* 0x000fe40007810000 */
[----:B------:R-:W-:Y:S02]  /*12200*/  FSEL R216, R42, -INF , !P5 ;  /* 0xff8000002ad87808 */ /* 0x000fe40006800000 */
[C---:B------:R-:W-:Y:S02]  /*12210*/  ISETP.GE.AND P5, PT, R6.reuse, R232, PT ;  /* 0x000000e80600720c */ /* 0x040fe40003fa6270 */
[----:B------:R-:W-:Y:S02]  /*12220*/  ISETP.GE.AND P3, PT, R6, R231, PT ;  /* 0x000000e70600720c */ /* 0x000fe40003f66270 */
[----:B------:R-:W-:Y:S02]  /*12230*/  FMNMX.FTZ R7, R186, R7, !PT ;  /* 0x00000007ba077209 */ /* 0x000fe40007810000 */
[----:B------:R-:W-:Y:S02]  /*12240*/  MOV R65, R104 ;  /* 0x0000006800417202 */ /* 0x000fe40000000f00 */
[----:B------:R-:W-:Y:S02]  /*12250*/  FMNMX.FTZ R4, R243, R4, !PT ;  /* 0x00000004f3047209 */ /* 0x000fe40007810000 */
[----:B------:R-:W-:Y:S02]  /*12260*/  FMNMX.FTZ R9, R249, R8, !PT ;  /* 0x00000008f9097209 */ /* 0x000fe40007810000 */
[C---:B------:R-:W-:Y:S02]  /*12270*/  ISETP.GE.OR P5, PT, R6.reuse, R236, !P5 ;  /* 0x000000ec0600720c */ /* 0x040fe40006fa6670 */
[----:B------:R-:W-:Y:S01]  /*12280*/  ISETP.GE.OR P3, PT, R6, R235, !P3 ;  /* 0x000000eb0600720c */ /* 0x000fe20005f66670 */
[----:B------:R-:W1:Y:S01]  /*12290*/  SHFL.BFLY PT, R105, R9, 0x2, 0x1f ;  /* 0x0c401f0009697f89 */ /* 0x000e6200000e0000 */
[----:B------:R-:W-:Y:S02]  /*122a0*/  FMNMX.FTZ R7, R202, R7, !PT ;  /* 0x00000007ca077209 */ /* 0x000fe40007810000 */
[----:B------:R-:W-:Y:S02]  /*122b0*/  ISETP.GE.AND P2, PT, R0, R233, PT ;  /* 0x000000e90000720c */ /* 0x000fe40003f46270 */
[----:B------:R-:W-:Y:S02]  /*122c0*/  MOV R66, R103 ;  /* 0x0000006700427202 */ /* 0x000fe40000000f00 */
[----:B------:R-:W-:Y:S02]  /*122d0*/  FMNMX.FTZ R6, R65, R4, !PT ;  /* 0x0000000441067209 */ /* 0x000fe40007810000 */
[----:B------:R-:W-:Y:S02]  /*122e0*/  FMNMX.FTZ R7, R204, R7, !PT ;  /* 0x00000007cc077209 */ /* 0x000fe40007810000 */
[----:B------:R-:W-:Y:S02]  /*122f0*/  ISETP.GE.OR P2, PT, R0, R237, !P2 ;  /* 0x000000ed0000720c */ /* 0x000fe40005746670 */
[----:B------:R-:W-:Y:S02]  /*12300*/  FMNMX.FTZ R8, R66, R6, !PT ;  /* 0x0000000642087209 */ /* 0x000fe40007810000 */
[----:B------:R-:W-:Y:S02]  /*12310*/  FMNMX.FTZ R6, R203, R7, !PT ;  /* 0x00000007cb067209 */ /* 0x000fe40007810000 */
[----:B------:R-:W-:Y:S02]  /*12320*/  FSEL R251, R67, -INF , !P2 ;  /* 0xff80000043fb7808 */ /* 0x000fe40005000000 */
[----:B------:R-:W-:Y:S02]  /*12330*/  FMNMX.FTZ R7, R250, R8, !PT ;  /* 0x00000008fa077209 */ /* 0x000fe40007810000 */
[----:B------:R-:W-:Y:S02]  /*12340*/  FMNMX.FTZ R4, R189, R107, !PT ;  /* 0x0000006bbd047209 */ /* 0x000fe40007810000 */
[----:B------:R-:W-:Y:S02]  /*12350*/  FMNMX.FTZ R7, R251, R7, !PT ;  /* 0x00000007fb077209 */ /* 0x000fe40007810000 */
[----:B------:R-:W-:Y:S02]  /*12360*/  FMNMX.FTZ R4, R193, R4, !PT ;  /* 0x00000004c1047209 */ /* 0x000fe40007810000 */
[----:B------:R-:W-:Y:S01]  /*12370*/  FMNMX.FTZ R6, R205, R6, !PT ;  /* 0x00000006cd067209 */ /* 0x000fe20007810000 */
[----:B------:R-:W2:Y:S01]  /*12380*/  SHFL.BFLY PT, R104, R7, 0x2, 0x1f ;  /* 0x0c401f0007687f89 */ /* 0x000ea200000e0000 */
[----:B------:R-:W-:Y:S02]  /*12390*/  FMNMX.FTZ R4, R190, R4, !PT ;  /* 0x00000004be047209 */ /* 0x000fe40007810000 */
[----:B------:R-:W-:Y:S02]  /*123a0*/  FMNMX.FTZ R6, R213, R6, !PT ;  /* 0x00000006d5067209 */ /* 0x000fe40007810000 */
[----:B------:R-:W-:Y:S02]  /*123b0*/  FMNMX.FTZ R4, R191, R4, !PT ;  /* 0x00000004bf047209 */ /* 0x000fe40007810000 */
[----:B------:R-:W-:Y:S02]  /*123c0*/  FMNMX.FTZ R103, R214, R6, !PT ;  /* 0x00000006d6677209 */ /* 0x000fe40007810000 */
[----:B------:R-:W-:Y:S02]  /*123d0*/  FMNMX.FTZ R4, R212, R4, !PT ;  /* 0x00000004d4047209 */ /* 0x000fe40007810000 */
[----:B------:R-:W-:Y:S02]  /*123e0*/  ISETP.GE.AND P0, PT, R13, R231, PT ;  /* 0x000000e70d00720c */ /* 0x000fe40003f06270 */
[----:B------:R-:W-:Y:S02]  /*123f0*/  FMNMX.FTZ R4, R215, R4, !PT ;  /* 0x00000004d7047209 */ /* 0x000fe40007810000 */
[----:B------:R-:W-:Y:S02]  /*12400*/  ISETP.GE.OR P0, PT, R13, R235, !P0 ;  /* 0x000000eb0d00720c */ /* 0x000fe40004706670 */
[----:B------:R-:W-:Y:S02]  /*12410*/  FMNMX.FTZ R4, R211, R4, !PT ;  /* 0x00000004d3047209 */ /* 0x000fe40007810000 */
[----:B------:R-:W-:Y:S02]  /*12420*/  FSEL R207, R43, -INF , !P0 ;  /* 0xff8000002bcf7808 */ /* 0x000fe40004000000 */
[----:B------:R-:W-:Y:S02]  /*12430*/  FMNMX.FTZ R4, R220, R4, !PT ;  /* 0x00000004dc047209 */ /* 0x000fe40007810000 */
[----:B------:R-:W-:Y:S02]  /*12440*/  FSEL R219, R58, -INF , !P3 ;  /* 0xff8000003adb7808 */ /* 0x000fe40005800000 */
[----:B-1----:R-:W-:Y:S02]  /*12450*/  FMNMX.FTZ R105, R9, R105, !PT ;  /* 0x0000006909697209 */ /* 0x002fe40007810000 */
[----:B------:R-:W-:Y:S02]  /*12460*/  FMNMX.FTZ R4, R216, R4, !PT ;  /* 0x00000004d8047209 */ /* 0x000fe40007810000 */
[----:B--2---:R-:W-:Y:S01]  /*12470*/  FMNMX.FTZ R104, R7, R104, !PT ;  /* 0x0000006807687209 */ /* 0x004fe20007810000 */
[----:B------:R-:W1:Y:S01]  /*12480*/  SHFL.BFLY PT, R6, R105, 0x1, 0x1f ;  /* 0x0c201f0069067f89 */ /* 0x000e6200000e0000 */
[----:B------:R-:W-:Y:S02]  /*12490*/  FMNMX.FTZ R7, R207, R4, !PT ;  /* 0x00000004cf077209 */ /* 0x000fe40007810000 */
[----:B------:R-:W-:Y:S05]  /*124a0*/  FSEL R209, R45, -INF , !P6 ;  /* 0xff8000002dd17808 */ /* 0x000fea0007000000 */
[----:B------:R-:W2:Y:S01]  /*124b0*/  SHFL.BFLY PT, R4, R104, 0x1, 0x1f ;  /* 0x0c201f0068047f89 */ /* 0x000ea200000e0000 */
[C---:B------:R-:W-:Y:S02]  /*124c0*/  ISETP.GE.AND P2, PT, R12.reuse, R231, PT ;  /* 0x000000e70c00720c */ /* 0x040fe40003f46270 */
[C---:B------:R-:W-:Y:S02]  /*124d0*/  ISETP.GE.AND P6, PT, R5.reuse, R232, PT ;  /* 0x000000e80500720c */ /* 0x040fe40003fc6270 */
[----:B------:R-:W-:Y:S02]  /*124e0*/  ISETP.GE.OR P2, PT, R12, R235, !P2 ;  /* 0x000000eb0c00720c */ /* 0x000fe40005746670 */
[----:B------:R-:W-:Y:S02]  /*124f0*/  ISETP.GE.OR P6, PT, R5, R236, !P6 ;  /* 0x000000ec0500720c */ /* 0x000fe400077c6670 */
[----:B------:R-:W-:Y:S02]  /*12500*/  FSEL R206, R46, -INF , !P2 ;  /* 0xff8000002ece7808 */ /* 0x000fe40005000000 */
[----:B------:R-:W-:Y:S02]  /*12510*/  FSEL R244, R57, -INF , !P6 ;  /* 0xff80000039f47808 */ /* 0x000fe40007000000 */
[----:B------:R-:W-:Y:S02]  /*12520*/  ISETP.GE.AND P6, PT, R2, R232, PT ;  /* 0x000000e80200720c */ /* 0x000fe40003fc6270 */
[----:B------:R-:W-:Y:S02]  /*12530*/  FSEL R217, R56, -INF , !P5 ;  /* 0xff80000038d97808 */ /* 0x000fe40006800000 */
[----:B------:R-:W-:Y:S02]  /*12540*/  ISETP.GE.AND P5, PT, R5, R231, PT ;  /* 0x000000e70500720c */ /* 0x000fe40003fa6270 */
[----:B------:R-:W-:Y:S02]  /*12550*/  FSEL R208, R47, -INF , !P1 ;  /* 0xff8000002fd07808 */ /* 0x000fe40004800000 */
[----:B-1----:R-:W-:Y:S02]  /*12560*/  FMNMX.FTZ R105, R105, R6, !PT ;  /* 0x0000000669697209 */ /* 0x002fe40007810000 */
[----:B------:R-:W-:Y:S02]  /*12570*/  FMNMX.FTZ R7, R206, R7, !PT ;  /* 0x00000007ce077209 */ /* 0x000fe40007810000 */
[C---:B------:R-:W-:Y:S01]  /*12580*/  FSETP.NEU.FTZ.AND P3, PT, R105.reuse, -INF , PT ;  /* 0xff8000006900780b */ /* 0x040fe20003f7d000 */
[----:B------:R-:W-:Y:S01]  /*12590*/  FMUL.FTZ R109, R105, UR4 ;  /* 0x00000004696d7c20 */ /* 0x000fe20008410000 */
[----:B--2---:R-:W-:Y:S02]  /*125a0*/  FMNMX.FTZ R104, R104, R4, !PT ;  /* 0x0000000468687209 */ /* 0x004fe40007810000 */
[----:B------:R-:W-:Y:S02]  /*125b0*/  ISETP.GE.OR P6, PT, R2, R236, !P6 ;  /* 0x000000ec0200720c */ /* 0x000fe400077c6670 */
[----:B------:R-:W-:Y:S01]  /*125c0*/  FSEL R109, R109, RZ, P3 ;  /* 0x000000ff6d6d7208 */ /* 0x000fe20001800000 */
[----:B------:R-:W-:Y:S01]  /*125d0*/  FMUL.FTZ R110, R104, UR4 ;  /* 0x00000004686e7c20 */ /* 0x000fe20008410000 */
[----:B------:R-:W-:Y:S02]  /*125e0*/  ISETP.GE.AND P0, PT, R2, R231, PT ;  /* 0x000000e70200720c */ /* 0x000fe40003f06270 */
[----:B------:R-:W-:Y:S01]  /*125f0*/  FMNMX.FTZ R103, R210, R103, !PT ;  /* 0x00000067d2677209 */ /* 0x000fe20007810000 */
[--C-:B------:R-:W-:Y:S01]  /*12600*/  FFMA.FTZ R4, R182, UR4, -R109.reuse ;  /* 0x00000004b6047c23 */ /* 0x100fe2000801086d */
[----:B------:R-:W-:Y:S02]  /*12610*/  ISETP.GE.OR P5, PT, R5, R235, !P5 ;  /* 0x000000eb0500720c */ /* 0x000fe40006fa6670 */
[----:B------:R-:W-:Y:S01]  /*12620*/  FMNMX.FTZ R7, R208, R7, !PT ;  /* 0x00000007d0077209 */ /* 0x000fe20007810000 */
[----:B------:R1:W-:Y:S01]  /*12630*/  MUFU.EX2 R17, R4 ;  /* 0x0000000400117308 */ /* 0x0003e20000000800 */
[----:B------:R-:W-:Y:S02]  /*12640*/  FSEL R218, R60, -INF , !P6 ;  /* 0xff8000003cda7808 */ /* 0x000fe40007000000 */
[C---:B------:R-:W-:Y:S02]  /*12650*/  ISETP.GE.AND P6, PT, R0.reuse, R232, PT ;  /* 0x000000e80000720c */ /* 0x040fe40003fc6270 */
[----:B------:R-:W-:Y:S02]  /*12660*/  ISETP.GE.AND P1, PT, R0, R231, PT ;  /* 0x000000e70000720c */ /* 0x000fe40003f26270 */
[----:B------:R-:W-:Y:S02]  /*12670*/  FMNMX.FTZ R103, R209, R103, !PT ;  /* 0x00000067d1677209 */ /* 0x000fe40007810000 */
[----:B------:R-:W-:Y:S02]  /*12680*/  ISETP.GE.OR P0, PT, R2, R235, !P0 ;  /* 0x000000eb0200720c */ /* 0x000fe40004706670 */
[----:B------:R-:W-:Y:S02]  /*12690*/  FSEL R245, R59, -INF , !P5 ;  /* 0xff8000003bf57808 */ /* 0x000fe40006800000 */
[----:B------:R-:W-:Y:S02]  /*126a0*/  FMNMX.FTZ R2, R219, R7, !PT ;  /* 0x00000007db027209 */ /* 0x000fe40007810000 */
[----:B------:R-:W-:Y:S01]  /*126b0*/  FMNMX.FTZ R103, R217, R103, !PT ;  /* 0x00000067d9677209 */ /* 0x000fe20007810000 */
[--C-:B-1----:R-:W-:Y:S01]  /*126c0*/  FFMA.FTZ R4, R188, UR4, -R109.reuse ;  /* 0x00000004bc047c23 */ /* 0x102fe2000801086d */
[C---:B------:R-:W-:Y:S02]  /*126d0*/  ISETP.GE.OR P6, PT, R0.reuse, R236, !P6 ;  /* 0x000000ec0000720c */ /* 0x040fe400077c6670 */
[----:B------:R-:W-:Y:S01]  /*126e0*/  ISETP.GE.OR P1, PT, R0, R235, !P1 ;  /* 0x000000eb0000720c */ /* 0x000fe20004f26670 */
[----:B------:R1:W-:Y:S01]  /*126f0*/  MUFU.EX2 R15, R4 ;  /* 0x00000004000f7308 */ /* 0x0003e20000000800 */
[----:B------:R-:W-:Y:S02]  /*12700*/  FMNMX.FTZ R0, R245, R2, !PT ;  /* 0x00000002f5007209 */ /* 0x000fe40007810000 */
[----:B------:R-:W-:Y:S02]  /*12710*/  FSEL R247, R62, -INF , !P0 ;  /* 0xff8000003ef77808 */ /* 0x000fe40004000000 */
[----:B------:R-:W-:Y:S02]  /*12720*/  FMNMX.FTZ R103, R244, R103, !PT ;  /* 0x00000067f4677209 */ /* 0x000fe40007810000 */
[----:B------:R-:W-:Y:S02]  /*12730*/  FSEL R108, R63, -INF , !P1 ;  /* 0xff8000003f6c7808 */ /* 0x000fe40004800000 */
[----:B------:R-:W-:Y:S02]  /*12740*/  FSETP.NEU.FTZ.AND P2, PT, R104, -INF , PT ;  /* 0xff8000006800780b */ /* 0x000fe40003f5d000 */
[----:B------:R-:W-:Y:S02]  /*12750*/  FMNMX.FTZ R0, R247, R0, !PT ;  /* 0x00000000f7007209 */ /* 0x000fe40007810000 */
[----:B------:R-:W-:Y:S02]  /*12760*/  FSEL R246, R61, -INF , !P6 ;  /* 0xff8000003df67808 */ /* 0x000fe40007000000 */
[----:B------:R-:W-:Y:S02]  /*12770*/  FMNMX.FTZ R103, R218, R103, !PT ;  /* 0x00000067da677209 */ /* 0x000fe40007810000 */
[----:B------:R-:W-:Y:S02]  /*12780*/  FSEL R110, R110, RZ, P2 ;  /* 0x000000ff6e6e7208 */ /* 0x000fe40001000000 */
[----:B------:R-:W-:Y:S02]  /*12790*/  FMNMX.FTZ R0, R108, R0, !PT ;  /* 0x000000006c007209 */ /* 0x000fe40007810000 */
[----:B------:R-:W-:Y:S01]  /*127a0*/  FMNMX.FTZ R103, R246, R103, !PT ;  /* 0x00000067f6677209 */ /* 0x000fe20007810000 */
[--C-:B-1----:R-:W-:Y:S01]  /*127b0*/  FFMA.FTZ R4, R183, UR4, -R110.reuse ;  /* 0x00000004b7047c23 */ /* 0x102fe2000801086e */
[--C-:B------:R-:W-:Y:S01]  /*127c0*/  FFMA.FTZ R60, R201, UR4, -R110.reuse ;  /* 0x00000004c93c7c23 */ /* 0x100fe2000801086e */
[----:B------:R-:W1:Y:S02]  /*127d0*/  SHFL.BFLY PT, R2, R0, 0x2, 0x1f ;  /* 0x0c401f0000027f89 */ /* 0x000e6400000e0000 */
[----:B------:R2:W-:Y:S06]  /*127e0*/  MUFU.EX2 R188, R4 ;  /* 0x0000000400bc7308 */ /* 0x0005ec0000000800 */
[----:B------:R-:W3:Y:S01]  /*127f0*/  SHFL.BFLY PT, R5, R103, 0x2, 0x1f ;  /* 0x0c401f0067057f89 */ /* 0x000ee200000e0000 */
[--C-:B--2---:R-:W-:Y:S04]  /*12800*/  FFMA.FTZ R4, R187, UR4, -R110.reuse ;  /* 0x00000004bb047c23 */ /* 0x104fe8000801086e */
[----:B------:R2:W-:Y:S01]  /*12810*/  MUFU.EX2 R10, R4 ;  /* 0x00000004000a7308 */ /* 0x0005e20000000800 */
[----:B-1----:R-:W-:Y:S01]  /*12820*/  FMNMX.FTZ R0, R0, R2, !PT ;  /* 0x0000000200007209 */ /* 0x002fe20007810000 */
[--C-:B------:R-:W-:Y:S01]  /*12830*/  FFMA.FTZ R2, R101, UR4, -R109.reuse ;  /* 0x0000000465027c23 */ /* 0x100fe2000801086d */
[----:B---3--:R-:W-:Y:S07]  /*12840*/  FMNMX.FTZ R103, R103, R5, !PT ;  /* 0x0000000567677209 */ /* 0x008fee0007810000 */
[----:B------:R1:W-:Y:S01]  /*12850*/  MUFU.EX2 R67, R2 ;  /* 0x0000000200437308 */ /* 0x0003e20000000800 */
[----:B------:R-:W3:Y:S01]  /*12860*/  SHFL.BFLY PT, R5, R103, 0x1, 0x1f ;  /* 0x0c201f0067057f89 */ /* 0x000ee200000e0000 */
[----:B--2---:R-:W-:Y:S08]  /*12870*/  FFMA.FTZ R4, R102, UR4, -R109 ;  /* 0x0000000466047c23 */ /* 0x004ff0000801086d */
[----:B------:R2:W4:Y:S01]  /*12880*/  MUFU.EX2 R13, R4 ;  /* 0x00000004000d7308 */ /* 0x0005220000000800 */
[----:B-1----:R-:W1:Y:S01]  /*12890*/  SHFL.BFLY PT, R2, R0, 0x1, 0x1f ;  /* 0x0c201f0000027f89 */ /* 0x002e6200000e0000 */
[----:B---3--:R-:W-:Y:S04]  /*128a0*/  FMNMX.FTZ R103, R103, R5, !PT ;  /* 0x0000000567677209 */ /* 0x008fe80007810000 */
[C---:B------:R-:W-:Y:S01]  /*128b0*/  FSETP.NEU.FTZ.AND P1, PT, R103.reuse, -INF , PT ;  /* 0xff8000006700780b */ /* 0x040fe20003f3d000 */
[----:B------:R-:W-:Y:S01]  /*128c0*/  FMUL.FTZ R111, R103, UR4 ;  /* 0x00000004676f7c20 */ /* 0x000fe20008410000 */
[--C-:B--2---:R-:W-:Y:S01]  /*128d0*/  FFMA.FTZ R4, R180, UR4, -R110.reuse ;  /* 0x00000004b4047c23 */ /* 0x104fe2000801086e */
[----:B----4-:R-:W-:Y:S03]  /*128e0*/  F2FP.BF16.F32.PACK_AB R178, R13, R67 ;  /* 0x000000430db2723e */ /* 0x010fe600000010ff */
[----:B------:R-:W-:Y:S01]  /*128f0*/  FSEL R111, R111, RZ, P1 ;  /* 0x000000ff6f6f7208 */ /* 0x000fe20000800000 */
[----:B------:R2:W-:Y:S01]  /*12900*/  MUFU.EX2 R187, R4 ;  /* 0x0000000400bb7308 */ /* 0x0005e20000000800 */
[----:B-1----:R-:W-:Y:S03]  /*12910*/  FMNMX.FTZ R102, R0, R2, !PT ;  /* 0x0000000200667209 */ /* 0x002fe60007810000 */
[--C-:B------:R-:W-:Y:S01]  /*12920*/  FFMA.FTZ R0, R192, UR4, -R111.reuse ;  /* 0x00000004c0007c23 */ /* 0x100fe2000801086f */
[--C-:B------:R-:W-:Y:S01]  /*12930*/  FFMA.FTZ R2, R186, UR4, -R111.reuse ;  /* 0x00000004ba027c23 */ /* 0x100fe2000801086f */
[----:B------:R-:W-:Y:S04]  /*12940*/  FSETP.NEU.FTZ.AND P0, PT, R102, -INF , PT ;  /* 0xff8000006600780b */ /* 0x000fe80003f1d000 */
[----:B------:R1:W-:Y:S01]  /*12950*/  MUFU.EX2 R16, R0 ;  /* 0x0000000000107308 */ /* 0x0003e20000000800 */
[----:B--2---:R-:W-:Y:S09]  /*12960*/  FFMA.FTZ R4, R181, UR4, -R110 ;  /* 0x00000004b5047c23 */ /* 0x004ff2000801086e */
[----:B------:R-:W-:Y:S10]  /*12970*/  MUFU.EX2 R2, R2 ;  /* 0x0000000200027308 */ /* 0x000ff40000000800 */
[----:B------:R2:W-:Y:S01]  /*12980*/  MUFU.EX2 R11, R4 ;  /* 0x00000004000b7308 */ /* 0x0005e20000000800 */
[--C-:B-1----:R-:W-:Y:S01]  /*12990*/  FFMA.FTZ R0, R185, UR4, -R111.reuse ;  /* 0x00000004b9007c23 */ /* 0x102fe2000801086f */
[----:B------:R-:W-:Y:S08]  /*129a0*/  MOV R185, R17 ;  /* 0x0000001100b97202 */ /* 0x000ff00000000f00 */
[----:B------:R-:W1:Y:S01]  /*129b0*/  MUFU.EX2 R0, R0 ;  /* 0x0000000000007308 */ /* 0x000e620000000800 */
[----:B--2---:R-:W-:Y:S01]  /*129c0*/  FFMA.FTZ R4, R184, UR4, -R111 ;  /* 0x00000004b8047c23 */ /* 0x004fe2000801086f */
[----:B------:R-:W-:Y:S08]  /*129d0*/  FMUL.FTZ R184, R102, UR4 ;  /* 0x0000000466b87c20 */ /* 0x000ff00008410000 */
[----:B------:R-:W2:Y:S01]  /*129e0*/  MUFU.EX2 R14, R4 ;  /* 0x00000004000e7308 */ /* 0x000ea20000000800 */
[----:B------:R-:W-:Y:S02]  /*129f0*/  FSEL R184, R184, RZ, P0 ;  /* 0x000000ffb8b87208 */ /* 0x000fe40000000000 */
[----:B-1----:R-:W-:Y:S03]  /*12a00*/  MOV R186, R0 ;  /* 0x0000000000ba7202 */ /* 0x002fe60000000f00 */
[--C-:B------:R-:W-:Y:S04]  /*12a10*/  FFMA.FTZ R0, R189, UR4, -R184.reuse ;  /* 0x00000004bd007c23 */ /* 0x100fe800080108b8 */
[----:B------:R1:W-:Y:S02]  /*12a20*/  MUFU.EX2 R63, R0 ;  /* 0x00000000003f7308 */ /* 0x0003e40000000800 */
[--C-:B-1----:R-:W-:Y:S01]  /*12a30*/  FFMA.FTZ R0, R193, UR4, -R184.reuse ;  /* 0x00000004c1007c23 */ /* 0x102fe200080108b8 */
[----:B------:R-:W-:Y:S07]  /*12a40*/  MOV R193, R16 ;  /* 0x0000001000c17202 */ /* 0x000fee0000000f00 */
[----:B------:R1:W3:Y:S01]  /*12a50*/  MUFU.EX2 R192, R0 ;  /* 0x0000000000c07308 */ /* 0x0002e20000000800 */
[----:B--2---:R-:W-:Y:S01]  /*12a60*/  F2FP.BF16.F32.PACK_AB R180, R193, R14 ;  /* 0x0000000ec1b4723e */ /* 0x004fe200000010ff */
[--C-:B-1----:R-:W-:Y:S01]  /*12a70*/  FFMA.FTZ R0, R190, UR4, -R184.reuse ;  /* 0x00000004be007c23 */ /* 0x102fe200080108b8 */
[----:B------:R-:W-:Y:S01]  /*12a80*/  MOV R190, R2 ;  /* 0x0000000200be7202 */ /* 0x000fe20000000f00 */
[----:B------:R-:W-:Y:S01]  /*12a90*/  FFMA.FTZ R2, R191, UR4, -R184 ;  /* 0x00000004bf027c23 */ /* 0x000fe200080108b8 */
[----:B------:R-:W-:Y:S05]  /*12aa0*/  IMAD.MOV.U32 R191, RZ, RZ, R15 ;  /* 0x000000ffffbf7224 */ /* 0x000fea00078e000f */
[----:B------:R1:W-:Y:S01]  /*12ab0*/  MUFU.EX2 R189, R0 ;  /* 0x0000000000bd7308 */ /* 0x0003e20000000800 */
[----:B------:R-:W-:Y:S02]  /*12ac0*/  F2FP.BF16.F32.PACK_AB R182, R190, R186 ;  /* 0x000000babeb6723e */ /* 0x000fe400000010ff */
[----:B---3--:R-:W-:Y:S02]  /*12ad0*/  F2FP.BF16.F32.PACK_AB R181, R192, R63 ;  /* 0x0000003fc0b5723e */ /* 0x008fe400000010ff */
[----:B------:R-:W-:Y:S05]  /*12ae0*/  F2FP.BF16.F32.PACK_AB R176, R191, R185 ;  /* 0x000000b9bfb0723e */ /* 0x000fea00000010ff */
[----:B------:R2:W3:Y:S01]  /*12af0*/  MUFU.EX2 R62, R2 ;  /* 0x00000002003e7308 */ /* 0x0004e20000000800 */
[----:B-1----:R-:W-:Y:S05]  /*12b00*/  FSEL R0, R105, RZ, P3 ;  /* 0x000000ff69007208 */ /* 0x002fea0001800000 */
[----:B------:R-:W-:Y:S01]  /*12b10*/  FADD.FTZ R0, -R0, R3 ;  /* 0x0000000300007221 */ /* 0x000fe20000010100 */
[----:B--2---:R-:W-:Y:S03]  /*12b20*/  FSEL R2, R104, RZ, P2 ;  /* 0x000000ff68027208 */ /* 0x004fe60001000000 */
[----:B------:R-:W-:Y:S01]  /*12b30*/  FMUL.FTZ R3, R0, UR4 ;  /* 0x0000000400037c20 */ /* 0x000fe20008410000 */
[----:B------:R-:W-:Y:S02]  /*12b40*/  FSEL R0, R103, RZ, P1 ;  /* 0x000000ff67007208 */ /* 0x000fe40000800000 */
[----:B---3--:R-:W-:Y:S01]  /*12b50*/  F2FP.BF16.F32.PACK_AB R183, R62, R189 ;  /* 0x000000bd3eb7723e */ /* 0x008fe200000010ff */
[----:B------:R-:W-:Y:S01]  /*12b60*/  FADD.FTZ R2, -R2, R100 ;  /* 0x0000006402027221 */ /* 0x000fe20000010100 */
[----:B------:R1:W2:Y:S03]  /*12b70*/  MUFU.EX2 R101, R3 ;  /* 0x0000000300657308 */ /* 0x0002a60000000800 */
[----:B------:R-:W-:Y:S07]  /*12b80*/  FMUL.FTZ R2, R2, UR4 ;  /* 0x0000000402027c20 */ /* 0x000fee0008410000 */
[----:B------:R3:W4:Y:S01]  /*12b90*/  MUFU.EX2 R100, R2 ;  /* 0x0000000200647308 */ /* 0x0007220000000800 */
[----:B-1----:R-:W-:Y:S01]  /*12ba0*/  FADD.FTZ R3, -R0, R106 ;  /* 0x0000006a00037221 */ /* 0x002fe20000010100 */
[----:B------:R-:W-:Y:S01]  /*12bb0*/  FSEL R0, R102, RZ, P0 ;  /* 0x000000ff66007208 */ /* 0x000fe20000000000 */
[C---:B--2---:R-:W-:Y:S01]  /*12bc0*/  FMUL.FTZ R4, R101.reuse, R116 ;  /* 0x0000007465047220 */ /* 0x044fe20000410000 */
[----:B------:R-:W-:Y:S01]  /*12bd0*/  MOV R106, R11 ;  /* 0x0000000b006a7202 */ /* 0x000fe20000000f00 */
[C---:B------:R-:W-:Y:S01]  /*12be0*/  FMUL.FTZ R5, R101.reuse, R117 ;  /* 0x0000007565057220 */ /* 0x040fe20000410000 */
[----:B------:R-:W-:Y:S01]  /*12bf0*/  FMUL.FTZ R16, R101, R124 ;  /* 0x0000007c65107220 */ /* 0x000fe20000410000 */
[----:B------:R-:W-:Y:S01]  /*12c00*/  FADD.FTZ R0, -R0, R107 ;  /* 0x0000006b00007221 */ /* 0x000fe20000010100 */
[----:B------:R-:W-:Y:S01]  /*12c10*/  MOV R107, R10 ;  /* 0x0000000a006b7202 */ /* 0x000fe20000000f00 */
[----:B---3--:R-:W-:Y:S01]  /*12c20*/  FMUL.FTZ R2, R3, UR4 ;  /* 0x0000000403027c20 */ /* 0x008fe20008410000 */
[--C-:B------:R-:W-:Y:S01]  /*12c30*/  FFMA.FTZ R3, R194, UR4, -R109.reuse ;  /* 0x00000004c2037c23 */ /* 0x100fe2000801086d */
[----:B------:R-:W-:Y:S01]  /*12c40*/  FMUL.FTZ R0, R0, UR4 ;  /* 0x0000000400007c20 */ /* 0x000fe20008410000 */
[C---:B----4-:R-:W-:Y:S01]  /*12c50*/  FMUL.FTZ R6, R100.reuse, R118 ;  /* 0x0000007664067220 */ /* 0x050fe20000410000 */
[----:B------:R-:W-:Y:S01]  /*12c60*/  FMUL.FTZ R7, R100, R119 ;  /* 0x0000007764077220 */ /* 0x000fe20000410000 */
[----:B------:R1:W-:Y:S01]  /*12c70*/  MUFU.EX2 R61, R3 ;  /* 0x00000003003d7308 */ /* 0x0003e20000000800 */
[----:B------:R-:W-:Y:S01]  /*12c80*/  F2FP.BF16.F32.PACK_AB R177, R107, R188 ;  /* 0x000000bc6bb1723e */ /* 0x000fe200000010ff */
[C---:B------:R-:W-:Y:S01]  /*12c90*/  FMUL.FTZ R17, R101.reuse, R125 ;  /* 0x0000007d65117220 */ /* 0x040fe20000410000 */
[----:B------:R-:W-:Y:S01]  /*12ca0*/  F2FP.BF16.F32.PACK_AB R179, R106, R187 ;  /* 0x000000bb6ab3723e */ /* 0x000fe200000010ff */
[----:B------:R-:W-:Y:S01]  /*12cb0*/  LDSM.16.MT88.4 R116, [R224+0xb000] ;  /* 0x00b00000e074783b */ /* 0x000fe20000004200 */
[C---:B------:R-:W-:Y:S01]  /*12cc0*/  FMUL.FTZ R18, R100.reuse, R126 ;  /* 0x0000007e64127220 */ /* 0x040fe20000410000 */
[C---:B------:R-:W-:Y:S01]  /*12cd0*/  FMUL.FTZ R19, R100.reuse, R127 ;  /* 0x0000007f64137220 */ /* 0x040fe20000410000 */
[C---:B------:R-:W-:Y:S03]  /*12ce0*/  FMUL.FTZ R49, R101.reuse, R153 ;  /* 0x0000009965317220 */ /* 0x040fe60000410000 */
[----:B------:R-:W2:Y:S01]  /*12cf0*/  MUFU.EX2 R2, R2 ;  /* 0x0000000200027308 */ /* 0x000ea20000000800 */
[----:B------:R-:W-:Y:S01]  /*12d00*/  FMUL.FTZ R50, R100, R154 ;  /* 0x0000009a64327220 */ /* 0x000fe20000410000 */
[-C--:B------:R-:W-:Y:S01]  /*12d10*/  HMMA.16816.F32.BF16 R4, R176, R20.reuse, R4 ;  /* 0x00000014b004723c */ /* 0x080fe20000041804 */
[----:B------:R-:W-:Y:S01]  /*12d20*/  PLOP3.LUT P0, PT, PT, PT, UP0, 0x80, 0x0 ;  /* 0x000000000000781c */ /* 0x000fe20003f0f008 */
[----:B------:R-:W-:Y:S03]  /*12d30*/  LDSM.16.MT88.4 R124, [R226+0x9400] ;  /* 0x00940000e27c783b */ /* 0x000fe60000004200 */
[C---:B------:R-:W-:Y:S03]  /*12d40*/  FMUL.FTZ R48, R101.reuse, R152 ;  /* 0x0000009865307220 */ /* 0x040fe60000410000 */
[----:B------:R-:W3:Y:S03]  /*12d50*/  MUFU.EX2 R0, R0 ;  /* 0x0000000000007308 */ /* 0x000ee60000000800 */
[----:B-1----:R-:W-:Y:S01]  /*12d60*/  FFMA.FTZ R3, R196, UR4, -R109 ;  /* 0x00000004c4037c23 */ /* 0x002fe2000801086d */
[C---:B------:R-:W-:Y:S01]  /*12d70*/  FMUL.FTZ R32, R101.reuse, R136 ;  /* 0x0000008865207220 */ /* 0x040fe20000410000 */
[C---:B------:R-:W-:Y:S01]  /*12d80*/  FMUL.FTZ R34, R100.reuse, R138 ;  /* 0x0000008a64227220 */ /* 0x040fe20000410000 */
[----:B------:R-:W-:Y:S01]  /*12d90*/  MOV R138, R192 ;  /* 0x000000c0008a7202 */ /* 0x000fe20000000f00 */
[C---:B------:R-:W-:Y:S01]  /*12da0*/  FMUL.FTZ R33, R101.reuse, R137 ;  /* 0x0000008965217220 */ /* 0x040fe20000410000 */
[----:B------:R-:W-:Y:S01]  /*12db0*/  FMUL.FTZ R35, R100, R139 ;  /* 0x0000008b64237220 */ /* 0x000fe20000410000 */
[C---:B--2---:R-:W-:Y:S01]  /*12dc0*/  FMUL.FTZ R12, R2.reuse, R120 ;  /* 0x00000078020c7220 */ /* 0x044fe20000410000 */
[----:B------:R-:W-:Y:S01]  /*12dd0*/  MOV R120, R13 ;  /* 0x0000000d00787202 */ /* 0x000fe20000000f00 */
[C---:B------:R-:W-:Y:S01]  /*12de0*/  FMUL.FTZ R13, R2.reuse, R121 ;  /* 0x00000079020d7220 */ /* 0x040fe20000410000 */
[----:B------:R-:W-:Y:S01]  /*12df0*/  MOV R121, R14 ;  /* 0x0000000e00797202 */ /* 0x000fe20000000f00 */
[C---:B------:R-:W-:Y:S01]  /*12e00*/  FMUL.FTZ R8, R2.reuse, R112 ;  /* 0x0000007002087220 */ /* 0x040fe20000410000 */
[C---:B------:R-:W-:Y:S01]  /*12e10*/  FMUL.FTZ R9, R2.reuse, R113 ;  /* 0x0000007102097220 */ /* 0x040fe20000410000 */
[C---:B------:R-:W-:Y:S01]  /*12e20*/  FMUL.FTZ R29, R2.reuse, R141 ;  /* 0x0000008d021d7220 */ /* 0x040fe20000410000 */
[----:B------:R-:W-:Y:S01]  /*12e30*/  FMUL.FTZ R24, R2, R128 ;  /* 0x0000008002187220 */ /* 0x000fe20000410000 */
[C---:B---3--:R-:W-:Y:S01]  /*12e40*/  FMUL.FTZ R14, R0.reuse, R122 ;  /* 0x0000007a000e7220 */ /* 0x048fe20000410000 */
[C---:B------:R-:W-:Y:S01]  /*12e50*/  FMUL.FTZ R10, R0.reuse, R114 ;  /* 0x00000072000a7220 */ /* 0x040fe20000410000 */
[----:B------:R1:W-:Y:S01]  /*12e60*/  MUFU.EX2 R122, R3 ;  /* 0x00000003007a7308 */ /* 0x0003e20000000800 */
[----:B------:R-:W-:Y:S01]  /*12e70*/  FMUL.FTZ R11, R0, R115 ;  /* 0x00000073000b7220 */ /* 0x000fe20000410000 */
[----:B------:R-:W-:Y:S01]  /*12e80*/  FMUL.FTZ R25, R2, R129 ;  /* 0x0000008102197220 */ /* 0x000fe20000410000 */
[----:B------:R-:W2:Y:S01]  /*12e90*/  LDSM.16.MT88.4 R112, [R226+0xa000] ;  /* 0x00a00000e270783b */ /* 0x000ea20000004200 */
[C---:B------:R-:W-:Y:S01]  /*12ea0*/  FMUL.FTZ R26, R0.reuse, R130 ;  /* 0x00000082001a7220 */ /* 0x040fe20000410000 */
[----:B------:R-:W-:Y:S01]  /*12eb0*/  FMUL.FTZ R27, R0, R131 ;  /* 0x00000083001b7220 */ /* 0x000fe20000410000 */
[----:B------:R-:W-:Y:S01]  /*12ec0*/  FMUL.FTZ R51, R100, R155 ;  /* 0x0000009b64337220 */ /* 0x000fe20000410000 */
[----:B------:R-:W-:Y:S01]  /*12ed0*/  IMAD.MOV.U32 R139, RZ, RZ, R67 ;  /* 0x000000ffff8b7224 */ /* 0x000fe200078e0043 */
[C---:B------:R-:W-:Y:S02]  /*12ee0*/  HMMA.16816.F32.BF16 R8, R180.reuse, R20, R8 ;  /* 0x00000014b408723c */ /* 0x040fe40000041808 */
[----:B------:R3:W-:Y:S01]  /*12ef0*/  MUFU.EX2 R137, R60 ;  /* 0x0000003c00897308 */ /* 0x0007e20000000800 */
[----:B------:R-:W-:Y:S01]  /*12f00*/  LDSM.16.MT88.4 R128, [R224+0xa400] ;  /* 0x00a40000e080783b */ /* 0x000fe20000004200 */
[----:B------:R-:W-:Y:S01]  /*12f10*/  FMUL.FTZ R15, R0, R123 ;  /* 0x0000007b000f7220 */ /* 0x000fe20000410000 */
[----:B------:R-:W-:Y:S01]  /*12f20*/  FMUL.FTZ R67, R100, R171 ;  /* 0x000000ab64437220 */ /* 0x000fe20000410000 */
[----:B------:R-:W-:Y:S01]  /*12f30*/  FMUL.FTZ R56, R2, R160 ;  /* 0x000000a002387220 */ /* 0x000fe20000410000 */
[C---:B------:R-:W-:Y:S01]  /*12f40*/  FMUL.FTZ R20, R101.reuse, R132 ;  /* 0x0000008465147220 */ /* 0x040fe20000410000 */
[C---:B------:R-:W-:Y:S03]  /*12f50*/  FMUL.FTZ R21, R101.reuse, R133 ;  /* 0x0000008565157220 */ /* 0x040fe60000410000 */
[-C--:B------:R-:W-:Y:S03]  /*12f60*/  HMMA.16816.F32.BF16 R12, R180, R22.reuse, R12 ;  /* 0x00000016b40c723c */ /* 0x080fe6000004180c */
[----:B-1----:R-:W-:Y:S01]  /*12f70*/  FFMA.FTZ R3, R200, UR4, -R110 ;  /* 0x00000004c8037c23 */ /* 0x002fe2000801086e */
[----:B------:R-:W-:Y:S02]  /*12f80*/  IMAD.MOV.U32 R200, RZ, RZ, R64 ;  /* 0x000000ffffc87224 */ /* 0x000fe400078e0040 */
[C---:B------:R-:W-:Y:S01]  /*12f90*/  FMUL.FTZ R64, R101.reuse, R168 ;  /* 0x000000a865407220 */ /* 0x040fe20000410000 */
[C---:B------:R-:W-:Y:S01]  /*12fa0*/  HMMA.16816.F32.BF16 R16, R176.reuse, R22, R16 ;  /* 0x00000016b010723c */ /* 0x040fe20000041810 */
[----:B------:R1:W-:Y:S03]  /*12fb0*/  MUFU.EX2 R58, R3 ;  /* 0x00000003003a7308 */ /* 0x0003e60000000800 */
[C---:B------:R-:W-:Y:S01]  /*12fc0*/  FMUL.FTZ R43, R0.reuse, R147 ;  /* 0x00000093002b7220 */ /* 0x040fe20000410000 */
[----:B------:R-:W-:Y:S02]  /*12fd0*/  FMUL.FTZ R42, R0, R146 ;  /* 0x00000092002a7220 */ /* 0x000fe40000410000 */
[C---:B------:R-:W-:Y:S01]  /*12fe0*/  FMUL.FTZ R22, R100.reuse, R134 ;  /* 0x0000008664167220 */ /* 0x040fe20000410000 */
[----:B------:R-:W-:Y:S03]  /*12ff0*/  FMUL.FTZ R23, R100, R135 ;  /* 0x0000008764177220 */ /* 0x000fe60000410000 */
[C---:B------:R-:W-:Y:S01]  /*13000*/  FMUL.FTZ R57, R2.reuse, R161 ;  /* 0x000000a102397220 */ /* 0x040fe20000410000 */
[----:B---3--:R-:W-:Y:S01]  /*13010*/  FMUL.FTZ R60, R2, R172 ;  /* 0x000000ac023c7220 */ /* 0x008fe20000410000 */
[----:B------:R-:W-:Y:S02]  /*13020*/  IMAD.MOV.U32 R172, RZ, RZ, R139 ;  /* 0x000000ffffac7224 */ /* 0x000fe400078e008b */
[----:B------:R-:W-:Y:S01]  /*13030*/  FMUL.FTZ R68, R101, R68 ;  /* 0x0000004465447220 */ /* 0x000fe20000410000 */
[-C--:B------:R-:W-:Y:S03]  /*13040*/  HMMA.16816.F32.BF16 R20, R176, R36.reuse, R20 ;  /* 0x00000024b014723c */ /* 0x080fe60000041814 */
[----:B-1----:R-:W-:Y:S01]  /*13050*/  FFMA.FTZ R3, R195, UR4, -R109 ;  /* 0x00000004c3037c23 */ /* 0x002fe2000801086d */
[----:B------:R-:W-:Y:S01]  /*13060*/  FMUL.FTZ R69, R101, R69 ;  /* 0x0000004565457220 */ /* 0x000fe20000410000 */
[----:B------:R-:W-:Y:S01]  /*13070*/  FMUL.FTZ R70, R100, R70 ;  /* 0x0000004664467220 */ /* 0x000fe20000410000 */
[C---:B------:R-:W-:Y:S01]  /*13080*/  HMMA.16816.F32.BF16 R24, R180.reuse, R36, R24 ;  /* 0x00000024b418723c */ /* 0x040fe20000041818 */
[----:B------:R1:W-:Y:S04]  /*13090*/  MUFU.EX2 R132, R3 ;  /* 0x0000000300847308 */ /* 0x0003e80000000800 */
[----:B------:R-:W-:Y:S01]  /*130a0*/  FMUL.FTZ R28, R2, R140 ;  /* 0x0000008c021c7220 */ /* 0x000fe20000410000 */
[----:B------:R-:W-:Y:S01]  /*130b0*/  FMUL.FTZ R30, R0, R142 ;  /* 0x0000008e001e7220 */ /* 0x000fe20000410000 */
[----:B------:R-:W-:Y:S01]  /*130c0*/  FFMA.FTZ R36, R197, UR4, -R110 ;  /* 0x00000004c5247c23 */ /* 0x000fe2000801086e */
[C---:B------:R-:W-:Y:S03]  /*130d0*/  FMUL.FTZ R37, R101.reuse, R149 ;  /* 0x0000009565257220 */ /* 0x040fe60000410000 */
[----:B------:R3:W4:Y:S01]  /*130e0*/  MUFU.EX2 R59, R36 ;  /* 0x00000024003b7308 */ /* 0x0007220000000800 */
[----:B------:R-:W-:Y:S01]  /*130f0*/  MOV R149, R106 ;  /* 0x0000006a00957202 */ /* 0x000fe20000000f00 */
[----:B------:R-:W-:Y:S01]  /*13100*/  FFMA.FTZ R106, R204, UR4, -R111 ;  /* 0x00000004cc6a7c23 */ /* 0x000fe2000801086f */
[----:B------:R-:W-:Y:S01]  /*13110*/  FMUL.FTZ R31, R0, R143 ;  /* 0x0000008f001f7220 */ /* 0x000fe20000410000 */
[----:B------:R-:W-:Y:S01]  /*13120*/  MOV R140, R193 ;  /* 0x000000c1008c7202 */ /* 0x000fe20000000f00 */
[----:B------:R-:W-:Y:S01]  /*13130*/  FMUL.FTZ R71, R100, R71 ;  /* 0x0000004764477220 */ /* 0x000fe20000410000 */
[----:B------:R-:W-:Y:S01]  /*13140*/  FMUL.FTZ R72, R2, R72 ;  /* 0x0000004802487220 */ /* 0x000fe20000410000 */
[----:B-1----:R-:W-:Y:S03]  /*13150*/  FFMA.FTZ R3, R198, UR4, -R109 ;  /* 0x00000004c6037c23 */ /* 0x002fe6000801086d */
[----:B------:R1:W-:Y:S01]  /*13160*/  MUFU.EX2 R160, R106 ;  /* 0x0000006a00a07308 */ /* 0x0003e20000000800 */
[----:B------:R-:W-:Y:S01]  /*13170*/  FMUL.FTZ R73, R2, R73 ;  /* 0x0000004902497220 */ /* 0x000fe20000410000 */
[-C--:B------:R-:W-:Y:S03]  /*13180*/  HMMA.16816.F32.BF16 R28, R180, R38.reuse, R28 ;  /* 0x00000026b41c723c */ /* 0x080fe6000004181c */
[C---:B------:R-:W-:Y:S01]  /*13190*/  FMUL.FTZ R74, R0.reuse, R74 ;  /* 0x0000004a004a7220 */ /* 0x040fe20000410000 */
[----:B------:R-:W-:Y:S01]  /*131a0*/  FMUL.FTZ R75, R0, R75 ;  /* 0x0000004b004b7220 */ /* 0x000fe20000410000 */
[----:B------:R-:W-:Y:S01]  /*131b0*/  FMUL.FTZ R76, R2, R76 ;  /* 0x0000004c024c7220 */ /* 0x000fe20000410000 */
[C---:B------:R-:W-:Y:S02]  /*131c0*/  HMMA.16816.F32.BF16 R32, R176.reuse, R38, R32 ;  /* 0x00000026b020723c */ /* 0x040fe40000041820 */
[----:B------:R5:W-:Y:S03]  /*131d0*/  MUFU.EX2 R141, R3 ;  /* 0x00000003008d7308 */ /* 0x000be60000000800 */
[----:B---3--:R-:W-:Y:S01]  /*131e0*/  FMUL.FTZ R36, R101, R148 ;  /* 0x0000009465247220 */ /* 0x008fe20000410000 */
[----:B------:R-:W-:Y:S01]  /*131f0*/  MOV R148, R63 ;  /* 0x0000003f00947202 */ /* 0x000fe20000000f00 */
[C---:B------:R-:W-:Y:S01]  /*13200*/  FMUL.FTZ R63, R0.reuse, R175 ;  /* 0x000000af003f7220 */ /* 0x040fe20000410000 */
[----:B----4-:R-:W-:Y:S03]  /*13210*/  MOV R146, R59 ;  /* 0x0000003b00927202 */ /* 0x010fe60000000f00 */
[----:B------:R-:W-:Y:S01]  /*13220*/  FMUL.FTZ R59, R0, R163 ;  /* 0x000000a3003b7220 */ /* 0x000fe20000410000 */
[----:B-1----:R-:W-:Y:S01]  /*13230*/  FFMA.FTZ R106, R211, UR4, -R184 ;  /* 0x00000004d36a7c23 */ /* 0x002fe200080108b8 */
[C---:B------:R-:W-:Y:S01]  /*13240*/  FMUL.FTZ R38, R100.reuse, R150 ;  /* 0x0000009664267220 */ /* 0x040fe20000410000 */
[----:B------:R-:W-:Y:S01]  /*13250*/  MOV R150, R191 ;  /* 0x000000bf00967202 */ /* 0x000fe20000000f00 */
[----:B------:R-:W-:Y:S01]  /*13260*/  FMUL.FTZ R39, R100, R151 ;  /* 0x0000009764277220 */ /* 0x000fe20000410000 */
[----:B------:R-:W-:Y:S01]  /*13270*/  MOV R151, R190 ;  /* 0x000000be00977202 */ /* 0x000fe20000000f00 */
[C---:B------:R-:W-:Y:S01]  /*13280*/  FMUL.FTZ R40, R2.reuse, R144 ;  /* 0x0000009002287220 */ /* 0x040fe20000410000 */
[----:B-----5:R-:W-:Y:S01]  /*13290*/  FFMA.FTZ R3, R199, UR4, -R110 ;  /* 0x00000004c7037c23 */ /* 0x020fe2000801086e */
[C---:B------:R-:W-:Y:S01]  /*132a0*/  FMUL.FTZ R41, R2.reuse, R145 ;  /* 0x0000009102297220 */ /* 0x040fe20000410000 */
[----:B------:R-:W-:Y:S01]  /*132b0*/  MUFU.EX2 R135, R106 ;  /* 0x0000006a00877308 */ /* 0x000fe20000000800 */
[C---:B------:R-:W-:Y:S01]  /*132c0*/  FMUL.FTZ R77, R2.reuse, R77 ;  /* 0x0000004d024d7220 */ /* 0x040fe20000410000 */
[-C--:B------:R-:W-:Y:S03]  /*132d0*/  HMMA.16816.F32.BF16 R36, R176, R52.reuse, R36 ;  /* 0x00000034b024723c */ /* 0x080fe60000041824 */
[C---:B------:R-:W-:Y:S01]  /*132e0*/  FMUL.FTZ R44, R2.reuse, R156 ;  /* 0x0000009c022c7220 */ /* 0x040fe20000410000 */
[----:B------:R-:W-:Y:S01]  /*132f0*/  FMUL.FTZ R45, R2, R157 ;  /* 0x0000009d022d7220 */ /* 0x000fe20000410000 */
[C---:B------:R-:W-:Y:S01]  /*13300*/  FMUL.FTZ R46, R0.reuse, R158 ;  /* 0x0000009e002e7220 */ /* 0x040fe20000410000 */
[C---:B------:R-:W-:Y:S02]  /*13310*/  HMMA.16816.F32.BF16 R40, R180.reuse, R52, R40 ;  /* 0x00000034b428723c */ /* 0x040fe40000041828 */
[----:B------:R1:W-:Y:S03]  /*13320*/  MUFU.EX2 R133, R3 ;  /* 0x0000000300857308 */ /* 0x0003e60000000800 */
[----:B------:R-:W-:Y:S01]  /*13330*/  FMUL.FTZ R47, R0, R159 ;  /* 0x0000009f002f7220 */ /* 0x000fe20000410000 */
[----:B------:R-:W-:Y:S01]  /*13340*/  MOV R157, R65 ;  /* 0x00000041009d7202 */ /* 0x000fe20000000f00 */
[C---:B------:R-:W-:Y:S01]  /*13350*/  FMUL.FTZ R65, R101.reuse, R169 ;  /* 0x000000a965417220 */ /* 0x040fe20000410000 */
[C---:B------:R-:W-:Y:S03]  /*13360*/  FMUL.FTZ R52, R101.reuse, R164 ;  /* 0x000000a465347220 */ /* 0x040fe60000410000 */
[C---:B------:R-:W-:Y:S01]  /*13370*/  FMUL.FTZ R53, R101.reuse, R165 ;  /* 0x000000a565357220 */ /* 0x040fe20000410000 */
[-C--:B------:R-:W-:Y:S03]  /*13380*/  HMMA.16816.F32.BF16 R44, R180, R54.reuse, R44 ;  /* 0x00000036b42c723c */ /* 0x080fe6000004182c */
[----:B------:R-:W-:Y:S01]  /*13390*/  MOV R156, R66 ;  /* 0x00000042009c7202 */ /* 0x000fe20000000f00 */
[----:B------:R-:W-:Y:S01]  /*133a0*/  FMUL.FTZ R66, R100, R170 ;  /* 0x000000aa64427220 */ /* 0x000fe20000410000 */
[----:B------:R-:W-:Y:S01]  /*133b0*/  FMUL.FTZ R78, R0, R78 ;  /* 0x0000004e004e7220 */ /* 0x000fe20000410000 */
[C---:B------:R-:W-:Y:S01]  /*133c0*/  HMMA.16816.F32.BF16 R48, R176.reuse, R54, R48 ;  /* 0x00000036b030723c */ /* 0x040fe20000041830 */
[----:B------:R-:W-:Y:S04]  /*133d0*/  LDSM.16.MT88.4 R168, [R226+0xac00] ;  /* 0x00ac0000e2a8783b */ /* 0x000fe80000004200 */
[--C-:B-1----:R-:W-:Y:S01]  /*133e0*/  FFMA.FTZ R3, R202, UR4, -R111.reuse ;  /* 0x00000004ca037c23 */ /* 0x102fe2000801086f */
[----:B------:R-:W-:Y:S01]  /*133f0*/  MOV R161, R58 ;  /* 0x0000003a00a17202 */ /* 0x000fe20000000f00 */
[C---:B------:R-:W-:Y:S01]  /*13400*/  FMUL.FTZ R54, R100.reuse, R166 ;  /* 0x000000a664367220 */ /* 0x040fe20000410000 */
[----:B------:R-:W-:Y:S01]  /*13410*/  FMUL.FTZ R55, R100, R167 ;  /* 0x000000a764377220 */ /* 0x000fe20000410000 */
[----:B------:R1:W-:Y:S02]  /*13420*/  MUFU.EX2 R147, R3 ;  /* 0x0000000300937308 */ /* 0x0003e40000000800 */
[C---:B------:R-:W-:Y:S01]  /*13430*/  FMUL.FTZ R58, R0.reuse, R162 ;  /* 0x000000a2003a7220 */ /* 0x040fe20000410000 */
[C---:B------:R-:W-:Y:S01]  /*13440*/  FMUL.FTZ R79, R0.reuse, R79 ;  /* 0x0000004f004f7220 */ /* 0x040fe20000410000 */
[C---:B------:R-:W-:Y:S01]  /*13450*/  FMUL.FTZ R80, R101.reuse, R80 ;  /* 0x0000005065507220 */ /* 0x040fe20000410000 */
[----:B------:R-:W-:Y:S01]  /*13460*/  FMUL.FTZ R81, R101, R81 ;  /* 0x0000005165517220 */ /* 0x000fe20000410000 */
[-C--:B--2---:R-:W-:Y:S03]  /*13470*/  HMMA.16816.F32.BF16 R52, R176, R112.reuse, R52 ;  /* 0x00000070b034723c */ /* 0x084fe60000041834 */
[----:B------:R-:W-:Y:S01]  /*13480*/  MOV R144, R62 ;  /* 0x0000003e00907202 */ /* 0x000fe20000000f00 */
[----:B------:R-:W-:Y:S01]  /*13490*/  FMUL.FTZ R62, R0, R174 ;  /* 0x000000ae003e7220 */ /* 0x000fe20000410000 */
[----:B------:R-:W-:Y:S01]  /*134a0*/  MOV R145, R61 ;  /* 0x0000003d00917202 */ /* 0x000fe20000000f00 */
[C---:B------:R-:W-:Y:S05]  /*134b0*/  HMMA.16816.F32.BF16 R56, R180.reuse, R112, R56 ;  /* 0x00000070b438723c */ /* 0x040fea0000041838 */
[----:B-1----:R-:W-:Y:S01]  /*134c0*/  FFMA.FTZ R3, R203, UR4, -R111 ;  /* 0x00000004cb037c23 */ /* 0x002fe2000801086f */
[----:B------:R-:W-:Y:S01]  /*134d0*/  FMUL.FTZ R61, R2, R173 ;  /* 0x000000ad023d7220 */ /* 0x000fe20000410000 */
[----:B------:R-:W-:Y:S01]  /*134e0*/  MOV R173, R138 ;  /* 0x0000008a00ad7202 */ /* 0x000fe20000000f00 */
[C---:B------:R-:W-:Y:S01]  /*134f0*/  FMUL.FTZ R82, R100.reuse, R82 ;  /* 0x0000005264527220 */ /* 0x040fe20000410000 */
[----:B------:R1:W-:Y:S02]  /*13500*/  MUFU.EX2 R134, R3 ;  /* 0x0000000300867308 */ /* 0x0003e40000000800 */
[C---:B------:R-:W-:Y:S01]  /*13510*/  FMUL.FTZ R83, R100.reuse, R83 ;  /* 0x0000005364537220 */ /* 0x040fe20000410000 */
[----:B------:R-:W-:Y:S01]  /*13520*/  MOV R162, R122 ;  /* 0x0000007a00a27202 */ /* 0x000fe20000000f00 */
[-C--:B------:R-:W-:Y:S03]  /*13530*/  HMMA.16816.F32.BF16 R60, R180, R114.reuse, R60 ;  /* 0x00000072b43c723c */ /* 0x080fe6000004183c */
[----:B------:R-:W-:Y:S02]  /*13540*/  IMAD.MOV.U32 R142, RZ, RZ, R121 ;  /* 0x000000ffff8e7224 */ /* 0x000fe400078e0079 */
[C---:B------:R-:W-:Y:S01]  /*13550*/  FMUL.FTZ R84, R101.reuse, R84 ;  /* 0x0000005465547220 */ /* 0x040fe20000410000 */
[----:B------:R-:W-:Y:S01]  /*13560*/  FMUL.FTZ R85, R101, R85 ;  /* 0x0000005565557220 */ /* 0x000fe20000410000 */
[C---:B------:R-:W-:Y:S01]  /*13570*/  HMMA.16816.F32.BF16 R64, R176.reuse, R114, R64 ;  /* 0x00000072b040723c */ /* 0x040fe20000041840 */
[----:B------:R-:W2:Y:S03]  /*13580*/  LDSM.16.MT88.4 R112, [R226+0xb000] ;  /* 0x00b00000e270783b */ /* 0x000ea60000004200 */
[C---:B------:R-:W-:Y:S02]  /*13590*/  FMUL.FTZ R86, R100.reuse, R86 ;  /* 0x0000005664567220 */ /* 0x040fe40000410000 */
[-C--:B------:R-:W-:Y:S05]  /*135a0*/  HMMA.16816.F32.BF16 R68, R176, R116.reuse, R68 ;  /* 0x00000074b044723c */ /* 0x080fea0000041844 */
[----:B-1----:R-:W-:Y:S01]  /*135b0*/  FFMA.FTZ R3, R205, UR4, -R111 ;  /* 0x00000004cd037c23 */ /* 0x002fe2000801086f */
[C---:B------:R-:W-:Y:S03]  /*135c0*/  HMMA.16816.F32.BF16 R72, R180.reuse, R116, R72 ;  /* 0x00000074b448723c */ /* 0x040fe60000041848 */
[----:B------:R1:W3:Y:S02]  /*135d0*/  MUFU.EX2 R175, R3 ;  /* 0x0000000300af7308 */ /* 0x0002e40000000800 */
[----:B------:R-:W-:Y:S01]  /*135e0*/  FMUL.FTZ R87, R100, R87 ;  /* 0x0000005764577220 */ /* 0x000fe20000410000 */
[-C--:B------:R-:W-:Y:S05]  /*135f0*/  HMMA.16816.F32.BF16 R76, R180, R118.reuse, R76 ;  /* 0x00000076b44c723c */ /* 0x080fea000004184c */
[C---:B------:R-:W-:Y:S01]  /*13600*/  FMUL.FTZ R88, R2.reuse, R88 ;  /* 0x0000005802587220 */ /* 0x040fe20000410000 */
[C---:B------:R-:W-:Y:S01]  /*13610*/  HMMA.16816.F32.BF16 R80, R176.reuse, R118, R80 ;  /* 0x00000076b050723c */ /* 0x040fe20000041850 */
[----:B------:R-:W4:Y:S04]  /*13620*/  LDSM.16.MT88.4 R116, [R224+0x9400] ;  /* 0x00940000e074783b */ /* 0x000f280000004200 */
[----:B------:R-:W-:Y:S01]  /*13630*/  FMUL.FTZ R89, R2, R89 ;  /* 0x0000005902597220 */ /* 0x000fe20000410000 */
[C---:B------:R-:W-:Y:S01]  /*13640*/  FMUL.FTZ R90, R0.reuse, R90 ;  /* 0x0000005a005a7220 */ /* 0x040fe20000410000 */
[----:B------:R-:W-:Y:S01]  /*13650*/  FMUL.FTZ R91, R0, R91 ;  /* 0x0000005b005b7220 */ /* 0x000fe20000410000 */
[--C-:B-1----:R-:W-:Y:S03]  /*13660*/  FFMA.FTZ R3, R212, UR4, -R184.reuse ;  /* 0x00000004d4037c23 */ /* 0x102fe600080108b8 */
[----:B---3--:R-:W-:Y:S01]  /*13670*/  F2FP.BF16.F32.PACK_AB R122, R175, R134 ;  /* 0x00000086af7a723e */ /* 0x008fe200000010ff */
[----:B------:R1:W-:Y:S01]  /*13680*/  MUFU.EX2 R163, R3 ;  /* 0x0000000300a37308 */ /* 0x0003e20000000800 */
[C---:B------:R-:W-:Y:S01]  /*13690*/  FMUL.FTZ R92, R2.reuse, R92 ;  /* 0x0000005c025c7220 */ /* 0x040fe20000410000 */
[----:B------:R-:W-:Y:S01]  /*136a0*/  FMUL.FTZ R93, R2, R93 ;  /* 0x0000005d025d7220 */ /* 0x000fe20000410000 */
[C---:B------:R-:W-:Y:S01]  /*136b0*/  FMUL.FTZ R94, R0.reuse, R94 ;  /* 0x0000005e005e7220 */ /* 0x040fe20000410000 */
[----:B------:R-:W-:Y:S01]  /*136c0*/  FMUL.FTZ R95, R0, R95 ;  /* 0x0000005f005f7220 */ /* 0x000fe20000410000 */
[-C--:B--2---:R-:W-:Y:S03]  /*136d0*/  HMMA.16816.F32.BF16 R84, R176, R112.reuse, R84 ;  /* 0x00000070b054723c */ /* 0x084fe60000041854 */
[C---:B------:R-:W-:Y:S01]  /*136e0*/  FMUL.FTZ R96, R101.reuse, R96 ;  /* 0x0000006065607220 */ /* 0x040fe20000410000 */
[----:B------:R-:W-:Y:S01]  /*136f0*/  FMUL.FTZ R97, R101, R97 ;  /* 0x0000006165617220 */ /* 0x000fe20000410000 */
[C---:B------:R-:W-:Y:S01]  /*13700*/  FMUL.FTZ R98, R100.reuse, R98 ;  /* 0x0000006264627220 */ /* 0x040fe20000410000 */
[C---:B------:R-:W-:Y:S05]  /*13710*/  HMMA.16816.F32.BF16 R88, R180.reuse, R112, R88 ;  /* 0x00000070b458723c */ /* 0x040fea0000041858 */
[----:B------:R-:W-:Y:S01]  /*13720*/  FMUL.FTZ R99, R100, R99 ;  /* 0x0000006364637220 */ /* 0x000fe20000410000 */
[-C--:B------:R-:W-:Y:S05]  /*13730*/  HMMA.16816.F32.BF16 R92, R180, R114.reuse, R92 ;  /* 0x00000072b45c723c */ /* 0x080fea000004185c */
[--C-:B-1----:R-:W-:Y:S01]  /*13740*/  FFMA.FTZ R3, R215, UR4, -R184.reuse ;  /* 0x00000004d7037c23 */ /* 0x102fe200080108b8 */
[----:B------:R-:W-:Y:S03]  /*13750*/  HMMA.16816.F32.BF16 R96, R176, R114, R96 ;  /* 0x00000072b060723c */ /* 0x000fe60000041860 */
[----:B------:R1:W2:Y:S02]  /*13760*/  MUFU.EX2 R152, R3 ;  /* 0x0000000300987308 */ /* 0x0002a40000000800 */
[----:B------:R-:W-:Y:S02]  /*13770*/  F2FP.BF16.F32.PACK_AB R112, R162, R145 ;  /* 0x00000091a270723e */ /* 0x000fe400000010ff */
[----:B------:R-:W-:Y:S04]  /*13780*/  F2FP.BF16.F32.PACK_AB R114, R141, R132 ;  /* 0x000000848d72723e */ /* 0x000fe800000010ff */
[----:B------:R-:W-:Y:S02]  /*13790*/  F2FP.BF16.F32.PACK_AB R115, R137, R133 ;  /* 0x000000858973723e */ /* 0x000fe400000010ff */
[----:B------:R-:W-:Y:S02]  /*137a0*/  F2FP.BF16.F32.PACK_AB R113, R161, R146 ;  /* 0x00000092a171723e */ /* 0x000fe400000010ff */
[----:B------:R-:W-:Y:S02]  /*137b0*/  MOV R143, R120 ;  /* 0x00000078008f7202 */ /* 0x000fe40000000f00 */
[----:B------:R-:W-:Y:S02]  /*137c0*/  F2FP.BF16.F32.PACK_AB R120, R160, R147 ;  /* 0x00000093a078723e */ /* 0x000fe400000010ff */
[----:B------:R-:W-:Y:S01]  /*137d0*/  MOV R174, R140 ;  /* 0x0000008c00ae7202 */ /* 0x000fe20000000f00 */
[-C--:B----4-:R-:W-:Y:S05]  /*137e0*/  HMMA.16816.F32.BF16 R4, R112, R116.reuse, R4 ;  /* 0x000000747004723c */ /* 0x090fea0000041804 */
[----:B-1----:R-:W-:Y:S01]  /*137f0*/  FFMA.FTZ R3, R220, UR4, -R184 ;  /* 0x00000004dc037c23 */ /* 0x002fe200080108b8 */
[----:B--2---:R-:W-:Y:S02]  /*13800*/  F2FP.BF16.F32.PACK_AB R121, R152, R163 ;  /* 0x000000a39879723e */ /* 0x004fe400000010ff */
[----:B------:R-:W-:Y:S01]  /*13810*/  MOV R140, R185 ;  /* 0x000000b9008c7202 */ /* 0x000fe20000000f00 */
[----:B------:R1:W2:Y:S02]  /*13820*/  MUFU.EX2 R136, R3 ;  /* 0x0000000300887308 */ /* 0x0002a40000000800 */
[--C-:B-1----:R-:W-:Y:S01]  /*13830*/  FFMA.FTZ R3, R222, UR4, -R109.reuse ;  /* 0x00000004de037c23 */ /* 0x102fe2000801086d */
[----:B--2---:R-:W-:Y:S02]  /*13840*/  F2FP.BF16.F32.PACK_AB R123, R136, R135 ;  /* 0x00000087887b723e */ /* 0x004fe400000010ff */
[----:B------:R-:W-:Y:S05]  /*13850*/  MOV R222, R136 ;  /* 0x0000008800de7202 */ /* 0x000fea0000000f00 */
[----:B------:R1:W-:Y:S01]  /*13860*/  MUFU.EX2 R215, R3 ;  /* 0x0000000300d77308 */ /* 0x0003e20000000800 */
[C---:B------:R-:W-:Y:S06]  /*13870*/  HMMA.16816.F32.BF16 R8, R120.reuse, R116, R8 ;  /* 0x000000747808723c */ /* 0x040fec0000041808 */
[-C--:B------:R-:W-:Y:S06]  /*13880*/  HMMA.16816.F32.BF16 R12, R120, R118.reuse, R12 ;  /* 0x00000076780c723c */ /* 0x080fec000004180c */
[C---:B------:R-:W-:Y:S01]  /*13890*/  HMMA.16816.F32.BF16 R16, R112.reuse, R118, R16 ;  /* 0x000000767010723c */ /* 0x040fe20000041810 */
[----:B------:R-:W2:Y:S04]  /*138a0*/  LDSM.16.MT88.4 R116, [R226+0xa400] ;  /* 0x00a40000e274783b */ /* 0x000ea80000004200 */
[----:B-1----:R-:W-:Y:S01]  /*138b0*/  FFMA.FTZ R3, R221, UR4, -R109 ;  /* 0x00000004dd037c23 */ /* 0x002fe2000801086d */
[-C--:B------:R-:W-:Y:S03]  /*138c0*/  HMMA.16816.F32.BF16 R20, R112, R124.reuse, R20 ;  /* 0x0000007c7014723c */ /* 0x080fe60000041814 */
[----:B------:R1:W3:Y:S02]  /*138d0*/  MUFU.EX2 R220, R3 ;  /* 0x0000000300dc7308 */ /* 0x0002e40000000800 */
[----:B------:R-:W-:Y:S01]  /*138e0*/  MOV R221, R137 ;  /* 0x0000008900dd7202 */ /* 0x000fe20000000f00 */
[C---:B------:R-:W-:Y:S01]  /*138f0*/  HMMA.16816.F32.BF16 R24, R120.reuse, R124, R24 ;  /* 0x0000007c7818723c */ /* 0x040fe20000041818 */
[----:B------:R-:W-:Y:S05]  /*13900*/  LDSM.16.MT88.4 R136, [R226+0x9c00] ;  /* 0x009c0000e288783b */ /* 0x000fea0000004200 */
[-C--:B------:R-:W-:Y:S06]  /*13910*/  HMMA.16816.F32.BF16 R28, R120, R126.reuse, R28 ;  /* 0x0000007e781c723c */ /* 0x080fec000004181c */
[C---:B------:R-:W-:Y:S01]  /*13920*/  HMMA.16816.F32.BF16 R32, R112.reuse, R126, R32 ;  /* 0x0000007e7020723c */ /* 0x040fe20000041820 */
[----:B------:R-:W4:Y:S04]  /*13930*/  LDSM.16.MT88.4 R124, [R224+0xb400] ;  /* 0x00b40000e07c783b */ /* 0x000f280000004200 */
[--C-:B-1----:R-:W-:Y:S01]  /*13940*/  FFMA.FTZ R3, R223, UR4, -R110.reuse ;  /* 0x00000004df037c23 */ /* 0x102fe2000801086e */
[-C--:B------:R-:W-:Y:S03]  /*13950*/  HMMA.16816.F32.BF16 R36, R112, R128.reuse, R36 ;  /* 0x000000807024723c */ /* 0x080fe60000041824 */
[----:B------:R1:W-:Y:S02]  /*13960*/  MUFU.EX2 R204, R3 ;  /* 0x0000000300cc7308 */ /* 0x0003e40000000800 */
[----:B------:R-:W-:Y:S01]  /*13970*/  IMAD.MOV.U32 R223, RZ, RZ, R141 ;  /* 0x000000ffffdf7224 */ /* 0x000fe200078e008d */
[C---:B------:R-:W-:Y:S06]  /*13980*/  HMMA.16816.F32.BF16 R40, R120.reuse, R128, R40 ;  /* 0x000000807828723c */ /* 0x040fec0000041828 */
[-C--:B------:R-:W-:Y:S06]  /*13990*/  HMMA.16816.F32.BF16 R44, R120, R130.reuse, R44 ;  /* 0x00000082782c723c */ /* 0x080fec000004182c */
[C---:B------:R-:W-:Y:S01]  /*139a0*/  HMMA.16816.F32.BF16 R48, R112.reuse, R130, R48 ;  /* 0x000000827030723c */ /* 0x040fe20000041830 */
[----:B------:R-:W5:Y:S04]  /*139b0*/  LDSM.16.MT88.4 R128, [R226+0xb400] ;  /* 0x00b40000e280783b */ /* 0x000f680000004200 */
[--C-:B-1----:R-:W-:Y:S01]  /*139c0*/  FFMA.FTZ R3, R240, UR4, -R110.reuse ;  /* 0x00000004f0037c23 */ /* 0x102fe2000801086e */
[-C--:B--2---:R-:W-:Y:S03]  /*139d0*/  HMMA.16816.F32.BF16 R52, R112, R116.reuse, R52 ;  /* 0x000000747034723c */ /* 0x084fe60000041834 */
[----:B------:R1:W2:Y:S02]  /*139e0*/  MUFU.EX2 R211, R3 ;  /* 0x0000000300d37308 */ /* 0x0002a40000000800 */
[----:B------:R-:W-:Y:S01]  /*139f0*/  MOV R240, R135 ;  /* 0x0000008700f07202 */ /* 0x000fe20000000f00 */
[C---:B------:R-:W-:Y:S06]  /*13a00*/  HMMA.16816.F32.BF16 R56, R120.reuse, R116, R56 ;  /* 0x000000747838723c */ /* 0x040fec0000041838 */
[-C--:B------:R-:W-:Y:S06]  /*13a10*/  HMMA.16816.F32.BF16 R60, R120, R118.reuse, R60 ;  /* 0x00000076783c723c */ /* 0x080fec000004183c */
[C---:B------:R-:W-:Y:S01]  /*13a20*/  HMMA.16816.F32.BF16 R64, R112.reuse, R118, R64 ;  /* 0x000000767040723c */ /* 0x040fe20000041840 */
[----:B------:R-:W2:Y:S04]  /*13a30*/  LDSM.16.MT88.4 R116, [R224+0x9800] ;  /* 0x00980000e074783b */ /* 0x000ea80000004200 */
        /* <DEDUP_REMOVED lines=8> */
[----:B-1----:R-:W-:Y:S01]  /*13ac0*/  FFMA.FTZ R3, R241, UR4, -R109 ;  /* 0x00000004f1037c23 */ /* 0x002fe2000801086d */
[-C--:B-----5:R-:W-:Y:S03]  /*13ad0*/  HMMA.16816.F32.BF16 R84, R112, R128.reuse, R84 ;  /* 0x000000807054723c */ /* 0x0a0fe60000041854 */
[----:B------:R1:W5:Y:S02]  /*13ae0*/  MUFU.EX2 R212, R3 ;  /* 0x0000000300d47308 */ /* 0x0003640000000800 */
[----:B------:R-:W-:Y:S01]  /*13af0*/  MOV R241, R133 ;  /* 0x0000008500f17202 */ /* 0x000fe20000000f00 */
[C---:B------:R-:W-:Y:S06]  /*13b00*/  HMMA.16816.F32.BF16 R88, R120.reuse, R128, R88 ;  /* 0x000000807858723c */ /* 0x040fec0000041858 */
[-C--:B------:R-:W-:Y:S06]  /*13b10*/  HMMA.16816.F32.BF16 R92, R120, R130.reuse, R92 ;  /* 0x00000082785c723c */ /* 0x080fec000004185c */
[----:B------:R-:W-:Y:S01]  /*13b20*/  HMMA.16816.F32.BF16 R96, R112, R130, R96 ;  /* 0x000000827060723c */ /* 0x000fe20000041860 */
[----:B------:R-:W4:Y:S04]  /*13b30*/  LDSM.16.MT88.4 R128, [R224+0xa800] ;  /* 0x00a80000e080783b */ /* 0x000f280000004200 */
[--C-:B-1----:R-:W-:Y:S01]  /*13b40*/  FFMA.FTZ R3, R242, UR4, -R110.reuse ;  /* 0x00000004f2037c23 */ /* 0x102fe2000801086e */
[----:B------:R-:W-:Y:S02]  /*13b50*/  MOV R242, R132 ;  /* 0x0000008400f27202 */ /* 0x000fe40000000f00 */
[----:B---3--:R-:W-:Y:S01]  /*13b60*/  F2FP.BF16.F32.PACK_AB R112, R220, R215 ;  /* 0x000000d7dc70723e */ /* 0x008fe200000010ff */
[----:B------:R1:W-:Y:S01]  /*13b70*/  MUFU.EX2 R202, R3 ;  /* 0x0000000300ca7308 */ /* 0x0003e20000000800 */
[----:B------:R-:W-:Y:S01]  /*13b80*/  LDSM.16.MT88.4 R132, [R224+0x9c00] ;  /* 0x009c0000e084783b */ /* 0x000fe20000004200 */
[----:B--2---:R-:W-:Y:S02]  /*13b90*/  F2FP.BF16.F32.PACK_AB R113, R211, R204 ;  /* 0x000000ccd371723e */ /* 0x004fe400000010ff */
[----:B-----5:R-:W-:Y:S01]  /*13ba0*/  F2FP.BF16.F32.PACK_AB R114, R212, R205 ;  /* 0x000000cdd472723e */ /* 0x020fe200000010ff */
[----:B-1----:R-:W-:Y:S01]  /*13bb0*/  FFMA.FTZ R3, R243, UR4, -R110 ;  /* 0x00000004f3037c23 */ /* 0x002fe2000801086e */
[----:B------:R-:W-:Y:S04]  /*13bc0*/  MOV R243, R107 ;  /* 0x0000006b00f37202 */ /* 0x000fe80000000f00 */
[----:B------:R1:W2:Y:S02]  /*13bd0*/  MUFU.EX2 R203, R3 ;  /* 0x0000000300cb7308 */ /* 0x0002a40000000800 */
[--C-:B-1----:R-:W-:Y:S01]  /*13be0*/  FFMA.FTZ R3, R213, UR4, -R111.reuse ;  /* 0x00000004d5037c23 */ /* 0x102fe2000801086f */
[----:B--2---:R-:W-:Y:S02]  /*13bf0*/  F2FP.BF16.F32.PACK_AB R115, R203, R202 ;  /* 0x000000cacb73723e */ /* 0x004fe400000010ff */
[----:B------:R-:W-:Y:S05]  /*13c00*/  MOV R213, R152 ;  /* 0x0000009800d57202 */ /* 0x000fea0000000f00 */
[----:B------:R1:W-:Y:S01]  /*13c10*/  MUFU.EX2 R196, R3 ;  /* 0x0000000300c47308 */ /* 0x0003e20000000800 */
[----:B------:R-:W-:Y:S01]  /*13c20*/  LDSM.16.MT88.4 R152, [R224+0xac00] ;  /* 0x00ac0000e098783b */ /* 0x000fe20000004200 */
[-C--:B------:R-:W-:Y:S03]  /*13c30*/  HMMA.16816.F32.BF16 R4, R112, R116.reuse, R4 ;  /* 0x000000747004723c */ /* 0x080fe60000041804 */
[--C-:B-1----:R-:W-:Y:S01]  /*13c40*/  FFMA.FTZ R3, R214, UR4, -R111.reuse ;  /* 0x00000004d6037c23 */ /* 0x102fe2000801086f */
[----:B------:R-:W-:Y:S04]  /*13c50*/  MOV R214, R147 ;  /* 0x0000009300d67202 */ /* 0x000fe80000000f00 */
[----:B------:R1:W2:Y:S03]  /*13c60*/  MUFU.EX2 R194, R3 ;  /* 0x0000000300c27308 */ /* 0x0002a60000000800 */
[--C-:B-1----:R-:W-:Y:S01]  /*13c70*/  FFMA.FTZ R3, R210, UR4, -R111.reuse ;  /* 0x00000004d2037c23 */ /* 0x102fe2000801086f */
[----:B--2---:R-:W-:Y:S02]  /*13c80*/  F2FP.BF16.F32.PACK_AB R120, R194, R196 ;  /* 0x000000c4c278723e */ /* 0x004fe400000010ff */
[----:B------:R-:W-:Y:S04]  /*13c90*/  MOV R210, R146 ;  /* 0x0000009200d27202 */ /* 0x000fe80000000f00 */
[----:B------:R1:W-:Y:S02]  /*13ca0*/  MUFU.EX2 R195, R3 ;  /* 0x0000000300c37308 */ /* 0x0003e40000000800 */
[----:B-1----:R-:W-:Y:S01]  /*13cb0*/  FFMA.FTZ R3, R209, UR4, -R111 ;  /* 0x00000004d1037c23 */ /* 0x002fe2000801086f */
[----:B------:R-:W-:Y:S07]  /*13cc0*/  MOV R209, R145 ;  /* 0x0000009100d17202 */ /* 0x000fee0000000f00 */
[----:B------:R1:W2:Y:S02]  /*13cd0*/  MUFU.EX2 R197, R3 ;  /* 0x0000000300c57308 */ /* 0x0002a40000000800 */
[--C-:B-1----:R-:W-:Y:S01]  /*13ce0*/  FFMA.FTZ R3, R216, UR4, -R184.reuse ;  /* 0x00000004d8037c23 */ /* 0x102fe200080108b8 */
[----:B--2---:R-:W-:Y:S02]  /*13cf0*/  F2FP.BF16.F32.PACK_AB R122, R197, R195 ;  /* 0x000000c3c57a723e */ /* 0x004fe400000010ff */
[----:B------:R-:W-:Y:S05]  /*13d00*/  MOV R216, R144 ;  /* 0x0000009000d87202 */ /* 0x000fea0000000f00 */
[----:B------:R1:W-:Y:S02]  /*13d10*/  MUFU.EX2 R192, R3 ;  /* 0x0000000300c07308 */ /* 0x0003e40000000800 */
[--C-:B-1----:R-:W-:Y:S01]  /*13d20*/  FFMA.FTZ R3, R207, UR4, -R184.reuse ;  /* 0x00000004cf037c23 */ /* 0x102fe200080108b8 */
[----:B------:R-:W-:Y:S07]  /*13d30*/  MOV R207, R151 ;  /* 0x0000009700cf7202 */ /* 0x000fee0000000f00 */
[----:B------:R1:W2:Y:S02]  /*13d40*/  MUFU.EX2 R193, R3 ;  /* 0x0000000300c17308 */ /* 0x0002a40000000800 */
[--C-:B-1----:R-:W-:Y:S01]  /*13d50*/  FFMA.FTZ R3, R206, UR4, -R184.reuse ;  /* 0x00000004ce037c23 */ /* 0x102fe200080108b8 */
[----:B--2---:R-:W-:Y:S02]  /*13d60*/  F2FP.BF16.F32.PACK_AB R121, R193, R192 ;  /* 0x000000c0c179723e */ /* 0x004fe400000010ff */
[----:B------:R-:W-:Y:S05]  /*13d70*/  MOV R206, R150 ;  /* 0x0000009600ce7202 */ /* 0x000fea0000000f00 */
[----:B------:R1:W-:Y:S02]  /*13d80*/  MUFU.EX2 R191, R3 ;  /* 0x0000000300bf7308 */ /* 0x0003e40000000800 */
[----:B-1----:R-:W-:Y:S01]  /*13d90*/  FFMA.FTZ R3, R208, UR4, -R184 ;  /* 0x00000004d0037c23 */ /* 0x002fe200080108b8 */
[----:B------:R-:W-:Y:S07]  /*13da0*/  IMAD.MOV.U32 R208, RZ, RZ, R149 ;  /* 0x000000ffffd07224 */ /* 0x000fee00078e0095 */
[----:B------:R1:W2:Y:S02]  /*13db0*/  MUFU.EX2 R190, R3 ;  /* 0x0000000300be7308 */ /* 0x0002a40000000800 */
[--C-:B-1----:R-:W-:Y:S01]  /*13dc0*/  FFMA.FTZ R3, R252, UR4, -R109.reuse ;  /* 0x00000004fc037c23 */ /* 0x102fe2000801086d */
[----:B--2---:R-:W-:Y:S02]  /*13dd0*/  F2FP.BF16.F32.PACK_AB R123, R190, R191 ;  /* 0x000000bfbe7b723e */ /* 0x004fe400000010ff */
[----:B------:R-:W-:Y:S05]  /*13de0*/  MOV R252, R143 ;  /* 0x0000008f00fc7202 */ /* 0x000fea0000000f00 */
[----:B------:R1:W-:Y:S01]  /*13df0*/  MUFU.EX2 R201, R3 ;  /* 0x0000000300c97308 */ /* 0x0003e20000000800 */
[----:B------:R-:W-:Y:S02]  /*13e00*/  MOV R143, R142 ;  /* 0x0000008e008f7202 */ /* 0x000fe40000000f00 */
[----:B------:R-:W-:Y:S01]  /*13e10*/  MOV R142, R188 ;  /* 0x000000bc008e7202 */ /* 0x000fe20000000f00 */
        /* <DEDUP_REMOVED lines=10> */
[----:B------:R-:W3:Y:S04]  /*13ec0*/  LDSM.16.MT88.4 R124, [R224+0xb800] ;  /* 0x00b80000e07c783b */ /* 0x000ee80000004200 */
[--C-:B-1----:R-:W-:Y:S01]  /*13ed0*/  FFMA.FTZ R3, R157, UR4, -R110.reuse ;  /* 0x000000049d037c23 */ /* 0x102fe2000801086e */
[-C--:B------:R-:W-:Y:S03]  /*13ee0*/  HMMA.16816.F32.BF16 R36, R112, R128.reuse, R36 ;  /* 0x000000807024723c */ /* 0x080fe60000041824 */
[----:B------:R1:W-:Y:S03]  /*13ef0*/  MUFU.EX2 R199, R3 ;  /* 0x0000000300c77308 */ /* 0x0003e60000000800 */
[C---:B------:R-:W-:Y:S06]  /*13f00*/  HMMA.16816.F32.BF16 R40, R120.reuse, R128, R40 ;  /* 0x000000807828723c */ /* 0x040fec0000041828 */
[-C--:B------:R-:W-:Y:S06]  /*13f10*/  HMMA.16816.F32.BF16 R44, R120, R130.reuse, R44 ;  /* 0x00000082782c723c */ /* 0x080fec000004182c */
[C---:B------:R-:W-:Y:S01]  /*13f20*/  HMMA.16816.F32.BF16 R48, R112.reuse, R130, R48 ;  /* 0x000000827030723c */ /* 0x040fe20000041830 */
[----:B------:R-:W4:Y:S04]  /*13f30*/  LDSM.16.MT88.4 R128, [R226+0xb800] ;  /* 0x00b80000e280783b */ /* 0x000f280000004200 */
[--C-:B-1----:R-:W-:Y:S01]  /*13f40*/  FFMA.FTZ R3, R156, UR4, -R110.reuse ;  /* 0x000000049c037c23 */ /* 0x102fe2000801086e */
[-C--:B--2---:R-:W-:Y:S03]  /*13f50*/  HMMA.16816.F32.BF16 R52, R112, R116.reuse, R52 ;  /* 0x000000747034723c */ /* 0x084fe60000041834 */
[----:B------:R1:W2:Y:S03]  /*13f60*/  MUFU.EX2 R198, R3 ;  /* 0x0000000300c67308 */ /* 0x0002a60000000800 */
[C---:B------:R-:W-:Y:S06]  /*13f70*/  HMMA.16816.F32.BF16 R56, R120.reuse, R116, R56 ;  /* 0x000000747838723c */ /* 0x040fec0000041838 */
[-C--:B------:R-:W-:Y:S06]  /*13f80*/  HMMA.16816.F32.BF16 R60, R120, R118.reuse, R60 ;  /* 0x00000076783c723c */ /* 0x080fec000004183c */
[C---:B------:R-:W-:Y:S05]  /*13f90*/  HMMA.16816.F32.BF16 R64, R112.reuse, R118, R64 ;  /* 0x000000767040723c */ /* 0x040fea0000041840 */
[--C-:B-1----:R-:W-:Y:S01]  /*13fa0*/  FFMA.FTZ R3, R248, UR4, -R109.reuse ;  /* 0x00000004f8037c23 */ /* 0x102fe2000801086d */
[-C--:B---3--:R-:W-:Y:S05]  /*13fb0*/  HMMA.16816.F32.BF16 R68, R112, R124.reuse, R68 ;  /* 0x0000007c7044723c */ /* 0x088fea0000041844 */
[----:B------:R-:W-:Y:S01]  /*13fc0*/  MOV R248, R189 ;  /* 0x000000bd00f87202 */ /* 0x000fe20000000f00 */
[C---:B------:R-:W-:Y:S01]  /*13fd0*/  HMMA.16816.F32.BF16 R72, R120.reuse, R124, R72 ;  /* 0x0000007c7848723c */ /* 0x040fe20000041848 */
[----:B------:R1:W-:Y:S04]  /*13fe0*/  MUFU.EX2 R189, R3 ;  /* 0x0000000300bd7308 */ /* 0x0003e80000000800 */
[----:B------:R-:W-:Y:S01]  /*13ff0*/  FFMA.FTZ R109, R249, UR4, -R109 ;  /* 0x00000004f96d7c23 */ /* 0x000fe2000801086d */
[-C--:B------:R-:W-:Y:S05]  /*14000*/  HMMA.16816.F32.BF16 R76, R120, R126.reuse, R76 ;  /* 0x0000007e784c723c */ /* 0x080fea000004184c */
[----:B------:R2:W3:Y:S01]  /*14010*/  MUFU.EX2 R188, R109 ;  /* 0x0000006d00bc7308 */ /* 0x0004e20000000800 */
[----:B------:R-:W-:Y:S01]  /*14020*/  MOV R249, R186 ;  /* 0x000000ba00f97202 */ /* 0x000fe20000000f00 */
[C---:B------:R-:W-:Y:S06]  /*14030*/  HMMA.16816.F32.BF16 R80, R112.reuse, R126, R80 ;  /* 0x0000007e7050723c */ /* 0x040fec0000041850 */
[-C--:B----4-:R-:W-:Y:S05]  /*14040*/  HMMA.16816.F32.BF16 R84, R112, R128.reuse, R84 ;  /* 0x000000807054723c */ /* 0x090fea0000041854 */
[--C-:B-1----:R-:W-:Y:S01]  /*14050*/  FFMA.FTZ R3, R250, UR4, -R110.reuse ;  /* 0x00000004fa037c23 */ /* 0x102fe2000801086e */
[C---:B------:R-:W-:Y:S05]  /*14060*/  HMMA.16816.F32.BF16 R88, R120.reuse, R128, R88 ;  /* 0x000000807858723c */ /* 0x040fea0000041858 */
[----:B------:R-:W-:Y:S01]  /*14070*/  MOV R250, R187 ;  /* 0x000000bb00fa7202 */ /* 0x000fe20000000f00 */
[-C--:B------:R-:W-:Y:S01]  /*14080*/  HMMA.16816.F32.BF16 R92, R120, R130.reuse, R92 ;  /* 0x00000082785c723c */ /* 0x080fe2000004185c */
[----:B------:R1:W-:Y:S04]  /*14090*/  MUFU.EX2 R187, R3 ;  /* 0x0000000300bb7308 */ /* 0x0003e80000000800 */
[----:B------:R-:W-:Y:S01]  /*140a0*/  FFMA.FTZ R110, R251, UR4, -R110 ;  /* 0x00000004fb6e7c23 */ /* 0x000fe2000801086e */
[----:B------:R-:W-:Y:S01]  /*140b0*/  HMMA.16816.F32.BF16 R96, R112, R130, R96 ;  /* 0x000000827060723c */ /* 0x000fe20000041860 */
[----:B------:R-:W4:Y:S04]  /*140c0*/  LDL.LU R251, [R1+0x8] ;  /* 0x0000080001fb7983 */ /* 0x000f280000300800 */
[----:B------:R3:W-:Y:S01]  /*140d0*/  MUFU.EX2 R186, R110 ;  /* 0x0000006e00ba7308 */ /* 0x0007e20000000800 */
[----:B--2---:R-:W-:Y:S01]  /*140e0*/  F2FP.BF16.F32.PACK_AB R109, R198, R199 ;  /* 0x000000c7c66d723e */ /* 0x004fe200000010ff */
[--C-:B-1----:R-:W-:Y:S01]  /*140f0*/  FFMA.FTZ R3, R217, UR4, -R111.reuse ;  /* 0x00000004d9037c23 */ /* 0x102fe2000801086f */
[----:B------:R-:W-:Y:S07]  /*14100*/  MOV R217, R148 ;  /* 0x0000009400d97202 */ /* 0x000fee0000000f00 */
[----:B------:R1:W-:Y:S01]  /*14110*/  MUFU.EX2 R183, R3 ;  /* 0x0000000300b77308 */ /* 0x0003e20000000800 */
[----:B---3--:R-:W-:Y:S01]  /*14120*/  F2FP.BF16.F32.PACK_AB R110, R188, R189 ;  /* 0x000000bdbc6e723e */ /* 0x008fe200000010ff */
[--C-:B-1----:R-:W-:Y:S02]  /*14130*/  FFMA.FTZ R3, R244, UR4, -R111.reuse ;  /* 0x00000004f4037c23 */ /* 0x102fe4000801086f */
[----:B------:R-:W2:Y:S06]  /*14140*/  LDL.LU R244, [R1+0xc] ;  /* 0x00000c0001f47983 */ /* 0x000eac0000300800 */
[----:B------:R1:W3:Y:S02]  /*14150*/  MUFU.EX2 R185, R3 ;  /* 0x0000000300b97308 */ /* 0x0002e40000000800 */
[--C-:B-1----:R-:W-:Y:S01]  /*14160*/  FFMA.FTZ R3, R218, UR4, -R111.reuse ;  /* 0x00000004da037c23 */ /* 0x102fe2000801086f */
[----:B------:R-:W-:Y:S01]  /*14170*/  FFMA.FTZ R111, R246, UR4, -R111 ;  /* 0x00000004f66f7c23 */ /* 0x000fe2000801086f */
[----:B---3--:R-:W-:Y:S01]  /*14180*/  F2FP.BF16.F32.PACK_AB R176, R185, R183 ;  /* 0x000000b7b9b0723e */ /* 0x008fe200000010ff */
[----:B------:R-:W3:Y:S05]  /*14190*/  LDL.LU R246, [R1+0x10] ;  /* 0x0000100001f67983 */ /* 0x000eea0000300800 */
[----:B------:R1:W-:Y:S01]  /*141a0*/  MUFU.EX2 R182, R3 ;  /* 0x0000000300b67308 */ /* 0x0003e20000000800 */
[----:B------:R-:W-:Y:S09]  /*141b0*/  MOV R218, R143 ;  /* 0x0000008f00da7202 */ /* 0x000ff20000000f00 */
[----:B------:R5:W5:Y:S01]  /*141c0*/  MUFU.EX2 R181, R111 ;  /* 0x0000006f00b57308 */ /* 0x000b620000000800 */
[--C-:B-1----:R-:W-:Y:S01]  /*141d0*/  FFMA.FTZ R3, R219, UR4, -R184.reuse ;  /* 0x00000004db037c23 */ /* 0x102fe200080108b8 */
[----:B------:R-:W-:Y:S08]  /*141e0*/  MOV R219, R142 ;  /* 0x0000008e00db7202 */ /* 0x000ff00000000f00 */
[----:B------:R1:W-:Y:S01]  /*141f0*/  MUFU.EX2 R107, R3 ;  /* 0x00000003006b7308 */ /* 0x0003e20000000800 */
[----:B-----5:R-:W-:Y:S02]  /*14200*/  F2FP.BF16.F32.PACK_AB R111, R186, R187 ;  /* 0x000000bbba6f723e */ /* 0x020fe400000010ff */
[----:B------:R-:W-:Y:S01]  /*14210*/  F2FP.BF16.F32.PACK_AB R178, R181, R182 ;  /* 0x000000b6b5b2723e */ /* 0x000fe200000010ff */
[--C-:B-1----:R-:W-:Y:S02]  /*14220*/  FFMA.FTZ R3, R245, UR4, -R184.reuse ;  /* 0x00000004f5037c23 */ /* 0x102fe400080108b8 */
[----:B------:R-:W5:Y:S04]  /*14230*/  LDL.LU R245, [R1+0x14] ;  /* 0x0000140001f57983 */ /* 0x000f680000300800 */
[----:B------:R1:W1:Y:S02]  /*14240*/  MUFU.EX2 R180, R3 ;  /* 0x0000000300b47308 */ /* 0x0002640000000800 */
[--C-:B-1----:R-:W-:Y:S01]  /*14250*/  FFMA.FTZ R3, R247, UR4, -R184.reuse ;  /* 0x00000004f7037c23 */ /* 0x102fe200080108b8 */
[----:B------:R-:W-:Y:S01]  /*14260*/  FFMA.FTZ R184, R108, UR4, -R184 ;  /* 0x000000046cb87c23 */ /* 0x000fe200080108b8 */
[----:B------:R-:W-:Y:S06]  /*14270*/  F2FP.BF16.F32.PACK_AB R108, R200, R201 ;  /* 0x000000c9c86c723e */ /* 0x000fec00000010ff */
[----:B------:R-:W-:Y:S01]  /*14280*/  MUFU.EX2 R106, R3 ;  /* 0x00000003006a7308 */ /* 0x000fe20000000800 */
[----:B------:R-:W-:Y:S02]  /*14290*/  F2FP.BF16.F32.PACK_AB R177, R180, R107 ;  /* 0x0000006bb4b1723e */ /* 0x000fe400000010ff */
[----:B------:R-:W-:Y:S01]  /*142a0*/  MOV R247, R140 ;  /* 0x0000008c00f77202 */ /* 0x000fe20000000f00 */
[-C--:B------:R-:W-:Y:S01]  /*142b0*/  HMMA.16816.F32.BF16 R116, R108, R132.reuse, R4 ;  /* 0x000000846c74723c */ /* 0x080fe20000041804 */
[----:B------:R-:W1:Y:S05]  /*142c0*/  LDSM.16.MT88.4 R4, [R224+0xbc00] ;  /* 0x00bc0000e004783b */ /* 0x000e6a0000004200 */
[----:B------:R-:W1:Y:S02]  /*142d0*/  MUFU.EX2 R184, R184 ;  /* 0x000000b800b87308 */ /* 0x000e640000000800 */
[----:B-1----:R-:W-:Y:S07]  /*142e0*/  F2FP.BF16.F32.PACK_AB R179, R184, R106 ;  /* 0x0000006ab8b3723e */ /* 0x002fee00000010ff */
[C---:B------:R-:W-:Y:S01]  /*142f0*/  HMMA.16816.F32.BF16 R112, R176.reuse, R132, R8 ;  /* 0x00000084b070723c */ /* 0x040fe20000041808 */
[----:B------:R-:W1:Y:S05]  /*14300*/  LDSM.16.MT88.4 R8, [R226+0xbc00] ;  /* 0x00bc0000e208783b */ /* 0x000e6a0000004200 */
        /* <DEDUP_REMOVED lines=11> */
[----:B----4-:R-:W-:Y:S01]  /*143c0*/  FFMA.FTZ R3, R0, R251, R217 ;  /* 0x000000fb00037223 */ /* 0x010fe200000100d9 */
[----:B------:R-:W-:Y:S01]  /*143d0*/  MOV R251, R248 ;  /* 0x000000f800fb7202 */ /* 0x000fe20000000f00 */
[----:B------:R-:W-:Y:S01]  /*143e0*/  IMAD.MOV.U32 R217, RZ, RZ, R249 ;  /* 0x000000ffffd97224 */ /* 0x000fe200078e00f9 */
[----:B------:R-:W-:Y:S03]  /*143f0*/  MOV R249, R208 ;  /* 0x000000d000f97202 */ /* 0x000fe60000000f00 */
[----:B------:R-:W-:Y:S01]  /*14400*/  FADD.FTZ R3, R173, R3 ;  /* 0x00000003ad037221 */ /* 0x000fe20000010000 */
[----:B------:R-:W-:Y:S01]  /*14410*/  MOV R248, R207 ;  /* 0x000000cf00f87202 */ /* 0x000fe20000000f00 */
[----:B------:R-:W-:Y:S01]  /*14420*/  IMAD.MOV.U32 R207, RZ, RZ, R214 ;  /* 0x000000ffffcf7224 */ /* 0x000fe200078e00d6 */
[----:B------:R-:W-:Y:S01]  /*14430*/  MOV R208, R209 ;  /* 0x000000d100d07202 */ /* 0x000fe20000000f00 */
[----:B------:R-:W-:Y:S01]  /*14440*/  FADD.FTZ R3, R251, R3 ;  /* 0x00000003fb037221 */ /* 0x000fe20000010000 */
[----:B------:R-:W-:Y:S02]  /*14450*/  MOV R214, R160 ;  /* 0x000000a000d67202 */ /* 0x000fe40000000f00 */
[----:B------:R-:W-:Y:S01]  /*14460*/  MOV R209, R162 ;  /* 0x000000a200d17202 */ /* 0x000fe20000000f00 */
[----:B--2---:R-:W-:Y:S01]  /*14470*/  FFMA.FTZ R2, R2, R244, R218 ;  /* 0x000000f402027223 */ /* 0x004fe200000100da */
[----:B------:R-:W-:Y:S02]  /*14480*/  MOV R244, R250 ;  /* 0x000000fa00f47202 */ /* 0x000fe40000000f00 */
[----:B------:R-:W-:Y:S01]  /*14490*/  MOV R250, R252 ;  /* 0x000000fc00fa7202 */ /* 0x000fe20000000f00 */
[----:B------:R-:W-:Y:S01]  /*144a0*/  FADD.FTZ R2, R174, R2 ;  /* 0x00000002ae027221 */ /* 0x000fe20000010000 */
[----:B------:R-:W-:Y:S02]  /*144b0*/  MOV R252, R216 ;  /* 0x000000d800fc7202 */ /* 0x000fe40000000f00 */
[----:B------:R-:W-:Y:S01]  /*144c0*/  MOV R216, R163 ;  /* 0x000000a300d87202 */ /* 0x000fe20000000f00 */
[----:B------:R-:W-:Y:S01]  /*144d0*/  FADD.FTZ R2, R217, R2 ;  /* 0x00000002d9027221 */ /* 0x000fe20000010000 */
[----:B---3--:R-:W-:Y:S04]  /*144e0*/  FFMA.FTZ R100, R100, R246, R219 ;  /* 0x000000f664647223 */ /* 0x008fe800000100db */
[----:B------:R-:W-:Y:S01]  /*144f0*/  FADD.FTZ R0, R243, R100 ;  /* 0x00000064f3007221 */ /* 0x000fe20000010000 */
[----:B------:R-:W-:Y:S02]  /*14500*/  MOV R243, R242 ;  /* 0x000000f200f37202 */ /* 0x000fe40000000f00 */
[----:B------:R-:W-:Y:S01]  /*14510*/  MOV R242, R241 ;  /* 0x000000f100f27202 */ /* 0x000fe20000000f00 */
[----:B------:R-:W-:Y:S01]  /*14520*/  FADD.FTZ R0, R244, R0 ;  /* 0x00000000f4007221 */ /* 0x000fe20000010000 */
[----:B------:R-:W-:Y:S01]  /*14530*/  MOV R241, R239 ;  /* 0x000000ef00f17202 */ /* 0x000fe20000000f00 */
[----:B------:R-:W-:Y:S01]  /*14540*/  IMAD.MOV.U32 R239, RZ, RZ, R240 ;  /* 0x000000ffffef7224 */ /* 0x000fe200078e00f0 */
[----:B------:R-:W-:Y:S01]  /*14550*/  MOV R240, R223 ;  /* 0x000000df00f07202 */ /* 0x000fe20000000f00 */
[----:B------:R-:W-:Y:S01]  /*14560*/  FADD.FTZ R12, R249, R0 ;  /* 0x00000000f90c7221 */ /* 0x000fe20000010000 */
[----:B------:R-:W-:Y:S01]  /*14570*/  MOV R223, R221 ;  /* 0x000000dd00df7202 */ /* 0x000fe20000000f00 */
[----:B------:R-:W-:Y:S01]  /*14580*/  FADD.FTZ R0, R248, R2 ;  /* 0x00000002f8007221 */ /* 0x000fe20000010000 */
[----:B------:R-:W-:Y:S01]  /*14590*/  MOV R221, R175 ;  /* 0x000000af00dd7202 */ /* 0x000fe20000000f00 */
[----:B------:R-:W-:Y:S01]  /*145a0*/  FADD.FTZ R2, R252, R3 ;  /* 0x00000003fc027221 */ /* 0x000fe20000010000 */
[----:B------:R-:W-:Y:S01]  /*145b0*/  MOV R100, R104 ;  /* 0x0000006800647202 */ /* 0x000fe20000000f00 */
[----:B------:R-:W-:Y:S02]  /*145c0*/  FADD.FTZ R3, R207, R0 ;  /* 0x00000000cf037221 */ /* 0x000fe40000010000 */
[----:B------:R-:W-:Y:S01]  /*145d0*/  FADD.FTZ R0, R216, R2 ;  /* 0x00000002d8007221 */ /* 0x000fe20000010000 */
[----:B-----5:R-:W-:Y:S04]  /*145e0*/  FFMA.FTZ R101, R101, R245, R247 ;  /* 0x000000f565657223 */ /* 0x020fe800000100f7 */
[----:B------:R-:W-:Y:S01]  /*145f0*/  FADD.FTZ R13, R206, R101 ;  /* 0x00000065ce0d7221 */ /* 0x000fe20000010000 */
[----:B------:R-:W-:Y:S02]  /*14600*/  MOV R206, R210 ;  /* 0x000000d200ce7202 */ /* 0x000fe40000000f00 */
[----:B------:R-:W-:Y:S01]  /*14610*/  MOV R210, R161 ;  /* 0x000000a100d27202 */ /* 0x000fe20000000f00 */
[----:B------:R-:W-:Y:S01]  /*14620*/  FADD.FTZ R13, R172, R13 ;  /* 0x0000000dac0d7221 */ /* 0x000fe20000010000 */
[C---:B------:R-:W-:Y:S04]  /*14630*/  HMMA.16816.F32.BF16 R160, R176.reuse, R168, R56 ;  /* 0x000000a8b0a0723c */ /* 0x040fe80000041838 */
[----:B------:R-:W-:Y:S01]  /*14640*/  FADD.FTZ R12, R206, R12 ;  /* 0x0000000cce0c7221 */ /* 0x000fe20000010000 */
        /* <DEDUP_REMOVED lines=14> */
[----:B------:R-:W-:Y:S02]  /*14730*/  FADD.FTZ R13, R209, R13 ;  /* 0x0000000dd10d7221 */ /* 0x000fe40000010000 */
[C---:B------:R-:W-:Y:S05]  /*14740*/  HMMA.16816.F32.BF16 R80, R108.reuse, R6, R80 ;  /* 0x000000066c50723c */ /* 0x040fea0000041850 */
[----:B------:R-:W-:Y:S01]  /*14750*/  FADD.FTZ R0, R243, R13 ;  /* 0x0000000df3007221 */ /* 0x000fe20000010000 */
[-C--:B-1----:R-:W-:Y:S05]  /*14760*/  HMMA.16816.F32.BF16 R84, R108, R8.reuse, R84 ;  /* 0x000000086c54723c */ /* 0x082fea0000041854 */
        /* <DEDUP_REMOVED lines=40> */
[----:B------:R-:W-:Y:S02]  /*149f0*/  FADD.FTZ R0, R184, R0 ;  /* 0x00000000b8007221 */ /* 0x000fe40000010000 */
[----:B------:R1:W-:Y:S04]  /*14a00*/  STL [R1+0x10], R3 ;  /* 0x0000100301007387 */ /* 0x0003e80000100800 */
[----:B------:R2:W-:Y:S04]  /*14a10*/  STL [R1+0xc], R2 ;  /* 0x00000c0201007387 */ /* 0x0005e80000100800 */
[----:B------:R2:W-:Y:S01]  /*14a20*/  STL [R1+0x8], R0 ;  /* 0x0000080001007387 */ /* 0x0005e20000100800 */
[----:B-1----:R-:W-:Y:S01]  /*14a30*/  MOV R3, R105 ;  /* 0x0000006900037202 */ /* 0x002fe20000000f00 */
[----:B------:R-:W-:Y:S06]  /*14a40*/  @P0 BRA `(.L_x_233) ;  /* 0xffffffbc00640947 */ /* 0x000fec000383ffff */
.L_x_232:
[----:B------:R-:W3:Y:S04]  /*14a50*/  LDL.LU R8, [R1+0x14] ;  /* 0x0000140001087983 */ /* 0x000ee80000300800 */
[----:B------:R-:W4:Y:S04]  /*14a60*/  LDL.LU R7, [R1+0x10] ;  /* 0x0000100001077983 */ /* 0x000f280000300800 */
[----:B------:R-:W2:Y:S04]  /*14a70*/  LDL.LU R6, [R1+0xc] ;  /* 0x00000c0001067983 */ /* 0x000ea80000300800 */
[----:B------:R-:W2:Y:S01]  /*14a80*/  LDL.LU R5, [R1+0x8] ;  /* 0x0000080001057983 */ /* 0x000ea20000300800 */
[----:B------:R-:W1:Y:S01]  /*14a90*/  S2UR UR8, SR_CTAID.X ;  /* 0x00000000000879c3 */ /* 0x000e620000002500 */
[----:B------:R-:W-:Y:S01]  /*14aa0*/  UISETP.NE.AND UP0, UPT, UR13, -0x1, UPT ;  /* 0xffffffff0d00788c */ /* 0x000fe2000bf05270 */
[----:B------:R-:W-:Y:S01]  /*14ab0*/  PLOP3.LUT P6, PT, PT, PT, PT, 0x8, 0x0 ;  /* 0x000000000000781c */ /* 0x000fe20003fce170 */
[----:B------:R-:W1:Y:S01]  /*14ac0*/  S2R R61, SR_TID.X ;  /* 0x00000000003d7919 */ /* 0x000e620000002100 */
[----:B------:R-:W-:Y:S01]  /*14ad0*/  UMOV UR10, 0x400 ;  /* 0x00000400000a7882 */ /* 0x000fe20000000000 */
[----:B------:R-:W-:Y:S01]  /*14ae0*/  IMAD.MOV.U32 R58, RZ, RZ, 0x20 ;  /* 0x00000020ff3a7424 */ /* 0x000fe200078e00ff */
[----:B------:R-:W1:Y:S02]  /*14af0*/  S2R R63, SR_TID.X ;  /* 0x00000000003f7919 */ /* 0x000e640000002100 */
[----:B------:R-:W1:Y:S01]  /*14b00*/  S2UR UR9, SR_CgaCtaId ;  /* 0x00000000000979c3 */ /* 0x000e620000008800 */
[----:B------:R-:W-:-:S03]  /*14b10*/  PLOP3.LUT P0, PT, PT, PT, UP0, 0x80, 0x0 ;  /* 0x000000000000781c */ /* 0x000fc60003f0f008 */
[----:B------:R-:W-:Y:S02]  /*14b20*/  @UP0 ULDC.64 UR6, c[0x0][0x298] ;  /* 0x0000a60000060ab9 */ /* 0x000fe40000000a00 */
[----:B------:R-:W-:-:S07]  /*14b30*/  @UP0 UIMAD.WIDE.U32 UR16, UR13, UR6, URZ ;  /* 0x000000060d1002a5 */ /* 0x000fce000f8e003f */
[----:B------:R-:W-:Y:S01]  /*14b40*/  @UP0 UMOV UR12, UR16 ;  /* 0x00000010000c0c82 */ /* 0x000fe20008000000 */
[----:B-1----:R-:W-:Y:S02]  /*14b50*/  UIMAD UR4, UR8, -0x80, UR15 ;  /* 0xffffff80080478a4 */ /* 0x002fe4000f8e020f */
[----:B------:R-:W-:Y:S02]  /*14b60*/  ULEA UR6, UR9, UR10, 0x18 ;  /* 0x0000000a09067291 */ /* 0x000fe4000f8ec03f */
[----:B------:R-:W-:Y:S01]  /*14b70*/  @UP0 UIMAD UR9, UR13, UR7, UR17 ;  /* 0x000000070d0902a4 */ /* 0x000fe2000f8e0211 */
[----:B------:R-:W-:-:S04]  /*14b80*/  SHF.R.S32.HI R51, RZ, 0x1f, R61 ;  /* 0x0000001fff337819 */ /* 0x000fc8000001143d */
[CC--:B------:R-:W-:Y:S02]  /*14b90*/  LEA.HI R60, R51.reuse, R61.reuse, RZ, 0x2 ;  /* 0x0000003d333c7211 */ /* 0x0c0fe400078f10ff */
[----:B------:R-:W-:Y:S02]  /*14ba0*/  SHF.R.S32.HI R62, RZ, 0x1f, R63 ;  /* 0x0000001fff3e7819 */ /* 0x000fe4000001143f */
[----:B------:R-:W-:Y:S02]  /*14bb0*/  LEA.HI R51, R51, R61, RZ, 0x5 ;  /* 0x0000003d33337211 */ /* 0x000fe400078f28ff */
[----:B------:R-:W-:Y:S01]  /*14bc0*/  LEA.HI R62, R62, R63, RZ, 0x2 ;  /* 0x0000003f3e3e7211 */ /* 0x000fe200078f10ff */
[----:B---3--:R-:W1:Y:S04]  /*14bd0*/  SHFL.BFLY PT, R4, R8, 0x2, 0x1f ;  /* 0x0c401f0008047f89 */ /* 0x008e6800000e0000 */
[----:B----4-:R-:W3:Y:S04]  /*14be0*/  SHFL.BFLY PT, R3, R7, 0x2, 0x1f ;  /* 0x0c401f0007037f89 */ /* 0x010ee800000e0000 */
[----:B--2---:R-:W2:Y:S04]  /*14bf0*/  SHFL.BFLY PT, R2, R6, 0x2, 0x1f ;  /* 0x0c401f0006027f89 */ /* 0x004ea800000e0000 */
[----:B------:R-:W4:Y:S01]  /*14c00*/  SHFL.BFLY PT, R0, R5, 0x2, 0x1f ;  /* 0x0c401f0005007f89 */ /* 0x000f2200000e0000 */
[----:B-1----:R-:W-:Y:S01]  /*14c10*/  FADD.FTZ R4, R4, R8 ;  /* 0x0000000804047221 */ /* 0x002fe20000010000 */
[----:B---3--:R-:W-:-:S04]  /*14c20*/  FADD.FTZ R3, R3, R7 ;  /* 0x0000000703037221 */ /* 0x008fc80000010000 */
[----:B------:R-:W1:Y:S01]  /*14c30*/  SHFL.BFLY PT, R8, R4, 0x1, 0x1f ;  /* 0x0c201f0004087f89 */ /* 0x000e6200000e0000 */
[----:B--2---:R-:W-:-:S03]  /*14c40*/  FADD.FTZ R2, R2, R6 ;  /* 0x0000000602027221 */ /* 0x004fc60000010000 */
[----:B------:R-:W2:Y:S01]  /*14c50*/  SHFL.BFLY PT, R7, R3, 0x1, 0x1f ;  /* 0x0c201f0003077f89 */ /* 0x000ea200000e0000 */
[----:B----4-:R-:W-:-:S03]  /*14c60*/  FADD.FTZ R0, R0, R5 ;  /* 0x0000000500007221 */ /* 0x010fc60000010000 */
[----:B------:R-:W3:Y:S01]  /*14c70*/  SHFL.BFLY PT, R9, R2, 0x1, 0x1f ;  /* 0x0c201f0002097f89 */ /* 0x000ee200000e0000 */
[----:B------:R-:W-:-:S03]  /*14c80*/  SHF.R.S32.HI R5, RZ, 0x2, R60 ;  /* 0x00000002ff057819 */ /* 0x000fc6000001143c */
[----:B------:R-:W4:Y:S01]  /*14c90*/  SHFL.BFLY PT, R10, R0, 0x1, 0x1f ;  /* 0x0c201f00000a7f89 */ /* 0x000f2200000e0000 */
[----:B------:R-:W-:Y:S02]  /*14ca0*/  SHF.R.S32.HI R6, RZ, 0x1f, R5 ;  /* 0x0000001fff067819 */ /* 0x000fe40000011405 */
[----:B------:R-:W-:Y:S02]  /*14cb0*/  ISETP.GE.AND P1, PT, R5, UR4, PT ;  /* 0x0000000405007c0c */ /* 0x000fe4000bf26270 */
[----:B------:R-:W-:Y:S01]  /*14cc0*/  LEA.HI R6, R6, R5, RZ, 0x3 ;  /* 0x0000000506067211 */ /* 0x000fe200078f18ff */
[----:B-1----:R-:W-:Y:S01]  /*14cd0*/  FADD.FTZ R55, R4, R8 ;  /* 0x0000000804377221 */ /* 0x002fe20000010000 */
[----:B--2---:R-:W-:Y:S02]  /*14ce0*/  FADD.FTZ R56, R3, R7 ;  /* 0x0000000703387221 */ /* 0x004fe40000010000 */
[----:B------:R-:W-:Y:S02]  /*14cf0*/  LOP3.LUT R3, R6, 0xfffffff8, RZ, 0xc0, !PT ;  /* 0xfffffff806037812 */ /* 0x000fe400078ec0ff */
[----:B------:R-:W-:Y:S01]  /*14d00*/  LOP3.LUT R6, R51, 0xffffffe0, RZ, 0xc0, !PT ;  /* 0xffffffe033067812 */ /* 0x000fe200078ec0ff */
[----:B---3--:R-:W-:Y:S01]  /*14d10*/  FADD.FTZ R57, R2, R9 ;  /* 0x0000000902397221 */ /* 0x008fe20000010000 */
[----:B------:R-:W-:Y:S01]  /*14d20*/  SHF.R.S32.HI R51, RZ, 0x5, R51 ;  /* 0x00000005ff337819 */ /* 0x000fe20000011433 */
[----:B------:R-:W-:Y:S01]  /*14d30*/  IMAD.IADD R2, R5, 0x1, -R3 ;  /* 0x0000000105027824 */ /* 0x000fe200078e0a03 */
[----:B------:R-:W-:Y:S01]  /*14d40*/  LOP3.LUT R3, R60, 0xfffffffc, RZ, 0xc0, !PT ;  /* 0xfffffffc3c037812 */ /* 0x000fe200078ec0ff */
[----:B----4-:R-:W-:Y:S01]  /*14d50*/  FADD.FTZ R59, R0, R10 ;  /* 0x0000000a003b7221 */ /* 0x010fe20000010000 */
[----:B------:R-:W-:-:S02]  /*14d60*/  FSETP.NE.FTZ.AND P5, PT, R55, RZ, PT ;  /* 0x000000ff3700720b */ /* 0x000fc40003fb5000 */
[----:B------:R-:W-:Y:S01]  /*14d70*/  LEA.HI R0, R2, R2, RZ, 0x1 ;  /* 0x0000000202007211 */ /* 0x000fe200078f08ff */
[C---:B------:R-:W-:Y:S01]  /*14d80*/  IMAD.IADD R4, R61.reuse, 0x1, -R3 ;  /* 0x000000013d047824 */ /* 0x040fe200078e0a03 */
[----:B------:R-:W-:Y:S01]  /*14d90*/  FSETP.NE.FTZ.AND P4, PT, R56, RZ, PT ;  /* 0x000000ff3800720b */ /* 0x000fe20003f95000 */
[----:B------:R-:W-:Y:S01]  /*14da0*/  IMAD.IADD R61, R61, 0x1, -R6 ;  /* 0x000000013d3d7824 */ /* 0x000fe200078e0a06 */
[----:B------:R-:W-:Y:S02]  /*14db0*/  LOP3.LUT R3, R0, 0x3fffffe, RZ, 0xc0, !PT ;  /* 0x03fffffe00037812 */ /* 0x000fe400078ec0ff */
[----:B------:R-:W-:-:S03]  /*14dc0*/  SHF.R.S32.HI R0, RZ, 0x1, R0 ;  /* 0x00000001ff007819 */ /* 0x000fc60000011400 */
[----:B------:R-:W-:Y:S01]  /*14dd0*/  IMAD.IADD R5, R2, 0x1, -R3 ;  /* 0x0000000102057824 */ /* 0x000fe200078e0a03 */
[----:B------:R-:W-:Y:S01]  /*14de0*/  LOP3.LUT R2, R62, 0xfffffffc, RZ, 0xc0, !PT ;  /* 0xfffffffc3e027812 */ /* 0x000fe200078ec0ff */
[----:B------:R-:W-:Y:S01]  /*14df0*/  IMAD R3, R51, 0x100, R4 ;  /* 0x0000010033037824 */ /* 0x000fe200078e0204 */
[C---:B------:R-:W-:Y:S02]  /*14e00*/  LOP3.LUT R4, R0.reuse, 0x1, RZ, 0xc0, !PT ;  /* 0x0000000100047812 */ /* 0x040fe400078ec0ff */
[----:B------:R-:W-:Y:S01]  /*14e10*/  LOP3.LUT P2, RZ, R0, 0x2, RZ, 0xc0, !PT ;  /* 0x0000000200ff7812 */ /* 0x000fe2000784c0ff */
[----:B------:R-:W-:Y:S01]  /*14e20*/  IMAD.IADD R63, R63, 0x1, -R2 ;  /* 0x000000013f3f7824 */ /* 0x000fe200078e0a02 */
[----:B------:R-:W-:Y:S01]  /*14e30*/  ISETP.NE.U32.AND P3, PT, R4, 0x1, PT ;  /* 0x000000010400780c */ /* 0x000fe20003f65070 */
[----:B------:R-:W-:Y:S02]  /*14e40*/  IMAD.SHL.U32 R2, R0, 0x40, RZ ;  /* 0x0000004000027824 */ /* 0x000fe400078e00ff */
[----:B------:R-:W-:-:S02]  /*14e50*/  IMAD.MOV.U32 R0, RZ, RZ, 0x3f800000 ;  /* 0x3f800000ff007424 */ /* 0x000fc400078e00ff */
[----:B------:R-:W-:Y:S01]  /*14e60*/  IMAD R3, R5, 0x10, R3 ;  /* 0x0000001005037824 */ /* 0x000fe200078e0203 */
[----:B------:R-:W-:-:S03]  /*14e70*/  LOP3.LUT R2, R2, 0xc0, RZ, 0xc0, !PT ;  /* 0x000000c002027812 */ /* 0x000fc600078ec0ff */
[----:B------:R1:W2:Y:S01]  /*14e80*/  @P5 MUFU.RCP R0, R55 ;  /* 0x0000003700005308 */ /* 0x0002a20000001000 */
[----:B------:R-:W-:-:S05]  /*14e90*/  LEA.HI R2, R2, R2, RZ, 0x1d ;  /* 0x0000000202027211 */ /* 0x000fca00078fe8ff */
[----:B------:R-:W-:Y:S02]  /*14ea0*/  IMAD.U32 R2, R3, 0x2, R2 ;  /* 0x0000000203027824 */ /* 0x000fe400078e0002 */
[----:B------:R-:W-:-:S03]  /*14eb0*/  IMAD.MOV.U32 R3, RZ, RZ, 0x3f800000 ;  /* 0x3f800000ff037424 */ /* 0x000fc600078e00ff */
[----:B------:R-:W-:Y:S01]  /*14ec0*/  LEA R16, R2, UR6, 0x1 ;  /* 0x0000000602107c11 */ /* 0x000fe2000f8e08ff */
[----:B------:R-:W-:Y:S06]  /*14ed0*/  @P0 BRA `(.L_x_236) ;  /* 0x0000000000200947 */ /* 0x000fec0003800000 */
[----:B------:R-:W3:Y:S01]  /*14ee0*/  S2UR UR10, SR_CTAID.Y ;  /* 0x00000000000a79c3 */ /* 0x000ee20000002600 */
[----:B------:R-:W-:Y:S01]  /*14ef0*/  ULDC.64 UR6, c[0x0][0x290] ;  /* 0x0000a40000067ab9 */ /* 0x000fe20000000a00 */
[----:B---3--:R-:W-:Y:S02]  /*14f00*/  USHF.R.S32.HI UR9, URZ, 0x1f, UR10 ;  /* 0x0000001f3f097899 */ /* 0x008fe4000801140a */
[----:B------:R-:W-:Y:S02]  /*14f10*/  UIMAD.WIDE.U32 UR16, UR10, UR6, URZ ;  /* 0x000000060a1072a5 */ /* 0x000fe4000f8e003f */
[----:B------:R-:W-:-:S04]  /*14f20*/  UIMAD UR9, UR9, UR6, URZ ;  /* 0x00000006090972a4 */ /* 0x000fc8000f8e023f */
[----:B------:R-:W-:Y:S01]  /*14f30*/  UIMAD UR9, UR10, UR7, UR9 ;  /* 0x000000070a0972a4 */ /* 0x000fe2000f8e0209 */
[----:B------:R-:W-:-:S03]  /*14f40*/  UMOV UR12, UR16 ;  /* 0x00000010000c7c82 */ /* 0x000fc60008000000 */
[----:B------:R-:W-:-:S12]  /*14f50*/  UIADD3 UR9, UR17, UR9, URZ ;  /* 0x0000000911097290 */ /* 0x000fd8000fffe03f */
.L_x_236:
        /* <DEDUP_REMOVED lines=23> */
.L_x_237:
        /* <DEDUP_REMOVED lines=51> */
[----:B------:R-:W1:Y:S01]  /*15400*/  @P2 MUFU.RCP R0, R59 ;  /* 0x0000003b00002308 */ /* 0x000e620000001000 */
        /* <DEDUP_REMOVED lines=54> */
[----:B------:R-:W-:Y:S01]  /*15770*/  BSSY B0, `(.L_x_238) ;  /* 0x00000be000007945 */ /* 0x000fe20003800000 */
[----:B------:R-:W-:Y:S01]  /*15780*/  F2FP.BF16.F32.PACK_AB R3, R3, R112 ;  /* 0x000000700303723e */ /* 0x000fe200000010ff */
[----:B------:R1:W-:Y:S01]  /*15790*/  STS [R16+0x200], R4 ;  /* 0x0002000410007388 */ /* 0x0003e20000000800 */
        /* <DEDUP_REMOVED lines=18> */
[----:B------:R-:W-:Y:S01]  /*158c0*/  F2FP.BF16.F32.PACK_AB R29, R29, R150 ;  /* 0x000000961d1d723e */ /* 0x000fe200000010ff */
[----:B-1----:R-:W1:Y:S01]  /*158d0*/  @P3 LDC.64 R4, c[0x0][0x2c0] ;  /* 0x0000b000ff043b82 */ /* 0x002e620000000a00 */
[----:B------:R-:W-:-:S02]  /*158e0*/  F2FP.BF16.F32.PACK_AB R26, R26, R152 ;  /* 0x000000981a1a723e */ /* 0x000fc400000010ff */
[----:B----4-:R-:W-:Y:S02]  /*158f0*/  IADD3 R2, R16, R58, RZ ;  /* 0x0000003a10027210 */ /* 0x010fe40007ffe0ff */
[----:B------:R-:W-:Y:S02]  /*15900*/  F2FP.BF16.F32.PACK_AB R25, R25, R154 ;  /* 0x0000009a1919723e */ /* 0x000fe400000010ff */
[----:B---3--:R-:W-:Y:S01]  /*15910*/  IADD3 R0, R58, R18, RZ ;  /* 0x000000123a007210 */ /* 0x008fe20007ffe0ff */
[----:B------:R-:W-:Y:S01]  /*15920*/  STS [R2], R38 ;  /* 0x0000002602007388 */ /* 0x000fe20000000800 */
[----:B------:R-:W-:Y:S02]  /*15930*/  F2FP.BF16.F32.PACK_AB R28, R28, R144 ;  /* 0x000000901c1c723e */ /* 0x000fe400000010ff */
[----:B------:R-:W-:Y:S01]  /*15940*/  F2FP.BF16.F32.PACK_AB R27, R147, R27 ;  /* 0x0000001b931b723e */ /* 0x000fe200000010ff */
[----:B------:R-:W-:Y:S01]  /*15950*/  STS [R2+0x200], R37 ;  /* 0x0002002502007388 */ /* 0x000fe20000000800 */
[----:B------:R-:W-:Y:S01]  /*15960*/  F2FP.BF16.F32.PACK_AB R24, R24, R156 ;  /* 0x0000009c1818723e */ /* 0x000fe200000010ff */
[----:B--2---:R-:W2:Y:S01]  /*15970*/  @P5 MUFU.LG2 R3, R55 ;  /* 0x0000003700035308 */ /* 0x004ea20000000c00 */
[----:B------:R-:W-:Y:S01]  /*15980*/  F2FP.BF16.F32.PACK_AB R23, R159, R23 ;  /* 0x000000179f17723e */ /* 0x000fe200000010ff */
[----:B------:R-:W-:Y:S01]  /*15990*/  STS [R0], R34 ;  /* 0x0000002200007388 */ /* 0x000fe20000000800 */
[----:B------:R-:W-:Y:S01]  /*159a0*/  F2FP.BF16.F32.PACK_AB R22, R22, R164 ;  /* 0x000000a41616723e */ /* 0x000fe200000010ff */
[----:B------:R-:W3:Y:S01]  /*159b0*/  @P5 LDC R6, c[0x0][0x2e8] ;  /* 0x0000ba00ff065b82 */ /* 0x000ee20000000800 */
        /* <DEDUP_REMOVED lines=11> */
[----:B------:R-:W-:Y:S01]  /*15a70*/  F2FP.BF16.F32.PACK_AB R12, R12, R68 ;  /* 0x000000440c0c723e */ /* 0x000fe200000010ff */
[----:B--2---:R-:W-:Y:S01]  /*15a80*/  @P5 FMUL.FTZ R3, R3, 0.69314718246459960938 ;  /* 0x3f31721803035820 */ /* 0x004fe20000410000 */
        /* <DEDUP_REMOVED lines=22> */
[----:B------:R2:W-:Y:S04]  /*15bf0*/  STS [R18+0x3000], R24 ;  /* 0x0030001812007388 */ /* 0x0005e80000000800 */
[----:B------:R4:W-:Y:S04]  /*15c00*/  STS [R18+0x3200], R23 ;  /* 0x0032001712007388 */ /* 0x0009e80000000800 */
[----:B------:R1:W-:Y:S04]  /*15c10*/  STS [R2+0x2000], R22 ;  /* 0x0020001602007388 */ /* 0x0003e80000000800 */
[----:B------:R1:W-:Y:S04]  /*15c20*/  STS [R2+0x2200], R21 ;  /* 0x0022001502007388 */ /* 0x0003e80000000800 */
[----:B------:R-:W-:Y:S04]  /*15c30*/  STS [R0+0x2000], R17 ;  /* 0x0020001100007388 */ /* 0x000fe80000000800 */
[----:B------:R-:W-:Y:S04]  /*15c40*/  STS [R0+0x2200], R15 ;  /* 0x0022000f00007388 */ /* 0x000fe80000000800 */
[----:B------:R1:W-:Y:S01]  /*15c50*/  STS [R2+0x3000], R20 ;  /* 0x0030001402007388 */ /* 0x0003e20000000800 */
[----:B--2---:R-:W-:-:S03]  /*15c60*/  SHF.L.U32 R24, R63, 0x3, RZ ;  /* 0x000000033f187819 */ /* 0x004fc600000006ff */
[----:B------:R-:W-:Y:S01]  /*15c70*/  STS [R2+0x3200], R19 ;  /* 0x0032001302007388 */ /* 0x000fe20000000800 */
[----:B----4-:R-:W-:Y:S01]  /*15c80*/  MOV R23, 0x7f800000 ;  /* 0x7f80000000177802 */ /* 0x010fe20000000f00 */
[----:B---3--:R-:W-:Y:S02]  /*15c90*/  @P5 FFMA.FTZ R23, R105, R6, R3 ;  /* 0x0000000669175223 */ /* 0x008fe40000010003 */
[----:B------:R-:W-:Y:S01]  /*15ca0*/  STS [R0+0x3000], R14 ;  /* 0x0030000e00007388 */ /* 0x000fe20000000800 */
[----:B-1----:R-:W-:-:S03]  /*15cb0*/  MOV R22, 0x7f800000 ;  /* 0x7f80000000167802 */ /* 0x002fc60000000f00 */
[----:B------:R-:W-:Y:S01]  /*15cc0*/  STS [R0+0x3200], R13 ;  /* 0x0032000d00007388 */ /* 0x000fe20000000800 */
[----:B------:R-:W-:-:S03]  /*15cd0*/  MOV R21, 0x7f800000 ;  /* 0x7f80000000157802 */ /* 0x000fc60000000f00 */
[----:B------:R1:W-:Y:S04]  /*15ce0*/  STS [R16+0x4000], R12 ;  /* 0x0040000c10007388 */ /* 0x0003e80000000800 */
[----:B------:R2:W-:Y:S04]  /*15cf0*/  STS [R16+0x4200], R11 ;  /* 0x0042000b10007388 */ /* 0x0005e80000000800 */
[----:B------:R3:W-:Y:S01]  /*15d00*/  STS [R18+0x4000], R8 ;  /* 0x0040000812007388 */ /* 0x0007e20000000800 */
[----:B------:R-:W-:-:S03]  /*15d10*/  MOV R20, 0x7f800000 ;  /* 0x7f80000000147802 */ /* 0x000fc60000000f00 */
[----:B------:R-:W-:Y:S04]  /*15d20*/  STS [R18+0x4200], R7 ;  /* 0x0042000712007388 */ /* 0x000fe80000000800 */
[----:B------:R4:W-:Y:S04]  /*15d30*/  STS [R16+0x5000], R10 ;  /* 0x0050000a10007388 */ /* 0x0009e80000000800 */
[----:B------:R4:W-:Y:S04]  /*15d40*/  STS [R16+0x5200], R9 ;  /* 0x0052000910007388 */ /* 0x0009e80000000800 */
[----:B------:R-:W-:Y:S01]  /*15d50*/  STS [R18+0x5000], R45 ;  /* 0x0050002d12007388 */ /* 0x000fe20000000800 */
[----:B-1----:R-:W1:Y:S03]  /*15d60*/  @!P3 LDC R12, c[0x0][0x270] ;  /* 0x00009c00ff0cbb82 */ /* 0x002e660000000800 */
[----:B------:R-:W-:Y:S04]  /*15d70*/  STS [R18+0x5200], R44 ;  /* 0x0052002c12007388 */ /* 0x000fe80000000800 */
[----:B------:R-:W-:Y:S01]  /*15d80*/  STS [R2+0x4000], R43 ;  /* 0x0040002b02007388 */ /* 0x000fe20000000800 */
[----:B--2---:R-:W2:Y:S01]  /*15d90*/  @P3 LDC R11, c[0x0][0x2c0] ;  /* 0x0000b000ff0b3b82 */ /* 0x004ea20000000800 */
[----:B---3--:R-:W3:Y:S02]  /*15da0*/  @P0 MUFU.LG2 R8, R57 ;  /* 0x0000003900080308 */ /* 0x008ee40000000c00 */
[----:B------:R-:W-:Y:S04]  /*15db0*/  STS [R2+0x4200], R42 ;  /* 0x0042002a02007388 */ /* 0x000fe80000000800 */
[----:B------:R-:W-:Y:S01]  /*15dc0*/  STS [R0+0x4000], R41 ;  /* 0x0040002900007388 */ /* 0x000fe20000000800 */
[----:B----4-:R-:W4:Y:S01]  /*15dd0*/  @P0 LDC R10, c[0x0][0x2e8] ;  /* 0x0000ba00ff0a0b82 */ /* 0x010f220000000800 */
[----:B------:R-:W1:Y:S02]  /*15de0*/  @P4 MUFU.LG2 R7, R56 ;  /* 0x0000003800074308 */ /* 0x000e640000000c00 */
[----:B------:R-:W-:Y:S04]  /*15df0*/  STS [R0+0x4200], R46 ;  /* 0x0042002e00007388 */ /* 0x000fe80000000800 */
[----:B------:R-:W-:Y:S01]  /*15e00*/  STS [R2+0x5000], R47 ;  /* 0x0050002f02007388 */ /* 0x000fe20000000800 */
[----:B------:R-:W2:Y:S01]  /*15e10*/  @P4 LDC R9, c[0x0][0x2e8] ;  /* 0x0000ba00ff094b82 */ /* 0x000ea20000000800 */
[----:B---3--:R-:W-:-:S02]  /*15e20*/  @P0 FMUL.FTZ R6, R8, 0.69314718246459960938 ;  /* 0x3f31721808060820 */ /* 0x008fc40000410000 */
[----:B------:R3:W-:Y:S04]  /*15e30*/  STS [R2+0x5200], R49 ;  /* 0x0052003102007388 */ /* 0x0007e80000000800 */
[----:B------:R-:W-:Y:S01]  /*15e40*/  STS [R0+0x5000], R48 ;  /* 0x0050003000007388 */ /* 0x000fe20000000800 */
[----:B------:R-:W-:Y:S01]  /*15e50*/  @!P3 MOV R11, 0x1 ;  /* 0x00000001000bb802 */ /* 0x000fe20000000f00 */
[----:B-1----:R-:W-:Y:S02]  /*15e60*/  @P4 FMUL.FTZ R3, R7, 0.69314718246459960938 ;  /* 0x3f31721807034820 */ /* 0x002fe40000410000 */
[----:B------:R1:W-:Y:S01]  /*15e70*/  STS [R0+0x5200], R50 ;  /* 0x0052003200007388 */ /* 0x0003e20000000800 */
[----:B------:R-:W-:Y:S01]  /*15e80*/  BAR.SYNC.DEFER_BLOCKING 0x0 ;  /* 0x0000000000007b1d */ /* 0x000fe20000010000 */
[----:B----4-:R-:W-:-:S05]  /*15e90*/  @P0 FFMA.FTZ R21, R103, R10, R6 ;  /* 0x0000000a67150223 */ /* 0x010fca0000010006 */
[----:B------:R-:W4:Y:S01]  /*15ea0*/  S2R R13, SR_CTAID.Y ;  /* 0x00000000000d7919 */ /* 0x000f220000002600 */
[----:B--2---:R-:W-:Y:S01]  /*15eb0*/  @P4 FFMA.FTZ R22, R104, R9, R3 ;  /* 0x0000000968164223 */ /* 0x004fe20000010003 */
[----:B------:R-:W2:Y:S01]  /*15ec0*/  S2R R25, SR_CTAID.Z ;  /* 0x0000000000197919 */ /* 0x000ea20000002700 */
[----:B---3--:R-:W-:Y:S01]  /*15ed0*/  @P3 IMAD R2, R5, R4, RZ ;  /* 0x0000000405023224 */ /* 0x008fe200078e02ff */
[----:B------:R-:W-:Y:S01]  /*15ee0*/  LEA.HI.SX32 R4, R60, 0x20, 0x1e ;  /* 0x000000203c047811 */ /* 0x000fe200078ff2ff */
[----:B------:R-:W3:Y:S01]  /*15ef0*/  @P2 MUFU.LG2 R5, R59 ;  /* 0x0000003b00052308 */ /* 0x000ee20000000c00 */
[----:B------:R-:W-:Y:S02]  /*15f00*/  @!P3 MOV R2, R54 ;  /* 0x000000360002b202 */ /* 0x000fe40000000f00 */
[----:B------:R-:W-:Y:S01]  /*15f10*/  ISETP.GE.AND P5, PT, R4, UR4, PT ;  /* 0x0000000404007c0c */ /* 0x000fe2000bfa6270 */
[----:B------:R-:W-:Y:S01]  /*15f20*/  IMAD R4, R11, UR8, RZ ;  /* 0x000000080b047c24 */ /* 0x000fe2000f8e02ff */
[----:B-1----:R-:W-:Y:S01]  /*15f30*/  @P3 MOV R0, 0x1 ;  /* 0x0000000100003802 */ /* 0x002fe20000000f00 */
[----:B------:R-:W-:Y:S01]  /*15f40*/  @!P3 IMAD R0, R54, R12, RZ ;  /* 0x0000000c3600b224 */ /* 0x000fe200078e02ff */
[----:B------:R-:W-:Y:S01]  /*15f50*/  LOP3.LUT P3, RZ, R61, 0x3, RZ, 0xc0, !PT ;  /* 0x000000033dff7812 */ /* 0x000fe2000786c0ff */
[----:B------:R1:W1:Y:S01]  /*15f60*/  LDS.128 R32, [R230+0x1800] ;  /* 0x00180000e6207984 */ /* 0x0002620000000c00 */
[----:B------:R-:W1:Y:S03]  /*15f70*/  @P2 LDC R12, c[0x0][0x2e8] ;  /* 0x0000ba00ff0c2b82 */ /* 0x000e660000000800 */
[----:B------:R1:W1:Y:S01]  /*15f80*/  LDS.128 R28, [R230+0x3800] ;  /* 0x00380000e61c7984 */ /* 0x0002620000000c00 */
[----:B----4-:R-:W-:-:S05]  /*15f90*/  IMAD R0, R13, R0, RZ ;  /* 0x000000000d007224 */ /* 0x010fca00078e02ff */
[----:B------:R-:W-:-:S05]  /*15fa0*/  SEL R0, R0, RZ, !P6 ;  /* 0x000000ff00007207 */ /* 0x000fca0007000000 */
[----:B--2---:R-:W-:Y:S01]  /*15fb0*/  IMAD R2, R25, R2, R0 ;  /* 0x0000000219027224 */ /* 0x004fe200078e0200 */
[----:B------:R-:W-:Y:S01]  /*15fc0*/  SHF.L.U32 R0, R4, 0x7, RZ ;  /* 0x0000000704007819 */ /* 0x000fe200000006ff */
[----:B---3--:R-:W-:-:S03]  /*15fd0*/  @P2 FMUL.FTZ R4, R5, 0.69314718246459960938 ;  /* 0x3f31721805042820 */ /* 0x008fc60000410000 */
[----:B------:R-:W-:Y:S01]  /*15fe0*/  IADD3 R13, P4, P0, R0, R52, R2 ;  /* 0x00000034000d7210 */ /* 0x000fe2000789e002 */
[----:B-1----:R-:W-:Y:S01]  /*15ff0*/  @P2 FFMA.FTZ R20, R102, R12, R4 ;  /* 0x0000000c66142223 */ /* 0x002fe20000010004 */
[----:B------:R-:W-:Y:S02]  /*16000*/  SHF.R.S32.HI R3, RZ, 0x1f, R0 ;  /* 0x0000001fff037819 */ /* 0x000fe40000011400 */
[----:B------:R-:W-:Y:S02]  /*16010*/  SHF.R.S32.HI R2, RZ, 0x1f, R2 ;  /* 0x0000001fff027819 */ /* 0x000fe40000011402 */
[----:B------:R-:W-:Y:S02]  /*16020*/  SHF.R.S32.HI R12, RZ, 0x2, R62 ;  /* 0x00000002ff0c7819 */ /* 0x000fe4000001143e */
[----:B------:R-:W-:Y:S01]  /*16030*/  IADD3.X R10, R3, R53, R2, P4, P0 ;  /* 0x00000035030a7210 */ /* 0x000fe200027e0402 */
[----:B------:R-:W-:Y:S06]  /*16040*/  @P3 BRA `(.L_x_239) ;  /* 0x0000000000c03947 */ /* 0x000fec0003800000 */
        /* <DEDUP_REMOVED lines=48> */
.L_x_239:
[----:B------:R-:W-:Y:S05]  /*16350*/  BSYNC B0 ;  /* 0x0000000000007941 */ /* 0x000fea0003800000 */
.L_x_238:
[----:B------:R1:W5:Y:S04]  /*16360*/  LDL R27, [R1+0x18] ;  /* 0x00001800011b7983 */ /* 0x0003680000100800 */
[----:B------:R1:W5:Y:S01]  /*16370*/  LDL R26, [R1+0x38] ;  /* 0x00003800011a7983 */ /* 0x0003620000100800 */
[----:B----4-:R-:W-:Y:S01]  /*16380*/  VIADD R3, R12, 0x40 ;  /* 0x000000400c037836 */ /* 0x010fe20000000000 */
[----:B------:R-:W-:Y:S01]  /*16390*/  SHF.R.S32.HI R4, RZ, 0x1f, R24 ;  /* 0x0000001fff047819 */ /* 0x000fe20000011418 */
[----:B------:R-:W-:Y:S01]  /*163a0*/  ULDC.64 UR6, c[0x0][0x2a0] ;  /* 0x0000a80000067ab9 */ /* 0x000fe20000000a00 */
[----:B------:R-:W-:Y:S01]  /*163b0*/  IADD3 R2, P0, R24, UR12, RZ ;  /* 0x0000000c18027c10 */ /* 0x000fe2000ff1e0ff */
[----:B------:R-:W-:Y:S01]  /*163c0*/  VIADD R0, R12, 0x60 ;  /* 0x000000600c007836 */ /* 0x000fe20000000000 */
[----:B------:R-:W-:Y:S01]  /*163d0*/  ISETP.GE.AND P2, PT, R3, UR5, PT ;  /* 0x0000000503007c0c */ /* 0x000fe2000bf46270 */
[----:B------:R1:W2:Y:S01]  /*163e0*/  LDS.128 R20, [R230] ;  /* 0x00000000e6147984 */ /* 0x0002a20000000c00 */
[----:B------:R-:W-:Y:S01]  /*163f0*/  IADD3.X R3, R4, UR9, RZ, P0, !PT ;  /* 0x0000000904037c10 */ /* 0x000fe200087fe4ff */
[----:B------:R-:W-:Y:S01]  /*16400*/  BSSY B0, `(.L_x_240) ;  /* 0x000001d000007945 */ /* 0x000fe20003800000 */
[----:B------:R-:W-:Y:S01]  /*16410*/  SHF.R.S32.HI R13, RZ, 0x1f, R12 ;  /* 0x0000001fff0d7819 */ /* 0x000fe2000001140c */
[----:B------:R1:W3:Y:S01]  /*16420*/  LDS.128 R16, [R230+0x2000] ;  /* 0x00200000e6107984 */ /* 0x0002e20000000c00 */
[----:B------:R-:W-:Y:S01]  /*16430*/  MOV R4, UR14 ;  /* 0x0000000e00047c02 */ /* 0x000fe20008000f00 */
[----:B------:R-:W-:Y:S01]  /*16440*/  IMAD.WIDE.U32 R10, R25, UR6, R2 ;  /* 0x00000006190a7c25 */ /* 0x000fe2000f8e0002 */
[----:B------:R-:W-:-:S02]  /*16450*/  SHF.R.S32.HI R5, RZ, 0x1f, R25 ;  /* 0x0000001fff057819 */ /* 0x000fc40000011419 */
[----:B------:R-:W-:Y:S01]  /*16460*/  ISETP.GE.AND P0, PT, R0, UR5, PT ;  /* 0x0000000500007c0c */ /* 0x000fe2000bf06270 */
[----:B------:R-:W-:Y:S02]  /*16470*/  IMAD.WIDE R2, R4, 0x80, R12 ;  /* 0x0000008004027825 */ /* 0x000fe400078e020c */
[----:B------:R1:W4:Y:S02]  /*16480*/  LDS.128 R12, [R230+0x4000] ;  /* 0x00400000e60c7984 */ /* 0x0003240000000c00 */
[----:B------:R-:W-:-:S04]  /*16490*/  IMAD R0, R5, UR6, RZ ;  /* 0x0000000605007c24 */ /* 0x000fc8000f8e02ff */
[----:B------:R-:W-:-:S04]  /*164a0*/  IMAD R0, R25, UR7, R0 ;  /* 0x0000000719007c24 */ /* 0x000fc8000f8e0200 */
[----:B------:R-:W-:Y:S01]  /*164b0*/  IMAD.IADD R9, R0, 0x1, R11 ;  /* 0x0000000100097824 */ /* 0x000fe200078e020b */
[----:B------:R-:W-:Y:S06]  /*164c0*/  @P1 BRA `(.L_x_241) ;  /* 0x0000000000401947 */ /* 0x000fec0003800000 */
[----:B------:R-:W-:Y:S01]  /*164d0*/  ULDC.64 UR6, c[0x0][0x298] ;  /* 0x0000a60000067ab9 */ /* 0x000fe20000000a00 */
[----:B------:R-:W-:Y:S01]  /*164e0*/  IMAD.MOV.U32 R8, RZ, RZ, R10 ;  /* 0x000000ffff087224 */ /* 0x000fe200078e000a */
[----:B------:R-:W-:Y:S01]  /*164f0*/  ULDC UR8, c[0x0][0x2d0] ;  /* 0x0000b40000087ab9 */ /* 0x000fe20000000800 */
[----:B------:R-:W-:Y:S01]  /*16500*/  IMAD R0, R3, UR6, RZ ;  /* 0x0000000603007c24 */ /* 0x000fe2000f8e02ff */
[----:B------:R-:W-:Y:S01]  /*16510*/  ISETP.GE.AND P4, PT, R24, UR8, PT ;  /* 0x0000000818007c0c */ /* 0x000fe2000bf86270 */
[----:B------:R-:W-:Y:S01]  /*16520*/  IMAD.WIDE.U32 R6, R2, UR6, R8 ;  /* 0x0000000602067c25 */ /* 0x000fe2000f8e0008 */
[----:B-----5:R-:W-:Y:S02]  /*16530*/  ISETP.GE.AND P3, PT, R27, UR8, PT ;  /* 0x000000081b007c0c */ /* 0x020fe4000bf66270 */
[----:B------:R-:W-:Y:S01]  /*16540*/  ISETP.GE.AND P1, PT, R26, UR8, PT ;  /* 0x000000081a007c0c */ /* 0x000fe2000bf26270 */
[----:B------:R-:W-:Y:S01]  /*16550*/  IMAD R0, R2, UR7, R0 ;  /* 0x0000000702007c24 */ /* 0x000fe2000f8e0200 */
[----:B------:R-:W-:-:S02]  /*16560*/  ULDC.64 UR6, c[0x0][0x280] ;  /* 0x0000a00000067ab9 */ /* 0x000fc40000000a00 */
[----:B------:R-:W-:Y:S01]  /*16570*/  LEA R4, P6, R6, UR6, 0x1 ;  /* 0x0000000606047c11 */ /* 0x000fe2000f8c08ff */
[----:B------:R-:W-:-:S05]  /*16580*/  IMAD.IADD R0, R7, 0x1, R0 ;  /* 0x0000000107007824 */ /* 0x000fca00078e0200 */
[----:B------:R-:W-:-:S05]  /*16590*/  LEA.HI.X R5, R6, UR7, R0, 0x1, P6 ;  /* 0x0000000706057c11 */ /* 0x000fca000b0f0c00 */
[----:B--2---:R2:W-:Y:S04]  /*165a0*/  @!P4 STG.E.128 desc[UR22][R4.64], R20 ;  /* 0x000000140400c986 */ /* 0x0045e8000c101d16 */
[----:B---3--:R2:W-:Y:S04]  /*165b0*/  @!P3 STG.E.128 desc[UR22][R4.64+0x40], R16 ;  /* 0x000040100400b986 */ /* 0x0085e8000c101d16 */
[----:B----4-:R2:W-:Y:S02]  /*165c0*/  @!P1 STG.E.128 desc[UR22][R4.64+0x80], R12 ;  /* 0x0000800c04009986 */ /* 0x0105e4000c101d16 */
.L_x_241:
[----:B------:R-:W-:Y:S05]  /*165d0*/  BSYNC B0 ;  /* 0x0000000000007941 */ /* 0x000fea0003800000 */
.L_x_240:
        /* <DEDUP_REMOVED lines=8> */
[----:B------:R-:W-:Y:S01]  /*16660*/  IMAD.MOV.U32 R6, RZ, RZ, R10 ;  /* 0x000000ffff067224 */ /* 0x000fe200078e000a */
[----:B------:R-:W-:Y:S01]  /*16670*/  ULDC UR4, c[0x0][0x2d0] ;  /* 0x0000b40000047ab9 */ /* 0x000fe20000000800 */
[----:B------:R-:W-:Y:S01]  /*16680*/  IMAD.X R4, RZ, RZ, R3, P1 ;  /* 0x000000ffff047224 */ /* 0x000fe200008e0603 */
[----:B------:R-:W-:Y:S01]  /*16690*/  ISETP.GE.AND P4, PT, R24, UR4, PT ;  /* 0x0000000418007c0c */ /* 0x000fe2000bf86270 */
[----:B------:R-:W-:Y:S01]  /*166a0*/  IMAD.WIDE.U32 R6, R0, UR6, R6 ;  /* 0x0000000600067c25 */ /* 0x000fe2000f8e0006 */
[----:B-----5:R-:W-:Y:S02]  /*166b0*/  ISETP.GE.AND P3, PT, R27, UR4, PT ;  /* 0x000000041b007c0c */ /* 0x020fe4000bf66270 */
[----:B------:R-:W-:Y:S01]  /*166c0*/  ISETP.GE.AND P1, PT, R26, UR4, PT ;  /* 0x000000041a007c0c */ /* 0x000fe2000bf26270 */
[----:B------:R-:W-:-:S04]  /*166d0*/  IMAD R4, R4, UR6, RZ ;  /* 0x0000000604047c24 */ /* 0x000fc8000f8e02ff */
        /* <DEDUP_REMOVED lines=8> */
.L_x_243:
[----:B------:R-:W-:Y:S05]  /*16760*/  BSYNC B0 ;  /* 0x0000000000007941 */ /* 0x000fea0003800000 */
.L_x_242:
        /* <DEDUP_REMOVED lines=22> */
[----:B------:R1:W-:Y:S04]  /*168d0*/  @!P2 STG.E.128 desc[UR22][R4.64+0x40], R16 ;  /* 0x000040100400a986 */ /* 0x0003e8000c101d16 */
[----:B----4-:R1:W-:Y:S02]  /*168e0*/  @!P1 STG.E.128 desc[UR22][R4.64+0x80], R12 ;  /* 0x0000800c04009986 */ /* 0x0103e4000c101d16 */
.L_x_245:
[----:B------:R-:W-:Y:S05]  /*168f0*/  BSYNC B0 ;  /* 0x0000000000007941 */ /* 0x000fea0003800000 */
.L_x_244:
[----:B-123--:R-:W1:Y:S01]  /*16900*/  LDS.128 R228, [R230+0x5800] ;  /* 0x00580000e6e47984 */ /* 0x00ee620000000c00 */
[----:B------:R-:W-:Y:S05]  /*16910*/  @P0 EXIT ;  /* 0x000000000000094d */ /* 0x000fea0003800000 */
[----:B------:R-:W-:Y:S01]  /*16920*/  IADD3 R0, P0, R2, 0x60, RZ ;  /* 0x0000006002007810 */ /* 0x000fe20007f1e0ff */
[----:B------:R-:W-:Y:S01]  /*16930*/  ULDC.64 UR4, c[0x0][0x298] ;  /* 0x0000a60000047ab9 */ /* 0x000fe20000000a00 */
[----:B------:R-:W-:Y:S02]  /*16940*/  ULDC UR6, c[0x0][0x2d0] ;  /* 0x0000b40000067ab9 */ /* 0x000fe40000000800 */
[----:B------:R-:W-:Y:S01]  /*16950*/  ISETP.GE.AND P2, PT, R24, UR6, PT ;  /* 0x0000000618007c0c */ /* 0x000fe2000bf46270 */
[----:B------:R-:W-:Y:S01]  /*16960*/  IMAD.X R2, RZ, RZ, R3, P0 ;  /* 0x000000ffff027224 */ /* 0x000fe200000e0603 */
[----:B------:R-:W-:Y:S02]  /*16970*/  MOV R3, R9 ;  /* 0x0000000900037202 */ /* 0x000fe40000000f00 */
[----:B-----5:R-:W-:Y:S01]  /*16980*/  ISETP.GE.AND P1, PT, R27, UR6, PT ;  /* 0x000000061b007c0c */ /* 0x020fe2000bf26270 */
        /* <DEDUP_REMOVED lines=14> */
.L_x_246:
        /* <DEDUP_REMOVED lines=9> */
.L_x_1210:


//--------------------- .text._ZN5flash16flash_fwd_kernelI23Flash_fwd_kernel_traitsILi96ELi128ELi64ELi4ELb0ELb0EN7cutlass10bfloat16_tE19Flash_kernel_traitsILi96ELi128ELi64ELi4ES3_EELb0ELb0ELb1ELb1ELb0ELb0ELb0ELb0EEEvNS_16Flash_fwd_paramsE --------------------------
	.section	.text._ZN5flash16flash_fwd_kernelI23Flash_fwd_kernel_traitsILi96ELi128ELi64ELi4ELb0ELb0EN7cutlass10bfloat16_tE19Flash_kernel_traitsILi96ELi128ELi64ELi4ES3_EELb0ELb0ELb1ELb1ELb0ELb0ELb0ELb0EEEvNS_16Flash_fwd_paramsE,"ax",@progbits
	.align	128
        .global         _ZN5flash16flash_fwd_kernelI23Flash_fwd_kernel_traitsILi96ELi128ELi64ELi4ELb0ELb0EN7cutlass10bfloat16_tE19Flash_kernel_traitsILi96ELi128ELi64ELi4ES3_EELb0ELb0ELb1ELb1ELb0ELb0ELb0ELb0EEEvNS_16Flash_fwd_paramsE
        .type           _ZN5flash16flash_fwd_kernelI23Flash_fwd_kernel_traitsILi96ELi128ELi64ELi4ELb0ELb0EN7cutlass10bfloat16_tE19Flash_kernel_traitsILi96ELi128ELi64ELi4ES3_EELb0ELb0ELb1ELb1ELb0ELb0ELb0ELb0EEEvNS_16Flash_fwd_paramsE,@function
        .size           _ZN5flash16flash_fwd_kernelI23Flash_fwd_kernel_traitsILi96ELi128ELi64ELi4ELb0ELb0EN7cutlass10bfloat16_tE19Flash_kernel_traitsILi96ELi128ELi64ELi4ES3_EELb0ELb0ELb1ELb1ELb0ELb0ELb0ELb0EEEvNS_16Flash_fwd_paramsE,(.L_x_1211 - _ZN5flash16flash_fwd_kernelI23Flash_fwd_kernel_traitsILi96ELi128ELi64ELi4ELb0ELb0EN7cutlass10bfloat16_tE19Flash_kernel_traitsILi96ELi128ELi64ELi4ES3_EELb0ELb0ELb1ELb1ELb0ELb0ELb0ELb0EEEvNS_16Flash_fwd_paramsE)
        .other          _ZN5flash16flash_fwd_kernelI23Flash_fwd_kernel_traitsILi96ELi128ELi64ELi4ELb0ELb0EN7cutlass10bfloat16_tE19Flash_kernel_traitsILi96ELi128ELi64ELi4ES3_EELb0ELb0ELb1ELb1ELb0ELb0ELb0ELb0EEEvNS_16Flash_fwd_paramsE,@"STO_CUDA_ENTRY STV_DEFAULT"
_ZN5flash16flash_fwd_kernelI23Flash_fwd_kernel_traitsILi96ELi128ELi64ELi4ELb0ELb0EN7cutlass10bfloat16_tE19Flash_kernel_traitsILi96ELi128ELi64ELi4ES3_EELb0ELb0ELb1ELb1ELb0ELb0ELb0ELb0EEEvNS_16Flash_fwd_paramsE:
.text._ZN5flash16flash_fwd_kernelI23Flash_fwd_kernel_traitsILi96ELi128ELi64ELi4ELb0ELb0EN7cutlass10bfloat16_tE19Flash_kernel_traitsILi96ELi128ELi64ELi4ES3_EELb0ELb0ELb1ELb1ELb0ELb0ELb0ELb0EEEvNS_16Flash_fwd_paramsE:
        /* <DEDUP_REMOVED lines=36> */
[----:B------:R-:W1:Y:S01]  /*0240*/  S2R R150, SR_TID.X ;  /* 0x0000000000967919 */ /* 0x000e620000002100 */
        /* <DEDUP_REMOVED lines=19> */
.L_x_247:
[----:B------:R-:W-:-:S05]  /*0380*/  ULDC UR6, c[0x0][0x2c8] ;  /* 0x0000b20000067ab9 */ /* 0x000fca0000000800 */
.L_x_248:
        /* <DEDUP_REMOVED lines=20> */
[----:B------:R-:W-:Y:S02]  /*04d0*/  @!UP2 UIADD3 UR27, UR4, UR6, -UR8 ;  /* 0x00000006041ba290 */ /* 0x000fe4000fffe808 */
        /* <DEDUP_REMOVED lines=22> */
[----:B------:R-:W-:Y:S05]  /*0640*/  @P0 BRA `(.L_x_249) ;  /* 0x0000000c00300947 */ /* 0x000fea0003800000 */
        /* <DEDUP_REMOVED lines=18> */
[--C-:B------:R-:W-:Y:S01]  /*0770*/  SHF.R.S32.HI R11, RZ, 0x1f, R10.reuse ;  /* 0x0000001fff0b7819 */ /* 0x100fe2000001140a */
[----:B------:R-:W-:Y:S01]  /*0780*/  @!UP1 UIMAD.WIDE.U32 UR12, UR24, UR4, URZ ;  /* 0x00000004180c92a5 */ /* 0x000fe2000f8e003f */
[----:B------:R-:W-:Y:S01]  /*0790*/  VIADD R14, R10, 0x20 ;  /* 0x000000200a0e7836 */ /* 0x000fe20000000000 */
[----:B------:R-:W-:Y:S01]  /*07a0*/  ULDC.U8 UR9, c[0x0][0x3d8] ;  /* 0x0000f60000097ab9 */ /* 0x000fe20000000000 */
[----:B------:R-:W-:Y:S01]  /*07b0*/  @!UP1 UIMAD UR6, UR24, UR5, UR6 ;  /* 0x00000005180692a4 */ /* 0x000fe2000f8e0206 */
[C---:B------:R-:W-:Y:S01]  /*07c0*/  ISETP.NE.AND P3, PT, R0.reuse, RZ, PT ;  /* 0x000000ff0000720c */ /* 0x040fe20003f65270 */
[----:B------:R-:W-:Y:S01]  /*07d0*/  UISETP.NE.AND UP3, UPT, UR9, URZ, UPT ;  /* 0x0000003f0900728c */ /* 0x000fe2000bf65270 */
[----:B------:R-:W-:Y:S01]  /*07e0*/  IMAD.SHL.U32 R0, R0, 0x8, RZ ;  /* 0x0000000800007824 */ /* 0x000fe200078e00ff */
[----:B------:R-:W-:Y:S01]  /*07f0*/  UISETP.NE.AND UP0, UPT, UR9, URZ, !UP2 ;  /* 0x0000003f0900728c */ /* 0x000fe2000d705270 */
[----:B------:R-:W-:Y:S01]  /*0800*/  IADD3 R15, R10, 0x40, RZ ;  /* 0x000000400a0f7810 */ /* 0x000fe20007ffe0ff */
[----:B------:R-:W-:Y:S01]  /*0810*/  UISETP.NE.OR UP3, UPT, UR8, URZ, !UP3 ;  /* 0x0000003f0800728c */ /* 0x000fe2000df65670 */
[----:B------:R-:W-:Y:S01]  /*0820*/  IMAD.WIDE R6, R6, 0x80, R10 ;  /* 0x0000008006067825 */ /* 0x000fe200078e020a */
[----:B------:R-:W-:Y:S01]  /*0830*/  @UP1 UIMAD UR7, UR15, UR7, UR11 ;  /* 0x000000070f0712a4 */ /* 0x000fe2000f8e020b */
[----:B------:R-:W-:Y:S01]  /*0840*/  ISETP.GE.AND P2, PT, R14, UR17, PT ;  /* 0x000000110e007c0c */ /* 0x000fe2000bf46270 */
[----:B------:R-:W-:Y:S01]  /*0850*/  @UP2 ULDC.64 UR4, c[0x0][0x2c0] ;  /* 0x0000b00000042ab9 */ /* 0x000fe20000000a00 */
[----:B------:R-:W-:Y:S01]  /*0860*/  USHF.R.S32.HI UR11, URZ, 0x1f, UR26 ;  /* 0x0000001f3f0b7899 */ /* 0x000fe2000801141a */
[----:B------:R-:W-:Y:S01]  /*0870*/  ISETP.GE.AND P1, PT, R15, UR17, PT ;  /* 0x000000110f007c0c */ /* 0x000fe2000bf26270 */
[----:B------:R-:W-:Y:S01]  /*0880*/  @UP2 UIMAD UR14, UR5, UR4, URZ ;  /* 0x00000004050e22a4 */ /* 0x000fe2000f8e023f */
[----:B------:R-:W-:Y:S01]  /*0890*/  VIADD R16, R10, 0x60 ;  /* 0x000000600a107836 */ /* 0x000fe20000000000 */
[----:B------:R-:W-:Y:S01]  /*08a0*/  @!UP2 ULDC UR8, c[0x0][0x2c4] ;  /* 0x0000b1000008aab9 */ /* 0x000fe20000000800 */
[----:B------:R-:W-:Y:S01]  /*08b0*/  ULDC.64 UR4, c[0x0][0x2a0] ;  /* 0x0000a80000047ab9 */ /* 0x000fe20000000a00 */
[----:B------:R-:W-:Y:S01]  /*08c0*/  @UP0 ULDC UR8, c[0x0][0x2e4] ;  /* 0x0000b90000080ab9 */ /* 0x000fe20000000800 */
[----:B------:R-:W-:Y:S01]  /*08d0*/  UIMAD UR11, UR11, UR4, URZ ;  /* 0x000000040b0b72a4 */ /* 0x000fe2000f8e023f */
[----:B------:R-:W-:Y:S01]  /*08e0*/  IMAD.U32 R12, RZ, RZ, UR4 ;  /* 0x00000004ff0c7e24 */ /* 0x000fe2000f8e00ff */
[----:B------:R-:W-:Y:S01]  /*08f0*/  @UP2 UMOV UR9, 0x1 ;  /* 0x0000000100092882 */ /* 0x000fe20000000000 */
[----:B------:R-:W-:Y:S01]  /*0900*/  @!UP2 ULDC UR4, c[0x0][0x270] ;  /* 0x00009c000004aab9 */ /* 0x000fe20000000800 */
[----:B------:R-:W-:Y:S01]  /*0910*/  @UP1 UMOV UR20, UR10 ;  /* 0x0000000a00141c82 */ /* 0x000fe20008000000 */
[----:B------:R-:W-:Y:S01]  /*0920*/  @!UP2 UIMAD UR9, UR8, UR4, URZ ;  /* 0x000000040809a2a4 */ /* 0x000fe2000f8e023f */
[C---:B------:R-:W-:Y:S01]  /*0930*/  VIADD R18, R0.reuse, 0x20 ;  /* 0x0000002000127836 */ /* 0x040fe20000000000 */
[----:B------:R-:W-:Y:S01]  /*0940*/  @!UP3 ULDC UR10, c[0x0][0x2c4] ;  /* 0x0000b100000abab9 */ /* 0x000fe20000000800 */
[----:B------:R-:W-:Y:S01]  /*0950*/  @!UP1 UIADD3 UR7, UR13, UR6, URZ ;  /* 0x000000060d079290 */ /* 0x000fe2000fffe03f */
[C---:B------:R-:W-:Y:S01]  /*0960*/  IADD3 R17, R0.reuse, 0x40, RZ ;  /* 0x0000004000117810 */ /* 0x040fe20007ffe0ff */
        /* <DEDUP_REMOVED lines=39> */
.L_x_251:
[----:B------:R-:W-:Y:S05]  /*0be0*/  BSYNC B0 ;  /* 0x0000000000007941 */ /* 0x000fea0003800000 */
.L_x_250:
        /* <DEDUP_REMOVED lines=22> */
.L_x_253:
[----:B------:R-:W-:Y:S05]  /*0d50*/  BSYNC B0 ;  /* 0x0000000000007941 */ /* 0x000fea0003800000 */
.L_x_252:
        /* <DEDUP_REMOVED lines=22> */
.L_x_255:
[----:B------:R-:W-:Y:S05]  /*0ec0*/  BSYNC B0 ;  /* 0x0000000000007941 */ /* 0x000fea0003800000 */
.L_x_254:
        /* <DEDUP_REMOVED lines=24> */
.L_x_257:
[----:B------:R-:W-:Y:S05]  /*1050*/  BSYNC B0 ;  /* 0x0000000000007941 */ /* 0x000fea0003800000 */
.L_x_256:
        /* <DEDUP_REMOVED lines=10> */
.L_x_259:
[----:B------:R-:W-:Y:S05]  /*1100*/  BSYNC B0 ;  /* 0x0000000000007941 */ /* 0x000fea0003800000 */
.L_x_258:
        /* <DEDUP_REMOVED lines=10> */
.L_x_261:
[----:B------:R-:W-:Y:S05]  /*11b0*/  BSYNC B0 ;  /* 0x0000000000007941 */ /* 0x000fea0003800000 */
.L_x_260:
        /* <DEDUP_REMOVED lines=10> */
.L_x_263:
[----:B------:R-:W-:Y:S05]  /*1260*/  BSYNC B0 ;  /* 0x0000000000007941 */ /* 0x000fea0003800000 */
.L_x_262:
        /* <DEDUP_REMOVED lines=10> */
.L_x_249:
[----:B------:R-:W1:Y:S01]  /*1310*/  LDC R14, c[0x0][0x278] ;  /* 0x00009e00ff0e7b82 */ /* 0x000e620000000800 */
[----:B------:R-:W2:Y:S01]  /*1320*/  S2R R10, SR_CTAID.Z ;  /* 0x00000000000a7919 */ /* 0x000ea20000002700 */
[----:B------:R-:W-:Y:S01]  /*1330*/  SHF.R.S32.HI R23, RZ, 0x1f, R150 ;  /* 0x0000001fff177819 */ /* 0x000fe20000011496 */
[----:B------:R-:W-:Y:S01]  /*1340*/  UIADD3 UR5, -UR25, UR17, URZ ;  /* 0x0000001119057290 */ /* 0x000fe2000fffe13f */
[----:B------:R-:W-:Y:S01]  /*1350*/  IMAD.U32 R12, RZ, RZ, UR16 ;  /* 0x00000010ff0c7e24 */ /* 0x000fe2000f8e00ff */
[----:B------:R-:W-:Y:S01]  /*1360*/  UISETP.NE.AND UP0, UPT, UR15, -0x1, UPT ;  /* 0xffffffff0f00788c */ /* 0x000fe2000bf05270 */
[CC--:B------:R-:W-:Y:S01]  /*1370*/  LEA.HI R6, R23.reuse, R150.reuse, RZ, 0x2 ;  /* 0x0000009617067211 */ /* 0x0c0fe200078f10ff */
[----:B------:R-:W-:Y:S01]  /*1380*/  UISETP.NE.AND UP1, UPT, UR10, -0x1, UPT ;  /* 0xffffffff0a00788c */ /* 0x000fe2000bf25270 */
[----:B------:R-:W-:Y:S02]  /*1390*/  LEA.HI R22, R23, R150, RZ, 0x3 ;  /* 0x0000009617167211 */ /* 0x000fe400078f18ff */
[----:B------:R-:W-:-:S02]  /*13a0*/  SHF.R.S32.HI R8, RZ, 0x2, R6 ;  /* 0x00000002ff087819 */ /* 0x000fc40000011406 */
[----:B------:R-:W-:Y:S02]  /*13b0*/  SHF.R.S32.HI R20, RZ, 0x3, R22 ;  /* 0x00000003ff147819 */ /* 0x000fe40000011416 */
[----:B------:R-:W-:Y:S02]  /*13c0*/  PLOP3.LUT P2, PT, PT, PT, UP1, 0x80, 0x0 ;  /* 0x000000000000781c */ /* 0x000fe40003f4f018 */
[----:B------:R-:W-:Y:S01]  /*13d0*/  @UP0 ULDC.64 UR6, c[0x0][0x240] ;  /* 0x0000900000060ab9 */ /* 0x000fe20000000a00 */
[----:B------:R-:W-:Y:S01]  /*13e0*/  @!UP0 USHF.R.S32.HI UR11, URZ, 0x1f, UR24 ;  /* 0x0000001f3f0b8899 */ /* 0x000fe20008011418 */
[--C-:B------:R-:W-:Y:S01]  /*13f0*/  SHF.R.S32.HI R9, RZ, 0x1f, R8.reuse ;  /* 0x0000001fff097819 */ /* 0x100fe20000011408 */
[----:B------:R-:W-:Y:S01]  /*1400*/  @UP0 UIMAD.WIDE.U32 UR18, UR15, UR6, URZ ;  /* 0x000000060f1202a5 */ /* 0x000fe2000f8e003f */
[----:B------:R-:W-:Y:S01]  /*1410*/  LEA.HI R151, R23, R150, RZ, 0x5 ;  /* 0x0000009617977211 */ /* 0x000fe200078f28ff */
[----:B------:R-:W-:Y:S02]  /*1420*/  @UP1 UIADD3 UR9, UR8, UR10, URZ ;  /* 0x0000000a08091290 */ /* 0x000fe4000fffe03f */
[----:B------:R-:W-:Y:S01]  /*1430*/  @UP0 UIMAD UR4, UR15, UR7, UR19 ;  /* 0x000000070f0402a4 */ /* 0x000fe2000f8e0213 */
[----:B-1----:R-:W-:Y:S01]  /*1440*/  IABS R0, R14 ;  /* 0x0000000e00007213 */ /* 0x002fe20000000000 */
[----:B------:R-:W-:Y:S01]  /*1450*/  @UP1 ULDC.64 UR12, c[0x0][0x248] ;  /* 0x00009200000c1ab9 */ /* 0x000fe20000000a00 */
[----:B------:R-:W-:Y:S01]  /*1460*/  @!UP0 ULDC.64 UR6, c[0x0][0x228] ;  /* 0x00008a0000068ab9 */ /* 0x000fe20000000a00 */
[----:B------:R-:W-:Y:S01]  /*1470*/  @UP1 UIMAD.WIDE.U32 UR32, UR9, UR12, URZ ;  /* 0x0000000c092012a5 */ /* 0x000fe2000f8e003f */
[----:B------:R-:W-:Y:S01]  /*1480*/  IMAD.WIDE R12, R12, 0x80, R8 ;  /* 0x000000800c0c7825 */ /* 0x000fe200078e0208 */
[----:B------:R-:W-:Y:S01]  /*1490*/  @!UP0 UIMAD UR11, UR11, UR6, URZ ;  /* 0x000000060b0b82a4 */ /* 0x000fe2000f8e023f */
[----:B------:R-:W-:Y:S01]  /*14a0*/  SHF.R.S32.HI R152, RZ, 0x5, R151 ;  /* 0x00000005ff987819 */ /* 0x000fe20000011497 */
[----:B------:R-:W-:Y:S01]  /*14b0*/  @!UP0 UIMAD.WIDE.U32 UR30, UR24, UR6, URZ ;  /* 0x00000006181e82a5 */ /* 0x000fe2000f8e003f */
[----:B------:R-:W-:Y:S01]  /*14c0*/  IMAD.MOV.U32 R7, RZ, RZ, R0 ;  /* 0x000000ffff077224 */ /* 0x000fe200078e0000 */
[----:B--2---:R-:W-:Y:S01]  /*14d0*/  IABS R10, R10 ;  /* 0x0000000a000a7213 */ /* 0x004fe20000000000 */
[----:B------:R-:W-:-:S02]  /*14e0*/  @!UP0 UIMAD UR7, UR24, UR7, UR11 ;  /* 0x00000007180782a4 */ /* 0x000fc4000f8e020b */
[----:B------:R-:W1:Y:S01]  /*14f0*/  I2F.RP R2, R7 ;  /* 0x0000000700027306 */ /* 0x000e620000209400 */
[----:B------:R-:W-:Y:S01]  /*1500*/  @UP1 UIMAD UR9, UR9, UR13, URZ ;  /* 0x0000000d090912a4 */ /* 0x000fe2000f8e023f */
[----:B------:R-:W-:Y:S01]  /*1510*/  @UP1 UMOV UR20, UR32 ;  /* 0x0000002000141c82 */ /* 0x000fe20008000000 */
[----:B------:R-:W-:Y:S02]  /*1520*/  @!UP0 UIADD3 UR4, UR31, UR7, URZ ;  /* 0x000000071f048290 */ /* 0x000fe4000fffe03f */
[----:B------:R-:W-:Y:S01]  /*1530*/  @UP1 UIADD3 UR9, UR33, UR9, URZ ;  /* 0x0000000921091290 */ /* 0x000fe2000fffe03f */
[----:B------:R-:W-:Y:S02]  /*1540*/  @!UP0 UMOV UR18, UR30 ;  /* 0x0000001e00128c82 */ /* 0x000fe40008000000 */
[----:B-1----:R-:W1:Y:S02]  /*1550*/  MUFU.RCP R2, R2 ;  /* 0x0000000200027308 */ /* 0x002e640000001000 */
[----:B-1----:R-:W-:-:S06]  /*1560*/  VIADD R2, R2, 0xffffffe ;  /* 0x0ffffffe02027836 */ /* 0x002fcc0000000000 */
[----:B------:R-:W1:Y:S02]  /*1570*/  F2I.FTZ.U32.TRUNC.NTZ R3, R2 ;  /* 0x0000000200037305 */ /* 0x000e64000021f000 */
[----:B-1----:R-:W-:Y:S02]  /*1580*/  IMAD.MOV R0, RZ, RZ, -R3 ;  /* 0x000000ffff007224 */ /* 0x002fe400078e0a03 */
[C---:B------:R-:W-:Y:S02]  /*1590*/  VIADD R2, R8.reuse, 0x40 ;  /* 0x0000004008027836 */ /* 0x040fe40000000000 */
[----:B------:R-:W-:Y:S02]  /*15a0*/  IMAD.MOV.U32 R4, RZ, RZ, R0 ;  /* 0x000000ffff047224 */ /* 0x000fe400078e0000 */
[----:B------:R-:W-:Y:S01]  /*15b0*/  VIADD R0, R8, 0x60 ;  /* 0x0000006008007836 */ /* 0x000fe20000000000 */
[----:B------:R-:W-:Y:S01]  /*15c0*/  ISETP.GE.AND P5, PT, R2, UR5, PT ;  /* 0x0000000502007c0c */ /* 0x000fe2000bfa6270 */
[----:B------:R-:W-:-:S02]  /*15d0*/  IMAD R4, R4, R7, RZ ;  /* 0x0000000704047224 */ /* 0x000fc400078e02ff */
[----:B------:R-:W-:Y:S01]  /*15e0*/  IMAD.MOV.U32 R2, RZ, RZ, RZ ;  /* 0x000000ffff027224 */ /* 0x000fe200078e00ff */
[----:B------:R-:W-:Y:S02]  /*15f0*/  ISETP.GE.AND P4, PT, R0, UR5, PT ;  /* 0x0000000500007c0c */ /* 0x000fe4000bf86270 */
[----:B------:R-:W-:Y:S01]  /*1600*/  LOP3.LUT R0, R6, 0xfffffffc, RZ, 0xc0, !PT ;  /* 0xfffffffc06007812 */ /* 0x000fe200078ec0ff */
[----:B------:R-:W-:-:S04]  /*1610*/  IMAD.HI.U32 R4, R3, R4, R2 ;  /* 0x0000000403047227 */ /* 0x000fc800078e0002 */
[----:B------:R-:W-:Y:S02]  /*1620*/  IMAD.IADD R0, R150, 0x1, -R0 ;  /* 0x0000000196007824 */ /* 0x000fe400078e0a00 */
[----:B------:R-:W-:Y:S02]  /*1630*/  IMAD.SHL.U32 R2, R20, 0x40, RZ ;  /* 0x0000004014027824 */ /* 0x000fe400078e00ff */
[----:B------:R-:W-:-:S04]  /*1640*/  IMAD.HI.U32 R4, R4, R10, RZ ;  /* 0x0000000a04047227 */ /* 0x000fc800078e00ff */
[----:B------:R-:W-:Y:S01]  /*1650*/  IMAD.SHL.U32 R100, R0, 0x8, RZ ;  /* 0x0000000800647824 */ /* 0x000fe200078e00ff */
[----:B------:R-:W-:Y:S01]  /*1660*/  LOP3.LUT R0, R2, 0xc0, RZ, 0xc0, !PT ;  /* 0x000000c002007812 */ /* 0x000fe200078ec0ff */
[----:B------:R-:W-:-:S03]  /*1670*/  IMAD.MOV R2, RZ, RZ, -R4 ;  /* 0x000000ffff027224 */ /* 0x000fc600078e0a04 */
[----:B------:R-:W-:Y:S02]  /*1680*/  LOP3.LUT R5, R0, 0x18, R100, 0xf8, !PT ;  /* 0x0000001800057812 */ /* 0x000fe400078ef864 */
[----:B------:R-:W-:Y:S01]  /*1690*/  SHF.R.U32.HI R3, RZ, 0x3, R0 ;  /* 0x00000003ff037819 */ /* 0x000fe20000011600 */
[----:B------:R-:W-:Y:S01]  /*16a0*/  IMAD R0, R7, R2, R10 ;  /* 0x0000000207007224 */ /* 0x000fe200078e020a */
[----:B------:R-:W-:Y:S02]  /*16b0*/  LEA.HI R2, R6, R8, RZ, 0x1 ;  /* 0x0000000806027211 */ /* 0x000fe400078f08ff */
[----:B------:R-:W-:Y:S02]  /*16c0*/  LOP3.LUT R3, R5, R3, RZ, 0x3c, !PT ;  /* 0x0000000305037212 */ /* 0x000fe400078e3cff */
[----:B------:R-:W-:Y:S02]  /*16d0*/  ISETP.GT.U32.AND P0, PT, R7, R0, PT ;  /* 0x000000000700720c */ /* 0x000fe40003f04070 */
[----:B------:R-:W-:-:S05]  /*16e0*/  LOP3.LUT R2, R2, 0x7fffffe, RZ, 0xc0, !PT ;  /* 0x07fffffe02027812 */ /* 0x000fca00078ec0ff */
[----:B------:R-:W-:-:S06]  /*16f0*/  IMAD.IADD R2, R8, 0x1, -R2 ;  /* 0x0000000108027824 */ /* 0x000fcc00078e0a02 */
[----:B------:R-:W-:Y:S01]  /*1700*/  @!P0 IMAD.IADD R0, R0, 0x1, -R7 ;  /* 0x0000000100008824 */ /* 0x000fe200078e0a07 */
[----:B------:R-:W-:Y:S06]  /*1710*/  @P2 BRA `(.L_x_264) ;  /* 0x0000000000342947 */ /* 0x000fec0003800000 */
[----:B------:R-:W-:Y:S01]  /*1720*/  USHF.R.S32.HI UR11, URZ, 0x1f, UR8 ;  /* 0x0000001f3f0b7899 */ /* 0x000fe20008011408 */
[----:B------:R-:W-:Y:S01]  /*1730*/  ULDC.64 UR12, c[0x0][0x248] ;  /* 0x00009200000c7ab9 */ /* 0x000fe20000000a00 */
[----:B------:R-:W-:Y:S02]  /*1740*/  USHF.R.S32.HI UR9, URZ, 0x1f, UR24 ;  /* 0x0000001f3f097899 */ /* 0x000fe40008011418 */
[----:B------:R-:W-:Y:S02]  /*1750*/  UIMAD UR11, UR11, UR12, URZ ;  /* 0x0000000c0b0b72a4 */ /* 0x000fe4000f8e023f */
[----:B------:R-:W-:Y:S02]  /*1760*/  UIMAD.WIDE.U32 UR30, UR8, UR12, URZ ;  /* 0x0000000c081e72a5 */ /* 0x000fe4000f8e003f */
[----:B------:R-:W-:Y:S01]  /*1770*/  UIMAD UR11, UR8, UR13, UR11 ;  /* 0x0000000d080b72a4 */ /* 0x000fe2000f8e020b */
[----:B------:R-:W-:Y:S02]  /*1780*/  ULDC.64 UR6, c[0x0][0x230] ;  /* 0x00008c0000067ab9 */ /* 0x000fe40000000a00 */
[----:B------:R-:W-:-:S02]  /*1790*/  UIMAD UR9, UR9, UR6, URZ ;  /* 0x00000006090972a4 */ /* 0x000fc4000f8e023f */
[----:B------:R-:W-:Y:S02]  /*17a0*/  UIADD3 UR31, UR31, UR11, URZ ;  /* 0x0000000b1f1f7290 */ /* 0x000fe4000fffe03f */
[----:B------:R-:W-:Y:S02]  /*17b0*/  UIMAD UR9, UR24, UR7, UR9 ;  /* 0x00000007180972a4 */ /* 0x000fe4000f8e0209 */
[----:B------:R-:W-:-:S04]  /*17c0*/  UIMAD.WIDE.U32 UR6, UR24, UR6, UR30 ;  /* 0x00000006180672a5 */ /* 0x000fc8000f8e001e */
[----:B------:R-:W-:-:S03]  /*17d0*/  UIADD3 UR9, UR7, UR9, URZ ;  /* 0x0000000907097290 */ /* 0x000fc6000fffe03f */
[----:B------:R-:W-:-:S09]  /*17e0*/  UMOV UR20, UR6 ;  /* 0x0000000600147c82 */ /* 0x000fd20008000000 */
.L_x_264:
[----:B------:R-:W-:Y:S01]  /*17f0*/  @UP1 UIADD3 UR30, UR8, UR10, URZ ;  /* 0x0000000a081e1290 */ /* 0x000fe2000fffe03f */
[----:B------:R-:W-:Y:S01]  /*1800*/  ISETP.GE.U32.AND P1, PT, R0, R7, PT ;  /* 0x000000070000720c */ /* 0x000fe20003f26070 */
[----:B------:R-:W-:Y:S01]  /*1810*/  IMAD R0, R152, 0x8, R2 ;  /* 0x0000000898007824 */ /* 0x000fe200078e0202 */
[----:B------:R-:W-:Y:S01]  /*1820*/  @UP1 ULDC.64 UR10, c[0x0][0x250] ;  /* 0x00009400000a1ab9 */ /* 0x000fe20000000a00 */
[----:B------:R-:W-:Y:S01]  /*1830*/  USHF.R.S32.HI UR19, URZ, 0x1f, UR26 ;  /* 0x0000001f3f137899 */ /* 0x000fe2000801141a */
[----:B------:R-:W-:Y:S01]  /*1840*/  SHF.R.S32.HI R101, RZ, 0x1f, R100 ;  /* 0x0000001fff657819 */ /* 0x000fe20000011464 */
[----:B------:R-:W-:Y:S01]  /*1850*/  @UP1 UIMAD.WIDE.U32 UR6, UR30, UR10, URZ ;  /* 0x0000000a1e0612a5 */ /* 0x000fe2000f8e003f */
[----:B------:R-:W-:Y:S01]  /*1860*/  IMAD.U32 R226, R0, 0x20, R3 ;  /* 0x0000002000e27824 */ /* 0x000fe200078e0003 */
[----:B------:R-:W-:Y:S01]  /*1870*/  @UP1 UIMAD UR30, UR30, UR11, URZ ;  /* 0x0000000b1e1e12a4 */ /* 0x000fe2000f8e023f */
[----:B------:R-:W-:-:S03]  /*1880*/  LOP3.LUT R5, R14, UR26, RZ, 0x3c, !PT ;  /* 0x0000001a0e057c12 */ /* 0x000fc6000f8e3cff */
        /* <DEDUP_REMOVED lines=10> */
[----:B------:R-:W-:Y:S01]  /*1930*/  UIMAD UR8, UR8, UR6, URZ ;  /* 0x00000006080872a4 */ /* 0x000fe2000f8e023f */
[----:B------:R-:W-:Y:S02]  /*1940*/  UMOV UR30, UR32 ;  /* 0x00000020001e7c82 */ /* 0x000fe40008000000 */
[----:B------:R-:W-:Y:S02]  /*1950*/  UIMAD.WIDE.U32 UR32, UR24, UR6, UR30 ;  /* 0x00000006182072a5 */ /* 0x000fe4000f8e001e */
[----:B------:R-:W-:-:S04]  /*1960*/  UIMAD UR7, UR24, UR7, UR8 ;  /* 0x00000007180772a4 */ /* 0x000fc8000f8e0208 */
[----:B------:R-:W-:Y:S01]  /*1970*/  UIADD3 UR30, UR33, UR7, URZ ;  /* 0x00000007211e7290 */ /* 0x000fe2000fffe03f */
[----:B------:R-:W-:-:S11]  /*1980*/  UMOV UR6, UR32 ;  /* 0x0000002000067c82 */ /* 0x000fd60008000000 */
.L_x_265:
[----:B------:R-:W-:Y:S01]  /*1990*/  IMAD R0, R9, UR12, RZ ;  /* 0x0000000c09007c24 */ /* 0x000fe2000f8e02ff */
[----:B------:R-:W-:Y:S01]  /*19a0*/  @!P0 IADD3 R4, R4, 0x1, RZ ;  /* 0x0000000104048810 */ /* 0x000fe20007ffe0ff */
[----:B------:R-:W-:Y:S01]  /*19b0*/  IMAD.WIDE.U32 R2, R8, UR12, R100 ;  /* 0x0000000c08027c25 */ /* 0x000fe2000f8e0064 */
[----:B------:R-:W-:Y:S01]  /*19c0*/  ISETP.GE.AND P2, PT, R5, RZ, PT ;  /* 0x000000ff0500720c */ /* 0x000fe20003f46270 */
[----:B------:R-:W1:Y:S01]  /*19d0*/  S2UR UR8, SR_CgaCtaId ;  /* 0x00000000000879c3 */ /* 0x000e620000008800 */
[----:B------:R-:W-:Y:S01]  /*19e0*/  ISETP.NE.AND P3, PT, R14, RZ, PT ;  /* 0x000000ff0e00720c */ /* 0x000fe20003f65270 */
[----:B------:R-:W-:Y:S01]  /*19f0*/  IMAD R0, R8, UR13, R0 ;  /* 0x0000000d08007c24 */ /* 0x000fe2000f8e0200 */
[----:B------:R-:W-:Y:S01]  /*1a00*/  IADD3 R10, P0, R2, UR20, RZ ;  /* 0x00000014020a7c10 */ /* 0x000fe2000ff1e0ff */
[----:B------:R-:W-:Y:S01]  /*1a10*/  IMAD.WIDE.U32 R6, R8, UR10, R100 ;  /* 0x0000000a08067c25 */ /* 0x000fe2000f8e0064 */
[----:B------:R-:W-:Y:S01]  /*1a20*/  @P1 IADD3 R4, R4, 0x1, RZ ;  /* 0x0000000104041810 */ /* 0x000fe20007ffe0ff */
[----:B------:R-:W-:Y:S01]  /*1a30*/  UIADD3 UR20, UR21, -0x1, URZ ;  /* 0xffffffff15147890 */ /* 0x000fe2000fffe03f */
[----:B------:R-:W-:Y:S01]  /*1a40*/  IADD3.X R11, R3, UR9, R0, P0, !PT ;  /* 0x00000009030b7c10 */ /* 0x000fe200087fe400 */
[----:B------:R-:W-:Y:S01]  /*1a50*/  IMAD R2, R9, UR10, RZ ;  /* 0x0000000a09027c24 */ /* 0x000fe2000f8e02ff */
[----:B------:R-:W-:Y:S01]  /*1a60*/  IADD3 R153, R100, 0x40, RZ ;  /* 0x0000004064997810 */ /* 0x000fe20007ffe0ff */
[----:B------:R-:W-:Y:S01]  /*1a70*/  IMAD.MOV.U32 R0, RZ, RZ, R4 ;  /* 0x000000ffff007224 */ /* 0x000fe200078e0004 */
[----:B------:R-:W-:Y:S01]  /*1a80*/  IADD3 R4, P1, R6, UR6, RZ ;  /* 0x0000000606047c10 */ /* 0x000fe2000ff3e0ff */
[----:B------:R-:W-:Y:S01]  /*1a90*/  IMAD R3, R8, UR11, R2 ;  /* 0x0000000b08037c24 */ /* 0x000fe2000f8e0202 */
[----:B------:R-:W-:Y:S01]  /*1aa0*/  IADD3 R2, P0, R100, UR18, RZ ;  /* 0x0000001264027c10 */ /* 0x000fe2000ff1e0ff */
[----:B------:R-:W-:Y:S01]  /*1ab0*/  ULDC.64 UR6, c[0x0][0x258] ;  /* 0x0000960000067ab9 */ /* 0x000fe20000000a00 */
[----:B------:R-:W-:Y:S01]  /*1ac0*/  @!P2 IADD3 R0, -R0, RZ, RZ ;  /* 0x000000ff0000a210 */ /* 0x000fe20007ffe1ff */
[----:B------:R-:W-:Y:S01]  /*1ad0*/  UIMAD UR9, UR19, UR6, URZ ;  /* 0x00000006130972a4 */ /* 0x000fe2000f8e023f */
[----:B------:R-:W-:Y:S01]  /*1ae0*/  @!P3 LOP3.LUT R0, RZ, R14, RZ, 0x33, !PT ;  /* 0x0000000eff00b212 */ /* 0x000fe200078e33ff */
[----:B------:R-:W-:Y:S01]  /*1af0*/  IMAD.U32 R14, RZ, RZ, UR6 ;  /* 0x00000006ff0e7e24 */ /* 0x000fe2000f8e00ff */
[----:B------:R-:W-:Y:S01]  /*1b00*/  IADD3.X R5, R7, UR30, R3, P1, !PT ;  /* 0x0000001e07057c10 */ /* 0x000fe20008ffe403 */
[----:B------:R-:W-:Y:S01]  /*1b10*/  UIMAD UR9, UR26, UR7, UR9 ;  /* 0x000000071a0972a4 */ /* 0x000fe2000f8e0209 */
[----:B------:R-:W-:Y:S01]  /*1b20*/  IADD3.X R3, R101, UR4, RZ, P0, !PT ;  /* 0x0000000465037c10 */ /* 0x000fe200087fe4ff */
[----:B------:R-:W-:Y:S01]  /*1b30*/  VIADD R156, R100, 0x20 ;  /* 0x00000020649c7836 */ /* 0x000fe20000000000 */
[----:B------:R-:W-:Y:S01]  /*1b40*/  SHF.R.S32.HI R6, RZ, 0x1f, R0 ;  /* 0x0000001fff067819 */ /* 0x000fe20000011400 */
[----:B------:R-:W-:Y:S01]  /*1b50*/  ULDC.64 UR6, c[0x0][0x260] ;  /* 0x0000980000067ab9 */ /* 0x000fe20000000a00 */
[----:B------:R-:W-:Y:S01]  /*1b60*/  ISETP.GE.AND P0, PT, R8, UR5, PT ;  /* 0x0000000508007c0c */ /* 0x000fe2000bf06270 */
[----:B------:R-:W-:Y:S01]  /*1b70*/  IMAD.WIDE.U32 R14, R14, UR26, R2 ;  /* 0x0000001a0e0e7c25 */ /* 0x000fe2000f8e0002 */
[----:B------:R-:W-:Y:S01]  /*1b80*/  UMOV UR4, 0x400 ;  /* 0x0000040000047882 */ /* 0x000fe20000000000 */
[----:B------:R-:W-:Y:S01]  /*1b90*/  IADD3 R18, R8, 0x20, RZ ;  /* 0x0000002008127810 */ /* 0x000fe20007ffe0ff */
[----:B-1----:R-:W-:Y:S01]  /*1ba0*/  ULEA UR4, UR8, UR4, 0x18 ;  /* 0x0000000408047291 */ /* 0x002fe2000f8ec03f */
[----:B------:R-:W-:Y:S01]  /*1bb0*/  IMAD R2, R6, UR6, RZ ;  /* 0x0000000606027c24 */ /* 0x000fe2000f8e02ff */
[----:B------:R-:W-:Y:S01]  /*1bc0*/  UIMAD UR18, UR20, -0x40, UR27 ;  /* 0xffffffc0141278a4 */ /* 0x000fe2000f8e021b */
[----:B------:R-:W-:Y:S01]  /*1bd0*/  IMAD.WIDE.U32 R26, R0, UR6, R10 ;  /* 0x00000006001a7c25 */ /* 0x000fe2000f8e000a */
[----:B------:R-:W-:Y:S01]  /*1be0*/  BSSY B0, `(.L_x_266) ;  /* 0x0000033000007945 */ /* 0x000fe20003800000 */
[----:B------:R-:W-:-:S02]  /*1bf0*/  ISETP.GE.AND P1, PT, R18, UR5, PT ;  /* 0x0000000512007c0c */ /* 0x000fc4000bf26270 */
[C---:B------:R-:W-:Y:S01]  /*1c00*/  IMAD R19, R0.reuse, UR7, R2 ;  /* 0x0000000700137c24 */ /* 0x040fe2000f8e0202 */
[----:B------:R-:W-:Y:S01]  /*1c10*/  ULDC.64 UR6, c[0x0][0x268] ;  /* 0x00009a0000067ab9 */ /* 0x000fe20000000a00 */
[----:B------:R1:W-:Y:S01]  /*1c20*/  STL.64 [R1+0x40], R26 ;  /* 0x0000401a01007387 */ /* 0x0003e20000100a00 */
[----:B------:R-:W-:Y:S01]  /*1c30*/  IMAD.WIDE.U32 R24, R0, UR6, R4 ;  /* 0x0000000600187c25 */ /* 0x000fe2000f8e0004 */
[----:B------:R-:W-:-:S03]  /*1c40*/  LEA R226, R226, UR4, 0x1 ;  /* 0x00000004e2e27c11 */ /* 0x000fc6000f8e08ff */
[----:B------:R-:W-:Y:S01]  /*1c50*/  IMAD R6, R6, UR6, RZ ;  /* 0x0000000606067c24 */ /* 0x000fe2000f8e02ff */
[----:B------:R1:W-:Y:S01]  /*1c60*/  STL.64 [R1+0x50], R24 ;  /* 0x0000501801007387 */ /* 0x0003e20000100a00 */
[----:B------:R-:W-:Y:S02]  /*1c70*/  VIADD R11, R15, UR9 ;  /* 0x000000090f0b7c36 */ /* 0x000fe40008000000 */
[----:B------:R-:W-:Y:S01]  /*1c80*/  IMAD R21, R0, UR7, R6 ;  /* 0x0000000700157c24 */ /* 0x000fe2000f8e0206 */
[----:B------:R1:W-:Y:S04]  /*1c90*/  STL [R1+0x30], R156 ;  /* 0x0000309c01007387 */ /* 0x0003e80000100800 */
        /* <DEDUP_REMOVED lines=39> */
.L_x_267:
[----:B------:R-:W-:Y:S05]  /*1f10*/  BSYNC B0 ;  /* 0x0000000000007941 */ /* 0x000fea0003800000 */
.L_x_266:
[----:B------:R-:W-:Y:S04]  /*1f20*/  BSSY B0, `(.L_x_268) ;  /* 0x0000028000007945 */ /* 0x000fe80003800000 */
[----:B------:R-:W-:Y:S05]  /*1f30*/  @P1 BRA `(.L_x_269) ;  /* 0x0000000000981947 */ /* 0x000fea0003800000 */
[----:B------:R-:W-:Y:S01]  /*1f40*/  ULDC UR8, c[0x0][0x2d0] ;  /* 0x0000b40000087ab9 */ /* 0x000fe20000000800 */
[----:B------:R-:W-:Y:S01]  /*1f50*/  IADD3 R0, P0, R12, 0x20, RZ ;  /* 0x000000200c007810 */ /* 0x000fe20007f1e0ff */
[----:B------:R-:W-:Y:S01]  /*1f60*/  ULDC.64 UR6, c[0x0][0x240] ;  /* 0x0000900000067ab9 */ /* 0x000fe20000000a00 */
[----:B------:R-:W-:Y:S01]  /*1f70*/  ISETP.GE.AND P3, PT, R100, UR8, PT ;  /* 0x0000000864007c0c */ /* 0x000fe2000bf66270 */
[----:B--23--:R-:W-:Y:S01]  /*1f80*/  IMAD.MOV.U32 R3, RZ, RZ, R11 ;  /* 0x000000ffff037224 */ /* 0x00cfe200078e000b */
[----:B------:R-:W-:Y:S01]  /*1f90*/  ISETP.GE.AND P2, PT, R156, UR8, PT ;  /* 0x000000089c007c0c */ /* 0x000fe2000bf46270 */
[----:B------:R-:W-:Y:S01]  /*1fa0*/  IMAD.X R2, RZ, RZ, R13, P0 ;  /* 0x000000ffff027224 */ /* 0x000fe200000e060d */
[----:B------:R-:W-:-:S03]  /*1fb0*/  ISETP.GE.AND P0, PT, R153, UR8, PT ;  /* 0x0000000899007c0c */ /* 0x000fc6000bf06270 */
[----:B------:R-:W-:Y:S02]  /*1fc0*/  IMAD R16, R2, UR6, RZ ;  /* 0x0000000602107c24 */ /* 0x000fe4000f8e02ff */
[----:B------:R-:W-:-:S04]  /*1fd0*/  IMAD.MOV.U32 R2, RZ, RZ, R14 ;  /* 0x000000ffff027224 */ /* 0x000fc800078e000e */
[----:B------:R-:W2:Y:S01]  /*1fe0*/  @!P3 LDC.64 R6, c[0x0][0x210] ;  /* 0x00008400ff06bb82 */ /* 0x000ea20000000a00 */
[C---:B------:R-:W-:Y:S01]  /*1ff0*/  IMAD.WIDE.U32 R2, R0.reuse, UR6, R2 ;  /* 0x0000000600027c25 */ /* 0x040fe2000f8e0002 */
[----:B------:R4:W-:Y:S03]  /*2000*/  @P3 STS.128 [R226+0x800], RZ ;  /* 0x000800ffe2003388 */ /* 0x0009e60000000c00 */
[----:B------:R-:W-:-:S03]  /*2010*/  IMAD R0, R0, UR7, R16 ;  /* 0x0000000700007c24 */ /* 0x000fc6000f8e0210 */
[----:B------:R-:W3:Y:S01]  /*2020*/  @!P2 LDC.64 R4, c[0x0][0x210] ;  /* 0x00008400ff04ab82 */ /* 0x000ee20000000a00 */
[----:B------:R-:W-:Y:S01]  /*2030*/  IMAD.IADD R0, R3, 0x1, R0 ;  /* 0x0000000103007824 */ /* 0x000fe200078e0200 */
        /* <DEDUP_REMOVED lines=22> */
.L_x_269:
[----:B------:R-:W-:Y:S05]  /*21a0*/  BSYNC B0 ;  /* 0x0000000000007941 */ /* 0x000fea0003800000 */
.L_x_268:
        /* <DEDUP_REMOVED lines=12> */
[----:B----4-:R-:W2:Y:S01]  /*2270*/  @!P3 LDC.64 R6, c[0x0][0x210] ;  /* 0x00008400ff06bb82 */ /* 0x010ea20000000a00 */
[C---:B------:R-:W-:Y:S01]  /*2280*/  IMAD.WIDE.U32 R2, R0.reuse, UR6, R2 ;  /* 0x0000000600027c25 */ /* 0x040fe2000f8e0002 */
[----:B------:R3:W-:Y:S03]  /*2290*/  @P3 STS.128 [R226+0x1000], RZ ;  /* 0x001000ffe2003388 */ /* 0x0007e60000000c00 */
[----:B------:R-:W-:-:S03]  /*22a0*/  IMAD R0, R0, UR7, R16 ;  /* 0x0000000700007c24 */ /* 0x000fc6000f8e0210 */
[----:B------:R-:W4:Y:S01]  /*22b0*/  @!P2 LDC.64 R4, c[0x0][0x210] ;  /* 0x00008400ff04ab82 */ /* 0x000f220000000a00 */
[----:B------:R-:W-:Y:S01]  /*22c0*/  IMAD.IADD R0, R3, 0x1, R0 ;  /* 0x0000000103007824 */ /* 0x000fe200078e0200 */
        /* <DEDUP_REMOVED lines=22> */
.L_x_271:
[----:B------:R-:W-:Y:S05]  /*2430*/  BSYNC B0 ;  /* 0x0000000000007941 */ /* 0x000fea0003800000 */
.L_x_270:
[----:B------:R-:W-:Y:S01]  /*2440*/  USHF.L.U64.HI UR30, UR12, 0x6, UR13 ;  /* 0x000000060c1e7899 */ /* 0x000fe2000801020d */
[----:B------:R-:W-:Y:S01]  /*2450*/  BSSY B0, `(.L_x_272) ;  /* 0x0000029000007945 */ /* 0x000fe20003800000 */
[----:B------:R-:W-:-:S03]  /*2460*/  USHF.L.U32 UR31, UR12, 0x6, URZ ;  /* 0x000000060c1f7899 */ /* 0x000fc6000800063f */
[----:B------:R-:W-:Y:S09]  /*2470*/  @P4 BRA `(.L_x_273) ;  /* 0x0000000000984947 */ /* 0x000ff20003800000 */
[----:B------:R-:W-:Y:S01]  /*2480*/  ULDC UR8, c[0x0][0x2d0] ;  /* 0x0000b40000087ab9 */ /* 0x000fe20000000800 */
[----:B------:R-:W-:Y:S01]  /*2490*/  IADD3 R0, P0, R12, 0x60, RZ ;  /* 0x000000600c007810 */ /* 0x000fe20007f1e0ff */
[----:B------:R-:W-:Y:S01]  /*24a0*/  ULDC.64 UR6, c[0x0][0x240] ;  /* 0x0000900000067ab9 */ /* 0x000fe20000000a00 */
[----:B------:R-:W-:Y:S01]  /*24b0*/  ISETP.GE.AND P3, PT, R100, UR8, PT ;  /* 0x0000000864007c0c */ /* 0x000fe2000bf66270 */
[----:B--23--:R-:W-:Y:S01]  /*24c0*/  IMAD.MOV.U32 R2, RZ, RZ, R14 ;  /* 0x000000ffff027224 */ /* 0x00cfe200078e000e */
[----:B------:R-:W-:Y:S01]  /*24d0*/  ISETP.GE.AND P2, PT, R156, UR8, PT ;  /* 0x000000089c007c0c */ /* 0x000fe2000bf46270 */
[----:B------:R-:W-:Y:S01]  /*24e0*/  IMAD.X R12, RZ, RZ, R13, P0 ;  /* 0x000000ffff0c7224 */ /* 0x000fe200000e060d */
[----:B------:R-:W-:Y:S01]  /*24f0*/  ISETP.GE.AND P0, PT, R153, UR8, PT ;  /* 0x0000000899007c0c */ /* 0x000fe2000bf06270 */
[----:B------:R-:W-:Y:S02]  /*2500*/  IMAD.MOV.U32 R3, RZ, RZ, R11 ;  /* 0x000000ffff037224 */ /* 0x000fe400078e000b */
[----:B------:R-:W-:-:S02]  /*2510*/  IMAD R12, R12, UR6, RZ ;  /* 0x000000060c0c7c24 */ /* 0x000fc4000f8e02ff */
[----:B----4-:R-:W-:-:S04]  /*2520*/  IMAD.WIDE.U32 R6, R0, UR6, R2 ;  /* 0x0000000600067c25 */ /* 0x010fc8000f8e0002 */
        /* <DEDUP_REMOVED lines=27> */
.L_x_273:
[----:B------:R-:W-:Y:S05]  /*26e0*/  BSYNC B0 ;  /* 0x0000000000007941 */ /* 0x000fea0003800000 */
.L_x_272:
[----:B------:R-:W-:Y:S01]  /*26f0*/  IMAD.IADD R155, R27, 0x1, R19 ;  /* 0x000000011b9b7824 */ /* 0x000fe200078e0213 */
[----:B------:R-:W-:Y:S01]  /*2700*/  MOV R154, R26 ;  /* 0x0000001a009a7202 */ /* 0x000fe20000000f00 */
[----:B------:R-:W-:Y:S01]  /*2710*/  USHF.R.S32.HI UR34, URZ, 0x1f, UR20 ;  /* 0x0000001f3f227899 */ /* 0x000fe20008011414 */
[----:B------:R-:W-:Y:S01]  /*2720*/  ISETP.GE.AND P0, PT, R8, UR18, PT ;  /* 0x0000001208007c0c */ /* 0x000fe2000bf06270 */
[----:B------:R-:W-:Y:S01]  /*2730*/  UIMAD UR6, UR30, UR20, URZ ;  /* 0x000000141e0672a4 */ /* 0x000fe2000f8e023f */
[----:B------:R-:W-:Y:S01]  /*2740*/  IMAD.U32 R149, RZ, RZ, UR31 ;  /* 0x0000001fff957e24 */ /* 0x000fe2000f8e00ff */
[----:B------:R1:W-:Y:S01]  /*2750*/  STL.64 [R1+0x38], R154 ;  /* 0x0000389a01007387 */ /* 0x0003e20000100a00 */
[----:B------:R-:W-:Y:S01]  /*2760*/  BSSY B0, `(.L_x_274) ;  /* 0x0000025000007945 */ /* 0x000fe20003800000 */
[----:B------:R-:W-:Y:S01]  /*2770*/  UIMAD UR6, UR34, UR31, UR6 ;  /* 0x0000001f220672a4 */ /* 0x000fe2000f8e0206 */
[----:B--23--:R-:W-:Y:S01]  /*2780*/  IMAD.WIDE.U32 R2, R149, UR20, R154 ;  /* 0x0000001495027c25 */ /* 0x00cfe2000f8e009a */
[----:B------:R-:W-:-:S04]  /*2790*/  ISETP.GE.AND P5, PT, R18, UR18, PT ;  /* 0x0000001212007c0c */ /* 0x000fc8000bfa6270 */
[----:B------:R-:W-:Y:S02]  /*27a0*/  IADD3 R10, R3, UR6, RZ ;  /* 0x00000006030a7c10 */ /* 0x000fe4000fffe0ff */
[----:B------:R-:W-:Y:S07]  /*27b0*/  @P0 BRA `(.L_x_275) ;  /* 0x00000000007c0947 */ /* 0x000fee0003800000 */
[----:B------:R-:W-:Y:S02]  /*27c0*/  ULDC UR6, c[0x0][0x2d0] ;  /* 0x0000b40000067ab9 */ /* 0x000fe40000000800 */
[----:B------:R-:W-:Y:S02]  /*27d0*/  ISETP.GE.AND P3, PT, R100, UR6, PT ;  /* 0x0000000664007c0c */ /* 0x000fe4000bf66270 */
[----:B------:R-:W-:Y:S02]  /*27e0*/  ISETP.GE.AND P2, PT, R156, UR6, PT ;  /* 0x000000069c007c0c */ /* 0x000fe4000bf46270 */
[----:B------:R-:W-:-:S09]  /*27f0*/  ISETP.GE.AND P0, PT, R153, UR6, PT ;  /* 0x0000000699007c0c */ /* 0x000fd2000bf06270 */
[----:B----4-:R-:W2:Y:S01]  /*2800*/  @!P3 LDC.64 R6, c[0x0][0x218] ;  /* 0x00008600ff06bb82 */ /* 0x010ea20000000a00 */
        /* <DEDUP_REMOVED lines=26> */
.L_x_275:
[----:B------:R-:W-:Y:S05]  /*29b0*/  BSYNC B0 ;  /* 0x0000000000007941 */ /* 0x000fea0003800000 */
.L_x_274:
[----:B------:R-:W-:Y:S01]  /*29c0*/  USHF.L.U64.HI UR32, UR12, 0x5, UR13 ;  /* 0x000000050c207899 */ /* 0x000fe2000801020d */
[----:B------:R-:W-:Y:S01]  /*29d0*/  BSSY B0, `(.L_x_276) ;  /* 0x0000022000007945 */ /* 0x000fe20003800000 */
[----:B------:R-:W-:-:S03]  /*29e0*/  USHF.L.U32 UR33, UR12, 0x5, URZ ;  /* 0x000000050c217899 */ /* 0x000fc6000800063f */
[----:B------:R-:W-:Y:S09]  /*29f0*/  @P5 BRA `(.L_x_277) ;  /* 0x00000000007c5947 */ /* 0x000ff20003800000 */
[----:B------:R-:W-:Y:S01]  /*2a00*/  ULDC UR6, c[0x0][0x2d0] ;  /* 0x0000b40000067ab9 */ /* 0x000fe20000000800 */
[----:B------:R-:W-:Y:S02]  /*2a10*/  IADD3 R0, P0, R2, UR33, RZ ;  /* 0x0000002102007c10 */ /* 0x000fe4000ff1e0ff */
[----:B------:R-:W-:Y:S02]  /*2a20*/  ISETP.GE.AND P3, PT, R100, UR6, PT ;  /* 0x0000000664007c0c */ /* 0x000fe4000bf66270 */
[----:B------:R-:W-:Y:S02]  /*2a30*/  ISETP.GE.AND P2, PT, R156, UR6, PT ;  /* 0x000000069c007c0c */ /* 0x000fe4000bf46270 */
[----:B------:R-:W-:Y:S02]  /*2a40*/  IADD3.X R10, R10, UR32, RZ, P0, !PT ;  /* 0x000000200a0a7c10 */ /* 0x000fe400087fe4ff */
[----:B------:R-:W-:-:S07]  /*2a50*/  ISETP.GE.AND P0, PT, R153, UR6, PT ;  /* 0x0000000699007c0c */ /* 0x000fce000bf06270 */
[----:B--234-:R-:W2:Y:S01]  /*2a60*/  @!P3 LDC.64 R4, c[0x0][0x218] ;  /* 0x00008600ff04bb82 */ /* 0x01cea20000000a00 */
[----:B------:R3:W-:Y:S07]  /*2a70*/  @P3 STS.128 [R226+0x6800], RZ ;  /* 0x006800ffe2003388 */ /* 0x0007ee0000000c00 */
        /* <DEDUP_REMOVED lines=23> */
.L_x_277:
[----:B------:R-:W-:Y:S05]  /*2bf0*/  BSYNC B0 ;  /* 0x0000000000007941 */ /* 0x000fea0003800000 */
.L_x_276:
[----:B------:R-:W-:Y:S01]  /*2c00*/  ULDC.64 UR8, c[0x0][0x3c8] ;  /* 0x0000f20000087ab9 */ /* 0x000fe20000000a00 */
[----:B------:R-:W0:Y:S01]  /*2c10*/  LDGDEPBAR ;  /* 0x00000000000079af */ /* 0x000e220000000000 */
[----:B------:R-:W-:-:S04]  /*2c20*/  UISETP.NE.U32.AND UP1, UPT, UR8, URZ, UPT ;  /* 0x0000003f0800728c */ /* 0x000fc8000bf25070 */
[----:B------:R-:W-:-:S06]  /*2c30*/  UISETP.NE.AND.EX UP1, UPT, UR9, URZ, UPT, UP1 ;  /* 0x0000003f0900728c */ /* 0x000fcc000bf25310 */
[----:B------:R-:W-:-:S05]  /*2c40*/  PLOP3.LUT P0, PT, PT, PT, UP1, 0x80, 0x0 ;  /* 0x000000000000781c */ /* 0x000fca0003f0f018 */
[----:B------:R-:W-:Y:S01]  /*2c50*/  @UP1 USHF.R.S32.HI UR35, URZ, 0x1f, UR24 ;  /* 0x0000001f3f231899 */ /* 0x000fe20008011418 */
[----:B------:R-:W-:Y:S01]  /*2c60*/  @UP1 ULDC.64 UR6, c[0x0][0x3d0] ;  /* 0x0000f40000061ab9 */ /* 0x000fe20000000a00 */
[----:B------:R-:W-:Y:S02]  /*2c70*/  @UP1 UMOV UR36, UR26 ;  /* 0x0000001a00241c82 */ /* 0x000fe40008000000 */
[----:B------:R-:W-:Y:S01]  /*2c80*/  @UP1 UIMAD UR35, UR35, UR6, URZ ;  /* 0x00000006232312a4 */ /* 0x000fe2000f8e023f */
[----:B------:R-:W-:Y:S02]  /*2c90*/  @UP1 UMOV UR37, UR19 ;  /* 0x0000001300251c82 */ /* 0x000fe40008000000 */
[----:B------:R-:W-:Y:S01]  /*2ca0*/  @UP1 UIMAD.WIDE.U32 UR36, UR24, UR6, UR36 ;  /* 0x00000006182412a5 */ /* 0x000fe2000f8e0024 */
[----:B--234-:R-:W-:Y:S01]  /*2cb0*/  LEA.HI R4, R23, R150, RZ, 0x4 ;  /* 0x0000009617047211 */ /* 0x01cfe200078f20ff */
[----:B------:R-:W-:Y:S01]  /*2cc0*/  @UP1 UIMAD UR7, UR24, UR7, UR35 ;  /* 0x00000007180712a4 */ /* 0x000fe2000f8e0223 */
[----:B------:R-:W-:Y:S01]  /*2cd0*/  LOP3.LUT R0, R22, 0xfffffff8, RZ, 0xc0, !PT ;  /* 0xfffffff816007812 */ /* 0x000fe200078ec0ff */
[----:B------:R-:W-:Y:S01]  /*2ce0*/  @UP1 ULEA UR8, UP0, UR36, UR8, 0x2 ;  /* 0x0000000824081291 */ /* 0x000fe2000f80103f */
[----:B------:R-:W-:Y:S01]  /*2cf0*/  ISETP.GE.AND P1, PT, R8, UR18, PT ;  /* 0x0000001208007c0c */ /* 0x000fe2000bf26270 */
[----:B------:R-:W-:Y:S01]  /*2d00*/  @UP1 UIADD3 UR7, UR37, UR7, URZ ;  /* 0x0000000725071290 */ /* 0x000fe2000fffe03f */
[----:B------:R-:W-:-:S04]  /*2d10*/  DEPBAR.LE SB0, 0x0 ;  /* 0x000080000000791a */ /* 0x000fc80000000000 */
[----:B------:R-:W-:Y:S01]  /*2d20*/  @UP1 ULEA.HI.X UR9, UR36, UR9, UR7, 0x2, UP0 ;  /* 0x0000000924091291 */ /* 0x000fe200080f1407 */
[----:B------:R-:W-:Y:S01]  /*2d30*/  IMAD.U32 R2, RZ, RZ, UR8 ;  /* 0x00000008ff027e24 */ /* 0x000fe2000f8e00ff */
[----:B------:R-:W-:-:S04]  /*2d40*/  @UP1 ULDC UR6, c[0x0][0x2e8] ;  /* 0x0000ba0000061ab9 */ /* 0x000fc80000000800 */
[----:B------:R-:W-:-:S05]  /*2d50*/  IMAD.U32 R3, RZ, RZ, UR9 ;  /* 0x00000009ff037e24 */ /* 0x000fca000f8e00ff */
[----:B------:R2:W3:Y:S01]  /*2d60*/  @P0 LDG.E R11, desc[UR28][R2.64] ;  /* 0x0000001c020b0981 */ /* 0x0004e2000c1e1900 */
[----:B------:R-:W-:Y:S01]  /*2d70*/  LOP3.LUT R6, R4, 0xfffffff0, RZ, 0xc0, !PT ;  /* 0xfffffff004067812 */ /* 0x000fe200078ec0ff */
[----:B------:R-:W-:Y:S01]  /*2d80*/  IMAD.IADD R7, R150, 0x1, -R0 ;  /* 0x0000000196077824 */ /* 0x000fe200078e0a00 */
[----:B------:R-:W3:Y:S01]  /*2d90*/  @P0 MUFU.RCP R10, UR6 ;  /* 0x00000006000a0d08 */ /* 0x000ee20008001000 */
[----:B------:R-:W-:Y:S01]  /*2da0*/  BAR.SYNC.DEFER_BLOCKING 0x0 ;  /* 0x0000000000007b1d */ /* 0x000fe20000010000 */
[----:B------:R-:W-:Y:S01]  /*2db0*/  IMAD.SHL.U32 R12, R20, 0x8, RZ ;  /* 0x00000008140c7824 */ /* 0x000fe200078e00ff */
[----:B------:R-:W-:Y:S01]  /*2dc0*/  USHF.L.U64.HI UR8, UR10, 0x6, UR11 ;  /* 0x000000060a087899 */ /* 0x000fe2000801020b */
[----:B------:R-:W-:Y:S01]  /*2dd0*/  IMAD.IADD R6, R150, 0x1, -R6 ;  /* 0x0000000196067824 */ /* 0x000fe200078e0a06 */
[----:B------:R-:W-:Y:S01]  /*2de0*/  LEA.HI R0, R7, R7, RZ, 0x1 ;  /* 0x0000000707007211 */ /* 0x000fe200078f08ff */
[----:B------:R-:W-:Y:S01]  /*2df0*/  IMAD.IADD R15, R25, 0x1, R21 ;  /* 0x00000001190f7824 */ /* 0x000fe200078e0215 */
[----:B------:R-:W-:Y:S01]  /*2e00*/  USHF.L.U32 UR9, UR10, 0x6, URZ ;  /* 0x000000060a097899 */ /* 0x000fe2000800063f */
[----:B------:R-:W-:Y:S01]  /*2e10*/  IMAD.MOV.U32 R14, RZ, RZ, R24 ;  /* 0x000000ffff0e7224 */ /* 0x000fe200078e0018 */
[----:B------:R-:W-:Y:S01]  /*2e20*/  LEA.HI R8, R6, R6, RZ, 0x1 ;  /* 0x0000000606087211 */ /* 0x000fe200078f08ff */
[----:B------:R-:W-:Y:S01]  /*2e30*/  UIMAD UR6, UR8, UR20, URZ ;  /* 0x00000014080672a4 */ /* 0x000fe2000f8e023f */
[----:B------:R-:W-:Y:S01]  /*2e40*/  SHF.R.S32.HI R13, RZ, 0x1, R0 ;  /* 0x00000001ff0d7819 */ /* 0x000fe20000011400 */
[----:B------:R-:W-:Y:S01]  /*2e50*/  UMOV UR19, URZ ;  /* 0x0000003f00137c82 */ /* 0x000fe20008000000 */
[--C-:B------:R-:W-:Y:S01]  /*2e60*/  SHF.R.S32.HI R9, RZ, 0x1, R8.reuse ;  /* 0x00000001ff097819 */ /* 0x100fe20000011408 */
[----:B------:R4:W-:Y:S01]  /*2e70*/  STL.64 [R1+0x48], R14 ;  /* 0x0000480e01007387 */ /* 0x0009e20000100a00 */
[----:B------:R-:W-:Y:S01]  /*2e80*/  SHF.R.S32.HI R5, RZ, 0x1f, R8 ;  /* 0x0000001fff057819 */ /* 0x000fe20000011408 */
[----:B------:R-:W-:Y:S01]  /*2e90*/  UIMAD UR6, UR34, UR9, UR6 ;  /* 0x00000009220672a4 */ /* 0x000fe2000f8e0206 */
[----:B------:R-:W-:Y:S01]  /*2ea0*/  LOP3.LUT R0, R0, 0x3fffffe, RZ, 0xc0, !PT ;  /* 0x03fffffe00007812 */ /* 0x000fe200078ec0ff */
[----:B------:R-:W-:Y:S01]  /*2eb0*/  BSSY B0, `(.L_x_278) ;  /* 0x000004c000007945 */ /* 0x000fe20003800000 */
[----:B------:R-:W-:-:S02]  /*2ec0*/  LEA.HI R5, R5, R9, RZ, 0x2 ;  /* 0x0000000905057211 */ /* 0x000fc400078f10ff */
[----:B------:R-:W-:Y:S01]  /*2ed0*/  ISETP.GE.AND P5, PT, R18, UR18, PT ;  /* 0x0000001212007c0c */ /* 0x000fe2000bfa6270 */
[----:B--2---:R-:W-:Y:S01]  /*2ee0*/  IMAD.SHL.U32 R3, R13, 0x40, RZ ;  /* 0x000000400d037824 */ /* 0x004fe200078e00ff */
[----:B------:R-:W-:Y:S01]  /*2ef0*/  SHF.R.S32.HI R2, RZ, 0x4, R4 ;  /* 0x00000004ff027819 */ /* 0x000fe20000011404 */
[----:B------:R-:W-:Y:S01]  /*2f00*/  IMAD.IADD R0, R7, 0x1, -R0 ;  /* 0x0000000107007824 */ /* 0x000fe200078e0a00 */
[----:B------:R-:W-:Y:S01]  /*2f10*/  LOP3.LUT R5, R5, 0xfffffffc, RZ, 0xc0, !PT ;  /* 0xfffffffc05057812 */ /* 0x000fe200078ec0ff */
[----:B------:R4:W-:Y:S01]  /*2f20*/  @P1 STS [R226+0x9000], RZ ;  /* 0x009000ffe2001388 */ /* 0x0009e20000000800 */
[----:B------:R-:W-:Y:S02]  /*2f30*/  LEA.HI R4, R4, R2, RZ, 0x1 ;  /* 0x0000000204047211 */ /* 0x000fe400078f08ff */
[----:B------:R-:W-:Y:S01]  /*2f40*/  LOP3.LUT R3, R3, 0xc0, RZ, 0xc0, !PT ;  /* 0x000000c003037812 */ /* 0x000fe200078ec0ff */
[----:B------:R4:W-:Y:S01]  /*2f50*/  @P1 STS [R226+0x9004], RZ ;  /* 0x009004ffe2001388 */ /* 0x0009e20000000800 */
[----:B------:R-:W-:-:S02]  /*2f60*/  LOP3.LUT R4, R4, 0xfffffffe, RZ, 0xc0, !PT ;  /* 0xfffffffe04047812 */ /* 0x000fc400078ec0ff */
[----:B------:R-:W-:Y:S01]  /*2f70*/  SHF.R.S32.HI R7, RZ, 0x1f, R6 ;  /* 0x0000001fff077819 */ /* 0x000fe20000011406 */
[----:B------:R4:W-:Y:S02]  /*2f80*/  @P1 STS.64 [R226+0x9008], RZ ;  /* 0x009008ffe2001388 */ /* 0x0009e40000000a00 */
[----:B------:R-:W-:Y:S01]  /*2f90*/  IMAD.IADD R4, R2, 0x1, -R4 ;  /* 0x0000000102047824 */ /* 0x000fe200078e0a04 */
[----:B------:R-:W-:Y:S01]  /*2fa0*/  LOP3.LUT R2, R3, 0x8, R12, 0xf8, !PT ;  /* 0x0000000803027812 */ /* 0x000fe200078ef80c */
[----:B------:R-:W-:Y:S01]  /*2fb0*/  IMAD.IADD R12, R9, 0x1, -R5 ;  /* 0x00000001090c7824 */ /* 0x000fe200078e0a05 */
[----:B------:R-:W-:Y:S01]  /*2fc0*/  SHF.R.U32.HI R3, RZ, 0x3, R3 ;  /* 0x00000003ff037819 */ /* 0x000fe20000011603 */
[----:B------:R4:W-:Y:S02]  /*2fd0*/  @P1 STS.128 [R226+0xa000], RZ ;  /* 0x00a000ffe2001388 */ /* 0x0009e40000000c00 */
[----:B------:R-:W-:Y:S01]  /*2fe0*/  IMAD.SHL.U32 R5, R12, 0x40, RZ ;  /* 0x000000400c057824 */ /* 0x000fe200078e00ff */
[----:B------:R-:W-:Y:S01]  /*2ff0*/  LOP3.LUT R9, R2, R3, RZ, 0x3c, !PT ;  /* 0x0000000302097212 */ /* 0x000fe200078e3cff */
[C---:B------:R-:W-:Y:S01]  /*3000*/  IMAD.SHL.U32 R3, R4.reuse, 0x8, RZ ;  /* 0x0000000804037824 */ /* 0x040fe200078e00ff */
[----:B------:R-:W-:Y:S01]  /*3010*/  LEA.HI R2, R7, R6, RZ, 0x3 ;  /* 0x0000000607027211 */ /* 0x000fe200078f18ff */
[----:B------:R-:W-:Y:S01]  /*3020*/  IMAD R7, R4, 0x8, R0 ;  /* 0x0000000804077824 */ /* 0x000fe200078e0200 */
[----:B------:R-:W-:Y:S01]  /*3030*/  LOP3.LUT R0, R5, 0xc0, RZ, 0xc0, !PT ;  /* 0x000000c005007812 */ /* 0x000fe200078ec0ff */
[----:B------:R4:W-:Y:S01]  /*3040*/  @P1 STS.128 [R226+0xb000], RZ ;  /* 0x00b000ffe2001388 */ /* 0x0009e20000000c00 */
[----:B------:R-:W-:Y:S01]  /*3050*/  LOP3.LUT R5, R8, 0x7fffffe, RZ, 0xc0, !PT ;  /* 0x07fffffe08057812 */ /* 0x000fe200078ec0ff */
[----:B------:R-:W-:Y:S01]  /*3060*/  IMAD.SHL.U32 R2, R2, 0x20, RZ ;  /* 0x0000002002027824 */ /* 0x000fe200078e00ff */
[----:B------:R-:W-:-:S02]  /*3070*/  LOP3.LUT R4, R0, 0x8, R3, 0xf8, !PT ;  /* 0x0000000800047812 */ /* 0x000fc400078ef803 */
[----:B------:R-:W-:Y:S01]  /*3080*/  SHF.R.U32.HI R3, RZ, 0x3, R0 ;  /* 0x00000003ff037819 */ /* 0x000fe20000011600 */
[----:B------:R-:W-:Y:S01]  /*3090*/  IMAD.IADD R102, R6, 0x1, -R5 ;  /* 0x0000000106667824 */ /* 0x000fe200078e0a05 */
[----:B------:R-:W-:Y:S01]  /*30a0*/  LOP3.LUT R103, R2, 0xffffff00, RZ, 0xc0, !PT ;  /* 0xffffff0002677812 */ /* 0x000fe200078ec0ff */
[----:B------:R-:W-:Y:S01]  /*30b0*/  IMAD.U32 R0, R7, 0x20, R9 ;  /* 0x0000002007007824 */ /* 0x000fe200078e0009 */
[----:B------:R-:W-:Y:S01]  /*30c0*/  LOP3.LUT R148, R4, R3, RZ, 0x3c, !PT ;  /* 0x0000000304947212 */ /* 0x000fe200078e3cff */
[----:B------:R-:W-:Y:S02]  /*30d0*/  IMAD.U32 R4, RZ, RZ, UR20 ;  /* 0x00000014ff047e24 */ /* 0x000fe4000f8e00ff */
[----:B------:R-:W-:Y:S01]  /*30e0*/  IMAD R2, R152, 0x200, R103 ;  /* 0x0000020098027824 */ /* 0x000fe200078e0267 */
[----:B------:R-:W-:Y:S01]  /*30f0*/  LEA R221, R0, UR4, 0x1 ;  /* 0x0000000400dd7c11 */ /* 0x000fe2000f8e08ff */
[----:B------:R-:W-:-:S04]  /*3100*/  IMAD.WIDE.U32 R4, R4, UR9, R14 ;  /* 0x0000000904047c25 */ /* 0x000fc8000f8e000e */
[----:B------:R-:W-:Y:S02]  /*3110*/  IMAD R2, R102, 0x20, R2 ;  /* 0x0000002066027824 */ /* 0x000fe400078e0202 */
[----:B------:R-:W-:Y:S02]  /*3120*/  VIADD R3, R5, UR6 ;  /* 0x0000000605037c36 */ /* 0x000fe40008000000 */
[----:B------:R-:W-:Y:S02]  /*3130*/  IMAD.IADD R2, R148, 0x1, R2 ;  /* 0x0000000194027824 */ /* 0x000fe400078e0202 */
[----:B---3--:R-:W-:-:S05]  /*3140*/  @P0 FMUL.FTZ R10, R11, R10 ;  /* 0x0000000a0b0a0220 */ /* 0x008fca0000410000 */
[----:B------:R-:W-:-:S13]  /*3150*/  @P0 R2UR UR7, R10 ;  /* 0x000000000a0702ca */ /* 0x000fda00000e0000 */
[----:B------:R-:W-:Y:S01]  /*3160*/  @UP1 UMOV UR19, UR7 ;  /* 0x0000000700131c82 */ /* 0x000fe20008000000 */
[----:B----4-:R-:W-:Y:S05]  /*3170*/  @P1 BRA `(.L_x_279) ;  /* 0x00000000007c1947 */ /* 0x010fea0003800000 */
        /* <DEDUP_REMOVED lines=31> */
.L_x_279:
[----:B------:R-:W-:Y:S05]  /*3370*/  BSYNC B0 ;  /* 0x0000000000007941 */ /* 0x000fea0003800000 */
.L_x_278:
[----:B------:R4:W-:Y:S01]  /*3380*/  @P5 STS.128 [R226+0x9800], RZ ;  /* 0x009800ffe2005388 */ /* 0x0009e20000000c00 */
[----:B------:R-:W-:Y:S01]  /*3390*/  USHF.L.U64.HI UR18, UR10, 0x5, UR11 ;  /* 0x000000050a127899 */ /* 0x000fe2000801020b */
[----:B------:R-:W-:Y:S01]  /*33a0*/  BSSY B0, `(.L_x_280) ;  /* 0x0000025000007945 */ /* 0x000fe20003800000 */
[----:B------:R-:W-:Y:S01]  /*33b0*/  USHF.L.U32 UR24, UR10, 0x5, URZ ;  /* 0x000000050a187899 */ /* 0x000fe2000800063f */
[----:B------:R4:W-:Y:S01]  /*33c0*/  @P5 STS.128 [R226+0xa800], RZ ;  /* 0x00a800ffe2005388 */ /* 0x0009e20000000c00 */
[----:B------:R-:W-:-:S03]  /*33d0*/  LEA R224, R2, UR4, 0x1 ;  /* 0x0000000402e07c11 */ /* 0x000fc6000f8e08ff */
[----:B------:R4:W-:Y:S01]  /*33e0*/  @P5 STS.128 [R226+0xb800], RZ ;  /* 0x00b800ffe2005388 */ /* 0x0009e20000000c00 */
[----:B------:R-:W-:Y:S06]  /*33f0*/  @P5 BRA `(.L_x_281) ;  /* 0x00000000007c5947 */ /* 0x000fec0003800000 */
[----:B------:R-:W-:Y:S01]  /*3400*/  ULDC UR6, c[0x0][0x2d0] ;  /* 0x0000b40000067ab9 */ /* 0x000fe20000000800 */
[----:B------:R-:W-:Y:S02]  /*3410*/  IADD3 R0, P0, R4, UR24, RZ ;  /* 0x0000001804007c10 */ /* 0x000fe4000ff1e0ff */
[----:B------:R-:W-:Y:S02]  /*3420*/  ISETP.GE.AND P3, PT, R100, UR6, PT ;  /* 0x0000000664007c0c */ /* 0x000fe4000bf66270 */
[----:B------:R-:W-:Y:S02]  /*3430*/  ISETP.GE.AND P2, PT, R156, UR6, PT ;  /* 0x000000069c007c0c */ /* 0x000fe4000bf46270 */
[----:B--23--:R-:W-:Y:S02]  /*3440*/  IADD3.X R6, R3, UR18, RZ, P0, !PT ;  /* 0x0000001203067c10 */ /* 0x00cfe400087fe4ff */
[----:B------:R-:W-:-:S07]  /*3450*/  ISETP.GE.AND P0, PT, R153, UR6, PT ;  /* 0x0000000699007c0c */ /* 0x000fce000bf06270 */
[----:B------:R-:W2:Y:S01]  /*3460*/  @!P3 LDC.64 R8, c[0x0][0x220] ;  /* 0x00008800ff08bb82 */ /* 0x000ea20000000a00 */
[----:B------:R3:W-:Y:S07]  /*3470*/  @P3 STS.128 [R226+0x9800], RZ ;  /* 0x009800ffe2003388 */ /* 0x0007ee0000000c00 */
[----:B------:R-:W5:Y:S01]  /*3480*/  @!P2 LDC.64 R10, c[0x0][0x220] ;  /* 0x00008800ff0aab82 */ /* 0x000f620000000a00 */
[----:B--2---:R-:W-:-:S04]  /*3490*/  @!P3 LEA R4, P4, R0, R8, 0x1 ;  /* 0x000000080004b211 */ /* 0x004fc800078808ff */
        /* <DEDUP_REMOVED lines=21> */
.L_x_281:
[----:B------:R-:W-:Y:S05]  /*35f0*/  BSYNC B0 ;  /* 0x0000000000007941 */ /* 0x000fea0003800000 */
.L_x_280:
[----:B------:R-:W-:Y:S01]  /*3600*/  LDSM.16.M88.4 R16, [R221+0x6000] ;  /* 0x00600000dd10783b */ /* 0x000fe20000000200 */
[----:B--23--:R-:W-:Y:S01]  /*3610*/  IMAD.MOV.U32 R2, RZ, RZ, 0x10 ;  /* 0x00000010ff027424 */ /* 0x00cfe200078e00ff */
[----:B------:R-:W-:Y:S01]  /*3620*/  LOP3.LUT P0, RZ, R13, 0x2, RZ, 0xc0, !PT ;  /* 0x000000020dff7812 */ /* 0x000fe2000780c0ff */
[----:B------:R-:W-:Y:S01]  /*3630*/  IMAD.MOV.U32 R0, RZ, RZ, 0x20 ;  /* 0x00000020ff007424 */ /* 0x000fe200078e00ff */
[----:B------:R-:W2:Y:S01]  /*3640*/  LDSM.16.M88.4 R4, [R224+0x1000] ;  /* 0x00100000e004783b */ /* 0x000ea20000000200 */
[----:B------:R-:W-:Y:S01]  /*3650*/  LOP3.LUT P1, RZ, R12, 0x2, RZ, 0xc0, !PT ;  /* 0x000000020cff7812 */ /* 0x000fe2000782c0ff */
[----:B------:R-:W-:Y:S02]  /*3660*/  UIADD3 UR6, UR27, 0x1, -UR17 ;  /* 0x000000011b067890 */ /* 0x000fe4000fffe811 */
[----:B------:R-:W3:Y:S01]  /*3670*/  LDSM.16.M88.4 R32, [R221+0x6400] ;  /* 0x00640000dd20783b */ /* 0x000ee20000000200 */
[----:B------:R-:W-:Y:S01]  /*3680*/  SEL R0, R0, 0xffffffe0, !P0 ;  /* 0xffffffe000007807 */ /* 0x000fe20004000000 */
[----:B------:R-:W-:Y:S01]  /*3690*/  UIADD3 UR7, UR27, -UR17, URZ ;  /* 0x800000111b077290 */ /* 0x000fe2000fffe03f */
[----:B------:R-:W-:Y:S01]  /*36a0*/  SEL R2, R2, 0xfffffff0, !P1 ;  /* 0xfffffff002027807 */ /* 0x000fe20004800000 */
[----:B------:R-:W5:Y:S01]  /*36b0*/  LDSM.16.M88.4 R8, [R224] ;  /* 0x00000000e008783b */ /* 0x000f620000000200 */
[----:B------:R-:W-:Y:S01]  /*36c0*/  UIADD3 UR6, UR6, UR22, URZ ;  /* 0x0000001606067290 */ /* 0x000fe2000fffe03f */
[----:B------:R-:W-:Y:S01]  /*36d0*/  IMAD.IADD R223, R221, 0x1, R0 ;  /* 0x00000001dddf7824 */ /* 0x000fe200078e0200 */
[----:B------:R-:W-:Y:S01]  /*36e0*/  LOP3.LUT R0, R151, 0xffffffe0, RZ, 0xc0, !PT ;  /* 0xffffffe097007812 */ /* 0x000fe200078ec0ff */
[----:B------:R-:W4:Y:S01]  /*36f0*/  LDSM.16.M88.4 R28, [R221+0x6800] ;  /* 0x00680000dd1c783b */ /* 0x000f220000000200 */
[----:B------:R-:W-:Y:S01]  /*3700*/  IMAD R225, R2, 0x2, R224 ;  /* 0x0000000202e17824 */ /* 0x000fe200078e02e0 */
[----:B------:R-:W-:-:S02]  /*3710*/  UISETP.GT.AND UP0, UPT, UR20, UR14, UPT ;  /* 0x0000000e1400728c */ /* 0x000fc4000bf04270 */
[----:B-1----:R-:W1:Y:S01]  /*3720*/  LDSM.16.M88.4 R24, [R221+0x6c00] ;  /* 0x006c0000dd18783b */ /* 0x002e620000000200 */
[C---:B------:R-:W-:Y:S02]  /*3730*/  IMAD.IADD R0, R150.reuse, 0x1, -R0 ;  /* 0x0000000196007824 */ /* 0x040fe400078e0a00 */
[----:B------:R-:W-:Y:S01]  /*3740*/  IMAD.SHL.U32 R150, R150, 0x2, RZ ;  /* 0x0000000296967824 */ /* 0x000fe200078e00ff */
[----:B------:R-:W-:Y:S02]  /*3750*/  LDSM.16.M88.4 R44, [R223+0x6000] ;  /* 0x00600000df2c783b */ /* 0x000fe40000000200 */
[----:B------:R-:W-:Y:S02]  /*3760*/  SHF.R.S32.HI R3, RZ, 0x1f, R0 ;  /* 0x0000001fff037819 */ /* 0x000fe40000011400 */
[----:B------:R-:W1:Y:S01]  /*3770*/  LDSM.16.M88.4 R12, [R225+0x1000] ;  /* 0x00100000e10c783b */ /* 0x000e620000000200 */
[----:B------:R-:W-:Y:S02]  /*3780*/  LOP3.LUT R157, R150, 0x6, RZ, 0xc0, !PT ;  /* 0x00000006969d7812 */ /* 0x000fe400078ec0ff */
[----:B------:R-:W-:Y:S01]  /*3790*/  LEA.HI R0, R3, R0, RZ, 0x2 ;  /* 0x0000000003007211 */ /* 0x000fe200078f10ff */
[----:B------:R-:W1:Y:S01]  /*37a0*/  LDSM.16.M88.4 R40, [R223+0x6400] ;  /* 0x00640000df28783b */ /* 0x000e620000000200 */
[----:B------:R-:W-:-:S02]  /*37b0*/  IMAD.U32 R3, RZ, RZ, UR20 ;  /* 0x00000014ff037e24 */ /* 0x000fc4000f8e00ff */
[----:B------:R-:W-:Y:S01]  /*37c0*/  SHF.R.S32.HI R0, RZ, 0x2, R0 ;  /* 0x00000002ff007819 */ /* 0x000fe20000011400 */
[----:B------:R-:W1:Y:S01]  /*37d0*/  LDSM.16.M88.4 R52, [R223+0x6800] ;  /* 0x00680000df34783b */ /* 0x000e620000000200 */
[----:B------:R-:W-:-:S03]  /*37e0*/  IMAD R3, R3, 0x40, R157 ;  /* 0x0000004003037824 */ /* 0x000fc600078e029d */
[----:B------:R-:W1:Y:S04]  /*37f0*/  LDSM.16.M88.4 R48, [R223+0x6c00] ;  /* 0x006c0000df30783b */ /* 0x000e680000000200 */
[----:B------:R-:W1:Y:S01]  /*3800*/  LDSM.16.M88.4 R20, [R225] ;  /* 0x00000000e114783b */ /* 0x000e620000000200 */
[C---:B--2---:R-:W-:Y:S03]  /*3810*/  HMMA.16816.F32.BF16 R64, R4.reuse, R16, RZ ;  /* 0x000000100440723c */ /* 0x044fe600000418ff */
[----:B------:R-:W-:Y:S03]  /*3820*/  LDSM.16.M88.4 R36, [R221+0x7000] ;  /* 0x00700000dd24783b */ /* 0x000fe60000000200 */
[----:B---3--:R-:W-:Y:S01]  /*3830*/  HMMA.16816.F32.BF16 R88, R4, R34, RZ ;  /* 0x000000220458723c */ /* 0x008fe200000418ff */
[----:B------:R-:W0:Y:S05]  /*3840*/  LDGDEPBAR ;  /* 0x00000000000079af */ /* 0x000e2a0000000000 */
[----:B-----5:R-:W-:Y:S06]  /*3850*/  HMMA.16816.F32.BF16 R96, R8, R16, RZ ;  /* 0x000000100860723c */ /* 0x020fec00000418ff */
[-C--:B------:R-:W-:Y:S06]  /*3860*/  HMMA.16816.F32.BF16 R92, R4, R18.reuse, RZ ;  /* 0x00000012045c723c */ /* 0x080fec00000418ff */
[----:B------:R-:W-:Y:S06]  /*3870*/  HMMA.16816.F32.BF16 R120, R8, R18, RZ ;  /* 0x000000120878723c */ /* 0x000fec00000418ff */
[C---:B----4-:R-:W-:Y:S06]  /*3880*/  HMMA.16816.F32.BF16 R84, R4.reuse, R28, RZ ;  /* 0x0000001c0454723c */ /* 0x050fec00000418ff */
[C---:B-1----:R-:W-:Y:S06]  /*3890*/  HMMA.16816.F32.BF16 R68, R4.reuse, R26, RZ ;  /* 0x0000001a0444723c */ /* 0x042fec00000418ff */
[C---:B------:R-:W-:Y:S06]  /*38a0*/  HMMA.16816.F32.BF16 R72, R4.reuse, R32, RZ ;  /* 0x000000200448723c */ /* 0x040fec00000418ff */
[C---:B------:R-:W-:Y:S06]  /*38b0*/  HMMA.16816.F32.BF16 R76, R4.reuse, R24, RZ ;  /* 0x00000018044c723c */ /* 0x040fec00000418ff */
[----:B------:R-:W-:Y:S01]  /*38c0*/  HMMA.16816.F32.BF16 R80, R4, R30, RZ ;  /* 0x0000001e0450723c */ /* 0x000fe200000418ff */
[----:B------:R-:W1:Y:S05]  /*38d0*/  LDSM.16.M88.4 R4, [R224+0x3000] ;  /* 0x00300000e004783b */ /* 0x000e6a0000000200 */
[C---:B------:R-:W-:Y:S06]  /*38e0*/  HMMA.16816.F32.BF16 R16, R8.reuse, R24, RZ ;  /* 0x000000180810723c */ /* 0x040fec00000418ff */
[C---:B------:R-:W-:Y:S06]  /*38f0*/  HMMA.16816.F32.BF16 R60, R8.reuse, R32, RZ ;  /* 0x00000020083c723c */ /* 0x040fec00000418ff */
[C---:B------:R-:W-:Y:S06]  /*3900*/  HMMA.16816.F32.BF16 R56, R8.reuse, R28, RZ ;  /* 0x0000001c0838723c */ /* 0x040fec00000418ff */
[C---:B------:R-:W-:Y:S01]  /*3910*/  HMMA.16816.F32.BF16 R140, R8.reuse, R34, RZ ;  /* 0x00000022088c723c */ /* 0x040fe200000418ff */
[----:B------:R-:W2:Y:S05]  /*3920*/  LDSM.16.M88.4 R32, [R221+0x7400] ;  /* 0x00740000dd20783b */ /* 0x000eaa0000000200 */
[C---:B------:R-:W-:Y:S01]  /*3930*/  HMMA.16816.F32.BF16 R136, R8.reuse, R30, RZ ;  /* 0x0000001e0888723c */ /* 0x040fe200000418ff */
[----:B------:R-:W3:Y:S05]  /*3940*/  LDSM.16.M88.4 R28, [R221+0x7800] ;  /* 0x00780000dd1c783b */ /* 0x000eea0000000200 */
[----:B------:R-:W-:Y:S01]  /*3950*/  HMMA.16816.F32.BF16 R116, R8, R26, RZ ;  /* 0x0000001a0874723c */ /* 0x000fe200000418ff */
[----:B------:R-:W4:Y:S04]  /*3960*/  LDSM.16.M88.4 R24, [R221+0x7c00] ;  /* 0x007c0000dd18783b */ /* 0x000f280000000200 */
[----:B------:R-:W5:Y:S01]  /*3970*/  LDSM.16.M88.4 R8, [R224+0x2000] ;  /* 0x00200000e008783b */ /* 0x000f620000000200 */
[C---:B------:R-:W-:Y:S06]  /*3980*/  HMMA.16816.F32.BF16 R112, R12.reuse, R44, R64 ;  /* 0x0000002c0c70723c */ /* 0x040fec0000041840 */
[C---:B------:R-:W-:Y:S06]  /*3990*/  HMMA.16816.F32.BF16 R128, R12.reuse, R42, R88 ;  /* 0x0000002a0c80723c */ /* 0x040fec0000041858 */
[C---:B------:R-:W-:Y:S06]  /*39a0*/  HMMA.16816.F32.BF16 R104, R12.reuse, R52, R84 ;  /* 0x000000340c68723c */ /* 0x040fec0000041854 */
[C---:B------:R-:W-:Y:S06]  /*39b0*/  HMMA.16816.F32.BF16 R88, R12.reuse, R50, R68 ;  /* 0x000000320c58723c */ /* 0x040fec0000041844 */
[----:B------:R-:W-:Y:S06]  /*39c0*/  HMMA.16816.F32.BF16 R132, R12, R46, R92 ;  /* 0x0000002e0c84723c */ /* 0x000fec000004185c */
[C---:B------:R-:W-:Y:S06]  /*39d0*/  HMMA.16816.F32.BF16 R84, R20.reuse, R44, R96 ;  /* 0x0000002c1454723c */ /* 0x040fec0000041860 */
[C---:B------:R-:W-:Y:S01]  /*39e0*/  HMMA.16816.F32.BF16 R68, R20.reuse, R48, R16 ;  /* 0x000000301444723c */ /* 0x040fe20000041810 */
[----:B------:R-:W-:Y:S05]  /*39f0*/  LDSM.16.M88.4 R16, [R225+0x3000] ;  /* 0x00300000e110783b */ /* 0x000fea0000000200 */
[----:B------:R-:W-:Y:S01]  /*3a00*/  HMMA.16816.F32.BF16 R64, R20, R46, R120 ;  /* 0x0000002e1440723c */ /* 0x000fe20000041878 */
[----:B------:R-:W5:Y:S05]  /*3a10*/  LDSM.16.M88.4 R44, [R223+0x7000] ;  /* 0x00700000df2c783b */ /* 0x000f6a0000000200 */
[C---:B------:R-:W-:Y:S06]  /*3a20*/  HMMA.16816.F32.BF16 R108, R12.reuse, R40, R72 ;  /* 0x000000280c6c723c */ /* 0x040fec0000041848 */
[C---:B------:R-:W-:Y:S01]  /*3a30*/  HMMA.16816.F32.BF16 R124, R12.reuse, R48, R76 ;  /* 0x000000300c7c723c */ /* 0x040fe2000004184c */
[----:B------:R-:W-:Y:S05]  /*3a40*/  LDSM.16.M88.4 R76, [R223+0x7c00] ;  /* 0x007c0000df4c783b */ /* 0x000fea0000000200 */
[----:B------:R-:W-:Y:S06]  /*3a50*/  HMMA.16816.F32.BF16 R92, R12, R54, R80 ;  /* 0x000000360c5c723c */ /* 0x000fec0000041850 */
[C---:B------:R-:W-:Y:S06]  /*3a60*/  HMMA.16816.F32.BF16 R80, R20.reuse, R40, R60 ;  /* 0x000000281450723c */ /* 0x040fec000004183c */
[C---:B------:R-:W-:Y:S06]  /*3a70*/  HMMA.16816.F32.BF16 R72, R20.reuse, R52, R56 ;  /* 0x000000341448723c */ /* 0x040fec0000041838 */
[C---:B------:R-:W-:Y:S01]  /*3a80*/  HMMA.16816.F32.BF16 R60, R20.reuse, R42, R140 ;  /* 0x0000002a143c723c */ /* 0x040fe2000004188c */
[----:B------:R-:W5:Y:S05]  /*3a90*/  LDSM.16.M88.4 R40, [R223+0x7400] ;  /* 0x00740000df28783b */ /* 0x000f6a0000000200 */
[C---:B------:R-:W-:Y:S01]  /*3aa0*/  HMMA.16816.F32.BF16 R56, R20.reuse, R54, R136 ;  /* 0x000000361438723c */ /* 0x040fe20000041888 */
[----:B------:R-:W5:Y:S05]  /*3ab0*/  LDSM.16.M88.4 R52, [R223+0x7800] ;  /* 0x00780000df34783b */ /* 0x000f6a0000000200 */
[----:B------:R-:W-:Y:S01]  /*3ac0*/  HMMA.16816.F32.BF16 R12, R20, R50, R116 ;  /* 0x00000032140c723c */ /* 0x000fe20000041874 */
[----:B------:R-:W5:Y:S05]  /*3ad0*/  LDSM.16.M88.4 R20, [R225+0x2000] ;  /* 0x00200000e114783b */ /* 0x000f6a0000000200 */
[C---:B-1----:R-:W-:Y:S06]  /*3ae0*/  HMMA.16816.F32.BF16 R48, R4.reuse, R36, R112 ;  /* 0x000000240430723c */ /* 0x042fec0000041870 */
[C---:B--2---:R-:W-:Y:S06]  /*3af0*/  HMMA.16816.F32.BF16 R136, R4.reuse, R32, R108 ;  /* 0x000000200488723c */ /* 0x044fec000004186c */
[C---:B------:R-:W-:Y:S06]  /*3b00*/  HMMA.16816.F32.BF16 R112, R4.reuse, R38, R132 ;  /* 0x000000260470723c */ /* 0x040fec0000041884 */
[C---:B---3--:R-:W-:Y:S06]  /*3b10*/  HMMA.16816.F32.BF16 R140, R4.reuse, R28, R104 ;  /* 0x0000001c048c723c */ /* 0x048fec0000041868 */
[C---:B----4-:R-:W-:Y:S06]  /*3b20*/  HMMA.16816.F32.BF16 R124, R4.reuse, R24, R124 ;  /* 0x00000018047c723c */ /* 0x050fec000004187c */
[C---:B------:R-:W-:Y:S06]  /*3b30*/  HMMA.16816.F32.BF16 R128, R4.reuse, R34, R128 ;  /* 0x000000220480723c */ /* 0x040fec0000041880 */
[C---:B------:R-:W-:Y:S06]  /*3b40*/  HMMA.16816.F32.BF16 R120, R4.reuse, R30, R92 ;  /* 0x0000001e0478723c */ /* 0x040fec000004185c */
[----:B------:R-:W-:Y:S06]  /*3b50*/  HMMA.16816.F32.BF16 R116, R4, R26, R88 ;  /* 0x0000001a0474723c */ /* 0x000fec0000041858 */
[C---:B-----5:R-:W-:Y:S06]  /*3b60*/  HMMA.16816.F32.BF16 R108, R8.reuse, R36, R84 ;  /* 0x00000024086c723c */ /* 0x060fec0000041854 */
[C---:B------:R-:W-:Y:S06]  /*3b70*/  HMMA.16816.F32.BF16 R92, R8.reuse, R32, R80 ;  /* 0x00000020085c723c */ /* 0x040fec0000041850 */
[C---:B------:R-:W-:Y:S01]  /*3b80*/  HMMA.16816.F32.BF16 R104, R8.reuse, R38, R64 ;  /* 0x000000260868723c */ /* 0x040fe20000041840 */
[----:B------:R-:W-:Y:S05]  /*3b90*/  LDSM.16.M88.4 R36, [R221+0x8000] ;  /* 0x00800000dd24783b */ /* 0x000fea0000000200 */
[C---:B------:R-:W-:Y:S01]  /*3ba0*/  HMMA.16816.F32.BF16 R4, R8.reuse, R34, R60 ;  /* 0x000000220804723c */ /* 0x040fe2000004183c */
[----:B------:R-:W-:Y:S05]  /*3bb0*/  LDSM.16.M88.4 R32, [R221+0x8400] ;  /* 0x00840000dd20783b */ /* 0x000fea0000000200 */
[C---:B------:R-:W-:Y:S06]  /*3bc0*/  HMMA.16816.F32.BF16 R84, R8.reuse, R28, R72 ;  /* 0x0000001c0854723c */ /* 0x040fec0000041848 */
[C---:B------:R-:W-:Y:S01]  /*3bd0*/  HMMA.16816.F32.BF16 R96, R8.reuse, R30, R56 ;  /* 0x0000001e0860723c */ /* 0x040fe20000041838 */
[----:B------:R-:W-:Y:S04]  /*3be0*/  LDSM.16.M88.4 R28, [R221+0x8800] ;  /* 0x00880000dd1c783b */ /* 0x000fe80000000200 */
[----:B------:R-:W-:Y:S01]  /*3bf0*/  LDSM.16.M88.4 R56, [R223+0x8c00] ;  /* 0x008c0000df38783b */ /* 0x000fe20000000200 */
[C---:B------:R-:W-:Y:S06]  /*3c00*/  HMMA.16816.F32.BF16 R88, R8.reuse, R24, R68 ;  /* 0x000000180858723c */ /* 0x040fec0000041844 */
[----:B------:R-:W-:Y:S01]  /*3c10*/  HMMA.16816.F32.BF16 R80, R8, R26, R12 ;  /* 0x0000001a0850723c */ /* 0x000fe2000004180c */
[----:B------:R-:W1:Y:S04]  /*3c20*/  LDSM.16.M88.4 R8, [R224+0x5000] ;  /* 0x00500000e008783b */ /* 0x000e680000000200 */
[----:B------:R-:W-:Y:S01]  /*3c30*/  LDSM.16.M88.4 R12, [R224+0x4000] ;  /* 0x00400000e00c783b */ /* 0x000fe20000000200 */
[C---:B------:R-:W-:Y:S03]  /*3c40*/  HMMA.16816.F32.BF16 R72, R16.reuse, R44, R48 ;  /* 0x0000002c1048723c */ /* 0x040fe60000041830 */
[----:B------:R-:W2:Y:S03]  /*3c50*/  LDSM.16.M88.4 R48, [R221+0x8c00] ;  /* 0x008c0000dd30783b */ /* 0x000ea60000000200 */
[C---:B------:R-:W-:Y:S01]  /*3c60*/  HMMA.16816.F32.BF16 R68, R16.reuse, R46, R112 ;  /* 0x0000002e1044723c */ /* 0x040fe20000041870 */
[----:B------:R-:W-:Y:S05]  /*3c70*/  LDSM.16.M88.4 R24, [R223+0x8000] ;  /* 0x00800000df18783b */ /* 0x000fea0000000200 */
[C---:B------:R-:W-:Y:S06]  /*3c80*/  HMMA.16816.F32.BF16 R64, R16.reuse, R40, R136 ;  /* 0x000000281040723c */ /* 0x040fec0000041888 */
[C---:B------:R-:W-:Y:S06]  /*3c90*/  HMMA.16816.F32.BF16 R60, R16.reuse, R42, R128 ;  /* 0x0000002a103c723c */ /* 0x040fec0000041880 */
[C---:B------:R-:W-:Y:S06]  /*3ca0*/  HMMA.16816.F32.BF16 R140, R16.reuse, R52, R140 ;  /* 0x00000034108c723c */ /* 0x040fec000004188c */
[C---:B------:R-:W-:Y:S06]  /*3cb0*/  HMMA.16816.F32.BF16 R136, R16.reuse, R54, R120 ;  /* 0x000000361088723c */ /* 0x040fec0000041878 */
[C---:B------:R-:W-:Y:S06]  /*3cc0*/  HMMA.16816.F32.BF16 R144, R16.reuse, R76, R124 ;  /* 0x0000004c1090723c */ /* 0x040fec000004187c */
[----:B------:R-:W-:Y:S01]  /*3cd0*/  HMMA.16816.F32.BF16 R132, R16, R78, R116 ;  /* 0x0000004e1084723c */ /* 0x000fe20000041874 */
[----:B------:R-:W-:Y:S05]  /*3ce0*/  LDSM.16.M88.4 R16, [R225+0x4000] ;  /* 0x00400000e110783b */ /* 0x000fea0000000200 */
[C---:B------:R-:W-:Y:S06]  /*3cf0*/  HMMA.16816.F32.BF16 R128, R20.reuse, R44, R108 ;  /* 0x0000002c1480723c */ /* 0x040fec000004186c */
[C---:B------:R-:W-:Y:S01]  /*3d00*/  HMMA.16816.F32.BF16 R124, R20.reuse, R46, R104 ;  /* 0x0000002e147c723c */ /* 0x040fe20000041868 */
[----:B------:R-:W-:Y:S05]  /*3d10*/  LDSM.16.M88.4 R44, [R223+0x8800] ;  /* 0x00880000df2c783b */ /* 0x000fea0000000200 */
[C---:B------:R-:W-:Y:S06]  /*3d20*/  HMMA.16816.F32.BF16 R120, R20.reuse, R40, R92 ;  /* 0x000000281478723c */ /* 0x040fec000004185c */
[C---:B------:R-:W-:Y:S01]  /*3d30*/  HMMA.16816.F32.BF16 R116, R20.reuse, R42, R4 ;  /* 0x0000002a1474723c */ /* 0x040fe20000041804 */
[----:B------:R-:W3:Y:S04]  /*3d40*/  LDSM.16.M88.4 R4, [R225+0x5000] ;  /* 0x00500000e104783b */ /* 0x000ee80000000200 */
[----:B------:R-:W4:Y:S01]  /*3d50*/  LDSM.16.M88.4 R40, [R223+0x8400] ;  /* 0x00840000df28783b */ /* 0x000f220000000200 */
[----:B------:R-:W-:Y:S01]  /*3d60*/  HMMA.16816.F32.BF16 R112, R20, R52, R84 ;  /* 0x000000341470723c */ /* 0x000fe20000041854 */
[----:B------:R-:W-:-:S05]  /*3d70*/  DEPBAR.LE SB0, 0x0 ;  /* 0x000080000000791a */ /* 0x000fca0000000000 */
        /* <DEDUP_REMOVED lines=9> */
[C---:B--2---:R-:W-:Y:S06]  /*3e10*/  HMMA.16816.F32.BF16 R68, R8.reuse, R48, R144 ;  /* 0x000000300844723c */ /* 0x044fec0000041890 */
[----:B------:R-:W-:Y:S06]  /*3e20*/  HMMA.16816.F32.BF16 R64, R8, R50, R132 ;  /* 0x000000320840723c */ /* 0x000fec0000041884 */
        /* <DEDUP_REMOVED lines=8> */
[C---:B----4-:R-:W-:Y:S06]  /*3eb0*/  HMMA.16816.F32.BF16 R84, R4.reuse, R40, R84 ;  /* 0x000000280454723c */ /* 0x050fec0000041854 */
        /* <DEDUP_REMOVED lines=8> */
[----:B------:R-:W-:Y:S02]  /*3f40*/  IMAD.U32 R7, RZ, RZ, UR7 ;  /* 0x00000007ff077e24 */ /* 0x000fe4000f8e00ff */
[----:B------:R-:W-:Y:S01]  /*3f50*/  IMAD.IADD R5, R0, 0x1, R5 ;  /* 0x0000000100057824 */ /* 0x000fe200078e0205 */
[C---:B------:R-:W-:Y:S01]  /*3f60*/  HMMA.16816.F32.BF16 R60, R16.reuse, R24, R60 ;  /* 0x00000018103c723c */ /* 0x040fe2000004183c */
[----:B------:R-:W-:Y:S02]  /*3f70*/  IMAD R4, R102, 0x20, R103 ;  /* 0x0000002066047824 */ /* 0x000fe400078e0267 */
[C---:B------:R-:W-:Y:S01]  /*3f80*/  VIADD R232, R5.reuse, UR7 ;  /* 0x0000000705e87c36 */ /* 0x040fe20008000000 */
[----:B------:R-:W-:Y:S01]  /*3f90*/  VIADDMNMX R238, R5, UR6, R6, PT ;  /* 0x0000000605ee7c46 */ /* 0x000fe2000b800106 */
[----:B------:R-:W-:Y:S01]  /*3fa0*/  IMAD.IADD R0, R148, 0x1, R4 ;  /* 0x0000000194007824 */ /* 0x000fe200078e0204 */
[C-C-:B------:R-:W-:Y:S01]  /*3fb0*/  IADD3 R233, R7.reuse, 0x8, R5.reuse ;  /* 0x0000000807e97810 */ /* 0x140fe20007ffe005 */
[----:B------:R-:W-:Y:S01]  /*3fc0*/  IMAD.U32 R6, RZ, RZ, UR6 ;  /* 0x00000006ff067e24 */ /* 0x000fe2000f8e00ff */
[--C-:B------:R-:W-:Y:S01]  /*3fd0*/  IADD3 R231, R7, 0x40, R5.reuse ;  /* 0x0000004007e77810 */ /* 0x100fe20007ffe005 */
[----:B------:R-:W-:Y:S01]  /*3fe0*/  VIADD R4, R3, 0x1 ;  /* 0x0000000103047836 */ /* 0x000fe20000000000 */
[----:B------:R-:W-:Y:S01]  /*3ff0*/  IADD3 R234, R7, 0x48, R5 ;  /* 0x0000004807ea7810 */ /* 0x000fe20007ffe005 */
[C---:B------:R-:W-:Y:S01]  /*4000*/  IMAD.IADD R7, R232.reuse, 0x1, -R3 ;  /* 0x00000001e8077824 */ /* 0x040fe200078e0a03 */
[----:B------:R-:W-:Y:S01]  /*4010*/  HMMA.16816.F32.BF16 R52, R16, R26, R52 ;  /* 0x0000001a1034723c */ /* 0x000fe20000041834 */
[----:B------:R-:W-:-:S02]  /*4020*/  VIADDMNMX R230, R232, -UR23, RZ, !PT ;  /* 0x80000017e8e67c46 */ /* 0x000fc4000f8001ff */
[----:B------:R-:W-:Y:S02]  /*4030*/  ISETP.GE.AND P6, PT, R4, R238, PT ;  /* 0x000000ee0400720c */ /* 0x000fe40003fc6270 */
[----:B------:R-:W-:Y:S01]  /*4040*/  VIADDMNMX R229, R233, -UR23, RZ, !PT ;  /* 0x80000017e9e57c46 */ /* 0x000fe2000f8001ff */
[----:B------:R-:W-:Y:S01]  /*4050*/  HMMA.16816.F32.BF16 R48, R12, R50, R96 ;  /* 0x000000320c30723c */ /* 0x000fe20000041860 */
[----:B------:R-:W-:Y:S02]  /*4060*/  VIADDMNMX R228, R231, -UR23, RZ, !PT ;  /* 0x80000017e7e47c46 */ /* 0x000fe4000f8001ff */
[----:B------:R-:W-:Y:S02]  /*4070*/  VIADDMNMX R227, R234, -UR23, RZ, !PT ;  /* 0x80000017eae37c46 */ /* 0x000fe4000f8001ff */
[----:B------:R-:W-:Y:S01]  /*4080*/  ISETP.LT.OR P6, PT, R4, R230, P6 ;  /* 0x000000e60400720c */ /* 0x000fe200037c1670 */
[----:B------:R-:W-:Y:S01]  /*4090*/  HMMA.16816.F32.BF16 R24, R16, R40, R20 ;  /* 0x000000281018723c */ /* 0x000fe20000041814 */
[----:B------:R-:W-:-:S02]  /*40a0*/  IADD3 R15, R6, 0x8, R5 ;  /* 0x00000008060f7810 */ /* 0x000fc40007ffe005 */
[C-C-:B------:R-:W-:Y:S02]  /*40b0*/  IADD3 R14, R6.reuse, 0x48, R5.reuse ;  /* 0x00000048060e7810 */ /* 0x140fe40007ffe005 */
[----:B------:R-:W-:Y:S01]  /*40c0*/  VIMNMX R237, R15, UR27, PT ;  /* 0x0000001b0fed7c48 */ /* 0x000fe2000bfe0100 */
[C---:B------:R-:W-:Y:S01]  /*40d0*/  HMMA.16816.F32.BF16 R32, R16.reuse, R42, R32 ;  /* 0x0000002a1020723c */ /* 0x040fe20000041820 */
[----:B------:R-:W-:Y:S01]  /*40e0*/  IADD3 R20, R6, 0x40, R5 ;  /* 0x0000004006147810 */ /* 0x000fe20007ffe005 */
[--C-:B------:R-:W-:Y:S01]  /*40f0*/  IMAD.IADD R6, R233, 0x1, -R3.reuse ;  /* 0x00000001e9067824 */ /* 0x100fe200078e0a03 */
[----:B------:R-:W-:Y:S01]  /*4100*/  IABS R5, R7 ;  /* 0x0000000700057213 */ /* 0x000fe20000000000 */
[----:B------:R-:W-:Y:S01]  /*4110*/  IMAD.IADD R7, R231, 0x1, -R3 ;  /* 0x00000001e7077824 */ /* 0x000fe200078e0a03 */
[----:B------:R-:W-:Y:S01]  /*4120*/  VIMNMX R236, R20, UR27, PT ;  /* 0x0000001b14ec7c48 */ /* 0x000fe2000bfe0100 */
[----:B------:R-:W-:Y:S01]  /*4130*/  HMMA.16816.F32.BF16 R40, R16, R44, R8 ;  /* 0x0000002c1028723c */ /* 0x000fe20000041808 */
[----:B------:R-:W-:-:S02]  /*4140*/  IABS R6, R6 ;  /* 0x0000000600067213 */ /* 0x000fc40000000000 */
[----:B------:R-:W-:Y:S02]  /*4150*/  VIMNMX R235, R14, UR27, PT ;  /* 0x0000001b0eeb7c48 */ /* 0x000fe4000bfe0100 */
[----:B------:R-:W-:Y:S01]  /*4160*/  ISETP.GE.AND P5, PT, R4, R237, PT ;  /* 0x000000ed0400720c */ /* 0x000fe20003fa6270 */
[C---:B------:R-:W-:Y:S01]  /*4170*/  HMMA.16816.F32.BF16 R64, R16.reuse, R46, R28 ;  /* 0x0000002e1040723c */ /* 0x040fe2000004181c */
[----:B------:R-:W-:Y:S01]  /*4180*/  IMAD.IADD R8, R232, 0x1, -R4 ;  /* 0x00000001e8087824 */ /* 0x000fe200078e0a04 */
[----:B------:R-:W-:Y:S01]  /*4190*/  ISETP.GE.AND P3, PT, R4, R236, PT ;  /* 0x000000ec0400720c */ /* 0x000fe20003f66270 */
[----:B------:R-:W-:Y:S01]  /*41a0*/  IMAD.IADD R9, R234, 0x1, -R3 ;  /* 0x00000001ea097824 */ /* 0x000fe200078e0a03 */
[C---:B------:R-:W-:Y:S02]  /*41b0*/  ISETP.GE.AND P1, PT, R4.reuse, R235, PT ;  /* 0x000000eb0400720c */ /* 0x040fe40003f26270 */
[----:B------:R-:W-:Y:S01]  /*41c0*/  IABS R11, R8 ;  /* 0x00000008000b7213 */ /* 0x000fe20000000000 */
[----:B------:R-:W-:Y:S01]  /*41d0*/  IMAD.MOV.U32 R8, RZ, RZ, R5 ;  /* 0x000000ffff087224 */ /* 0x000fe200078e0005 */
[----:B------:R-:W-:Y:S01]  /*41e0*/  IABS R5, R7 ;  /* 0x0000000700057213 */ /* 0x000fe20000000000 */
[C---:B------:R-:W-:Y:S01]  /*41f0*/  HMMA.16816.F32.BF16 R68, R16.reuse, R56, R36 ;  /* 0x000000381044723c */ /* 0x040fe20000041824 */
[----:B------:R-:W-:Y:S01]  /*4200*/  IABS R7, R9 ;  /* 0x0000000900077213 */ /* 0x000fe20000000000 */
[----:B------:R-:W-:Y:S01]  /*4210*/  IMAD.MOV.U32 R9, RZ, RZ, R11 ;  /* 0x000000ffff097224 */ /* 0x000fe200078e000b */
[----:B------:R-:W-:Y:S01]  /*4220*/  I2FP.F32.S32 R10, R8 ;  /* 0x00000008000a7245 */ /* 0x000fe20000201400 */
[----:B------:R-:W-:Y:S01]  /*4230*/  IMAD.MOV.U32 R8, RZ, RZ, R6 ;  /* 0x000000ffff087224 */ /* 0x000fe200078e0006 */
[----:B------:R-:W-:Y:S01]  /*4240*/  ISETP.LT.OR P5, PT, R4, R229, P5 ;  /* 0x000000e50400720c */ /* 0x000fe20002fa1670 */
[----:B------:R-:W-:Y:S01]  /*4250*/  IMAD.MOV.U32 R6, RZ, RZ, R5 ;  /* 0x000000ffff067224 */ /* 0x000fe200078e0005 */
[----:B------:R-:W-:Y:S01]  /*4260*/  HMMA.16816.F32.BF16 R96, R16, R58, R48 ;  /* 0x0000003a1060723c */ /* 0x000fe20000041830 */
[----:B------:R-:W-:Y:S01]  /*4270*/  IMAD.MOV.U32 R5, RZ, RZ, R7 ;  /* 0x000000ffff057224 */ /* 0x000fe200078e0007 */
[----:B------:R-:W-:Y:S01]  /*4280*/  I2FP.F32.S32 R8, R8 ;  /* 0x0000000800087245 */ /* 0x000fe20000201400 */
[----:B------:R-:W-:Y:S01]  /*4290*/  FFMA.FTZ R21, R10, -UR19, R60 ;  /* 0x800000130a157c23 */ /* 0x000fe2000801003c */
[----:B------:R-:W-:Y:S01]  /*42a0*/  I2FP.F32.S32 R6, R6 ;  /* 0x0000000600067245 */ /* 0x000fe20000201400 */
[----:B------:R-:W-:Y:S01]  /*42b0*/  IMAD.IADD R10, R231, 0x1, -R4 ;  /* 0x00000001e70a7824 */ /* 0x000fe200078e0a04 */
[----:B------:R-:W-:Y:S01]  /*42c0*/  I2FP.F32.S32 R5, R5 ;  /* 0x0000000500057245 */ /* 0x000fe20000201400 */
[----:B------:R-:W-:Y:S01]  /*42d0*/  FFMA.FTZ R18, R8, -UR19, R62 ;  /* 0x8000001308127c23 */ /* 0x000fe2000801003e */
[----:B------:R-:W-:Y:S01]  /*42e0*/  I2FP.F32.S32 R7, R9 ;  /* 0x0000000900077245 */ /* 0x000fe20000201400 */
[----:B------:R-:W-:Y:S01]  /*42f0*/  FFMA.FTZ R17, R6, -UR19, R92 ;  /* 0x8000001306117c23 */ /* 0x000fe2000801005c */
[----:B------:R-:W-:-:S02]  /*4300*/  VIADD R6, R3, 0x8 ;  /* 0x0000000803067836 */ /* 0x000fc40000000000 */
[----:B------:R-:W-:Y:S01]  /*4310*/  FFMA.FTZ R13, R5, -UR19, R94 ;  /* 0x80000013050d7c23 */ /* 0x000fe2000801005e */
[----:B------:R-:W-:Y:S02]  /*4320*/  IMAD.IADD R8, R233, 0x1, -R4 ;  /* 0x00000001e9087824 */ /* 0x000fe400078e0a04 */
[----:B------:R-:W-:Y:S01]  /*4330*/  FFMA.FTZ R12, R7, -UR19, R61 ;  /* 0x80000013070c7c23 */ /* 0x000fe2000801003d */
[----:B------:R-:W-:Y:S01]  /*4340*/  IMAD.IADD R5, R232, 0x1, -R6 ;  /* 0x00000001e8057824 */ /* 0x000fe200078e0a06 */
[----:B------:R-:W-:Y:S01]  /*4350*/  ISETP.LT.OR P3, PT, R4, R228, P3 ;  /* 0x000000e40400720c */ /* 0x000fe20001f61670 */
[----:B------:R-:W-:Y:S01]  /*4360*/  IMAD.IADD R9, R234, 0x1, -R4 ;  /* 0x00000001ea097824 */ /* 0x000fe200078e0a04 */
[----:B------:R-:W-:Y:S01]  /*4370*/  ISETP.LT.OR P1, PT, R4, R227, P1 ;  /* 0x000000e30400720c */ /* 0x000fe20000f21670 */
[----:B------:R-:W-:Y:S01]  /*4380*/  IMAD.IADD R11, R233, 0x1, -R6 ;  /* 0x00000001e90b7824 */ /* 0x000fe200078e0a06 */
[----:B------:R-:W-:Y:S02]  /*4390*/  IABS R7, R5 ;  /* 0x0000000500077213 */ /* 0x000fe40000000000 */
[----:B------:R-:W-:-:S02]  /*43a0*/  IABS R5, R8 ;  /* 0x0000000800057213 */ /* 0x000fc40000000000 */
[----:B------:R-:W-:Y:S01]  /*43b0*/  IABS R4, R10 ;  /* 0x0000000a00047213 */ /* 0x000fe20000000000 */
[----:B------:R-:W-:Y:S01]  /*43c0*/  IMAD.MOV.U32 R10, RZ, RZ, R7 ;  /* 0x000000ffff0a7224 */ /* 0x000fe200078e0007 */
[----:B------:R-:W-:Y:S01]  /*43d0*/  IABS R9, R9 ;  /* 0x0000000900097213 */ /* 0x000fe20000000000 */
[----:B------:R-:W-:Y:S01]  /*43e0*/  IMAD.MOV.U32 R8, RZ, RZ, R5 ;  /* 0x000000ffff087224 */ /* 0x000fe200078e0005 */
[----:B------:R-:W-:Y:S01]  /*43f0*/  BAR.SYNC.DEFER_BLOCKING 0x0 ;  /* 0x0000000000007b1d */ /* 0x000fe20000010000 */
[C---:B------:R-:W-:Y:S01]  /*4400*/  ISETP.GE.AND P2, PT, R3.reuse, R238, PT ;  /* 0x000000ee0300720c */ /* 0x040fe20003f46270 */
[----:B------:R-:W-:Y:S01]  /*4410*/  IMAD.MOV.U32 R5, RZ, RZ, R4 ;  /* 0x000000ffff057224 */ /* 0x000fe200078e0004 */
[----:B------:R-:W-:Y:S01]  /*4420*/  IABS R4, R11 ;  /* 0x0000000b00047213 */ /* 0x000fe20000000000 */
[----:B------:R-:W-:Y:S01]  /*4430*/  IMAD.MOV.U32 R7, RZ, RZ, R9 ;  /* 0x000000ffff077224 */ /* 0x000fe200078e0009 */
[----:B------:R-:W-:Y:S02]  /*4440*/  ISETP.LT.OR P2, PT, R3, R230, P2 ;  /* 0x000000e60300720c */ /* 0x000fe40001741670 */
[----:B------:R-:W-:-:S02]  /*4450*/  I2FP.F32.S32 R9, R8 ;  /* 0x0000000800097245 */ /* 0x000fc40000201400 */
[----:B------:R-:W-:Y:S02]  /*4460*/  FSEL R37, R21, -INF , !P2 ;  /* 0xff80000015257808 */ /* 0x000fe40005000000 */
[----:B------:R-:W-:Y:S01]  /*4470*/  I2FP.F32.S32 R8, R5 ;  /* 0x0000000500087245 */ /* 0x000fe20000201400 */
[----:B------:R-:W-:Y:S01]  /*4480*/  FFMA.FTZ R20, R9, -UR19, R63 ;  /* 0x8000001309147c23 */ /* 0x000fe2000801003f */
[C---:B------:R-:W-:Y:S02]  /*4490*/  ISETP.GE.AND P0, PT, R3.reuse, R237, PT ;  /* 0x000000ed0300720c */ /* 0x040fe40003f06270 */
[C---:B------:R-:W-:Y:S01]  /*44a0*/  ISETP.GE.AND P4, PT, R3.reuse, R236, PT ;  /* 0x000000ec0300720c */ /* 0x040fe20003f86270 */
[----:B------:R-:W-:Y:S01]  /*44b0*/  FFMA.FTZ R19, R8, -UR19, R93 ;  /* 0x8000001308137c23 */ /* 0x000fe2000801005d */
[----:B------:R-:W-:Y:S01]  /*44c0*/  ISETP.GE.AND P2, PT, R3, R235, PT ;  /* 0x000000eb0300720c */ /* 0x000fe20003f46270 */
[----:B------:R-:W-:Y:S01]  /*44d0*/  IMAD.IADD R8, R234, 0x1, -R6 ;  /* 0x00000001ea087824 */ /* 0x000fe200078e0a06 */
[----:B------:R-:W-:-:S02]  /*44e0*/  I2FP.F32.S32 R5, R7 ;  /* 0x0000000700057245 */ /* 0x000fc40000201400 */
[----:B------:R-:W-:Y:S02]  /*44f0*/  I2FP.F32.S32 R4, R4 ;  /* 0x0000000400047245 */ /* 0x000fe40000201400 */
[----:B------:R-:W-:Y:S01]  /*4500*/  ISETP.LT.OR P0, PT, R3, R229, P0 ;  /* 0x000000e50300720c */ /* 0x000fe20000701670 */
[----:B------:R-:W-:Y:S01]  /*4510*/  FFMA.FTZ R15, R5, -UR19, R95 ;  /* 0x80000013050f7c23 */ /* 0x000fe2000801005f */
[C---:B------:R-:W-:Y:S01]  /*4520*/  ISETP.LT.OR P4, PT, R3.reuse, R228, P4 ;  /* 0x000000e40300720c */ /* 0x040fe20002781670 */
[C---:B------:R-:W-:Y:S01]  /*4530*/  VIADD R5, R3.reuse, 0x9 ;  /* 0x0000000903057836 */ /* 0x040fe20000000000 */
[----:B------:R-:W-:Y:S01]  /*4540*/  ISETP.LT.OR P2, PT, R3, R227, P2 ;  /* 0x000000e30300720c */ /* 0x000fe20001741670 */
[----:B------:R-:W-:Y:S01]  /*4550*/  FFMA.FTZ R16, R4, -UR19, R54 ;  /* 0x8000001304107c23 */ /* 0x000fe20008010036 */
[----:B------:R-:W-:Y:S01]  /*4560*/  I2FP.F32.S32 R7, R10 ;  /* 0x0000000a00077245 */ /* 0x000fe20000201400 */
[C---:B------:R-:W-:Y:S01]  /*4570*/  IMAD.IADD R4, R231.reuse, 0x1, -R6 ;  /* 0x00000001e7047824 */ /* 0x040fe200078e0a06 */
[----:B------:R-:W-:Y:S01]  /*4580*/  FSEL R58, R18, -INF , !P0 ;  /* 0xff800000123a7808 */ /* 0x000fe20004000000 */
[--C-:B------:R-:W-:Y:S01]  /*4590*/  IMAD.IADD R9, R231, 0x1, -R5.reuse ;  /* 0x00000001e7097824 */ /* 0x100fe200078e0a05 */
[----:B------:R-:W-:Y:S01]  /*45a0*/  FSEL R38, R17, -INF , !P4 ;  /* 0xff80000011267808 */ /* 0x000fe20006000000 */
[----:B------:R-:W-:Y:S01]  /*45b0*/  FFMA.FTZ R14, R7, -UR19, R52 ;  /* 0x80000013070e7c23 */ /* 0x000fe20008010034 */
[----:B------:R-:W-:Y:S01]  /*45c0*/  FSEL R39, R13, -INF , !P2 ;  /* 0xff8000000d277808 */ /* 0x000fe20005000000 */
[----:B------:R-:W-:Y:S01]  /*45d0*/  IMAD.IADD R7, R232, 0x1, -R5 ;  /* 0x00000001e8077824 */ /* 0x000fe200078e0a05 */
[----:B------:R-:W-:-:S02]  /*45e0*/  FSEL R48, R12, -INF , !P6 ;  /* 0xff8000000c307808 */ /* 0x000fc40007000000 */
[C---:B------:R-:W-:Y:S02]  /*45f0*/  ISETP.GE.AND P0, PT, R6.reuse, R238, PT ;  /* 0x000000ee0600720c */ /* 0x040fe40003f06270 */
[C---:B------:R-:W-:Y:S02]  /*4600*/  ISETP.GE.AND P4, PT, R6.reuse, R237, PT ;  /* 0x000000ed0600720c */ /* 0x040fe40003f86270 */
[C---:B------:R-:W-:Y:S02]  /*4610*/  ISETP.GE.AND P2, PT, R6.reuse, R236, PT ;  /* 0x000000ec0600720c */ /* 0x040fe40003f46270 */
[C---:B------:R-:W-:Y:S02]  /*4620*/  ISETP.GE.AND P6, PT, R6.reuse, R235, PT ;  /* 0x000000eb0600720c */ /* 0x040fe40003fc6270 */
[C---:B------:R-:W-:Y:S02]  /*4630*/  ISETP.LT.OR P0, PT, R6.reuse, R230, P0 ;  /* 0x000000e60600720c */ /* 0x040fe40000701670 */
[----:B------:R-:W-:-:S02]  /*4640*/  ISETP.LT.OR P4, PT, R6, R229, P4 ;  /* 0x000000e50600720c */ /* 0x000fc40002781670 */
[C---:B------:R-:W-:Y:S02]  /*4650*/  ISETP.LT.OR P2, PT, R6.reuse, R228, P2 ;  /* 0x000000e40600720c */ /* 0x040fe40001741670 */
[----:B------:R-:W-:Y:S01]  /*4660*/  ISETP.LT.OR P6, PT, R6, R227, P6 ;  /* 0x000000e30600720c */ /* 0x000fe200037c1670 */
[----:B------:R-:W-:Y:S01]  /*4670*/  IMAD.IADD R6, R233, 0x1, -R5 ;  /* 0x00000001e9067824 */ /* 0x000fe200078e0a05 */
[----:B------:R-:W-:Y:S02]  /*4680*/  IABS R4, R4 ;  /* 0x0000000400047213 */ /* 0x000fe40000000000 */
[----:B------:R-:W-:Y:S02]  /*4690*/  IABS R11, R7 ;  /* 0x00000007000b7213 */ /* 0x000fe40000000000 */
[----:B------:R-:W-:Y:S01]  /*46a0*/  IABS R7, R8 ;  /* 0x0000000800077213 */ /* 0x000fe20000000000 */
[----:B------:R-:W-:Y:S01]  /*46b0*/  IMAD.MOV.U32 R8, RZ, RZ, R4 ;  /* 0x000000ffff087224 */ /* 0x000fe200078e0004 */
[----:B------:R-:W-:-:S02]  /*46c0*/  IABS R6, R6 ;  /* 0x0000000600067213 */ /* 0x000fc40000000000 */
[----:B------:R-:W-:Y:S01]  /*46d0*/  IABS R4, R9 ;  /* 0x0000000900047213 */ /* 0x000fe20000000000 */
[----:B------:R-:W-:Y:S01]  /*46e0*/  IMAD.MOV.U32 R9, RZ, RZ, R11 ;  /* 0x000000ffff097224 */ /* 0x000fe200078e000b */
[----:B------:R-:W-:Y:S01]  /*46f0*/  I2FP.F32.S32 R10, R8 ;  /* 0x00000008000a7245 */ /* 0x000fe20000201400 */
[----:B------:R-:W-:Y:S01]  /*4700*/  IMAD.MOV.U32 R8, RZ, RZ, R6 ;  /* 0x000000ffff087224 */ /* 0x000fe200078e0006 */
[----:B------:R-:W-:Y:S02]  /*4710*/  I2FP.F32.S32 R6, R7 ;  /* 0x0000000700067245 */ /* 0x000fe40000201400 */
[----:B------:R-:W-:Y:S01]  /*4720*/  I2FP.F32.S32 R9, R9 ;  /* 0x0000000900097245 */ /* 0x000fe20000201400 */
[----:B------:R-:W-:Y:S01]  /*4730*/  FFMA.FTZ R12, R10, -UR19, R88 ;  /* 0x800000130a0c7c23 */ /* 0x000fe20008010058 */
[----:B------:R-:W-:Y:S01]  /*4740*/  I2FP.F32.S32 R8, R8 ;  /* 0x0000000800087245 */ /* 0x000fe20000201400 */
[----:B------:R-:W-:Y:S01]  /*4750*/  FFMA.FTZ R10, R6, -UR19, R90 ;  /* 0x80000013060a7c23 */ /* 0x000fe2000801005a */
[----:B------:R-:W-:Y:S01]  /*4760*/  I2FP.F32.S32 R7, R4 ;  /* 0x0000000400077245 */ /* 0x000fe20000201400 */
[----:B------:R-:W-:Y:S01]  /*4770*/  VIADD R4, R3, 0x10 ;  /* 0x0000001003047836 */ /* 0x000fe20000000000 */
[----:B------:R-:W-:Y:S01]  /*4780*/  FSEL R21, R19, -INF , !P3 ;  /* 0xff80000013157808 */ /* 0x000fe20005800000 */
[----:B------:R-:W-:Y:S01]  /*4790*/  FFMA.FTZ R17, R8, -UR19, R55 ;  /* 0x8000001308117c23 */ /* 0x000fe20008010037 */
[----:B------:R-:W-:Y:S01]  /*47a0*/  FSEL R55, R20, -INF , !P5 ;  /* 0xff80000014377808 */ /* 0x000fe20006800000 */
[----:B------:R-:W-:Y:S01]  /*47b0*/  FFMA.FTZ R9, R9, -UR19, R53 ;  /* 0x8000001309097c23 */ /* 0x000fe20008010035 */
[----:B------:R-:W-:Y:S01]  /*47c0*/  ISETP.GE.AND P5, PT, R5, R238, PT ;  /* 0x000000ee0500720c */ /* 0x000fe20003fa6270 */
[--C-:B------:R-:W-:Y:S01]  /*47d0*/  IMAD.IADD R6, R232, 0x1, -R4.reuse ;  /* 0x00000001e8067824 */ /* 0x100fe200078e0a04 */
[----:B------:R-:W-:Y:S01]  /*47e0*/  FSEL R23, R15, -INF , !P1 ;  /* 0xff8000000f177808 */ /* 0x000fe20004800000 */
[--C-:B------:R-:W-:Y:S01]  /*47f0*/  IMAD.IADD R8, R233, 0x1, -R4.reuse ;  /* 0x00000001e9087824 */ /* 0x100fe200078e0a04 */
[----:B------:R-:W-:Y:S01]  /*4800*/  FSEL R45, R14, -INF , !P0 ;  /* 0xff8000000e2d7808 */ /* 0x000fe20004000000 */
[----:B------:R-:W-:Y:S01]  /*4810*/  IMAD.IADD R11, R231, 0x1, -R4 ;  /* 0x00000001e70b7824 */ /* 0x000fe200078e0a04 */
[----:B------:R-:W-:Y:S01]  /*4820*/  ISETP.GE.AND P3, PT, R5, R237, PT ;  /* 0x000000ed0500720c */ /* 0x000fe20003f66270 */
[----:B------:R-:W-:Y:S01]  /*4830*/  FFMA.FTZ R18, R7, -UR19, R89 ;  /* 0x8000001307127c23 */ /* 0x000fe20008010059 */
[----:B------:R-:W-:-:S02]  /*4840*/  ISETP.GE.AND P1, PT, R5, R236, PT ;  /* 0x000000ec0500720c */ /* 0x000fc40003f26270 */
[C---:B------:R-:W-:Y:S02]  /*4850*/  ISETP.GE.AND P0, PT, R5.reuse, R235, PT ;  /* 0x000000eb0500720c */ /* 0x040fe40003f06270 */
[C---:B------:R-:W-:Y:S02]  /*4860*/  ISETP.LT.OR P5, PT, R5.reuse, R230, P5 ;  /* 0x000000e60500720c */ /* 0x040fe40002fa1670 */
[C---:B------:R-:W-:Y:S02]  /*4870*/  ISETP.LT.OR P3, PT, R5.reuse, R229, P3 ;  /* 0x000000e50500720c */ /* 0x040fe40001f61670 */
[C---:B------:R-:W-:Y:S02]  /*4880*/  ISETP.LT.OR P1, PT, R5.reuse, R228, P1 ;  /* 0x000000e40500720c */ /* 0x040fe40000f21670 */
[----:B------:R-:W-:Y:S01]  /*4890*/  ISETP.LT.OR P0, PT, R5, R227, P0 ;  /* 0x000000e30500720c */ /* 0x000fe20000701670 */
[----:B------:R-:W-:Y:S01]  /*48a0*/  IMAD.IADD R5, R234, 0x1, -R5 ;  /* 0x00000001ea057824 */ /* 0x000fe200078e0a05 */
        /* <DEDUP_REMOVED lines=8> */
[----:B------:R-:W-:Y:S02]  /*4930*/  IABS R6, R6 ;  /* 0x0000000600067213 */ /* 0x000fe40000000000 */
[----:B------:R-:W-:Y:S02]  /*4940*/  IABS R5, R5 ;  /* 0x0000000500057213 */ /* 0x000fe40000000000 */
[C---:B------:R-:W-:Y:S01]  /*4950*/  ISETP.LT.OR P4, PT, R4.reuse, R230, P4 ;  /* 0x000000e60400720c */ /* 0x040fe20002781670 */
[----:B------:R-:W-:Y:S01]  /*4960*/  IMAD.MOV.U32 R7, RZ, RZ, R6 ;  /* 0x000000ffff077224 */ /* 0x000fe200078e0006 */
[C---:B------:R-:W-:Y:S02]  /*4970*/  ISETP.LT.OR P2, PT, R4.reuse, R229, P2 ;  /* 0x000000e50400720c */ /* 0x040fe40001741670 */
[----:B------:R-:W-:-:S02]  /*4980*/  ISETP.LT.OR P6, PT, R4, R228, P6 ;  /* 0x000000e40400720c */ /* 0x000fc400037c1670 */
[----:B------:R-:W-:Y:S01]  /*4990*/  ISETP.LT.OR P5, PT, R4, R227, P5 ;  /* 0x000000e30400720c */ /* 0x000fe20002fa1670 */
[----:B------:R-:W-:Y:S01]  /*49a0*/  IMAD.IADD R4, R234, 0x1, -R4 ;  /* 0x00000001ea047824 */ /* 0x000fe200078e0a04 */
[----:B------:R-:W-:Y:S02]  /*49b0*/  IABS R6, R8 ;  /* 0x0000000800067213 */ /* 0x000fe40000000000 */
[----:B------:R-:W-:Y:S02]  /*49c0*/  I2FP.F32.S32 R8, R5 ;  /* 0x0000000500087245 */ /* 0x000fe40000201400 */
[----:B------:R-:W-:Y:S02]  /*49d0*/  IABS R5, R11 ;  /* 0x0000000b00057213 */ /* 0x000fe40000000000 */
[----:B------:R-:W-:Y:S01]  /*49e0*/  IABS R4, R4 ;  /* 0x0000000400047213 */ /* 0x000fe20000000000 */
[----:B------:R-:W-:Y:S01]  /*49f0*/  FFMA.FTZ R11, R8, -UR19, R91 ;  /* 0x80000013080b7c23 */ /* 0x000fe2000801005b */
[----:B------:R-:W-:Y:S01]  /*4a00*/  I2FP.F32.S32 R9, R7 ;  /* 0x0000000700097245 */ /* 0x000fe20000201400 */
[----:B------:R-:W-:Y:S01]  /*4a10*/  IMAD.MOV.U32 R7, RZ, RZ, R5 ;  /* 0x000000ffff077224 */ /* 0x000fe200078e0005 */
[----:B------:R-:W-:Y:S01]  /*4a20*/  I2FP.F32.S32 R6, R6 ;  /* 0x0000000600067245 */ /* 0x000fe20000201400 */
[----:B------:R-:W-:Y:S01]  /*4a30*/  IMAD.MOV.U32 R5, RZ, RZ, R4 ;  /* 0x000000ffff057224 */ /* 0x000fe200078e0004 */
[----:B------:R-:W-:Y:S01]  /*4a40*/  FSEL R54, R17, -INF , !P3 ;  /* 0xff80000011367808 */ /* 0x000fe20005800000 */
[C---:B------:R-:W-:Y:S01]  /*4a50*/  VIADD R4, R3.reuse, 0x11 ;  /* 0x0000001103047836 */ /* 0x040fe20000000000 */
[----:B------:R-:W-:Y:S01]  /*4a60*/  I2FP.F32.S32 R8, R7 ;  /* 0x0000000700087245 */ /* 0x000fe20000201400 */
[----:B------:R-:W-:Y:S01]  /*4a70*/  FFMA.FTZ R14, R6, -UR19, R26 ;  /* 0x80000013060e7c23 */ /* 0x000fe2000801001a */
[----:B------:R-:W-:Y:S01]  /*4a80*/  I2FP.F32.S32 R7, R5 ;  /* 0x0000000500077245 */ /* 0x000fe20000201400 */
[----:B------:R-:W-:-:S02]  /*4a90*/  VIADD R5, R3, 0x18 ;  /* 0x0000001803057836 */ /* 0x000fc40000000000 */
[----:B------:R-:W-:Y:S01]  /*4aa0*/  FFMA.FTZ R9, R9, -UR19, R24 ;  /* 0x8000001309097c23 */ /* 0x000fe20008010018 */
[----:B------:R-:W-:Y:S02]  /*4ab0*/  IMAD.IADD R6, R232, 0x1, -R4 ;  /* 0x00000001e8067824 */ /* 0x000fe400078e0a04 */
[----:B------:R-:W-:Y:S01]  /*4ac0*/  FFMA.FTZ R15, R8, -UR19, R84 ;  /* 0x80000013080f7c23 */ /* 0x000fe20008010054 */
[----:B------:R-:W-:Y:S01]  /*4ad0*/  FFMA.FTZ R13, R7, -UR19, R86 ;  /* 0x80000013070d7c23 */ /* 0x000fe20008010056 */
[----:B------:R-:W-:Y:S01]  /*4ae0*/  IMAD.IADD R7, R232, 0x1, -R5 ;  /* 0x00000001e8077824 */ /* 0x000fe200078e0a05 */
[----:B------:R-:W-:Y:S01]  /*4af0*/  FSEL R20, R18, -INF , !P1 ;  /* 0xff80000012147808 */ /* 0x000fe20004800000 */
[--C-:B------:R-:W-:Y:S01]  /*4b00*/  IMAD.IADD R8, R233, 0x1, -R4.reuse ;  /* 0x00000001e9087824 */ /* 0x100fe200078e0a04 */
[----:B------:R-:W-:Y:S01]  /*4b10*/  IABS R6, R6 ;  /* 0x0000000600067213 */ /* 0x000fe20000000000 */
[----:B------:R-:W-:Y:S01]  /*4b20*/  IMAD.IADD R10, R231, 0x1, -R4 ;  /* 0x00000001e70a7824 */ /* 0x000fe200078e0a04 */
[----:B------:R-:W-:-:S02]  /*4b30*/  FSEL R29, R11, -INF , !P0 ;  /* 0xff8000000b1d7808 */ /* 0x000fc40004000000 */
[----:B------:R-:W-:Y:S01]  /*4b40*/  FSEL R44, R9, -INF , !P4 ;  /* 0xff800000092c7808 */ /* 0x000fe20006000000 */
[----:B------:R-:W-:Y:S01]  /*4b50*/  IMAD.IADD R9, R234, 0x1, -R4 ;  /* 0x00000001ea097824 */ /* 0x000fe200078e0a04 */
[C---:B------:R-:W-:Y:S02]  /*4b60*/  ISETP.GE.AND P3, PT, R4.reuse, R238, PT ;  /* 0x000000ee0400720c */ /* 0x040fe40003f66270 */
[C---:B------:R-:W-:Y:S02]  /*4b70*/  ISETP.GE.AND P1, PT, R4.reuse, R237, PT ;  /* 0x000000ed0400720c */ /* 0x040fe40003f26270 */
[C---:B------:R-:W-:Y:S02]  /*4b80*/  ISETP.GE.AND P0, PT, R4.reuse, R236, PT ;  /* 0x000000ec0400720c */ /* 0x040fe40003f06270 */
[C---:B------:R-:W-:Y:S02]  /*4b90*/  ISETP.GE.AND P4, PT, R4.reuse, R235, PT ;  /* 0x000000eb0400720c */ /* 0x040fe40003f86270 */
[----:B------:R-:W-:Y:S01]  /*4ba0*/  IABS R11, R7 ;  /* 0x00000007000b7213 */ /* 0x000fe20000000000 */
[----:B------:R-:W-:Y:S01]  /*4bb0*/  IMAD.MOV.U32 R7, RZ, RZ, R6 ;  /* 0x000000ffff077224 */ /* 0x000fe200078e0006 */
[----:B------:R-:W-:-:S02]  /*4bc0*/  ISETP.LT.OR P3, PT, R4, R230, P3 ;  /* 0x000000e60400720c */ /* 0x000fc40001f61670 */
[C---:B------:R-:W-:Y:S02]  /*4bd0*/  ISETP.LT.OR P1, PT, R4.reuse, R229, P1 ;  /* 0x000000e50400720c */ /* 0x040fe40000f21670 */
[C---:B------:R-:W-:Y:S02]  /*4be0*/  ISETP.LT.OR P0, PT, R4.reuse, R228, P0 ;  /* 0x000000e40400720c */ /* 0x040fe40000701670 */
[----:B------:R-:W-:Y:S02]  /*4bf0*/  ISETP.LT.OR P4, PT, R4, R227, P4 ;  /* 0x000000e30400720c */ /* 0x000fe40002781670 */
[----:B------:R-:W-:Y:S02]  /*4c00*/  IABS R6, R8 ;  /* 0x0000000800067213 */ /* 0x000fe40000000000 */
[----:B------:R-:W-:Y:S02]  /*4c10*/  IABS R4, R10 ;  /* 0x0000000a00047213 */ /* 0x000fe40000000000 */
[----:B------:R-:W-:-:S02]  /*4c20*/  IABS R8, R9 ;  /* 0x0000000900087213 */ /* 0x000fc40000000000 */
[----:B------:R-:W-:Y:S01]  /*4c30*/  I2FP.F32.S32 R10, R7 ;  /* 0x00000007000a7245 */ /* 0x000fe20000201400 */
[----:B------:R-:W-:Y:S01]  /*4c40*/  IMAD.MOV.U32 R7, RZ, RZ, R6 ;  /* 0x000000ffff077224 */ /* 0x000fe200078e0006 */
[----:B------:R-:W-:Y:S01]  /*4c50*/  FSEL R143, R14, -INF , !P2 ;  /* 0xff8000000e8f7808 */ /* 0x000fe20005000000 */
[----:B------:R-:W-:Y:S01]  /*4c60*/  IMAD.MOV.U32 R6, RZ, RZ, R4 ;  /* 0x000000ffff067224 */ /* 0x000fe200078e0004 */
[----:B------:R-:W-:Y:S01]  /*4c70*/  FSEL R53, R15, -INF , !P6 ;  /* 0xff8000000f357808 */ /* 0x000fe20007000000 */
[----:B------:R-:W-:Y:S02]  /*4c80*/  IMAD.MOV.U32 R4, RZ, RZ, R8 ;  /* 0x000000ffff047224 */ /* 0x000fe400078e0008 */
[----:B------:R-:W-:Y:S01]  /*4c90*/  FFMA.FTZ R10, R10, -UR19, R25 ;  /* 0x800000130a0a7c23 */ /* 0x000fe20008010019 */
[----:B------:R-:W-:Y:S02]  /*4ca0*/  I2FP.F32.S32 R9, R7 ;  /* 0x0000000700097245 */ /* 0x000fe40000201400 */
[----:B------:R-:W-:-:S02]  /*4cb0*/  I2FP.F32.S32 R8, R6 ;  /* 0x0000000600087245 */ /* 0x000fc40000201400 */
[----:B------:R-:W-:Y:S01]  /*4cc0*/  I2FP.F32.S32 R6, R4 ;  /* 0x0000000400067245 */ /* 0x000fe20000201400 */
[----:B------:R-:W-:Y:S01]  /*4cd0*/  VIADD R4, R3, 0x19 ;  /* 0x0000001903047836 */ /* 0x000fe20000000000 */
[----:B------:R-:W-:Y:S01]  /*4ce0*/  I2FP.F32.S32 R7, R11 ;  /* 0x0000000b00077245 */ /* 0x000fe20000201400 */
[----:B------:R-:W-:Y:S01]  /*4cf0*/  FFMA.FTZ R17, R8, -UR19, R85 ;  /* 0x8000001308117c23 */ /* 0x000fe20008010055 */
[----:B------:R-:W-:Y:S01]  /*4d00*/  FSEL R56, R13, -INF , !P5 ;  /* 0xff8000000d387808 */ /* 0x000fe20006800000 */
[----:B------:R-:W-:Y:S01]  /*4d10*/  FFMA.FTZ R12, R6, -UR19, R87 ;  /* 0x80000013060c7c23 */ /* 0x000fe20008010057 */
[----:B------:R-:W-:Y:S01]  /*4d20*/  FSEL R30, R10, -INF , !P3 ;  /* 0xff8000000a1e7808 */ /* 0x000fe20005800000 */
[----:B------:R-:W-:Y:S01]  /*4d30*/  IMAD.IADD R8, R232, 0x1, -R4 ;  /* 0x00000001e8087824 */ /* 0x000fe200078e0a04 */
[----:B------:R-:W-:Y:S01]  /*4d40*/  ISETP.GE.AND P2, PT, R5, R238, PT ;  /* 0x000000ee0500720c */ /* 0x000fe20003f46270 */
[----:B------:R-:W-:Y:S01]  /*4d50*/  IMAD.IADD R6, R233, 0x1, -R5 ;  /* 0x00000001e9067824 */ /* 0x000fe200078e0a05 */
[----:B------:R-:W-:Y:S01]  /*4d60*/  ISETP.GE.AND P6, PT, R5, R237, PT ;  /* 0x000000ed0500720c */ /* 0x000fe20003fc6270 */
[----:B------:R-:W-:Y:S01]  /*4d70*/  FFMA.FTZ R18, R9, -UR19, R27 ;  /* 0x8000001309127c23 */ /* 0x000fe2000801001b */
[----:B------:R-:W-:Y:S01]  /*4d80*/  ISETP.GE.AND P5, PT, R5, R236, PT ;  /* 0x000000ec0500720c */ /* 0x000fe20003fa6270 */
[----:B------:R-:W-:Y:S01]  /*4d90*/  FFMA.FTZ R11, R7, -UR19, R32 ;  /* 0x80000013070b7c23 */ /* 0x000fe20008010020 */
[----:B------:R-:W-:Y:S01]  /*4da0*/  ISETP.GE.AND P3, PT, R5, R235, PT ;  /* 0x000000eb0500720c */ /* 0x000fe20003f66270 */
[--C-:B------:R-:W-:Y:S01]  /*4db0*/  IMAD.IADD R7, R231, 0x1, -R5.reuse ;  /* 0x00000001e7077824 */ /* 0x100fe200078e0a05 */
[C---:B------:R-:W-:Y:S01]  /*4dc0*/  ISETP.LT.OR P2, PT, R5.reuse, R230, P2 ;  /* 0x000000e60500720c */ /* 0x040fe20001741670 */
[----:B------:R-:W-:Y:S01]  /*4dd0*/  IMAD.IADD R9, R234, 0x1, -R5 ;  /* 0x00000001ea097824 */ /* 0x000fe200078e0a05 */
[----:B------:R-:W-:-:S02]  /*4de0*/  ISETP.LT.OR P6, PT, R5, R229, P6 ;  /* 0x000000e50500720c */ /* 0x000fc400037c1670 */
[C---:B------:R-:W-:Y:S02]  /*4df0*/  ISETP.LT.OR P5, PT, R5.reuse, R228, P5 ;  /* 0x000000e40500720c */ /* 0x040fe40002fa1670 */
[----:B------:R-:W-:Y:S02]  /*4e00*/  ISETP.LT.OR P3, PT, R5, R227, P3 ;  /* 0x000000e30500720c */ /* 0x000fe40001f61670 */
[----:B------:R-:W-:Y:S02]  /*4e10*/  IABS R5, R6 ;  /* 0x0000000600057213 */ /* 0x000fe40000000000 */
[----:B------:R-:W-:Y:S01]  /*4e20*/  IABS R10, R8 ;  /* 0x00000008000a7213 */ /* 0x000fe20000000000 */
[----:B------:R-:W-:Y:S01]  /*4e30*/  IMAD.IADD R8, R233, 0x1, -R4 ;  /* 0x00000001e9087824 */ /* 0x000fe200078e0a04 */
[----:B------:R-:W-:Y:S01]  /*4e40*/  IABS R7, R7 ;  /* 0x0000000700077213 */ /* 0x000fe20000000000 */
[----:B------:R-:W-:Y:S01]  /*4e50*/  IMAD.MOV.U32 R6, RZ, RZ, R5 ;  /* 0x000000ffff067224 */ /* 0x000fe200078e0005 */
[----:B------:R-:W-:-:S02]  /*4e60*/  IABS R5, R9 ;  /* 0x0000000900057213 */ /* 0x000fc40000000000 */
[----:B------:R-:W-:Y:S02]  /*4e70*/  IABS R8, R8 ;  /* 0x0000000800087213 */ /* 0x000fe40000000000 */
[----:B------:R-:W-:Y:S02]  /*4e80*/  I2FP.F32.S32 R9, R6 ;  /* 0x0000000600097245 */ /* 0x000fe40000201400 */
[----:B------:R-:W-:Y:S01]  /*4e90*/  FSEL R142, R18, -INF , !P1 ;  /* 0xff800000128e7808 */ /* 0x000fe20004800000 */
[----:B------:R-:W-:Y:S01]  /*4ea0*/  IMAD.MOV.U32 R6, RZ, RZ, R8 ;  /* 0x000000ffff067224 */ /* 0x000fe200078e0008 */
[----:B------:R-:W-:Y:S01]  /*4eb0*/  I2FP.F32.S32 R8, R7 ;  /* 0x0000000700087245 */ /* 0x000fe20000201400 */
[----:B------:R-:W-:Y:S01]  /*4ec0*/  FFMA.FTZ R19, R9, -UR19, R34 ;  /* 0x8000001309137c23 */ /* 0x000fe20008010022 */
[----:B------:R-:W-:Y:S01]  /*4ed0*/  I2FP.F32.S32 R7, R5 ;  /* 0x0000000500077245 */ /* 0x000fe20000201400 */
[----:B------:R-:W-:Y:S01]  /*4ee0*/  VIADD R5, R3, 0x20 ;  /* 0x0000002003057836 */ /* 0x000fe20000000000 */
[----:B------:R-:W-:Y:S01]  /*4ef0*/  I2FP.F32.S32 R6, R6 ;  /* 0x0000000600067245 */ /* 0x000fe20000201400 */
[----:B------:R-:W-:Y:S01]  /*4f00*/  FFMA.FTZ R16, R8, -UR19, R80 ;  /* 0x8000001308107c23 */ /* 0x000fe20008010050 */
[----:B------:R-:W-:Y:S01]  /*4f10*/  FSEL R34, R17, -INF , !P0 ;  /* 0xff80000011227808 */ /* 0x000fe20004000000 */
[----:B------:R-:W-:Y:S01]  /*4f20*/  FFMA.FTZ R14, R7, -UR19, R82 ;  /* 0x80000013070e7c23 */ /* 0x000fe20008010052 */
[----:B------:R-:W-:Y:S01]  /*4f30*/  FSEL R52, R12, -INF , !P4 ;  /* 0xff8000000c347808 */ /* 0x000fe20006000000 */
[----:B------:R-:W-:Y:S01]  /*4f40*/  FFMA.FTZ R15, R6, -UR19, R35 ;  /* 0x80000013060f7c23 */ /* 0x000fe20008010023 */
[----:B------:R-:W-:Y:S01]  /*4f50*/  FSEL R31, R11, -INF , !P2 ;  /* 0xff8000000b1f7808 */ /* 0x000fe20005000000 */
[--C-:B------:R-:W-:Y:S01]  /*4f60*/  IMAD.IADD R6, R231, 0x1, -R4.reuse ;  /* 0x00000001e7067824 */ /* 0x100fe200078e0a04 */
[----:B------:R-:W-:Y:S01]  /*4f70*/  I2FP.F32.S32 R9, R10 ;  /* 0x0000000a00097245 */ /* 0x000fe20000201400 */
[----:B------:R-:W-:Y:S01]  /*4f80*/  IMAD.IADD R7, R232, 0x1, -R5 ;  /* 0x00000001e8077824 */ /* 0x000fe200078e0a05 */
[----:B------:R-:W-:Y:S01]  /*4f90*/  ISETP.GE.AND P1, PT, R4, R238, PT ;  /* 0x000000ee0400720c */ /* 0x000fe20003f26270 */
[----:B------:R-:W-:Y:S01]  /*4fa0*/  IMAD.IADD R8, R234, 0x1, -R4 ;  /* 0x00000001ea087824 */ /* 0x000fe200078e0a04 */
[C---:B------:R-:W-:Y:S01]  /*4fb0*/  ISETP.GE.AND P0, PT, R4.reuse, R237, PT ;  /* 0x000000ed0400720c */ /* 0x040fe20003f06270 */
[----:B------:R-:W-:Y:S01]  /*4fc0*/  FFMA.FTZ R13, R9, -UR19, R33 ;  /* 0x80000013090d7c23 */ /* 0x000fe20008010021 */
[C---:B------:R-:W-:Y:S01]  /*4fd0*/  ISETP.GE.AND P4, PT, R4.reuse, R236, PT ;  /* 0x000000ec0400720c */ /* 0x040fe20003f86270 */
[----:B------:R-:W-:Y:S01]  /*4fe0*/  IMAD.IADD R9, R231, 0x1, -R5 ;  /* 0x00000001e7097824 */ /* 0x000fe200078e0a05 */
[----:B------:R-:W-:-:S02]  /*4ff0*/  ISETP.GE.AND P2, PT, R4, R235, PT ;  /* 0x000000eb0400720c */ /* 0x000fc40003f46270 */
[C---:B------:R-:W-:Y:S02]  /*5000*/  ISETP.LT.OR P1, PT, R4.reuse, R230, P1 ;  /* 0x000000e60400720c */ /* 0x040fe40000f21670 */
[C---:B------:R-:W-:Y:S02]  /*5010*/  ISETP.LT.OR P0, PT, R4.reuse, R229, P0 ;  /* 0x000000e50400720c */ /* 0x040fe40000701670 */
[C---:B------:R-:W-:Y:S02]  /*5020*/  ISETP.LT.OR P4, PT, R4.reuse, R228, P4 ;  /* 0x000000e40400720c */ /* 0x040fe40002781670 */
[----:B------:R-:W-:Y:S02]  /*5030*/  ISETP.LT.OR P2, PT, R4, R227, P2 ;  /* 0x000000e30400720c */ /* 0x000fe40001741670 */
[----:B------:R-:W-:Y:S01]  /*5040*/  IABS R4, R6 ;  /* 0x0000000600047213 */ /* 0x000fe20000000000 */
[----:B------:R-:W-:Y:S01]  /*5050*/  IMAD.IADD R6, R233, 0x1, -R5 ;  /* 0x00000001e9067824 */ /* 0x000fe200078e0a05 */
[----:B------:R-:W-:-:S02]  /*5060*/  IABS R11, R7 ;  /* 0x00000007000b7213 */ /* 0x000fc40000000000 */
[----:B------:R-:W-:Y:S01]  /*5070*/  IABS R7, R8 ;  /* 0x0000000800077213 */ /* 0x000fe20000000000 */
[----:B------:R-:W-:Y:S01]  /*5080*/  IMAD.MOV.U32 R8, RZ, RZ, R4 ;  /* 0x000000ffff087224 */ /* 0x000fe200078e0004 */
[----:B------:R-:W-:Y:S02]  /*5090*/  IABS R6, R6 ;  /* 0x0000000600067213 */ /* 0x000fe40000000000 */
[----:B------:R-:W-:Y:S01]  /*50a0*/  IABS R4, R9 ;  /* 0x0000000900047213 */ /* 0x000fe20000000000 */
[----:B------:R-:W-:Y:S01]  /*50b0*/  IMAD.MOV.U32 R9, RZ, RZ, R11 ;  /* 0x000000ffff097224 */ /* 0x000fe200078e000b */
[----:B------:R-:W-:Y:S01]  /*50c0*/  I2FP.F32.S32 R10, R8 ;  /* 0x00000008000a7245 */ /* 0x000fe20000201400 */
[----:B------:R-:W-:Y:S01]  /*50d0*/  IMAD.MOV.U32 R8, RZ, RZ, R6 ;  /* 0x000000ffff087224 */ /* 0x000fe200078e0006 */
[----:B------:R-:W-:Y:S02]  /*50e0*/  I2FP.F32.S32 R6, R7 ;  /* 0x0000000700067245 */ /* 0x000fe40000201400 */
[----:B------:R-:W-:Y:S01]  /*50f0*/  I2FP.F32.S32 R9, R9 ;  /* 0x0000000900097245 */ /* 0x000fe20000201400 */
[----:B------:R-:W-:Y:S01]  /*5100*/  FFMA.FTZ R12, R10, -UR19, R81 ;  /* 0x800000130a0c7c23 */ /* 0x000fe20008010051 */
[----:B------:R-:W-:Y:S01]  /*5110*/  FSEL R141, R19, -INF , !P6 ;  /* 0xff800000138d7808 */ /* 0x000fe20007000000 */
[----:B------:R-:W-:Y:S01]  /*5120*/  FFMA.FTZ R10, R6, -UR19, R83 ;  /* 0x80000013060a7c23 */ /* 0x000fe20008010053 */
[----:B------:R-:W-:Y:S01]  /*5130*/  I2FP.F32.S32 R7, R4 ;  /* 0x0000000400077245 */ /* 0x000fe20000201400 */
[----:B------:R-:W-:Y:S01]  /*5140*/  VIADD R4, R3, 0x21 ;  /* 0x0000002103047836 */ /* 0x000fe20000000000 */
[----:B------:R-:W-:Y:S01]  /*5150*/  ISETP.GE.AND P6, PT, R5, R238, PT ;  /* 0x000000ee0500720c */ /* 0x000fe20003fc6270 */
[----:B------:R-:W-:Y:S01]  /*5160*/  FFMA.FTZ R9, R9, -UR19, R40 ;  /* 0x8000001309097c23 */ /* 0x000fe20008010028 */
[----:B------:R-:W-:Y:S01]  /*5170*/  FSEL R33, R16, -INF , !P5 ;  /* 0xff80000010217808 */ /* 0x000fe20006800000 */
[--C-:B------:R-:W-:Y:S01]  /*5180*/  IMAD.IADD R6, R232, 0x1, -R4.reuse ;  /* 0x00000001e8067824 */ /* 0x100fe200078e0a04 */
[----:B------:R-:W-:Y:S01]  /*5190*/  FSEL R35, R14, -INF , !P3 ;  /* 0xff8000000e237808 */ /* 0x000fe20005800000 */
[----:B------:R-:W-:Y:S01]  /*51a0*/  IMAD.IADD R11, R231, 0x1, -R4 ;  /* 0x00000001e70b7824 */ /* 0x000fe200078e0a04 */
[----:B------:R-:W-:Y:S01]  /*51b0*/  FSEL R28, R13, -INF , !P1 ;  /* 0xff8000000d1c7808 */ /* 0x000fe20004800000 */
[----:B------:R-:W-:Y:S01]  /*51c0*/  FFMA.FTZ R18, R7, -UR19, R76 ;  /* 0x8000001307127c23 */ /* 0x000fe2000801004c */
[----:B------:R-:W-:-:S02]  /*51d0*/  ISETP.GE.AND P5, PT, R5, R237, PT ;  /* 0x000000ed0500720c */ /* 0x000fc40003fa6270 */
[C---:B------:R-:W-:Y:S02]  /*51e0*/  ISETP.GE.AND P3, PT, R5.reuse, R236, PT ;  /* 0x000000ec0500720c */ /* 0x040fe40003f66270 */
[C---:B------:R-:W-:Y:S02]  /*51f0*/  ISETP.GE.AND P1, PT, R5.reuse, R235, PT ;  /* 0x000000eb0500720c */ /* 0x040fe40003f26270 */
[C---:B------:R-:W-:Y:S02]  /*5200*/  ISETP.LT.OR P6, PT, R5.reuse, R230, P6 ;  /* 0x000000e60500720c */ /* 0x040fe400037c1670 */
[----:B------:R-:W-:Y:S02]  /*5210*/  I2FP.F32.S32 R8, R8 ;  /* 0x0000000800087245 */ /* 0x000fe40000201400 */
[C---:B------:R-:W-:Y:S02]  /*5220*/  ISETP.LT.OR P5, PT, R5.reuse, R229, P5 ;  /* 0x000000e50500720c */ /* 0x040fe40002fa1670 */
[C---:B------:R-:W-:Y:S01]  /*5230*/  ISETP.LT.OR P3, PT, R5.reuse, R228, P3 ;  /* 0x000000e40500720c */ /* 0x040fe20001f61670 */
[----:B------:R-:W-:Y:S01]  /*5240*/  FFMA.FTZ R17, R8, -UR19, R42 ;  /* 0x8000001308117c23 */ /* 0x000fe2000801002a */
[----:B------:R-:W-:Y:S01]  /*5250*/  ISETP.LT.OR P1, PT, R5, R227, P1 ;  /* 0x000000e30500720c */ /* 0x000fe20000f21670 */
[----:B------:R-:W-:Y:S01]  /*5260*/  IMAD.IADD R5, R234, 0x1, -R5 ;  /* 0x00000001ea057824 */ /* 0x000fe200078e0a05 */
[----:B------:R-:W-:Y:S01]  /*5270*/  FSEL R140, R15, -INF , !P0 ;  /* 0xff8000000f8c7808 */ /* 0x000fe20004000000 */
[----:B------:R-:W-:Y:S01]  /*5280*/  IMAD.IADD R8, R233, 0x1, -R4 ;  /* 0x00000001e9087824 */ /* 0x000fe200078e0a04 */
[----:B------:R-:W-:-:S02]  /*5290*/  FSEL R32, R12, -INF , !P4 ;  /* 0xff8000000c207808 */ /* 0x000fc40006000000 */
[----:B------:R-:W-:Y:S02]  /*52a0*/  FSEL R46, R10, -INF , !P2 ;  /* 0xff8000000a2e7808 */ /* 0x000fe40005000000 */
[----:B------:R-:W-:Y:S02]  /*52b0*/  FSEL R165, R9, -INF , !P6 ;  /* 0xff80000009a57808 */ /* 0x000fe40007000000 */
[C---:B------:R-:W-:Y:S02]  /*52c0*/  ISETP.GE.AND P0, PT, R4.reuse, R238, PT ;  /* 0x000000ee0400720c */ /* 0x040fe40003f06270 */
[C---:B------:R-:W-:Y:S02]  /*52d0*/  ISETP.GE.AND P4, PT, R4.reuse, R237, PT ;  /* 0x000000ed0400720c */ /* 0x040fe40003f86270 */
[C---:B------:R-:W-:Y:S02]  /*52e0*/  ISETP.GE.AND P2, PT, R4.reuse, R236, PT ;  /* 0x000000ec0400720c */ /* 0x040fe40003f46270 */
[----:B------:R-:W-:-:S02]  /*52f0*/  ISETP.GE.AND P6, PT, R4, R235, PT ;  /* 0x000000eb0400720c */ /* 0x000fc40003fc6270 */
[----:B------:R-:W-:Y:S02]  /*5300*/  IABS R6, R6 ;  /* 0x0000000600067213 */ /* 0x000fe40000000000 */
[----:B------:R-:W-:Y:S02]  /*5310*/  IABS R5, R5 ;  /* 0x0000000500057213 */ /* 0x000fe40000000000 */
[C---:B------:R-:W-:Y:S01]  /*5320*/  ISETP.LT.OR P0, PT, R4.reuse, R230, P0 ;  /* 0x000000e60400720c */ /* 0x040fe20000701670 */
[----:B------:R-:W-:Y:S01]  /*5330*/  IMAD.MOV.U32 R7, RZ, RZ, R6 ;  /* 0x000000ffff077224 */ /* 0x000fe200078e0006 */
[C---:B------:R-:W-:Y:S02]  /*5340*/  ISETP.LT.OR P4, PT, R4.reuse, R229, P4 ;  /* 0x000000e50400720c */ /* 0x040fe40002781670 */
[C---:B------:R-:W-:Y:S02]  /*5350*/  ISETP.LT.OR P2, PT, R4.reuse, R228, P2 ;  /* 0x000000e40400720c */ /* 0x040fe40001741670 */
[----:B------:R-:W-:Y:S01]  /*5360*/  ISETP.LT.OR P6, PT, R4, R227, P6 ;  /* 0x000000e30400720c */ /* 0x000fe200037c1670 */
[----:B------:R-:W-:Y:S01]  /*5370*/  IMAD.IADD R4, R234, 0x1, -R4 ;  /* 0x00000001ea047824 */ /* 0x000fe200078e0a04 */
[----:B------:R-:W-:-:S02]  /*5380*/  IABS R6, R8 ;  /* 0x0000000800067213 */ /* 0x000fc40000000000 */
        /* <DEDUP_REMOVED lines=15> */
[--C-:B------:R-:W-:Y:S02]  /*5480*/  IMAD.IADD R6, R232, 0x1, -R4.reuse ;  /* 0x00000001e8067824 */ /* 0x100fe400078e0a04 */
        /* <DEDUP_REMOVED lines=70> */
[----:B------:R-:W-:Y:S01]  /*58f0*/  IMAD.IADD R8, R231, 0x1, -R4 ;  /* 0x00000001e7087824 */ /* 0x000fe200078e0a04 */
[----:B------:R-:W-:Y:S01]  /*5900*/  FSEL R162, R12, -INF , !P0 ;  /* 0xff8000000ca27808 */ /* 0x000fe20004000000 */
[----:B------:R-:W-:Y:S01]  /*5910*/  FFMA.FTZ R15, R6, -UR19, R70 ;  /* 0x80000013060f7c23 */ /* 0x000fe20008010046 */
[----:B------:R-:W-:Y:S01]  /*5920*/  IMAD.IADD R6, R232, 0x1, -R5 ;  /* 0x00000001e8067824 */ /* 0x000fe200078e0a05 */
[----:B------:R-:W-:Y:S01]  /*5930*/  FSEL R173, R11, -INF , !P4 ;  /* 0xff8000000bad7808 */ /* 0x000fe20006000000 */
[----:B------:R-:W-:Y:S01]  /*5940*/  FFMA.FTZ R14, R7, -UR19, R75 ;  /* 0x80000013070e7c23 */ /* 0x000fe2000801004b */
[----:B------:R-:W-:Y:S01]  /*5950*/  ISETP.GE.AND P3, PT, R4, R238, PT ;  /* 0x000000ee0400720c */ /* 0x000fe20003f66270 */
[----:B------:R-:W-:Y:S01]  /*5960*/  IMAD.IADD R7, R234, 0x1, -R4 ;  /* 0x00000001ea077824 */ /* 0x000fe200078e0a04 */
[----:B------:R-:W-:-:S02]  /*5970*/  ISETP.GE.AND P1, PT, R4, R237, PT ;  /* 0x000000ed0400720c */ /* 0x000fc40003f26270 */
[C---:B------:R-:W-:Y:S02]  /*5980*/  ISETP.GE.AND P0, PT, R4.reuse, R236, PT ;  /* 0x000000ec0400720c */ /* 0x040fe40003f06270 */
[C---:B------:R-:W-:Y:S02]  /*5990*/  ISETP.GE.AND P4, PT, R4.reuse, R235, PT ;  /* 0x000000eb0400720c */ /* 0x040fe40003f86270 */
[----:B------:R-:W-:Y:S01]  /*59a0*/  I2FP.F32.S32 R9, R10 ;  /* 0x0000000a00097245 */ /* 0x000fe20000201400 */
[--C-:B------:R-:W-:Y:S01]  /*59b0*/  IMAD.IADD R10, R233, 0x1, -R5.reuse ;  /* 0x00000001e90a7824 */ /* 0x100fe200078e0a05 */
[C---:B------:R-:W-:Y:S02]  /*59c0*/  ISETP.LT.OR P3, PT, R4.reuse, R230, P3 ;  /* 0x000000e60400720c */ /* 0x040fe40001f61670 */
[C---:B------:R-:W-:Y:S01]  /*59d0*/  ISETP.LT.OR P1, PT, R4.reuse, R229, P1 ;  /* 0x000000e50400720c */ /* 0x040fe20000f21670 */
[----:B------:R-:W-:Y:S01]  /*59e0*/  FFMA.FTZ R13, R9, -UR19, R68 ;  /* 0x80000013090d7c23 */ /* 0x000fe20008010044 */
[C---:B------:R-:W-:Y:S01]  /*59f0*/  ISETP.LT.OR P0, PT, R4.reuse, R228, P0 ;  /* 0x000000e40400720c */ /* 0x040fe20000701670 */
[----:B------:R-:W-:Y:S01]  /*5a00*/  IMAD.IADD R9, R231, 0x1, -R5 ;  /* 0x00000001e7097824 */ /* 0x000fe200078e0a05 */
[----:B------:R-:W-:-:S02]  /*5a10*/  ISETP.LT.OR P4, PT, R4, R227, P4 ;  /* 0x000000e30400720c */ /* 0x000fc40002781670 */
[----:B------:R-:W-:Y:S02]  /*5a20*/  IABS R6, R6 ;  /* 0x0000000600067213 */ /* 0x000fe40000000000 */
[----:B------:R-:W-:Y:S02]  /*5a30*/  IABS R4, R8 ;  /* 0x0000000800047213 */ /* 0x000fe40000000000 */
[----:B------:R-:W-:Y:S01]  /*5a40*/  IABS R8, R7 ;  /* 0x0000000700087213 */ /* 0x000fe20000000000 */
[----:B------:R-:W-:Y:S01]  /*5a50*/  IMAD.MOV.U32 R11, RZ, RZ, R6 ;  /* 0x000000ffff0b7224 */ /* 0x000fe200078e0006 */
[----:B------:R-:W-:Y:S01]  /*5a60*/  IABS R7, R9 ;  /* 0x0000000900077213 */ /* 0x000fe20000000000 */
[----:B------:R-:W-:Y:S01]  /*5a70*/  IMAD.MOV.U32 R6, RZ, RZ, R4 ;  /* 0x000000ffff067224 */ /* 0x000fe200078e0004 */
[----:B------:R-:W-:Y:S02]  /*5a80*/  IABS R4, R10 ;  /* 0x0000000a00047213 */ /* 0x000fe40000000000 */
[----:B------:R-:W-:-:S02]  /*5a90*/  I2FP.F32.S32 R9, R11 ;  /* 0x0000000b00097245 */ /* 0x000fc40000201400 */
[----:B------:R-:W-:Y:S01]  /*5aa0*/  I2FP.F32.S32 R10, R6 ;  /* 0x00000006000a7245 */ /* 0x000fe20000201400 */
[----:B------:R-:W-:Y:S01]  /*5ab0*/  IMAD.MOV.U32 R6, RZ, RZ, R4 ;  /* 0x000000ffff067224 */ /* 0x000fe200078e0004 */
[----:B------:R-:W-:Y:S01]  /*5ac0*/  FSEL R174, R19, -INF , !P2 ;  /* 0xff80000013ae7808 */ /* 0x000fe20005000000 */
[----:B------:R-:W-:Y:S01]  /*5ad0*/  IMAD.MOV.U32 R4, RZ, RZ, R7 ;  /* 0x000000ffff047224 */ /* 0x000fe200078e0007 */
[----:B------:R-:W-:Y:S01]  /*5ae0*/  I2FP.F32.S32 R7, R8 ;  /* 0x0000000800077245 */ /* 0x000fe20000201400 */
[----:B------:R-:W-:Y:S01]  /*5af0*/  FFMA.FTZ R12, R10, -UR19, R108 ;  /* 0x800000130a0c7c23 */ /* 0x000fe2000801006c */
[----:B------:R-:W-:Y:S01]  /*5b00*/  I2FP.F32.S32 R8, R6 ;  /* 0x0000000600087245 */ /* 0x000fe20000201400 */
[----:B------:R-:W-:Y:S01]  /*5b10*/  FFMA.FTZ R10, R9, -UR19, R69 ;  /* 0x80000013090a7c23 */ /* 0x000fe20008010045 */
[----:B------:R-:W-:Y:S01]  /*5b20*/  I2FP.F32.S32 R6, R4 ;  /* 0x0000000400067245 */ /* 0x000fe20000201400 */
[----:B------:R-:W-:Y:S01]  /*5b30*/  VIADD R4, R3, 0x38 ;  /* 0x0000003803047836 */ /* 0x000fe20000000000 */
[----:B------:R-:W-:Y:S01]  /*5b40*/  ISETP.GE.AND P2, PT, R5, R238, PT ;  /* 0x000000ee0500720c */ /* 0x000fe20003f46270 */
[----:B------:R-:W-:Y:S01]  /*5b50*/  FFMA.FTZ R11, R7, -UR19, R110 ;  /* 0x80000013070b7c23 */ /* 0x000fe2000801006e */
[----:B------:R-:W-:Y:S01]  /*5b60*/  FSEL R106, R18, -INF , !P6 ;  /* 0xff800000126a7808 */ /* 0x000fe20007000000 */
[----:B------:R-:W-:Y:S01]  /*5b70*/  FFMA.FTZ R17, R6, -UR19, R109 ;  /* 0x8000001306117c23 */ /* 0x000fe2000801006d */
[----:B------:R-:W-:Y:S01]  /*5b80*/  FSEL R160, R14, -INF , !P5 ;  /* 0xff8000000ea07808 */ /* 0x000fe20006800000 */
[--C-:B------:R-:W-:Y:S01]  /*5b90*/  IMAD.IADD R6, R232, 0x1, -R4.reuse ;  /* 0x00000001e8067824 */ /* 0x100fe200078e0a04 */
[----:B------:R-:W-:Y:S01]  /*5ba0*/  FSEL R171, R13, -INF , !P3 ;  /* 0xff8000000dab7808 */ /* 0x000fe20005800000 */
[----:B------:R-:W-:Y:S01]  /*5bb0*/  IMAD.IADD R7, R234, 0x1, -R5 ;  /* 0x00000001ea077824 */ /* 0x000fe200078e0a05 */
[C---:B------:R-:W-:Y:S01]  /*5bc0*/  ISETP.GE.AND P6, PT, R5.reuse, R237, PT ;  /* 0x000000ed0500720c */ /* 0x040fe20003fc6270 */
[----:B------:R-:W-:Y:S01]  /*5bd0*/  FFMA.FTZ R16, R8, -UR19, R71 ;  /* 0x8000001308107c23 */ /* 0x000fe20008010047 */
[----:B------:R-:W-:Y:S01]  /*5be0*/  ISETP.GE.AND P5, PT, R5, R236, PT ;  /* 0x000000ec0500720c */ /* 0x000fe20003fa6270 */
[--C-:B------:R-:W-:Y:S01]  /*5bf0*/  IMAD.IADD R9, R231, 0x1, -R4.reuse ;  /* 0x00000001e7097824 */ /* 0x100fe200078e0a04 */
[C---:B------:R-:W-:Y:S01]  /*5c00*/  ISETP.GE.AND P3, PT, R5.reuse, R235, PT ;  /* 0x000000eb0500720c */ /* 0x040fe20003f66270 */
[----:B------:R-:W-:Y:S01]  /*5c10*/  IMAD.IADD R8, R234, 0x1, -R4 ;  /* 0x00000001ea087824 */ /* 0x000fe200078e0a04 */
[----:B------:R-:W-:Y:S01]  /*5c20*/  ISETP.LT.OR P2, PT, R5, R230, P2 ;  /* 0x000000e60500720c */ /* 0x000fe20001741670 */
[----:B------:R-:W-:Y:S01]  /*5c30*/  VIADD R3, R3, 0x39 ;  /* 0x0000003903037836 */ /* 0x000fe20000000000 */
[----:B------:R-:W-:-:S02]  /*5c40*/  ISETP.LT.OR P6, PT, R5, R229, P6 ;  /* 0x000000e50500720c */ /* 0x000fc400037c1670 */
[C---:B------:R-:W-:Y:S02]  /*5c50*/  ISETP.LT.OR P5, PT, R5.reuse, R228, P5 ;  /* 0x000000e40500720c */ /* 0x040fe40002fa1670 */
[----:B------:R-:W-:Y:S02]  /*5c60*/  ISETP.LT.OR P3, PT, R5, R227, P3 ;  /* 0x000000e30500720c */ /* 0x000fe40001f61670 */
[----:B------:R-:W-:Y:S01]  /*5c70*/  IABS R5, R6 ;  /* 0x0000000600057213 */ /* 0x000fe20000000000 */
[----:B------:R-:W-:Y:S01]  /*5c80*/  IMAD.IADD R6, R233, 0x1, -R4 ;  /* 0x00000001e9067824 */ /* 0x000fe200078e0a04 */
[----:B------:R-:W-:Y:S02]  /*5c90*/  FSEL R196, R15, -INF , !P1 ;  /* 0xff8000000fc47808 */ /* 0x000fe40004800000 */
[----:B------:R-:W-:Y:S02]  /*5ca0*/  FSEL R199, R12, -INF , !P0 ;  /* 0xff8000000cc77808 */ /* 0x000fe40004000000 */
[----:B------:R-:W-:-:S02]  /*5cb0*/  FSEL R201, R11, -INF , !P4 ;  /* 0xff8000000bc97808 */ /* 0x000fc40006000000 */
[----:B------:R-:W-:Y:S01]  /*5cc0*/  FSEL R170, R10, -INF , !P2 ;  /* 0xff8000000aaa7808 */ /* 0x000fe20005000000 */
[----:B------:R-:W-:Y:S01]  /*5cd0*/  IMAD.MOV.U32 R10, RZ, RZ, R5 ;  /* 0x000000ffff0a7224 */ /* 0x000fe200078e0005 */
[C---:B------:R-:W-:Y:S02]  /*5ce0*/  ISETP.GE.AND P1, PT, R4.reuse, R238, PT ;  /* 0x000000ee0400720c */ /* 0x040fe40003f26270 */
[C---:B------:R-:W-:Y:S02]  /*5cf0*/  ISETP.GE.AND P0, PT, R4.reuse, R237, PT ;  /* 0x000000ed0400720c */ /* 0x040fe40003f06270 */
[C---:B------:R-:W-:Y:S02]  /*5d00*/  ISETP.GE.AND P4, PT, R4.reuse, R236, PT ;  /* 0x000000ec0400720c */ /* 0x040fe40003f86270 */
[----:B------:R-:W-:Y:S02]  /*5d10*/  ISETP.GE.AND P2, PT, R4, R235, PT ;  /* 0x000000eb0400720c */ /* 0x000fe40003f46270 */
[----:B------:R-:W-:-:S02]  /*5d20*/  IABS R7, R7 ;  /* 0x0000000700077213 */ /* 0x000fc40000000000 */
[C---:B------:R-:W-:Y:S02]  /*5d30*/  ISETP.LT.OR P1, PT, R4.reuse, R230, P1 ;  /* 0x000000e60400720c */ /* 0x040fe40000f21670 */
[C---:B------:R-:W-:Y:S02]  /*5d40*/  ISETP.LT.OR P0, PT, R4.reuse, R229, P0 ;  /* 0x000000e50400720c */ /* 0x040fe40000701670 */
[C---:B------:R-:W-:Y:S02]  /*5d50*/  ISETP.LT.OR P4, PT, R4.reuse, R228, P4 ;  /* 0x000000e40400720c */ /* 0x040fe40002781670 */
[----:B------:R-:W-:Y:S02]  /*5d60*/  ISETP.LT.OR P2, PT, R4, R227, P2 ;  /* 0x000000e30400720c */ /* 0x000fe40001741670 */
[----:B------:R-:W-:Y:S02]  /*5d70*/  IABS R5, R6 ;  /* 0x0000000600057213 */ /* 0x000fe40000000000 */
[----:B------:R-:W-:-:S02]  /*5d80*/  IABS R4, R9 ;  /* 0x0000000900047213 */ /* 0x000fc40000000000 */
[----:B------:R-:W-:Y:S01]  /*5d90*/  IABS R6, R8 ;  /* 0x0000000800067213 */ /* 0x000fe20000000000 */
[----:B------:R-:W-:Y:S01]  /*5da0*/  IMAD.MOV.U32 R8, RZ, RZ, R7 ;  /* 0x000000ffff087224 */ /* 0x000fe200078e0007 */
[----:B------:R-:W-:Y:S01]  /*5db0*/  FSEL R204, R16, -INF , !P6 ;  /* 0xff80000010cc7808 */ /* 0x000fe20007000000 */
[----:B------:R-:W-:Y:S01]  /*5dc0*/  IMAD.MOV.U32 R7, RZ, RZ, R5 ;  /* 0x000000ffff077224 */ /* 0x000fe200078e0005 */
[----:B------:R-:W-:Y:S01]  /*5dd0*/  FSEL R194, R17, -INF , !P5 ;  /* 0xff80000011c27808 */ /* 0x000fe20006800000 */
[----:B------:R-:W-:Y:S01]  /*5de0*/  IMAD.MOV.U32 R5, RZ, RZ, R4 ;  /* 0x000000ffff057224 */ /* 0x000fe200078e0004 */
[----:B------:R-:W-:Y:S01]  /*5df0*/  ISETP.GE.AND P6, PT, R3, R238, PT ;  /* 0x000000ee0300720c */ /* 0x000fe20003fc6270 */
[----:B------:R-:W-:Y:S01]  /*5e00*/  IMAD.MOV.U32 R4, RZ, RZ, R6 ;  /* 0x000000ffff047224 */ /* 0x000fe200078e0006 */
[----:B------:R-:W-:Y:S02]  /*5e10*/  I2FP.F32.S32 R6, R8 ;  /* 0x0000000800067245 */ /* 0x000fe40000201400 */
[----:B------:R-:W-:-:S02]  /*5e20*/  I2FP.F32.S32 R8, R10 ;  /* 0x0000000a00087245 */ /* 0x000fc40000201400 */
[----:B------:R-:W-:Y:S01]  /*5e30*/  I2FP.F32.S32 R4, R4 ;  /* 0x0000000400047245 */ /* 0x000fe20000201400 */
[----:B------:R-:W-:Y:S01]  /*5e40*/  FFMA.FTZ R9, R6, -UR19, R111 ;  /* 0x8000001306097c23 */ /* 0x000fe2000801006f */
[----:B------:R-:W-:Y:S01]  /*5e50*/  I2FP.F32.S32 R7, R7 ;  /* 0x0000000700077245 */ /* 0x000fe20000201400 */
[----:B------:R-:W-:Y:S01]  /*5e60*/  FFMA.FTZ R6, R8, -UR19, R96 ;  /* 0x8000001308067c23 */ /* 0x000fe20008010060 */
[----:B------:R-:W-:Y:S01]  /*5e70*/  I2FP.F32.S32 R5, R5 ;  /* 0x0000000500057245 */ /* 0x000fe20000201400 */
[----:B------:R-:W-:Y:S01]  /*5e80*/  FFMA.FTZ R8, R4, -UR19, R114 ;  /* 0x8000001304087c23 */ /* 0x000fe20008010072 */
[--C-:B------:R-:W-:Y:S02]  /*5e90*/  IMAD.IADD R4, R233, 0x1, -R3.reuse ;  /* 0x00000001e9047824 */ /* 0x100fe400078e0a03 */
[----:B------:R-:W-:Y:S01]  /*5ea0*/  FFMA.FTZ R11, R7, -UR19, R98 ;  /* 0x80000013070b7c23 */ /* 0x000fe20008010062 */
[----:B------:R-:W-:Y:S01]  /*5eb0*/  FSEL R198, R9, -INF , !P3 ;  /* 0xff80000009c67808 */ /* 0x000fe20005800000 */
[----:B------:R-:W-:Y:S01]  /*5ec0*/  FFMA.FTZ R10, R5, -UR19, R112 ;  /* 0x80000013050a7c23 */ /* 0x000fe20008010070 */
[----:B------:R-:W-:Y:S01]  /*5ed0*/  FSEL R163, R6, -INF , !P1 ;  /* 0xff80000006a37808 */ /* 0x000fe20004800000 */
[--C-:B------:R-:W-:Y:S01]  /*5ee0*/  IMAD.IADD R5, R232, 0x1, -R3.reuse ;  /* 0x00000001e8057824 */ /* 0x100fe200078e0a03 */
[----:B------:R-:W-:Y:S01]  /*5ef0*/  ISETP.GE.AND P5, PT, R3, R237, PT ;  /* 0x000000ed0300720c */ /* 0x000fe20003fa6270 */
[--C-:B------:R-:W-:Y:S01]  /*5f00*/  IMAD.IADD R7, R231, 0x1, -R3.reuse ;  /* 0x00000001e7077824 */ /* 0x100fe200078e0a03 */
[C---:B------:R-:W-:Y:S01]  /*5f10*/  ISETP.GE.AND P3, PT, R3.reuse, R236, PT ;  /* 0x000000ec0300720c */ /* 0x040fe20003f66270 */
[----:B------:R-:W-:Y:S01]  /*5f20*/  IMAD.IADD R6, R234, 0x1, -R3 ;  /* 0x00000001ea067824 */ /* 0x000fe200078e0a03 */
[----:B------:R-:W-:-:S02]  /*5f30*/  ISETP.GE.AND P1, PT, R3, R235, PT ;  /* 0x000000eb0300720c */ /* 0x000fc40003f26270 */
[C---:B------:R-:W-:Y:S02]  /*5f40*/  ISETP.LT.OR P6, PT, R3.reuse, R230, P6 ;  /* 0x000000e60300720c */ /* 0x040fe400037c1670 */
[C---:B------:R-:W-:Y:S02]  /*5f50*/  ISETP.LT.OR P5, PT, R3.reuse, R229, P5 ;  /* 0x000000e50300720c */ /* 0x040fe40002fa1670 */
[C---:B------:R-:W-:Y:S02]  /*5f60*/  ISETP.LT.OR P3, PT, R3.reuse, R228, P3 ;  /* 0x000000e40300720c */ /* 0x040fe40001f61670 */
[----:B------:R-:W-:Y:S02]  /*5f70*/  ISETP.LT.OR P1, PT, R3, R227, P1 ;  /* 0x000000e30300720c */ /* 0x000fe40000f21670 */
[----:B------:R-:W-:Y:S02]  /*5f80*/  IABS R4, R4 ;  /* 0x0000000400047213 */ /* 0x000fe40000000000 */
[----:B------:R-:W-:-:S02]  /*5f90*/  IABS R9, R5 ;  /* 0x0000000500097213 */ /* 0x000fc40000000000 */
[----:B------:R-:W-:Y:S02]  /*5fa0*/  IABS R3, R7 ;  /* 0x0000000700037213 */ /* 0x000fe40000000000 */
[----:B------:R-:W-:Y:S01]  /*5fb0*/  IABS R5, R6 ;  /* 0x0000000600057213 */ /* 0x000fe20000000000 */
[----:B------:R-:W-:Y:S01]  /*5fc0*/  IMAD.MOV.U32 R6, RZ, RZ, R4 ;  /* 0x000000ffff067224 */ /* 0x000fe200078e0004 */
[----:B------:R-:W-:Y:S01]  /*5fd0*/  FSEL R202, R11, -INF , !P0 ;  /* 0xff8000000bca7808 */ /* 0x000fe20004000000 */
[----:B------:R-:W-:Y:S01]  /*5fe0*/  IMAD.MOV.U32 R4, RZ, RZ, R3 ;  /* 0x000000ffff047224 */ /* 0x000fe200078e0003 */
[----:B------:R-:W-:Y:S01]  /*5ff0*/  PLOP3.LUT P0, PT, PT, PT, UP0, 0x80, 0x0 ;  /* 0x000000000000781c */ /* 0x000fe20003f0f008 */
[----:B------:R-:W-:Y:S01]  /*6000*/  IMAD.MOV.U32 R7, RZ, RZ, R9 ;  /* 0x000000ffff077224 */ /* 0x000fe200078e0009 */
[----:B------:R-:W-:Y:S01]  /*6010*/  FSEL R192, R10, -INF , !P4 ;  /* 0xff8000000ac07808 */ /* 0x000fe20006000000 */
[----:B------:R-:W-:Y:S01]  /*6020*/  IMAD.MOV.U32 R3, RZ, RZ, R5 ;  /* 0x000000ffff037224 */ /* 0x000fe200078e0005 */
[----:B------:R-:W-:-:S02]  /*6030*/  I2FP.F32.S32 R5, R6 ;  /* 0x0000000600057245 */ /* 0x000fc40000201400 */
[----:B------:R-:W-:Y:S02]  /*6040*/  I2FP.F32.S32 R7, R7 ;  /* 0x0000000700077245 */ /* 0x000fe40000201400 */
[----:B------:R-:W-:Y:S01]  /*6050*/  I2FP.F32.S32 R4, R4 ;  /* 0x0000000400047245 */ /* 0x000fe20000201400 */
[----:B------:R-:W-:Y:S01]  /*6060*/  FFMA.FTZ R5, R5, -UR19, R99 ;  /* 0x8000001305057c23 */ /* 0x000fe20008010063 */
[----:B------:R-:W-:Y:S01]  /*6070*/  I2FP.F32.S32 R3, R3 ;  /* 0x0000000300037245 */ /* 0x000fe20000201400 */
[----:B------:R-:W-:Y:S01]  /*6080*/  FFMA.FTZ R6, R7, -UR19, R97 ;  /* 0x8000001307067c23 */ /* 0x000fe20008010061 */
[----:B------:R-:W-:Y:S01]  /*6090*/  FSEL R195, R8, -INF , !P2 ;  /* 0xff80000008c37808 */ /* 0x000fe20005000000 */
[----:B------:R-:W-:Y:S01]  /*60a0*/  FFMA.FTZ R4, R4, -UR19, R113 ;  /* 0x8000001304047c23 */ /* 0x000fe20008010071 */
[----:B------:R-:W-:Y:S01]  /*60b0*/  FSEL R203, R5, -INF , !P5 ;  /* 0xff80000005cb7808 */ /* 0x000fe20006800000 */
[----:B------:R-:W-:Y:S01]  /*60c0*/  FFMA.FTZ R3, R3, -UR19, R115 ;  /* 0x8000001303037c23 */ /* 0x000fe20008010073 */
[----:B------:R-:W-:-:S02]  /*60d0*/  FSEL R168, R6, -INF , !P6 ;  /* 0xff80000006a87808 */ /* 0x000fc40007000000 */
        /* <DEDUP_REMOVED lines=67> */
.L_x_284:
[----:B------:R-:W-:Y:S05]  /*6510*/  BSYNC B0 ;  /* 0x0000000000007941 */ /* 0x000fea0003800000 */
.L_x_283:
[----:B------:R-:W0:Y:S02]  /*6520*/  LDGDEPBAR ;  /* 0x00000000000079af */ /* 0x000e240000000000 */
.L_x_282:
        /* <DEDUP_REMOVED lines=52> */
[----:B---3--:R-:W-:Y:S02]  /*6870*/  FMNMX.FTZ R103, R103, R4, !PT ;  /* 0x0000000467677209 */ /* 0x008fe40007810000 */
[----:B------:R-:W-:Y:S02]  /*6880*/  FMNMX.FTZ R4, R58, R55, !PT ;  /* 0x000000373a047209 */ /* 0x000fe40007810000 */
[----:B------:R-:W-:Y:S01]  /*6890*/  FMNMX.FTZ R3, R197, R3, !PT ;  /* 0x00000003c5037209 */ /* 0x000fe20007810000 */
[----:B-12---:R-:W1:Y:S01]  /*68a0*/  SHFL.BFLY PT, R6, R103, 0x1, 0x1f ;  /* 0x0c201f0067067f89 */ /* 0x006e6200000e0000 */
[----:B------:R-:W-:-:S03]  /*68b0*/  FMNMX.FTZ R4, R57, R4, !PT ;  /* 0x0000000439047209 */ /* 0x000fc60007810000 */
[----:B------:R-:W2:Y:S01]  /*68c0*/  SHFL.BFLY PT, R102, R3, 0x2, 0x1f ;  /* 0x0c401f0003667f89 */ /* 0x000ea200000e0000 */
[----:B------:R-:W-:-:S04]  /*68d0*/  FMNMX.FTZ R4, R54, R4, !PT ;  /* 0x0000000436047209 */ /* 0x000fc80007810000 */
[----:B------:R-:W-:-:S04]  /*68e0*/  FMNMX.FTZ R4, R143, R4, !PT ;  /* 0x000000048f047209 */ /* 0x000fc80007810000 */
[----:B------:R-:W-:Y:S02]  /*68f0*/  FMNMX.FTZ R4, R142, R4, !PT ;  /* 0x000000048e047209 */ /* 0x000fe40007810000 */
[----:B----4-:R-:W-:Y:S02]  /*6900*/  FMNMX.FTZ R105, R105, R5, !PT ;  /* 0x0000000569697209 */ /* 0x010fe40007810000 */
        /* <DEDUP_REMOVED lines=36> */
[----:B--2---:R-:W-:Y:S02]  /*6b50*/  FFMA.FTZ R2, R48, UR22, -R3 ;  /* 0x0000001630027c23 */ /* 0x004fe40008010803 */
[----:B------:R-:W-:Y:S05]  /*6b60*/  LDSM.16.MT88.4 R48, [R222+0xb000] ;  /* 0x00b00000de30783b */ /* 0x000fea0000004200 */
        /* <DEDUP_REMOVED lines=17> */
[----:B---3--:R-:W-:Y:S02]  /*6c80*/  FFMA.FTZ R5, R20, UR22, -R13 ;  /* 0x0000001614057c23 */ /* 0x008fe4000801080d */
[----:B------:R-:W3:Y:S02]  /*6c90*/  LDSM.16.MT88.4 R20, [R222+0x9000] ;  /* 0x00900000de14783b */ /* 0x000ee40000004200 */
[----:B------:R-:W-:Y:S01]  /*6ca0*/  FSEL R0, R0, RZ, P1 ;  /* 0x000000ff00007208 */ /* 0x000fe20000800000 */
[----:B------:R4:W5:Y:S01]  /*6cb0*/  MUFU.EX2 R183, R5 ;  /* 0x0000000500b77308 */ /* 0x0009620000000800 */
[----:B-1----:R-:W-:Y:S01]  /*6cc0*/  FFMA.FTZ R2, R44, UR22, -R3 ;  /* 0x000000162c027c23 */ /* 0x002fe20008010803 */
[----:B--2---:R-:W-:-:S06]  /*6cd0*/  F2FP.BF16.F32.PACK_AB R10, R215, R212 ;  /* 0x000000d4d70a723e */ /* 0x004fcc00000010ff */
[----:B------:R1:W-:Y:S01]  /*6ce0*/  MUFU.EX2 R211, R2 ;  /* 0x0000000200d37308 */ /* 0x0003e20000000800 */
[----:B----4-:R-:W-:Y:S01]  /*6cf0*/  FFMA.FTZ R5, R39, UR22, -R12 ;  /* 0x0000001627057c23 */ /* 0x010fe2000801080c */
[----:B-----5:R-:W-:Y:S01]  /*6d00*/  F2FP.BF16.F32.PACK_AB R6, R183, R188 ;  /* 0x000000bcb706723e */ /* 0x020fe200000010ff */
[----:B------:R-:W2:Y:S05]  /*6d10*/  LDSM.16.MT88.4 R36, [R222+0xa000] ;  /* 0x00a00000de24783b */ /* 0x000eaa0000004200 */
[----:B------:R-:W4:Y:S01]  /*6d20*/  MUFU.EX2 R181, R5 ;  /* 0x0000000500b57308 */ /* 0x000f220000000800 */
[----:B-1----:R-:W-:-:S07]  /*6d30*/  FFMA.FTZ R2, R30, UR22, -R3 ;  /* 0x000000161e027c23 */ /* 0x002fce0008010803 */
[----:B------:R1:W-:Y:S01]  /*6d40*/  MUFU.EX2 R206, R2 ;  /* 0x0000000200ce7308 */ /* 0x0003e20000000800 */
[----:B----4-:R-:W-:-:S07]  /*6d50*/  F2FP.BF16.F32.PACK_AB R5, R15, R181 ;  /* 0x000000b50f05723e */ /* 0x010fce00000010ff */
[----:B---3--:R-:W-:Y:S01]  /*6d60*/  HMMA.16816.F32.BF16 R120, R4, R20, RZ ;  /* 0x000000140478723c */ /* 0x008fe200000418ff */
[----:B-1----:R-:W-:-:S05]  /*6d70*/  FFMA.FTZ R2, R58, UR22, -R0 ;  /* 0x000000163a027c23 */ /* 0x002fca0008010800 */
[C---:B------:R-:W-:Y:S01]  /*6d80*/  HMMA.16816.F32.BF16 R88, R4.reuse, R22, RZ ;  /* 0x000000160458723c */ /* 0x040fe200000418ff */
[----:B------:R1:W-:Y:S05]  /*6d90*/  MUFU.EX2 R207, R2 ;  /* 0x0000000200cf7308 */ /* 0x0003ea0000000800 */
[C---:B------:R-:W-:Y:S06]  /*6da0*/  HMMA.16816.F32.BF16 R124, R4.reuse, R16, RZ ;  /* 0x00000010047c723c */ /* 0x040fec00000418ff */
[C---:B------:R-:W-:Y:S06]  /*6db0*/  HMMA.16816.F32.BF16 R92, R4.reuse, R18, RZ ;  /* 0x00000012045c723c */ /* 0x040fec00000418ff */
[----:B------:R-:W-:Y:S01]  /*6dc0*/  HMMA.16816.F32.BF16 R116, R4, R24, RZ ;  /* 0x000000180474723c */ /* 0x000fe200000418ff */
[----:B-1----:R-:W-:-:S04]  /*6dd0*/  FFMA.FTZ R2, R55, UR22, -R0 ;  /* 0x0000001637027c23 */ /* 0x002fc80008010800 */
[----:B------:R1:W3:Y:S01]  /*6de0*/  MUFU.EX2 R251, R2 ;  /* 0x0000000200fb7308 */ /* 0x0002e20000000800 */
[C---:B------:R-:W-:Y:S06]  /*6df0*/  HMMA.16816.F32.BF16 R84, R4.reuse, R26, RZ ;  /* 0x0000001a0454723c */ /* 0x040fec00000418ff */
[C---:B--2---:R-:W-:Y:S06]  /*6e00*/  HMMA.16816.F32.BF16 R80, R4.reuse, R38, RZ ;  /* 0x000000260450723c */ /* 0x044fec00000418ff */
[----:B------:R-:W-:Y:S01]  /*6e10*/  HMMA.16816.F32.BF16 R76, R4, R42, RZ ;  /* 0x0000002a044c723c */ /* 0x000fe200000418ff */
[----:B-1----:R-:W-:Y:S01]  /*6e20*/  FFMA.FTZ R2, R57, UR22, -R0 ;  /* 0x0000001639027c23 */ /* 0x002fe20008010800 */
[----:B---3--:R-:W-:-:S04]  /*6e30*/  F2FP.BF16.F32.PACK_AB R9, R251, R207 ;  /* 0x000000cffb09723e */ /* 0x008fc800000010ff */
[C---:B------:R-:W-:Y:S01]  /*6e40*/  HMMA.16816.F32.BF16 R72, R4.reuse, R50, RZ ;  /* 0x000000320448723c */ /* 0x040fe200000418ff */
[----:B------:R1:W-:Y:S05]  /*6e50*/  MUFU.EX2 R252, R2 ;  /* 0x0000000200fc7308 */ /* 0x0003ea0000000800 */
[C---:B------:R-:W-:Y:S06]  /*6e60*/  HMMA.16816.F32.BF16 R112, R4.reuse, R36, RZ ;  /* 0x000000240470723c */ /* 0x040fec00000418ff */
[C---:B------:R-:W-:Y:S06]  /*6e70*/  HMMA.16816.F32.BF16 R108, R4.reuse, R40, RZ ;  /* 0x00000028046c723c */ /* 0x040fec00000418ff */
[----:B------:R-:W-:Y:S01]  /*6e80*/  HMMA.16816.F32.BF16 R96, R4, R48, RZ ;  /* 0x000000300460723c */ /* 0x000fe200000418ff */
[----:B-1----:R-:W-:-:S04]  /*6e90*/  FFMA.FTZ R2, R54, UR22, -R0 ;  /* 0x0000001636027c23 */ /* 0x002fc80008010800 */
[----:B------:R1:W2:Y:S02]  /*6ea0*/  MUFU.EX2 R216, R2 ;  /* 0x0000000200d87308 */ /* 0x0002a40000000800 */
[----:B-1----:R-:W-:Y:S01]  /*6eb0*/  FFMA.FTZ R2, R31, UR22, -R3 ;  /* 0x000000161f027c23 */ /* 0x002fe20008010803 */
[----:B--2---:R-:W-:-:S05]  /*6ec0*/  F2FP.BF16.F32.PACK_AB R11, R216, R252 ;  /* 0x000000fcd80b723e */ /* 0x004fca00000010ff */
[----:B------:R1:W-:Y:S02]  /*6ed0*/  MUFU.EX2 R182, R2 ;  /* 0x0000000200b67308 */ /* 0x0003e40000000800 */
[C---:B------:R-:W-:Y:S06]  /*6ee0*/  HMMA.16816.F32.BF16 R64, R8.reuse, R20, RZ ;  /* 0x000000140840723c */ /* 0x040fec00000418ff */
[C---:B------:R-:W-:Y:S01]  /*6ef0*/  HMMA.16816.F32.BF16 R132, R8.reuse, R22, RZ ;  /* 0x000000160884723c */ /* 0x040fe200000418ff */
[----:B------:R-:W-:Y:S05]  /*6f00*/  LDSM.16.MT88.4 R20, [R222+0x9400] ;  /* 0x00940000de14783b */ /* 0x000fea0000004200 */
[----:B------:R-:W-:Y:S01]  /*6f10*/  HMMA.16816.F32.BF16 R68, R8, R16, RZ ;  /* 0x000000100844723c */ /* 0x000fe200000418ff */
[----:B-1----:R-:W-:-:S02]  /*6f20*/  FFMA.FTZ R2, R28, UR22, -R3 ;  /* 0x000000161c027c23 */ /* 0x002fc40008010803 */
[----:B------:R-:W-:Y:S02]  /*6f30*/  LDSM.16.MT88.4 R28, [R220+0x9400] ;  /* 0x00940000dc1c783b */ /* 0x000fe40000004200 */
[----:B------:R1:W-:Y:S01]  /*6f40*/  MUFU.EX2 R166, R2 ;  /* 0x0000000200a67308 */ /* 0x0003e20000000800 */
[C---:B------:R-:W-:Y:S01]  /*6f50*/  HMMA.16816.F32.BF16 R128, R8.reuse, R18, RZ ;  /* 0x000000120880723c */ /* 0x040fe200000418ff */
[----:B------:R-:W-:Y:S05]  /*6f60*/  LDSM.16.MT88.4 R16, [R220+0xa400] ;  /* 0x00a40000dc10783b */ /* 0x000fea0000004200 */
[C---:B------:R-:W-:Y:S06]  /*6f70*/  HMMA.16816.F32.BF16 R60, R8.reuse, R24, RZ ;  /* 0x00000018083c723c */ /* 0x040fec00000418ff */
[----:B------:R-:W-:Y:S01]  /*6f80*/  HMMA.16816.F32.BF16 R136, R8, R26, RZ ;  /* 0x0000001a0888723c */ /* 0x000fe200000418ff */
[----:B------:R-:W-:Y:S01]  /*6f90*/  LDSM.16.MT88.4 R24, [R222+0xa400] ;  /* 0x00a40000de18783b */ /* 0x000fe20000004200 */
[----:B-1----:R-:W-:-:S04]  /*6fa0*/  FFMA.FTZ R2, R53, UR22, -R13 ;  /* 0x0000001635027c23 */ /* 0x002fc8000801080d */
[C---:B------:R-:W-:Y:S01]  /*6fb0*/  HMMA.16816.F32.BF16 R144, R8.reuse, R38, RZ ;  /* 0x000000260890723c */ /* 0x040fe200000418ff */
[----:B------:R1:W-:Y:S05]  /*6fc0*/  MUFU.EX2 R167, R2 ;  /* 0x0000000200a77308 */ /* 0x0003ea0000000800 */
[C---:B------:R-:W-:Y:S06]  /*6fd0*/  HMMA.16816.F32.BF16 R148, R8.reuse, R42, RZ ;  /* 0x0000002a0894723c */ /* 0x040fec00000418ff */
[----:B------:R-:W-:Y:S01]  /*6fe0*/  HMMA.16816.F32.BF16 R152, R8, R50, RZ ;  /* 0x000000320898723c */ /* 0x000fe200000418ff */
[----:B-1----:R-:W-:-:S04]  /*6ff0*/  FFMA.FTZ R2, R34, UR22, -R13 ;  /* 0x0000001622027c23 */ /* 0x002fc8000801080d */
        /* <DEDUP_REMOVED lines=8> */
[C---:B------:R-:W-:Y:S04]  /*7080*/  HMMA.16816.F32.BF16 R56, R8.reuse, R36, RZ ;  /* 0x000000240838723c */ /* 0x040fe800000418ff */
[----:B------:R1:W-:Y:S02]  /*7090*/  MUFU.EX2 R247, R2 ;  /* 0x0000000200f77308 */ /* 0x0003e40000000800 */
[----:B------:R-:W-:Y:S01]  /*70a0*/  HMMA.16816.F32.BF16 R36, R8, R48, RZ ;  /* 0x000000300824723c */ /* 0x000fe200000418ff */
[----:B------:R-:W-:Y:S01]  /*70b0*/  LDSM.16.MT88.4 R48, [R220+0x9800] ;  /* 0x00980000dc30783b */ /* 0x000fe20000004200 */
[----:B-1----:R-:W-:-:S04]  /*70c0*/  FFMA.FTZ R2, R52, UR22, -R12 ;  /* 0x0000001634027c23 */ /* 0x002fc8000801080c */
[----:B------:R-:W-:Y:S01]  /*70d0*/  HMMA.16816.F32.BF16 R52, R8, R40, RZ ;  /* 0x000000280834723c */ /* 0x000fe200000418ff */
[----:B------:R-:W-:Y:S01]  /*70e0*/  LDSM.16.MT88.4 R40, [R222+0x9800] ;  /* 0x00980000de28783b */ /* 0x000fe20000004200 */
[----:B------:R1:W2:Y:S05]  /*70f0*/  MUFU.EX2 R250, R2 ;  /* 0x0000000200fa7308 */ /* 0x0002aa0000000800 */
[----:B------:R-:W-:Y:S02]  /*7100*/  F2FP.BF16.F32.PACK_AB R8, R206, R211 ;  /* 0x000000d3ce08723e */ /* 0x000fe400000010ff */
[----:B------:R-:W-:Y:S01]  /*7110*/  F2FP.BF16.F32.PACK_AB R10, R166, R182 ;  /* 0x000000b6a60a723e */ /* 0x000fe200000010ff */
[--C-:B-1----:R-:W-:Y:S01]  /*7120*/  FFMA.FTZ R2, R35, UR22, -R12.reuse ;  /* 0x0000001623027c23 */ /* 0x102fe2000801080c */
[----:B--2---:R-:W-:Y:S01]  /*7130*/  F2FP.BF16.F32.PACK_AB R5, R250, R247 ;  /* 0x000000f7fa05723e */ /* 0x004fe200000010ff */
[----:B------:R-:W1:Y:S02]  /*7140*/  LDSM.16.MT88.4 R32, [R220+0xb400] ;  /* 0x00b40000dc20783b */ /* 0x000e640000004200 */
[----:B------:R2:W-:Y:S02]  /*7150*/  MUFU.EX2 R249, R2 ;  /* 0x0000000200f97308 */ /* 0x0005e40000000800 */
[----:B--2---:R-:W-:-:S02]  /*7160*/  FFMA.FTZ R2, R46, UR22, -R12 ;  /* 0x000000162e027c23 */ /* 0x004fc4000801080c */
[----:B------:R-:W2:Y:S04]  /*7170*/  LDSM.16.MT88.4 R44, [R222+0xb400] ;  /* 0x00b40000de2c783b */ /* 0x000ea80000004200 */
[----:B------:R3:W4:Y:S02]  /*7180*/  MUFU.EX2 R248, R2 ;  /* 0x0000000200f87308 */ /* 0x0007240000000800 */
[----:B---3--:R-:W-:Y:S01]  /*7190*/  FFMA.FTZ R2, R143, UR22, -R0 ;  /* 0x000000168f027c23 */ /* 0x008fe20008010800 */
[----:B----4-:R-:W-:-:S05]  /*71a0*/  F2FP.BF16.F32.PACK_AB R7, R248, R249 ;  /* 0x000000f9f807723e */ /* 0x010fca00000010ff */
[----:B------:R3:W-:Y:S02]  /*71b0*/  MUFU.EX2 R245, R2 ;  /* 0x0000000200f57308 */ /* 0x0007e40000000800 */
[C---:B-1----:R-:W-:Y:S06]  /*71c0*/  HMMA.16816.F32.BF16 R108, R4.reuse, R32, R108 ;  /* 0x00000020046c723c */ /* 0x042fec000004186c */
[C---:B------:R-:W-:Y:S06]  /*71d0*/  HMMA.16816.F32.BF16 R124, R4.reuse, R28, R124 ;  /* 0x0000001c047c723c */ /* 0x040fec000004187c */
[----:B------:R-:W-:Y:S01]  /*71e0*/  HMMA.16816.F32.BF16 R116, R4, R16, R116 ;  /* 0x000000100474723c */ /* 0x000fe20000041874 */
[----:B---3--:R-:W-:-:S04]  /*71f0*/  FFMA.FTZ R2, R142, UR22, -R0 ;  /* 0x000000168e027c23 */ /* 0x008fc80008010800 */
[----:B------:R1:W3:Y:S01]  /*7200*/  MUFU.EX2 R246, R2 ;  /* 0x0000000200f67308 */ /* 0x0002e20000000800 */
[C---:B--2---:R-:W-:Y:S06]  /*7210*/  HMMA.16816.F32.BF16 R96, R4.reuse, R44, R96 ;  /* 0x0000002c0460723c */ /* 0x044fec0000041860 */
[C---:B------:R-:W-:Y:S06]  /*7220*/  HMMA.16816.F32.BF16 R120, R4.reuse, R20, R120 ;  /* 0x000000140478723c */ /* 0x040fec0000041878 */
[----:B------:R-:W-:Y:S01]  /*7230*/  HMMA.16816.F32.BF16 R156, R4, R24, R112 ;  /* 0x00000018049c723c */ /* 0x000fe20000041870 */
[----:B-1----:R-:W-:Y:S01]  /*7240*/  FFMA.FTZ R2, R141, UR22, -R0 ;  /* 0x000000168d027c23 */ /* 0x002fe20008010800 */
[----:B---3--:R-:W-:-:S04]  /*7250*/  F2FP.BF16.F32.PACK_AB R9, R246, R245 ;  /* 0x000000f5f609723e */ /* 0x008fc800000010ff */
[----:B------:R-:W-:Y:S01]  /*7260*/  HMMA.16816.F32.BF16 R92, R4, R30, R92 ;  /* 0x0000001e045c723c */ /* 0x000fe2000004185c */
[----:B------:R1:W-:Y:S02]  /*7270*/  MUFU.EX2 R244, R2 ;  /* 0x0000000200f47308 */ /* 0x0003e40000000800 */
[----:B-1----:R-:W-:-:S03]  /*7280*/  FFMA.FTZ R2, R140, UR22, -R0 ;  /* 0x000000168c027c23 */ /* 0x002fc60008010800 */
[C---:B------:R-:W-:Y:S03]  /*7290*/  HMMA.16816.F32.BF16 R140, R4.reuse, R22, R88 ;  /* 0x00000016048c723c */ /* 0x040fe60000041858 */
[----:B------:R1:W2:Y:S03]  /*72a0*/  MUFU.EX2 R243, R2 ;  /* 0x0000000200f37308 */ /* 0x0002a60000000800 */
        /* <DEDUP_REMOVED lines=11> */
[----:B------:R1:W-:Y:S05]  /*7360*/  MUFU.EX2 R241, R2 ;  /* 0x0000000200f17308 */ /* 0x0003ea0000000800 */
[C---:B------:R-:W-:Y:S01]  /*7370*/  HMMA.16816.F32.BF16 R60, R8.reuse, R30, R128 ;  /* 0x0000001e083c723c */ /* 0x040fe20000041880 */
[----:B------:R-:W-:Y:S05]  /*7380*/  LDSM.16.MT88.4 R28, [R222+0xa800] ;  /* 0x00a80000de1c783b */ /* 0x000fea0000004200 */
[----:B------:R-:W-:Y:S01]  /*7390*/  HMMA.16816.F32.BF16 R184, R8, R32, R52 ;  /* 0x0000002008b8723c */ /* 0x000fe20000041834 */
[----:B------:R-:W-:Y:S01]  /*73a0*/  IMAD.MOV.U32 R130, RZ, RZ, R214 ;  /* 0x000000ffff827224 */ /* 0x000fe200078e00d6 */
[----:B------:R-:W-:-:S04]  /*73b0*/  MOV R131, R213 ;  /* 0x000000d500837202 */ /* 0x000fc80000000f00 */
[C---:B------:R-:W-:Y:S01]  /*73c0*/  HMMA.16816.F32.BF16 R52, R8.reuse, R18, R136 ;  /* 0x000000120834723c */ /* 0x040fe20000041888 */
[----:B-1----:R-:W-:Y:S01]  /*73d0*/  FFMA.FTZ R2, R161, UR22, -R13 ;  /* 0x00000016a1027c23 */ /* 0x002fe2000801080d */
[----:B------:R-:W-:Y:S01]  /*73e0*/  MOV R161, R167 ;  /* 0x000000a700a17202 */ /* 0x000fe20000000f00 */
[----:B------:R-:W-:Y:S02]  /*73f0*/  LDSM.16.MT88.4 R16, [R220+0xb800] ;  /* 0x00b80000dc10783b */ /* 0x000fe40000004200 */
[----:B------:R1:W2:Y:S01]  /*7400*/  MUFU.EX2 R240, R2 ;  /* 0x0000000200f07308 */ /* 0x0002a20000000800 */
[----:B------:R-:W-:Y:S01]  /*7410*/  HMMA.16816.F32.BF16 R32, R8, R34, R148 ;  /* 0x000000220820723c */ /* 0x000fe20000041894 */
[----:B------:R-:W-:Y:S01]  /*7420*/  MOV R138, R212 ;  /* 0x000000d4008a7202 */ /* 0x000fe20000000f00 */
[----:B------:R-:W-:Y:S01]  /*7430*/  IMAD.MOV.U32 R139, RZ, RZ, R181 ;  /* 0x000000ffff8b7224 */ /* 0x000fe200078e00b5 */
[----:B------:R-:W-:-:S04]  /*7440*/  MOV R136, R131 ;  /* 0x0000008300887202 */ /* 0x000fc80000000f00 */
[----:B------:R-:W-:Y:S01]  /*7450*/  IMAD.MOV.U32 R151, RZ, RZ, R211 ;  /* 0x000000ffff977224 */ /* 0x000fe200078e00d3 */
[----:B------:R-:W-:Y:S02]  /*7460*/  MOV R150, R210 ;  /* 0x000000d200967202 */ /* 0x000fe40000000f00 */
[----:B------:R-:W-:Y:S02]  /*7470*/  MOV R148, R182 ;  /* 0x000000b600947202 */ /* 0x000fe40000000f00 */
[----:B------:R-:W-:Y:S01]  /*7480*/  MOV R149, R178 ;  /* 0x000000b200957202 */ /* 0x000fe20000000f00 */
[----:B-1----:R-:W-:Y:S01]  /*7490*/  FFMA.FTZ R2, R107, UR22, -R13 ;  /* 0x000000166b027c23 */ /* 0x002fe2000801080d */
[----:B------:R-:W-:Y:S01]  /*74a0*/  IMAD.MOV.U32 R107, RZ, RZ, R166 ;  /* 0x000000ffff6b7224 */ /* 0x000fe200078e00a6 */
[----:B--2---:R-:W-:Y:S01]  /*74b0*/  F2FP.BF16.F32.PACK_AB R4, R240, R241 ;  /* 0x000000f1f004723e */ /* 0x004fe200000010ff */
[C---:B------:R-:W-:Y:S01]  /*74c0*/  HMMA.16816.F32.BF16 R164, R8.reuse, R24, R56 ;  /* 0x0000001808a4723c */ /* 0x040fe20000041838 */
[----:B------:R1:W-:Y:S05]  /*74d0*/  MUFU.EX2 R239, R2 ;  /* 0x0000000200ef7308 */ /* 0x0003ea0000000800 */
[C---:B------:R-:W-:Y:S01]  /*74e0*/  HMMA.16816.F32.BF16 R56, R8.reuse, R22, R132 ;  /* 0x000000160838723c */ /* 0x040fe20000041884 */
[----:B------:R-:W-:Y:S05]  /*74f0*/  LDSM.16.MT88.4 R20, [R222+0xb800] ;  /* 0x00b80000de14783b */ /* 0x000fea0000004200 */
[----:B------:R-:W-:Y:S01]  /*7500*/  HMMA.16816.F32.BF16 R24, R8, R26, R144 ;  /* 0x0000001a0818723c */ /* 0x000fe20000041890 */
[----:B------:R-:W-:Y:S01]  /*7510*/  MOV R135, R209 ;  /* 0x000000d100877202 */ /* 0x000fe20000000f00 */
[----:B------:R-:W-:Y:S01]  /*7520*/  IMAD.MOV.U32 R134, RZ, RZ, R208 ;  /* 0x000000ffff867224 */ /* 0x000fe200078e00d0 */
[----:B------:R-:W-:-:S02]  /*7530*/  MOV R133, R206 ;  /* 0x000000ce00857202 */ /* 0x000fc40000000f00 */
[----:B------:R-:W-:Y:S01]  /*7540*/  MOV R132, R179 ;  /* 0x000000b300847202 */ /* 0x000fe20000000f00 */
[----:B-1----:R-:W-:Y:S01]  /*7550*/  FFMA.FTZ R2, R106, UR22, -R13 ;  /* 0x000000166a027c23 */ /* 0x002fe2000801080d */
[----:B------:R-:W-:-:S03]  /*7560*/  MOV R106, R215 ;  /* 0x000000d7006a7202 */ /* 0x000fc60000000f00 */
[----:B------:R1:W2:Y:S02]  /*7570*/  MUFU.EX2 R219, R2 ;  /* 0x0000000200db7308 */ /* 0x0002a40000000800 */
[----:B-1----:R-:W-:Y:S01]  /*7580*/  FFMA.FTZ R2, R172, UR22, -R12 ;  /* 0x00000016ac027c23 */ /* 0x002fe2000801080c */
[----:B------:R-:W-:Y:S02]  /*7590*/  MOV R172, R188 ;  /* 0x000000bc00ac7202 */ /* 0x000fe40000000f00 */
[C---:B------:R-:W-:Y:S03]  /*75a0*/  HMMA.16816.F32.BF16 R188, R8.reuse, R44, R36 ;  /* 0x0000002c08bc723c */ /* 0x040fe60000041824 */
[----:B------:R1:W-:Y:S01]  /*75b0*/  MUFU.EX2 R218, R2 ;  /* 0x0000000200da7308 */ /* 0x0003e20000000800 */
[----:B------:R-:W3:Y:S01]  /*75c0*/  LDSM.16.MT88.4 R36, [R220+0xa800] ;  /* 0x00a80000dc24783b */ /* 0x000ee20000004200 */
[----:B--2---:R-:W-:Y:S01]  /*75d0*/  F2FP.BF16.F32.PACK_AB R6, R219, R239 ;  /* 0x000000efdb06723e */ /* 0x004fe200000010ff */
[----:B------:R-:W-:Y:S01]  /*75e0*/  IMAD.MOV.U32 R137, RZ, RZ, R172 ;  /* 0x000000ffff897224 */ /* 0x000fe200078e00ac */
[----:B------:R-:W-:Y:S07]  /*75f0*/  HMMA.16816.F32.BF16 R44, R8, R46, R152 ;  /* 0x0000002e082c723c */ /* 0x000fee0000041898 */
[----:B------:R-:W-:Y:S01]  /*7600*/  IMAD.MOV.U32 R152, RZ, RZ, R205 ;  /* 0x000000ffff987224 */ /* 0x000fe200078e00cd */
[----:B------:R-:W-:-:S02]  /*7610*/  MOV R153, R107 ;  /* 0x0000006b00997202 */ /* 0x000fc40000000f00 */
[----:B------:R-:W-:Y:S01]  /*7620*/  MOV R107, R161 ;  /* 0x000000a1006b7202 */ /* 0x000fe20000000f00 */
[----:B-1----:R-:W-:Y:S01]  /*7630*/  FFMA.FTZ R2, R169, UR22, -R12 ;  /* 0x00000016a9027c23 */ /* 0x002fe2000801080c */
[----:B------:R-:W-:Y:S01]  /*7640*/  IMAD.MOV.U32 R169, RZ, RZ, R216 ;  /* 0x000000ffffa97224 */ /* 0x000fe200078e00d8 */
[----:B------:R-:W-:Y:S02]  /*7650*/  MOV R155, R183 ;  /* 0x000000b7009b7202 */ /* 0x000fe40000000f00 */
[----:B------:R1:W2:Y:S02]  /*7660*/  MUFU.EX2 R217, R2 ;  /* 0x0000000200d97308 */ /* 0x0002a40000000800 */
[----:B------:R-:W-:Y:S02]  /*7670*/  MOV R154, R169 ;  /* 0x000000a9009a7202 */ /* 0x000fe40000000f00 */
[----:B------:R-:W-:Y:S01]  /*7680*/  MOV R169, R207 ;  /* 0x000000cf00a97202 */ /* 0x000fe20000000f00 */
[----:B-1----:R-:W-:Y:S01]  /*7690*/  FFMA.FTZ R2, R162, UR22, -R12 ;  /* 0x00000016a2027c23 */ /* 0x002fe2000801080c */
[----:B--2---:R-:W-:-:S03]  /*76a0*/  F2FP.BF16.F32.PACK_AB R5, R217, R218 ;  /* 0x000000dad905723e */ /* 0x004fc600000010ff */
[----:B------:R1:W-:Y:S02]  /*76b0*/  MUFU.EX2 R216, R2 ;  /* 0x0000000200d87308 */ /* 0x0003e40000000800 */
[----:B-1----:R-:W-:-:S06]  /*76c0*/  FFMA.FTZ R2, R160, UR22, -R12 ;  /* 0x00000016a0027c23 */ /* 0x002fcc000801080c */
[----:B------:R1:W2:Y:S02]  /*76d0*/  MUFU.EX2 R215, R2 ;  /* 0x0000000200d77308 */ /* 0x0002a40000000800 */
[----:B-1----:R-:W-:Y:S01]  /*76e0*/  FFMA.FTZ R2, R176, UR22, -R3 ;  /* 0x00000016b0027c23 */ /* 0x002fe20008010803 */
[----:B--2---:R-:W-:-:S05]  /*76f0*/  F2FP.BF16.F32.PACK_AB R7, R215, R216 ;  /* 0x000000d8d707723e */ /* 0x004fca00000010ff */
[----:B------:R1:W2:Y:S02]  /*7700*/  MUFU.EX2 R214, R2 ;  /* 0x0000000200d67308 */ /* 0x0002a40000000800 */
[C---:B------:R-:W-:Y:S06]  /*7710*/  HMMA.16816.F32.BF16 R112, R4.reuse, R48, R124 ;  /* 0x000000300470723c */ /* 0x040fec000004187c */
[----:B---3--:R-:W-:Y:S01]  /*7720*/  HMMA.16816.F32.BF16 R144, R4, R36, R116 ;  /* 0x000000240490723c */ /* 0x008fe20000041874 */
[----:B------:R-:W-:Y:S01]  /*7730*/  IMAD.MOV.U32 R124, RZ, RZ, R107 ;  /* 0x000000ffff7c7224 */ /* 0x000fe200078e006b */
[----:B------:R-:W-:Y:S01]  /*7740*/  MOV R126, R150 ;  /* 0x00000096007e7202 */ /* 0x000fe20000000f00 */
[----:B------:R-:W-:Y:S01]  /*7750*/  IMAD.MOV.U32 R127, RZ, RZ, R149 ;  /* 0x000000ffff7f7224 */ /* 0x000fe200078e0095 */
[----:B------:R-:W-:-:S02]  /*7760*/  MOV R125, R151 ;  /* 0x00000097007d7202 */ /* 0x000fc40000000f00 */
[----:B------:R-:W-:Y:S01]  /*7770*/  HMMA.16816.F32.BF16 R140, R4, R42, R140 ;  /* 0x0000002a048c723c */ /* 0x000fe2000004188c */
[----:B-1----:R-:W-:Y:S01]  /*7780*/  FFMA.FTZ R2, R175, UR22, -R3 ;  /* 0x00000016af027c23 */ /* 0x002fe20008010803 */
[----:B--2---:R-:W-:-:S03]  /*7790*/  F2FP.BF16.F32.PACK_AB R8, R214, R242 ;  /* 0x000000f2d608723e */ /* 0x004fc600000010ff */
[----:B------:R1:W-:Y:S01]  /*77a0*/  MUFU.EX2 R213, R2 ;  /* 0x0000000200d57308 */ /* 0x0003e20000000800 */
[----:B------:R-:W-:Y:S01]  /*77b0*/  HMMA.16816.F32.BF16 R88, R4, R38, R88 ;  /* 0x000000260458723c */ /* 0x000fe20000041858 */
[----:B-1----:R-:W-:-:S06]  /*77c0*/  FFMA.FTZ R2, R173, UR22, -R3 ;  /* 0x00000016ad027c23 */ /* 0x002fcc0008010803 */
[----:B------:R1:W2:Y:S02]  /*77d0*/  MUFU.EX2 R212, R2 ;  /* 0x0000000200d47308 */ /* 0x0002a40000000800 */
[----:B-1----:R-:W-:Y:S01]  /*77e0*/  FFMA.FTZ R2, R171, UR22, -R3 ;  /* 0x00000016ab027c23 */ /* 0x002fe20008010803 */
[----:B--2---:R-:W-:Y:S01]  /*77f0*/  F2FP.BF16.F32.PACK_AB R10, R212, R213 ;  /* 0x000000d5d40a723e */ /* 0x004fe200000010ff */
[----:B------:R-:W-:-:S04]  /*7800*/  IMAD.MOV.U32 R171, RZ, RZ, R130 ;  /* 0x000000ffffab7224 */ /* 0x000fc800078e0082 */
[----:B------:R1:W-:Y:S01]  /*7810*/  MUFU.EX2 R211, R2 ;  /* 0x0000000200d37308 */ /* 0x0003e20000000800 */
[C---:B------:R-:W-:Y:S06]  /*7820*/  HMMA.16816.F32.BF16 R128, R4.reuse, R40, R120 ;  /* 0x000000280480723c */ /* 0x040fec0000041878 */
[----:B------:R-:W-:Y:S01]  /*7830*/  HMMA.16816.F32.BF16 R120, R4, R50, R92 ;  /* 0x000000320478723c */ /* 0x000fe2000004185c */
[----:B-1----:R-:W-:-:S04]  /*7840*/  FFMA.FTZ R2, R170, UR22, -R3 ;  /* 0x00000016aa027c23 */ /* 0x002fc80008010803 */
[----:B------:R1:W2:Y:S02]  /*7850*/  MUFU.EX2 R210, R2 ;  /* 0x0000000200d27308 */ /* 0x0002a40000000800 */
[--C-:B-1----:R-:W-:Y:S01]  /*7860*/  FFMA.FTZ R2, R163, UR22, -R3.reuse ;  /* 0x00000016a3027c23 */ /* 0x102fe20008010803 */
[----:B------:R-:W-:Y:S01]  /*7870*/  FFMA.FTZ R3, R168, UR22, -R3 ;  /* 0x00000016a8037c23 */ /* 0x000fe20008010803 */
[----:B------:R-:W-:Y:S04]  /*7880*/  HMMA.16816.F32.BF16 R160, R4, R28, R156 ;  /* 0x0000001c04a0723c */ /* 0x000fe8000004189c */
[----:B------:R1:W-:Y:S03]  /*7890*/  MUFU.EX2 R209, R2 ;  /* 0x0000000200d17308 */ /* 0x0003e60000000800 */
[----:B------:R-:W-:-:S05]  /*78a0*/  MOV R159, R127 ;  /* 0x0000007f009f7202 */ /* 0x000fca0000000f00 */
[----:B------:R3:W4:Y:S01]  /*78b0*/  MUFU.EX2 R207, R3 ;  /* 0x0000000300cf7308 */ /* 0x0007220000000800 */
[--C-:B-1----:R-:W-:Y:S02]  /*78c0*/  FFMA.FTZ R2, R177, UR22, -R0.reuse ;  /* 0x00000016b1027c23 */ /* 0x102fe40008010800 */
[C---:B------:R-:W-:Y:S05]  /*78d0*/  HMMA.16816.F32.BF16 R176, R4.reuse, R16, R108 ;  /* 0x0000001004b0723c */ /* 0x040fea000004186c */
[----:B------:R1:W-:Y:S01]  /*78e0*/  MUFU.EX2 R208, R2 ;  /* 0x0000000200d07308 */ /* 0x0003e20000000800 */
[----:B------:R-:W-:Y:S01]  /*78f0*/  HMMA.16816.F32.BF16 R108, R4, R22, R76 ;  /* 0x00000016046c723c */ /* 0x000fe2000004184c */
[----:B---3--:R-:W-:Y:S01]  /*7900*/  MOV R3, R14 ;  /* 0x0000000e00037202 */ /* 0x008fe20000000f00 */
[----:B-1----:R-:W-:-:S04]  /*7910*/  FFMA.FTZ R2, R180, UR22, -R0 ;  /* 0x00000016b4027c23 */ /* 0x002fc80008010800 */
[----:B------:R-:W-:Y:S01]  /*7920*/  HMMA.16816.F32.BF16 R180, R4, R20, R96 ;  /* 0x0000001404b4723c */ /* 0x000fe20000041860 */
[----:B------:R1:W3:Y:S06]  /*7930*/  MUFU.EX2 R206, R2 ;  /* 0x0000000200ce7308 */ /* 0x0002ec0000000800 */
[----:B--2---:R-:W-:Y:S02]  /*7940*/  F2FP.BF16.F32.PACK_AB R96, R210, R211 ;  /* 0x000000d3d260723e */ /* 0x004fe400000010ff */
[----:B----4-:R-:W-:Y:S01]  /*7950*/  F2FP.BF16.F32.PACK_AB R98, R207, R209 ;  /* 0x000000d1cf62723e */ /* 0x010fe200000010ff */
[----:B-1----:R-:W-:Y:S01]  /*7960*/  FFMA.FTZ R2, R200, UR22, -R0 ;  /* 0x00000016c8027c23 */ /* 0x002fe20008010800 */
[----:B---3--:R-:W-:-:S03]  /*7970*/  F2FP.BF16.F32.PACK_AB R9, R206, R208 ;  /* 0x000000d0ce09723e */ /* 0x008fc600000010ff */
[----:B------:R1:W-:Y:S02]  /*7980*/  MUFU.EX2 R205, R2 ;  /* 0x0000000200cd7308 */ /* 0x0003e40000000800 */
[--C-:B-1----:R-:W-:Y:S02]  /*7990*/  FFMA.FTZ R2, R174, UR22, -R0.reuse ;  /* 0x00000016ae027c23 */ /* 0x102fe40008010800 */
[----:B------:R-:W-:Y:S04]  /*79a0*/  HMMA.16816.F32.BF16 R172, R4, R30, R84 ;  /* 0x0000001e04ac723c */ /* 0x000fe80000041854 */
[----:B------:R1:W2:Y:S02]  /*79b0*/  MUFU.EX2 R200, R2 ;  /* 0x0000000200c87308 */ /* 0x0002a40000000800 */
[----:B-1----:R-:W-:Y:S01]  /*79c0*/  FFMA.FTZ R2, R196, UR22, -R0 ;  /* 0x00000016c4027c23 */ /* 0x002fe20008010800 */
[----:B--2---:R-:W-:Y:S01]  /*79d0*/  F2FP.BF16.F32.PACK_AB R11, R200, R205 ;  /* 0x000000cdc80b723e */ /* 0x004fe200000010ff */
[----:B------:R-:W-:Y:S01]  /*79e0*/  IMAD.MOV.U32 R196, RZ, RZ, R152 ;  /* 0x000000ffffc47224 */ /* 0x000fe200078e0098 */
[----:B------:R-:W-:-:S03]  /*79f0*/  MOV R152, R155 ;  /* 0x0000009b00987202 */ /* 0x000fc60000000f00 */
[----:B------:R1:W-:Y:S01]  /*7a00*/  MUFU.EX2 R107, R2 ;  /* 0x00000002006b7308 */ /* 0x0003e20000000800 */
[----:B------:R-:W-:Y:S02]  /*7a10*/  MOV R155, R148 ;  /* 0x00000094009b7202 */ /* 0x000fe40000000f00 */
[----:B------:R-:W-:Y:S01]  /*7a20*/  HMMA.16816.F32.BF16 R148, R4, R18, R80 ;  /* 0x000000120494723c */ /* 0x000fe20000041850 */
[----:B------:R-:W-:Y:S04]  /*7a30*/  LDSM.16.MT88.4 R4, [R222+0xbc00] ;  /* 0x00bc0000de04783b */ /* 0x000fe80000004200 */
[----:B------:R-:W2:Y:S01]  /*7a40*/  LDSM.16.MT88.4 R80, [R220+0xbc00] ;  /* 0x00bc0000dc50783b */ /* 0x000ea20000004200 */
[C---:B------:R-:W-:Y:S06]  /*7a50*/  HMMA.16816.F32.BF16 R116, R8.reuse, R48, R72 ;  /* 0x000000300874723c */ /* 0x040fec0000041848 */
[----:B------:R-:W-:Y:S01]  /*7a60*/  HMMA.16816.F32.BF16 R60, R8, R50, R60 ;  /* 0x00000032083c723c */ /* 0x000fe2000004183c */
[----:B-1----:R-:W-:Y:S01]  /*7a70*/  FFMA.FTZ R2, R199, UR22, -R13 ;  /* 0x00000016c7027c23 */ /* 0x002fe2000801080d */
[----:B------:R-:W-:-:S02]  /*7a80*/  MOV R199, R153 ;  /* 0x0000009900c77202 */ /* 0x000fc40000000f00 */
[----:B------:R-:W-:Y:S01]  /*7a90*/  MOV R153, R154 ;  /* 0x0000009a00997202 */ /* 0x000fe20000000f00 */
[----:B------:R-:W-:Y:S02]  /*7aa0*/  IMAD.MOV.U32 R154, RZ, RZ, R106 ;  /* 0x000000ffff9a7224 */ /* 0x000fe400078e006a */
[----:B------:R-:W-:Y:S01]  /*7ab0*/  MOV R51, R155 ;  /* 0x0000009b00337202 */ /* 0x000fe20000000f00 */
[----:B------:R1:W-:Y:S01]  /*7ac0*/  MUFU.EX2 R106, R2 ;  /* 0x00000002006a7308 */ /* 0x0003e20000000800 */
[----:B------:R-:W-:Y:S01]  /*7ad0*/  IMAD.MOV.U32 R50, RZ, RZ, R132 ;  /* 0x000000ffff327224 */ /* 0x000fe200078e0084 */
[----:B------:R-:W-:Y:S01]  /*7ae0*/  MOV R155, R134 ;  /* 0x00000086009b7202 */ /* 0x000fe20000000f00 */
[C---:B------:R-:W-:Y:S06]  /*7af0*/  HMMA.16816.F32.BF16 R64, R8.reuse, R36, R64 ;  /* 0x000000240840723c */ /* 0x040fec0000041840 */
[----:B------:R-:W-:Y:S01]  /*7b00*/  HMMA.16816.F32.BF16 R164, R8, R28, R164 ;  /* 0x0000001c08a4723c */ /* 0x000fe200000418a4 */
[----:B------:R-:W-:-:S05]  /*7b10*/  IMAD.MOV.U32 R37, RZ, RZ, R153 ;  /* 0x000000ffff257224 */ /* 0x000fca00078e0099 */
[C---:B------:R-:W-:Y:S01]  /*7b20*/  HMMA.16816.F32.BF16 R84, R8.reuse, R20, R188 ;  /* 0x000000140854723c */ /* 0x040fe200000418bc */
[----:B------:R-:W-:Y:S02]  /*7b30*/  IMAD.MOV.U32 R28, RZ, RZ, R15 ;  /* 0x000000ffff1c7224 */ /* 0x000fe400078e000f */
[----:B-1----:R-:W-:Y:S01]  /*7b40*/  FFMA.FTZ R2, R194, UR22, -R13 ;  /* 0x00000016c2027c23 */ /* 0x002fe2000801080d */
[----:B------:R-:W-:Y:S01]  /*7b50*/  MOV R194, R171 ;  /* 0x000000ab00c27202 */ /* 0x000fe20000000f00 */
[----:B------:R-:W-:Y:S01]  /*7b60*/  IMAD.MOV.U32 R171, RZ, RZ, R135 ;  /* 0x000000ffffab7224 */ /* 0x000fe200078e0087 */
[----:B------:R-:W-:Y:S01]  /*7b70*/  MOV R29, R139 ;  /* 0x0000008b001d7202 */ /* 0x000fe20000000f00 */
[----:B------:R1:W3:Y:S01]  /*7b80*/  MUFU.EX2 R49, R2 ;  /* 0x0000000200317308 */ /* 0x0002e20000000800 */
[C---:B------:R-:W-:Y:S06]  /*7b90*/  HMMA.16816.F32.BF16 R56, R8.reuse, R42, R56 ;  /* 0x0000002a0838723c */ /* 0x040fec0000041838 */
[----:B------:R-:W-:Y:S01]  /*7ba0*/  HMMA.16816.F32.BF16 R52, R8, R38, R52 ;  /* 0x000000260834723c */ /* 0x000fe20000041834 */
[----:B------:R-:W-:Y:S01]  /*7bb0*/  MOV R43, R125 ;  /* 0x0000007d002b7202 */ /* 0x000fe20000000f00 */
[----:B------:R-:W-:-:S04]  /*7bc0*/  IMAD.MOV.U32 R42, RZ, RZ, R126 ;  /* 0x000000ffff2a7224 */ /* 0x000fc800078e007e */
[C---:B------:R-:W-:Y:S01]  /*7bd0*/  HMMA.16816.F32.BF16 R24, R8.reuse, R30, R24 ;  /* 0x0000001e0818723c */ /* 0x040fe20000041818 */
[----:B------:R-:W-:Y:S01]  /*7be0*/  MOV R39, R136 ;  /* 0x0000008800277202 */ /* 0x000fe20000000f00 */
[----:B------:R-:W-:Y:S02]  /*7bf0*/  IMAD.MOV.U32 R38, RZ, RZ, R137 ;  /* 0x000000ffff267224 */ /* 0x000fe400078e0089 */
[----:B-1----:R-:W-:Y:S01]  /*7c00*/  FFMA.FTZ R2, R192, UR22, -R13 ;  /* 0x00000016c0027c23 */ /* 0x002fe2000801080d */
[----:B------:R-:W-:Y:S01]  /*7c10*/  MOV R192, R133 ;  /* 0x0000008500c07202 */ /* 0x000fe20000000f00 */
[C---:B------:R-:W-:Y:S01]  /*7c20*/  HMMA.16816.F32.BF16 R32, R8.reuse, R18, R32 ;  /* 0x000000120820723c */ /* 0x040fe20000041820 */
[----:B------:R-:W-:Y:S01]  /*7c30*/  MOV R31, R171 ;  /* 0x000000ab001f7202 */ /* 0x000fe20000000f00 */
[----:B------:R1:W-:Y:S01]  /*7c40*/  MUFU.EX2 R48, R2 ;  /* 0x0000000200307308 */ /* 0x0003e20000000800 */
[----:B------:R-:W-:Y:S01]  /*7c50*/  IMAD.MOV.U32 R30, RZ, RZ, R169 ;  /* 0x000000ffff1e7224 */ /* 0x000fe200078e00a9 */
[----:B---3--:R-:W-:Y:S01]  /*7c60*/  F2FP.BF16.F32.PACK_AB R92, R49, R106 ;  /* 0x0000006a315c723e */ /* 0x008fe200000010ff */
[----:B------:R-:W-:Y:S01]  /*7c70*/  LDSM.16.MT88.4 R168, [R222+0xac00] ;  /* 0x00ac0000dea8783b */ /* 0x000fe20000004200 */
[C---:B------:R-:W-:Y:S06]  /*7c80*/  HMMA.16816.F32.BF16 R132, R8.reuse, R40, R68 ;  /* 0x000000280884723c */ /* 0x040fec0000041844 */
[C---:B------:R-:W-:Y:S06]  /*7c90*/  HMMA.16816.F32.BF16 R68, R8.reuse, R16, R184 ;  /* 0x000000100844723c */ /* 0x040fec00000418b8 */
[----:B------:R-:W-:Y:S01]  /*7ca0*/  HMMA.16816.F32.BF16 R20, R8, R22, R44 ;  /* 0x000000160814723c */ /* 0x000fe2000004182c */
[----:B-1----:R-:W-:Y:S01]  /*7cb0*/  FFMA.FTZ R2, R193, UR22, -R13 ;  /* 0x00000016c1027c23 */ /* 0x002fe2000801080d */
[----:B------:R-:W-:-:S02]  /*7cc0*/  MOV R187, R159 ;  /* 0x0000009f00bb7202 */ /* 0x000fc40000000f00 */
[----:B------:R-:W-:Y:S01]  /*7cd0*/  MOV R193, R124 ;  /* 0x0000007c00c17202 */ /* 0x000fe20000000f00 */
[----:B------:R1:W3:Y:S01]  /*7ce0*/  MUFU.EX2 R41, R2 ;  /* 0x0000000200297308 */ /* 0x0002e20000000800 */
[----:B------:R-:W4:Y:S01]  /*7cf0*/  LDSM.16.MT88.4 R124, [R220+0x9c00] ;  /* 0x009c0000dc7c783b */ /* 0x000f220000004200 */
[----:B------:R-:W-:Y:S01]  /*7d00*/  FADD.FTZ R3, R3, R187 ;  /* 0x000000bb03037221 */ /* 0x000fe20000010000 */
[----:B------:R-:W-:-:S04]  /*7d10*/  FADD.FTZ R8, R29, R28 ;  /* 0x0000001c1d087221 */ /* 0x000fc80000010000 */
[----:B------:R-:W-:Y:S01]  /*7d20*/  FADD.FTZ R8, R39, R8 ;  /* 0x0000000827087221 */ /* 0x000fe20000010000 */
        /* <DEDUP_REMOVED lines=8> */
[----:B------:R-:W-:Y:S02]  /*7db0*/  MOV R195, R138 ;  /* 0x0000008a00c37202 */ /* 0x000fe40000000f00 */
[----:B---3--:R-:W-:-:S03]  /*7dc0*/  F2FP.BF16.F32.PACK_AB R93, R36, R40 ;  /* 0x00000028245d723e */ /* 0x008fc600000010ff */
[----:B------:R1:W-:Y:S01]  /*7dd0*/  MUFU.EX2 R15, R2 ;  /* 0x00000002000f7308 */ /* 0x0003e20000000800 */
[----:B------:R-:W-:Y:S01]  /*7de0*/  LDSM.16.MT88.4 R136, [R222+0x9c00] ;  /* 0x009c0000de88783b */ /* 0x000fe20000004200 */
[----:B------:R-:W-:-:S04]  /*7df0*/  FADD.FTZ R3, R195, R3 ;  /* 0x00000003c3037221 */ /* 0x000fc80000010000 */
[----:B------:R-:W-:-:S04]  /*7e00*/  FADD.FTZ R3, R198, R3 ;  /* 0x00000003c6037221 */ /* 0x000fc80000010000 */
[----:B------:R-:W-:-:S04]  /*7e10*/  FADD.FTZ R3, R43, R3 ;  /* 0x000000032b037221 */ /* 0x000fc80000010000 */
[----:B------:R-:W-:Y:S01]  /*7e20*/  FADD.FTZ R3, R192, R3 ;  /* 0x00000003c0037221 */ /* 0x000fe20000010000 */
[----:B-1----:R-:W-:Y:S01]  /*7e30*/  FFMA.FTZ R2, R197, UR22, -R12 ;  /* 0x00000016c5027c23 */ /* 0x002fe2000801080c */
[----:B------:R-:W-:Y:S02]  /*7e40*/  MOV R197, R155 ;  /* 0x0000009b00c57202 */ /* 0x000fe40000000f00 */
[----:B------:R-:W1:Y:S01]  /*7e50*/  LDSM.16.MT88.4 R152, [R220+0xac00] ;  /* 0x00ac0000dc98783b */ /* 0x000e620000004200 */
[----:B------:R3:W5:Y:S02]  /*7e60*/  MUFU.EX2 R14, R2 ;  /* 0x00000002000e7308 */ /* 0x0007640000000800 */
[----:B---3--:R-:W-:Y:S01]  /*7e70*/  FFMA.FTZ R2, R204, UR22, -R0 ;  /* 0x00000016cc027c23 */ /* 0x008fe20008010800 */
[----:B-----5:R-:W-:-:S05]  /*7e80*/  F2FP.BF16.F32.PACK_AB R95, R14, R15 ;  /* 0x0000000f0e5f723e */ /* 0x020fca00000010ff */
[----:B------:R3:W5:Y:S02]  /*7e90*/  MUFU.EX2 R13, R2 ;  /* 0x00000002000d7308 */ /* 0x0007640000000800 */
[C---:B--2---:R-:W-:Y:S06]  /*7ea0*/  HMMA.16816.F32.BF16 R76, R92.reuse, R82, R148 ;  /* 0x000000525c4c723c */ /* 0x044fec0000041894 */
[C---:B----4-:R-:W-:Y:S06]  /*7eb0*/  HMMA.16816.F32.BF16 R112, R92.reuse, R124, R112 ;  /* 0x0000007c5c70723c */ /* 0x050fec0000041870 */
[----:B------:R-:W-:Y:S01]  /*7ec0*/  HMMA.16816.F32.BF16 R120, R92, R126, R120 ;  /* 0x0000007e5c78723c */ /* 0x000fe20000041878 */
[--C-:B---3--:R-:W-:Y:S01]  /*7ed0*/  FFMA.FTZ R2, R202, UR22, -R0.reuse ;  /* 0x00000016ca027c23 */ /* 0x108fe20008010800 */
[----:B------:R-:W-:Y:S01]  /*7ee0*/  FFMA.FTZ R0, R203, UR22, -R0 ;  /* 0x00000016cb007c23 */ /* 0x000fe20008010800 */
[----:B-----5:R-:W-:-:S02]  /*7ef0*/  F2FP.BF16.F32.PACK_AB R97, R13, R107 ;  /* 0x0000006b0d61723e */ /* 0x020fc400000010ff */
[----:B------:R2:W-:Y:S01]  /*7f00*/  MUFU.EX2 R12, R2 ;  /* 0x00000002000c7308 */ /* 0x0005e20000000800 */
[C---:B-1----:R-:W-:Y:S06]  /*7f10*/  HMMA.16816.F32.BF16 R156, R92.reuse, R154, R88 ;  /* 0x0000009a5c9c723c */ /* 0x042fec0000041858 */
[C---:B------:R-:W-:Y:S01]  /*7f20*/  HMMA.16816.F32.BF16 R88, R92.reuse, R4, R180 ;  /* 0x000000045c58723c */ /* 0x040fe200000418b4 */
[----:B------:R1:W3:Y:S05]  /*7f30*/  MUFU.EX2 R9, R0 ;  /* 0x0000000000097308 */ /* 0x0002ea0000000800 */
[----:B------:R-:W-:Y:S01]  /*7f40*/  HMMA.16816.F32.BF16 R128, R92, R136, R128 ;  /* 0x000000885c80723c */ /* 0x000fe20000041880 */
[----:B--2---:R-:W-:-:S05]  /*7f50*/  FADD.FTZ R2, R30, R251 ;  /* 0x000000fb1e027221 */ /* 0x004fca0000010000 */
[C---:B------:R-:W-:Y:S01]  /*7f60*/  HMMA.16816.F32.BF16 R140, R92.reuse, R138, R140 ;  /* 0x0000008a5c8c723c */ /* 0x040fe2000004188c */
[----:B------:R-:W-:Y:S01]  /*7f70*/  FADD.FTZ R2, R252, R2 ;  /* 0x00000002fc027221 */ /* 0x000fe20000010000 */
[----:B-1----:R-:W-:Y:S01]  /*7f80*/  FADD.FTZ R0, R197, R31 ;  /* 0x0000001fc5007221 */ /* 0x002fe20000010000 */
        /* <DEDUP_REMOVED lines=78> */
[----:B------:R-:W4:Y:S01]  /*8470*/  LDL.64 R50, [R1+0x48] ;  /* 0x0000480001327983 */ /* 0x000f220000100a00 */
        /* <DEDUP_REMOVED lines=68> */
[----:B-1----:R-:W-:Y:S04]  /*88c0*/  LDSM.16.M88.4 R8, [R224] ;  /* 0x00000000e008783b */ /* 0x002fe80000000200 */
[----:B------:R-:W1:Y:S04]  /*88d0*/  LDSM.16.M88.4 R12, [R221+0x6000] ;  /* 0x00600000dd0c783b */ /* 0x000e680000000200 */
[----:B------:R-:W-:Y:S04]  /*88e0*/  LDSM.16.M88.4 R36, [R221+0x6c00] ;  /* 0x006c0000dd24783b */ /* 0x000fe80000000200 */
[----:B------:R-:W-:Y:S04]  /*88f0*/  LDSM.16.M88.4 R40, [R221+0x6800] ;  /* 0x00680000dd28783b */ /* 0x000fe80000000200 */
[----:B--2---:R-:W2:Y:S04]  /*8900*/  LDSM.16.M88.4 R4, [R224+0x1000] ;  /* 0x00100000e004783b */ /* 0x004ea80000000200 */
[----:B------:R-:W4:Y:S04]  /*8910*/  LDSM.16.M88.4 R44, [R221+0x6400] ;  /* 0x00640000dd2c783b */ /* 0x000f280000000200 */
[----:B------:R-:W-:Y:S04]  /*8920*/  LDSM.16.M88.4 R20, [R223+0x6c00] ;  /* 0x006c0000df14783b */ /* 0x000fe80000000200 */
[----:B------:R-:W5:Y:S04]  /*8930*/  LDSM.16.M88.4 R16, [R225] ;  /* 0x00000000e110783b */ /* 0x000f680000000200 */
[----:B------:R-:W-:Y:S04]  /*8940*/  LDSM.16.M88.4 R32, [R223+0x6000] ;  /* 0x00600000df20783b */ /* 0x000fe80000000200 */
[----:B------:R-:W-:Y:S04]  /*8950*/  LDSM.16.M88.4 R24, [R223+0x6800] ;  /* 0x00680000df18783b */ /* 0x000fe80000000200 */
[----:B------:R-:W-:Y:S01]  /*8960*/  LDSM.16.M88.4 R28, [R223+0x6400] ;  /* 0x00640000df1c783b */ /* 0x000fe20000000200 */
[C---:B-1----:R-:W-:Y:S03]  /*8970*/  HMMA.16816.F32.BF16 R216, R8.reuse, R12, RZ ;  /* 0x0000000c08d8723c */ /* 0x042fe600000418ff */
[----:B------:R-:W-:Y:S04]  /*8980*/  LDSM.16.M88.4 R48, [R221+0x7000] ;  /* 0x00700000dd30783b */ /* 0x000fe80000000200 */
[----:B------:R-:W0:Y:S01]  /*8990*/  LDGDEPBAR ;  /* 0x00000000000079af */ /* 0x000e220000000000 */
[----:B------:R-:W-:Y:S06]  /*89a0*/  HMMA.16816.F32.BF16 R212, R8, R14, RZ ;  /* 0x0000000e08d4723c */ /* 0x000fec00000418ff */
[C---:B--2---:R-:W-:Y:S06]  /*89b0*/  HMMA.16816.F32.BF16 R108, R4.reuse, R12, RZ ;  /* 0x0000000c046c723c */ /* 0x044fec00000418ff */
[----:B------:R-:W-:Y:S01]  /*89c0*/  HMMA.16816.F32.BF16 R64, R4, R14, RZ ;  /* 0x0000000e0440723c */ /* 0x000fe200000418ff */
[----:B------:R-:W1:Y:S05]  /*89d0*/  LDSM.16.M88.4 R12, [R225+0x1000] ;  /* 0x00100000e10c783b */ /* 0x000e6a0000000200 */
[----:B------:R-:W-:Y:S06]  /*89e0*/  HMMA.16816.F32.BF16 R180, R8, R36, RZ ;  /* 0x0000002408b4723c */ /* 0x000fec00000418ff */
[C---:B------:R-:W-:Y:S06]  /*89f0*/  HMMA.16816.F32.BF16 R56, R4.reuse, R40, RZ ;  /* 0x000000280438723c */ /* 0x040fec00000418ff */
[C---:B----4-:R-:W-:Y:S06]  /*8a00*/  HMMA.16816.F32.BF16 R176, R4.reuse, R46, RZ ;  /* 0x0000002e04b0723c */ /* 0x050fec00000418ff */
[C---:B------:R-:W-:Y:S06]  /*8a10*/  HMMA.16816.F32.BF16 R60, R4.reuse, R44, RZ ;  /* 0x0000002c043c723c */ /* 0x040fec00000418ff */
[C---:B------:R-:W-:Y:S06]  /*8a20*/  HMMA.16816.F32.BF16 R52, R4.reuse, R36, RZ ;  /* 0x000000240434723c */ /* 0x040fec00000418ff */
[C---:B------:R-:W-:Y:S06]  /*8a30*/  HMMA.16816.F32.BF16 R192, R4.reuse, R42, RZ ;  /* 0x0000002a04c0723c */ /* 0x040fec00000418ff */
[----:B------:R-:W-:Y:S06]  /*8a40*/  HMMA.16816.F32.BF16 R204, R4, R38, RZ ;  /* 0x0000002604cc723c */ /* 0x000fec00000418ff */
[C---:B------:R-:W-:Y:S06]  /*8a50*/  HMMA.16816.F32.BF16 R200, R8.reuse, R44, RZ ;  /* 0x0000002c08c8723c */ /* 0x040fec00000418ff */
[C---:B------:R-:W-:Y:S01]  /*8a60*/  HMMA.16816.F32.BF16 R196, R8.reuse, R46, RZ ;  /* 0x0000002e08c4723c */ /* 0x040fe200000418ff */
[----:B------:R-:W-:Y:S05]  /*8a70*/  LDSM.16.M88.4 R44, [R221+0x7400] ;  /* 0x00740000dd2c783b */ /* 0x000fea0000000200 */
[C---:B------:R-:W-:Y:S06]  /*8a80*/  HMMA.16816.F32.BF16 R188, R8.reuse, R40, RZ ;  /* 0x0000002808bc723c */ /* 0x040fec00000418ff */
[C---:B------:R-:W-:Y:S01]  /*8a90*/  HMMA.16816.F32.BF16 R184, R8.reuse, R42, RZ ;  /* 0x0000002a08b8723c */ /* 0x040fe200000418ff */
[----:B------:R-:W-:Y:S05]  /*8aa0*/  LDSM.16.M88.4 R40, [R221+0x7800] ;  /* 0x00780000dd28783b */ /* 0x000fea0000000200 */
[----:B------:R-:W-:Y:S01]  /*8ab0*/  HMMA.16816.F32.BF16 R4, R8, R38, RZ ;  /* 0x000000260804723c */ /* 0x000fe200000418ff */
[----:B------:R-:W2:Y:S04]  /*8ac0*/  LDSM.16.M88.4 R8, [R224+0x3000] ;  /* 0x00300000e008783b */ /* 0x000ea80000000200 */
[----:B------:R-:W4:Y:S01]  /*8ad0*/  LDSM.16.M88.4 R36, [R221+0x7c00] ;  /* 0x007c0000dd24783b */ /* 0x000f220000000200 */
[----:B-----5:R-:W-:Y:S06]  /*8ae0*/  HMMA.16816.F32.BF16 R180, R16, R20, R180 ;  /* 0x0000001410b4723c */ /* 0x020fec00000418b4 */
[C---:B-1----:R-:W-:Y:S06]  /*8af0*/  HMMA.16816.F32.BF16 R108, R12.reuse, R32, R108 ;  /* 0x000000200c6c723c */ /* 0x042fec000004186c */
[C---:B------:R-:W-:Y:S06]  /*8b00*/  HMMA.16816.F32.BF16 R56, R12.reuse, R24, R56 ;  /* 0x000000180c38723c */ /* 0x040fec0000041838 */
[C---:B------:R-:W-:Y:S06]  /*8b10*/  HMMA.16816.F32.BF16 R176, R12.reuse, R30, R176 ;  /* 0x0000001e0cb0723c */ /* 0x040fec00000418b0 */
[----:B------:R-:W-:Y:S01]  /*8b20*/  HMMA.16816.F32.BF16 R60, R12, R28, R60 ;  /* 0x0000001c0c3c723c */ /* 0x000fe2000004183c */
[----:B---3--:R-:W-:-:S02]  /*8b30*/  IMAD.MOV.U32 R3, RZ, RZ, R181 ;  /* 0x000000ffff037224 */ /* 0x008fc400078e00b5 */
[----:B------:R-:W-:Y:S02]  /*8b40*/  IMAD.MOV.U32 R2, RZ, RZ, R182 ;  /* 0x000000ffff027224 */ /* 0x000fe400078e00b6 */
[----:B------:R-:W-:Y:S01]  /*8b50*/  IMAD.MOV.U32 R0, RZ, RZ, R183 ;  /* 0x000000ffff007224 */ /* 0x000fe200078e00b7 */
[C---:B------:R-:W-:Y:S06]  /*8b60*/  HMMA.16816.F32.BF16 R52, R12.reuse, R20, R52 ;  /* 0x000000140c34723c */ /* 0x040fec0000041834 */
[----:B------:R-:W-:Y:S01]  /*8b70*/  HMMA.16816.F32.BF16 R64, R12, R34, R64 ;  /* 0x000000220c40723c */ /* 0x000fe20000041840 */
[----:B------:R-:W-:-:S05]  /*8b80*/  IMAD.MOV.U32 R20, RZ, RZ, R180 ;  /* 0x000000ffff147224 */ /* 0x000fca00078e00b4 */
[C---:B------:R-:W-:Y:S06]  /*8b90*/  HMMA.16816.F32.BF16 R192, R12.reuse, R26, R192 ;  /* 0x0000001a0cc0723c */ /* 0x040fec00000418c0 */
[----:B------:R-:W-:Y:S01]  /*8ba0*/  HMMA.16816.F32.BF16 R208, R12, R22, R204 ;  /* 0x000000160cd0723c */ /* 0x000fe200000418cc */
[----:B------:R-:W1:Y:S05]  /*8bb0*/  LDSM.16.M88.4 R12, [R224+0x2000] ;  /* 0x00200000e00c783b */ /* 0x000e6a0000000200 */
[C---:B------:R-:W-:Y:S06]  /*8bc0*/  HMMA.16816.F32.BF16 R244, R16.reuse, R28, R200 ;  /* 0x0000001c10f4723c */ /* 0x040fec00000418c8 */
[C---:B------:R-:W-:Y:S01]  /*8bd0*/  HMMA.16816.F32.BF16 R200, R16.reuse, R30, R196 ;  /* 0x0000001e10c8723c */ /* 0x040fe200000418c4 */
[----:B------:R-:W-:Y:S05]  /*8be0*/  LDSM.16.M88.4 R28, [R223+0x7c00] ;  /* 0x007c0000df1c783b */ /* 0x000fea0000000200 */
[----:B------:R-:W-:Y:S06]  /*8bf0*/  HMMA.16816.F32.BF16 R196, R16, R26, R184 ;  /* 0x0000001a10c4723c */ /* 0x000fec00000418b8 */
[C---:B--2---:R-:W-:Y:S06]  /*8c00*/  HMMA.16816.F32.BF16 R184, R8.reuse, R48, R108 ;  /* 0x0000003008b8723c */ /* 0x044fec000004186c */
[----:B------:R-:W-:Y:S06]  /*8c10*/  HMMA.16816.F32.BF16 R108, R8, R40, R56 ;  /* 0x00000028086c723c */ /* 0x000fec0000041838 */
[----:B------:R-:W-:Y:S01]  /*8c20*/  HMMA.16816.F32.BF16 R248, R16, R24, R188 ;  /* 0x0000001810f8723c */ /* 0x000fe200000418bc */
[----:B------:R-:W-:Y:S05]  /*8c30*/  LDSM.16.M88.4 R24, [R223+0x7000] ;  /* 0x00700000df18783b */ /* 0x000fea0000000200 */
[----:B------:R-:W-:Y:S06]  /*8c40*/  HMMA.16816.F32.BF16 R56, R8, R46, R176 ;  /* 0x0000002e0838723c */ /* 0x000fec00000418b0 */
[----:B------:R-:W-:Y:S01]  /*8c50*/  HMMA.16816.F32.BF16 R240, R16, R32, R216 ;  /* 0x0000002010f0723c */ /* 0x000fe200000418d8 */
[----:B------:R-:W-:-:S02]  /*8c60*/  IMAD.MOV.U32 R176, RZ, RZ, R20 ;  /* 0x000000ffffb07224 */ /* 0x000fc400078e0014 */
[----:B------:R-:W-:Y:S02]  /*8c70*/  IMAD.MOV.U32 R177, RZ, RZ, R3 ;  /* 0x000000ffffb17224 */ /* 0x000fe400078e0003 */
[----:B------:R-:W-:Y:S01]  /*8c80*/  IMAD.MOV.U32 R178, RZ, RZ, R2 ;  /* 0x000000ffffb27224 */ /* 0x000fe200078e0002 */
[C---:B------:R-:W-:Y:S01]  /*8c90*/  HMMA.16816.F32.BF16 R204, R16.reuse, R34, R212 ;  /* 0x0000002210cc723c */ /* 0x040fe200000418d4 */
[----:B------:R-:W-:Y:S01]  /*8ca0*/  LDSM.16.M88.4 R32, [R223+0x7400] ;  /* 0x00740000df20783b */ /* 0x000fe20000000200 */
[----:B------:R-:W-:Y:S02]  /*8cb0*/  IMAD.MOV.U32 R179, RZ, RZ, R0 ;  /* 0x000000ffffb37224 */ /* 0x000fe400078e0000 */
[----:B------:R-:W-:Y:S02]  /*8cc0*/  IMAD.U32 R0, RZ, RZ, UR20 ;  /* 0x00000014ff007e24 */ /* 0x000fe4000f8e00ff */
[----:B------:R-:W-:Y:S01]  /*8cd0*/  HMMA.16816.F32.BF16 R188, R16, R22, R4 ;  /* 0x0000001610bc723c */ /* 0x000fe20000041804 */
[----:B------:R-:W2:Y:S01]  /*8ce0*/  LDSM.16.M88.4 R4, [R225+0x3000] ;  /* 0x00300000e104783b */ /* 0x000ea20000000200 */
[----:B------:R-:W-:-:S03]  /*8cf0*/  IMAD R0, R0, 0x40, R100 ;  /* 0x0000004000007824 */ /* 0x000fc600078e0264 */
[----:B------:R-:W3:Y:S01]  /*8d00*/  LDSM.16.M88.4 R20, [R223+0x7800] ;  /* 0x00780000df14783b */ /* 0x000ee20000000200 */
[C---:B------:R-:W-:Y:S01]  /*8d10*/  HMMA.16816.F32.BF16 R180, R8.reuse, R44, R60 ;  /* 0x0000002c08b4723c */ /* 0x040fe2000004183c */
[--C-:B------:R-:W-:Y:S01]  /*8d20*/  IMAD.IADD R3, R232, 0x1, -R0.reuse ;  /* 0x00000001e8037824 */ /* 0x100fe200078e0a00 */
[C---:B------:R-:W-:Y:S01]  /*8d30*/  ISETP.GE.AND P0, PT, R0.reuse, R238, PT ;  /* 0x000000ee0000720c */ /* 0x040fe20003f06270 */
[----:B------:R-:W-:Y:S01]  /*8d40*/  IMAD.IADD R2, R233, 0x1, -R0 ;  /* 0x00000001e9027824 */ /* 0x000fe200078e0a00 */
[C---:B------:R-:W-:Y:S02]  /*8d50*/  ISETP.GE.AND P6, PT, R0.reuse, R237, PT ;  /* 0x000000ed0000720c */ /* 0x040fe40003fc6270 */
[----:B----4-:R-:W-:Y:S01]  /*8d60*/  HMMA.16816.F32.BF16 R216, R8, R36, R52 ;  /* 0x0000002408d8723c */ /* 0x010fe20000041834 */
[C---:B------:R-:W-:Y:S02]  /*8d70*/  ISETP.GE.AND P5, PT, R0.reuse, R236, PT ;  /* 0x000000ec0000720c */ /* 0x040fe40003fa6270 */
[----:B------:R-:W-:-:S02]  /*8d80*/  ISETP.GE.AND P1, PT, R0, R235, PT ;  /* 0x000000eb0000720c */ /* 0x000fc40003f26270 */
[C---:B------:R-:W-:Y:S01]  /*8d90*/  ISETP.LT.OR P0, PT, R0.reuse, R230, P0 ;  /* 0x000000e60000720c */ /* 0x040fe20000701670 */
[C---:B------:R-:W-:Y:S01]  /*8da0*/  HMMA.16816.F32.BF16 R60, R8.reuse, R50, R64 ;  /* 0x00000032083c723c */ /* 0x040fe20000041840 */
[C---:B------:R-:W-:Y:S02]  /*8db0*/  ISETP.LT.OR P6, PT, R0.reuse, R229, P6 ;  /* 0x000000e50000720c */ /* 0x040fe400037c1670 */
[C---:B------:R-:W-:Y:S02]  /*8dc0*/  ISETP.LT.OR P5, PT, R0.reuse, R228, P5 ;  /* 0x000000e40000720c */ /* 0x040fe40002fa1670 */
[----:B------:R-:W-:Y:S01]  /*8dd0*/  ISETP.LT.OR P1, PT, R0, R227, P1 ;  /* 0x000000e30000720c */ /* 0x000fe20000f21670 */
[C---:B------:R-:W-:Y:S06]  /*8de0*/  HMMA.16816.F32.BF16 R52, R8.reuse, R42, R192 ;  /* 0x0000002a0834723c */ /* 0x040fec00000418c0 */
[----:B------:R-:W-:Y:S01]  /*8df0*/  HMMA.16816.F32.BF16 R16, R8, R38, R208 ;  /* 0x000000260810723c */ /* 0x000fe200000418d0 */
[----:B------:R-:W4:Y:S05]  /*8e00*/  LDSM.16.M88.4 R8, [R225+0x2000] ;  /* 0x00200000e108783b */ /* 0x000f2a0000000200 */
        /* <DEDUP_REMOVED lines=9> */
[C---:B--2---:R-:W-:Y:S06]  /*8ea0*/  HMMA.16816.F32.BF16 R196, R4.reuse, R26, R60 ;  /* 0x0000001a04c4723c */ /* 0x044fec000004183c */
[C---:B------:R-:W-:Y:S06]  /*8eb0*/  HMMA.16816.F32.BF16 R188, R4.reuse, R32, R180 ;  /* 0x0000002004bc723c */ /* 0x040fec00000418b4 */
[C---:B---3--:R-:W-:Y:S06]  /*8ec0*/  HMMA.16816.F32.BF16 R176, R4.reuse, R20, R108 ;  /* 0x0000001404b0723c */ /* 0x048fec000004186c */
[C---:B------:R-:W-:Y:S06]  /*8ed0*/  HMMA.16816.F32.BF16 R184, R4.reuse, R24, R184 ;  /* 0x0000001804b8723c */ /* 0x040fec00000418b8 */
[C---:B------:R-:W-:Y:S06]  /*8ee0*/  HMMA.16816.F32.BF16 R180, R4.reuse, R34, R56 ;  /* 0x0000002204b4723c */ /* 0x040fec0000041838 */
[C---:B------:R-:W-:Y:S06]  /*8ef0*/  HMMA.16816.F32.BF16 R108, R4.reuse, R22, R52 ;  /* 0x00000016046c723c */ /* 0x040fec0000041834 */
[C---:B------:R-:W-:Y:S06]  /*8f00*/  HMMA.16816.F32.BF16 R60, R4.reuse, R28, R216 ;  /* 0x0000001c043c723c */ /* 0x040fec00000418d8 */
[----:B------:R-:W-:Y:S01]  /*8f10*/  HMMA.16816.F32.BF16 R48, R4, R30, R16 ;  /* 0x0000001e0430723c */ /* 0x000fe20000041810 */
[----:B------:R-:W1:Y:S04]  /*8f20*/  LDSM.16.M88.4 R4, [R224+0x5000] ;  /* 0x00500000e004783b */ /* 0x000e680000000200 */
[----:B------:R-:W2:Y:S01]  /*8f30*/  LDSM.16.M88.4 R16, [R224+0x4000] ;  /* 0x00400000e010783b */ /* 0x000ea20000000200 */
[C---:B----4-:R-:W-:Y:S06]  /*8f40*/  HMMA.16816.F32.BF16 R44, R8.reuse, R24, R64 ;  /* 0x00000018082c723c */ /* 0x050fec0000041840 */
[C---:B------:R-:W-:Y:S01]  /*8f50*/  HMMA.16816.F32.BF16 R52, R8.reuse, R26, R208 ;  /* 0x0000001a0834723c */ /* 0x040fe200000418d0 */
[----:B------:R-:W3:Y:S05]  /*8f60*/  LDSM.16.M88.4 R24, [R221+0x8400] ;  /* 0x00840000dd18783b */ /* 0x000eea0000000200 */
[C---:B------:R-:W-:Y:S06]  /*8f70*/  HMMA.16816.F32.BF16 R64, R8.reuse, R32, R212 ;  /* 0x000000200840723c */ /* 0x040fec00000418d4 */
[C---:B------:R-:W-:Y:S06]  /*8f80*/  HMMA.16816.F32.BF16 R204, R8.reuse, R34, R204 ;  /* 0x0000002208cc723c */ /* 0x040fec00000418cc */
[C---:B------:R-:W-:Y:S06]  /*8f90*/  HMMA.16816.F32.BF16 R200, R8.reuse, R20, R200 ;  /* 0x0000001408c8723c */ /* 0x040fec00000418c8 */
[C---:B------:R-:W-:Y:S01]  /*8fa0*/  HMMA.16816.F32.BF16 R208, R8.reuse, R22, R40 ;  /* 0x0000001608d0723c */ /* 0x040fe20000041828 */
[----:B------:R-:W-:Y:S04]  /*8fb0*/  LDSM.16.M88.4 R20, [R223+0x8000] ;  /* 0x00800000df14783b */ /* 0x000fe80000000200 */
[----:B------:R-:W4:Y:S01]  /*8fc0*/  LDSM.16.M88.4 R40, [R221+0x8800] ;  /* 0x00880000dd28783b */ /* 0x000f220000000200 */
[C---:B------:R-:W-:Y:S03]  /*8fd0*/  HMMA.16816.F32.BF16 R212, R8.reuse, R28, R192 ;  /* 0x0000001c08d4723c */ /* 0x040fe600000418c0 */
[----:B------:R-:W-:Y:S03]  /*8fe0*/  LDSM.16.M88.4 R192, [R221+0x8c00] ;  /* 0x008c0000ddc0783b */ /* 0x000fe60000000200 */
[----:B------:R-:W-:Y:S01]  /*8ff0*/  HMMA.16816.F32.BF16 R248, R8, R30, R12 ;  /* 0x0000001e08f8723c */ /* 0x000fe2000004180c */
[----:B------:R-:W5:Y:S04]  /*9000*/  LDSM.16.M88.4 R8, [R225+0x5000] ;  /* 0x00500000e108783b */ /* 0x000f680000000200 */
[----:B------:R-:W5:Y:S01]  /*9010*/  LDSM.16.M88.4 R12, [R225+0x4000] ;  /* 0x00400000e10c783b */ /* 0x000f620000000200 */
[-C--:B-1----:R-:W-:Y:S06]  /*9020*/  HMMA.16816.F32.BF16 R32, R4, R36.reuse, R184 ;  /* 0x000000240420723c */ /* 0x082fec00000418b8 */
[----:B--2---:R-:W-:Y:S06]  /*9030*/  HMMA.16816.F32.BF16 R28, R16, R36, R44 ;  /* 0x00000024101c723c */ /* 0x004fec000004182c */
[C---:B------:R-:W-:Y:S06]  /*9040*/  HMMA.16816.F32.BF16 R56, R4.reuse, R38, R196 ;  /* 0x000000260438723c */ /* 0x040fec00000418c4 */
[C---:B---3--:R-:W-:Y:S06]  /*9050*/  HMMA.16816.F32.BF16 R188, R4.reuse, R24, R188 ;  /* 0x0000001804bc723c */ /* 0x048fec00000418bc */
[C---:B------:R-:W-:Y:S06]  /*9060*/  HMMA.16816.F32.BF16 R180, R4.reuse, R26, R180 ;  /* 0x0000001a04b4723c */ /* 0x040fec00000418b4 */
[----:B----4-:R-:W-:Y:S06]  /*9070*/  HMMA.16816.F32.BF16 R176, R4, R40, R176 ;  /* 0x0000002804b0723c */ /* 0x010fec00000418b0 */
[-C--:B-----5:R-:W-:Y:S06]  /*9080*/  HMMA.16816.F32.BF16 R44, R8, R20.reuse, R32 ;  /* 0x00000014082c723c */ /* 0x0a0fec0000041820 */
[----:B------:R-:W-:Y:S06]  /*9090*/  HMMA.16816.F32.BF16 R32, R12, R20, R28 ;  /* 0x000000140c20723c */ /* 0x000fec000004181c */
[C---:B------:R-:W-:Y:S06]  /*90a0*/  HMMA.16816.F32.BF16 R108, R4.reuse, R42, R108 ;  /* 0x0000002a046c723c */ /* 0x040fec000004186c */
[C---:B------:R-:W-:Y:S06]  /*90b0*/  HMMA.16816.F32.BF16 R184, R4.reuse, R192, R60 ;  /* 0x000000c004b8723c */ /* 0x040fec000004183c */
[----:B------:R-:W-:Y:S06]  /*90c0*/  HMMA.16816.F32.BF16 R240, R4, R194, R48 ;  /* 0x000000c204f0723c */ /* 0x000fec0000041830 */
[----:B------:R-:W-:Y:S01]  /*90d0*/  HMMA.16816.F32.BF16 R28, R16, R38, R52 ;  /* 0x00000026101c723c */ /* 0x000fe20000041834 */
[--C-:B------:R-:W-:Y:S01]  /*90e0*/  IMAD.IADD R4, R231, 0x1, -R0.reuse ;  /* 0x00000001e7047824 */ /* 0x100fe200078e0a00 */
[----:B------:R-:W-:Y:S01]  /*90f0*/  IABS R5, R3 ;  /* 0x0000000300057213 */ /* 0x000fe20000000000 */
[----:B------:R-:W-:Y:S01]  /*9100*/  IMAD.IADD R6, R234, 0x1, -R0 ;  /* 0x00000001ea067824 */ /* 0x000fe200078e0a00 */
[----:B------:R-:W-:-:S02]  /*9110*/  IABS R3, R2 ;  /* 0x0000000200037213 */ /* 0x000fc40000000000 */
[----:B------:R-:W-:Y:S01]  /*9120*/  IABS R2, R4 ;  /* 0x0000000400027213 */ /* 0x000fe20000000000 */
[----:B------:R-:W-:Y:S01]  /*9130*/  HMMA.16816.F32.BF16 R52, R16, R24, R64 ;  /* 0x000000181034723c */ /* 0x000fe20000041840 */
[----:B------:R-:W-:Y:S01]  /*9140*/  IABS R4, R6 ;  /* 0x0000000600047213 */ /* 0x000fe20000000000 */
[----:B------:R-:W-:Y:S02]  /*9150*/  IMAD.MOV.U32 R6, RZ, RZ, R5 ;  /* 0x000000ffff067224 */ /* 0x000fe400078e0005 */
[----:B------:R-:W-:Y:S02]  /*9160*/  IMAD.MOV.U32 R5, RZ, RZ, R3 ;  /* 0x000000ffff057224 */ /* 0x000fe400078e0003 */
[----:B------:R-:W-:Y:S01]  /*9170*/  IMAD.MOV.U32 R3, RZ, RZ, R2 ;  /* 0x000000ffff037224 */ /* 0x000fe200078e0002 */
[----:B------:R-:W-:Y:S01]  /*9180*/  I2FP.F32.S32 R6, R6 ;  /* 0x0000000600067245 */ /* 0x000fe20000201400 */
[----:B------:R-:W-:Y:S01]  /*9190*/  IMAD.MOV.U32 R2, RZ, RZ, R4 ;  /* 0x000000ffff027224 */ /* 0x000fe200078e0004 */
[----:B------:R-:W-:Y:S01]  /*91a0*/  I2FP.F32.S32 R5, R5 ;  /* 0x0000000500057245 */ /* 0x000fe20000201400 */
[----:B------:R-:W-:Y:S01]  /*91b0*/  HMMA.16816.F32.BF16 R36, R8, R22, R56 ;  /* 0x000000160824723c */ /* 0x000fe20000041838 */
[----:B------:R-:W-:Y:S01]  /*91c0*/  I2FP.F32.S32 R3, R3 ;  /* 0x0000000300037245 */ /* 0x000fe20000201400 */
[----:B------:R-:W-:Y:S01]  /*91d0*/  FFMA.FTZ R6, R6, -UR19, R32 ;  /* 0x8000001306067c23 */ /* 0x000fe20008010020 */
[----:B------:R-:W-:Y:S01]  /*91e0*/  I2FP.F32.S32 R2, R2 ;  /* 0x0000000200027245 */ /* 0x000fe20000201400 */
[----:B------:R-:W-:Y:S01]  /*91f0*/  FFMA.FTZ R5, R5, -UR19, R34 ;  /* 0x8000001305057c23 */ /* 0x000fe20008010022 */
[----:B------:R-:W-:-:S02]  /*9200*/  IMAD.MOV.U32 R198, RZ, RZ, R240 ;  /* 0x000000ffffc67224 */ /* 0x000fc400078e00f0 */
[----:B------:R-:W-:Y:S01]  /*9210*/  FFMA.FTZ R4, R3, -UR19, R44 ;  /* 0x8000001303047c23 */ /* 0x000fe2000801002c */
[----:B------:R-:W-:Y:S01]  /*9220*/  FSEL R64, R6, -INF , !P0 ;  /* 0xff80000006407808 */ /* 0x000fe20004000000 */
[----:B------:R-:W-:Y:S01]  /*9230*/  FFMA.FTZ R3, R2, -UR19, R46 ;  /* 0x8000001302037c23 */ /* 0x000fe2000801002e */
[----:B------:R-:W-:Y:S01]  /*9240*/  VIADD R2, R0, 0x1 ;  /* 0x0000000100027836 */ /* 0x000fe20000000000 */
[----:B------:R-:W-:Y:S01]  /*9250*/  FSEL R65, R5, -INF , !P6 ;  /* 0xff80000005417808 */ /* 0x000fe20007000000 */
[----:B------:R-:W-:Y:S01]  /*9260*/  HMMA.16816.F32.BF16 R28, R12, R22, R28 ;  /* 0x000000160c1c723c */ /* 0x000fe2000004181c */
[----:B------:R-:W-:Y:S01]  /*9270*/  FSEL R67, R4, -INF , !P5 ;  /* 0xff80000004437808 */ /* 0x000fe20006800000 */
[--C-:B------:R-:W-:Y:S01]  /*9280*/  IMAD.IADD R4, R233, 0x1, -R2.reuse ;  /* 0x00000001e9047824 */ /* 0x100fe200078e0a02 */
[----:B------:R-:W-:Y:S01]  /*9290*/  FSEL R100, R3, -INF , !P1 ;  /* 0xff80000003647808 */ /* 0x000fe20004800000 */
[--C-:B------:R-:W-:Y:S01]  /*92a0*/  IMAD.IADD R5, R232, 0x1, -R2.reuse ;  /* 0x00000001e8057824 */ /* 0x100fe200078e0a02 */
[C---:B------:R-:W-:Y:S01]  /*92b0*/  ISETP.GE.AND P0, PT, R2.reuse, R238, PT ;  /* 0x000000ee0200720c */ /* 0x040fe20003f06270 */
[----:B------:R-:W-:Y:S01]  /*92c0*/  IMAD.IADD R3, R231, 0x1, -R2 ;  /* 0x00000001e7037824 */ /* 0x000fe200078e0a02 */
[C---:B------:R-:W-:Y:S01]  /*92d0*/  ISETP.GE.AND P6, PT, R2.reuse, R237, PT ;  /* 0x000000ed0200720c */ /* 0x040fe20003fc6270 */
[----:B------:R-:W-:Y:S01]  /*92e0*/  HMMA.16816.F32.BF16 R48, R16, R26, R204 ;  /* 0x0000001a1030723c */ /* 0x000fe200000418cc */
[C---:B------:R-:W-:Y:S01]  /*92f0*/  ISETP.GE.AND P5, PT, R2.reuse, R236, PT ;  /* 0x000000ec0200720c */ /* 0x040fe20003fa6270 */
[----:B------:R-:W-:Y:S01]  /*9300*/  IMAD.MOV.U32 R196, RZ, RZ, R242 ;  /* 0x000000ffffc47224 */ /* 0x000fe200078e00f2 */
[C---:B------:R-:W-:Y:S01]  /*9310*/  ISETP.GE.AND P1, PT, R2.reuse, R235, PT ;  /* 0x000000eb0200720c */ /* 0x040fe20003f26270 */
[----:B------:R-:W-:Y:S01]  /*9320*/  IMAD.MOV.U32 R197, RZ, RZ, R241 ;  /* 0x000000ffffc57224 */ /* 0x000fe200078e00f1 */
[C---:B------:R-:W-:Y:S01]  /*9330*/  ISETP.LT.OR P0, PT, R2.reuse, R230, P0 ;  /* 0x000000e60200720c */ /* 0x040fe20000701670 */
[----:B------:R-:W-:Y:S01]  /*9340*/  IMAD.MOV.U32 R101, RZ, RZ, R243 ;  /* 0x000000ffff657224 */ /* 0x000fe200078e00f3 */
        /* <DEDUP_REMOVED lines=8> */
[----:B------:R-:W-:Y:S01]  /*93d0*/  IABS R7, R2 ;  /* 0x0000000200077213 */ /* 0x000fe20000000000 */
[----:B------:R-:W-:-:S03]  /*93e0*/  IMAD.MOV.U32 R2, RZ, RZ, R5 ;  /* 0x000000ffff027224 */ /* 0x000fc600078e0005 */
[----:B------:R-:W-:Y:S02]  /*93f0*/  I2FP.F32.S32 R5, R3 ;  /* 0x0000000300057245 */ /* 0x000fe40000201400 */
[----:B------:R-:W-:Y:S02]  /*9400*/  I2FP.F32.S32 R2, R2 ;  /* 0x0000000200027245 */ /* 0x000fe40000201400 */
[----:B------:R-:W-:Y:S01]  /*9410*/  I2FP.F32.S32 R3, R4 ;  /* 0x0000000400037245 */ /* 0x000fe20000201400 */
[----:B------:R-:W-:Y:S01]  /*9420*/  FFMA.FTZ R5, R5, -UR19, R35 ;  /* 0x8000001305057c23 */ /* 0x000fe20008010023 */
[----:B------:R-:W-:Y:S01]  /*9430*/  I2FP.F32.S32 R7, R7 ;  /* 0x0000000700077245 */ /* 0x000fe20000201400 */
[----:B------:R-:W-:Y:S01]  /*9440*/  FFMA.FTZ R6, R2, -UR19, R33 ;  /* 0x8000001302067c23 */ /* 0x000fe20008010021 */
[----:B------:R-:W-:Y:S02]  /*9450*/  VIADD R2, R0, 0x8 ;  /* 0x0000000800027836 */ /* 0x000fe40000000000 */
[----:B------:R-:W-:Y:S01]  /*9460*/  FFMA.FTZ R4, R3, -UR19, R45 ;  /* 0x8000001303047c23 */ /* 0x000fe2000801002d */
[----:B------:R-:W-:Y:S01]  /*9470*/  FSEL R61, R5, -INF , !P6 ;  /* 0xff800000053d7808 */ /* 0x000fe20007000000 */
[----:B------:R-:W-:Y:S01]  /*9480*/  FFMA.FTZ R3, R7, -UR19, R47 ;  /* 0x8000001307037c23 */ /* 0x000fe2000801002f */
[--C-:B------:R-:W-:Y:S01]  /*9490*/  IMAD.IADD R21, R232, 0x1, -R2.reuse ;  /* 0x00000001e8157824 */ /* 0x100fe200078e0a02 */
[----:B------:R-:W-:Y:S01]  /*94a0*/  FSEL R60, R6, -INF , !P0 ;  /* 0xff800000063c7808 */ /* 0x000fe20004000000 */
[--C-:B------:R-:W-:Y:S01]  /*94b0*/  IMAD.IADD R20, R233, 0x1, -R2.reuse ;  /* 0x00000001e9147824 */ /* 0x100fe200078e0a02 */
[----:B------:R-:W-:Y:S01]  /*94c0*/  FSEL R62, R4, -INF , !P5 ;  /* 0xff800000043e7808 */ /* 0x000fe20006800000 */
[----:B------:R-:W-:Y:S01]  /*94d0*/  HMMA.16816.F32.BF16 R44, R16, R40, R200 ;  /* 0x00000028102c723c */ /* 0x000fe200000418c8 */
[----:B------:R-:W-:Y:S01]  /*94e0*/  FSEL R63, R3, -INF , !P1 ;  /* 0xff800000033f7808 */ /* 0x000fe20004800000 */
[----:B------:R-:W-:Y:S01]  /*94f0*/  IMAD.IADD R3, R231, 0x1, -R2 ;  /* 0x00000001e7037824 */ /* 0x000fe200078e0a02 */
[C---:B------:R-:W-:Y:S01]  /*9500*/  ISETP.GE.AND P0, PT, R2.reuse, R238, PT ;  /* 0x000000ee0200720c */ /* 0x040fe20003f06270 */
[----:B------:R-:W1:Y:S01]  /*9510*/  LDSM.16.M88.4 R4, [R223+0x8400] ;  /* 0x00840000df04783b */ /* 0x000e620000000200 */
[----:B------:R-:W-:-:S02]  /*9520*/  ISETP.GE.AND P6, PT, R2, R237, PT ;  /* 0x000000ed0200720c */ /* 0x000fc40003fc6270 */
[C---:B------:R-:W-:Y:S02]  /*9530*/  ISETP.GE.AND P5, PT, R2.reuse, R236, PT ;  /* 0x000000ec0200720c */ /* 0x040fe40003fa6270 */
[C---:B------:R-:W-:Y:S02]  /*9540*/  ISETP.GE.AND P1, PT, R2.reuse, R235, PT ;  /* 0x000000eb0200720c */ /* 0x040fe40003f26270 */
[----:B------:R-:W-:Y:S02]  /*9550*/  IABS R22, R21 ;  /* 0x0000001500167213 */ /* 0x000fe40000000000 */
[C---:B------:R-:W-:Y:S02]  /*9560*/  ISETP.LT.OR P0, PT, R2.reuse, R230, P0 ;  /* 0x000000e60200720c */ /* 0x040fe40000701670 */
[C---:B------:R-:W-:Y:S02]  /*9570*/  ISETP.LT.OR P6, PT, R2.reuse, R229, P6 ;  /* 0x000000e50200720c */ /* 0x040fe400037c1670 */
[----:B------:R-:W-:-:S02]  /*9580*/  ISETP.LT.OR P5, PT, R2, R228, P5 ;  /* 0x000000e40200720c */ /* 0x000fc40002fa1670 */
[----:B------:R-:W-:Y:S01]  /*9590*/  ISETP.LT.OR P1, PT, R2, R227, P1 ;  /* 0x000000e30200720c */ /* 0x000fe20000f21670 */
[----:B------:R-:W-:Y:S01]  /*95a0*/  IMAD.IADD R2, R234, 0x1, -R2 ;  /* 0x00000001ea027824 */ /* 0x000fe200078e0a02 */
[----:B------:R-:W-:Y:S02]  /*95b0*/  IABS R21, R20 ;  /* 0x0000001400157213 */ /* 0x000fe40000000000 */
[----:B------:R-:W-:Y:S02]  /*95c0*/  IABS R20, R3 ;  /* 0x0000000300147213 */ /* 0x000fe40000000000 */
[----:B------:R-:W-:Y:S01]  /*95d0*/  IABS R23, R2 ;  /* 0x0000000200177213 */ /* 0x000fe20000000000 */
[----:B------:R-:W-:Y:S02]  /*95e0*/  IMAD.MOV.U32 R3, RZ, RZ, R21 ;  /* 0x000000ffff037224 */ /* 0x000fe400078e0015 */
[----:B------:R-:W-:Y:S01]  /*95f0*/  IMAD.MOV.U32 R2, RZ, RZ, R22 ;  /* 0x000000ffff027224 */ /* 0x000fe200078e0016 */
[----:B------:R-:W-:-:S02]  /*9600*/  I2FP.F32.S32 R23, R23 ;  /* 0x0000001700177245 */ /* 0x000fc40000201400 */
[----:B------:R-:W-:Y:S02]  /*9610*/  I2FP.F32.S32 R21, R3 ;  /* 0x0000000300157245 */ /* 0x000fe40000201400 */
[----:B------:R-:W-:Y:S02]  /*9620*/  I2FP.F32.S32 R3, R20 ;  /* 0x0000001400037245 */ /* 0x000fe40000201400 */
[----:B------:R-:W-:Y:S01]  /*9630*/  I2FP.F32.S32 R2, R2 ;  /* 0x0000000200027245 */ /* 0x000fe20000201400 */
[----:B------:R-:W-:Y:S02]  /*9640*/  FFMA.FTZ R21, R21, -UR19, R30 ;  /* 0x8000001315157c23 */ /* 0x000fe4000801001e */
[----:B------:R-:W-:Y:S01]  /*9650*/  FFMA.FTZ R20, R3, -UR19, R36 ;  /* 0x8000001303147c23 */ /* 0x000fe20008010024 */
[----:B------:R-:W-:Y:S01]  /*9660*/  FFMA.FTZ R3, R23, -UR19, R38 ;  /* 0x8000001317037c23 */ /* 0x000fe20008010026 */
[----:B------:R-:W-:Y:S01]  /*9670*/  FFMA.FTZ R22, R2, -UR19, R28 ;  /* 0x8000001302167c23 */ /* 0x000fe2000801001c */
[----:B------:R-:W-:Y:S01]  /*9680*/  VIADD R2, R0, 0x9 ;  /* 0x0000000900027836 */ /* 0x000fe20000000000 */
[----:B------:R-:W-:-:S02]  /*9690*/  FSEL R57, R21, -INF , !P6 ;  /* 0xff80000015397808 */ /* 0x000fc40007000000 */
[----:B------:R-:W-:Y:S01]  /*96a0*/  FSEL R58, R20, -INF , !P5 ;  /* 0xff800000143a7808 */ /* 0x000fe20006800000 */
[--C-:B------:R-:W-:Y:S01]  /*96b0*/  IMAD.IADD R20, R233, 0x1, -R2.reuse ;  /* 0x00000001e9147824 */ /* 0x100fe200078e0a02 */
[----:B------:R-:W-:Y:S01]  /*96c0*/  FSEL R56, R22, -INF , !P0 ;  /* 0xff80000016387808 */ /* 0x000fe20004000000 */
[--C-:B------:R-:W-:Y:S01]  /*96d0*/  IMAD.IADD R21, R232, 0x1, -R2.reuse ;  /* 0x00000001e8157824 */ /* 0x100fe200078e0a02 */
[----:B------:R-:W-:Y:S01]  /*96e0*/  FSEL R59, R3, -INF , !P1 ;  /* 0xff800000033b7808 */ /* 0x000fe20004800000 */
[----:B------:R-:W-:Y:S01]  /*96f0*/  IMAD.IADD R3, R231, 0x1, -R2 ;  /* 0x00000001e7037824 */ /* 0x000fe200078e0a02 */
[C---:B------:R-:W-:Y:S01]  /*9700*/  ISETP.GE.AND P0, PT, R2.reuse, R238, PT ;  /* 0x000000ee0200720c */ /* 0x040fe20003f06270 */
[----:B-1----:R-:W-:Y:S01]  /*9710*/  HMMA.16816.F32.BF16 R24, R12, R4, R52 ;  /* 0x000000040c18723c */ /* 0x002fe20000041834 */
[C---:B------:R-:W-:Y:S02]  /*9720*/  ISETP.GE.AND P6, PT, R2.reuse, R237, PT ;  /* 0x000000ed0200720c */ /* 0x040fe40003fc6270 */
[----:B------:R-:W-:-:S02]  /*9730*/  ISETP.GE.AND P5, PT, R2, R236, PT ;  /* 0x000000ec0200720c */ /* 0x000fc40003fa6270 */
[C---:B------:R-:W-:Y:S01]  /*9740*/  ISETP.GE.AND P1, PT, R2.reuse, R235, PT ;  /* 0x000000eb0200720c */ /* 0x040fe20003f26270 */
[----:B------:R-:W-:Y:S01]  /*9750*/  HMMA.16816.F32.BF16 R32, R8, R4, R188 ;  /* 0x000000040820723c */ /* 0x000fe200000418bc */
[C---:B------:R-:W-:Y:S02]  /*9760*/  ISETP.LT.OR P0, PT, R2.reuse, R230, P0 ;  /* 0x000000e60200720c */ /* 0x040fe40000701670 */
[C---:B------:R-:W-:Y:S02]  /*9770*/  ISETP.LT.OR P6, PT, R2.reuse, R229, P6 ;  /* 0x000000e50200720c */ /* 0x040fe400037c1670 */
[C---:B------:R-:W-:Y:S02]  /*9780*/  ISETP.LT.OR P5, PT, R2.reuse, R228, P5 ;  /* 0x000000e40200720c */ /* 0x040fe40002fa1670 */
[----:B------:R-:W-:Y:S01]  /*9790*/  ISETP.LT.OR P1, PT, R2, R227, P1 ;  /* 0x000000e30200720c */ /* 0x000fe20000f21670 */
[----:B------:R-:W-:Y:S01]  /*97a0*/  IMAD.IADD R2, R234, 0x1, -R2 ;  /* 0x00000001ea027824 */ /* 0x000fe200078e0a02 */
[----:B------:R-:W-:-:S02]  /*97b0*/  IABS R23, R20 ;  /* 0x0000001400177213 */ /* 0x000fc40000000000 */
        /* <DEDUP_REMOVED lines=10> */
[----:B------:R-:W-:Y:S02]  /*9860*/  FFMA.FTZ R4, R3, -UR19, R37 ;  /* 0x8000001303047c23 */ /* 0x000fe40008010025 */
[----:B------:R-:W-:Y:S01]  /*9870*/  FFMA.FTZ R20, R2, -UR19, R29 ;  /* 0x8000001302147c23 */ /* 0x000fe2000801001d */
[----:B------:R-:W-:-:S02]  /*9880*/  VIADD R2, R0, 0x10 ;  /* 0x0000001000027836 */ /* 0x000fc40000000000 */
[----:B------:R-:W-:Y:S01]  /*9890*/  FFMA.FTZ R3, R22, -UR19, R39 ;  /* 0x8000001316037c23 */ /* 0x000fe20008010027 */
[----:B------:R-:W-:Y:S01]  /*98a0*/  FSEL R55, R5, -INF , !P6 ;  /* 0xff80000005377808 */ /* 0x000fe20007000000 */
[-C--:B------:R-:W-:Y:S01]  /*98b0*/  HMMA.16816.F32.BF16 R36, R8, R6.reuse, R180 ;  /* 0x000000060824723c */ /* 0x080fe200000418b4 */
[----:B------:R-:W-:Y:S01]  /*98c0*/  FSEL R52, R20, -INF , !P0 ;  /* 0xff80000014347808 */ /* 0x000fe20004000000 */
[--C-:B------:R-:W-:Y:S01]  /*98d0*/  IMAD.IADD R5, R232, 0x1, -R2.reuse ;  /* 0x00000001e8057824 */ /* 0x100fe200078e0a02 */
[----:B------:R-:W-:Y:S01]  /*98e0*/  FSEL R53, R4, -INF , !P5 ;  /* 0xff80000004357808 */ /* 0x000fe20006800000 */
[--C-:B------:R-:W-:Y:S01]  /*98f0*/  IMAD.IADD R4, R233, 0x1, -R2.reuse ;  /* 0x00000001e9047824 */ /* 0x100fe200078e0a02 */
[----:B------:R-:W-:Y:S01]  /*9900*/  FSEL R54, R3, -INF , !P1 ;  /* 0xff80000003367808 */ /* 0x000fe20004800000 */
[----:B------:R-:W-:Y:S01]  /*9910*/  IMAD.IADD R3, R231, 0x1, -R2 ;  /* 0x00000001e7037824 */ /* 0x000fe200078e0a02 */
[C---:B------:R-:W-:Y:S01]  /*9920*/  ISETP.GE.AND P0, PT, R2.reuse, R238, PT ;  /* 0x000000ee0200720c */ /* 0x040fe20003f06270 */
[----:B------:R-:W-:Y:S01]  /*9930*/  HMMA.16816.F32.BF16 R28, R12, R6, R48 ;  /* 0x000000060c1c723c */ /* 0x000fe20000041830 */
[C---:B------:R-:W-:Y:S01]  /*9940*/  ISETP.GE.AND P6, PT, R2.reuse, R237, PT ;  /* 0x000000ed0200720c */ /* 0x040fe20003fc6270 */
[----:B------:R-:W-:Y:S01]  /*9950*/  IMAD.MOV.U32 R180, RZ, RZ, R198 ;  /* 0x000000ffffb47224 */ /* 0x000fe200078e00c6 */
[C---:B------:R-:W-:Y:S01]  /*9960*/  ISETP.GE.AND P5, PT, R2.reuse, R236, PT ;  /* 0x000000ec0200720c */ /* 0x040fe20003fa6270 */
[----:B------:R-:W-:Y:S01]  /*9970*/  IMAD.MOV.U32 R182, RZ, RZ, R196 ;  /* 0x000000ffffb67224 */ /* 0x000fe200078e00c4 */
[C---:B------:R-:W-:Y:S01]  /*9980*/  ISETP.GE.AND P1, PT, R2.reuse, R235, PT ;  /* 0x000000eb0200720c */ /* 0x040fe20003f26270 */
[----:B------:R-:W-:Y:S01]  /*9990*/  IMAD.MOV.U32 R181, RZ, RZ, R197 ;  /* 0x000000ffffb57224 */ /* 0x000fe200078e00c5 */
[C---:B------:R-:W-:Y:S01]  /*99a0*/  ISETP.LT.OR P0, PT, R2.reuse, R230, P0 ;  /* 0x000000e60200720c */ /* 0x040fe20000701670 */
[----:B------:R-:W-:Y:S01]  /*99b0*/  HMMA.16816.F32.BF16 R48, R16, R42, R208 ;  /* 0x0000002a1030723c */ /* 0x000fe200000418d0 */
[C---:B------:R-:W-:Y:S01]  /*99c0*/  ISETP.LT.OR P6, PT, R2.reuse, R229, P6 ;  /* 0x000000e50200720c */ /* 0x040fe200037c1670 */
[----:B------:R-:W-:Y:S01]  /*99d0*/  IMAD.MOV.U32 R183, RZ, RZ, R101 ;  /* 0x000000ffffb77224 */ /* 0x000fe200078e0065 */
[----:B------:R-:W-:-:S02]  /*99e0*/  ISETP.LT.OR P5, PT, R2, R228, P5 ;  /* 0x000000e40200720c */ /* 0x000fc40002fa1670 */
[----:B------:R-:W-:Y:S01]  /*99f0*/  ISETP.LT.OR P1, PT, R2, R227, P1 ;  /* 0x000000e30200720c */ /* 0x000fe20000f21670 */
[----:B------:R-:W-:Y:S01]  /*9a00*/  IMAD.IADD R2, R234, 0x1, -R2 ;  /* 0x00000001ea027824 */ /* 0x000fe200078e0a02 */
[----:B------:R-:W-:Y:S01]  /*9a10*/  IABS R20, R4 ;  /* 0x0000000400147213 */ /* 0x000fe20000000000 */
[----:B------:R-:W-:Y:S01]  /*9a20*/  HMMA.16816.F32.BF16 R40, R16, R192, R212 ;  /* 0x000000c01028723c */ /* 0x000fe200000418d4 */
[----:B------:R-:W-:Y:S02]  /*9a30*/  IABS R21, R5 ;  /* 0x0000000500157213 */ /* 0x000fe40000000000 */
[----:B------:R-:W-:Y:S02]  /*9a40*/  IABS R5, R2 ;  /* 0x0000000200057213 */ /* 0x000fe40000000000 */
[----:B------:R-:W-:Y:S01]  /*9a50*/  IABS R4, R3 ;  /* 0x0000000300047213 */ /* 0x000fe20000000000 */
[----:B------:R-:W-:Y:S02]  /*9a60*/  IMAD.MOV.U32 R3, RZ, RZ, R20 ;  /* 0x000000ffff037224 */ /* 0x000fe400078e0014 */
[----:B------:R-:W-:-:S02]  /*9a70*/  IMAD.MOV.U32 R2, RZ, RZ, R21 ;  /* 0x000000ffff027224 */ /* 0x000fc400078e0015 */
[----:B------:R-:W-:Y:S01]  /*9a80*/  IMAD.MOV.U32 R21, RZ, RZ, R5 ;  /* 0x000000ffff157224 */ /* 0x000fe200078e0005 */
        /* <DEDUP_REMOVED lines=9> */
[----:B------:R-:W-:Y:S02]  /*9b20*/  FSEL R189, R5, -INF , !P6 ;  /* 0xff80000005bd7808 */ /* 0x000fe40007000000 */
[----:B------:R-:W-:Y:S01]  /*9b30*/  FSEL R199, R20, -INF , !P0 ;  /* 0xff80000014c77808 */ /* 0x000fe20004000000 */
[--C-:B------:R-:W-:Y:S01]  /*9b40*/  IMAD.IADD R5, R232, 0x1, -R2.reuse ;  /* 0x00000001e8057824 */ /* 0x100fe200078e0a02 */
[----:B------:R-:W-:Y:S01]  /*9b50*/  FSEL R204, R4, -INF , !P5 ;  /* 0xff80000004cc7808 */ /* 0x000fe20006800000 */
[--C-:B------:R-:W-:Y:S01]  /*9b60*/  IMAD.IADD R4, R233, 0x1, -R2.reuse ;  /* 0x00000001e9047824 */ /* 0x100fe200078e0a02 */
[----:B------:R-:W-:Y:S01]  /*9b70*/  FSEL R217, R3, -INF , !P1 ;  /* 0xff80000003d97808 */ /* 0x000fe20004800000 */
[----:B------:R-:W-:Y:S01]  /*9b80*/  IMAD.IADD R3, R231, 0x1, -R2 ;  /* 0x00000001e7037824 */ /* 0x000fe200078e0a02 */
[C---:B------:R-:W-:Y:S02]  /*9b90*/  ISETP.GE.AND P0, PT, R2.reuse, R238, PT ;  /* 0x000000ee0200720c */ /* 0x040fe40003f06270 */
[----:B------:R-:W-:-:S02]  /*9ba0*/  ISETP.GE.AND P6, PT, R2, R237, PT ;  /* 0x000000ed0200720c */ /* 0x000fc40003fc6270 */
[C---:B------:R-:W-:Y:S02]  /*9bb0*/  ISETP.GE.AND P5, PT, R2.reuse, R236, PT ;  /* 0x000000ec0200720c */ /* 0x040fe40003fa6270 */
[C---:B------:R-:W-:Y:S02]  /*9bc0*/  ISETP.GE.AND P1, PT, R2.reuse, R235, PT ;  /* 0x000000eb0200720c */ /* 0x040fe40003f26270 */
        /* <DEDUP_REMOVED lines=23> */
[----:B------:R-:W-:Y:S01]  /*9d40*/  IMAD.IADD R20, R233, 0x1, -R2 ;  /* 0x00000001e9147824 */ /* 0x000fe200078e0a02 */
[----:B------:R-:W-:-:S02]  /*9d50*/  FSEL R198, R4, -INF , !P5 ;  /* 0xff80000004c67808 */ /* 0x000fc40006800000 */
[----:B------:R-:W-:Y:S01]  /*9d60*/  FSEL R216, R3, -INF , !P1 ;  /* 0xff80000003d87808 */ /* 0x000fe20004800000 */
[----:B------:R-:W-:Y:S01]  /*9d70*/  IMAD.IADD R3, R231, 0x1, -R2 ;  /* 0x00000001e7037824 */ /* 0x000fe200078e0a02 */
[C---:B------:R-:W-:Y:S01]  /*9d80*/  ISETP.GE.AND P0, PT, R2.reuse, R238, PT ;  /* 0x000000ee0200720c */ /* 0x040fe20003f06270 */
[----:B------:R-:W1:Y:S01]  /*9d90*/  LDSM.16.M88.4 R4, [R223+0x8800] ;  /* 0x00880000df04783b */ /* 0x000e620000000200 */
[C---:B------:R-:W-:Y:S02]  /*9da0*/  ISETP.GE.AND P6, PT, R2.reuse, R237, PT ;  /* 0x000000ed0200720c */ /* 0x040fe40003fc6270 */
[C---:B------:R-:W-:Y:S02]  /*9db0*/  ISETP.GE.AND P5, PT, R2.reuse, R236, PT ;  /* 0x000000ec0200720c */ /* 0x040fe40003fa6270 */
[----:B------:R-:W-:Y:S02]  /*9dc0*/  ISETP.GE.AND P1, PT, R2, R235, PT ;  /* 0x000000eb0200720c */ /* 0x000fe40003f26270 */
[----:B------:R-:W-:-:S02]  /*9dd0*/  IABS R22, R21 ;  /* 0x0000001500167213 */ /* 0x000fc40000000000 */
[C---:B------:R-:W-:Y:S02]  /*9de0*/  ISETP.LT.OR P0, PT, R2.reuse, R230, P0 ;  /* 0x000000e60200720c */ /* 0x040fe40000701670 */
[C---:B------:R-:W-:Y:S02]  /*9df0*/  ISETP.LT.OR P6, PT, R2.reuse, R229, P6 ;  /* 0x000000e50200720c */ /* 0x040fe400037c1670 */
[C---:B------:R-:W-:Y:S02]  /*9e00*/  ISETP.LT.OR P5, PT, R2.reuse, R228, P5 ;  /* 0x000000e40200720c */ /* 0x040fe40002fa1670 */
[----:B------:R-:W-:Y:S01]  /*9e10*/  ISETP.LT.OR P1, PT, R2, R227, P1 ;  /* 0x000000e30200720c */ /* 0x000fe20000f21670 */
[----:B------:R-:W-:Y:S01]  /*9e20*/  IMAD.IADD R2, R234, 0x1, -R2 ;  /* 0x00000001ea027824 */ /* 0x000fe200078e0a02 */
[----:B------:R-:W-:Y:S02]  /*9e30*/  IABS R21, R20 ;  /* 0x0000001400157213 */ /* 0x000fe40000000000 */
[----:B------:R-:W-:-:S02]  /*9e40*/  IABS R20, R3 ;  /* 0x0000000300147213 */ /* 0x000fc40000000000 */
[----:B------:R-:W-:Y:S01]  /*9e50*/  IABS R23, R2 ;  /* 0x0000000200177213 */ /* 0x000fe20000000000 */
[----:B------:R-:W-:Y:S02]  /*9e60*/  IMAD.MOV.U32 R3, RZ, RZ, R21 ;  /* 0x000000ffff037224 */ /* 0x000fe400078e0015 */
[----:B------:R-:W-:Y:S01]  /*9e70*/  IMAD.MOV.U32 R2, RZ, RZ, R22 ;  /* 0x000000ffff027224 */ /* 0x000fe200078e0016 */
[----:B------:R-:W-:Y:S02]  /*9e80*/  I2FP.F32.S32 R23, R23 ;  /* 0x0000001700177245 */ /* 0x000fe40000201400 */
[----:B------:R-:W-:Y:S02]  /*9e90*/  I2FP.F32.S32 R21, R3 ;  /* 0x0000000300157245 */ /* 0x000fe40000201400 */
[----:B------:R-:W-:Y:S02]  /*9ea0*/  I2FP.F32.S32 R3, R20 ;  /* 0x0000001400037245 */ /* 0x000fe40000201400 */
[----:B------:R-:W-:Y:S01]  /*9eb0*/  I2FP.F32.S32 R2, R2 ;  /* 0x0000000200027245 */ /* 0x000fe20000201400 */
[----:B------:R-:W-:-:S02]  /*9ec0*/  FFMA.FTZ R21, R21, -UR19, R30 ;  /* 0x8000001315157c23 */ /* 0x000fc4000801001e */
[----:B------:R-:W-:Y:S01]  /*9ed0*/  FFMA.FTZ R20, R3, -UR19, R36 ;  /* 0x8000001303147c23 */ /* 0x000fe20008010024 */
[----:B------:R-:W-:Y:S01]  /*9ee0*/  FFMA.FTZ R3, R23, -UR19, R38 ;  /* 0x8000001317037c23 */ /* 0x000fe20008010026 */
[----:B------:R-:W-:Y:S01]  /*9ef0*/  FFMA.FTZ R22, R2, -UR19, R28 ;  /* 0x8000001302167c23 */ /* 0x000fe2000801001c */
[----:B------:R-:W-:Y:S01]  /*9f00*/  VIADD R2, R0, 0x19 ;  /* 0x0000001900027836 */ /* 0x000fe20000000000 */
[----:B------:R-:W-:Y:S02]  /*9f10*/  FSEL R240, R21, -INF , !P6 ;  /* 0xff80000015f07808 */ /* 0x000fe40007000000 */
        /* <DEDUP_REMOVED lines=8> */
[----:B------:R-:W-:-:S02]  /*9fa0*/  ISETP.GE.AND P6, PT, R2, R237, PT ;  /* 0x000000ed0200720c */ /* 0x000fc40003fc6270 */
[C---:B------:R-:W-:Y:S02]  /*9fb0*/  ISETP.GE.AND P5, PT, R2.reuse, R236, PT ;  /* 0x000000ec0200720c */ /* 0x040fe40003fa6270 */
        /* <DEDUP_REMOVED lines=45> */
[----:B------:R-:W-:Y:S01]  /*a290*/  IMAD.MOV.U32 R2, RZ, RZ, R21 ;  /* 0x000000ffff027224 */ /* 0x000fe200078e0015 */
[----:B------:R-:W-:Y:S02]  /*a2a0*/  I2FP.F32.S32 R4, R4 ;  /* 0x0000000400047245 */ /* 0x000fe40000201400 */
[----:B------:R-:W-:Y:S02]  /*a2b0*/  I2FP.F32.S32 R3, R3 ;  /* 0x0000000300037245 */ /* 0x000fe40000201400 */
[----:B------:R-:W-:Y:S01]  /*a2c0*/  I2FP.F32.S32 R2, R2 ;  /* 0x0000000200027245 */ /* 0x000fe20000201400 */
[----:B------:R-:W-:Y:S01]  /*a2d0*/  FFMA.FTZ R4, R4, -UR19, R32 ;  /* 0x8000001304047c23 */ /* 0x000fe20008010020 */
[----:B------:R-:W-:Y:S01]  /*a2e0*/  I2FP.F32.S32 R21, R5 ;  /* 0x0000000500157245 */ /* 0x000fe20000201400 */
[----:B------:R-:W-:-:S02]  /*a2f0*/  FFMA.FTZ R5, R3, -UR19, R26 ;  /* 0x8000001303057c23 */ /* 0x000fc4000801001a */
[----:B------:R-:W-:Y:S01]  /*a300*/  FFMA.FTZ R20, R2, -UR19, R24 ;  /* 0x8000001302147c23 */ /* 0x000fe20008010018 */
[----:B------:R-:W-:Y:S02]  /*a310*/  VIADD R2, R0, 0x21 ;  /* 0x0000002100027836 */ /* 0x000fe40000000000 */
        /* <DEDUP_REMOVED lines=8> */
[----:B------:R-:W-:-:S02]  /*a3a0*/  ISETP.GE.AND P0, PT, R2, R238, PT ;  /* 0x000000ee0200720c */ /* 0x000fc40003f06270 */
[C---:B------:R-:W-:Y:S02]  /*a3b0*/  ISETP.GE.AND P6, PT, R2.reuse, R237, PT ;  /* 0x000000ed0200720c */ /* 0x040fe40003fc6270 */
[C---:B------:R-:W-:Y:S02]  /*a3c0*/  ISETP.GE.AND P5, PT, R2.reuse, R236, PT ;  /* 0x000000ec0200720c */ /* 0x040fe40003fa6270 */
[C---:B------:R-:W-:Y:S02]  /*a3d0*/  ISETP.GE.AND P1, PT, R2.reuse, R235, PT ;  /* 0x000000eb0200720c */ /* 0x040fe40003f26270 */
        /* <DEDUP_REMOVED lines=21> */
[----:B------:R-:W-:Y:S01]  /*a530*/  HMMA.16816.F32.BF16 R32, R16, R194, R248 ;  /* 0x000000c21020723c */ /* 0x000fe200000418f8 */
[----:B------:R-:W-:Y:S01]  /*a540*/  FSEL R244, R6, -INF , !P0 ;  /* 0xff80000006f47808 */ /* 0x000fe20004000000 */
[--C-:B------:R-:W-:Y:S01]  /*a550*/  IMAD.IADD R20, R233, 0x1, -R2.reuse ;  /* 0x00000001e9147824 */ /* 0x100fe200078e0a02 */
[----:B------:R-:W-:Y:S01]  /*a560*/  FSEL R208, R4, -INF , !P5 ;  /* 0xff80000004d07808 */ /* 0x000fe20006800000 */
[--C-:B------:R-:W-:Y:S01]  /*a570*/  IMAD.IADD R21, R232, 0x1, -R2.reuse ;  /* 0x00000001e8157824 */ /* 0x100fe200078e0a02 */
[----:B------:R-:W-:Y:S01]  /*a580*/  FSEL R211, R3, -INF , !P1 ;  /* 0xff80000003d37808 */ /* 0x000fe20004800000 */
[----:B------:R-:W-:Y:S01]  /*a590*/  IMAD.IADD R3, R231, 0x1, -R2 ;  /* 0x00000001e7037824 */ /* 0x000fe200078e0a02 */
[C---:B------:R-:W-:Y:S01]  /*a5a0*/  ISETP.GE.AND P0, PT, R2.reuse, R238, PT ;  /* 0x000000ee0200720c */ /* 0x040fe20003f06270 */
[----:B------:R-:W1:Y:S01]  /*a5b0*/  LDSM.16.M88.4 R4, [R223+0x8c00] ;  /* 0x008c0000df04783b */ /* 0x000e620000000200 */
[----:B------:R-:W-:Y:S01]  /*a5c0*/  ISETP.GE.AND P6, PT, R2, R237, PT ;  /* 0x000000ed0200720c */ /* 0x000fe20003fc6270 */
[----:B------:R-:W-:-:S04]  /*a5d0*/  DEPBAR.LE SB0, 0x0 ;  /* 0x000080000000791a */ /* 0x000fc80000000000 */
[----:B------:R-:W-:Y:S01]  /*a5e0*/  BAR.SYNC.DEFER_BLOCKING 0x0 ;  /* 0x0000000000007b1d */ /* 0x000fe20000010000 */
        /* <DEDUP_REMOVED lines=23> */
[-C--:B-1----:R-:W-:Y:S01]  /*a760*/  HMMA.16816.F32.BF16 R20, R12, R4.reuse, R40 ;  /* 0x000000040c14723c */ /* 0x082fe20000041828 */
        /* <DEDUP_REMOVED lines=53> */
[----:B------:R-:W-:Y:S02]  /*aac0*/  IMAD.MOV.U32 R3, RZ, RZ, R16 ;  /* 0x000000ffff037224 */ /* 0x000fe400078e0010 */
[----:B------:R-:W-:Y:S01]  /*aad0*/  IMAD.MOV.U32 R28, RZ, RZ, R5 ;  /* 0x000000ffff1c7224 */ /* 0x000fe200078e0005 */
[----:B------:R-:W-:Y:S01]  /*aae0*/  I2FP.F32.S32 R2, R2 ;  /* 0x0000000200027245 */ /* 0x000fe20000201400 */
[----:B------:R-:W-:Y:S01]  /*aaf0*/  HMMA.16816.F32.BF16 R16, R8, R6, R180 ;  /* 0x000000060810723c */ /* 0x000fe200000418b4 */
[----:B------:R-:W-:-:S02]  /*ab00*/  I2FP.F32.S32 R5, R3 ;  /* 0x0000000300057245 */ /* 0x000fc40000201400 */
[----:B------:R-:W-:Y:S02]  /*ab10*/  I2FP.F32.S32 R4, R4 ;  /* 0x0000000400047245 */ /* 0x000fe40000201400 */
[----:B------:R-:W-:Y:S01]  /*ab20*/  I2FP.F32.S32 R3, R28 ;  /* 0x0000001c00037245 */ /* 0x000fe20000201400 */
[----:B------:R-:W-:Y:S01]  /*ab30*/  FFMA.FTZ R5, R5, -UR19, R22 ;  /* 0x8000001305057c23 */ /* 0x000fe20008010016 */
[----:B------:R-:W-:Y:S01]  /*ab40*/  FFMA.FTZ R8, R2, -UR19, R20 ;  /* 0x8000001302087c23 */ /* 0x000fe20008010014 */
        /* <DEDUP_REMOVED lines=21> */
[----:B------:R-:W-:Y:S02]  /*aca0*/  IABS R4, R3 ;  /* 0x0000000300047213 */ /* 0x000fe40000000000 */
[----:B------:R-:W-:Y:S01]  /*acb0*/  IABS R3, R2 ;  /* 0x0000000200037213 */ /* 0x000fe20000000000 */
[----:B------:R-:W-:Y:S01]  /*acc0*/  IMAD.MOV.U32 R2, RZ, RZ, R8 ;  /* 0x000000ffff027224 */ /* 0x000fe200078e0008 */
[----:B------:R-:W-:-:S02]  /*acd0*/  I2FP.F32.S32 R5, R5 ;  /* 0x0000000500057245 */ /* 0x000fc40000201400 */
[----:B------:R-:W-:Y:S02]  /*ace0*/  I2FP.F32.S32 R4, R4 ;  /* 0x0000000400047245 */ /* 0x000fe40000201400 */
[----:B------:R-:W-:Y:S01]  /*acf0*/  I2FP.F32.S32 R2, R2 ;  /* 0x0000000200027245 */ /* 0x000fe20000201400 */
[----:B------:R-:W-:Y:S01]  /*ad00*/  FFMA.FTZ R5, R5, -UR19, R23 ;  /* 0x8000001305057c23 */ /* 0x000fe20008010017 */
[----:B------:R-:W-:Y:S01]  /*ad10*/  I2FP.F32.S32 R3, R3 ;  /* 0x0000000300037245 */ /* 0x000fe20000201400 */
[----:B------:R-:W-:Y:S02]  /*ad20*/  FFMA.FTZ R4, R4, -UR19, R25 ;  /* 0x8000001304047c23 */ /* 0x000fe40008010019 */
[----:B------:R-:W-:Y:S01]  /*ad30*/  FFMA.FTZ R6, R2, -UR19, R21 ;  /* 0x8000001302067c23 */ /* 0x000fe20008010015 */
[C---:B------:R-:W-:Y:S02]  /*ad40*/  VIADD R2, R0.reuse, 0x38 ;  /* 0x0000003800027836 */ /* 0x040fe40000000000 */
[----:B------:R-:W-:Y:S01]  /*ad50*/  FFMA.FTZ R3, R3, -UR19, R27 ;  /* 0x8000001303037c23 */ /* 0x000fe2000801001b */
[----:B------:R-:W-:Y:S01]  /*ad60*/  FSEL R250, R5, -INF , !P6 ;  /* 0xff80000005fa7808 */ /* 0x000fe20007000000 */
[----:B------:R-:W-:Y:S01]  /*ad70*/  VIADD R0, R0, 0x39 ;  /* 0x0000003900007836 */ /* 0x000fe20000000000 */
[----:B------:R-:W-:Y:S01]  /*ad80*/  FSEL R194, R6, -INF , !P0 ;  /* 0xff80000006c27808 */ /* 0x000fe20004000000 */
[--C-:B------:R-:W-:Y:S01]  /*ad90*/  IMAD.IADD R6, R232, 0x1, -R2.reuse ;  /* 0x00000001e8067824 */ /* 0x100fe200078e0a02 */
[----:B------:R-:W-:Y:S01]  /*ada0*/  FSEL R213, R4, -INF , !P5 ;  /* 0xff80000004d57808 */ /* 0x000fe20006800000 */
[--C-:B------:R-:W-:Y:S01]  /*adb0*/  IMAD.IADD R5, R233, 0x1, -R2.reuse ;  /* 0x00000001e9057824 */ /* 0x100fe200078e0a02 */
[----:B------:R-:W-:Y:S01]  /*adc0*/  FSEL R219, R3, -INF , !P1 ;  /* 0xff80000003db7808 */ /* 0x000fe20004800000 */
[----:B------:R-:W-:Y:S01]  /*add0*/  IMAD.IADD R4, R231, 0x1, -R2 ;  /* 0x00000001e7047824 */ /* 0x000fe200078e0a02 */
[----:B------:R-:W-:Y:S01]  /*ade0*/  ISETP.GE.AND P0, PT, R2, R238, PT ;  /* 0x000000ee0200720c */ /* 0x000fe20003f06270 */
[----:B------:R-:W-:Y:S01]  /*adf0*/  IMAD.IADD R3, R232, 0x1, -R0 ;  /* 0x00000001e8037824 */ /* 0x000fe200078e0a00 */
        /* <DEDUP_REMOVED lines=12> */
[----:B------:R-:W-:Y:S02]  /*aec0*/  IABS R8, R2 ;  /* 0x0000000200087213 */ /* 0x000fe40000000000 */
[----:B------:R-:W-:Y:S01]  /*aed0*/  IABS R2, R3 ;  /* 0x0000000300027213 */ /* 0x000fe20000000000 */
[----:B------:R-:W-:Y:S01]  /*aee0*/  IMAD.MOV.U32 R3, RZ, RZ, R7 ;  /* 0x000000ffff037224 */ /* 0x000fe200078e0007 */
[----:B------:R-:W-:Y:S01]  /*aef0*/  I2FP.F32.S32 R5, R5 ;  /* 0x0000000500057245 */ /* 0x000fe20000201400 */
[----:B------:R-:W-:Y:S01]  /*af00*/  IMAD.MOV.U32 R7, RZ, RZ, R4 ;  /* 0x000000ffff077224 */ /* 0x000fe200078e0004 */
[----:B------:R-:W-:Y:S01]  /*af10*/  I2FP.F32.S32 R4, R2 ;  /* 0x0000000200047245 */ /* 0x000fe20000201400 */
[----:B------:R-:W-:Y:S01]  /*af20*/  IMAD.MOV.U32 R6, RZ, RZ, R8 ;  /* 0x000000ffff067224 */ /* 0x000fe200078e0008 */
[----:B------:R-:W-:Y:S01]  /*af30*/  I2FP.F32.S32 R3, R3 ;  /* 0x0000000300037245 */ /* 0x000fe20000201400 */
[----:B------:R-:W-:Y:S01]  /*af40*/  FFMA.FTZ R5, R5, -UR19, R12 ;  /* 0x8000001305057c23 */ /* 0x000fe2000801000c */
[----:B------:R-:W-:-:S02]  /*af50*/  I2FP.F32.S32 R7, R7 ;  /* 0x0000000700077245 */ /* 0x000fc40000201400 */
[----:B------:R-:W-:Y:S01]  /*af60*/  I2FP.F32.S32 R6, R6 ;  /* 0x0000000600067245 */ /* 0x000fe20000201400 */
[----:B------:R-:W-:Y:S01]  /*af70*/  FFMA.FTZ R3, R3, -UR19, R14 ;  /* 0x8000001303037c23 */ /* 0x000fe2000801000e */
[----:B------:R-:W-:Y:S01]  /*af80*/  FSEL R193, R5, -INF , !P0 ;  /* 0xff80000005c17808 */ /* 0x000fe20004000000 */
[----:B------:R-:W-:Y:S01]  /*af90*/  FFMA.FTZ R2, R7, -UR19, R16 ;  /* 0x8000001307027c23 */ /* 0x000fe20008010010 */
[----:B------:R-:W-:Y:S01]  /*afa0*/  ISETP.GE.AND P0, PT, R0, R238, PT ;  /* 0x000000ee0000720c */ /* 0x000fe20003f06270 */
[----:B------:R-:W-:Y:S01]  /*afb0*/  FFMA.FTZ R6, R6, -UR19, R18 ;  /* 0x8000001306067c23 */ /* 0x000fe20008010012 */
[----:B------:R-:W-:Y:S01]  /*afc0*/  FSEL R247, R3, -INF , !P6 ;  /* 0xff80000003f77808 */ /* 0x000fe20007000000 */
[----:B------:R-:W-:Y:S01]  /*afd0*/  FFMA.FTZ R7, R4, -UR19, R13 ;  /* 0x8000001304077c23 */ /* 0x000fe2000801000d */
[----:B------:R-:W-:Y:S01]  /*afe0*/  FSEL R206, R2, -INF , !P5 ;  /* 0xff80000002ce7808 */ /* 0x000fe20006800000 */
[--C-:B------:R-:W-:Y:S01]  /*aff0*/  IMAD.IADD R3, R233, 0x1, -R0.reuse ;  /* 0x00000001e9037824 */ /* 0x100fe200078e0a00 */
[----:B------:R-:W-:Y:S01]  /*b000*/  ISETP.LT.OR P0, PT, R0, R230, P0 ;  /* 0x000000e60000720c */ /* 0x000fe20000701670 */
[--C-:B------:R-:W-:Y:S01]  /*b010*/  IMAD.IADD R2, R231, 0x1, -R0.reuse ;  /* 0x00000001e7027824 */ /* 0x100fe200078e0a00 */
[----:B------:R-:W-:Y:S01]  /*b020*/  FSEL R212, R6, -INF , !P1 ;  /* 0xff80000006d47808 */ /* 0x000fe20004800000 */
[----:B------:R-:W-:Y:S01]  /*b030*/  IMAD.IADD R5, R234, 0x1, -R0 ;  /* 0x00000001ea057824 */ /* 0x000fe200078e0a00 */
[----:B------:R-:W-:-:S02]  /*b040*/  IABS R4, R3 ;  /* 0x0000000300047213 */ /* 0x000fc40000000000 */
[----:B------:R-:W-:Y:S02]  /*b050*/  FSEL R192, R7, -INF , !P0 ;  /* 0xff80000007c07808 */ /* 0x000fe40004000000 */
[C---:B------:R-:W-:Y:S02]  /*b060*/  ISETP.GE.AND P6, PT, R0.reuse, R237, PT ;  /* 0x000000ed0000720c */ /* 0x040fe40003fc6270 */
[C---:B------:R-:W-:Y:S02]  /*b070*/  ISETP.GE.AND P5, PT, R0.reuse, R236, PT ;  /* 0x000000ec0000720c */ /* 0x040fe40003fa6270 */
[----:B------:R-:W-:Y:S02]  /*b080*/  ISETP.GE.AND P1, PT, R0, R235, PT ;  /* 0x000000eb0000720c */ /* 0x000fe40003f26270 */
[----:B------:R-:W-:Y:S02]  /*b090*/  IABS R3, R2 ;  /* 0x0000000200037213 */ /* 0x000fe40000000000 */
[----:B------:R-:W-:-:S02]  /*b0a0*/  PLOP3.LUT P0, PT, PT, PT, UP0, 0x40, 0x0 ;  /* 0x000000000000781c */ /* 0x000fc40003f0e808 */
[----:B------:R-:W-:Y:S02]  /*b0b0*/  IABS R2, R5 ;  /* 0x0000000500027213 */ /* 0x000fe40000000000 */
[C---:B------:R-:W-:Y:S02]  /*b0c0*/  ISETP.LT.OR P6, PT, R0.reuse, R229, P6 ;  /* 0x000000e50000720c */ /* 0x040fe400037c1670 */
[C---:B------:R-:W-:Y:S02]  /*b0d0*/  ISETP.LT.OR P5, PT, R0.reuse, R228, P5 ;  /* 0x000000e40000720c */ /* 0x040fe40002fa1670 */
[----:B------:R-:W-:Y:S02]  /*b0e0*/  ISETP.LT.OR P1, PT, R0, R227, P1 ;  /* 0x000000e30000720c */ /* 0x000fe40000f21670 */
[----:B------:R-:W-:Y:S02]  /*b0f0*/  I2FP.F32.S32 R4, R4 ;  /* 0x0000000400047245 */ /* 0x000fe40000201400 */
[----:B------:R-:W-:-:S02]  /*b100*/  I2FP.F32.S32 R3, R3 ;  /* 0x0000000300037245 */ /* 0x000fc40000201400 */
[----:B------:R-:W-:Y:S01]  /*b110*/  I2FP.F32.S32 R0, R2 ;  /* 0x0000000200007245 */ /* 0x000fe20000201400 */
[----:B------:R-:W-:Y:S02]  /*b120*/  FFMA.FTZ R4, R4, -UR19, R15 ;  /* 0x8000001304047c23 */ /* 0x000fe4000801000f */
[----:B------:R-:W-:Y:S02]  /*b130*/  FFMA.FTZ R2, R3, -UR19, R17 ;  /* 0x8000001303027c23 */ /* 0x000fe40008010011 */
[----:B------:R-:W-:Y:S01]  /*b140*/  FFMA.FTZ R0, R0, -UR19, R19 ;  /* 0x8000001300007c23 */ /* 0x000fe20008010013 */
        /* <DEDUP_REMOVED lines=71> */
.L_x_288:
[----:B------:R-:W-:Y:S05]  /*b5c0*/  BSYNC B0 ;  /* 0x0000000000007941 */ /* 0x000fea0003800000 */
.L_x_287:
[----:B------:R-:W0:Y:S02]  /*b5d0*/  LDGDEPBAR ;  /* 0x00000000000079af */ /* 0x000e240000000000 */
.L_x_286:
[----:B------:R-:W-:Y:S01]  /*b5e0*/  FMNMX.FTZ R0, R105, R64, !PT ;  /* 0x0000004069007209 */ /* 0x000fe20007810000 */
[----:B------:R-:W-:Y:S01]  /*b5f0*/  IMAD.MOV.U32 R251, RZ, RZ, R239 ;  /* 0x000000fffffb7224 */ /* 0x000fe200078e00ef */
[----:B-1----:R-:W-:Y:S01]  /*b600*/  MOV R10, R191 ;  /* 0x000000bf000a7202 */ /* 0x002fe20000000f00 */
[----:B------:R-:W-:Y:S01]  /*b610*/  LDSM.16.MT88.4 R28, [R222+0xa000] ;  /* 0x00a00000de1c783b */ /* 0x000fe20000004200 */
[----:B------:R-:W-:Y:S02]  /*b620*/  FMNMX.FTZ R0, R60, R0, !PT ;  /* 0x000000003c007209 */ /* 0x000fe40007810000 */
[----:B------:R-:W-:Y:S01]  /*b630*/  MOV R32, R189 ;  /* 0x000000bd00207202 */ /* 0x000fe20000000f00 */
[----:B------:R-:W-:Y:S01]  /*b640*/  LDSM.16.MT88.4 R24, [R220+0xa000] ;  /* 0x00a00000dc18783b */ /* 0x000fe20000004200 */
[----:B------:R-:W-:Y:S02]  /*b650*/  FMNMX.FTZ R0, R56, R0, !PT ;  /* 0x0000000038007209 */ /* 0x000fe40007810000 */
[----:B------:R-:W-:Y:S01]  /*b660*/  MOV R35, R188 ;  /* 0x000000bc00237202 */ /* 0x000fe20000000f00 */
[----:B------:R-:W-:Y:S01]  /*b670*/  LDSM.16.MT88.4 R36, [R220+0xb000] ;  /* 0x00b00000dc24783b */ /* 0x000fe20000004200 */
[----:B------:R-:W-:-:S02]  /*b680*/  FMNMX.FTZ R0, R52, R0, !PT ;  /* 0x0000000034007209 */ /* 0x000fc40007810000 */
[----:B------:R-:W-:Y:S01]  /*b690*/  MOV R40, R190 ;  /* 0x000000be00287202 */ /* 0x000fe20000000f00 */
[----:B------:R-:W-:Y:S01]  /*b6a0*/  LDSM.16.MT88.4 R48, [R222+0xb000] ;  /* 0x00b00000de30783b */ /* 0x000fe20000004200 */
[----:B------:R-:W-:Y:S02]  /*b6b0*/  FMNMX.FTZ R0, R199, R0, !PT ;  /* 0x00000000c7007209 */ /* 0x000fe40007810000 */
[----:B------:R-:W-:Y:S01]  /*b6c0*/  MOV R34, R101 ;  /* 0x0000006500227202 */ /* 0x000fe20000000f00 */
[----:B------:R-:W-:Y:S01]  /*b6d0*/  LDSM.16.MT88.4 R20, [R222+0x9000] ;  /* 0x00900000de14783b */ /* 0x000fe20000004200 */
[----:B------:R-:W-:-:S04]  /*b6e0*/  FMNMX.FTZ R0, R196, R0, !PT ;  /* 0x00000000c4007209 */ /* 0x000fc80007810000 */
        /* <DEDUP_REMOVED lines=27> */
[----:B--2---:R-:W1:Y:S01]  /*b8a0*/  SHFL.BFLY PT, R6, R0, 0x2, 0x1f ;  /* 0x0c401f0000067f89 */ /* 0x004e6200000e0000 */
        /* <DEDUP_REMOVED lines=17> */
[----:B-1----:R-:W-:Y:S02]  /*b9c0*/  FMNMX.FTZ R0, R0, R6, !PT ;  /* 0x0000000600007209 */ /* 0x002fe40007810000 */
[----:B------:R-:W1:Y:S01]  /*b9d0*/  SHFL.BFLY PT, R6, R2, 0x2, 0x1f ;  /* 0x0c401f0002067f89 */ /* 0x000e6200000e0000 */
[----:B------:R-:W-:Y:S02]  /*b9e0*/  FMNMX.FTZ R3, R46, R3, !PT ;  /* 0x000000032e037209 */ /* 0x000fe40007810000 */
[----:B------:R-:W-:Y:S01]  /*b9f0*/  FMNMX.FTZ R4, R47, R4, !PT ;  /* 0x000000042f047209 */ /* 0x000fe20007810000 */
[----:B------:R-:W2:Y:S01]  /*ba00*/  SHFL.BFLY PT, R7, R0, 0x1, 0x1f ;  /* 0x0c201f0000077f89 */ /* 0x000ea200000e0000 */
        /* <DEDUP_REMOVED lines=8> */
[----:B------:R-:W-:-:S03]  /*ba90*/  FMNMX.FTZ R5, R248, R3, !PT ;  /* 0x00000003f8057209 */ /* 0x000fc60007810000 */
[----:B------:R-:W3:Y:S01]  /*baa0*/  SHFL.BFLY PT, R8, R4, 0x2, 0x1f ;  /* 0x0c401f0004087f89 */ /* 0x000ee200000e0000 */
[----:B-1----:R-:W-:Y:S02]  /*bab0*/  FMNMX.FTZ R3, R2, R6, !PT ;  /* 0x0000000602037209 */ /* 0x002fe40007810000 */
[----:B------:R-:W-:Y:S02]  /*bac0*/  FMNMX.FTZ R2, R219, R5, !PT ;  /* 0x00000005db027209 */ /* 0x000fe40007810000 */
[----:B--2---:R-:W-:Y:S01]  /*bad0*/  FMNMX.FTZ R42, R0, R7, !PT ;  /* 0x00000007002a7209 */ /* 0x004fe20007810000 */
[----:B------:R-:W1:Y:S01]  /*bae0*/  SHFL.BFLY PT, R6, R3, 0x1, 0x1f ;  /* 0x0c201f0003067f89 */ /* 0x000e6200000e0000 */
[----:B------:R-:W-:Y:S02]  /*baf0*/  FMNMX.FTZ R2, R212, R2, !PT ;  /* 0x00000002d4027209 */ /* 0x000fe40007810000 */
[C---:B------:R-:W-:Y:S01]  /*bb00*/  FSETP.NEU.FTZ.AND P6, PT, R42.reuse, -INF , PT ;  /* 0xff8000002a00780b */ /* 0x040fe20003fdd000 */
[----:B------:R-:W-:Y:S01]  /*bb10*/  FMUL.FTZ R0, R42, UR22 ;  /* 0x000000162a007c20 */ /* 0x000fe20008410000 */
[----:B------:R-:W-:Y:S01]  /*bb20*/  FMNMX.FTZ R2, R209, R2, !PT ;  /* 0x00000002d1027209 */ /* 0x000fe20007810000 */
[----:B------:R-:W-:Y:S03]  /*bb30*/  STL [R1+0x4], R42 ;  /* 0x0000042a01007387 */ /* 0x000fe60000100800 */
[----:B------:R-:W-:Y:S01]  /*bb40*/  FSEL R0, R0, RZ, P6 ;  /* 0x000000ff00007208 */ /* 0x000fe20003000000 */
[----:B------:R-:W2:Y:S04]  /*bb50*/  SHFL.BFLY PT, R7, R2, 0x2, 0x1f ;  /* 0x0c401f0002077f89 */ /* 0x000ea800000e0000 */
[----:B------:R-:W-:Y:S01]  /*bb60*/  FFMA.FTZ R5, R64, UR22, -R0 ;  /* 0x0000001640057c23 */ /* 0x000fe20008010800 */
[----:B---3--:R-:W-:-:S03]  /*bb70*/  FMNMX.FTZ R4, R4, R8, !PT ;  /* 0x0000000804047209 */ /* 0x008fc60007810000 */
[----:B------:R3:W-:Y:S02]  /*bb80*/  MUFU.EX2 R14, R5 ;  /* 0x00000005000e7308 */ /* 0x0007e40000000800 */
[----:B------:R-:W4:Y:S01]  /*bb90*/  SHFL.BFLY PT, R8, R4, 0x1, 0x1f ;  /* 0x0c201f0004087f89 */ /* 0x000f2200000e0000 */
[----:B-1----:R-:W-:Y:S01]  /*bba0*/  FMNMX.FTZ R41, R3, R6, !PT ;  /* 0x0000000603297209 */ /* 0x002fe20007810000 */
[--C-:B------:R-:W-:Y:S01]  /*bbb0*/  FFMA.FTZ R3, R56, UR22, -R0.reuse ;  /* 0x0000001638037c23 */ /* 0x100fe20008010800 */
[----:B------:R-:W-:Y:S02]  /*bbc0*/  MOV R56, R252 ;  /* 0x000000fc00387202 */ /* 0x000fe40000000f00 */
[C---:B------:R-:W-:Y:S01]  /*bbd0*/  FSETP.NEU.FTZ.AND P5, PT, R41.reuse, -INF , PT ;  /* 0xff8000002900780b */ /* 0x040fe20003fbd000 */
[----:B------:R-:W-:Y:S01]  /*bbe0*/  FMUL.FTZ R12, R41, UR22 ;  /* 0x00000016290c7c20 */ /* 0x000fe20008410000 */
[----:B------:R1:W-:Y:S01]  /*bbf0*/  MUFU.EX2 R9, R3 ;  /* 0x0000000300097308 */ /* 0x0003e20000000800 */
[----:B------:R-:W-:Y:S01]  /*bc00*/  STL [R1], R41 ;  /* 0x0000002901007387 */ /* 0x000fe20000100800 */
[----:B--2---:R-:W-:Y:S01]  /*bc10*/  FMNMX.FTZ R2, R2, R7, !PT ;  /* 0x0000000702027209 */ /* 0x004fe20007810000 */
[----:B---3--:R-:W-:Y:S01]  /*bc20*/  FFMA.FTZ R5, R60, UR22, -R0 ;  /* 0x000000163c057c23 */ /* 0x008fe20008010800 */
[----:B------:R-:W-:-:S04]  /*bc30*/  FSEL R12, R12, RZ, P5 ;  /* 0x000000ff0c0c7208 */ /* 0x000fc80002800000 */
[----:B------:R2:W-:Y:S01]  /*bc40*/  MUFU.EX2 R16, R5 ;  /* 0x0000000500107308 */ /* 0x0005e20000000800 */
[----:B-1----:R-:W-:Y:S01]  /*bc50*/  FFMA.FTZ R3, R52, UR22, -R0 ;  /* 0x0000001634037c23 */ /* 0x002fe20008010800 */
[----:B----4-:R-:W-:Y:S01]  /*bc60*/  FMNMX.FTZ R252, R4, R8, !PT ;  /* 0x0000000804fc7209 */ /* 0x010fe20007810000 */
[----:B------:R-:W-:-:S05]  /*bc70*/  FFMA.FTZ R4, R61, UR22, -R12 ;  /* 0x000000163d047c23 */ /* 0x000fca000801080c */
[----:B------:R1:W-:Y:S01]  /*bc80*/  MUFU.EX2 R109, R3 ;  /* 0x00000003006d7308 */ /* 0x0003e20000000800 */
[----:B------:R-:W-:Y:S01]  /*bc90*/  FSETP.NEU.FTZ.AND P1, PT, R252, -INF , PT ;  /* 0xff800000fc00780b */ /* 0x000fe20003f3d000 */
[----:B--2---:R-:W2:Y:S06]  /*bca0*/  SHFL.BFLY PT, R5, R2, 0x1, 0x1f ;  /* 0x0c201f0002057f89 */ /* 0x004eac00000e0000 */
[----:B------:R3:W4:Y:S01]  /*bcb0*/  MUFU.EX2 R15, R4 ;  /* 0x00000004000f7308 */ /* 0x0007220000000800 */
[----:B-1----:R-:W-:-:S07]  /*bcc0*/  FFMA.FTZ R3, R65, UR22, -R12 ;  /* 0x0000001641037c23 */ /* 0x002fce000801080c */
[----:B------:R1:W-:Y:S01]  /*bcd0*/  MUFU.EX2 R33, R3 ;  /* 0x0000000300217308 */ /* 0x0003e20000000800 */
[----:B---3--:R-:W-:-:S07]  /*bce0*/  FFMA.FTZ R4, R57, UR22, -R12 ;  /* 0x0000001639047c23 */ /* 0x008fce000801080c */
[----:B------:R3:W-:Y:S01]  /*bcf0*/  MUFU.EX2 R13, R4 ;  /* 0x00000004000d7308 */ /* 0x0007e20000000800 */
[----:B--2---:R-:W-:Y:S02]  /*bd00*/  FMNMX.FTZ R239, R2, R5, !PT ;  /* 0x0000000502ef7209 */ /* 0x004fe40007810000 */
[----:B------:R-:W-:Y:S02]  /*bd10*/  FSEL R5, R252, RZ, P1 ;  /* 0x000000fffc057208 */ /* 0x000fe40000800000 */
[----:B------:R-:W-:-:S03]  /*bd20*/  FSETP.NEU.FTZ.AND P0, PT, R239, -INF , PT ;  /* 0xff800000ef00780b */ /* 0x000fc60003f1d000 */
[----:B------:R-:W-:Y:S01]  /*bd30*/  FADD.FTZ R6, R103, -R5 ;  /* 0x8000000567067221 */ /* 0x000fe20000010000 */
[----:B-1----:R-:W-:Y:S01]  /*bd40*/  FMUL.FTZ R3, R252, UR22 ;  /* 0x00000016fc037c20 */ /* 0x002fe20008410000 */
[----:B------:R-:W-:Y:S02]  /*bd50*/  FSEL R5, R239, RZ, P0 ;  /* 0x000000ffef057208 */ /* 0x000fe40000000000 */
[----:B------:R-:W-:Y:S01]  /*bd60*/  FMUL.FTZ R6, R6, UR22 ;  /* 0x0000001606067c20 */ /* 0x000fe20008410000 */
[----:B----4-:R-:W-:Y:S02]  /*bd70*/  MOV R103, R15 ;  /* 0x0000000f00677202 */ /* 0x010fe40000000f00 */
[----:B------:R-:W-:Y:S01]  /*bd80*/  FSEL R3, R3, RZ, P1 ;  /* 0x000000ff03037208 */ /* 0x000fe20000800000 */
[----:B------:R1:W2:Y:S04]  /*bd90*/  MUFU.EX2 R44, R6 ;  /* 0x00000006002c7308 */ /* 0x0002a80000000800 */
[--C-:B---3--:R-:W-:Y:S01]  /*bda0*/  FFMA.FTZ R4, R67, UR22, -R3.reuse ;  /* 0x0000001643047c23 */ /* 0x108fe20008010803 */
[----:B------:R-:W-:-:S03]  /*bdb0*/  FFMA.FTZ R2, R62, UR22, -R3 ;  /* 0x000000163e027c23 */ /* 0x000fc60008010803 */
        /* <DEDUP_REMOVED lines=11> */
[----:B------:R-:W-:Y:S01]  /*be70*/  FMUL.FTZ R8, R8, UR22 ;  /* 0x0000001608087c20 */ /* 0x000fe20008410000 */
        /* <DEDUP_REMOVED lines=12> */
[----:B------:R-:W-:Y:S01]  /*bf40*/  FMUL.FTZ R121, R121, R44 ;  /* 0x0000002c79797220 */ /* 0x000fe20000410000 */
[----:B------:R-:W-:Y:S01]  /*bf50*/  MOV R58, R106 ;  /* 0x0000006a003a7202 */ /* 0x000fe20000000f00 */
        /* <DEDUP_REMOVED lines=8> */
[----:B------:R-:W-:Y:S01]  /*bfe0*/  FMUL.FTZ R93, R93, R44 ;  /* 0x0000002c5d5d7220 */ /* 0x000fe20000410000 */
[----:B------:R1:W2:Y:S01]  /*bff0*/  MUFU.EX2 R11, R4 ;  /* 0x00000004000b7308 */ /* 0x0002a20000000800 */
[----:B------:R-:W-:Y:S01]  /*c000*/  PLOP3.LUT P0, PT, PT, PT, UP0, 0x40, 0x0 ;  /* 0x000000000000781c */ /* 0x000fe20003f0e808 */
[----:B-1----:R-:W-:Y:S01]  /*c010*/  FFMA.FTZ R4, R100, UR22, -R2 ;  /* 0x0000001664047c23 */ /* 0x002fe20008010802 */
[----:B--2---:R-:W-:-:S05]  /*c020*/  F2FP.BF16.F32.PACK_AB R6, R11, R101 ;  /* 0x000000650b06723e */ /* 0x004fca00000010ff */
[----:B------:R1:W-:Y:S02]  /*c030*/  MUFU.EX2 R65, R4 ;  /* 0x0000000400417308 */ /* 0x0003e40000000800 */
[----:B-1----:R-:W-:-:S06]  /*c040*/  FFMA.FTZ R4, R63, UR22, -R2 ;  /* 0x000000163f047c23 */ /* 0x002fcc0008010802 */
[----:B------:R1:W-:Y:S02]  /*c050*/  MUFU.EX2 R57, R4 ;  /* 0x0000000400397308 */ /* 0x0003e40000000800 */
[--C-:B-1----:R-:W-:Y:S01]  /*c060*/  FFMA.FTZ R4, R59, UR22, -R2.reuse ;  /* 0x000000163b047c23 */ /* 0x102fe20008010802 */
[----:B------:R-:W-:Y:S02]  /*c070*/  MOV R59, R16 ;  /* 0x00000010003b7202 */ /* 0x000fe40000000f00 */
[----:B------:R-:W1:Y:S03]  /*c080*/  LDSM.16.MT88.4 R16, [R220+0x9000] ;  /* 0x00900000dc10783b */ /* 0x000e660000004200 */
[----:B------:R2:W-:Y:S02]  /*c090*/  MUFU.EX2 R43, R4 ;  /* 0x00000004002b7308 */ /* 0x0005e40000000800 */
[----:B--2---:R-:W-:-:S06]  /*c0a0*/  FFMA.FTZ R4, R54, UR22, -R2 ;  /* 0x0000001636047c23 */ /* 0x004fcc0008010802 */
[----:B------:R2:W3:Y:S02]  /*c0b0*/  MUFU.EX2 R100, R4 ;  /* 0x0000000400647308 */ /* 0x0004e40000000800 */
[----:B--2---:R-:W-:Y:S01]  /*c0c0*/  FADD.FTZ R4, R102, -R5 ;  /* 0x8000000566047221 */ /* 0x004fe20000010000 */
[----:B------:R-:W-:Y:S01]  /*c0d0*/  FFMA.FTZ R5, R55, UR22, -R12 ;  /* 0x0000001637057c23 */ /* 0x000fe2000801080c */
[----:B------:R-:W-:Y:S02]  /*c0e0*/  MOV R102, R14 ;  /* 0x0000000e00667202 */ /* 0x000fe40000000f00 */
[----:B------:R-:W-:Y:S02]  /*c0f0*/  FMUL.FTZ R4, R4, UR22 ;  /* 0x0000001604047c20 */ /* 0x000fe40008410000 */
[----:B------:R2:W-:Y:S01]  /*c100*/  MUFU.EX2 R108, R5 ;  /* 0x00000005006c7308 */ /* 0x0005e20000000800 */
[----:B---3--:R-:W-:-:S07]  /*c110*/  F2FP.BF16.F32.PACK_AB R7, R100, R43 ;  /* 0x0000002b6407723e */ /* 0x008fce00000010ff */
[----:B------:R3:W4:Y:S01]  /*c120*/  MUFU.EX2 R15, R4 ;  /* 0x00000004000f7308 */ /* 0x0007220000000800 */
[----:B--2---:R-:W-:Y:S02]  /*c130*/  F2FP.BF16.F32.PACK_AB R5, R57, R65 ;  /* 0x000000413905723e */ /* 0x004fe400000010ff */
[----:B---3--:R-:W-:Y:S01]  /*c140*/  FSEL R4, R42, RZ, P6 ;  /* 0x000000ff2a047208 */ /* 0x008fe20003000000 */
[-C--:B----4-:R-:W-:Y:S01]  /*c150*/  FMUL.FTZ R114, R114, R15.reuse ;  /* 0x0000000f72727220 */ /* 0x090fe20000410000 */
        /* <DEDUP_REMOVED lines=26> */
[----:B--2---:R-:W-:Y:S01]  /*c300*/  F2FP.BF16.F32.PACK_AB R4, R67, R64 ;  /* 0x000000404304723e */ /* 0x004fe200000010ff */
[-C--:B---3--:R-:W-:Y:S01]  /*c310*/  FMUL.FTZ R116, R116, R14.reuse ;  /* 0x0000000e74747220 */ /* 0x088fe20000410000 */
[-C--:B------:R-:W-:Y:S01]  /*c320*/  FMUL.FTZ R117, R117, R14.reuse ;  /* 0x0000000e75757220 */ /* 0x080fe20000410000 */
[-C--:B------:R-:W-:Y:S01]  /*c330*/  FMUL.FTZ R148, R148, R14.reuse ;  /* 0x0000000e94947220 */ /* 0x080fe20000410000 */
[-C--:B------:R-:W-:Y:S01]  /*c340*/  FMUL.FTZ R149, R149, R14.reuse ;  /* 0x0000000e95957220 */ /* 0x080fe20000410000 */
[-C--:B------:R-:W-:Y:S01]  /*c350*/  FMUL.FTZ R124, R124, R14.reuse ;  /* 0x0000000e7c7c7220 */ /* 0x080fe20000410000 */
[-C--:B------:R-:W-:Y:S01]  /*c360*/  FMUL.FTZ R125, R125, R14.reuse ;  /* 0x0000000e7d7d7220 */ /* 0x080fe20000410000 */
[C---:B-1----:R-:W-:Y:S01]  /*c370*/  HMMA.16816.F32.BF16 R188, R4.reuse, R16, R112 ;  /* 0x0000001004bc723c */ /* 0x042fe20000041870 */
[-C--:B------:R-:W-:Y:S01]  /*c380*/  FMUL.FTZ R152, R152, R14.reuse ;  /* 0x0000000e98987220 */ /* 0x080fe20000410000 */
[-C--:B------:R-:W-:Y:S01]  /*c390*/  FMUL.FTZ R153, R153, R14.reuse ;  /* 0x0000000e99997220 */ /* 0x080fe20000410000 */
[-C--:B------:R-:W-:Y:S01]  /*c3a0*/  FMUL.FTZ R168, R168, R14.reuse ;  /* 0x0000000ea8a87220 */ /* 0x080fe20000410000 */
[-C--:B------:R-:W-:Y:S01]  /*c3b0*/  FMUL.FTZ R169, R169, R14.reuse ;  /* 0x0000000ea9a97220 */ /* 0x080fe20000410000 */
[-C--:B------:R-:W-:Y:S01]  /*c3c0*/  FMUL.FTZ R132, R132, R14.reuse ;  /* 0x0000000e84847220 */ /* 0x080fe20000410000 */
[C---:B------:R-:W-:Y:S01]  /*c3d0*/  HMMA.16816.F32.BF16 R180, R4.reuse, R24, R144 ;  /* 0x0000001804b4723c */ /* 0x040fe20000041890 */
[----:B------:R-:W-:Y:S01]  /*c3e0*/  IMAD.MOV.U32 R115, RZ, RZ, R13 ;  /* 0x000000ffff737224 */ /* 0x000fe200078e000d */
[----:B------:R-:W-:Y:S01]  /*c3f0*/  MOV R114, R9 ;  /* 0x0000000900727202 */ /* 0x000fe20000000f00 */
[----:B------:R1:W2:Y:S01]  /*c400*/  MUFU.EX2 R13, R8 ;  /* 0x00000008000d7308 */ /* 0x0002a20000000800 */
[----:B------:R-:W-:Y:S01]  /*c410*/  MOV R9, R107 ;  /* 0x0000006b00097202 */ /* 0x000fe20000000f00 */
        /* <DEDUP_REMOVED lines=8> */
[----:B------:R-:W-:Y:S01]  /*c4a0*/  MOV R162, R109 ;  /* 0x0000006d00a27202 */ /* 0x000fe20000000f00 */
[----:B------:R-:W-:Y:S01]  /*c4b0*/  FMUL.FTZ R69, R69, R14 ;  /* 0x0000000e45457220 */ /* 0x000fe20000410000 */
[----:B------:R-:W-:Y:S01]  /*c4c0*/  MOV R163, R108 ;  /* 0x0000006c00a37202 */ /* 0x000fe20000000f00 */
[----:B------:R-:W-:Y:S01]  /*c4d0*/  FMUL.FTZ R80, R80, R14 ;  /* 0x0000000e50507220 */ /* 0x000fe20000410000 */
[----:B------:R-:W-:Y:S01]  /*c4e0*/  MOV R161, R100 ;  /* 0x0000006400a17202 */ /* 0x000fe20000000f00 */
[C---:B------:R-:W-:Y:S01]  /*c4f0*/  HMMA.16816.F32.BF16 R108, R4.reuse, R30, R172 ;  /* 0x0000001e046c723c */ /* 0x040fe200000418ac */
[----:B------:R-:W-:Y:S01]  /*c500*/  MOV R160, R58 ;  /* 0x0000003a00a07202 */ /* 0x000fe20000000f00 */
[--C-:B-1----:R-:W-:Y:S01]  /*c510*/  FFMA.FTZ R8, R199, UR22, -R0.reuse ;  /* 0x00000016c7087c23 */ /* 0x102fe20008010800 */
[-C--:B--2---:R-:W-:Y:S01]  /*c520*/  FMUL.FTZ R118, R118, R13.reuse ;  /* 0x0000000d76767220 */ /* 0x084fe20000410000 */
[-C--:B------:R-:W-:Y:S01]  /*c530*/  FMUL.FTZ R119, R119, R13.reuse ;  /* 0x0000000d77777220 */ /* 0x080fe20000410000 */
[-C--:B------:R-:W-:Y:S01]  /*c540*/  FMUL.FTZ R150, R150, R13.reuse ;  /* 0x0000000d96967220 */ /* 0x080fe20000410000 */
[C---:B------:R-:W-:Y:S01]  /*c550*/  HMMA.16816.F32.BF16 R156, R4.reuse, R38, R76 ;  /* 0x00000026049c723c */ /* 0x040fe2000004184c */
[----:B------:R-:W-:Y:S01]  /*c560*/  IMAD.MOV.U32 R174, RZ, RZ, R115 ;  /* 0x000000ffffae7224 */ /* 0x000fe200078e0073 */
[----:B------:R-:W-:Y:S01]  /*c570*/  MOV R173, R114 ;  /* 0x0000007200ad7202 */ /* 0x000fe20000000f00 */
[----:B------:R-:W-:Y:S01]  /*c580*/  IMAD.MOV.U32 R175, RZ, RZ, R101 ;  /* 0x000000ffffaf7224 */ /* 0x000fe200078e0065 */
[----:B------:R1:W-:Y:S01]  /*c590*/  MUFU.EX2 R76, R8 ;  /* 0x00000008004c7308 */ /* 0x0003e20000000800 */
[-C--:B------:R-:W-:Y:S01]  /*c5a0*/  FMUL.FTZ R151, R151, R13.reuse ;  /* 0x0000000d97977220 */ /* 0x080fe20000410000 */
[C---:B------:R-:W-:Y:S01]  /*c5b0*/  HMMA.16816.F32.BF16 R144, R4.reuse, R48, R88 ;  /* 0x000000300490723c */ /* 0x040fe20000041858 */
[----:B------:R-:W-:Y:S01]  /*c5c0*/  MOV R77, R102 ;  /* 0x00000066004d7202 */ /* 0x000fe20000000f00 */
[----:B------:R-:W-:Y:S01]  /*c5d0*/  FMUL.FTZ R126, R126, R13 ;  /* 0x0000000d7e7e7220 */ /* 0x000fe20000410000 */
[----:B------:R-:W-:Y:S01]  /*c5e0*/  MOV R79, R103 ;  /* 0x00000067004f7202 */ /* 0x000fe20000000f00 */
[-C--:B------:R-:W-:Y:S01]  /*c5f0*/  FMUL.FTZ R127, R127, R13.reuse ;  /* 0x0000000d7f7f7220 */ /* 0x080fe20000410000 */
[----:B------:R-:W-:Y:S01]  /*c600*/  FMUL.FTZ R154, R154, R13 ;  /* 0x0000000d9a9a7220 */ /* 0x000fe20000410000 */
[C---:B------:R-:W-:Y:S01]  /*c610*/  HMMA.16816.F32.BF16 R52, R4.reuse, R18, R120 ;  /* 0x000000120434723c */ /* 0x040fe20000041878 */
[----:B------:R-:W-:Y:S01]  /*c620*/  MOV R91, R59 ;  /* 0x0000003b005b7202 */ /* 0x000fe20000000f00 */
[-C--:B------:R-:W-:Y:S01]  /*c630*/  FMUL.FTZ R155, R155, R13.reuse ;  /* 0x0000000d9b9b7220 */ /* 0x080fe20000410000 */
[-C--:B------:R-:W-:Y:S01]  /*c640*/  FMUL.FTZ R170, R170, R13.reuse ;  /* 0x0000000daaaa7220 */ /* 0x080fe20000410000 */
[-C--:B------:R-:W-:Y:S01]  /*c650*/  FMUL.FTZ R171, R171, R13.reuse ;  /* 0x0000000dabab7220 */ /* 0x080fe20000410000 */
[----:B------:R-:W-:Y:S01]  /*c660*/  IMAD.MOV.U32 R78, RZ, RZ, R67 ;  /* 0x000000ffff4e7224 */ /* 0x000fe200078e0043 */
[C---:B------:R-:W-:Y:S01]  /*c670*/  HMMA.16816.F32.BF16 R120, R4.reuse, R36, R72 ;  /* 0x000000240478723c */ /* 0x040fe20000041848 */
[-C--:B------:R-:W-:Y:S01]  /*c680*/  FMUL.FTZ R134, R134, R13.reuse ;  /* 0x0000000d86867220 */ /* 0x080fe20000410000 */
[-C--:B------:R-:W-:Y:S01]  /*c690*/  FMUL.FTZ R135, R135, R13.reuse ;  /* 0x0000000d87877220 */ /* 0x080fe20000410000 */
[--C-:B-1----:R-:W-:Y:S01]  /*c6a0*/  FFMA.FTZ R8, R66, UR22, -R0.reuse ;  /* 0x0000001642087c23 */ /* 0x102fe20008010800 */
[-C--:B------:R-:W-:Y:S01]  /*c6b0*/  FMUL.FTZ R138, R138, R13.reuse ;  /* 0x0000000d8a8a7220 */ /* 0x080fe20000410000 */
[----:B------:R-:W-:Y:S01]  /*c6c0*/  FMUL.FTZ R139, R139, R13 ;  /* 0x0000000d8b8b7220 */ /* 0x000fe20000410000 */
[C---:B------:R-:W-:Y:S01]  /*c6d0*/  HMMA.16816.F32.BF16 R60, R4.reuse, R20, R128 ;  /* 0x00000014043c723c */ /* 0x040fe20000041880 */
[----:B------:R-:W-:Y:S01]  /*c6e0*/  MOV R75, R251 ;  /* 0x000000fb004b7202 */ /* 0x000fe20000000f00 */
[----:B------:R-:W-:Y:S01]  /*c6f0*/  FMUL.FTZ R166, R166, R13 ;  /* 0x0000000da6a67220 */ /* 0x000fe20000410000 */
[----:B------:R-:W-:Y:S01]  /*c700*/  MOV R251, R9 ;  /* 0x0000000900fb7202 */ /* 0x000fe20000000f00 */
[----:B------:R-:W-:Y:S01]  /*c710*/  FFMA.FTZ R9, R196, UR22, -R0 ;  /* 0x00000016c4097c23 */ /* 0x000fe20008010800 */
[----:B------:R-:W-:Y:S01]  /*c720*/  MOV R72, R65 ;  /* 0x0000004100487202 */ /* 0x000fe20000000f00 */
[C---:B------:R-:W-:Y:S01]  /*c730*/  HMMA.16816.F32.BF16 R184, R4.reuse, R22, R140 ;  /* 0x0000001604b8723c */ /* 0x040fe2000004188c */
[----:B------:R-:W-:Y:S01]  /*c740*/  MOV R74, R64 ;  /* 0x00000040004a7202 */ /* 0x000fe20000000f00 */
[----:B------:R1:W-:Y:S01]  /*c750*/  MUFU.EX2 R88, R9 ;  /* 0x0000000900587308 */ /* 0x0003e20000000800 */
[----:B------:R-:W-:Y:S01]  /*c760*/  FMUL.FTZ R167, R167, R13 ;  /* 0x0000000da7a77220 */ /* 0x000fe20000410000 */
[----:B------:R-:W-:Y:S01]  /*c770*/  MOV R172, R57 ;  /* 0x0000003900ac7202 */ /* 0x000fe20000000f00 */
[-C--:B------:R-:W-:Y:S01]  /*c780*/  FMUL.FTZ R70, R70, R13.reuse ;  /* 0x0000000d46467220 */ /* 0x080fe20000410000 */
[----:B------:R-:W-:Y:S01]  /*c790*/  HMMA.16816.F32.BF16 R100, R4, R50, R92 ;  /* 0x000000320464723c */ /* 0x000fe2000004185c */
[----:B------:R-:W-:Y:S01]  /*c7a0*/  MOV R73, R56 ;  /* 0x0000003800497202 */ /* 0x000fe20000000f00 */
[----:B------:R-:W-:Y:S01]  /*c7b0*/  FMUL.FTZ R71, R71, R13 ;  /* 0x0000000d47477220 */ /* 0x000fe20000410000 */
[----:B------:R-:W-:Y:S01]  /*c7c0*/  MOV R90, R42 ;  /* 0x0000002a005a7202 */ /* 0x000fe20000000f00 */
[-C--:B------:R-:W-:Y:S01]  /*c7d0*/  FMUL.FTZ R81, R81, R14.reuse ;  /* 0x0000000e51517220 */ /* 0x080fe20000410000 */
[----:B------:R-:W-:Y:S01]  /*c7e0*/  MOV R199, R41 ;  /* 0x0000002900c77202 */ /* 0x000fe20000000f00 */
[----:B------:R-:W-:Y:S01]  /*c7f0*/  FMUL.FTZ R82, R82, R13 ;  /* 0x0000000d52527220 */ /* 0x000fe20000410000 */
[----:B------:R-:W-:Y:S01]  /*c800*/  F2FP.BF16.F32.PACK_AB R4, R91, R77 ;  /* 0x0000004d5b04723e */ /* 0x000fe200000010ff */
[----:B------:R-:W-:Y:S01]  /*c810*/  FMUL.FTZ R83, R83, R13 ;  /* 0x0000000d53537220 */ /* 0x000fe20000410000 */
[----:B------:R-:W-:Y:S01]  /*c820*/  F2FP.BF16.F32.PACK_AB R5, R79, R33 ;  /* 0x000000214f05723e */ /* 0x000fe200000010ff */
[-C--:B------:R-:W-:Y:S01]  /*c830*/  FMUL.FTZ R84, R84, R14.reuse ;  /* 0x0000000e54547220 */ /* 0x080fe20000410000 */
[----:B------:R-:W-:Y:S01]  /*c840*/  F2FP.BF16.F32.PACK_AB R6, R162, R173 ;  /* 0x000000ada206723e */ /* 0x000fe200000010ff */
[----:B------:R-:W-:Y:S01]  /*c850*/  FMUL.FTZ R85, R85, R14 ;  /* 0x0000000e55557220 */ /* 0x000fe20000410000 */
[----:B------:R-:W-:Y:S01]  /*c860*/  F2FP.BF16.F32.PACK_AB R7, R163, R174 ;  /* 0x000000aea307723e */ /* 0x000fe200000010ff */
[----:B-1----:R-:W-:Y:S01]  /*c870*/  FFMA.FTZ R9, R204, UR22, -R3 ;  /* 0x00000016cc097c23 */ /* 0x002fe20008010803 */
[----:B------:R-:W-:Y:S01]  /*c880*/  MOV R196, R33 ;  /* 0x0000002100c47202 */ /* 0x000fe20000000f00 */
[-C--:B------:R-:W-:Y:S01]  /*c890*/  FMUL.FTZ R86, R86, R13.reuse ;  /* 0x0000000d56567220 */ /* 0x080fe20000410000 */
[-C--:B------:R-:W-:Y:S01]  /*c8a0*/  FMUL.FTZ R87, R87, R13.reuse ;  /* 0x0000000d57577220 */ /* 0x080fe20000410000 */
[----:B------:R1:W2:Y:S01]  /*c8b0*/  MUFU.EX2 R89, R9 ;  /* 0x0000000900597308 */ /* 0x0002a20000000800 */
[-C--:B------:R-:W-:Y:S01]  /*c8c0*/  FMUL.FTZ R96, R96, R14.reuse ;  /* 0x0000000e60607220 */ /* 0x080fe20000410000 */
[----:B------:R-:W-:Y:S01]  /*c8d0*/  HMMA.16816.F32.BF16 R140, R4, R16, R116 ;  /* 0x00000010048c723c */ /* 0x000fe20000041874 */
[----:B------:R-:W-:Y:S01]  /*c8e0*/  FMUL.FTZ R97, R97, R14 ;  /* 0x0000000e61617220 */ /* 0x000fe20000410000 */
[-C--:B------:R-:W-:Y:S01]  /*c8f0*/  FMUL.FTZ R98, R98, R13.reuse ;  /* 0x0000000d62627220 */ /* 0x080fe20000410000 */
[----:B------:R-:W-:Y:S01]  /*c900*/  FMUL.FTZ R99, R99, R13 ;  /* 0x0000000d63637220 */ /* 0x000fe20000410000 */
[----:B------:R-:W-:-:S02]  /*c910*/  MOV R204, R199 ;  /* 0x000000c700cc7202 */ /* 0x000fc40000000f00 */
[----:B------:R3:W4:Y:S01]  /*c920*/  MUFU.EX2 R117, R8 ;  /* 0x0000000800757308 */ /* 0x0007220000000800 */
[----:B------:R-:W-:Y:S01]  /*c930*/  HMMA.16816.F32.BF16 R64, R4, R24, R148 ;  /* 0x000000180440723c */ /* 0x000fe20000041894 */
[----:B------:R-:W-:Y:S01]  /*c940*/  MOV R119, R40 ;  /* 0x0000002800777202 */ /* 0x000fe20000000f00 */
[----:B------:R-:W-:Y:S01]  /*c950*/  IMAD.MOV.U32 R116, RZ, RZ, R34 ;  /* 0x000000ffff747224 */ /* 0x000fe200078e0022 */
[----:B------:R-:W-:-:S03]  /*c960*/  MOV R118, R35 ;  /* 0x0000002300767202 */ /* 0x000fc60000000f00 */
[C---:B------:R-:W-:Y:S01]  /*c970*/  HMMA.16816.F32.BF16 R112, R4.reuse, R18, R124 ;  /* 0x000000120470723c */ /* 0x040fe2000004187c */
[----:B------:R-:W-:Y:S01]  /*c980*/  LDSM.16.MT88.4 R16, [R222+0x9400] ;  /* 0x00940000de10783b */ /* 0x000fe20000004200 */
[--C-:B-1----:R-:W-:Y:S01]  /*c990*/  FFMA.FTZ R9, R197, UR22, -R3.reuse ;  /* 0x00000016c5097c23 */ /* 0x102fe20008010803 */
[----:B------:R-:W-:Y:S02]  /*c9a0*/  MOV R151, R196 ;  /* 0x000000c400977202 */ /* 0x000fe40000000f00 */
[----:B------:R-:W-:Y:S01]  /*c9b0*/  MOV R149, R116 ;  /* 0x0000007400957202 */ /* 0x000fe20000000f00 */
[C---:B------:R-:W-:Y:S01]  /*c9c0*/  HMMA.16816.F32.BF16 R56, R4.reuse, R26, R152 ;  /* 0x0000001a0438723c */ /* 0x040fe20000041898 */
[----:B------:R-:W1:Y:S01]  /*c9d0*/  LDSM.16.MT88.4 R24, [R220+0xa400] ;  /* 0x00a40000dc18783b */ /* 0x000e620000004200 */
[----:B------:R-:W-:Y:S01]  /*c9e0*/  MOV R127, R32 ;  /* 0x00000020007f7202 */ /* 0x000fe20000000f00 */
[----:B------:R-:W-:Y:S02]  /*c9f0*/  IMAD.MOV.U32 R126, RZ, RZ, R72 ;  /* 0x000000ffff7e7224 */ /* 0x000fe400078e0048 */
[----:B---3--:R-:W-:Y:S01]  /*ca00*/  FFMA.FTZ R8, R198, UR22, -R3 ;  /* 0x00000016c6087c23 */ /* 0x008fe20008010803 */
[----:B------:R-:W3:Y:S01]  /*ca10*/  LDSM.16.MT88.4 R32, [R220+0x9400] ;  /* 0x00940000dc20783b */ /* 0x000ee20000004200 */
[C---:B------:R-:W-:Y:S01]  /*ca20*/  HMMA.16816.F32.BF16 R128, R4.reuse, R30, R168 ;  /* 0x0000001e0480723c */ /* 0x040fe200000418a8 */
[----:B--2---:R-:W-:Y:S01]  /*ca30*/  MOV R155, R89 ;  /* 0x00000059009b7202 */ /* 0x004fe20000000f00 */
[----:B------:R2:W5:Y:S01]  /*ca40*/  MUFU.EX2 R150, R8 ;  /* 0x0000000800967308 */ /* 0x0005620000000800 */
[----:B------:R-:W-:Y:S01]  /*ca50*/  MOV R154, R88 ;  /* 0x00000058009a7202 */ /* 0x000fe20000000f00 */
[----:B------:R-:W-:Y:S01]  /*ca60*/  IMAD.MOV.U32 R198, RZ, RZ, R119 ;  /* 0x000000ffffc67224 */ /* 0x000fe200078e0077 */
[----:B----4-:R-:W-:Y:S01]  /*ca70*/  MOV R197, R117 ;  /* 0x0000007500c57202 */ /* 0x010fe20000000f00 */
[----:B------:R-:W-:Y:S01]  /*ca80*/  HMMA.16816.F32.BF16 R92, R4, R20, R132 ;  /* 0x00000014045c723c */ /* 0x000fe20000041884 */
[----:B------:R-:W-:-:S02]  /*ca90*/  MOV R169, R76 ;  /* 0x0000004c00a97202 */ /* 0x000fc40000000f00 */
[----:B------:R-:W-:Y:S01]  /*caa0*/  MOV R76, R160 ;  /* 0x000000a0004c7202 */ /* 0x000fe20000000f00 */
[----:B------:R-:W-:Y:S01]  /*cab0*/  IMAD.MOV.U32 R160, RZ, RZ, R161 ;  /* 0x000000ffffa07224 */ /* 0x000fe200078e00a1 */
[----:B------:R-:W-:Y:S01]  /*cac0*/  MOV R161, R43 ;  /* 0x0000002b00a17202 */ /* 0x000fe20000000f00 */
[C---:B------:R-:W-:Y:S01]  /*cad0*/  HMMA.16816.F32.BF16 R136, R4.reuse, R22, R136 ;  /* 0x000000160488723c */ /* 0x040fe20000041888 */
[----:B------:R-:W-:Y:S01]  /*cae0*/  LDSM.16.MT88.4 R20, [R220+0xb400] ;  /* 0x00b40000dc14783b */ /* 0x000fe20000004200 */
[----:B------:R4:W-:Y:S01]  /*caf0*/  MUFU.EX2 R89, R9 ;  /* 0x0000000900597308 */ /* 0x0009e20000000800 */
[----:B------:R-:W-:Y:S02]  /*cb00*/  MOV R119, R78 ;  /* 0x0000004e00777202 */ /* 0x000fe40000000f00 */
[----:B------:R-:W-:Y:S01]  /*cb10*/  LDSM.16.MT88.4 R40, [R222+0xb400] ;  /* 0x00b40000de28783b */ /* 0x000fe20000004200 */
[C---:B------:R-:W-:Y:S01]  /*cb20*/  HMMA.16816.F32.BF16 R164, R4.reuse, R28, R164 ;  /* 0x0000001c04a4723c */ /* 0x040fe200000418a4 */
[----:B--2---:R-:W-:Y:S01]  /*cb30*/  FFMA.FTZ R8, R45, UR22, -R3 ;  /* 0x000000162d087c23 */ /* 0x004fe20008010803 */
[----:B------:R-:W-:Y:S01]  /*cb40*/  MOV R125, R79 ;  /* 0x0000004f007d7202 */ /* 0x000fe20000000f00 */
[----:B------:R-:W2:Y:S01]  /*cb50*/  LDSM.16.MT88.4 R28, [R222+0xa400] ;  /* 0x00a40000de1c783b */ /* 0x000ea20000004200 */
[----:B------:R-:W-:Y:S01]  /*cb60*/  MOV R199, R76 ;  /* 0x0000004c00c77202 */ /* 0x000fe20000000f00 */
[----:B------:R5:W1:Y:S01]  /*cb70*/  MUFU.EX2 R124, R8 ;  /* 0x00000008007c7308 */ /* 0x000a620000000800 */
[----:B------:R-:W-:Y:S01]  /*cb80*/  HMMA.16816.F32.BF16 R132, R4, R36, R68 ;  /* 0x000000240484723c */ /* 0x000fe20000041844 */
[----:B------:R-:W-:-:S02]  /*cb90*/  MOV R196, R77 ;  /* 0x0000004d00c47202 */ /* 0x000fc40000000f00 */
[----:B------:R-:W-:Y:S02]  /*cba0*/  MOV R116, R74 ;  /* 0x0000004a00747202 */ /* 0x000fe40000000f00 */
[----:B------:R-:W-:Y:S01]  /*cbb0*/  MOV R117, R75 ;  /* 0x0000004b00757202 */ /* 0x000fe20000000f00 */
[C---:B------:R-:W-:Y:S01]  /*cbc0*/  HMMA.16816.F32.BF16 R80, R4.reuse, R38, R80 ;  /* 0x000000260450723c */ /* 0x040fe20000041850 */
[--C-:B----4-:R-:W-:Y:S01]  /*cbd0*/  FFMA.FTZ R9, R217, UR22, -R2.reuse ;  /* 0x00000016d9097c23 */ /* 0x110fe20008010802 */
[----:B------:R-:W-:Y:S01]  /*cbe0*/  MOV R153, R126 ;  /* 0x0000007e00997202 */ /* 0x000fe20000000f00 */
[----:B------:R-:W-:Y:S01]  /*cbf0*/  LDSM.16.MT88.4 R36, [R220+0x9800] ;  /* 0x00980000dc24783b */ /* 0x000fe20000004200 */
[----:B------:R-:W-:Y:S01]  /*cc00*/  MOV R170, R116 ;  /* 0x0000007400aa7202 */ /* 0x000fe20000000f00 */
[----:B------:R-:W-:Y:S01]  /*cc10*/  MUFU.EX2 R152, R9 ;  /* 0x0000000900987308 */ /* 0x000fe20000000800 */
[----:B------:R-:W-:Y:S01]  /*cc20*/  HMMA.16816.F32.BF16 R84, R4, R48, R84 ;  /* 0x000000300454723c */ /* 0x000fe20000041854 */
[----:B------:R-:W-:Y:S01]  /*cc30*/  MOV R168, R117 ;  /* 0x0000007500a87202 */ /* 0x000fe20000000f00 */
[----:B-----5:R-:W-:-:S04]  /*cc40*/  FFMA.FTZ R8, R216, UR22, -R2 ;  /* 0x00000016d8087c23 */ /* 0x020fc80008010802 */
[----:B------:R-:W-:Y:S01]  /*cc50*/  HMMA.16816.F32.BF16 R96, R4, R50, R96 ;  /* 0x000000320460723c */ /* 0x000fe20000041860 */
[----:B------:R4:W5:Y:S06]  /*cc60*/  MUFU.EX2 R148, R8 ;  /* 0x0000000800947308 */ /* 0x00096c0000000800 */
[----:B------:R-:W-:Y:S02]  /*cc70*/  F2FP.BF16.F32.PACK_AB R4, R150, R155 ;  /* 0x0000009b9604723e */ /* 0x000fe400000010ff */
[----:B-1----:R-:W-:Y:S01]  /*cc80*/  F2FP.BF16.F32.PACK_AB R6, R124, R89 ;  /* 0x000000597c06723e */ /* 0x002fe200000010ff */
[----:B----4-:R-:W-:Y:S01]  /*cc90*/  FFMA.FTZ R8, R203, UR22, -R2 ;  /* 0x00000016cb087c23 */ /* 0x010fe20008010802 */
[----:B-----5:R-:W-:-:S03]  /*cca0*/  F2FP.BF16.F32.PACK_AB R5, R148, R152 ;  /* 0x000000989405723e */ /* 0x020fc600000010ff */
[----:B------:R1:W-:Y:S02]  /*ccb0*/  MUFU.EX2 R88, R8 ;  /* 0x0000000800587308 */ /* 0x0003e40000000800 */
[----:B-1----:R-:W-:-:S06]  /*ccc0*/  FFMA.FTZ R8, R46, UR22, -R2 ;  /* 0x000000162e087c23 */ /* 0x002fcc0008010802 */
[----:B------:R1:W4:Y:S02]  /*ccd0*/  MUFU.EX2 R45, R8 ;  /* 0x00000008002d7308 */ /* 0x0003240000000800 */
[----:B-1----:R-:W-:Y:S01]  /*cce0*/  FFMA.FTZ R8, R200, UR22, -R0 ;  /* 0x00000016c8087c23 */ /* 0x002fe20008010800 */
[----:B----4-:R-:W-:-:S05]  /*ccf0*/  F2FP.BF16.F32.PACK_AB R7, R45, R88 ;  /* 0x000000582d07723e */ /* 0x010fca00000010ff */
[----:B------:R1:W-:Y:S02]  /*cd00*/  MUFU.EX2 R46, R8 ;  /* 0x00000008002e7308 */ /* 0x0003e40000000800 */
[C---:B------:R-:W-:Y:S06]  /*cd10*/  HMMA.16816.F32.BF16 R76, R4.reuse, R24, R180 ;  /* 0x00000018044c723c */ /* 0x040fec00000418b4 */
[----:B---3--:R-:W-:Y:S01]  /*cd20*/  HMMA.16816.F32.BF16 R48, R4, R32, R188 ;  /* 0x000000200430723c */ /* 0x008fe200000418bc */
[----:B------:R-:W-:Y:S02]  /*cd30*/  MOV R181, R89 ;  /* 0x0000005900b57202 */ /* 0x000fe40000000f00 */
[----:B------:R-:W-:-:S02]  /*cd40*/  MOV R182, R88 ;  /* 0x0000005800b67202 */ /* 0x000fc40000000f00 */
[----:B------:R-:W-:Y:S01]  /*cd50*/  MOV R180, R45 ;  /* 0x0000002d00b47202 */ /* 0x000fe20000000f00 */
[----:B------:R-:W-:Y:S02]  /*cd60*/  IMAD.MOV.U32 R45, RZ, RZ, R125 ;  /* 0x000000ffff2d7224 */ /* 0x000fe400078e007d */
[----:B-1----:R-:W-:Y:S01]  /*cd70*/  FFMA.FTZ R8, R127, UR22, -R12 ;  /* 0x000000167f087c23 */ /* 0x002fe2000801080c */
[----:B------:R-:W-:Y:S01]  /*cd80*/  MOV R127, R73 ;  /* 0x00000049007f7202 */ /* 0x000fe20000000f00 */
[C---:B------:R-:W-:Y:S01]  /*cd90*/  HMMA.16816.F32.BF16 R52, R4.reuse, R34, R52 ;  /* 0x000000220434723c */ /* 0x040fe20000041834 */
[----:B------:R-:W-:Y:S01]  /*cda0*/  MOV R183, R197 ;  /* 0x000000c500b77202 */ /* 0x000fe20000000f00 */
[----:B------:R1:W-:Y:S01]  /*cdb0*/  MUFU.EX2 R217, R8 ;  /* 0x0000000800d97308 */ /* 0x0003e20000000800 */
[----:B------:R-:W-:Y:S01]  /*cdc0*/  MOV R171, R127 ;  /* 0x0000007f00ab7202 */ /* 0x000fe20000000f00 */
[----:B------:R-:W-:Y:S01]  /*cdd0*/  IMAD.MOV.U32 R191, RZ, RZ, R149 ;  /* 0x000000ffffbf7224 */ /* 0x000fe200078e0095 */
[----:B------:R-:W-:Y:S01]  /*cde0*/  MOV R190, R150 ;  /* 0x0000009600be7202 */ /* 0x000fe20000000f00 */
[----:B------:R-:W-:Y:S01]  /*cdf0*/  HMMA.16816.F32.BF16 R72, R4, R18, R184 ;  /* 0x000000120448723c */ /* 0x000fe200000418b8 */
[----:B------:R-:W-:-:S02]  /*ce00*/  MOV R189, R151 ;  /* 0x0000009700bd7202 */ /* 0x000fc40000000f00 */
[----:B------:R-:W-:-:S03]  /*ce10*/  MOV R188, R148 ;  /* 0x0000009400bc7202 */ /* 0x000fc60000000f00 */
[C---:B------:R-:W-:Y:S01]  /*ce20*/  HMMA.16816.F32.BF16 R60, R4.reuse, R16, R60 ;  /* 0x00000010043c723c */ /* 0x040fe2000004183c */
[----:B------:R-:W-:Y:S02]  /*ce30*/  MOV R185, R91 ;  /* 0x0000005b00b97202 */ /* 0x000fe40000000f00 */
[----:B------:R-:W-:Y:S02]  /*ce40*/  MOV R186, R204 ;  /* 0x000000cc00ba7202 */ /* 0x000fe40000000f00 */
[----:B------:R-:W-:Y:S01]  /*ce50*/  MOV R184, R11 ;  /* 0x0000000b00b87202 */ /* 0x000fe20000000f00 */
[C---:B--2---:R-:W-:Y:S01]  /*ce60*/  HMMA.16816.F32.BF16 R104, R4.reuse, R28, R104 ;  /* 0x0000001c0468723c */ /* 0x044fe20000041868 */
[--C-:B-1----:R-:W-:Y:S01]  /*ce70*/  FFMA.FTZ R8, R118, UR22, -R12.reuse ;  /* 0x0000001676087c23 */ /* 0x102fe2000801080c */
[----:B------:R-:W-:Y:S02]  /*ce80*/  MOV R118, R251 ;  /* 0x000000fb00767202 */ /* 0x000fe40000000f00 */
[----:B------:R-:W-:Y:S01]  /*ce90*/  MOV R187, R198 ;  /* 0x000000c600bb7202 */ /* 0x000fe20000000f00 */
[----:B------:R1:W2:Y:S01]  /*cea0*/  MUFU.EX2 R251, R8 ;  /* 0x0000000800fb7308 */ /* 0x0002a20000000800 */
[C---:B------:R-:W-:Y:S06]  /*ceb0*/  HMMA.16816.F32.BF16 R108, R4.reuse, R30, R108 ;  /* 0x0000001e046c723c */ /* 0x040fec000004186c */
[C---:B------:R-:W-:Y:S06]  /*cec0*/  HMMA.16816.F32.BF16 R120, R4.reuse, R20, R120 ;  /* 0x000000140478723c */ /* 0x040fec0000041878 */
[----:B------:R-:W-:Y:S01]  /*ced0*/  HMMA.16816.F32.BF16 R100, R4, R42, R100 ;  /* 0x0000002a0464723c */ /* 0x000fe20000041864 */
[----:B-1----:R-:W-:Y:S01]  /*cee0*/  FFMA.FTZ R8, R240, UR22, -R12 ;  /* 0x00000016f0087c23 */ /* 0x002fe2000801080c */
[----:B------:R-:W-:Y:S01]  /*cef0*/  IMAD.MOV.U32 R240, RZ, RZ, R90 ;  /* 0x000000fffff07224 */ /* 0x000fe200078e005a */
[----:B--2---:R-:W-:-:S03]  /*cf00*/  F2FP.BF16.F32.PACK_AB R9, R251, R217 ;  /* 0x000000d9fb09723e */ /* 0x004fc600000010ff */
[C---:B------:R-:W-:Y:S01]  /*cf10*/  HMMA.16816.F32.BF16 R88, R4.reuse, R26, R176 ;  /* 0x0000001a0458723c */ /* 0x040fe200000418b0 */
[----:B------:R1:W-:Y:S06]  /*cf20*/  MUFU.EX2 R216, R8 ;  /* 0x0000000800d87308 */ /* 0x0003ec0000000800 */
[----:B------:R-:W-:Y:S01]  /*cf30*/  MOV R179, R124 ;  /* 0x0000007c00b37202 */ /* 0x000fe20000000f00 */
[----:B------:R-:W-:Y:S01]  /*cf40*/  IMAD.MOV.U32 R177, RZ, RZ, R119 ;  /* 0x000000ffffb17224 */ /* 0x000fe200078e0077 */
[----:B------:R-:W-:Y:S01]  /*cf50*/  MOV R178, R118 ;  /* 0x0000007600b27202 */ /* 0x000fe20000000f00 */
[----:B------:R-:W-:Y:S01]  /*cf60*/  HMMA.16816.F32.BF16 R124, R4, R40, R144 ;  /* 0x00000028047c723c */ /* 0x000fe20000041890 */
[----:B------:R-:W-:-:S05]  /*cf70*/  IMAD.MOV.U32 R176, RZ, RZ, R163 ;  /* 0x000000ffffb07224 */ /* 0x000fca00078e00a3 */
[----:B------:R-:W-:Y:S01]  /*cf80*/  HMMA.16816.F32.BF16 R116, R4, R22, R156 ;  /* 0x000000160474723c */ /* 0x000fe2000004189c */
[----:B------:R-:W-:Y:S01]  /*cf90*/  MOV R146, R10 ;  /* 0x0000000a00927202 */ /* 0x000fe20000000f00 */
[----:B-1----:R-:W-:Y:S01]  /*cfa0*/  FFMA.FTZ R8, R210, UR22, -R12 ;  /* 0x00000016d2087c23 */ /* 0x002fe2000801080c */
[----:B------:R-:W-:Y:S02]  /*cfb0*/  F2FP.BF16.F32.PACK_AB R10, R46, R183 ;  /* 0x000000b72e0a723e */ /* 0x000fe400000010ff */
[----:B------:R-:W-:Y:S01]  /*cfc0*/  MOV R147, R162 ;  /* 0x000000a200937202 */ /* 0x000fe20000000f00 */
[----:B------:R1:W2:Y:S01]  /*cfd0*/  MUFU.EX2 R210, R8 ;  /* 0x0000000800d27308 */ /* 0x0002a20000000800 */
[----:B------:R-:W-:Y:S01]  /*cfe0*/  FFMA.FTZ R4, R215, UR22, -R3 ;  /* 0x00000016d7047c23 */ /* 0x000fe20008010803 */
[----:B------:R-:W-:Y:S02]  /*cff0*/  MOV R158, R199 ;  /* 0x000000c7009e7202 */ /* 0x000fe40000000f00 */
[----:B------:R-:W-:-:S02]  /*d000*/  MOV R157, R160 ;  /* 0x000000a0009d7202 */ /* 0x000fc40000000f00 */
[----:B------:R-:W-:Y:S02]  /*d010*/  MOV R156, R161 ;  /* 0x000000a1009c7202 */ /* 0x000fe40000000f00 */
[----:B------:R3:W-:Y:S01]  /*d020*/  MUFU.EX2 R204, R4 ;  /* 0x0000000400cc7308 */ /* 0x0007e20000000800 */
[----:B------:R-:W-:Y:S02]  /*d030*/  MOV R159, R196 ;  /* 0x000000c4009f7202 */ /* 0x000fe40000000f00 */
[----:B------:R-:W-:Y:S02]  /*d040*/  MOV R215, R186 ;  /* 0x000000ba00d77202 */ /* 0x000fe40000000f00 */
[----:B-1----:R-:W-:Y:S02]  /*d050*/  F2FP.BF16.F32.PACK_AB R8, R154, R169 ;  /* 0x000000a99a08723e */ /* 0x002fe400000010ff */
[----:B--2---:R-:W-:Y:S01]  /*d060*/  F2FP.BF16.F32.PACK_AB R11, R210, R216 ;  /* 0x000000d8d20b723e */ /* 0x004fe200000010ff */
[----:B---3--:R-:W-:-:S06]  /*d070*/  FFMA.FTZ R4, R208, UR22, -R3 ;  /* 0x00000016d0047c23 */ /* 0x008fcc0008010803 */
[C---:B------:R-:W-:Y:S01]  /*d080*/  HMMA.16816.F32.BF16 R148, R8.reuse, R32, R140 ;  /* 0x000000200894723c */ /* 0x040fe2000004188c */
[----:B------:R-:W-:Y:S01]  /*d090*/  MOV R208, R180 ;  /* 0x000000b400d07202 */ /* 0x000fe20000000f00 */
[----:B------:R-:W-:Y:S01]  /*d0a0*/  IMAD.MOV.U32 R180, RZ, RZ, R185 ;  /* 0x000000ffffb47224 */ /* 0x000fe200078e00b9 */
[----:B------:R1:W-:Y:S01]  /*d0b0*/  MUFU.EX2 R203, R4 ;  /* 0x0000000400cb7308 */ /* 0x0003e20000000800 */
[----:B------:R-:W-:Y:S02]  /*d0c0*/  MOV R185, R190 ;  /* 0x000000be00b97202 */ /* 0x000fe40000000f00 */
[C---:B------:R-:W-:Y:S01]  /*d0d0*/  HMMA.16816.F32.BF16 R112, R8.reuse, R34, R112 ;  /* 0x000000220870723c */ /* 0x040fe20000041870 */
[----:B------:R-:W2:Y:S05]  /*d0e0*/  LDSM.16.MT88.4 R32, [R222+0x9800] ;  /* 0x00980000de20783b */ /* 0x000eaa0000004200 */
[C---:B------:R-:W-:Y:S06]  /*d0f0*/  HMMA.16816.F32.BF16 R92, R8.reuse, R16, R92 ;  /* 0x00000010085c723c */ /* 0x040fec000004185c */
[----:B------:R-:W-:Y:S01]  /*d100*/  HMMA.16816.F32.BF16 R68, R8, R18, R136 ;  /* 0x000000120844723c */ /* 0x000fe20000041888 */
[----:B------:R-:W-:Y:S01]  /*d110*/  LDSM.16.MT88.4 R16, [R220+0xb800] ;  /* 0x00b80000dc10783b */ /* 0x000fe20000004200 */
[----:B-1----:R-:W-:-:S04]  /*d120*/  FFMA.FTZ R4, R195, UR22, -R3 ;  /* 0x00000016c3047c23 */ /* 0x002fc80008010803 */
[----:B------:R1:W-:Y:S01]  /*d130*/  MUFU.EX2 R200, R4 ;  /* 0x0000000400c87308 */ /* 0x0003e20000000800 */
[C---:B------:R-:W-:Y:S01]  /*d140*/  HMMA.16816.F32.BF16 R64, R8.reuse, R24, R64 ;  /* 0x000000180840723c */ /* 0x040fe20000041840 */
[----:B------:R-:W-:Y:S01]  /*d150*/  MOV R139, R147 ;  /* 0x00000093008b7202 */ /* 0x000fe20000000f00 */
[----:B------:R-:W-:Y:S01]  /*d160*/  IMAD.MOV.U32 R136, RZ, RZ, R158 ;  /* 0x000000ffff887224 */ /* 0x000fe200078e009e */
[----:B------:R-:W-:Y:S02]  /*d170*/  MOV R138, R156 ;  /* 0x0000009c008a7202 */ /* 0x000fe40000000f00 */
[----:B------:R-:W-:Y:S01]  /*d180*/  MOV R137, R157 ;  /* 0x0000009d00897202 */ /* 0x000fe20000000f00 */
[C---:B------:R-:W-:Y:S01]  /*d190*/  HMMA.16816.F32.BF16 R56, R8.reuse, R26, R56 ;  /* 0x0000001a0838723c */ /* 0x040fe20000041838 */
[----:B------:R-:W3:Y:S05]  /*d1a0*/  LDSM.16.MT88.4 R24, [R220+0xa800] ;  /* 0x00a80000dc18783b */ /* 0x000eea0000004200 */
[----:B------:R-:W-:Y:S01]  /*d1b0*/  HMMA.16816.F32.BF16 R164, R8, R28, R164 ;  /* 0x0000001c08a4723c */ /* 0x000fe200000418a4 */
[----:B-1----:R-:W-:Y:S01]  /*d1c0*/  FFMA.FTZ R4, R47, UR22, -R3 ;  /* 0x000000162f047c23 */ /* 0x002fe20008010803 */
[----:B------:R-:W-:-:S04]  /*d1d0*/  MOV R47, R159 ;  /* 0x0000009f002f7202 */ /* 0x000fc80000000f00 */
[C---:B------:R-:W-:Y:S01]  /*d1e0*/  HMMA.16816.F32.BF16 R128, R8.reuse, R30, R128 ;  /* 0x0000001e0880723c */ /* 0x040fe20000041880 */
[----:B------:R-:W1:Y:S01]  /*d1f0*/  LDSM.16.MT88.4 R28, [R222+0xa800] ;  /* 0x00a80000de1c783b */ /* 0x000e620000004200 */
[----:B------:R4:W5:Y:S04]  /*d200*/  MUFU.EX2 R199, R4 ;  /* 0x0000000400c77308 */ /* 0x0009680000000800 */
[C---:B------:R-:W-:Y:S06]  /*d210*/  HMMA.16816.F32.BF16 R140, R8.reuse, R20, R132 ;  /* 0x00000014088c723c */ /* 0x040fec0000041884 */
[C---:B------:R-:W-:Y:S01]  /*d220*/  HMMA.16816.F32.BF16 R160, R8.reuse, R22, R80 ;  /* 0x0000001608a0723c */ /* 0x040fe20000041850 */
[----:B------:R-:W1:Y:S05]  /*d230*/  LDSM.16.MT88.4 R20, [R222+0xb800] ;  /* 0x00b80000de14783b */ /* 0x000e6a0000004200 */
[----:B------:R-:W-:Y:S01]  /*d240*/  HMMA.16816.F32.BF16 R84, R8, R40, R84 ;  /* 0x000000280854723c */ /* 0x000fe20000041854 */
[----:B----4-:R-:W-:Y:S01]  /*d250*/  FFMA.FTZ R4, R241, UR22, -R2 ;  /* 0x00000016f1047c23 */ /* 0x010fe20008010802 */
[----:B------:R-:W-:-:S02]  /*d260*/  MOV R241, R179 ;  /* 0x000000b300f17202 */ /* 0x000fc40000000f00 */
[----:B------:R-:W-:Y:S01]  /*d270*/  MOV R179, R188 ;  /* 0x000000bc00b37202 */ /* 0x000fe20000000f00 */
[----:B------:R4:W-:Y:S01]  /*d280*/  MUFU.EX2 R198, R4 ;  /* 0x0000000400c67308 */ /* 0x0009e20000000800 */
[----:B------:R-:W-:Y:S01]  /*d290*/  HMMA.16816.F32.BF16 R96, R8, R42, R96 ;  /* 0x0000002a0860723c */ /* 0x000fe20000041860 */
[----:B-----5:R-:W-:Y:S02]  /*d2a0*/  F2FP.BF16.F32.PACK_AB R6, R199, R200 ;  /* 0x000000c8c706723e */ /* 0x020fe400000010ff */
[----:B------:R-:W-:Y:S02]  /*d2b0*/  MOV R80, R136 ;  /* 0x0000008800507202 */ /* 0x000fe40000000f00 */
[----:B------:R-:W-:Y:S02]  /*d2c0*/  MOV R81, R47 ;  /* 0x0000002f00517202 */ /* 0x000fe40000000f00 */
[----:B------:R-:W-:Y:S01]  /*d2d0*/  FFMA.FTZ R8, R218, UR22, -R0 ;  /* 0x00000016da087c23 */ /* 0x000fe20008010800 */
[----:B------:R-:W-:Y:S01]  /*d2e0*/  MOV R218, R179 ;  /* 0x000000b300da7202 */ /* 0x000fe20000000f00 */
[----:B------:R-:W-:Y:S01]  /*d2f0*/  IMAD.MOV.U32 R10, RZ, RZ, R138 ;  /* 0x000000ffff0a7224 */ /* 0x000fe200078e008a */
[----:B------:R-:W-:-:S02]  /*d300*/  MOV R9, R139 ;  /* 0x0000008b00097202 */ /* 0x000fc40000000f00 */
[----:B------:R-:W-:Y:S02]  /*d310*/  MOV R11, R137 ;  /* 0x00000089000b7202 */ /* 0x000fe40000000f00 */
[----:B------:R-:W-:Y:S01]  /*d320*/  LDSM.16.MT88.4 R136, [R222+0x9c00] ;  /* 0x009c0000de88783b */ /* 0x000fe20000004200 */
[--C-:B----4-:R-:W-:Y:S01]  /*d330*/  FFMA.FTZ R4, R211, UR22, -R2.reuse ;  /* 0x00000016d3047c23 */ /* 0x110fe20008010802 */
[----:B------:R-:W-:Y:S02]  /*d340*/  MOV R211, R177 ;  /* 0x000000b100d37202 */ /* 0x000fe40000000f00 */
[----:B------:R-:W-:Y:S01]  /*d350*/  MOV R177, R187 ;  /* 0x000000bb00b17202 */ /* 0x000fe20000000f00 */
[----:B------:R4:W5:Y:S01]  /*d360*/  MUFU.EX2 R197, R4 ;  /* 0x0000000400c57308 */ /* 0x0009620000000800 */
[----:B------:R-:W-:Y:S02]  /*d370*/  MOV R82, R211 ;  /* 0x000000d300527202 */ /* 0x000fe40000000f00 */
[----:B------:R-:W-:Y:S01]  /*d380*/  MOV R211, R46 ;  /* 0x0000002e00d37202 */ /* 0x000fe20000000f00 */
[----:B----4-:R-:W-:Y:S01]  /*d390*/  FFMA.FTZ R4, R205, UR22, -R2 ;  /* 0x00000016cd047c23 */ /* 0x010fe20008010802 */
[----:B------:R-:W-:-:S02]  /*d3a0*/  MOV R205, R178 ;  /* 0x000000b200cd7202 */ /* 0x000fc40000000f00 */
[----:B------:R-:W-:Y:S01]  /*d3b0*/  MOV R178, R189 ;  /* 0x000000bd00b27202 */ /* 0x000fe20000000f00 */
[----:B------:R4:W-:Y:S01]  /*d3c0*/  MUFU.EX2 R196, R4 ;  /* 0x0000000400c47308 */ /* 0x0009e20000000800 */
[----:B-----5:R-:W-:Y:S02]  /*d3d0*/  F2FP.BF16.F32.PACK_AB R5, R197, R198 ;  /* 0x000000c6c505723e */ /* 0x020fe400000010ff */
[----:B------:R-:W-:Y:S02]  /*d3e0*/  MOV R83, R205 ;  /* 0x000000cd00537202 */ /* 0x000fe40000000f00 */
[----:B------:R-:W-:-:S03]  /*d3f0*/  MOV R205, R182 ;  /* 0x000000b600cd7202 */ /* 0x000fc60000000f00 */
[----:B------:R5:W-:Y:S01]  /*d400*/  MUFU.EX2 R189, R8 ;  /* 0x0000000800bd7308 */ /* 0x000be20000000800 */
[----:B----4-:R-:W-:Y:S01]  /*d410*/  FFMA.FTZ R4, R201, UR22, -R2 ;  /* 0x00000016c9047c23 */ /* 0x010fe20008010802 */
[----:B------:R-:W-:-:S06]  /*d420*/  MOV R201, R191 ;  /* 0x000000bf00c97202 */ /* 0x000fcc0000000f00 */
[----:B------:R4:W2:Y:S01]  /*d430*/  MUFU.EX2 R195, R4 ;  /* 0x0000000400c37308 */ /* 0x0008a20000000800 */
[----:B-----5:R-:W-:-:S07]  /*d440*/  FFMA.FTZ R8, R214, UR22, -R0 ;  /* 0x00000016d6087c23 */ /* 0x020fce0008010800 */
[----:B------:R5:W-:Y:S01]  /*d450*/  MUFU.EX2 R188, R8 ;  /* 0x0000000800bc7308 */ /* 0x000be20000000800 */
[----:B----4-:R-:W-:Y:S01]  /*d460*/  FFMA.FTZ R4, R146, UR22, -R0 ;  /* 0x0000001692047c23 */ /* 0x010fe20008010800 */
[----:B--2---:R-:W-:-:S06]  /*d470*/  F2FP.BF16.F32.PACK_AB R7, R195, R196 ;  /* 0x000000c4c307723e */ /* 0x004fcc00000010ff */
[----:B------:R2:W-:Y:S01]  /*d480*/  MUFU.EX2 R191, R4 ;  /* 0x0000000400bf7308 */ /* 0x0005e20000000800 */
[----:B-----5:R-:W-:Y:S01]  /*d490*/  FFMA.FTZ R8, R207, UR22, -R0 ;  /* 0x00000016cf087c23 */ /* 0x020fe20008010800 */
[----:B------:R-:W-:-:S06]  /*d4a0*/  MOV R207, R176 ;  /* 0x000000b000cf7202 */ /* 0x000fcc0000000f00 */
[----:B------:R4:W-:Y:S01]  /*d4b0*/  MUFU.EX2 R187, R8 ;  /* 0x0000000800bb7308 */ /* 0x0009e20000000800 */
[----:B--2---:R-:W-:Y:S01]  /*d4c0*/  FFMA.FTZ R4, R244, UR22, -R0 ;  /* 0x00000016f4047c23 */ /* 0x004fe20008010800 */
[----:B------:R-:W-:-:S06]  /*d4d0*/  IMAD.MOV.U32 R244, RZ, RZ, R183 ;  /* 0x000000fffff47224 */ /* 0x000fcc00078e00b7 */
[----:B------:R2:W5:Y:S01]  /*d4e0*/  MUFU.EX2 R190, R4 ;  /* 0x0000000400be7308 */ /* 0x0005620000000800 */
[----:B----4-:R-:W-:Y:S01]  /*d4f0*/  FFMA.FTZ R8, R194, UR22, -R0 ;  /* 0x00000016c2087c23 */ /* 0x010fe20008010800 */
[----:B------:R-:W-:-:S06]  /*d500*/  MOV R194, R184 ;  /* 0x000000b800c27202 */ /* 0x000fcc0000000f00 */
[----:B------:R4:W-:Y:S01]  /*d510*/  MUFU.EX2 R186, R8 ;  /* 0x0000000800ba7308 */ /* 0x0009e20000000800 */
[----:B--2---:R-:W-:-:S07]  /*d520*/  F2FP.BF16.F32.PACK_AB R4, R203, R204 ;  /* 0x000000cccb04723e */ /* 0x004fce00000010ff */
[C---:B------:R-:W-:Y:S01]  /*d530*/  HMMA.16816.F32.BF16 R40, R4.reuse, R34, R72 ;  /* 0x000000220428723c */ /* 0x040fe20000041848 */
[----:B----4-:R-:W-:Y:S01]  /*d540*/  FFMA.FTZ R8, R177, UR22, -R12 ;  /* 0x00000016b1087c23 */ /* 0x010fe2000801080c */
[----:B------:R-:W-:Y:S01]  /*d550*/  IMAD.MOV.U32 R177, RZ, RZ, R178 ;  /* 0x000000ffffb17224 */ /* 0x000fe200078e00b2 */
[----:B------:R-:W-:Y:S02]  /*d560*/  MOV R178, R185 ;  /* 0x000000b900b27202 */ /* 0x000fe40000000f00 */
[----:B------:R2:W-:Y:S01]  /*d570*/  MUFU.EX2 R185, R8 ;  /* 0x0000000800b97308 */ /* 0x0005e20000000800 */
[----:B---3--:R-:W-:Y:S01]  /*d580*/  HMMA.16816.F32.BF16 R144, R4, R24, R76 ;  /* 0x000000180490723c */ /* 0x008fe2000004184c */
[----:B------:R-:W-:-:S05]  /*d590*/  MOV R214, R178 ;  /* 0x000000b200d67202 */ /* 0x000fca0000000f00 */
[C---:B------:R-:W-:Y:S06]  /*d5a0*/  HMMA.16816.F32.BF16 R156, R4.reuse, R26, R88 ;  /* 0x0000001a049c723c */ /* 0x040fec0000041858 */
[----:B------:R-:W-:Y:S01]  /*d5b0*/  HMMA.16816.F32.BF16 R48, R4, R36, R48 ;  /* 0x000000240430723c */ /* 0x000fe20000041830 */
[----:B--2---:R-:W-:Y:S01]  /*d5c0*/  FFMA.FTZ R8, R201, UR22, -R12 ;  /* 0x00000016c9087c23 */ /* 0x004fe2000801080c */
[----:B------:R-:W-:-:S04]  /*d5d0*/  MOV R201, R181 ;  /* 0x000000b500c97202 */ /* 0x000fc80000000f00 */
[C---:B------:R-:W-:Y:S01]  /*d5e0*/  HMMA.16816.F32.BF16 R52, R4.reuse, R38, R52 ;  /* 0x000000260434723c */ /* 0x040fe20000041834 */
[----:B------:R2:W3:Y:S05]  /*d5f0*/  MUFU.EX2 R184, R8 ;  /* 0x0000000800b87308 */ /* 0x0004ea0000000800 */
[C---:B------:R-:W-:Y:S06]  /*d600*/  HMMA.16816.F32.BF16 R60, R4.reuse, R32, R60 ;  /* 0x00000020043c723c */ /* 0x040fec000004183c */
[C---:B-1----:R-:W-:Y:S06]  /*d610*/  HMMA.16816.F32.BF16 R104, R4.reuse, R28, R104 ;  /* 0x0000001c0468723c */ /* 0x042fec0000041868 */
[----:B------:R-:W-:Y:S01]  /*d620*/  HMMA.16816.F32.BF16 R108, R4, R30, R108 ;  /* 0x0000001e046c723c */ /* 0x000fe2000004186c */
[----:B--2---:R-:W-:Y:S01]  /*d630*/  FFMA.FTZ R8, R249, UR22, -R12 ;  /* 0x00000016f9087c23 */ /* 0x004fe2000801080c */
[----:B------:R-:W-:-:S03]  /*d640*/  MOV R249, R177 ;  /* 0x000000b100f97202 */ /* 0x000fc60000000f00 */
[----:B------:R1:W-:Y:S01]  /*d650*/  MUFU.EX2 R183, R8 ;  /* 0x0000000800b77308 */ /* 0x0003e20000000800 */
[C---:B------:R-:W-:Y:S06]  /*d660*/  HMMA.16816.F32.BF16 R72, R4.reuse, R16, R120 ;  /* 0x000000100448723c */ /* 0x040fec0000041878 */
[----:B------:R-:W-:Y:S01]  /*d670*/  HMMA.16816.F32.BF16 R76, R4, R18, R116 ;  /* 0x00000012044c723c */ /* 0x000fe20000041874 */
[----:B------:R-:W-:Y:S02]  /*d680*/  MOV R123, R45 ;  /* 0x0000002d007b7202 */ /* 0x000fe40000000f00 */
[----:B------:R-:W-:-:S02]  /*d690*/  MOV R120, R9 ;  /* 0x0000000900787202 */ /* 0x000fc40000000f00 */
[----:B------:R-:W-:Y:S01]  /*d6a0*/  MOV R121, R10 ;  /* 0x0000000a00797202 */ /* 0x000fe20000000f00 */
[C---:B------:R-:W-:Y:S01]  /*d6b0*/  HMMA.16816.F32.BF16 R88, R4.reuse, R20, R124 ;  /* 0x000000140458723c */ /* 0x040fe2000004187c */
[----:B------:R-:W-:Y:S01]  /*d6c0*/  MOV R122, R11 ;  /* 0x0000000b007a7202 */ /* 0x000fe20000000f00 */
[----:B------:R-:W2:Y:S01]  /*d6d0*/  LDSM.16.MT88.4 R124, [R220+0x9c00] ;  /* 0x009c0000dc7c783b */ /* 0x000ea20000004200 */
[----:B------:R-:W-:Y:S01]  /*d6e0*/  MOV R9, R81 ;  /* 0x0000005100097202 */ /* 0x000fe20000000f00 */
[----:B-1----:R-:W-:Y:S01]  /*d6f0*/  FFMA.FTZ R8, R245, UR22, -R12 ;  /* 0x00000016f5087c23 */ /* 0x002fe2000801080c */
[----:B------:R-:W-:Y:S01]  /*d700*/  MOV R245, R180 ;  /* 0x000000b400f57202 */ /* 0x000fe20000000f00 */
[----:B------:R-:W-:Y:S01]  /*d710*/  HMMA.16816.F32.BF16 R100, R4, R22, R100 ;  /* 0x000000160464723c */ /* 0x000fe20000041864 */
[----:B------:R-:W-:Y:S01]  /*d720*/  MOV R10, R82 ;  /* 0x00000052000a7202 */ /* 0x000fe20000000f00 */
[----:B------:R1:W4:Y:S01]  /*d730*/  MUFU.EX2 R181, R8 ;  /* 0x0000000800b57308 */ /* 0x0003220000000800 */
[----:B------:R-:W-:-:S04]  /*d740*/  MOV R11, R83 ;  /* 0x00000053000b7202 */ /* 0x000fc80000000f00 */
[----:B-----5:R-:W-:Y:S02]  /*d750*/  F2FP.BF16.F32.PACK_AB R4, R190, R191 ;  /* 0x000000bfbe04723e */ /* 0x020fe400000010ff */
[----:B---3--:R-:W-:Y:S02]  /*d760*/  F2FP.BF16.F32.PACK_AB R5, R184, R185 ;  /* 0x000000b9b805723e */ /* 0x008fe400000010ff */
[----:B------:R-:W-:Y:S01]  /*d770*/  F2FP.BF16.F32.PACK_AB R6, R188, R189 ;  /* 0x000000bdbc06723e */ /* 0x000fe200000010ff */
[--C-:B-1----:R-:W-:Y:S01]  /*d780*/  FFMA.FTZ R8, R193, UR22, -R0.reuse ;  /* 0x00000016c1087c23 */ /* 0x102fe20008010800 */
[----:B------:R-:W-:Y:S01]  /*d790*/  FFMA.FTZ R0, R192, UR22, -R0 ;  /* 0x00000016c0007c23 */ /* 0x000fe20008010800 */
[----:B----4-:R-:W-:Y:S02]  /*d7a0*/  F2FP.BF16.F32.PACK_AB R7, R181, R183 ;  /* 0x000000b7b507723e */ /* 0x010fe400000010ff */
[----:B------:R-:W-:Y:S01]  /*d7b0*/  MOV R193, R207 ;  /* 0x000000cf00c17202 */ /* 0x000fe20000000f00 */
[----:B------:R1:W-:Y:S01]  /*d7c0*/  MUFU.EX2 R180, R0 ;  /* 0x0000000000b47308 */ /* 0x0003e20000000800 */
[----:B------:R-:W-:-:S02]  /*d7d0*/  MOV R192, R249 ;  /* 0x000000f900c07202 */ /* 0x000fc40000000f00 */
[----:B------:R-:W-:Y:S01]  /*d7e0*/  MOV R249, R155 ;  /* 0x0000009b00f97202 */ /* 0x000fe20000000f00 */
[----:B------:R-:W-:Y:S01]  /*d7f0*/  HMMA.16816.F32.BF16 R56, R4, R26, R56 ;  /* 0x0000001a0438723c */ /* 0x000fe20000041838 */
[----:B------:R-:W-:-:S03]  /*d800*/  MOV R207, R154 ;  /* 0x0000009a00cf7202 */ /* 0x000fc60000000f00 */
[----:B------:R3:W-:Y:S02]  /*d810*/  MUFU.EX2 R182, R8 ;  /* 0x0000000800b67308 */ /* 0x0007e40000000800 */
        /* <DEDUP_REMOVED lines=8> */
[----:B------:R-:W-:Y:S02]  /*d8a0*/  MOV R120, R122 ;  /* 0x0000007a00787202 */ /* 0x000fe40000000f00 */
[----:B------:R-:W-:Y:S01]  /*d8b0*/  MOV R122, R9 ;  /* 0x00000009007a7202 */ /* 0x000fe20000000f00 */
[----:B------:R-:W-:Y:S01]  /*d8c0*/  HMMA.16816.F32.BF16 R32, R4, R34, R68 ;  /* 0x000000220420723c */ /* 0x000fe20000041844 */
[----:B------:R-:W-:Y:S02]  /*d8d0*/  MOV R149, R168 ;  /* 0x000000a800957202 */ /* 0x000fe40000000f00 */
[----:B------:R-:W-:-:S02]  /*d8e0*/  MOV R150, R192 ;  /* 0x000000c000967202 */ /* 0x000fc40000000f00 */
[----:B------:R-:W-:Y:S01]  /*d8f0*/  MOV R148, R170 ;  /* 0x000000aa00947202 */ /* 0x000fe20000000f00 */
[C---:B------:R-:W-:Y:S01]  /*d900*/  HMMA.16816.F32.BF16 R36, R4.reuse, R38, R112 ;  /* 0x000000260424723c */ /* 0x040fe20000041870 */
[----:B---3--:R-:W-:Y:S02]  /*d910*/  MOV R8, R194 ;  /* 0x000000c200087202 */ /* 0x008fe40000000f00 */
[----:B------:R-:W-:Y:S01]  /*d920*/  MOV R194, R152 ;  /* 0x0000009800c27202 */ /* 0x000fe20000000f00 */
[----:B-1----:R-:W-:Y:S01]  /*d930*/  FFMA.FTZ R0, R243, UR22, -R3 ;  /* 0x00000016f3007c23 */ /* 0x002fe20008010803 */
[----:B------:R-:W-:Y:S01]  /*d940*/  IMAD.MOV.U32 R243, RZ, RZ, R171 ;  /* 0x000000fffff37224 */ /* 0x000fe200078e00ab */
[C---:B------:R-:W-:Y:S01]  /*d950*/  HMMA.16816.F32.BF16 R164, R4.reuse, R28, R164 ;  /* 0x0000001c04a4723c */ /* 0x040fe200000418a4 */
[----:B------:R-:W-:Y:S01]  /*d960*/  MOV R115, R153 ;  /* 0x0000009900737202 */ /* 0x000fe20000000f00 */
[----:B------:R1:W-:Y:S01]  /*d970*/  MUFU.EX2 R178, R0 ;  /* 0x0000000000b27308 */ /* 0x0003e20000000800 */
[----:B------:R-:W-:Y:S01]  /*d980*/  IMAD.MOV.U32 R192, RZ, RZ, R8 ;  /* 0x000000ffffc07224 */ /* 0x000fe200078e0008 */
[----:B------:R-:W3:Y:S02]  /*d990*/  LDSM.16.MT88.4 R152, [R220+0xac00] ;  /* 0x00ac0000dc98783b */ /* 0x000ee40000004200 */
[C---:B------:R-:W-:Y:S02]  /*d9a0*/  HMMA.16816.F32.BF16 R68, R4.reuse, R16, R140 ;  /* 0x000000100444723c */ /* 0x040fe4000004188c */
[----:B------:R-:W4:Y:S04]  /*d9b0*/  LDSM.16.MT88.4 R168, [R222+0xac00] ;  /* 0x00ac0000dea8783b */ /* 0x000f280000004200 */
[C---:B------:R-:W-:Y:S06]  /*d9c0*/  HMMA.16816.F32.BF16 R84, R4.reuse, R20, R84 ;  /* 0x000000140454723c */ /* 0x040fec0000041854 */
[----:B------:R-:W-:Y:S01]  /*d9d0*/  HMMA.16816.F32.BF16 R28, R4, R30, R128 ;  /* 0x0000001e041c723c */ /* 0x000fe20000041880 */
[----:B-1----:R-:W-:-:S04]  /*d9e0*/  FFMA.FTZ R0, R213, UR22, -R3 ;  /* 0x00000016d5007c23 */ /* 0x002fc80008010803 */
[----:B------:R1:W5:Y:S01]  /*d9f0*/  MUFU.EX2 R177, R0 ;  /* 0x0000000000b17308 */ /* 0x0003620000000800 */
[C---:B------:R-:W-:Y:S06]  /*da00*/  HMMA.16816.F32.BF16 R16, R4.reuse, R18, R160 ;  /* 0x000000120410723c */ /* 0x040fec00000418a0 */
[----:B------:R-:W-:Y:S07]  /*da10*/  HMMA.16816.F32.BF16 R20, R4, R22, R96 ;  /* 0x000000160414723c */ /* 0x000fee0000041860 */
[----:B------:R-:W-:-:S02]  /*da20*/  MOV R5, R149 ;  /* 0x0000009500057202 */ /* 0x000fc40000000f00 */
[----:B------:R-:W-:Y:S01]  /*da30*/  MOV R6, R148 ;  /* 0x0000009400067202 */ /* 0x000fe20000000f00 */
[--C-:B-1----:R-:W-:Y:S01]  /*da40*/  FFMA.FTZ R0, R206, UR22, -R3.reuse ;  /* 0x00000016ce007c23 */ /* 0x102fe20008010803 */
[----:B------:R-:W-:Y:S01]  /*da50*/  FFMA.FTZ R3, R202, UR22, -R3 ;  /* 0x00000016ca037c23 */ /* 0x000fe20008010803 */
[----:B------:R-:W-:Y:S02]  /*da60*/  MOV R202, R174 ;  /* 0x000000ae00ca7202 */ /* 0x000fe40000000f00 */
[----:B------:R1:W-:Y:S01]  /*da70*/  MUFU.EX2 R176, R0 ;  /* 0x0000000000b07308 */ /* 0x0003e20000000800 */
[----:B------:R-:W-:Y:S02]  /*da80*/  MOV R206, R175 ;  /* 0x000000af00ce7202 */ /* 0x000fe40000000f00 */
[----:B-----5:R-:W-:Y:S02]  /*da90*/  F2FP.BF16.F32.PACK_AB R92, R177, R178 ;  /* 0x000000b2b15c723e */ /* 0x020fe400000010ff */
[----:B------:R-:W-:-:S02]  /*daa0*/  F2FP.BF16.F32.PACK_AB R96, R186, R187 ;  /* 0x000000bbba60723e */ /* 0x000fc400000010ff */
[----:B------:R-:W-:Y:S01]  /*dab0*/  F2FP.BF16.F32.PACK_AB R98, R180, R182 ;  /* 0x000000b6b462723e */ /* 0x000fe200000010ff */
[----:B------:R5:W2:Y:S01]  /*dac0*/  MUFU.EX2 R47, R3 ;  /* 0x00000003002f7308 */ /* 0x000aa20000000800 */
[----:B-1----:R-:W-:Y:S01]  /*dad0*/  FFMA.FTZ R0, R248, UR22, -R2 ;  /* 0x00000016f8007c23 */ /* 0x002fe20008010802 */
[----:B------:R-:W-:-:S06]  /*dae0*/  IMAD.MOV.U32 R248, RZ, RZ, R173 ;  /* 0x000000fffff87224 */ /* 0x000fcc00078e00ad */
[----:B------:R1:W-:Y:S01]  /*daf0*/  MUFU.EX2 R46, R0 ;  /* 0x00000000002e7308 */ /* 0x0003e20000000800 */
[----:B-----5:R-:W-:Y:S01]  /*db00*/  MOV R3, R243 ;  /* 0x000000f300037202 */ /* 0x020fe20000000f00 */
[----:B------:R-:W-:Y:S01]  /*db10*/  IMAD.MOV.U32 R243, RZ, RZ, R151 ;  /* 0x000000fffff37224 */ /* 0x000fe200078e0097 */
[----:B--2---:R-:W-:-:S03]  /*db20*/  F2FP.BF16.F32.PACK_AB R94, R47, R176 ;  /* 0x000000b02f5e723e */ /* 0x004fc600000010ff */
[----:B------:R-:W-:Y:S01]  /*db30*/  FFMA.FTZ R3, R3, R44, R6 ;  /* 0x0000002c03037223 */ /* 0x000fe20000010006 */
[----:B-1----:R-:W-:Y:S01]  /*db40*/  FFMA.FTZ R0, R219, UR22, -R2 ;  /* 0x00000016db007c23 */ /* 0x002fe20008010802 */
[----:B------:R-:W-:-:S03]  /*db50*/  MOV R219, R172 ;  /* 0x000000ac00db7202 */ /* 0x000fc60000000f00 */
[----:B------:R1:W2:Y:S02]  /*db60*/  MUFU.EX2 R45, R0 ;  /* 0x00000000002d7308 */ /* 0x0002a40000000800 */
[--C-:B-1----:R-:W-:Y:S01]  /*db70*/  FFMA.FTZ R0, R212, UR22, -R2.reuse ;  /* 0x00000016d4007c23 */ /* 0x102fe20008010802 */
[----:B------:R-:W-:Y:S01]  /*db80*/  FFMA.FTZ R2, R209, UR22, -R2 ;  /* 0x00000016d1027c23 */ /* 0x000fe20008010802 */
[----:B------:R-:W-:Y:S01]  /*db90*/  MOV R209, R123 ;  /* 0x0000007b00d17202 */ /* 0x000fe20000000f00 */
[----:B------:R-:W-:-:S03]  /*dba0*/  IMAD.MOV.U32 R123, RZ, RZ, R80 ;  /* 0x000000ffff7b7224 */ /* 0x000fc600078e0050 */
[----:B------:R1:W-:Y:S01]  /*dbb0*/  MUFU.EX2 R27, R0 ;  /* 0x00000000001b7308 */ /* 0x0003e20000000800 */
[----:B------:R-:W5:Y:S01]  /*dbc0*/  LDSM.16.MT88.4 R80, [R220+0xbc00] ;  /* 0x00bc0000dc50783b */ /* 0x000f620000004200 */
[----:B--2---:R-:W-:-:S06]  /*dbd0*/  F2FP.BF16.F32.PACK_AB R93, R45, R46 ;  /* 0x0000002e2d5d723e */ /* 0x004fcc00000010ff */
[----:B------:R2:W3:Y:S01]  /*dbe0*/  MUFU.EX2 R26, R2 ;  /* 0x00000002001a7308 */ /* 0x0004e20000000800 */
[----:B-1----:R-:W-:Y:S01]  /*dbf0*/  FFMA.FTZ R0, R250, UR22, -R12 ;  /* 0x00000016fa007c23 */ /* 0x002fe2000801080c */
[----:B------:R-:W-:Y:S02]  /*dc00*/  MOV R250, R242 ;  /* 0x000000f200fa7202 */ /* 0x000fe40000000f00 */
[----:B------:R-:W-:-:S04]  /*dc10*/  MOV R242, R193 ;  /* 0x000000c100f27202 */ /* 0x000fc80000000f00 */
[----:B------:R1:W4:Y:S01]  /*dc20*/  MUFU.EX2 R25, R0 ;  /* 0x0000000000197308 */ /* 0x0003220000000800 */
[----:B------:R-:W-:Y:S02]  /*dc30*/  MOV R193, R121 ;  /* 0x0000007900c17202 */ /* 0x000fe40000000f00 */
[----:B------:R-:W-:Y:S01]  /*dc40*/  MOV R121, R123 ;  /* 0x0000007b00797202 */ /* 0x000fe20000000f00 */
[----:B------:R-:W-:Y:S01]  /*dc50*/  IMAD.MOV.U32 R123, RZ, RZ, R10 ;  /* 0x000000ffff7b7224 */ /* 0x000fe200078e000a */
[----:B--2---:R-:W-:Y:S02]  /*dc60*/  MOV R2, R11 ;  /* 0x0000000b00027202 */ /* 0x004fe40000000f00 */
[----:B------:R-:W-:Y:S01]  /*dc70*/  MOV R4, R121 ;  /* 0x0000007900047202 */ /* 0x000fe20000000f00 */
[----:B------:R-:W2:Y:S01]  /*dc80*/  LDSM.16.MT88.4 R8, [R222+0xbc00] ;  /* 0x00bc0000de08783b */ /* 0x000ea20000004200 */
[----:B------:R-:W-:Y:S02]  /*dc90*/  MOV R212, R123 ;  /* 0x0000007b00d47202 */ /* 0x000fe40000000f00 */
[----:B------:R-:W-:-:S02]  /*dca0*/  MOV R213, R193 ;  /* 0x000000c100d57202 */ /* 0x000fc40000000f00 */
[----:B------:R-:W-:Y:S02]  /*dcb0*/  MOV R193, R120 ;  /* 0x0000007800c17202 */ /* 0x000fe40000000f00 */
[----:B---3--:R-:W-:Y:S01]  /*dcc0*/  F2FP.BF16.F32.PACK_AB R95, R26, R27 ;  /* 0x0000001b1a5f723e */ /* 0x008fe200000010ff */
[----:B-1----:R-:W-:Y:S01]  /*dcd0*/  FFMA.FTZ R0, R247, UR22, -R12 ;  /* 0x00000016f7007c23 */ /* 0x002fe2000801080c */
[----:B------:R-:W-:Y:S02]  /*dce0*/  MOV R247, R115 ;  /* 0x0000007300f77202 */ /* 0x000fe40000000f00 */
[----:B----4-:R-:W-:Y:S01]  /*dcf0*/  F2FP.BF16.F32.PACK_AB R97, R25, R179 ;  /* 0x000000b31961723e */ /* 0x010fe200000010ff */
[----:B------:R1:W-:Y:S02]  /*dd00*/  MUFU.EX2 R24, R0 ;  /* 0x0000000000187308 */ /* 0x0003e40000000800 */
[----:B------:R-:W-:Y:S01]  /*dd10*/  HMMA.16816.F32.BF16 R112, R92, R124, R48 ;  /* 0x0000007c5c70723c */ /* 0x000fe20000041830 */
[----:B------:R-:W-:-:S05]  /*dd20*/  FFMA.FTZ R2, R2, R15, R247 ;  /* 0x0000000f02027223 */ /* 0x000fca00000100f7 */
[C---:B------:R-:W-:Y:S06]  /*dd30*/  HMMA.16816.F32.BF16 R128, R92.reuse, R136, R60 ;  /* 0x000000885c80723c */ /* 0x040fec000004183c */
[----:B------:R-:W-:Y:S01]  /*dd40*/  HMMA.16816.F32.BF16 R140, R92, R138, R40 ;  /* 0x0000008a5c8c723c */ /* 0x000fe20000041828 */
[----:B-1----:R-:W-:Y:S01]  /*dd50*/  FFMA.FTZ R0, R246, UR22, -R12 ;  /* 0x00000016f6007c23 */ /* 0x002fe2000801080c */
[----:B------:R-:W-:-:S04]  /*dd60*/  MOV R246, R122 ;  /* 0x0000007a00f67202 */ /* 0x000fc80000000f00 */
[----:B------:R-:W-:Y:S01]  /*dd70*/  HMMA.16816.F32.BF16 R144, R92, R152, R144 ;  /* 0x000000985c90723c */ /* 0x000fe20000041890 */
[----:B------:R-:W-:Y:S01]  /*dd80*/  MOV R12, R150 ;  /* 0x00000096000c7202 */ /* 0x000fe20000000f00 */
[----:B------:R1:W3:Y:S01]  /*dd90*/  MUFU.EX2 R7, R0 ;  /* 0x0000000000077308 */ /* 0x0002e20000000800 */
[----:B------:R-:W-:-:S03]  /*dda0*/  FFMA.FTZ R4, R4, R14, R246 ;  /* 0x0000000e04047223 */ /* 0x000fc600000100f6 */
[----:B------:R-:W-:Y:S01]  /*ddb0*/  HMMA.16816.F32.BF16 R120, R92, R126, R52 ;  /* 0x0000007e5c78723c */ /* 0x000fe20000041834 */
[----:B------:R-:W-:Y:S01]  /*ddc0*/  FADD.FTZ R6, R250, R4 ;  /* 0x00000004fa067221 */ /* 0x000fe20000010000 */
[----:B------:R-:W-:-:S04]  /*ddd0*/  FADD.FTZ R4, R219, R2 ;  /* 0x00000002db047221 */ /* 0x000fc80000010000 */
[----:B------:R-:W-:Y:S01]  /*dde0*/  HMMA.16816.F32.BF16 R156, R92, R154, R156 ;  /* 0x0000009a5c9c723c */ /* 0x000fe2000004189c */
[----:B------:R-:W-:-:S04]  /*ddf0*/  FADD.FTZ R4, R213, R4 ;  /* 0x00000004d5047221 */ /* 0x000fc80000010000 */
[----:B------:R-:W-:Y:S01]  /*de00*/  FADD.FTZ R4, R193, R4 ;  /* 0x00000004c1047221 */ /* 0x000fe20000010000 */
[C---:B------:R-:W-:Y:S01]  /*de10*/  HMMA.16816.F32.BF16 R160, R92.reuse, R168, R104 ;  /* 0x000000a85ca0723c */ /* 0x040fe20000041868 */
[----:B-1----:R-:W-:Y:S01]  /*de20*/  FFMA.FTZ R0, R5, R13, R12 ;  /* 0x0000000d05007223 */ /* 0x002fe2000001000c */
[----:B---3--:R-:W-:Y:S01]  /*de30*/  F2FP.BF16.F32.PACK_AB R99, R7, R24 ;  /* 0x000000180763723e */ /* 0x008fe200000010ff */
        /* <DEDUP_REMOVED lines=16> */
[C---:B-----5:R-:W-:Y:S01]  /*df40*/  HMMA.16816.F32.BF16 R72, R92.reuse, R80, R72 ;  /* 0x000000505c48723c */ /* 0x060fe20000041848 */
        /* <DEDUP_REMOVED lines=52> */
[----:B------:R-:W-:Y:S06]  /*e290*/  HMMA.16816.F32.BF16 R68, R96, R80, R68 ;  /* 0x000000506044723c */ /* 0x000fec0000041844 */
[----:B--2---:R-:W-:Y:S06]  /*e2a0*/  HMMA.16816.F32.BF16 R88, R92, R8, R88 ;  /* 0x000000085c58723c */ /* 0x004fec0000041858 */
        /* <DEDUP_REMOVED lines=8> */
[----:B------:R-:W-:-:S02]  /*e330*/  MOV R102, R239 ;  /* 0x000000ef00667202 */ /* 0x000fc40000000f00 */
[----:B------:R-:W-:Y:S01]  /*e340*/  MOV R103, R252 ;  /* 0x000000fc00677202 */ /* 0x000fe20000000f00 */
[----:B------:R-:W-:-:S05]  /*e350*/  NOP ;  /* 0x0000000000007918 */ /* 0x000fca0000000000 */
[----:B-1----:R-:W-:-:S15]  /*e360*/  @P0 BRA `(.L_x_285) ;  /* 0x0000005c00cc0947 */ /* 0x002fde0003800000 */
[----:B------:R-:W2:Y:S04]  /*e370*/  LDL.64 R214, [R1+0x50] ;  /* 0x0000500001d67983 */ /* 0x000ea80000100a00 */
[----:B------:R-:W3:Y:S01]  /*e380*/  LDL.64 R240, [R1+0x48] ;  /* 0x0000480001f07983 */ /* 0x000ee20000100a00 */
        /* <DEDUP_REMOVED lines=69> */
[----:B------:R-:W-:Y:S04]  /*e7e0*/  LDSM.16.M88.4 R48, [R223+0x6000] ;  /* 0x00600000df30783b */ /* 0x000fe80000000200 */
[----:B------:R-:W-:Y:S04]  /*e7f0*/  LDSM.16.M88.4 R12, [R224] ;  /* 0x00000000e00c783b */ /* 0x000fe80000000200 */
[----:B------:R-:W3:Y:S04]  /*e800*/  LDSM.16.M88.4 R36, [R221+0x6800] ;  /* 0x00680000dd24783b */ /* 0x000ee80000000200 */
[----:B-1----:R-:W1:Y:S04]  /*e810*/  LDSM.16.M88.4 R4, [R225+0x1000] ;  /* 0x00100000e104783b */ /* 0x002e680000000200 */
[----:B------:R-:W4:Y:S04]  /*e820*/  LDSM.16.M88.4 R64, [R223+0x6400] ;  /* 0x00640000df40783b */ /* 0x000f280000000200 */
[----:B------:R-:W-:Y:S04]  /*e830*/  LDSM.16.M88.4 R16, [R224+0x3000] ;  /* 0x00300000e010783b */ /* 0x000fe80000000200 */
[----:B------:R-:W5:Y:S04]  /*e840*/  LDSM.16.M88.4 R60, [R221+0x7000] ;  /* 0x00700000dd3c783b */ /* 0x000f680000000200 */
[----:B------:R-:W-:Y:S04]  /*e850*/  LDSM.16.M88.4 R20, [R225] ;  /* 0x00000000e114783b */ /* 0x000fe80000000200 */
[----:B------:R-:W5:Y:S01]  /*e860*/  LDSM.16.M88.4 R56, [R223+0x6800] ;  /* 0x00680000df38783b */ /* 0x000f620000000200 */
[C---:B--2---:R-:W-:Y:S03]  /*e870*/  HMMA.16816.F32.BF16 R176, R8.reuse, R28, RZ ;  /* 0x0000001c08b0723c */ /* 0x044fe600000418ff */
[----:B------:R-:W2:Y:S04]  /*e880*/  LDSM.16.M88.4 R32, [R221+0x6c00] ;  /* 0x006c0000dd20783b */ /* 0x000ea80000000200 */
[----:B------:R-:W2:Y:S01]  /*e890*/  LDSM.16.M88.4 R52, [R223+0x6c00] ;  /* 0x006c0000df34783b */ /* 0x000ea20000000200 */
[C---:B------:R-:W-:Y:S03]  /*e8a0*/  HMMA.16816.F32.BF16 R104, R8.reuse, R40, RZ ;  /* 0x000000280868723c */ /* 0x040fe600000418ff */
[----:B------:R-:W2:Y:S03]  /*e8b0*/  LDSM.16.M88.4 R24, [R224+0x2000] ;  /* 0x00200000e018783b */ /* 0x000ea60000000200 */
[----:B------:R-:W-:Y:S01]  /*e8c0*/  HMMA.16816.F32.BF16 R180, R8, R30, RZ ;  /* 0x0000001e08b4723c */ /* 0x000fe200000418ff */
[----:B------:R-:W0:Y:S05]  /*e8d0*/  LDGDEPBAR ;  /* 0x00000000000079af */ /* 0x000e2a0000000000 */
[----:B---3--:R-:W-:Y:S06]  /*e8e0*/  HMMA.16816.F32.BF16 R204, R12, R36, RZ ;  /* 0x000000240ccc723c */ /* 0x008fec00000418ff */
[C---:B-1----:R-:W-:Y:S06]  /*e8f0*/  HMMA.16816.F32.BF16 R176, R4.reuse, R48, R176 ;  /* 0x0000003004b0723c */ /* 0x042fec00000418b0 */
[C---:B----4-:R-:W-:Y:S06]  /*e900*/  HMMA.16816.F32.BF16 R208, R4.reuse, R64, R104 ;  /* 0x0000004004d0723c */ /* 0x050fec0000041868 */
[----:B------:R-:W-:Y:S06]  /*e910*/  HMMA.16816.F32.BF16 R104, R4, R50, R180 ;  /* 0x000000320468723c */ /* 0x000fec00000418b4 */
[----:B------:R-:W-:Y:S06]  /*e920*/  HMMA.16816.F32.BF16 R108, R12, R28, RZ ;  /* 0x0000001c0c6c723c */ /* 0x000fec00000418ff */
[----:B-----5:R-:W-:Y:S06]  /*e930*/  HMMA.16816.F32.BF16 R180, R16, R60, R176 ;  /* 0x0000003c10b4723c */ /* 0x020fec00000418b0 */
[----:B------:R-:W-:Y:S06]  /*e940*/  HMMA.16816.F32.BF16 R176, R20, R56, R204 ;  /* 0x0000003814b0723c */ /* 0x000fec00000418cc */
[----:B--2---:R-:W-:Y:S06]  /*e950*/  HMMA.16816.F32.BF16 R200, R12, R32, RZ ;  /* 0x000000200cc8723c */ /* 0x004fec00000418ff */
[C---:B------:R-:W-:Y:S06]  /*e960*/  HMMA.16816.F32.BF16 R100, R8.reuse, R36, RZ ;  /* 0x000000240864723c */ /* 0x040fec00000418ff */
[C---:B------:R-:W-:Y:S06]  /*e970*/  HMMA.16816.F32.BF16 R44, R8.reuse, R32, RZ ;  /* 0x00000020082c723c */ /* 0x040fec00000418ff */
[----:B------:R-:W-:Y:S01]  /*e980*/  HMMA.16816.F32.BF16 R188, R8, R34, RZ ;  /* 0x0000002208bc723c */ /* 0x000fe200000418ff */
[----:B------:R-:W-:-:S02]  /*e990*/  IMAD.MOV.U32 R3, RZ, RZ, R177 ;  /* 0x000000ffff037224 */ /* 0x000fc400078e00b1 */
[----:B------:R-:W-:Y:S02]  /*e9a0*/  IMAD.MOV.U32 R2, RZ, RZ, R178 ;  /* 0x000000ffff027224 */ /* 0x000fe400078e00b2 */
[----:B------:R-:W-:Y:S01]  /*e9b0*/  IMAD.MOV.U32 R0, RZ, RZ, R179 ;  /* 0x000000ffff007224 */ /* 0x000fe200078e00b3 */
[----:B------:R-:W-:Y:S01]  /*e9c0*/  HMMA.16816.F32.BF16 R212, R12, R34, RZ ;  /* 0x000000220cd4723c */ /* 0x000fe200000418ff */
[----:B------:R-:W1:Y:S05]  /*e9d0*/  LDSM.16.M88.4 R32, [R221+0x7800] ;  /* 0x00780000dd20783b */ /* 0x000e6a0000000200 */
[C---:B------:R-:W-:Y:S06]  /*e9e0*/  HMMA.16816.F32.BF16 R184, R8.reuse, R42, RZ ;  /* 0x0000002a08b8723c */ /* 0x040fec00000418ff */
[----:B------:R-:W-:Y:S06]  /*e9f0*/  HMMA.16816.F32.BF16 R192, R8, R38, RZ ;  /* 0x0000002608c0723c */ /* 0x000fec00000418ff */
[----:B------:R-:W-:Y:S06]  /*ea00*/  HMMA.16816.F32.BF16 R8, R20, R48, R108 ;  /* 0x000000301408723c */ /* 0x000fec000004186c */
[----:B------:R-:W-:Y:S01]  /*ea10*/  HMMA.16816.F32.BF16 R216, R12, R40, RZ ;  /* 0x000000280cd8723c */ /* 0x000fe200000418ff */
[----:B------:R-:W-:-:S05]  /*ea20*/  IMAD.MOV.U32 R48, RZ, RZ, R176 ;  /* 0x000000ffff307224 */ /* 0x000fca00078e00b0 */
[----:B------:R-:W-:Y:S06]  /*ea30*/  HMMA.16816.F32.BF16 R176, R20, R52, R200 ;  /* 0x0000003414b0723c */ /* 0x000fec00000418c8 */
[----:B------:R-:W-:Y:S01]  /*ea40*/  HMMA.16816.F32.BF16 R240, R12, R38, RZ ;  /* 0x000000260cf0723c */ /* 0x000fe200000418ff */
[----:B------:R-:W2:Y:S05]  /*ea50*/  LDSM.16.M88.4 R36, [R221+0x7400] ;  /* 0x00740000dd24783b */ /* 0x000eaa0000000200 */
[----:B------:R-:W-:Y:S06]  /*ea60*/  HMMA.16816.F32.BF16 R196, R4, R56, R100 ;  /* 0x0000003804c4723c */ /* 0x000fec0000041864 */
[C---:B------:R-:W-:Y:S01]  /*ea70*/  HMMA.16816.F32.BF16 R248, R12.reuse, R30, RZ ;  /* 0x0000001e0cf8723c */ /* 0x040fe200000418ff */
[----:B------:R-:W3:Y:S05]  /*ea80*/  LDSM.16.M88.4 R28, [R221+0x7c00] ;  /* 0x007c0000dd1c783b */ /* 0x000eea0000000200 */
[----:B------:R-:W-:Y:S01]  /*ea90*/  HMMA.16816.F32.BF16 R244, R12, R42, RZ ;  /* 0x0000002a0cf4723c */ /* 0x000fe200000418ff */
[----:B------:R-:W-:Y:S01]  /*eaa0*/  IMAD.MOV.U32 R56, RZ, RZ, R176 ;  /* 0x000000ffff387224 */ /* 0x000fe200078e00b0 */
[----:B------:R-:W-:Y:S01]  /*eab0*/  LDSM.16.M88.4 R12, [R225+0x2000] ;  /* 0x00200000e10c783b */ /* 0x000fe20000000200 */
[----:B------:R-:W-:-:S03]  /*eac0*/  IMAD.MOV.U32 R49, RZ, RZ, R179 ;  /* 0x000000ffff317224 */ /* 0x000fc600078e00b3 */
[C---:B------:R-:W-:Y:S06]  /*ead0*/  HMMA.16816.F32.BF16 R100, R4.reuse, R66, R184 ;  /* 0x000000420464723c */ /* 0x040fec00000418b8 */
[C---:B------:R-:W-:Y:S06]  /*eae0*/  HMMA.16816.F32.BF16 R108, R4.reuse, R58, R192 ;  /* 0x0000003a046c723c */ /* 0x040fec00000418c0 */
[----:B------:R-:W-:Y:S01]  /*eaf0*/  HMMA.16816.F32.BF16 R40, R4, R52, R44 ;  /* 0x000000340428723c */ /* 0x000fe2000004182c */
[----:B------:R-:W-:Y:S05]  /*eb00*/  LDSM.16.M88.4 R44, [R223+0x7000] ;  /* 0x00700000df2c783b */ /* 0x000fea0000000200 */
[----:B------:R-:W-:Y:S01]  /*eb10*/  HMMA.16816.F32.BF16 R216, R20, R64, R216 ;  /* 0x0000004014d8723c */ /* 0x000fe200000418d8 */
[----:B------:R-:W-:-:S02]  /*eb20*/  IMAD.MOV.U32 R53, RZ, RZ, R177 ;  /* 0x000000ffff357224 */ /* 0x000fc400078e00b1 */
[----:B------:R-:W-:-:S03]  /*eb30*/  IMAD.MOV.U32 R52, RZ, RZ, R178 ;  /* 0x000000ffff347224 */ /* 0x000fc600078e00b2 */
[-C--:B------:R-:W-:Y:S06]  /*eb40*/  HMMA.16816.F32.BF16 R4, R4, R54.reuse, R188 ;  /* 0x000000360404723c */ /* 0x080fec00000418bc */
[----:B------:R-:W-:Y:S06]  /*eb50*/  HMMA.16816.F32.BF16 R184, R20, R54, R212 ;  /* 0x0000003614b8723c */ /* 0x000fec00000418d4 */
[----:B------:R-:W-:Y:S01]  /*eb60*/  HMMA.16816.F32.BF16 R188, R24, R60, R8 ;  /* 0x0000003c18bc723c */ /* 0x000fe20000041808 */
[----:B------:R-:W4:Y:S05]  /*eb70*/  LDSM.16.M88.4 R8, [R225+0x3000] ;  /* 0x00300000e108783b */ /* 0x000f2a0000000200 */
[----:B-1----:R-:W-:Y:S01]  /*eb80*/  HMMA.16816.F32.BF16 R212, R16, R32, R196 ;  /* 0x0000002010d4723c */ /* 0x002fe200000418c4 */
[----:B------:R-:W-:-:S02]  /*eb90*/  IMAD.MOV.U32 R65, RZ, RZ, R216 ;  /* 0x000000ffff417224 */ /* 0x000fc400078e00d8 */
[----:B------:R-:W-:Y:S02]  /*eba0*/  IMAD.MOV.U32 R64, RZ, RZ, R217 ;  /* 0x000000ffff407224 */ /* 0x000fe400078e00d9 */
[----:B------:R-:W-:Y:S01]  /*ebb0*/  IMAD.MOV.U32 R61, RZ, RZ, R218 ;  /* 0x000000ffff3d7224 */ /* 0x000fe200078e00da */
[C---:B------:R-:W-:Y:S01]  /*ebc0*/  HMMA.16816.F32.BF16 R192, R20.reuse, R58, R240 ;  /* 0x0000003a14c0723c */ /* 0x040fe200000418f0 */
[----:B------:R-:W-:Y:S02]  /*ebd0*/  IMAD.MOV.U32 R196, RZ, RZ, R56 ;  /* 0x000000ffffc47224 */ /* 0x000fe400078e0038 */
[----:B------:R-:W1:Y:S01]  /*ebe0*/  LDSM.16.M88.4 R56, [R223+0x7400] ;  /* 0x00740000df38783b */ /* 0x000e620000000200 */
[----:B------:R-:W-:Y:S02]  /*ebf0*/  IMAD.MOV.U32 R199, RZ, RZ, R49 ;  /* 0x000000ffffc77224 */ /* 0x000fe400078e0031 */
[----:B------:R-:W-:Y:S01]  /*ec00*/  HMMA.16816.F32.BF16 R200, R20, R66, R244 ;  /* 0x0000004214c8723c */ /* 0x000fe200000418f4 */
[----:B------:R-:W-:-:S02]  /*ec10*/  IMAD.MOV.U32 R60, RZ, RZ, R219 ;  /* 0x000000ffff3c7224 */ /* 0x000fc400078e00db */
[----:B------:R-:W-:Y:S02]  /*ec20*/  IMAD.MOV.U32 R197, RZ, RZ, R53 ;  /* 0x000000ffffc57224 */ /* 0x000fe400078e0035 */
[----:B------:R-:W-:Y:S01]  /*ec30*/  IMAD.MOV.U32 R198, RZ, RZ, R52 ;  /* 0x000000ffffc67224 */ /* 0x000fe200078e0034 */
[C---:B------:R-:W-:Y:S01]  /*ec40*/  HMMA.16816.F32.BF16 R176, R16.reuse, R62, R104 ;  /* 0x0000003e10b0723c */ /* 0x040fe20000041868 */
[----:B------:R-:W-:Y:S05]  /*ec50*/  LDSM.16.M88.4 R52, [R223+0x7800] ;  /* 0x00780000df34783b */ /* 0x000fea0000000200 */
[C---:B--2---:R-:W-:Y:S06]  /*ec60*/  HMMA.16816.F32.BF16 R104, R16.reuse, R38, R100 ;  /* 0x000000261068723c */ /* 0x044fec0000041864 */
[----:B------:R-:W-:Y:S06]  /*ec70*/  HMMA.16816.F32.BF16 R100, R16, R34, R108 ;  /* 0x000000221064723c */ /* 0x000fec000004186c */
[----:B------:R-:W-:Y:S01]  /*ec80*/  HMMA.16816.F32.BF16 R204, R20, R50, R248 ;  /* 0x0000003214cc723c */ /* 0x000fe200000418f8 */
[----:B------:R-:W-:Y:S01]  /*ec90*/  IMAD.MOV.U32 R108, RZ, RZ, R48 ;  /* 0x000000ffff6c7224 */ /* 0x000fe200078e0030 */
[----:B------:R-:W-:Y:S01]  /*eca0*/  LDSM.16.M88.4 R20, [R224+0x4000] ;  /* 0x00400000e014783b */ /* 0x000fe20000000200 */
[----:B------:R-:W-:-:S02]  /*ecb0*/  IMAD.MOV.U32 R109, RZ, RZ, R3 ;  /* 0x000000ffff6d7224 */ /* 0x000fc400078e0003 */
[----:B------:R-:W-:Y:S01]  /*ecc0*/  IMAD.MOV.U32 R110, RZ, RZ, R2 ;  /* 0x000000ffff6e7224 */ /* 0x000fe200078e0002 */
[C---:B------:R-:W-:Y:S01]  /*ecd0*/  HMMA.16816.F32.BF16 R208, R16.reuse, R36, R208 ;  /* 0x0000002410d0723c */ /* 0x040fe200000418d0 */
[----:B------:R-:W2:Y:S01]  /*ece0*/  LDSM.16.M88.4 R48, [R223+0x7c00] ;  /* 0x007c0000df30783b */ /* 0x000ea20000000200 */
[----:B------:R-:W-:Y:S02]  /*ecf0*/  IMAD.MOV.U32 R248, RZ, RZ, R65 ;  /* 0x000000fffff87224 */ /* 0x000fe400078e0041 */
[----:B------:R-:W-:Y:S01]  /*ed00*/  IMAD.MOV.U32 R249, RZ, RZ, R64 ;  /* 0x000000fffff97224 */ /* 0x000fe200078e0040 */
[----:B------:R-:W5:Y:S01]  /*ed10*/  S2R R3, SR_TID.X ;  /* 0x0000000000037919 */ /* 0x000f620000002100 */
[----:B---3--:R-:W-:Y:S01]  /*ed20*/  HMMA.16816.F32.BF16 R216, R16, R28, R40 ;  /* 0x0000001c10d8723c */ /* 0x008fe20000041828 */
[----:B------:R-:W-:Y:S01]  /*ed30*/  IMAD.MOV.U32 R250, RZ, RZ, R61 ;  /* 0x000000fffffa7224 */ /* 0x000fe200078e003d */
[----:B------:R-:W-:Y:S01]  /*ed40*/  LDSM.16.M88.4 R40, [R221+0x8000] ;  /* 0x00800000dd28783b */ /* 0x000fe20000000200 */
[----:B------:R-:W-:-:S03]  /*ed50*/  IMAD.MOV.U32 R251, RZ, RZ, R60 ;  /* 0x000000fffffb7224 */ /* 0x000fc600078e003c */
[----:B------:R-:W-:Y:S01]  /*ed60*/  HMMA.16816.F32.BF16 R16, R16, R30, R4 ;  /* 0x0000001e1010723c */ /* 0x000fe20000041804 */
[----:B------:R-:W3:Y:S01]  /*ed70*/  LDSM.16.M88.4 R4, [R224+0x5000] ;  /* 0x00500000e004783b */ /* 0x000ee20000000200 */
[----:B------:R-:W-:Y:S02]  /*ed80*/  IMAD.MOV.U32 R111, RZ, RZ, R0 ;  /* 0x000000ffff6f7224 */ /* 0x000fe400078e0000 */
[----:B------:R-:W-:Y:S02]  /*ed90*/  IMAD.U32 R0, RZ, RZ, UR20 ;  /* 0x00000014ff007e24 */ /* 0x000fe4000f8e00ff */
[C---:B------:R-:W-:Y:S06]  /*eda0*/  HMMA.16816.F32.BF16 R240, R24.reuse, R38, R200 ;  /* 0x0000002618f0723c */ /* 0x040fec00000418c8 */
[----:B------:R-:W-:Y:S06]  /*edb0*/  HMMA.16816.F32.BF16 R200, R24, R34, R192 ;  /* 0x0000002218c8723c */ /* 0x000fec00000418c0 */
[----:B----4-:R-:W-:Y:S06]  /*edc0*/  HMMA.16816.F32.BF16 R64, R8, R44, R180 ;  /* 0x0000002c0840723c */ /* 0x010fec00000418b4 */
[----:B------:R-:W-:Y:S01]  /*edd0*/  HMMA.16816.F32.BF16 R192, R24, R30, R184 ;  /* 0x0000001e18c0723c */ /* 0x000fe200000418b8 */
[----:B-----5:R-:W-:-:S05]  /*ede0*/  IMAD.SHL.U32 R3, R3, 0x2, RZ ;  /* 0x0000000203037824 */ /* 0x020fca00078e00ff */
[----:B-1----:R-:W-:Y:S01]  /*edf0*/  HMMA.16816.F32.BF16 R184, R8, R56, R208 ;  /* 0x0000003808b8723c */ /* 0x002fe200000418d0 */
[----:B------:R-:W1:Y:S01]  /*ee00*/  LDSM.16.M88.4 R208, [R221+0x8c00] ;  /* 0x008c0000ddd0783b */ /* 0x000e620000000200 */
[----:B------:R-:W-:-:S04]  /*ee10*/  LOP3.LUT R3, R3, 0x6, RZ, 0xc0, !PT ;  /* 0x0000000603037812 */ /* 0x000fc800078ec0ff */
[----:B------:R-:W-:Y:S01]  /*ee20*/  HMMA.16816.F32.BF16 R188, R12, R44, R188 ;  /* 0x0000002c0cbc723c */ /* 0x000fe200000418bc */
[----:B------:R-:W-:-:S04]  /*ee30*/  IMAD R0, R0, 0x40, R3 ;  /* 0x0000004000007824 */ /* 0x000fc800078e0203 */
[--C-:B------:R-:W-:Y:S01]  /*ee40*/  IMAD.IADD R3, R232, 0x1, -R0.reuse ;  /* 0x00000001e8037824 */ /* 0x100fe200078e0a00 */
[C---:B------:R-:W-:Y:S01]  /*ee50*/  HMMA.16816.F32.BF16 R244, R24.reuse, R62, R204 ;  /* 0x0000003e18f4723c */ /* 0x040fe200000418cc */
[----:B------:R-:W-:Y:S01]  /*ee60*/  IMAD.IADD R2, R233, 0x1, -R0 ;  /* 0x00000001e9027824 */ /* 0x000fe200078e0a00 */
[C---:B------:R-:W-:Y:S02]  /*ee70*/  ISETP.GE.AND P0, PT, R0.reuse, R238, PT ;  /* 0x000000ee0000720c */ /* 0x040fe40003f06270 */
[C---:B------:R-:W-:Y:S02]  /*ee80*/  ISETP.GE.AND P6, PT, R0.reuse, R237, PT ;  /* 0x000000ed0000720c */ /* 0x040fe40003fc6270 */
[----:B------:R-:W-:Y:S01]  /*ee90*/  HMMA.16816.F32.BF16 R248, R24, R36, R248 ;  /* 0x0000002418f8723c */ /* 0x000fe200000418f8 */
[C---:B------:R-:W-:Y:S02]  /*eea0*/  ISETP.GE.AND P5, PT, R0.reuse, R236, PT ;  /* 0x000000ec0000720c */ /* 0x040fe40003fa6270 */
[----:B------:R-:W-:-:S02]  /*eeb0*/  ISETP.GE.AND P1, PT, R0, R235, PT ;  /* 0x000000eb0000720c */ /* 0x000fc40003f26270 */
[C---:B------:R-:W-:Y:S01]  /*eec0*/  ISETP.LT.OR P0, PT, R0.reuse, R230, P0 ;  /* 0x000000e60000720c */ /* 0x040fe20000701670 */
[C---:B------:R-:W-:Y:S01]  /*eed0*/  HMMA.16816.F32.BF16 R204, R24.reuse, R32, R108 ;  /* 0x0000002018cc723c */ /* 0x040fe2000004186c */
[C---:B------:R-:W-:Y:S02]  /*eee0*/  ISETP.LT.OR P6, PT, R0.reuse, R229, P6 ;  /* 0x000000e50000720c */ /* 0x040fe400037c1670 */
[C---:B------:R-:W-:Y:S02]  /*eef0*/  ISETP.LT.OR P5, PT, R0.reuse, R228, P5 ;  /* 0x000000e40000720c */ /* 0x040fe40002fa1670 */
[----:B------:R-:W-:Y:S01]  /*ef00*/  ISETP.LT.OR P1, PT, R0, R227, P1 ;  /* 0x000000e30000720c */ /* 0x000fe20000f21670 */
[----:B------:R-:W-:Y:S01]  /*ef10*/  HMMA.16816.F32.BF16 R196, R24, R28, R196 ;  /* 0x0000001c18c4723c */ /* 0x000fe200000418c4 */
[----:B------:R-:W4:Y:S04]  /*ef20*/  LDSM.16.M88.4 R28, [R221+0x8400] ;  /* 0x00840000dd1c783b */ /* 0x000f280000000200 */
[----:B------:R-:W-:Y:S01]  /*ef30*/  LDSM.16.M88.4 R24, [R223+0x8000] ;  /* 0x00800000df18783b */ /* 0x000fe20000000200 */
[C---:B--2---:R-:W-:Y:S03]  /*ef40*/  HMMA.16816.F32.BF16 R60, R8.reuse, R50, R16 ;  /* 0x00000032083c723c */ /* 0x044fe60000041810 */
[----:B------:R-:W-:Y:S03]  /*ef50*/  LDSM.16.M88.4 R16, [R225+0x4000] ;  /* 0x00400000e110783b */ /* 0x000fe60000000200 */
[C---:B------:R-:W-:Y:S06]  /*ef60*/  HMMA.16816.F32.BF16 R180, R8.reuse, R46, R176 ;  /* 0x0000002e08b4723c */ /* 0x040fec00000418b0 */
[C---:B------:R-:W-:Y:S06]  /*ef70*/  HMMA.16816.F32.BF16 R176, R8.reuse, R58, R104 ;  /* 0x0000003a08b0723c */ /* 0x040fec0000041868 */
[----:B------:R-:W-:Y:S06]  /*ef80*/  HMMA.16816.F32.BF16 R104, R8, R54, R100 ;  /* 0x000000360868723c */ /* 0x000fec0000041864 */
[----:B---3--:R-:W-:Y:S01]  /*ef90*/  HMMA.16816.F32.BF16 R36, R4, R40, R64 ;  /* 0x000000280424723c */ /* 0x008fe20000041840 */
[----:B------:R-:W2:Y:S05]  /*efa0*/  LDSM.16.M88.4 R64, [R221+0x8800] ;  /* 0x00880000dd40783b */ /* 0x000eaa0000000200 */
[C---:B------:R-:W-:Y:S06]  /*efb0*/  HMMA.16816.F32.BF16 R108, R8.reuse, R52, R212 ;  /* 0x00000034086c723c */ /* 0x040fec00000418d4 */
[----:B------:R-:W-:Y:S01]  /*efc0*/  HMMA.16816.F32.BF16 R100, R8, R48, R216 ;  /* 0x000000300864723c */ /* 0x000fe200000418d8 */
[----:B------:R-:W3:Y:S05]  /*efd0*/  LDSM.16.M88.4 R8, [R225+0x5000] ;  /* 0x00500000e108783b */ /* 0x000eea0000000200 */
        /* <DEDUP_REMOVED lines=8> */
[C---:B-1----:R-:W-:Y:S06]  /*f060*/  HMMA.16816.F32.BF16 R12, R4.reuse, R210, R60 ;  /* 0x000000d2040c723c */ /* 0x042fec000004183c */
[C---:B------:R-:W-:Y:S06]  /*f070*/  HMMA.16816.F32.BF16 R180, R4.reuse, R42, R180 ;  /* 0x0000002a04b4723c */ /* 0x040fec00000418b4 */
[C---:B----4-:R-:W-:Y:S06]  /*f080*/  HMMA.16816.F32.BF16 R184, R4.reuse, R28, R184 ;  /* 0x0000001c04b8723c */ /* 0x050fec00000418b8 */
[C---:B------:R-:W-:Y:S06]  /*f090*/  HMMA.16816.F32.BF16 R176, R4.reuse, R30, R176 ;  /* 0x0000001e04b0723c */ /* 0x040fec00000418b0 */
[----:B--2---:R-:W-:Y:S01]  /*f0a0*/  HMMA.16816.F32.BF16 R108, R4, R64, R108 ;  /* 0x00000040046c723c */ /* 0x004fe2000004186c */
[----:B------:R-:W-:-:S02]  /*f0b0*/  IMAD.MOV.U32 R250, RZ, RZ, R13 ;  /* 0x000000fffffa7224 */ /* 0x000fc400078e000d */
[----:B------:R-:W-:-:S03]  /*f0c0*/  IMAD.MOV.U32 R198, RZ, RZ, R14 ;  /* 0x000000ffffc67224 */ /* 0x000fc600078e000e */
[C---:B------:R-:W-:Y:S06]  /*f0d0*/  HMMA.16816.F32.BF16 R192, R4.reuse, R66, R104 ;  /* 0x0000004204c0723c */ /* 0x040fec0000041868 */
[----:B------:R-:W-:Y:S01]  /*f0e0*/  HMMA.16816.F32.BF16 R216, R4, R208, R100 ;  /* 0x000000d004d8723c */ /* 0x000fe20000041864 */
[----:B------:R-:W-:-:S05]  /*f0f0*/  IMAD.MOV.U32 R105, RZ, RZ, R15 ;  /* 0x000000ffff697224 */ /* 0x000fca00078e000f */
[-C--:B---3--:R-:W-:Y:S01]  /*f100*/  HMMA.16816.F32.BF16 R36, R8, R24.reuse, R36 ;  /* 0x000000180824723c */ /* 0x088fe20000041824 */
[----:B------:R-:W-:Y:S01]  /*f110*/  IMAD.MOV.U32 R7, RZ, RZ, R12 ;  /* 0x000000ffff077224 */ /* 0x000fe200078e000c */
[----:B------:R-:W-:Y:S01]  /*f120*/  IABS R5, R3 ;  /* 0x0000000300057213 */ /* 0x000fe20000000000 */
[--C-:B------:R-:W-:Y:S01]  /*f130*/  IMAD.IADD R4, R231, 0x1, -R0.reuse ;  /* 0x00000001e7047824 */ /* 0x100fe200078e0a00 */
[----:B------:R-:W-:Y:S01]  /*f140*/  IABS R3, R2 ;  /* 0x0000000200037213 */ /* 0x000fe20000000000 */
[----:B------:R-:W-:Y:S01]  /*f150*/  IMAD.IADD R6, R234, 0x1, -R0 ;  /* 0x00000001ea067824 */ /* 0x000fe200078e0a00 */
[----:B------:R-:W-:Y:S02]  /*f160*/  HMMA.16816.F32.BF16 R12, R16, R24, R32 ;  /* 0x00000018100c723c */ /* 0x000fe40000041820 */
[----:B------:R-:W-:Y:S02]  /*f170*/  IABS R2, R4 ;  /* 0x0000000400027213 */ /* 0x000fe40000000000 */
[----:B------:R-:W-:Y:S01]  /*f180*/  IABS R4, R6 ;  /* 0x0000000600047213 */ /* 0x000fe20000000000 */
[----:B------:R-:W-:Y:S01]  /*f190*/  IMAD.MOV.U32 R6, RZ, RZ, R5 ;  /* 0x000000ffff067224 */ /* 0x000fe200078e0005 */
[----:B------:R-:W-:Y:S01]  /*f1a0*/  HMMA.16816.F32.BF16 R32, R20, R42, R44 ;  /* 0x0000002a1420723c */ /* 0x000fe2000004182c */
[----:B------:R-:W-:-:S02]  /*f1b0*/  IMAD.MOV.U32 R5, RZ, RZ, R3 ;  /* 0x000000ffff057224 */ /* 0x000fc400078e0003 */
[----:B------:R-:W-:Y:S01]  /*f1c0*/  IMAD.MOV.U32 R3, RZ, RZ, R2 ;  /* 0x000000ffff037224 */ /* 0x000fe200078e0002 */
[----:B------:R-:W-:Y:S01]  /*f1d0*/  I2FP.F32.S32 R6, R6 ;  /* 0x0000000600067245 */ /* 0x000fe20000201400 */
[----:B------:R-:W-:Y:S01]  /*f1e0*/  IMAD.MOV.U32 R2, RZ, RZ, R4 ;  /* 0x000000ffff027224 */ /* 0x000fe200078e0004 */
[----:B------:R-:W-:Y:S01]  /*f1f0*/  I2FP.F32.S32 R5, R5 ;  /* 0x0000000500057245 */ /* 0x000fe20000201400 */
[----:B------:R-:W-:Y:S01]  /*f200*/  HMMA.16816.F32.BF16 R44, R20, R28, R188 ;  /* 0x0000001c142c723c */ /* 0x000fe200000418bc */
[----:B------:R-:W-:Y:S01]  /*f210*/  I2FP.F32.S32 R3, R3 ;  /* 0x0000000300037245 */ /* 0x000fe20000201400 */
[----:B------:R-:W-:Y:S01]  /*f220*/  IMAD.MOV.U32 R51, RZ, RZ, R216 ;  /* 0x000000ffff337224 */ /* 0x000fe200078e00d8 */
[----:B------:R-:W-:Y:S01]  /*f230*/  I2FP.F32.S32 R2, R2 ;  /* 0x0000000200027245 */ /* 0x000fe20000201400 */
[----:B------:R-:W-:Y:S02]  /*f240*/  IMAD.MOV.U32 R50, RZ, RZ, R217 ;  /* 0x000000ffff327224 */ /* 0x000fe400078e00d9 */
[----:B------:R-:W-:Y:S01]  /*f250*/  FFMA.FTZ R4, R3, -UR19, R36 ;  /* 0x8000001303047c23 */ /* 0x000fe20008010024 */
[----:B------:R-:W-:-:S02]  /*f260*/  IMAD.MOV.U32 R191, RZ, RZ, R7 ;  /* 0x000000ffffbf7224 */ /* 0x000fc400078e0007 */
[----:B------:R-:W-:Y:S01]  /*f270*/  FFMA.FTZ R3, R2, -UR19, R38 ;  /* 0x8000001302037c23 */ /* 0x000fe20008010026 */
[----:B------:R-:W-:Y:S01]  /*f280*/  VIADD R2, R0, 0x1 ;  /* 0x0000000100027836 */ /* 0x000fe20000000000 */
[-C--:B------:R-:W-:Y:S01]  /*f290*/  HMMA.16816.F32.BF16 R40, R8, R26.reuse, R180 ;  /* 0x0000001a0828723c */ /* 0x080fe200000418b4 */
[----:B------:R-:W-:Y:S01]  /*f2a0*/  FFMA.FTZ R6, R6, -UR19, R12 ;  /* 0x8000001306067c23 */ /* 0x000fe2000801000c */
[----:B------:R-:W-:Y:S01]  /*f2b0*/  FFMA.FTZ R5, R5, -UR19, R14 ;  /* 0x8000001305057c23 */ /* 0x000fe2000801000e */
[----:B------:R-:W-:Y:S01]  /*f2c0*/  FSEL R62, R4, -INF , !P5 ;  /* 0xff800000043e7808 */ /* 0x000fe20006800000 */
        /* <DEDUP_REMOVED lines=8> */
[----:B------:R-:W-:Y:S01]  /*f350*/  IMAD.MOV.U32 R180, RZ, RZ, R51 ;  /* 0x000000ffffb47224 */ /* 0x000fe200078e0033 */
[C---:B------:R-:W-:Y:S01]  /*f360*/  ISETP.GE.AND P6, PT, R2.reuse, R237, PT ;  /* 0x000000ed0200720c */ /* 0x040fe20003fc6270 */
[----:B------:R-:W-:Y:S01]  /*f370*/  IMAD.MOV.U32 R49, RZ, RZ, R218 ;  /* 0x000000ffff317224 */ /* 0x000fe200078e00da */
[C---:B------:R-:W-:Y:S01]  /*f380*/  ISETP.GE.AND P5, PT, R2.reuse, R236, PT ;  /* 0x000000ec0200720c */ /* 0x040fe20003fa6270 */
[----:B------:R-:W-:Y:S01]  /*f390*/  IMAD.MOV.U32 R48, RZ, RZ, R219 ;  /* 0x000000ffff307224 */ /* 0x000fe200078e00db */
[C---:B------:R-:W-:Y:S01]  /*f3a0*/  ISETP.GE.AND P1, PT, R2.reuse, R235, PT ;  /* 0x000000eb0200720c */ /* 0x040fe20003f26270 */
[----:B------:R-:W-:Y:S01]  /*f3b0*/  IMAD.MOV.U32 R181, RZ, RZ, R50 ;  /* 0x000000ffffb57224 */ /* 0x000fe200078e0032 */
[C---:B------:R-:W-:Y:S01]  /*f3c0*/  ISETP.LT.OR P0, PT, R2.reuse, R230, P0 ;  /* 0x000000e60200720c */ /* 0x040fe20000701670 */
[----:B------:R-:W-:Y:S01]  /*f3d0*/  IMAD.MOV.U32 R182, RZ, RZ, R49 ;  /* 0x000000ffffb67224 */ /* 0x000fe200078e0031 */
[C---:B------:R-:W-:Y:S01]  /*f3e0*/  ISETP.LT.OR P6, PT, R2.reuse, R229, P6 ;  /* 0x000000e50200720c */ /* 0x040fe200037c1670 */
[----:B------:R-:W-:Y:S01]  /*f3f0*/  IMAD.MOV.U32 R183, RZ, RZ, R48 ;  /* 0x000000ffffb77224 */ /* 0x000fe200078e0030 */
[C---:B------:R-:W-:Y:S01]  /*f400*/  ISETP.LT.OR P5, PT, R2.reuse, R228, P5 ;  /* 0x000000e40200720c */ /* 0x040fe20002fa1670 */
[----:B------:R-:W-:Y:S01]  /*f410*/  HMMA.16816.F32.BF16 R28, R20, R30, R240 ;  /* 0x0000001e141c723c */ /* 0x000fe200000418f0 */
[----:B------:R-:W-:Y:S01]  /*f420*/  ISETP.LT.OR P1, PT, R2, R227, P1 ;  /* 0x000000e30200720c */ /* 0x000fe20000f21670 */
[----:B------:R-:W-:Y:S01]  /*f430*/  IMAD.IADD R2, R234, 0x1, -R2 ;  /* 0x00000001ea027824 */ /* 0x000fe200078e0a02 */
[----:B------:R-:W-:Y:S01]  /*f440*/  IABS R6, R4 ;  /* 0x0000000400067213 */ /* 0x000fe20000000000 */
[----:B------:R-:W-:Y:S01]  /*f450*/  IMAD.MOV.U32 R188, RZ, RZ, R191 ;  /* 0x000000ffffbc7224 */ /* 0x000fe200078e00bf */
[----:B------:R-:W-:Y:S01]  /*f460*/  IABS R5, R5 ;  /* 0x0000000500057213 */ /* 0x000fe20000000000 */
[----:B------:R-:W-:Y:S01]  /*f470*/  IMAD.MOV.U32 R189, RZ, RZ, R250 ;  /* 0x000000ffffbd7224 */ /* 0x000fe200078e00fa */
[----:B------:R-:W-:Y:S01]  /*f480*/  IABS R4, R3 ;  /* 0x0000000300047213 */ /* 0x000fe20000000000 */
[----:B------:R-:W-:Y:S01]  /*f490*/  IMAD.MOV.U32 R3, RZ, RZ, R6 ;  /* 0x000000ffff037224 */ /* 0x000fe200078e0006 */
[----:B------:R-:W-:Y:S01]  /*f4a0*/  IABS R7, R2 ;  /* 0x0000000200077213 */ /* 0x000fe20000000000 */
[----:B------:R-:W-:-:S02]  /*f4b0*/  IMAD.MOV.U32 R2, RZ, RZ, R5 ;  /* 0x000000ffff027224 */ /* 0x000fc400078e0005 */
        /* <DEDUP_REMOVED lines=58> */
[C---:B------:R-:W-:Y:S01]  /*f860*/  ISETP.LT.OR P5, PT, R2.reuse, R228, P5 ;  /* 0x000000e40200720c */ /* 0x040fe20002fa1670 */
[----:B------:R-:W-:Y:S01]  /*f870*/  HMMA.16816.F32.BF16 R28, R16, R6, R28 ;  /* 0x00000006101c723c */ /* 0x000fe2000004181c */
[----:B------:R-:W-:Y:S01]  /*f880*/  ISETP.LT.OR P1, PT, R2, R227, P1 ;  /* 0x000000e30200720c */ /* 0x000fe20000f21670 */
[----:B------:R-:W-:Y:S01]  /*f890*/  IMAD.IADD R2, R234, 0x1, -R2 ;  /* 0x00000001ea027824 */ /* 0x000fe200078e0a02 */
[----:B------:R-:W-:-:S02]  /*f8a0*/  IABS R15, R12 ;  /* 0x0000000c000f7213 */ /* 0x000fc40000000000 */
[----:B------:R-:W-:Y:S01]  /*f8b0*/  IABS R13, R13 ;  /* 0x0000000d000d7213 */ /* 0x000fe20000000000 */
[----:B------:R-:W-:Y:S01]  /*f8c0*/  HMMA.16816.F32.BF16 R44, R20, R66, R200 ;  /* 0x00000042142c723c */ /* 0x000fe200000418c8 */
        /* <DEDUP_REMOVED lines=33> */
[----:B------:R-:W-:Y:S02]  /*fae0*/  IABS R5, R2 ;  /* 0x0000000200057213 */ /* 0x000fe40000000000 */
[----:B------:R-:W-:Y:S01]  /*faf0*/  IABS R4, R3 ;  /* 0x0000000300047213 */ /* 0x000fe20000000000 */
[----:B------:R-:W-:Y:S02]  /*fb00*/  IMAD.MOV.U32 R3, RZ, RZ, R12 ;  /* 0x000000ffff037224 */ /* 0x000fe400078e000c */
[----:B------:R-:W-:Y:S02]  /*fb10*/  IMAD.MOV.U32 R2, RZ, RZ, R13 ;  /* 0x000000ffff027224 */ /* 0x000fe400078e000d */
        /* <DEDUP_REMOVED lines=8> */
[----:B------:R-:W-:Y:S02]  /*fba0*/  VIADD R2, R0, 0x11 ;  /* 0x0000001100027836 */ /* 0x000fe40000000000 */
[----:B------:R-:W-:Y:S01]  /*fbb0*/  FFMA.FTZ R3, R13, -UR19, R38 ;  /* 0x800000130d037c23 */ /* 0x000fe20008010026 */
[----:B------:R-:W-:-:S02]  /*fbc0*/  FSEL R103, R5, -INF , !P6 ;  /* 0xff80000005677808 */ /* 0x000fc40007000000 */
[----:B------:R-:W-:Y:S01]  /*fbd0*/  FSEL R196, R12, -INF , !P0 ;  /* 0xff8000000cc47808 */ /* 0x000fe20004000000 */
[--C-:B------:R-:W-:Y:S01]  /*fbe0*/  IMAD.IADD R5, R232, 0x1, -R2.reuse ;  /* 0x00000001e8057824 */ /* 0x100fe200078e0a02 */
[----:B------:R-:W-:Y:S01]  /*fbf0*/  FSEL R204, R4, -INF , !P5 ;  /* 0xff80000004cc7808 */ /* 0x000fe20006800000 */
[--C-:B------:R-:W-:Y:S01]  /*fc00*/  IMAD.IADD R4, R233, 0x1, -R2.reuse ;  /* 0x00000001e9047824 */ /* 0x100fe200078e0a02 */
[----:B------:R-:W-:Y:S01]  /*fc10*/  FSEL R218, R3, -INF , !P1 ;  /* 0xff80000003da7808 */ /* 0x000fe20004800000 */
[----:B------:R-:W-:Y:S01]  /*fc20*/  IMAD.IADD R3, R231, 0x1, -R2 ;  /* 0x00000001e7037824 */ /* 0x000fe200078e0a02 */
        /* <DEDUP_REMOVED lines=68> */
[C---:B------:R-:W-:Y:S01]  /*10070*/  HMMA.16816.F32.BF16 R32, R8.reuse, R4, R108 ;  /* 0x000000040820723c */ /* 0x040fe2000004186c */
[C---:B------:R-:W-:Y:S02]  /*10080*/  ISETP.LT.OR P0, PT, R2.reuse, R230, P0 ;  /* 0x000000e60200720c */ /* 0x040fe40000701670 */
[C---:B------:R-:W-:Y:S02]  /*10090*/  ISETP.LT.OR P6, PT, R2.reuse, R229, P6 ;  /* 0x000000e50200720c */ /* 0x040fe400037c1670 */
[C---:B------:R-:W-:Y:S01]  /*100a0*/  ISETP.LT.OR P5, PT, R2.reuse, R228, P5 ;  /* 0x000000e40200720c */ /* 0x040fe20002fa1670 */
[----:B------:R-:W-:Y:S01]  /*100b0*/  HMMA.16816.F32.BF16 R36, R8, R6, R192 ;  /* 0x000000060824723c */ /* 0x000fe200000418c0 */
        /* <DEDUP_REMOVED lines=279> */
[----:B------:R-:W-:Y:S06]  /*11230*/  @!P0 BRA `(.L_x_289) ;  /* 0x0000000400148947 */ /* 0x000fec0003800000 */
        /* <DEDUP_REMOVED lines=67> */
.L_x_291:
[----:B------:R-:W-:Y:S05]  /*11670*/  BSYNC B0 ;  /* 0x0000000000007941 */ /* 0x000fea0003800000 */
.L_x_290:
[----:B------:R-:W0:Y:S02]  /*11680*/  LDGDEPBAR ;  /* 0x00000000000079af */ /* 0x000e240000000000 */
.L_x_289:
[----:B------:R-:W3:Y:S04]  /*11690*/  LDL.LU R4, [R1+0xc] ;  /* 0x00000c0001047983 */ /* 0x000ee80000300800 */
[----:B------:R-:W4:Y:S04]  /*116a0*/  LDL.LU R3, [R1+0x10] ;  /* 0x0000100001037983 */ /* 0x000f280000300800 */
[----:B------:R-:W5:Y:S04]  /*116b0*/  LDL.LU R2, [R1+0x8] ;  /* 0x0000080001027983 */ /* 0x000f680000300800 */
[----:B------:R-:W2:Y:S04]  /*116c0*/  LDL.LU R0, [R1+0x14] ;  /* 0x0000140001007983 */ /* 0x000ea80000300800 */
[----:B------:R-:W2:Y:S04]  /*116d0*/  LDL.LU R29, [R1+0x4] ;  /* 0x00000400011d7983 */ /* 0x000ea80000300800 */
[----:B-1----:R-:W2:Y:S01]  /*116e0*/  LDL.LU R8, [R1] ;  /* 0x0000000001087983 */ /* 0x002ea20000300800 */
[----:B------:R-:W-:-:S02]  /*116f0*/  MOV R32, R103 ;  /* 0x0000006700207202 */ /* 0x000fc40000000f00 */
[----:B------:R-:W-:Y:S01]  /*11700*/  MOV R34, R104 ;  /* 0x0000006800227202 */ /* 0x000fe20000000f00 */
[----:B------:R-:W-:Y:S01]  /*11710*/  LDSM.16.MT88.4 R16, [R220+0x9000] ;  /* 0x00900000dc10783b */ /* 0x000fe20000004200 */
[----:B------:R-:W-:-:S03]  /*11720*/  MOV R40, R102 ;  /* 0x0000006600287202 */ /* 0x000fc60000000f00 */
[----:B------:R-:W-:Y:S04]  /*11730*/  LDSM.16.MT88.4 R20, [R222+0x9000] ;  /* 0x00900000de14783b */ /* 0x000fe80000004200 */
[----:B------:R-:W-:Y:S01]  /*11740*/  LDSM.16.MT88.4 R36, [R220+0xb000] ;  /* 0x00b00000dc24783b */ /* 0x000fe20000004200 */
[----:B---3--:R-:W-:Y:S02]  /*11750*/  MOV R25, R4 ;  /* 0x0000000400197202 */ /* 0x008fe40000000f00 */
[----:B----4-:R-:W-:-:S03]  /*11760*/  MOV R26, R3 ;  /* 0x00000003001a7202 */ /* 0x010fc60000000f00 */
[----:B------:R-:W-:Y:S01]  /*11770*/  IMAD.MOV.U32 R42, RZ, RZ, R25 ;  /* 0x000000ffff2a7224 */ /* 0x000fe200078e0019 */
[----:B-----5:R-:W-:Y:S02]  /*11780*/  MOV R27, R2 ;  /* 0x00000002001b7202 */ /* 0x020fe40000000f00 */
[----:B------:R-:W-:Y:S02]  /*11790*/  MOV R111, R26 ;  /* 0x0000001a006f7202 */ /* 0x000fe40000000f00 */
[----:B--2---:R-:W-:Y:S02]  /*117a0*/  MOV R9, R0 ;  /* 0x0000000000097202 */ /* 0x004fe40000000f00 */
[----:B------:R-:W-:Y:S02]  /*117b0*/  MOV R109, R27 ;  /* 0x0000001b006d7202 */ /* 0x000fe40000000f00 */
        /* <DEDUP_REMOVED lines=41> */
[----:B------:R-:W-:Y:S01]  /*11a50*/  FMNMX.FTZ R3, R213, R3, !PT ;  /* 0x00000003d5037209 */ /* 0x000fe20007810000 */
[----:B------:R-:W1:Y:S01]  /*11a60*/  SHFL.BFLY PT, R5, R105, 0x2, 0x1f ;  /* 0x0c401f0069057f89 */ /* 0x000e6200000e0000 */
        /* <DEDUP_REMOVED lines=18> */
[----:B-1----:R-:W-:Y:S02]  /*11b90*/  FMNMX.FTZ R105, R105, R5, !PT ;  /* 0x0000000569697209 */ /* 0x002fe40007810000 */
[----:B------:R-:W-:-:S02]  /*11ba0*/  FMNMX.FTZ R3, R201, R3, !PT ;  /* 0x00000003c9037209 */ /* 0x000fc40007810000 */
[----:B------:R-:W-:Y:S01]  /*11bb0*/  FMNMX.FTZ R2, R246, R2, !PT ;  /* 0x00000002f6027209 */ /* 0x000fe20007810000 */
[----:B------:R-:W1:Y:S03]  /*11bc0*/  SHFL.BFLY PT, R4, R105, 0x1, 0x1f ;  /* 0x0c201f0069047f89 */ /* 0x000e6600000e0000 */
[----:B------:R-:W-:Y:S01]  /*11bd0*/  FMNMX.FTZ R2, R215, R2, !PT ;  /* 0x00000002d7027209 */ /* 0x000fe20007810000 */
[----:B------:R-:W3:Y:S03]  /*11be0*/  SHFL.BFLY PT, R7, R3, 0x2, 0x1f ;  /* 0x0c401f0003077f89 */ /* 0x000ee600000e0000 */
[----:B------:R-:W-:Y:S02]  /*11bf0*/  FMNMX.FTZ R2, R210, R2, !PT ;  /* 0x00000002d2027209 */ /* 0x000fe40007810000 */
[----:B--2---:R-:W-:-:S02]  /*11c00*/  FMNMX.FTZ R104, R0, R104, !PT ;  /* 0x0000006800687209 */ /* 0x004fc40007810000 */
[----:B------:R-:W-:-:S03]  /*11c10*/  FMNMX.FTZ R2, R208, R2, !PT ;  /* 0x00000002d0027209 */ /* 0x000fc60007810000 */
[----:B------:R-:W2:Y:S04]  /*11c20*/  SHFL.BFLY PT, R5, R104, 0x1, 0x1f ;  /* 0x0c201f0068057f89 */ /* 0x000ea800000e0000 */
[----:B------:R-:W4:Y:S01]  /*11c30*/  SHFL.BFLY PT, R6, R2, 0x2, 0x1f ;  /* 0x0c401f0002067f89 */ /* 0x000f2200000e0000 */
[----:B-1----:R-:W-:Y:S02]  /*11c40*/  FMNMX.FTZ R105, R105, R4, !PT ;  /* 0x0000000469697209 */ /* 0x002fe40007810000 */
[----:B---3--:R-:W-:-:S03]  /*11c50*/  FMNMX.FTZ R3, R3, R7, !PT ;  /* 0x0000000703037209 */ /* 0x008fc60007810000 */
[C---:B------:R-:W-:Y:S01]  /*11c60*/  FMUL.FTZ R0, R105.reuse, UR22 ;  /* 0x0000001669007c20 */ /* 0x040fe20008410000 */
[----:B------:R-:W-:Y:S01]  /*11c70*/  FSETP.NEU.FTZ.AND P3, PT, R105, -INF , PT ;  /* 0xff8000006900780b */ /* 0x000fe20003f7d000 */
[----:B------:R-:W1:Y:S03]  /*11c80*/  SHFL.BFLY PT, R103, R3, 0x1, 0x1f ;  /* 0x0c201f0003677f89 */ /* 0x000e6600000e0000 */
[----:B------:R-:W-:Y:S02]  /*11c90*/  FSEL R0, R0, RZ, P3 ;  /* 0x000000ff00007208 */ /* 0x000fe40001800000 */
[----:B--2---:R-:W-:-:S03]  /*11ca0*/  FMNMX.FTZ R104, R104, R5, !PT ;  /* 0x0000000568687209 */ /* 0x004fc60007810000 */
[----:B------:R-:W-:Y:S01]  /*11cb0*/  FFMA.FTZ R4, R59, UR22, -R0 ;  /* 0x000000163b047c23 */ /* 0x000fe20008010800 */
[----:B----4-:R-:W-:-:S03]  /*11cc0*/  FMNMX.FTZ R2, R2, R6, !PT ;  /* 0x0000000602027209 */ /* 0x010fc60007810000 */
[----:B------:R2:W-:Y:S01]  /*11cd0*/  MUFU.EX2 R41, R4 ;  /* 0x0000000400297308 */ /* 0x0005e20000000800 */
[C---:B------:R-:W-:Y:S01]  /*11ce0*/  FMUL.FTZ R12, R104.reuse, UR22 ;  /* 0x00000016680c7c20 */ /* 0x040fe20008410000 */
[----:B------:R-:W-:Y:S01]  /*11cf0*/  FSETP.NEU.FTZ.AND P2, PT, R104, -INF , PT ;  /* 0xff8000006800780b */ /* 0x000fe20003f5d000 */
[----:B------:R-:W3:Y:S03]  /*11d00*/  SHFL.BFLY PT, R102, R2, 0x1, 0x1f ;  /* 0x0c201f0002667f89 */ /* 0x000ee600000e0000 */
[----:B------:R-:W-:Y:S02]  /*11d10*/  FSEL R12, R12, RZ, P2 ;  /* 0x000000ff0c0c7208 */ /* 0x000fe40001000000 */
[----:B-1----:R-:W-:-:S03]  /*11d20*/  FMNMX.FTZ R103, R3, R103, !PT ;  /* 0x0000006703677209 */ /* 0x002fc60007810000 */
[----:B------:R-:W-:Y:S01]  /*11d30*/  FFMA.FTZ R3, R61, UR22, -R12 ;  /* 0x000000163d037c23 */ /* 0x000fe2000801080c */
[----:B--2---:R-:W-:Y:S01]  /*11d40*/  FFMA.FTZ R4, R56, UR22, -R0 ;  /* 0x0000001638047c23 */ /* 0x004fe20008010800 */
[C---:B------:R-:W-:Y:S02]  /*11d50*/  FSETP.NEU.FTZ.AND P1, PT, R103.reuse, -INF , PT ;  /* 0xff8000006700780b */ /* 0x040fe40003f3d000 */
[----:B------:R1:W-:Y:S02]  /*11d60*/  MUFU.EX2 R56, R3 ;  /* 0x0000000300387308 */ /* 0x0003e40000000800 */
[----:B------:R-:W-:-:S06]  /*11d70*/  FSEL R5, R103, RZ, P1 ;  /* 0x000000ff67057208 */ /* 0x000fcc0000800000 */
[----:B------:R2:W-:Y:S01]  /*11d80*/  MUFU.EX2 R33, R4 ;  /* 0x0000000400217308 */ /* 0x0005e20000000800 */
[----:B---3--:R-:W-:Y:S01]  /*11d90*/  FMNMX.FTZ R102, R2, R102, !PT ;  /* 0x0000006602667209 */ /* 0x008fe20007810000 */
[----:B------:R-:W-:-:S03]  /*11da0*/  FADD.FTZ R6, R252, -R5 ;  /* 0x80000005fc067221 */ /* 0x000fc60000010000 */
[----:B------:R-:W-:Y:S01]  /*11db0*/  FSETP.NEU.FTZ.AND P0, PT, R102, -INF , PT ;  /* 0xff8000006600780b */ /* 0x000fe20003f1d000 */
[----:B------:R-:W-:Y:S01]  /*11dc0*/  FMUL.FTZ R6, R6, UR22 ;  /* 0x0000001606067c20 */ /* 0x000fe20008410000 */
[----:B-1----:R-:W-:Y:S02]  /*11dd0*/  FMUL.FTZ R3, R103, UR22 ;  /* 0x0000001667037c20 */ /* 0x002fe40008410000 */
[----:B------:R-:W-:Y:S01]  /*11de0*/  FSEL R5, R102, RZ, P0 ;  /* 0x000000ff66057208 */ /* 0x000fe20000000000 */
[----:B------:R1:W3:Y:S02]  /*11df0*/  MUFU.EX2 R14, R6 ;  /* 0x00000006000e7308 */ /* 0x0002e40000000800 */
[----:B------:R-:W-:Y:S01]  /*11e00*/  FSEL R3, R3, RZ, P1 ;  /* 0x000000ff03037208 */ /* 0x000fe20000800000 */
[----:B--2---:R-:W-:-:S04]  /*11e10*/  FFMA.FTZ R4, R51, UR22, -R0 ;  /* 0x0000001633047c23 */ /* 0x004fc80008010800 */
[----:B------:R-:W-:Y:S01]  /*11e20*/  FFMA.FTZ R2, R58, UR22, -R3 ;  /* 0x000000163a027c23 */ /* 0x000fe20008010803 */
[----:B------:R2:W4:Y:S01]  /*11e30*/  MUFU.EX2 R24, R4 ;  /* 0x0000000400187308 */ /* 0x0005220000000800 */
[----:B-1----:R-:W-:-:S07]  /*11e40*/  FSEL R6, R104, RZ, P2 ;  /* 0x000000ff68067208 */ /* 0x002fce0001000000 */
[----:B------:R1:W-:Y:S01]  /*11e50*/  MUFU.EX2 R110, R2 ;  /* 0x00000002006e7308 */ /* 0x0003e20000000800 */
[-C--:B---3--:R-:W-:Y:S01]  /*11e60*/  FMUL.FTZ R112, R112, R14.reuse ;  /* 0x0000000e70707220 */ /* 0x088fe20000410000 */
[-C--:B------:R-:W-:Y:S01]  /*11e70*/  FMUL.FTZ R113, R113, R14.reuse ;  /* 0x0000000e71717220 */ /* 0x080fe20000410000 */
[-C--:B------:R-:W-:Y:S01]  /*11e80*/  FMUL.FTZ R128, R128, R14.reuse ;  /* 0x0000000e80807220 */ /* 0x080fe20000410000 */
[----:B------:R-:W-:Y:S01]  /*11e90*/  FADD.FTZ R8, R8, -R6 ;  /* 0x8000000608087221 */ /* 0x000fe20000010000 */
[-C--:B------:R-:W-:Y:S01]  /*11ea0*/  FMUL.FTZ R129, R129, R14.reuse ;  /* 0x0000000e81817220 */ /* 0x080fe20000410000 */
[-C--:B------:R-:W-:Y:S01]  /*11eb0*/  FMUL.FTZ R160, R160, R14.reuse ;  /* 0x0000000ea0a07220 */ /* 0x080fe20000410000 */
[----:B------:R-:W-:Y:S01]  /*11ec0*/  FMUL.FTZ R161, R161, R14 ;  /* 0x0000000ea1a17220 */ /* 0x000fe20000410000 */
[----:B------:R-:W-:Y:S01]  /*11ed0*/  FMUL.FTZ R8, R8, UR22 ;  /* 0x0000001608087c20 */ /* 0x000fe20008410000 */
[----:B--2---:R-:W-:Y:S01]  /*11ee0*/  FFMA.FTZ R4, R48, UR22, -R0 ;  /* 0x0000001630047c23 */ /* 0x004fe20008010800 */
[----:B----4-:R-:W-:Y:S01]  /*11ef0*/  MOV R58, R24 ;  /* 0x00000018003a7202 */ /* 0x010fe20000000f00 */
[-C--:B------:R-:W-:Y:S01]  /*11f00*/  FMUL.FTZ R172, R172, R14.reuse ;  /* 0x0000000eacac7220 */ /* 0x080fe20000410000 */
[----:B------:R-:W-:Y:S01]  /*11f10*/  LDSM.16.MT88.4 R24, [R220+0xa000] ;  /* 0x00a00000dc18783b */ /* 0x000fe20000004200 */
[----:B------:R2:W-:Y:S01]  /*11f20*/  MUFU.EX2 R59, R4 ;  /* 0x00000004003b7308 */ /* 0x0005e20000000800 */
[-C--:B------:R-:W-:Y:S01]  /*11f30*/  FMUL.FTZ R173, R173, R14.reuse ;  /* 0x0000000eadad7220 */ /* 0x080fe20000410000 */
[-C--:B------:R-:W-:Y:S01]  /*11f40*/  FMUL.FTZ R72, R72, R14.reuse ;  /* 0x0000000e48487220 */ /* 0x080fe20000410000 */
[-C--:B------:R-:W-:Y:S01]  /*11f50*/  FMUL.FTZ R73, R73, R14.reuse ;  /* 0x0000000e49497220 */ /* 0x080fe20000410000 */
[----:B-1----:R-:W-:Y:S01]  /*11f60*/  FMUL.FTZ R2, R102, UR22 ;  /* 0x0000001666027c20 */ /* 0x002fe20008410000 */
        /* <DEDUP_REMOVED lines=12> */
[--C-:B--2---:R-:W-:Y:S01]  /*12030*/  FFMA.FTZ R4, R57, UR22, -R12.reuse ;  /* 0x0000001639047c23 */ /* 0x104fe2000801080c */
[-C--:B------:R-:W-:Y:S01]  /*12040*/  FMUL.FTZ R157, R157, R14.reuse ;  /* 0x0000000e9d9d7220 */ /* 0x080fe20000410000 */
[-C--:B------:R-:W-:Y:S01]  /*12050*/  FMUL.FTZ R92, R92, R14.reuse ;  /* 0x0000000e5c5c7220 */ /* 0x080fe20000410000 */
[----:B------:R-:W-:Y:S01]  /*12060*/  FMUL.FTZ R93, R93, R14 ;  /* 0x0000000e5d5d7220 */ /* 0x000fe20000410000 */
[----:B------:R1:W2:Y:S02]  /*12070*/  MUFU.EX2 R15, R4 ;  /* 0x00000004000f7308 */ /* 0x0002a40000000800 */
[----:B-1----:R-:W-:Y:S01]  /*12080*/  FFMA.FTZ R4, R53, UR22, -R12 ;  /* 0x0000001635047c23 */ /* 0x002fe2000801080c */
[----:B--2---:R-:W-:-:S05]  /*12090*/  MOV R252, R15 ;  /* 0x0000000f00fc7202 */ /* 0x004fca0000000f00 */
[----:B------:R1:W2:Y:S08]  /*120a0*/  MUFU.EX2 R15, R8 ;  /* 0x00000008000f7308 */ /* 0x0002b00000000800 */
[----:B------:R3:W-:Y:S01]  /*120b0*/  MUFU.EX2 R28, R4 ;  /* 0x00000004001c7308 */ /* 0x0007e20000000800 */
[----:B-1----:R-:W-:Y:S01]  /*120c0*/  FFMA.FTZ R8, R196, UR22, -R0 ;  /* 0x00000016c4087c23 */ /* 0x002fe20008010800 */
[-C--:B--2---:R-:W-:Y:S01]  /*120d0*/  FMUL.FTZ R126, R126, R15.reuse ;  /* 0x0000000f7e7e7220 */ /* 0x084fe20000410000 */
[-C--:B------:R-:W-:Y:S01]  /*120e0*/  FMUL.FTZ R127, R127, R15.reuse ;  /* 0x0000000f7f7f7220 */ /* 0x080fe20000410000 */
[----:B------:R-:W-:-:S04]  /*120f0*/  FMUL.FTZ R134, R134, R15 ;  /* 0x0000000f86867220 */ /* 0x000fc80000410000 */
[----:B------:R1:W-:Y:S01]  /*12100*/  MUFU.EX2 R196, R8 ;  /* 0x0000000800c47308 */ /* 0x0003e20000000800 */
[-C--:B------:R-:W-:Y:S01]  /*12110*/  FMUL.FTZ R135, R135, R15.reuse ;  /* 0x0000000f87877220 */ /* 0x080fe20000410000 */
        /* <DEDUP_REMOVED lines=19> */
[-C--:B------:R-:W-:Y:S01]  /*12250*/  FMUL.FTZ R86, R86, R15.reuse ;  /* 0x0000000f56567220 */ /* 0x080fe20000410000 */
[-C--:B------:R-:W-:Y:S01]  /*12260*/  FMUL.FTZ R87, R87, R15.reuse ;  /* 0x0000000f57577220 */ /* 0x080fe20000410000 */
[-C--:B------:R-:W-:Y:S01]  /*12270*/  FMUL.FTZ R98, R98, R15.reuse ;  /* 0x0000000f62627220 */ /* 0x080fe20000410000 */
[----:B------:R-:W-:Y:S01]  /*12280*/  FMUL.FTZ R99, R99, R15 ;  /* 0x0000000f63637220 */ /* 0x000fe20000410000 */
[----:B--2---:R-:W-:-:S04]  /*12290*/  FFMA.FTZ R4, R54, UR22, -R3 ;  /* 0x0000001636047c23 */ /* 0x004fc80008010803 */
[----:B------:R1:W-:Y:S02]  /*122a0*/  MUFU.EX2 R43, R4 ;  /* 0x00000004002b7308 */ /* 0x0003e40000000800 */
[----:B-1----:R-:W-:-:S06]  /*122b0*/  FFMA.FTZ R4, R49, UR22, -R3 ;  /* 0x0000001631047c23 */ /* 0x002fcc0008010803 */
[----:B------:R1:W2:Y:S02]  /*122c0*/  MUFU.EX2 R67, R4 ;  /* 0x0000000400437308 */ /* 0x0002a40000000800 */
[----:B-1----:R-:W-:Y:S01]  /*122d0*/  FFMA.FTZ R4, R63, UR22, -R2 ;  /* 0x000000163f047c23 */ /* 0x002fe20008010802 */
[----:B--2---:R-:W-:-:S05]  /*122e0*/  F2FP.BF16.F32.PACK_AB R6, R67, R43 ;  /* 0x0000002b4306723e */ /* 0x004fca00000010ff */
[----:B------:R1:W-:Y:S02]  /*122f0*/  MUFU.EX2 R108, R4 ;  /* 0x00000004006c7308 */ /* 0x0003e40000000800 */
[----:B-1----:R-:W-:-:S06]  /*12300*/  FFMA.FTZ R4, R60, UR22, -R2 ;  /* 0x000000163c047c23 */ /* 0x002fcc0008010802 */
[----:B------:R1:W-:Y:S02]  /*12310*/  MUFU.EX2 R11, R4 ;  /* 0x00000004000b7308 */ /* 0x0003e40000000800 */
[----:B-1----:R-:W-:-:S06]  /*12320*/  FFMA.FTZ R4, R55, UR22, -R2 ;  /* 0x0000001637047c23 */ /* 0x002fcc0008010802 */
[----:B------:R1:W-:Y:S02]  /*12330*/  MUFU.EX2 R35, R4 ;  /* 0x0000000400237308 */ /* 0x0003e40000000800 */
[----:B-1----:R-:W-:Y:S02]  /*12340*/  FFMA.FTZ R4, R50, UR22, -R2 ;  /* 0x0000001632047c23 */ /* 0x002fe40008010802 */
[----:B------:R-:W-:Y:S04]  /*12350*/  LDSM.16.MT88.4 R48, [R222+0xb000] ;  /* 0x00b00000de30783b */ /* 0x000fe80000004200 */
[----:B------:R1:W2:Y:S02]  /*12360*/  MUFU.EX2 R66, R4 ;  /* 0x0000000400427308 */ /* 0x0002a40000000800 */
[----:B-1----:R-:W-:Y:S01]  /*12370*/  FADD.FTZ R4, R239, -R5 ;  /* 0x80000005ef047221 */ /* 0x002fe20000010000 */
[----:B------:R-:W-:Y:S01]  /*12380*/  MOV R239, R28 ;  /* 0x0000001c00ef7202 */ /* 0x000fe20000000f00 */
[----:B------:R-:W-:Y:S01]  /*12390*/  FFMA.FTZ R5, R52, UR22, -R12 ;  /* 0x0000001634057c23 */ /* 0x000fe2000801080c */
[----:B--2---:R-:W-:Y:S01]  /*123a0*/  F2FP.BF16.F32.PACK_AB R7, R66, R35 ;  /* 0x000000234207723e */ /* 0x004fe200000010ff */
[----:B------:R-:W-:-:S02]  /*123b0*/  FMUL.FTZ R4, R4, UR22 ;  /* 0x0000001604047c20 */ /* 0x000fc40008410000 */
[----:B------:R1:W-:Y:S08]  /*123c0*/  MUFU.EX2 R57, R5 ;  /* 0x0000000500397308 */ /* 0x0003f00000000800 */
[----:B------:R2:W3:Y:S01]  /*123d0*/  MUFU.EX2 R13, R4 ;  /* 0x00000004000d7308 */ /* 0x0004e20000000800 */
[----:B-1----:R-:W-:Y:S02]  /*123e0*/  F2FP.BF16.F32.PACK_AB R5, R11, R108 ;  /* 0x0000006c0b05723e */ /* 0x002fe400000010ff */
[----:B--2---:R-:W-:Y:S01]  /*123f0*/  FSEL R4, R105, RZ, P3 ;  /* 0x000000ff69047208 */ /* 0x004fe20001800000 */
[-C--:B---3--:R-:W-:Y:S01]  /*12400*/  FMUL.FTZ R114, R114, R13.reuse ;  /* 0x0000000d72727220 */ /* 0x088fe20000410000 */
[-C--:B------:R-:W-:Y:S01]  /*12410*/  FMUL.FTZ R115, R115, R13.reuse ;  /* 0x0000000d73737220 */ /* 0x080fe20000410000 */
[-C--:B------:R-:W-:Y:S01]  /*12420*/  FMUL.FTZ R130, R130, R13.reuse ;  /* 0x0000000d82827220 */ /* 0x080fe20000410000 */
[-C--:B------:R-:W-:Y:S01]  /*12430*/  FMUL.FTZ R131, R131, R13.reuse ;  /* 0x0000000d83837220 */ /* 0x080fe20000410000 */
[----:B------:R-:W-:Y:S01]  /*12440*/  FADD.FTZ R4, R29, -R4 ;  /* 0x800000041d047221 */ /* 0x000fe20000010000 */
[-C--:B------:R-:W-:Y:S01]  /*12450*/  FMUL.FTZ R162, R162, R13.reuse ;  /* 0x0000000da2a27220 */ /* 0x080fe20000410000 */
[----:B------:R-:W1:Y:S01]  /*12460*/  LDSM.16.MT88.4 R28, [R222+0xa000] ;  /* 0x00a00000de1c783b */ /* 0x000e620000004200 */
        /* <DEDUP_REMOVED lines=46> */
[----:B------:R-:W-:Y:S01]  /*12750*/  HMMA.16816.F32.BF16 R176, R4, R30, R172 ;  /* 0x0000001e04b0723c */ /* 0x000fe200000418ac */
[-C--:B------:R-:W-:Y:S01]  /*12760*/  FMUL.FTZ R85, R85, R44.reuse ;  /* 0x0000002c55557220 */ /* 0x080fe20000410000 */
[-C--:B------:R-:W-:Y:S01]  /*12770*/  FMUL.FTZ R96, R96, R44.reuse ;  /* 0x0000002c60607220 */ /* 0x080fe20000410000 */
[----:B------:R-:W-:-:S03]  /*12780*/  FMUL.FTZ R97, R97, R44 ;  /* 0x0000002c61617220 */ /* 0x000fc60000410000 */
[C---:B------:R-:W-:Y:S06]  /*12790*/  HMMA.16816.F32.BF16 R128, R4.reuse, R36, R72 ;  /* 0x000000240480723c */ /* 0x040fec0000041848 */
        /* <DEDUP_REMOVED lines=10> */
[----:B------:R-:W-:Y:S01]  /*12840*/  FFMA.FTZ R9, R65, UR22, -R0 ;  /* 0x0000001641097c23 */ /* 0x000fe20008010800 */
[----:B------:R-:W-:Y:S02]  /*12850*/  MOV R91, R59 ;  /* 0x0000003b005b7202 */ /* 0x000fe40000000f00 */
[----:B------:R-:W-:Y:S01]  /*12860*/  MOV R79, R66 ;  /* 0x00000042004f7202 */ /* 0x000fe20000000f00 */
[----:B------:R-:W-:Y:S01]  /*12870*/  HMMA.16816.F32.BF16 R52, R4, R18, R120 ;  /* 0x000000120434723c */ /* 0x000fe20000041878 */
[----:B------:R-:W-:Y:S01]  /*12880*/  MOV R143, R110 ;  /* 0x0000006e008f7202 */ /* 0x000fe20000000f00 */
[----:B------:R-:W-:Y:S01]  /*12890*/  IMAD.MOV.U32 R142, RZ, RZ, R109 ;  /* 0x000000ffff8e7224 */ /* 0x000fe200078e006d */
[----:B------:R-:W-:-:S02]  /*128a0*/  MOV R141, R108 ;  /* 0x0000006c008d7202 */ /* 0x000fc40000000f00 */
[----:B------:R-:W-:Y:S01]  /*128b0*/  MOV R140, R67 ;  /* 0x00000043008c7202 */ /* 0x000fe20000000f00 */
[----:B------:R-:W-:Y:S01]  /*128c0*/  HMMA.16816.F32.BF16 R184, R4, R24, R144 ;  /* 0x0000001804b8723c */ /* 0x000fe20000041890 */
[----:B------:R-:W-:Y:S01]  /*128d0*/  MOV R90, R142 ;  /* 0x0000008e005a7202 */ /* 0x000fe20000000f00 */
[----:B------:R-:W-:Y:S01]  /*128e0*/  IMAD.MOV.U32 R89, RZ, RZ, R143 ;  /* 0x000000ffff597224 */ /* 0x000fe200078e008f */
[----:B------:R-:W-:-:S03]  /*128f0*/  MOV R78, R140 ;  /* 0x0000008c004e7202 */ /* 0x000fc60000000f00 */
[C---:B------:R-:W-:Y:S06]  /*12900*/  HMMA.16816.F32.BF16 R180, R4.reuse, R26, R156 ;  /* 0x0000001a04b4723c */ /* 0x040fec000004189c */
[----:B------:R-:W-:Y:S07]  /*12910*/  HMMA.16816.F32.BF16 R108, R4, R50, R92 ;  /* 0x00000032046c723c */ /* 0x000fee000004185c */
[----:B------:R-:W-:-:S02]  /*12920*/  F2FP.BF16.F32.PACK_AB R4, R33, R41 ;  /* 0x000000292104723e */ /* 0x000fc400000010ff */
[----:B------:R-:W-:Y:S02]  /*12930*/  F2FP.BF16.F32.PACK_AB R5, R72, R88 ;  /* 0x000000584805723e */ /* 0x000fe400000010ff */
[----:B------:R-:W-:Y:S02]  /*12940*/  F2FP.BF16.F32.PACK_AB R6, R91, R73 ;  /* 0x000000495b06723e */ /* 0x000fe400000010ff */
[----:B------:R-:W-:-:S07]  /*12950*/  F2FP.BF16.F32.PACK_AB R7, R77, R239 ;  /* 0x000000ef4d07723e */ /* 0x000fce00000010ff */
[C---:B------:R-:W-:Y:S01]  /*12960*/  HMMA.16816.F32.BF16 R120, R4.reuse, R18, R124 ;  /* 0x000000120478723c */ /* 0x040fe2000004187c */
[----:B------:R1:W2:Y:S05]  /*12970*/  MUFU.EX2 R126, R8 ;  /* 0x00000008007e7308 */ /* 0x0002aa0000000800 */
[----:B------:R-:W-:Y:S01]  /*12980*/  HMMA.16816.F32.BF16 R92, R4, R20, R132 ;  /* 0x00000014045c723c */ /* 0x000fe20000041884 */
[----:B------:R-:W-:Y:S02]  /*12990*/  MOV R125, R40 ;  /* 0x00000028007d7202 */ /* 0x000fe40000000f00 */
[----:B------:R3:W-:Y:S01]  /*129a0*/  MUFU.EX2 R127, R9 ;  /* 0x00000009007f7308 */ /* 0x0007e20000000800 */
[----:B------:R-:W-:-:S02]  /*129b0*/  MOV R124, R35 ;  /* 0x00000023007c7202 */ /* 0x000fc40000000f00 */
[C---:B------:R-:W-:Y:S01]  /*129c0*/  HMMA.16816.F32.BF16 R64, R4.reuse, R24, R148 ;  /* 0x000000180440723c */ /* 0x040fe20000041894 */
[----:B------:R-:W-:Y:S02]  /*129d0*/  MOV R134, R34 ;  /* 0x0000002200867202 */ /* 0x000fe40000000f00 */
[----:B------:R-:W-:Y:S01]  /*129e0*/  MOV R133, R33 ;  /* 0x0000002100857202 */ /* 0x000fe20000000f00 */
[----:B-1----:R-:W-:Y:S02]  /*129f0*/  FFMA.FTZ R8, R107, UR22, -R3 ;  /* 0x000000166b087c23 */ /* 0x002fe40008010803 */
[C---:B------:R-:W-:Y:S01]  /*12a00*/  HMMA.16816.F32.BF16 R56, R4.reuse, R26, R152 ;  /* 0x0000001a0438723c */ /* 0x040fe20000041898 */
[----:B------:R-:W1:Y:S01]  /*12a10*/  LDSM.16.MT88.4 R24, [R220+0xa400] ;  /* 0x00a40000dc18783b */ /* 0x000e620000004200 */
[----:B------:R-:W-:Y:S01]  /*12a20*/  MOV R150, R134 ;  /* 0x0000008600967202 */ /* 0x000fe20000000f00 */
[----:B------:R4:W-:Y:S01]  /*12a30*/  MUFU.EX2 R11, R8 ;  /* 0x00000008000b7308 */ /* 0x0009e20000000800 */
[----:B------:R-:W-:Y:S01]  /*12a40*/  IMAD.MOV.U32 R151, RZ, RZ, R133 ;  /* 0x000000ffff977224 */ /* 0x000fe200078e0085 */
[----:B------:R-:W-:Y:S01]  /*12a50*/  MOV R149, R124 ;  /* 0x0000007c00957202 */ /* 0x000fe20000000f00 */
[----:B------:R-:W-:Y:S01]  /*12a60*/  HMMA.16816.F32.BF16 R144, R4, R22, R136 ;  /* 0x000000160490723c */ /* 0x000fe20000041888 */
[----:B---3--:R-:W-:Y:S01]  /*12a70*/  FFMA.FTZ R9, R204, UR22, -R3 ;  /* 0x00000016cc097c23 */ /* 0x008fe20008010803 */
[----:B------:R-:W3:Y:S01]  /*12a80*/  LDSM.16.MT88.4 R20, [R220+0xb400] ;  /* 0x00b40000dc14783b */ /* 0x000ee20000004200 */
[----:B------:R-:W-:-:S02]  /*12a90*/  MOV R204, R32 ;  /* 0x0000002000cc7202 */ /* 0x000fc40000000f00 */
[----:B------:R5:W5:Y:S01]  /*12aa0*/  MUFU.EX2 R76, R9 ;  /* 0x00000009004c7308 */ /* 0x000b620000000800 */
[C---:B------:R-:W-:Y:S01]  /*12ab0*/  HMMA.16816.F32.BF16 R156, R4.reuse, R16, R116 ;  /* 0x00000010049c723c */ /* 0x040fe20000041874 */
[----:B------:R-:W3:Y:S01]  /*12ac0*/  LDSM.16.MT88.4 R32, [R220+0x9400] ;  /* 0x00940000dc20783b */ /* 0x000ee20000004200 */
[----:B------:R-:W-:Y:S02]  /*12ad0*/  MOV R148, R125 ;  /* 0x0000007d00947202 */ /* 0x000fe40000000f00 */
[----:B--2---:R-:W-:Y:S01]  /*12ae0*/  MOV R153, R126 ;  /* 0x0000007e00997202 */ /* 0x004fe20000000f00 */
[----:B------:R-:W2:Y:S01]  /*12af0*/  LDSM.16.MT88.4 R16, [R222+0x9400] ;  /* 0x00940000de10783b */ /* 0x000ea20000004200 */
[----:B------:R-:W-:Y:S01]  /*12b00*/  HMMA.16816.F32.BF16 R164, R4, R28, R164 ;  /* 0x0000001c04a4723c */ /* 0x000fe200000418a4 */
[----:B------:R-:W-:Y:S01]  /*12b10*/  MOV R118, R43 ;  /* 0x0000002b00767202 */ /* 0x000fe20000000f00 */
[----:B----4-:R-:W-:Y:S01]  /*12b20*/  FFMA.FTZ R8, R100, UR22, -R3 ;  /* 0x0000001664087c23 */ /* 0x010fe20008010803 */
[----:B------:R-:W-:-:S02]  /*12b30*/  MOV R117, R42 ;  /* 0x0000002a00757202 */ /* 0x000fc40000000f00 */
[----:B------:R-:W-:Y:S01]  /*12b40*/  MOV R116, R41 ;  /* 0x0000002900747202 */ /* 0x000fe20000000f00 */
[----:B------:R4:W-:Y:S01]  /*12b50*/  MUFU.EX2 R135, R8 ;  /* 0x0000000800877308 */ /* 0x0009e20000000800 */
[C---:B------:R-:W-:Y:S01]  /*12b60*/  HMMA.16816.F32.BF16 R136, R4.reuse, R30, R168 ;  /* 0x0000001e0488723c */ /* 0x040fe200000418a8 */
[----:B------:R-:W2:Y:S01]  /*12b70*/  LDSM.16.MT88.4 R28, [R222+0xa400] ;  /* 0x00a40000de1c783b */ /* 0x000ea20000004200 */
[----:B------:R-:W-:Y:S01]  /*12b80*/  MOV R119, R252 ;  /* 0x000000fc00777202 */ /* 0x000fe20000000f00 */
[----:B-----5:R-:W-:Y:S01]  /*12b90*/  FFMA.FTZ R9, R101, UR22, -R3 ;  /* 0x0000001665097c23 */ /* 0x020fe20008010803 */
[----:B------:R-:W-:Y:S01]  /*12ba0*/  MOV R134, R116 ;  /* 0x0000007400867202 */ /* 0x000fe20000000f00 */
[----:B------:R-:W5:Y:S01]  /*12bb0*/  LDSM.16.MT88.4 R40, [R222+0xb400] ;  /* 0x00b40000de28783b */ /* 0x000f620000004200 */
[----:B------:R-:W-:Y:S01]  /*12bc0*/  HMMA.16816.F32.BF16 R80, R4, R38, R80 ;  /* 0x000000260450723c */ /* 0x000fe20000041850 */
[----:B------:R1:W3:Y:S01]  /*12bd0*/  MUFU.EX2 R155, R9 ;  /* 0x00000009009b7308 */ /* 0x0002e20000000800 */
[----:B------:R-:W-:Y:S01]  /*12be0*/  MOV R169, R76 ;  /* 0x0000004c00a97202 */ /* 0x000fe20000000f00 */
[----:B------:R-:W-:Y:S01]  /*12bf0*/  IMAD.MOV.U32 R101, RZ, RZ, R75 ;  /* 0x000000ffff657224 */ /* 0x000fe200078e004b */
[----:B------:R-:W-:-:S02]  /*12c00*/  MOV R76, R141 ;  /* 0x0000008d004c7202 */ /* 0x000fc40000000f00 */
[C---:B------:R-:W-:Y:S01]  /*12c10*/  HMMA.16816.F32.BF16 R140, R4.reuse, R36, R68 ;  /* 0x00000024048c723c */ /* 0x040fe20000041844 */
[----:B------:R-:W-:Y:S02]  /*12c20*/  MOV R133, R117 ;  /* 0x0000007500857202 */ /* 0x000fe40000000f00 */
[----:B------:R-:W-:Y:S01]  /*12c30*/  MOV R100, R76 ;  /* 0x0000004c00647202 */ /* 0x000fe20000000f00 */
[----:B----4-:R-:W-:Y:S01]  /*12c40*/  FFMA.FTZ R8, R216, UR22, -R2 ;  /* 0x00000016d8087c23 */ /* 0x010fe20008010802 */
[----:B------:R-:W-:Y:S01]  /*12c50*/  MOV R171, R89 ;  /* 0x0000005900ab7202 */ /* 0x000fe20000000f00 */
[C---:B------:R-:W-:Y:S01]  /*12c60*/  HMMA.16816.F32.BF16 R84, R4.reuse, R48, R84 ;  /* 0x000000300454723c */ /* 0x040fe20000041854 */
[----:B------:R-:W-:Y:S01]  /*12c70*/  MOV R70, R239 ;  /* 0x000000ef00467202 */ /* 0x000fe20000000f00 */
[----:B------:R4:W-:Y:S01]  /*12c80*/  MUFU.EX2 R107, R8 ;  /* 0x00000008006b7308 */ /* 0x0009e20000000800 */
[----:B------:R-:W-:Y:S01]  /*12c90*/  MOV R36, R79 ;  /* 0x0000004f00247202 */ /* 0x000fe20000000f00 */
[----:B------:R-:W-:Y:S01]  /*12ca0*/  IMAD.MOV.U32 R68, RZ, RZ, R88 ;  /* 0x000000ffff447224 */ /* 0x000fe200078e0058 */
[----:B------:R-:W-:Y:S01]  /*12cb0*/  MOV R152, R90 ;  /* 0x0000005a00987202 */ /* 0x000fe20000000f00 */
[----:B-1----:R-:W-:Y:S01]  /*12cc0*/  FFMA.FTZ R9, R218, UR22, -R2 ;  /* 0x00000016da097c23 */ /* 0x002fe20008010802 */
[----:B------:R-:W-:Y:S01]  /*12cd0*/  HMMA.16816.F32.BF16 R96, R4, R50, R96 ;  /* 0x000000320460723c */ /* 0x000fe20000041860 */
[----:B------:R-:W-:-:S02]  /*12ce0*/  MOV R71, R118 ;  /* 0x0000007600477202 */ /* 0x000fc40000000f00 */
[----:B------:R-:W1:Y:S01]  /*12cf0*/  MUFU.EX2 R168, R9 ;  /* 0x0000000900a87308 */ /* 0x000e620000000800 */
[----:B------:R-:W-:Y:S02]  /*12d00*/  MOV R69, R119 ;  /* 0x0000007700457202 */ /* 0x000fe40000000f00 */
[----:B------:R-:W-:Y:S02]  /*12d10*/  MOV R37, R73 ;  /* 0x0000004900257202 */ /* 0x000fe40000000f00 */
[----:B------:R-:W-:Y:S02]  /*12d20*/  F2FP.BF16.F32.PACK_AB R4, R11, R169 ;  /* 0x000000a90b04723e */ /* 0x000fe400000010ff */
[----:B---3--:R-:W-:Y:S01]  /*12d30*/  F2FP.BF16.F32.PACK_AB R6, R135, R155 ;  /* 0x0000009b8706723e */ /* 0x008fe200000010ff */
[----:B----4-:R-:W-:Y:S01]  /*12d40*/  FFMA.FTZ R8, R202, UR22, -R2 ;  /* 0x00000016ca087c23 */ /* 0x010fe20008010802 */
[----:B------:R-:W-:Y:S02]  /*12d50*/  MOV R202, R78 ;  /* 0x0000004e00ca7202 */ /* 0x000fe40000000f00 */
[----:B------:R-:W-:Y:S01]  /*12d60*/  MOV R170, R74 ;  /* 0x0000004a00aa7202 */ /* 0x000fe20000000f00 */
[----:B------:R3:W-:Y:S01]  /*12d70*/  MUFU.EX2 R154, R8 ;  /* 0x00000008009a7308 */ /* 0x0007e20000000800 */
[----:B------:R-:W-:-:S02]  /*12d80*/  MOV R39, R148 ;  /* 0x0000009400277202 */ /* 0x000fc40000000f00 */
[----:B-1----:R-:W-:Y:S02]  /*12d90*/  F2FP.BF16.F32.PACK_AB R5, R107, R168 ;  /* 0x000000a86b05723e */ /* 0x002fe400000010ff */
[----:B------:R-:W-:Y:S01]  /*12da0*/  MOV R9, R127 ;  /* 0x0000007f00097202 */ /* 0x000fe20000000f00 */
[----:B---3--:R-:W-:Y:S01]  /*12db0*/  FFMA.FTZ R8, R106, UR22, -R2 ;  /* 0x000000166a087c23 */ /* 0x008fe20008010802 */
[----:B------:R-:W-:-:S03]  /*12dc0*/  MOV R106, R77 ;  /* 0x0000004d006a7202 */ /* 0x000fc60000000f00 */
[----:B------:R1:W3:Y:S02]  /*12dd0*/  MUFU.EX2 R132, R8 ;  /* 0x0000000800847308 */ /* 0x0002e40000000800 */
[----:B-1----:R-:W-:Y:S01]  /*12de0*/  FFMA.FTZ R8, R197, UR22, -R0 ;  /* 0x00000016c5087c23 */ /* 0x002fe20008010800 */
[----:B---3--:R-:W-:-:S05]  /*12df0*/  F2FP.BF16.F32.PACK_AB R7, R132, R154 ;  /* 0x0000009a8407723e */ /* 0x008fca00000010ff */
[----:B------:R1:W-:Y:S02]  /*12e00*/  MUFU.EX2 R252, R8 ;  /* 0x0000000800fc7308 */ /* 0x0003e40000000800 */
[C---:B------:R-:W-:Y:S06]  /*12e10*/  HMMA.16816.F32.BF16 R76, R4.reuse, R24, R184 ;  /* 0x00000018044c723c */ /* 0x040fec00000418b8 */
[----:B------:R-:W-:Y:S01]  /*12e20*/  HMMA.16816.F32.BF16 R124, R4, R22, R172 ;  /* 0x00000016047c723c */ /* 0x000fe200000418ac */
[----:B------:R-:W-:-:S05]  /*12e30*/  MOV R184, R91 ;  /* 0x0000005b00b87202 */ /* 0x000fca0000000f00 */
[C---:B------:R-:W-:Y:S01]  /*12e40*/  HMMA.16816.F32.BF16 R88, R4.reuse, R26, R180 ;  /* 0x0000001a0458723c */ /* 0x040fe200000418b4 */
[----:B-1----:R-:W-:Y:S01]  /*12e50*/  FFMA.FTZ R8, R204, UR22, -R12 ;  /* 0x00000016cc087c23 */ /* 0x002fe2000801080c */
[----:B------:R-:W-:Y:S01]  /*12e60*/  MOV R204, R72 ;  /* 0x0000004800cc7202 */ /* 0x000fe20000000f00 */
[----:B------:R-:W-:Y:S01]  /*12e70*/  IMAD.MOV.U32 R172, RZ, RZ, R134 ;  /* 0x000000ffffac7224 */ /* 0x000fe200078e0086 */
[----:B------:R-:W-:Y:S01]  /*12e80*/  MOV R174, R202 ;  /* 0x000000ca00ae7202 */ /* 0x000fe20000000f00 */
[----:B------:R1:W-:Y:S01]  /*12e90*/  MUFU.EX2 R239, R8 ;  /* 0x0000000800ef7308 */ /* 0x0003e20000000800 */
        /* <DEDUP_REMOVED lines=8> */
[C---:B--2---:R-:W-:Y:S01]  /*12f20*/  HMMA.16816.F32.BF16 R60, R4.reuse, R16, R60 ;  /* 0x00000010043c723c */ /* 0x044fe2000004183c */
[----:B------:R-:W-:Y:S02]  /*12f30*/  MOV R36, R149 ;  /* 0x0000009500247202 */ /* 0x000fe40000000f00 */
[----:B------:R-:W-:Y:S01]  /*12f40*/  MOV R37, R150 ;  /* 0x0000009600257202 */ /* 0x000fe20000000f00 */
[--C-:B-1----:R-:W-:Y:S01]  /*12f50*/  FFMA.FTZ R8, R249, UR22, -R12.reuse ;  /* 0x00000016f9087c23 */ /* 0x102fe2000801080c */
[----:B------:R-:W-:Y:S01]  /*12f60*/  MOV R185, R36 ;  /* 0x0000002400b97202 */ /* 0x000fe20000000f00 */
[C---:B------:R-:W-:Y:S01]  /*12f70*/  HMMA.16816.F32.BF16 R72, R4.reuse, R18, R188 ;  /* 0x000000120448723c */ /* 0x040fe200000418bc */
[----:B------:R-:W-:Y:S01]  /*12f80*/  MOV R183, R37 ;  /* 0x0000002500b77202 */ /* 0x000fe20000000f00 */
[----:B------:R1:W2:Y:S04]  /*12f90*/  MUFU.EX2 R249, R8 ;  /* 0x0000000800f97308 */ /* 0x0002a80000000800 */
[C---:B------:R-:W-:Y:S06]  /*12fa0*/  HMMA.16816.F32.BF16 R112, R4.reuse, R28, R112 ;  /* 0x0000001c0470723c */ /* 0x040fec0000041870 */
[C---:B------:R-:W-:Y:S06]  /*12fb0*/  HMMA.16816.F32.BF16 R116, R4.reuse, R30, R176 ;  /* 0x0000001e0474723c */ /* 0x040fec00000418b0 */
[----:B------:R-:W-:Y:S01]  /*12fc0*/  HMMA.16816.F32.BF16 R128, R4, R20, R128 ;  /* 0x000000140480723c */ /* 0x000fe20000041880 */
[----:B-1----:R-:W-:Y:S01]  /*12fd0*/  FFMA.FTZ R8, R219, UR22, -R12 ;  /* 0x00000016db087c23 */ /* 0x002fe2000801080c */
[----:B------:R-:W-:-:S03]  /*12fe0*/  MOV R219, R132 ;  /* 0x0000008400db7202 */ /* 0x000fc60000000f00 */
[----:B------:R1:W-:Y:S01]  /*12ff0*/  MUFU.EX2 R218, R8 ;  /* 0x0000000800da7308 */ /* 0x0003e20000000800 */
[----:B-----5:R-:W-:Y:S01]  /*13000*/  HMMA.16816.F32.BF16 R108, R4, R42, R108 ;  /* 0x0000002a046c723c */ /* 0x020fe2000004186c */
[----:B-1----:R-:W-:Y:S01]  /*13010*/  FFMA.FTZ R8, R217, UR22, -R12 ;  /* 0x00000016d9087c23 */ /* 0x002fe2000801080c */
[----:B------:R-:W-:-:S04]  /*13020*/  MOV R217, R135 ;  /* 0x0000008700d97202 */ /* 0x000fc80000000f00 */
[----:B------:R-:W-:Y:S01]  /*13030*/  HMMA.16816.F32.BF16 R132, R4, R40, R160 ;  /* 0x000000280484723c */ /* 0x000fe200000418a0 */
[----:B------:R1:W3:Y:S06]  /*13040*/  MUFU.EX2 R216, R8 ;  /* 0x0000000800d87308 */ /* 0x0002ec0000000800 */
[----:B------:R-:W-:Y:S01]  /*13050*/  FFMA.FTZ R4, R213, UR22, -R3 ;  /* 0x00000016d5047c23 */ /* 0x000fe20008010803 */
[----:B------:R-:W-:Y:S02]  /*13060*/  MOV R160, R9 ;  /* 0x0000000900a07202 */ /* 0x000fe40000000f00 */
[----:B------:R-:W-:Y:S01]  /*13070*/  MOV R161, R153 ;  /* 0x0000009900a17202 */ /* 0x000fe20000000f00 */
[----:B------:R-:W-:Y:S01]  /*13080*/  IMAD.MOV.U32 R153, RZ, RZ, R10 ;  /* 0x000000ffff997224 */ /* 0x000fe200078e000a */
[----:B------:R-:W-:-:S02]  /*13090*/  MOV R213, R204 ;  /* 0x000000cc00d57202 */ /* 0x000fc40000000f00 */
[----:B------:R-:W-:Y:S01]  /*130a0*/  MOV R162, R11 ;  /* 0x0000000b00a27202 */ /* 0x000fe20000000f00 */
[----:B------:R4:W-:Y:S01]  /*130b0*/  MUFU.EX2 R204, R4 ;  /* 0x0000000400cc7308 */ /* 0x0009e20000000800 */
[----:B--2---:R-:W-:Y:S02]  /*130c0*/  F2FP.BF16.F32.PACK_AB R9, R249, R239 ;  /* 0x000000eff909723e */ /* 0x004fe400000010ff */
[----:B-1----:R-:W-:Y:S02]  /*130d0*/  F2FP.BF16.F32.PACK_AB R8, R160, R196 ;  /* 0x000000c4a008723e */ /* 0x002fe400000010ff */
[----:B------:R-:W-:Y:S02]  /*130e0*/  F2FP.BF16.F32.PACK_AB R10, R252, R161 ;  /* 0x000000a1fc0a723e */ /* 0x000fe400000010ff */
[----:B---3--:R-:W-:Y:S02]  /*130f0*/  F2FP.BF16.F32.PACK_AB R11, R216, R218 ;  /* 0x000000dad80b723e */ /* 0x008fe400000010ff */
[----:B------:R-:W-:-:S05]  /*13100*/  MOV R163, R151 ;  /* 0x0000009700a37202 */ /* 0x000fca0000000f00 */
[----:B------:R-:W-:Y:S01]  /*13110*/  HMMA.16816.F32.BF16 R148, R8, R32, R156 ;  /* 0x000000200894723c */ /* 0x000fe2000004189c */
[----:B----4-:R-:W-:Y:S01]  /*13120*/  FFMA.FTZ R4, R207, UR22, -R3 ;  /* 0x00000016cf047c23 */ /* 0x010fe20008010803 */
[----:B------:R-:W-:-:S04]  /*13130*/  MOV R207, R70 ;  /* 0x0000004600cf7202 */ /* 0x000fc80000000f00 */
[C---:B------:R-:W-:Y:S01]  /*13140*/  HMMA.16816.F32.BF16 R120, R8.reuse, R34, R120 ;  /* 0x000000220878723c */ /* 0x040fe20000041878 */
[----:B------:R1:W-:Y:S01]  /*13150*/  MUFU.EX2 R202, R4 ;  /* 0x0000000400ca7308 */ /* 0x0003e20000000800 */
[----:B------:R-:W2:Y:S04]  /*13160*/  LDSM.16.MT88.4 R32, [R222+0x9800] ;  /* 0x00980000de20783b */ /* 0x000ea80000004200 */
[C---:B------:R-:W-:Y:S06]  /*13170*/  HMMA.16816.F32.BF16 R92, R8.reuse, R16, R92 ;  /* 0x00000010085c723c */ /* 0x040fec000004185c */
[----:B------:R-:W-:Y:S01]  /*13180*/  HMMA.16816.F32.BF16 R64, R8, R24, R64 ;  /* 0x000000180840723c */ /* 0x000fe20000041840 */
[----:B-1----:R-:W-:Y:S01]  /*13190*/  FFMA.FTZ R4, R199, UR22, -R3 ;  /* 0x00000016c7047c23 */ /* 0x002fe20008010803 */
[----:B------:R-:W-:-:S04]  /*131a0*/  MOV R199, R71 ;  /* 0x0000004700c77202 */ /* 0x000fc80000000f00 */
[C---:B------:R-:W-:Y:S01]  /*131b0*/  HMMA.16816.F32.BF16 R56, R8.reuse, R26, R56 ;  /* 0x0000001a0838723c */ /* 0x040fe20000041838 */
[----:B------:R-:W1:Y:S01]  /*131c0*/  LDSM.16.MT88.4 R24, [R220+0xa800] ;  /* 0x00a80000dc18783b */ /* 0x000e620000004200 */
[----:B------:R3:W-:Y:S04]  /*131d0*/  MUFU.EX2 R197, R4 ;  /* 0x0000000400c57308 */ /* 0x0007e80000000800 */
[C---:B------:R-:W-:Y:S01]  /*131e0*/  HMMA.16816.F32.BF16 R68, R8.reuse, R18, R144 ;  /* 0x000000120844723c */ /* 0x040fe20000041890 */
[----:B------:R-:W-:Y:S05]  /*131f0*/  LDSM.16.MT88.4 R16, [R220+0xb800] ;  /* 0x00b80000dc10783b */ /* 0x000fea0000004200 */
[C---:B------:R-:W-:Y:S06]  /*13200*/  HMMA.16816.F32.BF16 R164, R8.reuse, R28, R164 ;  /* 0x0000001c08a4723c */ /* 0x040fec00000418a4 */
[C---:B------:R-:W-:Y:S01]  /*13210*/  HMMA.16816.F32.BF16 R136, R8.reuse, R30, R136 ;  /* 0x0000001e0888723c */ /* 0x040fe20000041888 */
[----:B---3--:R-:W-:Y:S01]  /*13220*/  FFMA.FTZ R4, R45, UR22, -R3 ;  /* 0x000000162d047c23 */ /* 0x008fe20008010803 */
[----:B------:R-:W-:Y:S01]  /*13230*/  MOV R45, R196 ;  /* 0x000000c4002d7202 */ /* 0x000fe20000000f00 */
[----:B------:R-:W-:Y:S02]  /*13240*/  LDSM.16.MT88.4 R28, [R222+0xa800] ;  /* 0x00a80000de1c783b */ /* 0x000fe40000004200 */
[----:B------:R3:W4:Y:S01]  /*13250*/  MUFU.EX2 R196, R4 ;  /* 0x0000000400c47308 */ /* 0x0007220000000800 */
[C---:B------:R-:W-:Y:S06]  /*13260*/  HMMA.16816.F32.BF16 R140, R8.reuse, R20, R140 ;  /* 0x00000014088c723c */ /* 0x040fec000004188c */
[C---:B------:R-:W-:Y:S01]  /*13270*/  HMMA.16816.F32.BF16 R176, R8.reuse, R22, R80 ;  /* 0x0000001608b0723c */ /* 0x040fe20000041850 */
[----:B------:R-:W-:Y:S05]  /*13280*/  LDSM.16.MT88.4 R20, [R222+0xb800] ;  /* 0x00b80000de14783b */ /* 0x000fea0000004200 */
[----:B------:R-:W-:Y:S01]  /*13290*/  HMMA.16816.F32.BF16 R84, R8, R40, R84 ;  /* 0x000000280854723c */ /* 0x000fe20000041854 */
[----:B---3--:R-:W-:Y:S01]  /*132a0*/  FFMA.FTZ R4, R241, UR22, -R2 ;  /* 0x00000016f1047c23 */ /* 0x008fe20008010802 */
[----:B------:R-:W-:-:S04]  /*132b0*/  MOV R241, R39 ;  /* 0x0000002700f17202 */ /* 0x000fc80000000f00 */
[----:B------:R-:W-:Y:S01]  /*132c0*/  HMMA.16816.F32.BF16 R96, R8, R42, R96 ;  /* 0x0000002a0860723c */ /* 0x000fe20000041860 */
[----:B------:R-:W3:Y:S01]  /*132d0*/  LDSM.16.MT88.4 R36, [R220+0x9800] ;  /* 0x00980000dc24783b */ /* 0x000ee20000004200 */
[----:B------:R5:W-:Y:S01]  /*132e0*/  MUFU.EX2 R195, R4 ;  /* 0x0000000400c37308 */ /* 0x000be20000000800 */
[----:B----4-:R-:W-:-:S04]  /*132f0*/  F2FP.BF16.F32.PACK_AB R6, R196, R197 ;  /* 0x000000c5c406723e */ /* 0x010fc800000010ff */
[----:B------:R-:W-:Y:S01]  /*13300*/  FFMA.FTZ R8, R214, UR22, -R0 ;  /* 0x00000016d6087c23 */ /* 0x000fe20008010800 */
[----:B------:R-:W-:-:S03]  /*13310*/  MOV R214, R173 ;  /* 0x000000ad00d67202 */ /* 0x000fc60000000f00 */
[----:B------:R4:W-:Y:S01]  /*13320*/  MUFU.EX2 R189, R8 ;  /* 0x0000000800bd7308 */ /* 0x0009e20000000800 */
[----:B-----5:R-:W-:Y:S01]  /*13330*/  FFMA.FTZ R4, R209, UR22, -R2 ;  /* 0x00000016d1047c23 */ /* 0x020fe20008010802 */
[----:B------:R-:W-:Y:S02]  /*13340*/  MOV R209, R213 ;  /* 0x000000d500d17202 */ /* 0x000fe40000000f00 */
[----:B------:R-:W-:-:S04]  /*13350*/  MOV R213, R160 ;  /* 0x000000a000d57202 */ /* 0x000fc80000000f00 */
[----:B------:R5:W2:Y:S01]  /*13360*/  MUFU.EX2 R194, R4 ;  /* 0x0000000400c27308 */ /* 0x000aa20000000800 */
[----:B------:R-:W-:Y:S02]  /*13370*/  MOV R83, R209 ;  /* 0x000000d100537202 */ /* 0x000fe40000000f00 */
[----:B------:R-:W-:Y:S01]  /*13380*/  MOV R209, R180 ;  /* 0x000000b400d17202 */ /* 0x000fe20000000f00 */
[----:B----4-:R-:W-:Y:S01]  /*13390*/  FFMA.FTZ R8, R212, UR22, -R0 ;  /* 0x00000016d4087c23 */ /* 0x010fe20008010800 */
[----:B------:R-:W-:-:S03]  /*133a0*/  MOV R212, R174 ;  /* 0x000000ae00d47202 */ /* 0x000fc60000000f00 */
[----:B------:R4:W-:Y:S01]  /*133b0*/  MUFU.EX2 R188, R8 ;  /* 0x0000000800bc7308 */ /* 0x0009e20000000800 */
[----:B-----5:R-:W-:Y:S01]  /*133c0*/  FFMA.FTZ R4, R203, UR22, -R2 ;  /* 0x00000016cb047c23 */ /* 0x020fe20008010802 */
[----:B------:R-:W-:Y:S01]  /*133d0*/  IMAD.MOV.U32 R203, RZ, RZ, R207 ;  /* 0x000000ffffcb7224 */ /* 0x000fe200078e00cf */
[----:B--2---:R-:W-:-:S05]  /*133e0*/  F2FP.BF16.F32.PACK_AB R5, R194, R195 ;  /* 0x000000c3c205723e */ /* 0x004fca00000010ff */
[----:B------:R2:W-:Y:S01]  /*133f0*/  MUFU.EX2 R193, R4 ;  /* 0x0000000400c17308 */ /* 0x0005e20000000800 */
[----:B------:R-:W-:Y:S02]  /*13400*/  MOV R207, R161 ;  /* 0x000000a100cf7202 */ /* 0x000fe40000000f00 */
[----:B------:R-:W-:Y:S01]  /*13410*/  MOV R82, R203 ;  /* 0x000000cb00527202 */ /* 0x000fe20000000f00 */
[----:B----4-:R-:W-:Y:S01]  /*13420*/  FFMA.FTZ R8, R206, UR22, -R0 ;  /* 0x00000016ce087c23 */ /* 0x010fe20008010800 */
[----:B------:R-:W-:-:S03]  /*13430*/  MOV R206, R175 ;  /* 0x000000af00ce7202 */ /* 0x000fc60000000f00 */
[----:B------:R4:W-:Y:S01]  /*13440*/  MUFU.EX2 R187, R8 ;  /* 0x0000000800bb7308 */ /* 0x0009e20000000800 */
[----:B--2---:R-:W-:Y:S01]  /*13450*/  FFMA.FTZ R4, R200, UR22, -R2 ;  /* 0x00000016c8047c23 */ /* 0x004fe20008010802 */
[----:B------:R-:W-:Y:S02]  /*13460*/  MOV R200, R199 ;  /* 0x000000c700c87202 */ /* 0x000fe40000000f00 */
[----:B------:R-:W-:-:S04]  /*13470*/  MOV R199, R162 ;  /* 0x000000a200c77202 */ /* 0x000fc80000000f00 */
[----:B------:R2:W5:Y:S01]  /*13480*/  MUFU.EX2 R192, R4 ;  /* 0x0000000400c07308 */ /* 0x0005620000000800 */
[----:B----4-:R-:W-:Y:S01]  /*13490*/  FFMA.FTZ R8, R198, UR22, -R0 ;  /* 0x00000016c6087c23 */ /* 0x010fe20008010800 */
[----:B------:R-:W-:-:S06]  /*134a0*/  MOV R198, R184 ;  /* 0x000000b800c67202 */ /* 0x000fcc0000000f00 */
[----:B------:R4:W-:Y:S01]  /*134b0*/  MUFU.EX2 R186, R8 ;  /* 0x0000000800ba7308 */ /* 0x0009e20000000800 */
[----:B--2---:R-:W-:Y:S01]  /*134c0*/  FFMA.FTZ R4, R251, UR22, -R0 ;  /* 0x00000016fb047c23 */ /* 0x004fe20008010800 */
[----:B-----5:R-:W-:Y:S01]  /*134d0*/  F2FP.BF16.F32.PACK_AB R7, R192, R193 ;  /* 0x000000c1c007723e */ /* 0x020fe200000010ff */
[----:B------:R-:W-:-:S05]  /*134e0*/  IMAD.MOV.U32 R251, RZ, RZ, R169 ;  /* 0x000000fffffb7224 */ /* 0x000fca00078e00a9 */
[----:B------:R2:W-:Y:S01]  /*134f0*/  MUFU.EX2 R191, R4 ;  /* 0x0000000400bf7308 */ /* 0x0005e20000000800 */
[----:B----4-:R-:W-:Y:S01]  /*13500*/  FFMA.FTZ R8, R183, UR22, -R12 ;  /* 0x00000016b7087c23 */ /* 0x010fe2000801080c */
[----:B------:R-:W-:-:S06]  /*13510*/  MOV R183, R185 ;  /* 0x000000b900b77202 */ /* 0x000fcc0000000f00 */
[----:B------:R4:W-:Y:S01]  /*13520*/  MUFU.EX2 R185, R8 ;  /* 0x0000000800b97308 */ /* 0x0009e20000000800 */
[----:B--2---:R-:W-:Y:S01]  /*13530*/  FFMA.FTZ R4, R248, UR22, -R0 ;  /* 0x00000016f8047c23 */ /* 0x004fe20008010800 */
[----:B------:R-:W-:Y:S02]  /*13540*/  MOV R248, R45 ;  /* 0x0000002d00f87202 */ /* 0x000fe40000000f00 */
[----:B------:R-:W-:-:S04]  /*13550*/  MOV R45, R172 ;  /* 0x000000ac002d7202 */ /* 0x000fc80000000f00 */
[----:B------:R2:W5:Y:S01]  /*13560*/  MUFU.EX2 R190, R4 ;  /* 0x0000000400be7308 */ /* 0x0005620000000800 */
[----:B------:R-:W-:Y:S01]  /*13570*/  MOV R203, R45 ;  /* 0x0000002d00cb7202 */ /* 0x000fe20000000f00 */
[----:B----4-:R-:W-:Y:S01]  /*13580*/  FFMA.FTZ R8, R241, UR22, -R12 ;  /* 0x00000016f1087c23 */ /* 0x010fe2000801080c */
[----:B------:R-:W-:Y:S02]  /*13590*/  MOV R241, R163 ;  /* 0x000000a300f17202 */ /* 0x000fe40000000f00 */
[----:B------:R-:W-:-:S03]  /*135a0*/  MOV R45, R182 ;  /* 0x000000b6002d7202 */ /* 0x000fc60000000f00 */
[----:B------:R4:W5:Y:S01]  /*135b0*/  MUFU.EX2 R184, R8 ;  /* 0x0000000800b87308 */ /* 0x0009620000000800 */
[----:B--2---:R-:W-:-:S07]  /*135c0*/  F2FP.BF16.F32.PACK_AB R4, R202, R204 ;  /* 0x000000ccca04723e */ /* 0x004fce00000010ff */
[----:B------:R-:W-:Y:S01]  /*135d0*/  HMMA.16816.F32.BF16 R40, R4, R34, R72 ;  /* 0x000000220428723c */ /* 0x000fe20000041848 */
[----:B----4-:R-:W-:Y:S01]  /*135e0*/  FFMA.FTZ R8, R247, UR22, -R12 ;  /* 0x00000016f7087c23 */ /* 0x010fe2000801080c */
[----:B------:R-:W-:-:S03]  /*135f0*/  IMAD.MOV.U32 R247, RZ, RZ, R183 ;  /* 0x000000fffff77224 */ /* 0x000fc600078e00b7 */
[----:B------:R2:W-:Y:S01]  /*13600*/  MUFU.EX2 R183, R8 ;  /* 0x0000000800b77308 */ /* 0x0005e20000000800 */
[C---:B-1----:R-:W-:Y:S06]  /*13610*/  HMMA.16816.F32.BF16 R144, R4.reuse, R24, R76 ;  /* 0x000000180490723c */ /* 0x042fec000004184c */
[C---:B------:R-:W-:Y:S06]  /*13620*/  HMMA.16816.F32.BF16 R156, R4.reuse, R26, R88 ;  /* 0x0000001a049c723c */ /* 0x040fec0000041858 */
[----:B---3--:R-:W-:Y:S01]  /*13630*/  HMMA.16816.F32.BF16 R48, R4, R36, R48 ;  /* 0x000000240430723c */ /* 0x008fe20000041830 */
[----:B--2---:R-:W-:Y:S01]  /*13640*/  FFMA.FTZ R8, R243, UR22, -R12 ;  /* 0x00000016f3087c23 */ /* 0x004fe2000801080c */
[----:B------:R-:W-:-:S04]  /*13650*/  MOV R243, R200 ;  /* 0x000000c800f37202 */ /* 0x000fc80000000f00 */
[C---:B------:R-:W-:Y:S01]  /*13660*/  HMMA.16816.F32.BF16 R52, R4.reuse, R38, R52 ;  /* 0x000000260434723c */ /* 0x040fe20000041834 */
[----:B------:R-:W-:Y:S02]  /*13670*/  MOV R200, R241 ;  /* 0x000000f100c87202 */ /* 0x000fe40000000f00 */
[----:B------:R-:W-:Y:S02]  /*13680*/  MOV R241, R181 ;  /* 0x000000b500f17202 */ /* 0x000fe40000000f00 */
[----:B------:R1:W2:Y:S01]  /*13690*/  MUFU.EX2 R181, R8 ;  /* 0x0000000800b57308 */ /* 0x0002a20000000800 */
[C---:B------:R-:W-:Y:S06]  /*136a0*/  HMMA.16816.F32.BF16 R60, R4.reuse, R32, R60 ;  /* 0x00000020043c723c */ /* 0x040fec000004183c */
[C---:B------:R-:W-:Y:S06]  /*136b0*/  HMMA.16816.F32.BF16 R160, R4.reuse, R28, R112 ;  /* 0x0000001c04a0723c */ /* 0x040fec0000041870 */
[----:B------:R-:W-:Y:S01]  /*136c0*/  HMMA.16816.F32.BF16 R172, R4, R30, R116 ;  /* 0x0000001e04ac723c */ /* 0x000fe20000041874 */
[--C-:B-1----:R-:W-:Y:S01]  /*136d0*/  FFMA.FTZ R8, R47, UR22, -R0.reuse ;  /* 0x000000162f087c23 */ /* 0x102fe20008010800 */
[----:B------:R-:W-:-:S04]  /*136e0*/  FFMA.FTZ R0, R46, UR22, -R0 ;  /* 0x000000162e007c23 */ /* 0x000fc80008010800 */
[C---:B------:R-:W-:Y:S01]  /*136f0*/  HMMA.16816.F32.BF16 R72, R4.reuse, R16, R128 ;  /* 0x000000100448723c */ /* 0x040fe20000041880 */
[----:B------:R-:W-:Y:S05]  /*13700*/  MUFU.EX2 R182, R8 ;  /* 0x0000000800b67308 */ /* 0x000fea0000000800 */
[C---:B------:R-:W-:Y:S01]  /*13710*/  HMMA.16816.F32.BF16 R76, R4.reuse, R18, R124 ;  /* 0x00000012044c723c */ /* 0x040fe2000004187c */
[----:B------:R-:W1:Y:S02]  /*13720*/  LDSM.16.MT88.4 R124, [R220+0x9c00] ;  /* 0x009c0000dc7c783b */ /* 0x000e640000004200 */
[----:B------:R3:W-:Y:S03]  /*13730*/  MUFU.EX2 R180, R0 ;  /* 0x0000000000b47308 */ /* 0x0007e60000000800 */
[C---:B------:R-:W-:Y:S06]  /*13740*/  HMMA.16816.F32.BF16 R88, R4.reuse, R20, R132 ;  /* 0x000000140458723c */ /* 0x040fec0000041884 */
[----:B------:R-:W-:Y:S07]  /*13750*/  HMMA.16816.F32.BF16 R108, R4, R22, R108 ;  /* 0x00000016046c723c */ /* 0x000fee000004186c */
[----:B-----5:R-:W-:Y:S01]  /*13760*/  F2FP.BF16.F32.PACK_AB R4, R190, R191 ;  /* 0x000000bfbe04723e */ /* 0x020fe200000010ff */
[----:B---3--:R-:W-:Y:S01]  /*13770*/  FFMA.FTZ R0, R240, UR22, -R12 ;  /* 0x00000016f0007c23 */ /* 0x008fe2000801080c */
[----:B------:R-:W-:-:S02]  /*13780*/  MOV R240, R82 ;  /* 0x0000005200f07202 */ /* 0x000fc40000000f00 */
[----:B------:R-:W-:Y:S01]  /*13790*/  MOV R82, R83 ;  /* 0x0000005300527202 */ /* 0x000fe20000000f00 */
[----:B------:R-:W-:Y:S01]  /*137a0*/  IMAD.MOV.U32 R83, RZ, RZ, R200 ;  /* 0x000000ffff537224 */ /* 0x000fe200078e00c8 */
[----:B------:R-:W-:Y:S02]  /*137b0*/  MOV R200, R203 ;  /* 0x000000cb00c87202 */ /* 0x000fe40000000f00 */
[----:B------:R-:W-:Y:S02]  /*137c0*/  MOV R203, R209 ;  /* 0x000000d100cb7202 */ /* 0x000fe40000000f00 */
[----:B------:R-:W-:Y:S02]  /*137d0*/  MOV R209, R241 ;  /* 0x000000f100d17202 */ /* 0x000fe40000000f00 */
[----:B------:R-:W-:Y:S02]  /*137e0*/  MOV R241, R45 ;  /* 0x0000002d00f17202 */ /* 0x000fe40000000f00 */
[----:B------:R-:W-:-:S02]  /*137f0*/  MOV R45, R107 ;  /* 0x0000006b002d7202 */ /* 0x000fc40000000f00 */
[----:B------:R3:W-:Y:S01]  /*13800*/  MUFU.EX2 R107, R0 ;  /* 0x00000000006b7308 */ /* 0x0007e20000000800 */
[----:B------:R-:W-:Y:S02]  /*13810*/  F2FP.BF16.F32.PACK_AB R5, R184, R185 ;  /* 0x000000b9b805723e */ /* 0x000fe400000010ff */
[----:B------:R-:W-:Y:S02]  /*13820*/  F2FP.BF16.F32.PACK_AB R6, R188, R189 ;  /* 0x000000bdbc06723e */ /* 0x000fe400000010ff */
[----:B--2---:R-:W-:Y:S02]  /*13830*/  F2FP.BF16.F32.PACK_AB R7, R181, R183 ;  /* 0x000000b7b507723e */ /* 0x004fe400000010ff */
[----:B------:R-:W-:Y:S02]  /*13840*/  MOV R9, R241 ;  /* 0x000000f100097202 */ /* 0x000fe40000000f00 */
[----:B------:R-:W-:Y:S02]  /*13850*/  MOV R241, R45 ;  /* 0x0000002d00f17202 */ /* 0x000fe40000000f00 */
[----:B------:R-:W-:Y:S01]  /*13860*/  MOV R11, R200 ;  /* 0x000000c8000b7202 */ /* 0x000fe20000000f00 */
[----:B------:R-:W-:Y:S01]  /*13870*/  HMMA.16816.F32.BF16 R56, R4, R26, R56 ;  /* 0x0000001a0438723c */ /* 0x000fe20000041838 */
[----:B------:R-:W-:-:S02]  /*13880*/  MOV R10, R209 ;  /* 0x000000d1000a7202 */ /* 0x000fc40000000f00 */
[----:B------:R-:W-:Y:S01]  /*13890*/  MOV R115, R203 ;  /* 0x000000cb00737202 */ /* 0x000fe20000000f00 */
[----:B---3--:R-:W-:Y:S01]  /*138a0*/  FFMA.FTZ R0, R242, UR22, -R3 ;  /* 0x00000016f2007c23 */ /* 0x008fe20008010803 */
[----:B------:R-:W-:Y:S01]  /*138b0*/  MOV R242, R106 ;  /* 0x0000006a00f27202 */ /* 0x000fe20000000f00 */
[C---:B------:R-:W-:Y:S01]  /*138c0*/  HMMA.16816.F32.BF16 R64, R4.reuse, R24, R64 ;  /* 0x000000180440723c */ /* 0x040fe20000041840 */
[----:B------:R-:W-:Y:S01]  /*138d0*/  MOV R200, R168 ;  /* 0x000000a800c87202 */ /* 0x000fe20000000f00 */
[----:B------:R2:W-:Y:S01]  /*138e0*/  MUFU.EX2 R106, R0 ;  /* 0x00000000006a7308 */ /* 0x0005e20000000800 */
[----:B------:R-:W-:Y:S02]  /*138f0*/  MOV R203, R213 ;  /* 0x000000d500cb7202 */ /* 0x000fe40000000f00 */
[----:B------:R-:W-:Y:S01]  /*13900*/  MOV R209, R199 ;  /* 0x000000c700d17202 */ /* 0x000fe20000000f00 */
[----:B------:R-:W-:Y:S01]  /*13910*/  HMMA.16816.F32.BF16 R132, R4, R32, R92 ;  /* 0x000000200484723c */ /* 0x000fe2000004185c */
[----:B------:R-:W-:-:S02]  /*13920*/  MOV R199, R207 ;  /* 0x000000cf00c77202 */ /* 0x000fc40000000f00 */
[----:B------:R-:W-:Y:S02]  /*13930*/  MOV R207, R155 ;  /* 0x0000009b00cf7202 */ /* 0x000fe40000000f00 */
[----:B------:R-:W-:Y:S01]  /*13940*/  MOV R213, R154 ;  /* 0x0000009a00d57202 */ /* 0x000fe20000000f00 */
[C---:B------:R-:W-:Y:S06]  /*13950*/  HMMA.16816.F32.BF16 R32, R4.reuse, R34, R68 ;  /* 0x000000220420723c */ /* 0x040fec0000041844 */
[----:B------:R-:W-:Y:S01]  /*13960*/  HMMA.16816.F32.BF16 R68, R4, R16, R140 ;  /* 0x000000100444723c */ /* 0x000fe2000004188c */
[----:B--2---:R-:W-:Y:S01]  /*13970*/  FFMA.FTZ R0, R211, UR22, -R3 ;  /* 0x00000016d3007c23 */ /* 0x004fe20008010803 */
[----:B------:R-:W-:-:S02]  /*13980*/  MOV R211, R170 ;  /* 0x000000aa00d37202 */ /* 0x000fc40000000f00 */
[----:B------:R-:W-:Y:S02]  /*13990*/  MOV R170, R101 ;  /* 0x0000006500aa7202 */ /* 0x000fe40000000f00 */
[----:B------:R2:W3:Y:S01]  /*139a0*/  MUFU.EX2 R101, R0 ;  /* 0x0000000000657308 */ /* 0x0004e20000000800 */
[C---:B------:R-:W-:Y:S06]  /*139b0*/  HMMA.16816.F32.BF16 R16, R4.reuse, R18, R176 ;  /* 0x000000120410723c */ /* 0x040fec00000418b0 */
[----:B------:R-:W-:Y:S01]  /*139c0*/  HMMA.16816.F32.BF16 R116, R4, R36, R148 ;  /* 0x000000240474723c */ /* 0x000fe20000041894 */
[----:B------:R-:W-:-:S02]  /*139d0*/  MOV R178, R10 ;  /* 0x0000000a00b27202 */ /* 0x000fc40000000f00 */
[----:B------:R-:W-:Y:S02]  /*139e0*/  MOV R177, R11 ;  /* 0x0000000b00b17202 */ /* 0x000fe40000000f00 */
[----:B------:R-:W-:Y:S01]  /*139f0*/  MOV R179, R9 ;  /* 0x0000000900b37202 */ /* 0x000fe20000000f00 */
[C---:B------:R-:W-:Y:S01]  /*13a00*/  HMMA.16816.F32.BF16 R164, R4.reuse, R28, R164 ;  /* 0x0000001c04a4723c */ /* 0x040fe200000418a4 */
[----:B------:R-:W-:Y:S01]  /*13a10*/  LDSM.16.MT88.4 R8, [R222+0xbc00] ;  /* 0x00bc0000de08783b */ /* 0x000fe20000004200 */
[--C-:B--2---:R-:W-:Y:S01]  /*13a20*/  FFMA.FTZ R0, R205, UR22, -R3.reuse ;  /* 0x00000016cd007c23 */ /* 0x104fe20008010803 */
[----:B------:R-:W-:Y:S01]  /*13a30*/  MOV R205, R171 ;  /* 0x000000ab00cd7202 */ /* 0x000fe20000000f00 */
[----:B------:R-:W-:Y:S01]  /*13a40*/  FFMA.FTZ R3, R201, UR22, -R3 ;  /* 0x00000016c9037c23 */ /* 0x000fe20008010803 */
[----:B------:R-:W-:Y:S01]  /*13a50*/  MOV R171, R100 ;  /* 0x0000006400ab7202 */ /* 0x000fe20000000f00 */
[----:B------:R-:W-:Y:S01]  /*13a60*/  HMMA.16816.F32.BF16 R84, R4, R20, R84 ;  /* 0x000000140454723c */ /* 0x000fe20000041854 */
[----:B------:R2:W-:Y:S01]  /*13a70*/  MUFU.EX2 R100, R0 ;  /* 0x0000000000647308 */ /* 0x0005e20000000800 */
[----:B------:R-:W-:Y:S01]  /*13a80*/  IMAD.MOV.U32 R201, RZ, RZ, R82 ;  /* 0x000000ffffc97224 */ /* 0x000fe200078e0052 */
[----:B---3--:R-:W-:-:S03]  /*13a90*/  F2FP.BF16.F32.PACK_AB R92, R101, R106 ;  /* 0x0000006a655c723e */ /* 0x008fc600000010ff */
[C---:B------:R-:W-:Y:S03]  /*13aa0*/  HMMA.16816.F32.BF16 R36, R4.reuse, R38, R120 ;  /* 0x000000260424723c */ /* 0x040fe60000041878 */
[----:B------:R3:W4:Y:S03]  /*13ab0*/  MUFU.EX2 R47, R3 ;  /* 0x00000003002f7308 */ /* 0x0007260000000800 */
[----:B------:R-:W-:Y:S01]  /*13ac0*/  HMMA.16816.F32.BF16 R28, R4, R30, R136 ;  /* 0x0000001e041c723c */ /* 0x000fe20000041888 */
[----:B------:R-:W5:Y:S01]  /*13ad0*/  LDSM.16.MT88.4 R136, [R222+0x9c00] ;  /* 0x009c0000de88783b */ /* 0x000f620000004200 */
[----:B--2---:R-:W-:Y:S01]  /*13ae0*/  FFMA.FTZ R0, R246, UR22, -R2 ;  /* 0x00000016f6007c23 */ /* 0x004fe20008010802 */
[----:B------:R-:W-:-:S03]  /*13af0*/  MOV R246, R83 ;  /* 0x0000005300f67202 */ /* 0x000fc60000000f00 */
[----:B------:R-:W-:Y:S01]  /*13b00*/  HMMA.16816.F32.BF16 R20, R4, R22, R96 ;  /* 0x000000160414723c */ /* 0x000fe20000041860 */
[----:B------:R-:W-:Y:S01]  /*13b10*/  LDSM.16.MT88.4 R80, [R220+0xbc00] ;  /* 0x00bc0000dc50783b */ /* 0x000fe20000004200 */
[----:B------:R2:W-:Y:S01]  /*13b20*/  MUFU.EX2 R46, R0 ;  /* 0x00000000002e7308 */ /* 0x0005e20000000800 */
[----:B---3--:R-:W-:-:S04]  /*13b30*/  MOV R3, R152 ;  /* 0x0000009800037202 */ /* 0x008fc80000000f00 */
[----:B------:R-:W-:Y:S01]  /*13b40*/  FFMA.FTZ R4, R178, R44, R177 ;  /* 0x0000002cb2047223 */ /* 0x000fe200000100b1 */
[----:B----4-:R-:W-:Y:S02]  /*13b50*/  F2FP.BF16.F32.PACK_AB R94, R47, R100 ;  /* 0x000000642f5e723e */ /* 0x010fe400000010ff */
[----:B------:R-:W-:Y:S01]  /*13b60*/  F2FP.BF16.F32.PACK_AB R96, R186, R187 ;  /* 0x000000bbba60723e */ /* 0x000fe200000010ff */
[----:B------:R-:W-:Y:S01]  /*13b70*/  FADD.FTZ R6, R246, R4 ;  /* 0x00000004f6067221 */ /* 0x000fe20000010000 */
[----:B------:R-:W-:Y:S01]  /*13b80*/  F2FP.BF16.F32.PACK_AB R98, R180, R182 ;  /* 0x000000b6b462723e */ /* 0x000fe200000010ff */
[----:B--2---:R-:W-:Y:S01]  /*13b90*/  FFMA.FTZ R0, R215, UR22, -R2 ;  /* 0x00000016d7007c23 */ /* 0x004fe20008010802 */
[----:B------:R-:W-:-:S03]  /*13ba0*/  MOV R215, R170 ;  /* 0x000000aa00d77202 */ /* 0x000fc60000000f00 */
[----:B------:R2:W3:Y:S02]  /*13bb0*/  MUFU.EX2 R45, R0 ;  /* 0x00000000002d7308 */ /* 0x0004e40000000800 */
[--C-:B--2---:R-:W-:Y:S01]  /*13bc0*/  FFMA.FTZ R0, R210, UR22, -R2.reuse ;  /* 0x00000016d2007c23 */ /* 0x104fe20008010802 */
[----:B------:R-:W-:Y:S01]  /*13bd0*/  FFMA.FTZ R2, R208, UR22, -R2 ;  /* 0x00000016d0027c23 */ /* 0x000fe20008010802 */
[----:B------:R-:W-:-:S04]  /*13be0*/  MOV R208, R153 ;  /* 0x0000009900d07202 */ /* 0x000fc80000000f00 */
[----:B------:R2:W-:Y:S01]  /*13bf0*/  MUFU.EX2 R27, R0 ;  /* 0x00000000001b7308 */ /* 0x0005e20000000800 */
[----:B------:R-:W-:Y:S01]  /*13c00*/  MOV R210, R171 ;  /* 0x000000ab00d27202 */ /* 0x000fe20000000f00 */
[----:B------:R-:W4:Y:S01]  /*13c10*/  LDSM.16.MT88.4 R152, [R220+0xac00] ;  /* 0x00ac0000dc98783b */ /* 0x000f220000004200 */
[----:B------:R-:W-:Y:S01]  /*13c20*/  FFMA.FTZ R3, R3, R14, R208 ;  /* 0x0000000e03037223 */ /* 0x000fe200000100d0 */
[----:B---3--:R-:W-:Y:S02]  /*13c30*/  F2FP.BF16.F32.PACK_AB R93, R45, R46 ;  /* 0x0000002e2d5d723e */ /* 0x008fe400000010ff */
[----:B------:R-:W3:Y:S02]  /*13c40*/  LDSM.16.MT88.4 R168, [R222+0xac00] ;  /* 0x00ac0000dea8783b */ /* 0x000ee40000004200 */
[----:B------:R1:W5:Y:S01]  /*13c50*/  MUFU.EX2 R26, R2 ;  /* 0x00000002001a7308 */ /* 0x0003620000000800 */
[----:B--2---:R-:W-:-:S07]  /*13c60*/  FFMA.FTZ R0, R250, UR22, -R12 ;  /* 0x00000016fa007c23 */ /* 0x004fce000801080c */
[----:B------:R2:W2:Y:S01]  /*13c70*/  MUFU.EX2 R25, R0 ;  /* 0x0000000000197308 */ /* 0x0004a20000000800 */
[----:B-1----:R-:W-:Y:S02]  /*13c80*/  MOV R2, R115 ;  /* 0x0000007300027202 */ /* 0x002fe40000000f00 */
[----:B-----5:R-:W-:-:S07]  /*13c90*/  F2FP.BF16.F32.PACK_AB R95, R26, R27 ;  /* 0x0000001b1a5f723e */ /* 0x020fce00000010ff */
[----:B------:R-:W-:Y:S01]  /*13ca0*/  HMMA.16816.F32.BF16 R112, R92, R124, R48 ;  /* 0x0000007c5c70723c */ /* 0x000fe20000041830 */
[----:B--2---:R-:W-:Y:S01]  /*13cb0*/  FFMA.FTZ R0, R245, UR22, -R12 ;  /* 0x00000016f5007c23 */ /* 0x004fe2000801080c */
[----:B------:R-:W-:-:S04]  /*13cc0*/  F2FP.BF16.F32.PACK_AB R97, R25, R107 ;  /* 0x0000006b1961723e */ /* 0x000fc800000010ff */
[C---:B------:R-:W-:Y:S01]  /*13cd0*/  HMMA.16816.F32.BF16 R120, R92.reuse, R126, R52 ;  /* 0x0000007e5c78723c */ /* 0x040fe20000041834 */
[----:B------:R1:W-:Y:S05]  /*13ce0*/  MUFU.EX2 R24, R0 ;  /* 0x0000000000187308 */ /* 0x0003ea0000000800 */
[C---:B------:R-:W-:Y:S06]  /*13cf0*/  HMMA.16816.F32.BF16 R128, R92.reuse, R136, R60 ;  /* 0x000000885c80723c */ /* 0x040fec000004183c */
[C---:B------:R-:W-:Y:S06]  /*13d00*/  HMMA.16816.F32.BF16 R140, R92.reuse, R138, R40 ;  /* 0x0000008a5c8c723c */ /* 0x040fec0000041828 */
[----:B----4-:R-:W-:Y:S01]  /*13d10*/  HMMA.16816.F32.BF16 R144, R92, R152, R144 ;  /* 0x000000985c90723c */ /* 0x010fe20000041890 */
[----:B-1----:R-:W-:-:S04]  /*13d20*/  FFMA.FTZ R0, R244, UR22, -R12 ;  /* 0x00000016f4007c23 */ /* 0x002fc8000801080c */
[----:B------:R1:W2:Y:S01]  /*13d30*/  MUFU.EX2 R7, R0 ;  /* 0x0000000000077308 */ /* 0x0002a20000000800 */
[C---:B------:R-:W-:Y:S06]  /*13d40*/  HMMA.16816.F32.BF16 R156, R92.reuse, R154, R156 ;  /* 0x0000009a5c9c723c */ /* 0x040fec000004189c */
[C---:B---3--:R-:W-:Y:S06]  /*13d50*/  HMMA.16816.F32.BF16 R160, R92.reuse, R168, R160 ;  /* 0x000000a85ca0723c */ /* 0x048fec00000418a0 */
[----:B------:R-:W-:Y:S01]  /*13d60*/  HMMA.16816.F32.BF16 R172, R92, R170, R172 ;  /* 0x000000aa5cac723c */ /* 0x000fe200000418ac */
[----:B-1----:R-:W-:Y:S01]  /*13d70*/  FFMA.FTZ R0, R2, R15, R179 ;  /* 0x0000000f02007223 */ /* 0x002fe200000100b3 */
[----:B------:R-:W-:Y:S01]  /*13d80*/  FFMA.FTZ R2, R215, R13, R210 ;  /* 0x0000000dd7027223 */ /* 0x000fe200000100d2 */
[----:B--2---:R-:W-:-:S03]  /*13d90*/  F2FP.BF16.F32.PACK_AB R99, R7, R24 ;  /* 0x000000180763723e */ /* 0x004fc600000010ff */
        /* <DEDUP_REMOVED lines=80> */
.L_x_285:
        /* <DEDUP_REMOVED lines=21> */
[----:B------:R-:W3:Y:S01]  /*143f0*/  LDL.LU.64 R6, [R1+0x48] ;  /* 0x0000480001067983 */ /* 0x000ee20000300a00 */
[----:B-1----:R-:W-:-:S03]  /*14400*/  IMAD.MOV.U32 R3, RZ, RZ, R105 ;  /* 0x000000ffff037224 */ /* 0x002fc600078e0069 */
[----:B--2---:R-:W3:Y:S02]  /*14410*/  LDL.LU.64 R4, [R1+0x50] ;  /* 0x0000500001047983 */ /* 0x004ee40000300a00 */
[----:B---3--:R-:W-:-:S05]  /*14420*/  MOV R5, R7 ;  /* 0x0000000700057202 */ /* 0x008fca0000000f00 */
[----:B------:R1:W-:Y:S01]  /*14430*/  STL.64 [R1+0x18], R4 ;  /* 0x0000180401007387 */ /* 0x0003e20000100a00 */
[----:B------:R-:W-:Y:S05]  /*14440*/  BRA `(.L_x_293) ;  /* 0x00000004000c7947 */ /* 0x000fea0003800000 */
.L_x_295:
        /* <DEDUP_REMOVED lines=17> */
[----:B------:R-:W4:Y:S01]  /*14560*/  @!P4 LDC.64 R110, c[0x0][0x218] ;  /* 0x00008600ff6ecb82 */ /* 0x000f220000000a00 */
[----:B--2---:R-:W-:Y:S04]  /*14570*/  LEA R102, P0, R102, R184, 0x6 ;  /* 0x000000b866667211 */ /* 0x004fe800078030ff */
[----:B---3--:R-:W-:Y:S02]  /*14580*/  LEA.HI.X R103, R108, R181, R103, 0x6, P0 ;  /* 0x000000b56c677211 */ /* 0x008fe400000f3467 */
[C---:B-1----:R-:W-:Y:S01]  /*14590*/  @!P4 LEA R104, P0, R102.reuse, R104, 0x1 ;  /* 0x000000686668c211 */ /* 0x042fe200078008ff */
[----:B------:R-:W1:Y:S03]  /*145a0*/  @!P2 LDC.64 R108, c[0x0][0x218] ;  /* 0x00008600ff6cab82 */ /* 0x000e660000000a00 */
[C-C-:B------:R-:W-:Y:S02]  /*145b0*/  @!P4 LEA.HI.X R105, R102.reuse, R105, R103.reuse, 0x1, P0 ;  /* 0x000000696669c211 */ /* 0x140fe400000f0c67 */
[C---:B-----5:R-:W-:Y:S03]  /*145c0*/  @!P2 LEA R178, P0, R102.reuse, R178, 0x1 ;  /* 0x000000b266b2a211 */ /* 0x060fe600078008ff */
[----:B------:R-:W-:Y:S01]  /*145d0*/  @!PT LDS RZ, [RZ] ;  /* 0x00000000fffff984 */ /* 0x000fe20000000800 */
[----:B------:R-:W-:Y:S01]  /*145e0*/  @!PT LDS RZ, [RZ] ;  /* 0x00000000fffff984 */ /* 0x000fe20000000800 */
[----:B------:R-:W-:Y:S01]  /*145f0*/  @!PT LDS RZ, [RZ] ;  /* 0x00000000fffff984 */ /* 0x000fe20000000800 */
[----:B------:R2:W-:Y:S01]  /*14600*/  @!P4 LDGSTS.E.BYPASS.LTC128B.128 [R226+0x6000], desc[UR28][R104.64] ;  /* 0x0600000068e2cfae */ /* 0x0005e2000b901d5c */
[C-C-:B------:R-:W-:Y:S01]  /*14610*/  @!P2 LEA.HI.X R179, R102.reuse, R179, R103.reuse, 0x1, P0 ;  /* 0x000000b366b3a211 */ /* 0x140fe200000f0c67 */
[----:B------:R-:W2:Y:S01]  /*14620*/  @!P1 LDC.64 R180, c[0x0][0x218] ;  /* 0x00008600ffb49b82 */ /* 0x000ea20000000a00 */
        /* <DEDUP_REMOVED lines=17> */
[C---:B-1----:R-:W-:Y:S03]  /*14740*/  @!P2 LEA R108, P0, R102.reuse, R108, 0x1 ;  /* 0x0000006c666ca211 */ /* 0x042fe600078008ff */
[----:B------:R-:W-:Y:S01]  /*14750*/  @!PT LDS RZ, [RZ] ;  /* 0x00000000fffff984 */ /* 0x000fe20000000800 */
[----:B------:R-:W-:Y:S01]  /*14760*/  @!PT LDS RZ, [RZ] ;  /* 0x00000000fffff984 */ /* 0x000fe20000000800 */
[----:B------:R-:W-:Y:S01]  /*14770*/  @!PT LDS RZ, [RZ] ;  /* 0x00000000fffff984 */ /* 0x000fe20000000800 */
[----:B------:R3:W-:Y:S01]  /*14780*/  @!P4 LDGSTS.E.BYPASS.LTC128B.128 [R226+0x6800], desc[UR28][R110.64] ;  /* 0x068000006ee2cfae */ /* 0x0007e2000b901d5c */
[C-C-:B------:R-:W-:Y:S02]  /*14790*/  @!P2 LEA.HI.X R109, R102.reuse, R109, R103.reuse, 0x1, P0 ;  /* 0x0000006d666da211 */ /* 0x140fe400000f0c67 */
[C---:B--2---:R-:W-:Y:S01]  /*147a0*/  @!P1 LEA R104, P0, R102.reuse, R180, 0x1 ;  /* 0x000000b466689211 */ /* 0x044fe200078008ff */
        /* <DEDUP_REMOVED lines=13> */
.L_x_293:
[----:B-12---:R-:W2:Y:S01]  /*14880*/  LDL R4, [R1+0x30] ;  /* 0x0000300001047983 */ /* 0x006ea20000100800 */
[----:B------:R-:W-:Y:S04]  /*14890*/  DEPBAR.LE SB0, 0x0 ;  /* 0x000080000000791a */ /* 0x000fe80000000000 */
[----:B------:R-:W3:Y:S01]  /*148a0*/  LDL R2, [R1+0x34] ;  /* 0x0000340001027983 */ /* 0x000ee20000100800 */
[----:B------:R-:W-:Y:S04]  /*148b0*/  UIADD3 UR11, UR20, -0x1, URZ ;  /* 0xffffffff140b7890 */ /* 0x000fe8000fffe03f */
[----:B------:R-:W4:Y:S01]  /*148c0*/  LDL.64 R20, [R1+0x18] ;  /* 0x0000180001147983 */ /* 0x000f220000100a00 */
[----:B------:R-:W-:Y:S02]  /*148d0*/  USHF.R.S32.HI UR13, URZ, 0x1f, UR11 ;  /* 0x0000001f3f0d7899 */ /* 0x000fe4000801140b */
[----:B------:R-:W-:Y:S02]  /*148e0*/  UIMAD UR12, UR8, UR11, URZ ;  /* 0x0000000b080c72a4 */ /* 0x000fe4000f8e023f */
[----:B------:R-:W5:Y:S01]  /*148f0*/  LDL R6, [R1+0x28] ;  /* 0x0000280001067983 */ /* 0x000f620000100800 */
[----:B------:R-:W-:Y:S02]  /*14900*/  UISETP.GT.AND UP0, UPT, UR11, UR14, UPT ;  /* 0x0000000e0b00728c */ /* 0x000fe4000bf04270 */
[----:B------:R-:W-:Y:S02]  /*14910*/  UIMAD UR12, UR13, UR9, UR12 ;  /* 0x000000090d0c72a4 */ /* 0x000fe4000f8e020c */
[----:B------:R-:W5:Y:S05]  /*14920*/  LDL R0, [R1+0x2c] ;  /* 0x00002c0001007983 */ /* 0x000f6a0000100800 */
[----:B------:R-:W5:Y:S05]  /*14930*/  LDL R8, [R1+0x20] ;  /* 0x0000200001087983 */ /* 0x000f6a0000100800 */
[----:B------:R-:W5:Y:S01]  /*14940*/  LDL R18, [R1+0x24] ;  /* 0x0000240001127983 */ /* 0x000f620000100800 */
[----:B------:R-:W-:Y:S06]  /*14950*/  BAR.SYNC.DEFER_BLOCKING 0x0 ;  /* 0x0000000000007b1d */ /* 0x000fec0000010000 */
[----:B------:R-:W-:Y:S05]  /*14960*/  @P4 STS [R226+0x9000], RZ ;  /* 0x009000ffe2004388 */ /* 0x000fea0000000800 */
[----:B------:R-:W-:Y:S05]  /*14970*/  @P4 STS [R226+0x9004], RZ ;  /* 0x009004ffe2004388 */ /* 0x000fea0000000800 */
        /* <DEDUP_REMOVED lines=10> */
[C---:B-----5:R-:W-:Y:S04]  /*14a20*/  @!P4 LEA R6, P0, R4.reuse, R6, 0x1 ;  /* 0x000000060406c211 */ /* 0x060fe800078008ff */
[C-C-:B------:R-:W-:Y:S02]  /*14a30*/  @!P4 LEA.HI.X R7, R4.reuse, R0, R2.reuse, 0x1, P0 ;  /* 0x000000000407c211 */ /* 0x140fe400000f0c02 */
[----:B------:R-:W2:Y:S01]  /*14a40*/  @!P1 LDC.64 R10, c[0x0][0x220] ;  /* 0x00008800ff0a9b82 */ /* 0x000ea20000000a00 */
[C---:B------:R-:W-:Y:S02]  /*14a50*/  IADD3 R0, P5, R4.reuse, UR24, RZ ;  /* 0x0000001804007c10 */ /* 0x040fe4000ffbe0ff */
[----:B------:R-:W-:Y:S01]  /*14a60*/  @!PT LDS RZ, [RZ] ;  /* 0x00000000fffff984 */ /* 0x000fe20000000800 */
[----:B------:R-:W-:Y:S01]  /*14a70*/  @!PT LDS RZ, [RZ] ;  /* 0x00000000fffff984 */ /* 0x000fe20000000800 */
[----:B------:R-:W-:Y:S01]  /*14a80*/  @!PT LDS RZ, [RZ] ;  /* 0x00000000fffff984 */ /* 0x000fe20000000800 */
[----:B------:R3:W-:Y:S05]  /*14a90*/  @!P4 LDGSTS.E.BYPASS.LTC128B.128 [R226+0x9000], desc[UR28][R6.64] ;  /* 0x0900000006e2cfae */ /* 0x0007ea000b901d5c */
        /* <DEDUP_REMOVED lines=10> */
[----:B------:R-:W-:Y:S04]  /*14b40*/  @!P1 LEA.HI.X R11, R4, R11, R2, 0x1, P0 ;  /* 0x0000000b040b9211 */ /* 0x000fe800000f0c02 */
[----:B------:R-:W-:Y:S01]  /*14b50*/  @P1 STS.128 [R226+0xb000], RZ ;  /* 0x00b000ffe2001388 */ /* 0x000fe20000000c00 */
[----:B------:R-:W-:Y:S02]  /*14b60*/  IADD3.X R2, R2, UR18, RZ, P5, !PT ;  /* 0x0000001202027c10 */ /* 0x000fe4000affe4ff */
[C---:B------:R-:W-:Y:S02]  /*14b70*/  @!P4 LEA R8, P5, R0.reuse, R8, 0x1 ;  /* 0x000000080008c211 */ /* 0x040fe400078a08ff */
[----:B------:R-:W-:Y:S01]  /*14b80*/  @!PT LDS RZ, [RZ] ;  /* 0x00000000fffff984 */ /* 0x000fe20000000800 */
[----:B------:R-:W-:Y:S01]  /*14b90*/  @!PT LDS RZ, [RZ] ;  /* 0x00000000fffff984 */ /* 0x000fe20000000800 */
[----:B------:R-:W-:Y:S01]  /*14ba0*/  @!PT LDS RZ, [RZ] ;  /* 0x00000000fffff984 */ /* 0x000fe20000000800 */
[----:B------:R-:W-:Y:S01]  /*14bb0*/  @!P1 LDGSTS.E.BYPASS.LTC128B.128 [R226+0xb000], desc[UR28][R10.64+0x80] ;  /* 0x0b0000800ae29fae */ /* 0x000fe2000b901d5c */
[C---:B---3--:R-:W-:Y:S02]  /*14bc0*/  @!P2 LEA R6, P3, R0.reuse, R14, 0x1 ;  /* 0x0000000e0006a211 */ /* 0x048fe400078608ff */
[C-C-:B------:R-:W-:Y:S02]  /*14bd0*/  @!P4 LEA.HI.X R9, R0.reuse, R18, R2.reuse, 0x1, P5 ;  /* 0x000000120009c211 */ /* 0x140fe400028f0c02 */
[----:B------:R-:W-:Y:S01]  /*14be0*/  @P4 STS.128 [R226+0x9800], RZ ;  /* 0x009800ffe2004388 */ /* 0x000fe20000000c00 */
[C-C-:B------:R-:W-:Y:S04]  /*14bf0*/  @!P2 LEA.HI.X R7, R0.reuse, R15, R2.reuse, 0x1, P3 ;  /* 0x0000000f0007a211 */ /* 0x140fe800018f0c02 */
[----:B------:R-:W-:Y:S01]  /*14c00*/  @!PT LDS RZ, [RZ] ;  /* 0x00000000fffff984 */ /* 0x000fe20000000800 */
[----:B------:R-:W-:Y:S01]  /*14c10*/  @!PT LDS RZ, [RZ] ;  /* 0x00000000fffff984 */ /* 0x000fe20000000800 */
[----:B------:R-:W-:Y:S01]  /*14c20*/  @!PT LDS RZ, [RZ] ;  /* 0x00000000fffff984 */ /* 0x000fe20000000800 */
[----:B------:R-:W-:Y:S01]  /*14c30*/  @!P4 LDGSTS.E.BYPASS.LTC128B.128 [R226+0x9800], desc[UR28][R8.64] ;  /* 0x0980000008e2cfae */ /* 0x000fe2000b901d5c */
[C---:B-1----:R-:W-:Y:S04]  /*14c40*/  @!P1 LEA R4, P0, R0.reuse, R16, 0x1 ;  /* 0x0000001000049211 */ /* 0x042fe800078008ff */
[----:B------:R-:W-:Y:S01]  /*14c50*/  @P2 STS.128 [R226+0xa800], RZ ;  /* 0x00a800ffe2002388 */ /* 0x000fe20000000c00 */
[----:B------:R-:W-:Y:S01]  /*14c60*/  @!P1 LEA.HI.X R5, R0, R17, R2, 0x1, P0 ;  /* 0x0000001100059211 */ /* 0x000fe200000f0c02 */
[----:B------:R-:W-:Y:S01]  /*14c70*/  IMAD.U32 R0, RZ, RZ, UR11 ;  /* 0x0000000bff007e24 */ /* 0x000fe2000f8e00ff */
[----:B------:R-:W-:Y:S02]  /*14c80*/  PLOP3.LUT P0, PT, PT, PT, UP0, 0x80, 0x0 ;  /* 0x000000000000781c */ /* 0x000fe40003f0f008 */
[----:B------:R-:W-:Y:S01]  /*14c90*/  @!PT LDS RZ, [RZ] ;  /* 0x00000000fffff984 */ /* 0x000fe20000000800 */
[----:B------:R-:W-:Y:S01]  /*14ca0*/  @!PT LDS RZ, [RZ] ;  /* 0x00000000fffff984 */ /* 0x000fe20000000800 */
[----:B------:R-:W-:Y:S01]  /*14cb0*/  @!PT LDS RZ, [RZ] ;  /* 0x00000000fffff984 */ /* 0x000fe20000000800 */
[----:B------:R-:W-:Y:S01]  /*14cc0*/  @!P2 LDGSTS.E.BYPASS.LTC128B.128 [R226+0xa800], desc[UR28][R6.64+0x40] ;  /* 0x0a80004006e2afae */ /* 0x000fe2000b901d5c */
[----:B------:R-:W-:Y:S04]  /*14cd0*/  IMAD R0, R0, 0x40, R101 ;  /* 0x0000004000007824 */ /* 0x000fe800078e0265 */
[----:B------:R-:W-:Y:S01]  /*14ce0*/  @P1 STS.128 [R226+0xb800], RZ ;  /* 0x00b800ffe2001388 */ /* 0x000fe20000000c00 */
[----:B------:R-:W-:Y:S04]  /*14cf0*/  VIADD R101, R0, 0x1 ;  /* 0x0000000100657836 */ /* 0x000fe80000000000 */
[----:B------:R-:W-:Y:S01]  /*14d00*/  @!PT LDS RZ, [RZ] ;  /* 0x00000000fffff984 */ /* 0x000fe20000000800 */
[----:B------:R-:W-:Y:S01]  /*14d10*/  @!PT LDS RZ, [RZ] ;  /* 0x00000000fffff984 */ /* 0x000fe20000000800 */
[----:B------:R-:W-:Y:S01]  /*14d20*/  @!PT LDS RZ, [RZ] ;  /* 0x00000000fffff984 */ /* 0x000fe20000000800 */
[----:B------:R1:W-:Y:S01]  /*14d30*/  @!P1 LDGSTS.E.BYPASS.LTC128B.128 [R226+0xb800], desc[UR28][R4.64+0x80] ;  /* 0x0b80008004e29fae */ /* 0x0003e2000b901d5c */
[C-C-:B------:R-:W-:Y:S02]  /*14d40*/  IMAD.IADD R2, R233.reuse, 0x1, -R0.reuse ;  /* 0x00000001e9027824 */ /* 0x140fe400078e0a00 */
[--C-:B------:R-:W-:Y:S02]  /*14d50*/  IMAD.IADD R104, R233, 0x1, -R101.reuse ;  /* 0x00000001e9687824 */ /* 0x100fe400078e0a65 */
[----:B------:R-:W-:Y:S01]  /*14d60*/  LDSM.16.M88.4 R64, [R224] ;  /* 0x00000000e040783b */ /* 0x000fe20000000200 */
[C-C-:B------:R-:W-:Y:S01]  /*14d70*/  IMAD.IADD R105, R232.reuse, 0x1, -R0.reuse ;  /* 0x00000001e8697824 */ /* 0x140fe200078e0a00 */
[----:B------:R-:W-:Y:S01]  /*14d80*/  IABS R103, R2 ;  /* 0x0000000200677213 */ /* 0x000fe20000000000 */
[----:B------:R-:W-:Y:S01]  /*14d90*/  IMAD.IADD R102, R232, 0x1, -R101 ;  /* 0x00000001e8667824 */ /* 0x000fe200078e0a65 */
[----:B------:R-:W-:Y:S01]  /*14da0*/  IABS R2, R104 ;  /* 0x0000006800027213 */ /* 0x000fe20000000000 */
[----:B------:R-:W1:Y:S01]  /*14db0*/  LDSM.16.M88.4 R16, [R221+0x6000] ;  /* 0x00600000dd10783b */ /* 0x000e620000000200 */
[----:B------:R-:W-:Y:S02]  /*14dc0*/  IABS R105, R105 ;  /* 0x0000006900697213 */ /* 0x000fe40000000000 */
[----:B------:R-:W-:Y:S02]  /*14dd0*/  IABS R102, R102 ;  /* 0x0000006600667213 */ /* 0x000fe40000000000 */
[----:B------:R-:W2:Y:S01]  /*14de0*/  LDSM.16.M88.4 R60, [R224+0x1000] ;  /* 0x00100000e03c783b */ /* 0x000ea20000000200 */
[----:B------:R-:W-:Y:S02]  /*14df0*/  I2FP.F32.S32 R2, R2 ;  /* 0x0000000200027245 */ /* 0x000fe40000201400 */
[----:B------:R-:W-:Y:S02]  /*14e00*/  I2FP.F32.S32 R105, R105 ;  /* 0x0000006900697245 */ /* 0x000fe40000201400 */
[----:B------:R-:W3:Y:S01]  /*14e10*/  LDSM.16.M88.4 R32, [R221+0x6400] ;  /* 0x00640000dd20783b */ /* 0x000ee20000000200 */
[----:B------:R-:W-:Y:S02]  /*14e20*/  I2FP.F32.S32 R102, R102 ;  /* 0x0000006600667245 */ /* 0x000fe40000201400 */
[----:B------:R-:W-:Y:S02]  /*14e30*/  I2FP.F32.S32 R103, R103 ;  /* 0x0000006700677245 */ /* 0x000fe40000201400 */
[----:B------:R-:W0:Y:S01]  /*14e40*/  LDGDEPBAR ;  /* 0x00000000000079af */ /* 0x000e220000000000 */
[C---:B------:R-:W-:Y:S02]  /*14e50*/  ISETP.GE.AND P6, PT, R101.reuse, R230, PT ;  /* 0x000000e66500720c */ /* 0x040fe40003fc6270 */
[C---:B------:R-:W-:Y:S02]  /*14e60*/  ISETP.GE.AND P5, PT, R101.reuse, R229, PT ;  /* 0x000000e56500720c */ /* 0x040fe40003fa6270 */
[----:B------:R-:W4:Y:S01]  /*14e70*/  LDSM.16.M88.4 R48, [R221+0x6800] ;  /* 0x00680000dd30783b */ /* 0x000f220000000200 */
[----:B------:R-:W-:Y:S04]  /*14e80*/  ISETP.GE.AND P3, PT, R101, R228, PT ;  /* 0x000000e46500720c */ /* 0x000fe80003f66270 */
        /* <DEDUP_REMOVED lines=18> */
[C---:B------:R-:W-:Y:S01]  /*14fb0*/  HMMA.16816.F32.BF16 R32, R64.reuse, R34, RZ ;  /* 0x000000224020723c */ /* 0x040fe200000418ff */
[----:B------:R-:W-:Y:S05]  /*14fc0*/  LDSM.16.M88.4 R216, [R225+0x3000] ;  /* 0x00300000e1d8783b */ /* 0x000fea0000000200 */
        /* <DEDUP_REMOVED lines=23> */
[----:B------:R-:W2:Y:S05]  /*15140*/  LDSM.16.M88.4 R192, [R225+0x2000] ;  /* 0x00200000e1c0783b */ /* 0x000eaa0000000200 */
[-C--:B------:R-:W-:Y:S06]  /*15150*/  HMMA.16816.F32.BF16 R52, R176, R196.reuse, R52 ;  /* 0x000000c4b034723c */ /* 0x080fec0000041834 */
        /* <DEDUP_REMOVED lines=10> */
[----:B------:R-:W-:Y:S05]  /*15200*/  LDSM.16.M88.4 R204, [R225+0x5000] ;  /* 0x00500000e1cc783b */ /* 0x000fea0000000200 */
[-C--:B----4-:R-:W-:Y:S06]  /*15210*/  HMMA.16816.F32.BF16 R20, R200, R108.reuse, R20 ;  /* 0x0000006cc814723c */ /* 0x090fec0000041814 */
        /* <DEDUP_REMOVED lines=30> */
[----:B------:R-:W4:Y:S05]  /*15400*/  LDSM.16.M88.4 R184, [R221+0x8800] ;  /* 0x00880000ddb8783b */ /* 0x000f2a0000000200 */
[-C--:B---3--:R-:W-:Y:S06]  /*15410*/  HMMA.16816.F32.BF16 R52, R192, R108.reuse, R52 ;  /* 0x0000006cc034723c */ /* 0x088fec0000041834 */
[C---:B------:R-:W-:Y:S06]  /*15420*/  HMMA.16816.F32.BF16 R56, R216.reuse, R108, R56 ;  /* 0x0000006cd838723c */ /* 0x040fec0000041838 */
[-C--:B------:R-:W-:Y:S06]  /*15430*/  HMMA.16816.F32.BF16 R60, R216, R110.reuse, R60 ;  /* 0x0000006ed83c723c */ /* 0x080fec000004183c */
[----:B------:R-:W-:Y:S01]  /*15440*/  HMMA.16816.F32.BF16 R64, R192, R110, R64 ;  /* 0x0000006ec040723c */ /* 0x000fe20000041840 */
[----:B------:R-:W-:Y:S05]  /*15450*/  LDSM.16.M88.4 R108, [R225+0x4000] ;  /* 0x00400000e16c783b */ /* 0x000fea0000000200 */
[-C--:B-1----:R-:W-:Y:S01]  /*15460*/  HMMA.16816.F32.BF16 R4, R180, R188.reuse, R4 ;  /* 0x000000bcb404723c */ /* 0x082fe20000041804 */
[----:B------:R-:W1:Y:S05]  /*15470*/  LDSM.16.M88.4 R192, [R223+0x8000] ;  /* 0x00800000dfc0783b */ /* 0x000e6a0000000200 */
[C---:B------:R-:W-:Y:S06]  /*15480*/  HMMA.16816.F32.BF16 R8, R196.reuse, R188, R8 ;  /* 0x000000bcc408723c */ /* 0x040fec0000041808 */
[-C--:B------:R-:W-:Y:S06]  /*15490*/  HMMA.16816.F32.BF16 R12, R196, R190.reuse, R12 ;  /* 0x000000bec40c723c */ /* 0x080fec000004180c */
[C---:B------:R-:W-:Y:S01]  /*154a0*/  HMMA.16816.F32.BF16 R16, R180.reuse, R190, R16 ;  /* 0x000000beb410723c */ /* 0x040fe20000041810 */
[----:B------:R-:W3:Y:S01]  /*154b0*/  LDSM.16.M88.4 R188, [R223+0x8c00] ;  /* 0x008c0000dfbc783b */ /* 0x000ee20000000200 */
[----:B------:R-:W-:Y:S04]  /*154c0*/  DEPBAR.LE SB0, 0x0 ;  /* 0x000080000000791a */ /* 0x000fe80000000000 */
[-C--:B--2---:R-:W-:Y:S01]  /*154d0*/  HMMA.16816.F32.BF16 R20, R180, R176.reuse, R20 ;  /* 0x000000b0b414723c */ /* 0x084fe20000041814 */
        /* <DEDUP_REMOVED lines=12> */
[-C--:B-1----:R-:W-:Y:S05]  /*155a0*/  HMMA.16816.F32.BF16 R4, R108, R192.reuse, R4 ;  /* 0x000000c06c04723c */ /* 0x082fea0000041804 */
[--C-:B------:R-:W-:Y:S01]  /*155b0*/  IMAD.IADD R182, R231, 0x1, -R0.reuse ;  /* 0x00000001e7b67824 */ /* 0x100fe200078e0a00 */
[C---:B------:R-:W-:Y:S05]  /*155c0*/  HMMA.16816.F32.BF16 R8, R204.reuse, R192, R8 ;  /* 0x000000c0cc08723c */ /* 0x040fea0000041808 */
[----:B------:R-:W-:Y:S01]  /*155d0*/  IMAD.IADD R183, R234, 0x1, -R0 ;  /* 0x00000001eab77824 */ /* 0x000fe200078e0a00 */
[-C--:B------:R-:W-:Y:S06]  /*155e0*/  HMMA.16816.F32.BF16 R12, R204, R194.reuse, R12 ;  /* 0x000000c2cc0c723c */ /* 0x080fec000004180c */
[C---:B------:R-:W-:Y:S06]  /*155f0*/  HMMA.16816.F32.BF16 R16, R108.reuse, R194, R16 ;  /* 0x000000c26c10723c */ /* 0x040fec0000041810 */
[-C--:B------:R-:W-:Y:S05]  /*15600*/  HMMA.16816.F32.BF16 R20, R108, R208.reuse, R20 ;  /* 0x000000d06c14723c */ /* 0x080fea0000041814 */
[----:B------:R-:W-:Y:S01]  /*15610*/  FFMA.FTZ R7, R2, -UR19, R7 ;  /* 0x8000001302077c23 */ /* 0x000fe20008010007 */
[C---:B------:R-:W-:Y:S05]  /*15620*/  HMMA.16816.F32.BF16 R24, R204.reuse, R208, R24 ;  /* 0x000000d0cc18723c */ /* 0x040fea0000041818 */
[----:B------:R-:W-:Y:S01]  /*15630*/  FFMA.FTZ R4, R105, -UR19, R4 ;  /* 0x8000001369047c23 */ /* 0x000fe20008010004 */
[-C--:B------:R-:W-:Y:S05]  /*15640*/  HMMA.16816.F32.BF16 R28, R204, R210.reuse, R28 ;  /* 0x000000d2cc1c723c */ /* 0x080fea000004181c */
[----:B------:R-:W-:Y:S01]  /*15650*/  FFMA.FTZ R5, R102, -UR19, R5 ;  /* 0x8000001366057c23 */ /* 0x000fe20008010005 */
[C---:B------:R-:W-:Y:S05]  /*15660*/  HMMA.16816.F32.BF16 R32, R108.reuse, R210, R32 ;  /* 0x000000d26c20723c */ /* 0x040fea0000041820 */
[----:B------:R-:W-:Y:S01]  /*15670*/  FFMA.FTZ R6, R103, -UR19, R6 ;  /* 0x8000001367067c23 */ /* 0x000fe20008010006 */
[-C--:B------:R-:W-:Y:S05]  /*15680*/  HMMA.16816.F32.BF16 R36, R108, R212.reuse, R36 ;  /* 0x000000d46c24723c */ /* 0x080fea0000041824 */
[----:B------:R-:W-:Y:S01]  /*15690*/  VIADD R2, R0, 0x8 ;  /* 0x0000000800027836 */ /* 0x000fe20000000000 */
[C---:B------:R-:W-:Y:S06]  /*156a0*/  HMMA.16816.F32.BF16 R40, R204.reuse, R212, R40 ;  /* 0x000000d4cc28723c */ /* 0x040fec0000041828 */
[-C--:B------:R-:W-:Y:S06]  /*156b0*/  HMMA.16816.F32.BF16 R44, R204, R214.reuse, R44 ;  /* 0x000000d6cc2c723c */ /* 0x080fec000004182c */
[C---:B------:R-:W-:Y:S06]  /*156c0*/  HMMA.16816.F32.BF16 R48, R108.reuse, R214, R48 ;  /* 0x000000d66c30723c */ /* 0x040fec0000041830 */
[-C--:B---3--:R-:W-:Y:S06]  /*156d0*/  HMMA.16816.F32.BF16 R52, R108, R188.reuse, R52 ;  /* 0x000000bc6c34723c */ /* 0x088fec0000041834 */
[C---:B------:R-:W-:Y:S06]  /*156e0*/  HMMA.16816.F32.BF16 R56, R204.reuse, R188, R56 ;  /* 0x000000bccc38723c */ /* 0x040fec0000041838 */
[-C--:B------:R-:W-:Y:S06]  /*156f0*/  HMMA.16816.F32.BF16 R60, R204, R190.reuse, R60 ;  /* 0x000000becc3c723c */ /* 0x080fec000004183c */
[----:B------:R-:W-:Y:S01]  /*15700*/  HMMA.16816.F32.BF16 R64, R108, R190, R64 ;  /* 0x000000be6c40723c */ /* 0x000fe20000041840 */
[----:B------:R-:W-:Y:S11]  /*15710*/  @!UPT UIADD3 URZ, URZ, URZ, URZ ;  /* 0x0000003f3f3ff290 */ /* 0x000ff6000fffe03f */
[----:B------:R-:W-:Y:S01]  /*15720*/  @!UPT UIADD3 URZ, URZ, URZ, URZ ;  /* 0x0000003f3f3ff290 */ /* 0x000fe2000fffe03f */
[----:B------:R-:W-:Y:S11]  /*15730*/  @P0 BRA `(.L_x_295) ;  /* 0xffffffec00440947 */ /* 0x000ff6000383ffff */
.L_x_294:
[----:B------:R-:W-:Y:S01]  /*15740*/  ISETP.GE.AND P0, PT, R101, R227, PT ;  /* 0x000000e36500720c */ /* 0x000fe20003f06270 */
[--C-:B---3--:R-:W-:Y:S01]  /*15750*/  IMAD.IADD R105, R231, 0x1, -R101.reuse ;  /* 0x00000001e7697824 */ /* 0x108fe200078e0a65 */
[----:B------:R-:W-:Y:S01]  /*15760*/  ISETP.GE.OR P6, PT, R101, R238, !P6 ;  /* 0x000000ee6500720c */ /* 0x000fe200077c6670 */
[----:B------:R-:W-:Y:S01]  /*15770*/  IMAD.IADD R102, R231, 0x1, -R2 ;  /* 0x00000001e7667824 */ /* 0x000fe200078e0a02 */
[C---:B------:R-:W-:Y:S01]  /*15780*/  ISETP.GE.OR P5, PT, R101.reuse, R237, !P5 ;  /* 0x000000ed6500720c */ /* 0x040fe20006fa6670 */
[----:B------:R-:W-:Y:S01]  /*15790*/  UISETP.GT.AND UP0, UPT, UR11, UR14, UPT ;  /* 0x0000000e0b00728c */ /* 0x000fe2000bf04270 */
[C---:B------:R-:W-:Y:S01]  /*157a0*/  ISETP.GE.OR P3, PT, R101.reuse, R236, !P3 ;  /* 0x000000ec6500720c */ /* 0x040fe20005f66670 */
[----:B------:R-:W-:Y:S01]  /*157b0*/  UMOV UR20, UR11 ;  /* 0x0000000b00147c82 */ /* 0x000fe20008000000 */
[----:B------:R-:W-:Y:S01]  /*157c0*/  ISETP.GE.OR P2, PT, R101, R235, !P0 ;  /* 0x000000eb6500720c */ /* 0x000fe20004746670 */
[----:B------:R-:W-:Y:S01]  /*157d0*/  IMAD.IADD R101, R234, 0x1, -R101 ;  /* 0x00000001ea657824 */ /* 0x000fe200078e0a65 */
[----:B------:R-:W-:Y:S02]  /*157e0*/  IABS R108, R105 ;  /* 0x00000069006c7213 */ /* 0x000fe40000000000 */
[----:B------:R-:W-:Y:S02]  /*157f0*/  IABS R104, R182 ;  /* 0x000000b600687213 */ /* 0x000fe40000000000 */
[----:B------:R-:W-:Y:S02]  /*15800*/  IABS R105, R101 ;  /* 0x0000006500697213 */ /* 0x000fe40000000000 */
[----:B------:R-:W-:Y:S01]  /*15810*/  IABS R101, R102 ;  /* 0x0000006600657213 */ /* 0x000fe20000000000 */
[----:B------:R-:W-:Y:S01]  /*15820*/  IMAD.MOV.U32 R102, RZ, RZ, R108 ;  /* 0x000000ffff667224 */ /* 0x000fe200078e006c */
[----:B------:R-:W-:Y:S02]  /*15830*/  I2FP.F32.S32 R108, R104 ;  /* 0x00000068006c7245 */ /* 0x000fe40000201400 */
[----:B------:R-:W-:Y:S02]  /*15840*/  IABS R103, R183 ;  /* 0x000000b700677213 */ /* 0x000fe40000000000 */
[----:B------:R-:W-:Y:S01]  /*15850*/  I2FP.F32.S32 R104, R102 ;  /* 0x0000006600687245 */ /* 0x000fe20000201400 */
[----:B------:R-:W-:Y:S01]  /*15860*/  FFMA.FTZ R8, R108, -UR19, R8 ;  /* 0x800000136c087c23 */ /* 0x000fe20008010008 */
[----:B------:R-:W-:Y:S02]  /*15870*/  I2FP.F32.S32 R108, R103 ;  /* 0x00000067006c7245 */ /* 0x000fe40000201400 */
[----:B------:R-:W-:Y:S01]  /*15880*/  I2FP.F32.S32 R103, R105 ;  /* 0x0000006900677245 */ /* 0x000fe20000201400 */
[----:B------:R-:W-:Y:S01]  /*15890*/  FFMA.FTZ R9, R104, -UR19, R9 ;  /* 0x8000001368097c23 */ /* 0x000fe20008010009 */
[----:B------:R-:W-:Y:S01]  /*158a0*/  I2FP.F32.S32 R102, R101 ;  /* 0x0000006500667245 */ /* 0x000fe20000201400 */
[C---:B------:R-:W-:Y:S01]  /*158b0*/  VIADD R101, R0.reuse, 0x9 ;  /* 0x0000000900657836 */ /* 0x040fe20000000000 */
[----:B------:R-:W-:Y:S01]  /*158c0*/  ISETP.GE.AND P0, PT, R0, R230, PT ;  /* 0x000000e60000720c */ /* 0x000fe20003f06270 */
[----:B------:R-:W-:Y:S01]  /*158d0*/  FFMA.FTZ R11, R103, -UR19, R11 ;  /* 0x80000013670b7c23 */ /* 0x000fe2000801000b */
[----:B------:R-:W-:Y:S01]  /*158e0*/  FSEL R177, R5, -INF , !P6 ;  /* 0xff80000005b17808 */ /* 0x000fe20007000000 */
[----:B------:R-:W-:Y:S01]  /*158f0*/  FFMA.FTZ R12, R102, -UR19, R12 ;  /* 0x80000013660c7c23 */ /* 0x000fe2000801000c */
[C---:B------:R-:W-:Y:S01]  /*15900*/  ISETP.GE.OR P0, PT, R0.reuse, R238, !P0 ;  /* 0x000000ee0000720c */ /* 0x040fe20004706670 */
[--C-:B------:R-:W-:Y:S01]  /*15910*/  IMAD.IADD R103, R231, 0x1, -R101.reuse ;  /* 0x00000001e7677824 */ /* 0x100fe200078e0a65 */
[----:B------:R-:W-:Y:S01]  /*15920*/  ISETP.GE.AND P1, PT, R0, R229, PT ;  /* 0x000000e50000720c */ /* 0x000fe20003f26270 */
[----:B------:R-:W-:Y:S01]  /*15930*/  IMAD.IADD R102, R234, 0x1, -R2 ;  /* 0x00000001ea667824 */ /* 0x000fe200078e0a02 */
[----:B------:R-:W-:Y:S01]  /*15940*/  ISETP.GE.AND P6, PT, R0, R227, PT ;  /* 0x000000e30000720c */ /* 0x000fe20003fc6270 */
[----:B------:R-:W-:Y:S01]  /*15950*/  IMAD.IADD R105, R234, 0x1, -R101 ;  /* 0x00000001ea697824 */ /* 0x000fe200078e0a65 */
[----:B------:R-:W-:Y:S01]  /*15960*/  IABS R104, R103 ;  /* 0x0000006700687213 */ /* 0x000fe20000000000 */
[----:B------:R-:W-:Y:S01]  /*15970*/  VIADD R5, R0, 0x11 ;  /* 0x0000001100057836 */ /* 0x000fe20000000000 */
[----:B------:R-:W-:Y:S01]  /*15980*/  IABS R103, R102 ;  /* 0x0000006600677213 */ /* 0x000fe20000000000 */
[----:B------:R-:W-:Y:S01]  /*15990*/  FFMA.FTZ R10, R108, -UR19, R10 ;  /* 0x800000136c0a7c23 */ /* 0x000fe2000801000a */
[----:B------:R-:W-:Y:S01]  /*159a0*/  IABS R102, R105 ;  /* 0x0000006900667213 */ /* 0x000fe20000000000 */
[----:B------:R-:W-:Y:S01]  /*159b0*/  IMAD.IADD R108, R232, 0x1, -R2 ;  /* 0x00000001e86c7824 */ /* 0x000fe200078e0a02 */
[C---:B------:R-:W-:Y:S02]  /*159c0*/  ISETP.GE.OR P1, PT, R0.reuse, R237, !P1 ;  /* 0x000000ed0000720c */ /* 0x040fe40004f26670 */
[----:B------:R-:W-:Y:S02]  /*159d0*/  I2FP.F32.S32 R102, R102 ;  /* 0x0000006600667245 */ /* 0x000fe40000201400 */
[----:B------:R-:W-:Y:S02]  /*159e0*/  ISETP.GE.OR P6, PT, R0, R235, !P6 ;  /* 0x000000eb0000720c */ /* 0x000fe400077c6670 */
[----:B------:R-:W-:Y:S01]  /*159f0*/  FSEL R111, R6, -INF , !P1 ;  /* 0xff800000066f7808 */ /* 0x000fe20004800000 */
[----:B------:R-:W-:Y:S01]  /*15a00*/  FFMA.FTZ R15, R102, -UR19, R15 ;  /* 0x80000013660f7c23 */ /* 0x000fe2000801000f */
[----:B------:R-:W-:Y:S01]  /*15a10*/  FSEL R102, R4, -INF , !P0 ;  /* 0xff80000004667808 */ /* 0x000fe20004000000 */
[C---:B------:R-:W-:Y:S01]  /*15a20*/  VIADD R4, R0.reuse, 0x10 ;  /* 0x0000001000047836 */ /* 0x040fe20000000000 */
[----:B------:R-:W-:Y:S02]  /*15a30*/  ISETP.GE.AND P0, PT, R0, R228, PT ;  /* 0x000000e40000720c */ /* 0x000fe40003f06270 */
[----:B------:R-:W-:Y:S01]  /*15a40*/  FSEL R179, R9, -INF , !P3 ;  /* 0xff80000009b37808 */ /* 0x000fe20005800000 */
[----:B------:R-:W-:Y:S01]  /*15a50*/  IMAD.IADD R6, R232, 0x1, -R4 ;  /* 0x00000001e8067824 */ /* 0x000fe200078e0a04 */
[----:B------:R-:W-:Y:S02]  /*15a60*/  ISETP.GE.OR P0, PT, R0, R236, !P0 ;  /* 0x000000ec0000720c */ /* 0x000fe40004706670 */
[----:B------:R-:W-:Y:S02]  /*15a70*/  FSEL R182, R10, -INF , !P6 ;  /* 0xff8000000ab67808 */ /* 0x000fe40007000000 */
[----:B------:R-:W-:Y:S02]  /*15a80*/  FSEL R181, R8, -INF , !P0 ;  /* 0xff80000008b57808 */ /* 0x000fe40004000000 */
[C---:B------:R-:W-:Y:S02]  /*15a90*/  ISETP.GE.AND P1, PT, R2.reuse, R228, PT ;  /* 0x000000e40200720c */ /* 0x040fe40003f26270 */
[C---:B------:R-:W-:Y:S02]  /*15aa0*/  ISETP.GE.AND P0, PT, R2.reuse, R227, PT ;  /* 0x000000e30200720c */ /* 0x040fe40003f06270 */
[C---:B------:R-:W-:Y:S02]  /*15ab0*/  ISETP.GE.AND P3, PT, R2.reuse, R230, PT ;  /* 0x000000e60200720c */ /* 0x040fe40003f66270 */
[----:B------:R-:W-:Y:S02]  /*15ac0*/  ISETP.GE.AND P6, PT, R2, R229, PT ;  /* 0x000000e50200720c */ /* 0x000fe40003fc6270 */
[----:B------:R-:W-:Y:S02]  /*15ad0*/  IABS R105, R108 ;  /* 0x0000006c00697213 */ /* 0x000fe40000000000 */
[----:B------:R-:W-:Y:S02]  /*15ae0*/  IADD3 R8, R232, -R101, RZ ;  /* 0x80000065e8087210 */ /* 0x000fe40007ffe0ff */
[----:B------:R-:W-:Y:S02]  /*15af0*/  I2FP.F32.S32 R108, R104 ;  /* 0x00000068006c7245 */ /* 0x000fe40000201400 */
[C---:B------:R-:W-:Y:S02]  /*15b00*/  ISETP.GE.OR P1, PT, R2.reuse, R236, !P1 ;  /* 0x000000ec0200720c */ /* 0x040fe40004f26670 */
[----:B------:R-:W-:Y:S01]  /*15b10*/  ISETP.GE.OR P0, PT, R2, R235, !P0 ;  /* 0x000000eb0200720c */ /* 0x000fe20004706670 */
[----:B------:R-:W-:Y:S01]  /*15b20*/  FFMA.FTZ R13, R108, -UR19, R13 ;  /* 0x800000136c0d7c23 */ /* 0x000fe2000801000d */
[C---:B------:R-:W-:Y:S02]  /*15b30*/  ISETP.GE.OR P3, PT, R2.reuse, R238, !P3 ;  /* 0x000000ee0200720c */ /* 0x040fe40005f66670 */
[----:B------:R-:W-:Y:S01]  /*15b40*/  ISETP.GE.OR P6, PT, R2, R237, !P6 ;  /* 0x000000ed0200720c */ /* 0x000fe200077c6670 */
[----:B------:R-:W-:Y:S01]  /*15b50*/  IMAD.IADD R2, R233, 0x1, -R2 ;  /* 0x00000001e9027824 */ /* 0x000fe200078e0a02 */
[----:B------:R-:W-:Y:S01]  /*15b60*/  FSEL R176, R7, -INF , !P5 ;  /* 0xff80000007b07808 */ /* 0x000fe20006800000 */
[----:B------:R-:W-:Y:S01]  /*15b70*/  IMAD.IADD R7, R232, 0x1, -R5 ;  /* 0x00000001e8077824 */ /* 0x000fe200078e0a05 */
[C---:B------:R-:W-:Y:S02]  /*15b80*/  ISETP.GE.AND P5, PT, R101.reuse, R228, PT ;  /* 0x000000e46500720c */ /* 0x040fe40003fa6270 */
[----:B------:R-:W-:Y:S02]  /*15b90*/  IABS R10, R8 ;  /* 0x00000008000a7213 */ /* 0x000fe40000000000 */
[----:B------:R-:W-:Y:S02]  /*15ba0*/  ISETP.GE.OR P5, PT, R101, R236, !P5 ;  /* 0x000000ec6500720c */ /* 0x000fe40006fa6670 */
[----:B------:R-:W-:Y:S02]  /*15bb0*/  IABS R8, R2 ;  /* 0x0000000200087213 */ /* 0x000fe40000000000 */
[----:B------:R-:W-:Y:S01]  /*15bc0*/  IABS R2, R7 ;  /* 0x0000000700027213 */ /* 0x000fe20000000000 */
[----:B------:R-:W-:Y:S01]  /*15bd0*/  IMAD.MOV.U32 R7, RZ, RZ, R10 ;  /* 0x000000ffff077224 */ /* 0x000fe200078e000a */
[----:B------:R-:W-:Y:S02]  /*15be0*/  FSEL R180, R11, -INF , !P2 ;  /* 0xff8000000bb47808 */ /* 0x000fe40005000000 */
[----:B------:R-:W-:Y:S01]  /*15bf0*/  FSEL R178, R12, -INF , !P1 ;  /* 0xff8000000cb27808 */ /* 0x000fe20004800000 */
[----:B------:R-:W-:Y:S01]  /*15c00*/  VIADD R12, R0, 0x39 ;  /* 0x00000039000c7836 */ /* 0x000fe20000000000 */
[----:B------:R-:W-:Y:S02]  /*15c10*/  FSEL R13, R13, -INF , !P5 ;  /* 0xff8000000d0d7808 */ /* 0x000fe40006800000 */
[C---:B------:R-:W-:Y:S02]  /*15c20*/  ISETP.GE.AND P2, PT, R101.reuse, R227, PT ;  /* 0x000000e36500720c */ /* 0x040fe40003f46270 */
[C---:B------:R-:W-:Y:S02]  /*15c30*/  ISETP.GE.AND P1, PT, R101.reuse, R230, PT ;  /* 0x000000e66500720c */ /* 0x040fe40003f26270 */
[C---:B------:R-:W-:Y:S02]  /*15c40*/  ISETP.GE.AND P5, PT, R101.reuse, R229, PT ;  /* 0x000000e56500720c */ /* 0x040fe40003fa6270 */
[----:B------:R-:W-:Y:S02]  /*15c50*/  I2FP.F32.S32 R104, R103 ;  /* 0x0000006700687245 */ /* 0x000fe40000201400 */
[----:B------:R-:W-:Y:S02]  /*15c60*/  I2FP.F32.S32 R103, R105 ;  /* 0x0000006900677245 */ /* 0x000fe40000201400 */
[----:B------:R-:W-:Y:S01]  /*15c70*/  I2FP.F32.S32 R7, R7 ;  /* 0x0000000700077245 */ /* 0x000fe20000201400 */
[----:B------:R-:W-:Y:S01]  /*15c80*/  FFMA.FTZ R14, R104, -UR19, R14 ;  /* 0x80000013680e7c23 */ /* 0x000fe2000801000e */
[----:B------:R-:W-:Y:S01]  /*15c90*/  ISETP.GE.OR P2, PT, R101, R235, !P2 ;  /* 0x000000eb6500720c */ /* 0x000fe20005746670 */
[----:B------:R-:W-:Y:S01]  /*15ca0*/  FFMA.FTZ R16, R103, -UR19, R16 ;  /* 0x8000001367107c23 */ /* 0x000fe20008010010 */
[----:B------:R-:W-:Y:S01]  /*15cb0*/  ISETP.GE.OR P1, PT, R101, R238, !P1 ;  /* 0x000000ee6500720c */ /* 0x000fe20004f26670 */
[----:B------:R-:W-:Y:S01]  /*15cc0*/  FFMA.FTZ R17, R7, -UR19, R17 ;  /* 0x8000001307117c23 */ /* 0x000fe20008010011 */
[----:B------:R-:W-:Y:S01]  /*15cd0*/  ISETP.GE.OR P5, PT, R101, R237, !P5 ;  /* 0x000000ed6500720c */ /* 0x000fe20006fa6670 */
[----:B------:R-:W-:Y:S01]  /*15ce0*/  IMAD.IADD R101, R233, 0x1, -R101 ;  /* 0x00000001e9657824 */ /* 0x000fe200078e0a65 */
[----:B------:R-:W-:Y:S01]  /*15cf0*/  IABS R6, R6 ;  /* 0x0000000600067213 */ /* 0x000fe20000000000 */
[----:B------:R-:W-:Y:S01]  /*15d00*/  IMAD.IADD R7, R231, 0x1, -R4 ;  /* 0x00000001e7077824 */ /* 0x000fe200078e0a04 */
[----:B------:R-:W-:Y:S02]  /*15d10*/  I2FP.F32.S32 R2, R2 ;  /* 0x0000000200027245 */ /* 0x000fe40000201400 */
[----:B------:R-:W-:Y:S02]  /*15d20*/  I2FP.F32.S32 R6, R6 ;  /* 0x0000000600067245 */ /* 0x000fe40000201400 */
[----:B------:R-:W-:Y:S01]  /*15d30*/  IABS R9, R101 ;  /* 0x0000006500097213 */ /* 0x000fe20000000000 */
[----:B------:R-:W-:Y:S01]  /*15d40*/  FFMA.FTZ R21, R2, -UR19, R21 ;  /* 0x8000001302157c23 */ /* 0x000fe20008010015 */
[----:B------:R-:W-:Y:S01]  /*15d50*/  I2FP.F32.S32 R8, R8 ;  /* 0x0000000800087245 */ /* 0x000fe20000201400 */
[----:B------:R-:W-:Y:S01]  /*15d60*/  FFMA.FTZ R20, R6, -UR19, R20 ;  /* 0x8000001306147c23 */ /* 0x000fe20008010014 */
[----:B------:R-:W-:Y:S01]  /*15d70*/  FSEL R14, R14, -INF , !P0 ;  /* 0xff8000000e0e7808 */ /* 0x000fe20004000000 */
[----:B------:R-:W-:Y:S01]  /*15d80*/  IMAD.IADD R6, R233, 0x1, -R4 ;  /* 0x00000001e9067824 */ /* 0x000fe200078e0a04 */
[----:B------:R-:W-:Y:S01]  /*15d90*/  FSEL R15, R15, -INF , !P2 ;  /* 0xff8000000f0f7808 */ /* 0x000fe20005000000 */
[----:B------:R-:W-:Y:S01]  /*15da0*/  FFMA.FTZ R18, R8, -UR19, R18 ;  /* 0x8000001308127c23 */ /* 0x000fe20008010012 */
[----:B------:R-:W-:Y:S01]  /*15db0*/  FSEL R16, R16, -INF , !P3 ;  /* 0xff80000010107808 */ /* 0x000fe20005800000 */
[----:B------:R-:W-:Y:S01]  /*15dc0*/  IMAD.IADD R2, R233, 0x1, -R5 ;  /* 0x00000001e9027824 */ /* 0x000fe200078e0a05 */
[----:B------:R-:W-:Y:S01]  /*15dd0*/  FSEL R17, R17, -INF , !P1 ;  /* 0xff80000011117808 */ /* 0x000fe20004800000 */
[----:B------:R-:W-:Y:S01]  /*15de0*/  IMAD.IADD R8, R234, 0x1, -R4 ;  /* 0x00000001ea087824 */ /* 0x000fe200078e0a04 */
[C---:B------:R-:W-:Y:S02]  /*15df0*/  ISETP.GE.AND P0, PT, R4.reuse, R230, PT ;  /* 0x000000e60400720c */ /* 0x040fe40003f06270 */
[C---:B------:R-:W-:Y:S02]  /*15e00*/  ISETP.GE.AND P2, PT, R4.reuse, R229, PT ;  /* 0x000000e50400720c */ /* 0x040fe40003f46270 */
[C---:B------:R-:W-:Y:S02]  /*15e10*/  ISETP.GE.AND P3, PT, R4.reuse, R228, PT ;  /* 0x000000e40400720c */ /* 0x040fe40003f66270 */
[C---:B------:R-:W-:Y:S02]  /*15e20*/  ISETP.GE.AND P1, PT, R4.reuse, R227, PT ;  /* 0x000000e30400720c */ /* 0x040fe40003f26270 */
[----:B------:R-:W-:Y:S02]  /*15e30*/  I2FP.F32.S32 R9, R9 ;  /* 0x0000000900097245 */ /* 0x000fe40000201400 */
[C---:B------:R-:W-:Y:S02]  /*15e40*/  ISETP.GE.OR P0, PT, R4.reuse, R238, !P0 ;  /* 0x000000ee0400720c */ /* 0x040fe40004706670 */
[C---:B------:R-:W-:Y:S01]  /*15e50*/  ISETP.GE.OR P2, PT, R4.reuse, R237, !P2 ;  /* 0x000000ed0400720c */ /* 0x040fe20005746670 */
[----:B------:R-:W-:Y:S01]  /*15e60*/  FFMA.FTZ R19, R9, -UR19, R19 ;  /* 0x8000001309137c23 */ /* 0x000fe20008010013 */
[C---:B------:R-:W-:Y:S02]  /*15e70*/  ISETP.GE.OR P3, PT, R4.reuse, R236, !P3 ;  /* 0x000000ec0400720c */ /* 0x040fe40005f66670 */
[----:B------:R-:W-:Y:S01]  /*15e80*/  ISETP.GE.OR P1, PT, R4, R235, !P1 ;  /* 0x000000eb0400720c */ /* 0x000fe20004f26670 */
[----:B------:R-:W-:Y:S01]  /*15e90*/  IMAD.IADD R4, R231, 0x1, -R5 ;  /* 0x00000001e7047824 */ /* 0x000fe200078e0a05 */
[----:B------:R-:W-:Y:S02]  /*15ea0*/  IABS R9, R6 ;  /* 0x0000000600097213 */ /* 0x000fe40000000000 */
[----:B------:R-:W-:Y:S02]  /*15eb0*/  IABS R2, R2 ;  /* 0x0000000200027213 */ /* 0x000fe40000000000 */
[----:B------:R-:W-:Y:S02]  /*15ec0*/  FSEL R18, R18, -INF , !P6 ;  /* 0xff80000012127808 */ /* 0x000fe40007000000 */
[C---:B------:R-:W-:Y:S02]  /*15ed0*/  ISETP.GE.AND P6, PT, R5.reuse, R230, PT ;  /* 0x000000e60500720c */ /* 0x040fe40003fc6270 */
[----:B------:R-:W-:Y:S02]  /*15ee0*/  IABS R6, R4 ;  /* 0x0000000400067213 */ /* 0x000fe40000000000 */
[----:B------:R-:W-:Y:S01]  /*15ef0*/  IABS R10, R7 ;  /* 0x00000007000a7213 */ /* 0x000fe20000000000 */
[----:B------:R-:W-:Y:S01]  /*15f00*/  IMAD.MOV.U32 R7, RZ, RZ, R9 ;  /* 0x000000ffff077224 */ /* 0x000fe200078e0009 */
[----:B------:R-:W-:Y:S02]  /*15f10*/  I2FP.F32.S32 R4, R2 ;  /* 0x0000000200047245 */ /* 0x000fe40000201400 */
[----:B------:R-:W-:Y:S01]  /*15f20*/  IABS R9, R8 ;  /* 0x0000000800097213 */ /* 0x000fe20000000000 */
[----:B------:R-:W-:Y:S01]  /*15f30*/  IMAD.MOV.U32 R8, RZ, RZ, R10 ;  /* 0x000000ffff087224 */ /* 0x000fe200078e000a */
[----:B------:R-:W-:Y:S01]  /*15f40*/  ISETP.GE.OR P6, PT, R5, R238, !P6 ;  /* 0x000000ee0500720c */ /* 0x000fe200077c6670 */
[----:B------:R-:W-:Y:S01]  /*15f50*/  FFMA.FTZ R23, R4, -UR19, R23 ;  /* 0x8000001304177c23 */ /* 0x000fe20008010017 */
[----:B------:R-:W-:Y:S02]  /*15f60*/  MOV R2, R6 ;  /* 0x0000000600027202 */ /* 0x000fe40000000f00 */
[----:B------:R-:W-:Y:S02]  /*15f70*/  I2FP.F32.S32 R4, R9 ;  /* 0x0000000900047245 */ /* 0x000fe40000201400 */
[----:B------:R-:W-:Y:S02]  /*15f80*/  FSEL R19, R19, -INF , !P5 ;  /* 0xff80000013137808 */ /* 0x000fe40006800000 */
[----:B------:R-:W-:Y:S01]  /*15f90*/  FSEL R185, R20, -INF , !P0 ;  /* 0xff80000014b97808 */ /* 0x000fe20004000000 */
[----:B------:R-:W-:Y:S01]  /*15fa0*/  FFMA.FTZ R26, R4, -UR19, R26 ;  /* 0x80000013041a7c23 */ /* 0x000fe2000801001a */
[----:B------:R-:W-:Y:S01]  /*15fb0*/  FSEL R187, R21, -INF , !P6 ;  /* 0xff80000015bb7808 */ /* 0x000fe20007000000 */
[----:B------:R-:W-:Y:S01]  /*15fc0*/  VIADD R4, R0, 0x18 ;  /* 0x0000001800047836 */ /* 0x000fe20000000000 */
[C---:B------:R-:W-:Y:S02]  /*15fd0*/  ISETP.GE.AND P5, PT, R5.reuse, R229, PT ;  /* 0x000000e50500720c */ /* 0x040fe40003fa6270 */
[C---:B------:R-:W-:Y:S01]  /*15fe0*/  ISETP.GE.AND P0, PT, R5.reuse, R228, PT ;  /* 0x000000e40500720c */ /* 0x040fe20003f06270 */
[----:B------:R-:W-:Y:S01]  /*15ff0*/  IMAD.IADD R9, R234, 0x1, -R4 ;  /* 0x00000001ea097824 */ /* 0x000fe200078e0a04 */
[C---:B------:R-:W-:Y:S02]  /*16000*/  ISETP.GE.AND P6, PT, R5.reuse, R227, PT ;  /* 0x000000e30500720c */ /* 0x040fe40003fc6270 */
[----:B------:R-:W-:Y:S02]  /*16010*/  I2FP.F32.S32 R2, R2 ;  /* 0x0000000200027245 */ /* 0x000fe40000201400 */
[C---:B------:R-:W-:Y:S02]  /*16020*/  ISETP.GE.OR P5, PT, R5.reuse, R237, !P5 ;  /* 0x000000ed0500720c */ /* 0x040fe40006fa6670 */
[C---:B------:R-:W-:Y:S01]  /*16030*/  ISETP.GE.OR P0, PT, R5.reuse, R236, !P0 ;  /* 0x000000ec0500720c */ /* 0x040fe20004706670 */
[----:B------:R-:W-:Y:S01]  /*16040*/  FFMA.FTZ R25, R2, -UR19, R25 ;  /* 0x8000001302197c23 */ /* 0x000fe20008010019 */
[----:B------:R-:W-:Y:S01]  /*16050*/  ISETP.GE.OR P6, PT, R5, R235, !P6 ;  /* 0x000000eb0500720c */ /* 0x000fe200077c6670 */
[----:B------:R-:W-:Y:S01]  /*16060*/  VIADD R2, R0, 0x19 ;  /* 0x0000001900027836 */ /* 0x000fe20000000000 */
[----:B------:R-:W-:Y:S01]  /*16070*/  I2FP.F32.S32 R7, R7 ;  /* 0x0000000700077245 */ /* 0x000fe20000201400 */
[C---:B------:R-:W-:Y:S01]  /*16080*/  IMAD.IADD R5, R234.reuse, 0x1, -R5 ;  /* 0x00000001ea057824 */ /* 0x040fe200078e0a05 */
[----:B------:R-:W-:Y:S01]  /*16090*/  I2FP.F32.S32 R6, R8 ;  /* 0x0000000800067245 */ /* 0x000fe20000201400 */
[----:B------:R-:W-:Y:S01]  /*160a0*/  IMAD.IADD R10, R234, 0x1, -R2 ;  /* 0x00000001ea0a7824 */ /* 0x000fe200078e0a02 */
[----:B------:R-:W-:Y:S01]  /*160b0*/  FSEL R186, R23, -INF , !P5 ;  /* 0xff80000017ba7808 */ /* 0x000fe20006800000 */
[----:B------:R-:W-:Y:S01]  /*160c0*/  FFMA.FTZ R22, R7, -UR19, R22 ;  /* 0x8000001307167c23 */ /* 0x000fe20008010016 */
[----:B------:R-:W-:Y:S01]  /*160d0*/  IABS R11, R5 ;  /* 0x00000005000b7213 */ /* 0x000fe20000000000 */
[----:B------:R-:W-:Y:S01]  /*160e0*/  FFMA.FTZ R24, R6, -UR19, R24 ;  /* 0x8000001306187c23 */ /* 0x000fe20008010018 */
[----:B------:R-:W-:Y:S01]  /*160f0*/  IABS R5, R9 ;  /* 0x0000000900057213 */ /* 0x000fe20000000000 */
[C---:B------:R-:W-:Y:S01]  /*16100*/  IMAD.IADD R6, R231.reuse, 0x1, -R4 ;  /* 0x00000001e7067824 */ /* 0x040fe200078e0a04 */
[----:B------:R-:W-:Y:S01]  /*16110*/  FSEL R203, R22, -INF , !P2 ;  /* 0xff80000016cb7808 */ /* 0x000fe20005000000 */
[----:B------:R-:W-:Y:S01]  /*16120*/  IMAD.IADD R7, R231, 0x1, -R2 ;  /* 0x00000001e7077824 */ /* 0x000fe200078e0a02 */
[----:B------:R-:W-:Y:S01]  /*16130*/  ISETP.GE.AND P2, PT, R4, R228, PT ;  /* 0x000000e40400720c */ /* 0x000fe20003f46270 */
[----:B------:R-:W-:Y:S01]  /*16140*/  IMAD.MOV.U32 R9, RZ, RZ, R11 ;  /* 0x000000ffff097224 */ /* 0x000fe200078e000b */
[----:B------:R-:W-:Y:S01]  /*16150*/  IABS R8, R6 ;  /* 0x0000000600087213 */ /* 0x000fe20000000000 */
[----:B------:R-:W-:Y:S01]  /*16160*/  LDSM.16.MT88.4 R20, [R220+0x9000] ;  /* 0x00900000dc14783b */ /* 0x000fe20000004200 */
[----:B------:R-:W-:Y:S02]  /*16170*/  IABS R7, R7 ;  /* 0x0000000700077213 */ /* 0x000fe40000000000 */
[----:B------:R-:W-:Y:S02]  /*16180*/  I2FP.F32.S32 R9, R9 ;  /* 0x0000000900097245 */ /* 0x000fe40000201400 */
[----:B------:R-:W-:Y:S02]  /*16190*/  I2FP.F32.S32 R8, R8 ;  /* 0x0000000800087245 */ /* 0x000fe40000201400 */
[----:B------:R-:W-:Y:S01]  /*161a0*/  I2FP.F32.S32 R7, R7 ;  /* 0x0000000700077245 */ /* 0x000fe20000201400 */
[----:B------:R-:W-:Y:S01]  /*161b0*/  FFMA.FTZ R27, R9, -UR19, R27 ;  /* 0x80000013091b7c23 */ /* 0x000fe2000801001b */
[----:B------:R-:W-:Y:S01]  /*161c0*/  ISETP.GE.AND P5, PT, R2, R228, PT ;  /* 0x000000e40200720c */ /* 0x000fe20003fa6270 */
[----:B------:R-:W-:Y:S01]  /*161d0*/  FFMA.FTZ R28, R8, -UR19, R28 ;  /* 0x80000013081c7c23 */ /* 0x000fe2000801001c */
[----:B------:R-:W-:Y:S01]  /*161e0*/  IABS R6, R10 ;  /* 0x0000000a00067213 */ /* 0x000fe20000000000 */
[----:B------:R-:W-:Y:S01]  /*161f0*/  FFMA.FTZ R29, R7, -UR19, R29 ;  /* 0x80000013071d7c23 */ /* 0x000fe2000801001d */
[-C--:B------:R-:W-:Y:S01]  /*16200*/  ISETP.GE.OR P2, PT, R4, R236.reuse, !P2 ;  /* 0x000000ec0400720c */ /* 0x080fe20005746670 */
[----:B------:R-:W-:Y:S01]  /*16210*/  IMAD.IADD R8, R232, 0x1, -R4 ;  /* 0x00000001e8087824 */ /* 0x000fe200078e0a04 */
[----:B------:R-:W-:Y:S02]  /*16220*/  ISETP.GE.OR P5, PT, R2, R236, !P5 ;  /* 0x000000ec0200720c */ /* 0x000fe40006fa6670 */
[----:B------:R-:W-:Y:S02]  /*16230*/  I2FP.F32.S32 R6, R6 ;  /* 0x0000000600067245 */ /* 0x000fe40000201400 */
[----:B------:R-:W-:Y:S02]  /*16240*/  I2FP.F32.S32 R5, R5 ;  /* 0x0000000500057245 */ /* 0x000fe40000201400 */
[----:B------:R-:W-:Y:S01]  /*16250*/  FSEL R209, R27, -INF , !P6 ;  /* 0xff8000001bd17808 */ /* 0x000fe20007000000 */
[----:B------:R-:W-:Y:S01]  /*16260*/  FFMA.FTZ R31, R6, -UR19, R31 ;  /* 0x80000013061f7c23 */ /* 0x000fe2000801001f */
[----:B------:R-:W-:Y:S01]  /*16270*/  FSEL R191, R28, -INF , !P2 ;  /* 0xff8000001cbf7808 */ /* 0x000fe20005000000 */
[----:B------:R-:W-:Y:S01]  /*16280*/  VIADD R6, R0, 0x20 ;  /* 0x0000002000067836 */ /* 0x000fe20000000000 */
[----:B------:R-:W-:Y:S01]  /*16290*/  FSEL R193, R29, -INF , !P5 ;  /* 0xff8000001dc17808 */ /* 0x000fe20006800000 */
[----:B------:R-:W-:Y:S01]  /*162a0*/  FFMA.FTZ R30, R5, -UR19, R30 ;  /* 0x80000013051e7c23 */ /* 0x000fe2000801001e */
[----:B------:R-:W-:Y:S01]  /*162b0*/  FSEL R205, R24, -INF , !P3 ;  /* 0xff80000018cd7808 */ /* 0x000fe20005800000 */
[----:B------:R-:W-:Y:S01]  /*162c0*/  IMAD.IADD R5, R233, 0x1, -R4 ;  /* 0x00000001e9057824 */ /* 0x000fe200078e0a04 */
[----:B------:R-:W-:Y:S02]  /*162d0*/  FSEL R189, R25, -INF , !P0 ;  /* 0xff80000019bd7808 */ /* 0x000fe40004000000 */
[----:B------:R-:W-:Y:S02]  /*162e0*/  FSEL R208, R26, -INF , !P1 ;  /* 0xff8000001ad07808 */ /* 0x000fe40004800000 */
[C---:B------:R-:W-:Y:S02]  /*162f0*/  ISETP.GE.AND P6, PT, R2.reuse, R227, PT ;  /* 0x000000e30200720c */ /* 0x040fe40003fc6270 */
[C---:B------:R-:W-:Y:S02]  /*16300*/  ISETP.GE.AND P2, PT, R2.reuse, R230, PT ;  /* 0x000000e60200720c */ /* 0x040fe40003f46270 */
[----:B------:R-:W-:Y:S02]  /*16310*/  ISETP.GE.AND P5, PT, R2, R229, PT ;  /* 0x000000e50200720c */ /* 0x000fe40003fa6270 */
[----:B------:R-:W-:Y:S02]  /*16320*/  IADD3 R7, R232, -R2, RZ ;  /* 0x80000002e8077210 */ /* 0x000fe40007ffe0ff */
[C---:B------:R-:W-:Y:S02]  /*16330*/  ISETP.GE.AND P3, PT, R4.reuse, R227, PT ;  /* 0x000000e30400720c */ /* 0x040fe40003f66270 */
[C---:B------:R-:W-:Y:S02]  /*16340*/  ISETP.GE.AND P0, PT, R4.reuse, R230, PT ;  /* 0x000000e60400720c */ /* 0x040fe40003f06270 */
[----:B------:R-:W-:Y:S02]  /*16350*/  ISETP.GE.AND P1, PT, R4, R229, PT ;  /* 0x000000e50400720c */ /* 0x000fe40003f26270 */
[----:B------:R-:W-:Y:S02]  /*16360*/  IABS R8, R8 ;  /* 0x0000000800087213 */ /* 0x000fe40000000000 */
[C---:B------:R-:W-:Y:S02]  /*16370*/  ISETP.GE.OR P6, PT, R2.reuse, R235, !P6 ;  /* 0x000000eb0200720c */ /* 0x040fe400077c6670 */
[CC--:B------:R-:W-:Y:S02]  /*16380*/  ISETP.GE.OR P2, PT, R2.reuse, R238.reuse, !P2 ;  /* 0x000000ee0200720c */ /* 0x0c0fe40005746670 */
[----:B------:R-:W-:Y:S01]  /*16390*/  ISETP.GE.OR P5, PT, R2, R237, !P5 ;  /* 0x000000ed0200720c */ /* 0x000fe20006fa6670 */
[----:B------:R-:W-:Y:S01]  /*163a0*/  IMAD.IADD R2, R233, 0x1, -R2 ;  /* 0x00000001e9027824 */ /* 0x000fe200078e0a02 */
[----:B------:R-:W-:Y:S01]  /*163b0*/  IABS R9, R7 ;  /* 0x0000000700097213 */ /* 0x000fe20000000000 */
[----:B------:R-:W-:Y:S01]  /*163c0*/  IMAD.MOV.U32 R7, RZ, RZ, R8 ;  /* 0x000000ffff077224 */ /* 0x000fe200078e0008 */
[C---:B------:R-:W-:Y:S02]  /*163d0*/  ISETP.GE.OR P3, PT, R4.reuse, R235, !P3 ;  /* 0x000000eb0400720c */ /* 0x040fe40005f66670 */
[C---:B------:R-:W-:Y:S02]  /*163e0*/  ISETP.GE.OR P0, PT, R4.reuse, R238, !P0 ;  /* 0x000000ee0400720c */ /* 0x040fe40004706670 */
[----:B------:R-:W-:Y:S01]  /*163f0*/  ISETP.GE.OR P1, PT, R4, R237, !P1 ;  /* 0x000000ed0400720c */ /* 0x000fe20004f26670 */
[--C-:B------:R-:W-:Y:S01]  /*16400*/  IMAD.IADD R4, R232, 0x1, -R6.reuse ;  /* 0x00000001e8047824 */ /* 0x100fe200078e0a06 */
[----:B------:R-:W-:Y:S01]  /*16410*/  IABS R10, R5 ;  /* 0x00000005000a7213 */ /* 0x000fe20000000000 */
[----:B------:R-:W-:Y:S01]  /*16420*/  IMAD.MOV.U32 R5, RZ, RZ, R9 ;  /* 0x000000ffff057224 */ /* 0x000fe200078e0009 */
[----:B------:R-:W-:Y:S01]  /*16430*/  IABS R8, R2 ;  /* 0x0000000200087213 */ /* 0x000fe20000000000 */
[----:B------:R-:W-:Y:S01]  /*16440*/  IMAD.IADD R9, R231, 0x1, -R6 ;  /* 0x00000001e7097824 */ /* 0x000fe200078e0a06 */
[----:B------:R-:W-:Y:S02]  /*16450*/  IABS R2, R4 ;  /* 0x0000000400027213 */ /* 0x000fe40000000000 */
        /* <DEDUP_REMOVED lines=12> */
[--C-:B------:R-:W-:Y:S02]  /*16520*/  IMAD.IADD R4, R232, 0x1, -R5.reuse ;  /* 0x00000001e8047824 */ /* 0x100fe400078e0a05 */
[----:B------:R-:W-:Y:S01]  /*16530*/  FFMA.FTZ R36, R2, -UR19, R36 ;  /* 0x8000001302247c23 */ /* 0x000fe20008010024 */
[----:B------:R-:W-:Y:S01]  /*16540*/  IMAD.IADD R2, R233, 0x1, -R6 ;  /* 0x00000001e9027824 */ /* 0x000fe200078e0a06 */
[----:B------:R-:W-:Y:S01]  /*16550*/  ISETP.GE.AND P3, PT, R6, R230, PT ;  /* 0x000000e60600720c */ /* 0x000fe20003f66270 */
[----:B------:R-:W-:Y:S01]  /*16560*/  IMAD.IADD R11, R231, 0x1, -R5 ;  /* 0x00000001e70b7824 */ /* 0x000fe200078e0a05 */
[----:B------:R-:W-:Y:S01]  /*16570*/  IABS R10, R4 ;  /* 0x00000004000a7213 */ /* 0x000fe20000000000 */
[----:B------:R-:W-:Y:S01]  /*16580*/  FFMA.FTZ R35, R7, -UR19, R35 ;  /* 0x8000001307237c23 */ /* 0x000fe20008010023 */
[----:B------:R-:W-:Y:S01]  /*16590*/  IABS R8, R2 ;  /* 0x0000000200087213 */ /* 0x000fe20000000000 */
[----:B------:R-:W-:Y:S01]  /*165a0*/  IMAD.IADD R7, R233, 0x1, -R5 ;  /* 0x00000001e9077824 */ /* 0x000fe200078e0a05 */
[----:B------:R-:W-:Y:S02]  /*165b0*/  I2FP.F32.S32 R10, R10 ;  /* 0x0000000a000a7245 */ /* 0x000fe40000201400 */
[C---:B------:R-:W-:Y:S02]  /*165c0*/  ISETP.GE.AND P6, PT, R5.reuse, R230, PT ;  /* 0x000000e60500720c */ /* 0x040fe40003fc6270 */
[----:B------:R-:W-:Y:S01]  /*165d0*/  IABS R2, R9 ;  /* 0x0000000900027213 */ /* 0x000fe20000000000 */
[----:B------:R-:W-:Y:S01]  /*165e0*/  FFMA.FTZ R37, R10, -UR19, R37 ;  /* 0x800000130a257c23 */ /* 0x000fe20008010025 */
[----:B------:R-:W-:Y:S02]  /*165f0*/  IABS R4, R11 ;  /* 0x0000000b00047213 */ /* 0x000fe40000000000 */
[-C--:B------:R-:W-:Y:S02]  /*16600*/  ISETP.GE.OR P3, PT, R6, R238.reuse, !P3 ;  /* 0x000000ee0600720c */ /* 0x080fe40005f66670 */
[----:B------:R-:W-:Y:S02]  /*16610*/  ISETP.GE.OR P6, PT, R5, R238, !P6 ;  /* 0x000000ee0500720c */ /* 0x000fe400077c6670 */
[----:B------:R-:W-:Y:S02]  /*16620*/  FSEL R198, R32, -INF , !P0 ;  /* 0xff80000020c67808 */ /* 0x000fe40004000000 */
[----:B------:R-:W-:Y:S02]  /*16630*/  FSEL R200, R33, -INF , !P2 ;  /* 0xff80000021c87808 */ /* 0x000fe40005000000 */
[----:B------:R-:W-:Y:S02]  /*16640*/  FSEL R202, R34, -INF , !P1 ;  /* 0xff80000022ca7808 */ /* 0x000fe40004800000 */
[----:B------:R-:W-:Y:S02]  /*16650*/  I2FP.F32.S32 R2, R2 ;  /* 0x0000000200027245 */ /* 0x000fe40000201400 */
[C---:B------:R-:W-:Y:S02]  /*16660*/  ISETP.GE.AND P0, PT, R6.reuse, R229, PT ;  /* 0x000000e50600720c */ /* 0x040fe40003f06270 */
[----:B------:R-:W-:Y:S01]  /*16670*/  ISETP.GE.AND P2, PT, R6, R228, PT ;  /* 0x000000e40600720c */ /* 0x000fe20003f46270 */
[----:B------:R-:W-:Y:S01]  /*16680*/  FFMA.FTZ R40, R2, -UR19, R40 ;  /* 0x8000001302287c23 */ /* 0x000fe20008010028 */
[----:B------:R-:W-:Y:S01]  /*16690*/  ISETP.GE.AND P1, PT, R6, R227, PT ;  /* 0x000000e30600720c */ /* 0x000fe20003f26270 */
[----:B------:R-:W-:Y:S01]  /*166a0*/  VIADD R2, R0, 0x29 ;  /* 0x0000002900027836 */ /* 0x000fe20000000000 */
[----:B------:R-:W-:Y:S02]  /*166b0*/  I2FP.F32.S32 R4, R4 ;  /* 0x0000000400047245 */ /* 0x000fe40000201400 */
[----:B------:R-:W-:Y:S02]  /*166c0*/  FSEL R196, R36, -INF , !P3 ;  /* 0xff80000024c47808 */ /* 0x000fe40005800000 */
[----:B------:R-:W-:Y:S01]  /*166d0*/  FSEL R197, R37, -INF , !P6 ;  /* 0xff80000025c57808 */ /* 0x000fe20007000000 */
[----:B------:R-:W-:Y:S01]  /*166e0*/  FFMA.FTZ R41, R4, -UR19, R41 ;  /* 0x8000001304297c23 */ /* 0x000fe20008010029 */
[----:B------:R-:W-:Y:S02]  /*166f0*/  FSEL R204, R35, -INF , !P5 ;  /* 0xff80000023cc7808 */ /* 0x000fe40006800000 */
[----:B------:R-:W-:Y:S02]  /*16700*/  I2FP.F32.S32 R8, R8 ;  /* 0x0000000800087245 */ /* 0x000fe40000201400 */
[C---:B------:R-:W-:Y:S02]  /*16710*/  ISETP.GE.AND P5, PT, R5.reuse, R229, PT ;  /* 0x000000e50500720c */ /* 0x040fe40003fa6270 */
[C---:B------:R-:W-:Y:S01]  /*16720*/  ISETP.GE.AND P3, PT, R5.reuse, R228, PT ;  /* 0x000000e40500720c */ /* 0x040fe20003f66270 */
[----:B------:R-:W-:Y:S01]  /*16730*/  FFMA.FTZ R38, R8, -UR19, R38 ;  /* 0x8000001308267c23 */ /* 0x000fe20008010026 */
[----:B------:R-:W-:Y:S01]  /*16740*/  ISETP.GE.AND P6, PT, R5, R227, PT ;  /* 0x000000e30500720c */ /* 0x000fe20003fc6270 */
[----:B------:R-:W-:Y:S01]  /*16750*/  IMAD.IADD R8, R231, 0x1, -R2 ;  /* 0x00000001e7087824 */ /* 0x000fe200078e0a02 */
[C---:B------:R-:W-:Y:S02]  /*16760*/  ISETP.GE.OR P0, PT, R6.reuse, R237, !P0 ;  /* 0x000000ed0600720c */ /* 0x040fe40004706670 */
[----:B------:R-:W-:Y:S02]  /*16770*/  IABS R7, R7 ;  /* 0x0000000700077213 */ /* 0x000fe40000000000 */
[C---:B------:R-:W-:Y:S02]  /*16780*/  ISETP.GE.OR P1, PT, R6.reuse, R235, !P1 ;  /* 0x000000eb0600720c */ /* 0x040fe40004f26670 */
[-C--:B------:R-:W-:Y:S01]  /*16790*/  ISETP.GE.OR P2, PT, R6, R236.reuse, !P2 ;  /* 0x000000ec0600720c */ /* 0x080fe20005746670 */
[----:B------:R-:W-:Y:S01]  /*167a0*/  IMAD.IADD R6, R234, 0x1, -R6 ;  /* 0x00000001ea067824 */ /* 0x000fe200078e0a06 */
[C---:B------:R-:W-:Y:S02]  /*167b0*/  ISETP.GE.OR P5, PT, R5.reuse, R237, !P5 ;  /* 0x000000ed0500720c */ /* 0x040fe40006fa6670 */
[----:B------:R-:W-:Y:S02]  /*167c0*/  IADD3 R4, R0, 0x28, RZ ;  /* 0x0000002800047810 */ /* 0x000fe40007ffe0ff */
[C---:B------:R-:W-:Y:S02]  /*167d0*/  ISETP.GE.OR P3, PT, R5.reuse, R236, !P3 ;  /* 0x000000ec0500720c */ /* 0x040fe40005f66670 */
[----:B------:R-:W-:Y:S01]  /*167e0*/  ISETP.GE.OR P6, PT, R5, R235, !P6 ;  /* 0x000000eb0500720c */ /* 0x000fe200077c6670 */
[C---:B------:R-:W-:Y:S01]  /*167f0*/  IMAD.IADD R5, R234.reuse, 0x1, -R5 ;  /* 0x00000001ea057824 */ /* 0x040fe200078e0a05 */
[----:B------:R-:W-:Y:S01]  /*16800*/  I2FP.F32.S32 R7, R7 ;  /* 0x0000000700077245 */ /* 0x000fe20000201400 */
[--C-:B------:R-:W-:Y:S01]  /*16810*/  IMAD.IADD R9, R234, 0x1, -R4.reuse ;  /* 0x00000001ea097824 */ /* 0x100fe200078e0a04 */
[----:B------:R-:W-:Y:S02]  /*16820*/  IABS R11, R6 ;  /* 0x00000006000b7213 */ /* 0x000fe40000000000 */
[----:B------:R-:W-:Y:S01]  /*16830*/  IABS R10, R5 ;  /* 0x00000005000a7213 */ /* 0x000fe20000000000 */
[----:B------:R-:W-:Y:S01]  /*16840*/  FFMA.FTZ R39, R7, -UR19, R39 ;  /* 0x8000001307277c23 */ /* 0x000fe20008010027 */
[----:B------:R-:W-:Y:S01]  /*16850*/  IABS R5, R8 ;  /* 0x0000000800057213 */ /* 0x000fe20000000000 */
[----:B------:R-:W-:Y:S01]  /*16860*/  IMAD.IADD R7, R231, 0x1, -R4 ;  /* 0x00000001e7077824 */ /* 0x000fe200078e0a04 */
[----:B------:R-:W-:Y:S01]  /*16870*/  IABS R6, R9 ;  /* 0x0000000900067213 */ /* 0x000fe20000000000 */
[----:B------:R-:W-:Y:S01]  /*16880*/  IMAD.MOV.U32 R8, RZ, RZ, R11 ;  /* 0x000000ffff087224 */ /* 0x000fe200078e000b */
[----:B------:R-:W-:Y:S01]  /*16890*/  I2FP.F32.S32 R5, R5 ;  /* 0x0000000500057245 */ /* 0x000fe20000201400 */
[----:B------:R-:W-:Y:S01]  /*168a0*/  IMAD.MOV.U32 R9, RZ, RZ, R10 ;  /* 0x000000ffff097224 */ /* 0x000fe200078e000a */
[----:B------:R-:W-:Y:S01]  /*168b0*/  IABS R7, R7 ;  /* 0x0000000700077213 */ /* 0x000fe20000000000 */
[----:B------:R-:W-:Y:S01]  /*168c0*/  VIADD R10, R0, 0x30 ;  /* 0x00000030000a7836 */ /* 0x000fe20000000000 */
[----:B------:R-:W-:Y:S01]  /*168d0*/  I2FP.F32.S32 R8, R8 ;  /* 0x0000000800087245 */ /* 0x000fe20000201400 */
[----:B------:R-:W-:Y:S01]  /*168e0*/  FFMA.FTZ R45, R5, -UR19, R45 ;  /* 0x80000013052d7c23 */ /* 0x000fe2000801002d */
[----:B------:R-:W-:Y:S01]  /*168f0*/  I2FP.F32.S32 R9, R9 ;  /* 0x0000000900097245 */ /* 0x000fe20000201400 */
[----:B------:R-:W-:Y:S01]  /*16900*/  IMAD.IADD R5, R233, 0x1, -R4 ;  /* 0x00000001e9057824 */ /* 0x000fe200078e0a04 */
[----:B------:R-:W-:Y:S01]  /*16910*/  I2FP.F32.S32 R7, R7 ;  /* 0x0000000700077245 */ /* 0x000fe20000201400 */
[----:B------:R-:W-:Y:S01]  /*16920*/  FFMA.FTZ R42, R8, -UR19, R42 ;  /* 0x80000013082a7c23 */ /* 0x000fe2000801002a */
[----:B------:R-:W-:Y:S01]  /*16930*/  FSEL R194, R38, -INF , !P0 ;  /* 0xff80000026c27808 */ /* 0x000fe20004000000 */
[----:B------:R-:W-:Y:S01]  /*16940*/  FFMA.FTZ R43, R9, -UR19, R43 ;  /* 0x80000013092b7c23 */ /* 0x000fe2000801002b */
[----:B------:R-:W-:Y:S01]  /*16950*/  FSEL R195, R39, -INF , !P5 ;  /* 0xff80000027c37808 */ /* 0x000fe20006800000 */
[----:B------:R-:W-:Y:S01]  /*16960*/  FFMA.FTZ R44, R7, -UR19, R44 ;  /* 0x80000013072c7c23 */ /* 0x000fe2000801002c */
[-C--:B------:R-:W-:Y:S01]  /*16970*/  ISETP.GE.AND P0, PT, R4, R228.reuse, PT ;  /* 0x000000e40400720c */ /* 0x080fe20003f06270 */
[----:B------:R-:W-:Y:S01]  /*16980*/  IMAD.IADD R7, R232, 0x1, -R4 ;  /* 0x00000001e8077824 */ /* 0x000fe200078e0a04 */
[----:B------:R-:W-:Y:S01]  /*16990*/  ISETP.GE.AND P5, PT, R2, R228, PT ;  /* 0x000000e40200720c */ /* 0x000fe20003fa6270 */
[----:B------:R-:W-:Y:S01]  /*169a0*/  VIADD R11, R0, 0x31 ;  /* 0x00000031000b7836 */ /* 0x000fe20000000000 */
[-C--:B------:R-:W-:Y:S01]  /*169b0*/  ISETP.GE.OR P0, PT, R4, R236.reuse, !P0 ;  /* 0x000000ec0400720c */ /* 0x080fe20004706670 */
[----:B------:R-:W-:Y:S01]  /*169c0*/  IMAD.IADD R9, R231, 0x1, -R10 ;  /* 0x00000001e7097824 */ /* 0x000fe200078e0a0a */
[----:B------:R-:W-:Y:S01]  /*169d0*/  ISETP.GE.OR P5, PT, R2, R236, !P5 ;  /* 0x000000ec0200720c */ /* 0x000fe20006fa6670 */
[----:B------:R-:W-:Y:S01]  /*169e0*/  LDSM.16.MT88.4 R36, [R222+0x9000] ;  /* 0x00900000de24783b */ /* 0x000fe20000004200 */
[----:B------:R-:W-:Y:S02]  /*169f0*/  I2FP.F32.S32 R6, R6 ;  /* 0x0000000600067245 */ /* 0x000fe40000201400 */
[----:B------:R-:W-:Y:S02]  /*16a00*/  FSEL R201, R41, -INF , !P3 ;  /* 0xff80000029c97808 */ /* 0x000fe40005800000 */
[----:B------:R-:W-:Y:S01]  /*16a10*/  FSEL R109, R42, -INF , !P1 ;  /* 0xff8000002a6d7808 */ /* 0x000fe20004800000 */
[----:B------:R-:W-:Y:S01]  /*16a20*/  FFMA.FTZ R46, R6, -UR19, R46 ;  /* 0x80000013062e7c23 */ /* 0x000fe2000801002e */
[----:B------:R-:W-:Y:S02]  /*16a30*/  FSEL R199, R40, -INF , !P2 ;  /* 0xff80000028c77808 */ /* 0x000fe40005000000 */
[CC--:B------:R-:W-:Y:S02]  /*16a40*/  ISETP.GE.AND P2, PT, R4.reuse, R230.reuse, PT ;  /* 0x000000e60400720c */ /* 0x0c0fe40003f46270 */
[C---:B------:R-:W-:Y:S02]  /*16a50*/  ISETP.GE.AND P3, PT, R4.reuse, R229, PT ;  /* 0x000000e50400720c */ /* 0x040fe40003f66270 */
[----:B------:R-:W-:Y:S02]  /*16a60*/  ISETP.GE.AND P1, PT, R4, R227, PT ;  /* 0x000000e30400720c */ /* 0x000fe40003f26270 */
[----:B------:R-:W-:Y:S02]  /*16a70*/  FSEL R249, R44, -INF , !P0 ;  /* 0xff8000002cf97808 */ /* 0x000fe40004000000 */
[----:B------:R-:W-:Y:S02]  /*16a80*/  FSEL R184, R45, -INF , !P5 ;  /* 0xff8000002db87808 */ /* 0x000fe40006800000 */
[----:B------:R-:W-:Y:S02]  /*16a90*/  FSEL R110, R43, -INF , !P6 ;  /* 0xff8000002b6e7808 */ /* 0x000fe40007000000 */
[C---:B------:R-:W-:Y:S02]  /*16aa0*/  ISETP.GE.AND P6, PT, R2.reuse, R230, PT ;  /* 0x000000e60200720c */ /* 0x040fe40003fc6270 */
[C---:B------:R-:W-:Y:S01]  /*16ab0*/  ISETP.GE.AND P0, PT, R2.reuse, R229, PT ;  /* 0x000000e50200720c */ /* 0x040fe20003f06270 */
[----:B------:R-:W-:Y:S01]  /*16ac0*/  IMAD.MOV.U32 R45, RZ, RZ, R110 ;  /* 0x000000ffff2d7224 */ /* 0x000fe200078e006e */
[----:B------:R-:W-:Y:S02]  /*16ad0*/  ISETP.GE.AND P5, PT, R2, R227, PT ;  /* 0x000000e30200720c */ /* 0x000fe40003fa6270 */
[C---:B------:R-:W-:Y:S02]  /*16ae0*/  ISETP.GE.OR P2, PT, R4.reuse, R238, !P2 ;  /* 0x000000ee0400720c */ /* 0x040fe40005746670 */
[C---:B------:R-:W-:Y:S02]  /*16af0*/  ISETP.GE.OR P3, PT, R4.reuse, R237, !P3 ;  /* 0x000000ed0400720c */ /* 0x040fe40005f66670 */
[----:B------:R-:W-:Y:S01]  /*16b00*/  ISETP.GE.OR P1, PT, R4, R235, !P1 ;  /* 0x000000eb0400720c */ /* 0x000fe20004f26670 */
[--C-:B------:R-:W-:Y:S01]  /*16b10*/  IMAD.IADD R4, R234, 0x1, -R2.reuse ;  /* 0x00000001ea047824 */ /* 0x100fe200078e0a02 */
[----:B------:R-:W-:Y:S02]  /*16b20*/  IADD3 R6, R232, -R2, RZ ;  /* 0x80000002e8067210 */ /* 0x000fe40007ffe0ff */
[----:B------:R-:W-:Y:S02]  /*16b30*/  IABS R8, R7 ;  /* 0x0000000700087213 */ /* 0x000fe40000000000 */
[C---:B------:R-:W-:Y:S02]  /*16b40*/  ISETP.GE.OR P6, PT, R2.reuse, R238, !P6 ;  /* 0x000000ee0200720c */ /* 0x040fe400077c6670 */
[C---:B------:R-:W-:Y:S02]  /*16b50*/  ISETP.GE.OR P0, PT, R2.reuse, R237, !P0 ;  /* 0x000000ed0200720c */ /* 0x040fe40004706670 */
[----:B------:R-:W-:Y:S01]  /*16b60*/  ISETP.GE.OR P5, PT, R2, R235, !P5 ;  /* 0x000000eb0200720c */ /* 0x000fe20006fa6670 */
[----:B------:R-:W-:Y:S01]  /*16b70*/  IMAD.IADD R2, R233, 0x1, -R2 ;  /* 0x00000001e9027824 */ /* 0x000fe200078e0a02 */
[----:B------:R-:W-:Y:S02]  /*16b80*/  IABS R7, R6 ;  /* 0x0000000600077213 */ /* 0x000fe40000000000 */
[----:B------:R-:W-:Y:S01]  /*16b90*/  IABS R6, R5 ;  /* 0x0000000500067213 */ /* 0x000fe20000000000 */
[----:B------:R-:W-:Y:S01]  /*16ba0*/  IMAD.MOV.U32 R5, RZ, RZ, R8 ;  /* 0x000000ffff057224 */ /* 0x000fe200078e0008 */
[----:B------:R-:W-:Y:S02]  /*16bb0*/  IABS R4, R4 ;  /* 0x0000000400047213 */ /* 0x000fe40000000000 */
[----:B------:R-:W-:Y:S02]  /*16bc0*/  IABS R8, R2 ;  /* 0x0000000200087213 */ /* 0x000fe40000000000 */
[----:B------:R-:W-:Y:S02]  /*16bd0*/  I2FP.F32.S32 R2, R4 ;  /* 0x0000000400027245 */ /* 0x000fe40000201400 */
[----:B------:R-:W-:Y:S02]  /*16be0*/  I2FP.F32.S32 R4, R5 ;  /* 0x0000000500047245 */ /* 0x000fe40000201400 */
[----:B------:R-:W-:Y:S01]  /*16bf0*/  I2FP.F32.S32 R5, R7 ;  /* 0x0000000700057245 */ /* 0x000fe20000201400 */
[----:B------:R-:W-:Y:S01]  /*16c00*/  FFMA.FTZ R47, R2, -UR19, R47 ;  /* 0x80000013022f7c23 */ /* 0x000fe2000801002f */
[----:B------:R-:W-:Y:S01]  /*16c10*/  I2FP.F32.S32 R2, R6 ;  /* 0x0000000600027245 */ /* 0x000fe20000201400 */
[----:B------:R-:W-:Y:S01]  /*16c20*/  FFMA.FTZ R48, R4, -UR19, R48 ;  /* 0x8000001304307c23 */ /* 0x000fe20008010030 */
[----:B------:R-:W-:Y:S01]  /*16c30*/  I2FP.F32.S32 R4, R8 ;  /* 0x0000000800047245 */ /* 0x000fe20000201400 */
[----:B------:R-:W-:Y:S01]  /*16c40*/  FFMA.FTZ R49, R5, -UR19, R49 ;  /* 0x8000001305317c23 */ /* 0x000fe20008010031 */
[C---:B------:R-:W-:Y:S02]  /*16c50*/  IMAD.IADD R5, R233.reuse, 0x1, -R10 ;  /* 0x00000001e9057824 */ /* 0x040fe400078e0a0a */
[----:B------:R-:W-:Y:S01]  /*16c60*/  FFMA.FTZ R50, R2, -UR19, R50 ;  /* 0x8000001302327c23 */ /* 0x000fe20008010032 */
[----:B------:R-:W-:Y:S02]  /*16c70*/  IMAD.IADD R2, R232, 0x1, -R11 ;  /* 0x00000001e8027824 */ /* 0x000fe400078e0a0b */
[----:B------:R-:W-:Y:S01]  /*16c80*/  FFMA.FTZ R51, R4, -UR19, R51 ;  /* 0x8000001304337c23 */ /* 0x000fe20008010033 */
[----:B------:R-:W-:Y:S01]  /*16c90*/  IMAD.IADD R4, R232, 0x1, -R10 ;  /* 0x00000001e8047824 */ /* 0x000fe200078e0a0a */
[----:B------:R-:W-:Y:S01]  /*16ca0*/  IABS R5, R5 ;  /* 0x0000000500057213 */ /* 0x000fe20000000000 */
[C---:B------:R-:W-:Y:S01]  /*16cb0*/  IMAD.IADD R8, R233.reuse, 0x1, -R11 ;  /* 0x00000001e9087824 */ /* 0x040fe200078e0a0b */
[----:B------:R-:W-:Y:S02]  /*16cc0*/  IABS R6, R2 ;  /* 0x0000000200067213 */ /* 0x000fe40000000000 */
[----:B------:R-:W-:Y:S02]  /*16cd0*/  IABS R7, R4 ;  /* 0x0000000400077213 */ /* 0x000fe40000000000 */
[----:B------:R-:W-:Y:S02]  /*16ce0*/  IABS R2, R8 ;  /* 0x0000000800027213 */ /* 0x000fe40000000000 */
[----:B------:R-:W-:Y:S02]  /*16cf0*/  I2FP.F32.S32 R8, R7 ;  /* 0x0000000700087245 */ /* 0x000fe40000201400 */
        /* <DEDUP_REMOVED lines=8> */
[----:B------:R-:W-:Y:S01]  /*16d80*/  I2FP.F32.S32 R2, R4 ;  /* 0x0000000400027245 */ /* 0x000fe20000201400 */
[----:B------:R-:W-:Y:S01]  /*16d90*/  IMAD.IADD R7, R233, 0x1, -R9 ;  /* 0x00000001e9077824 */ /* 0x000fe200078e0a09 */
[----:B------:R-:W-:Y:S01]  /*16da0*/  IADD3 R0, R231, -R11, RZ ;  /* 0x8000000be7007210 */ /* 0x000fe20007ffe0ff */
[----:B------:R-:W-:Y:S01]  /*16db0*/  FFMA.FTZ R54, R6, -UR19, R54 ;  /* 0x8000001306367c23 */ /* 0x000fe20008010036 */
[----:B------:R-:W-:Y:S01]  /*16dc0*/  FFMA.FTZ R55, R5, -UR19, R55 ;  /* 0x8000001305377c23 */ /* 0x000fe20008010037 */
[----:B------:R-:W-:Y:S01]  /*16dd0*/  FFMA.FTZ R56, R2, -UR19, R56 ;  /* 0x8000001302387c23 */ /* 0x000fe20008010038 */
[C---:B------:R-:W-:Y:S01]  /*16de0*/  IMAD.IADD R2, R232.reuse, 0x1, -R9 ;  /* 0x00000001e8027824 */ /* 0x040fe200078e0a09 */
[----:B------:R-:W-:Y:S01]  /*16df0*/  IABS R6, R0 ;  /* 0x0000000000067213 */ /* 0x000fe20000000000 */
[----:B------:R-:W-:Y:S01]  /*16e00*/  IMAD.IADD R4, R232, 0x1, -R12 ;  /* 0x00000001e8047824 */ /* 0x000fe200078e0a0c */
[----:B------:R-:W-:Y:S02]  /*16e10*/  IABS R0, R7 ;  /* 0x0000000700007213 */ /* 0x000fe40000000000 */
[----:B------:R-:W-:Y:S02]  /*16e20*/  IABS R5, R2 ;  /* 0x0000000200057213 */ /* 0x000fe40000000000 */
[----:B------:R-:W-:Y:S02]  /*16e30*/  IABS R2, R8 ;  /* 0x0000000800027213 */ /* 0x000fe40000000000 */
[----:B------:R-:W-:Y:S02]  /*16e40*/  I2FP.F32.S32 R0, R0 ;  /* 0x0000000000007245 */ /* 0x000fe40000201400 */
[----:B------:R-:W-:Y:S02]  /*16e50*/  I2FP.F32.S32 R2, R2 ;  /* 0x0000000200027245 */ /* 0x000fe40000201400 */
[----:B------:R-:W-:Y:S01]  /*16e60*/  FSEL R206, R48, -INF , !P2 ;  /* 0xff80000030ce7808 */ /* 0x000fe20005000000 */
[----:B------:R-:W-:Y:S01]  /*16e70*/  FFMA.FTZ R66, R0, -UR19, R66 ;  /* 0x8000001300427c23 */ /* 0x000fe20008010042 */
[----:B------:R-:W-:Y:S01]  /*16e80*/  FMNMX.FTZ R0, R102, R3, !PT ;  /* 0x0000000366007209 */ /* 0x000fe20007810000 */
[----:B------:R-:W-:Y:S01]  /*16e90*/  FFMA.FTZ R67, R2, -UR19, R67 ;  /* 0x8000001302437c23 */ /* 0x000fe20008010043 */
[----:B------:R-:W-:Y:S02]  /*16ea0*/  ISETP.GE.AND P2, PT, R10, R230, PT ;  /* 0x000000e60a00720c */ /* 0x000fe40003f46270 */
[----:B------:R-:W-:Y:S02]  /*16eb0*/  FMNMX.FTZ R2, R177, R0, !PT ;  /* 0x00000000b1027209 */ /* 0x000fe40007810000 */
[----:B------:R-:W-:Y:S02]  /*16ec0*/  FMNMX.FTZ R0, R111, R100, !PT ;  /* 0x000000646f007209 */ /* 0x000fe40007810000 */
[----:B------:R-:W-:Y:S01]  /*16ed0*/  FSEL R207, R49, -INF , !P6 ;  /* 0xff80000031cf7808 */ /* 0x000fe20007000000 */
[----:B------:R-:W-:Y:S01]  /*16ee0*/  IMAD.MOV.U32 R49, RZ, RZ, R184 ;  /* 0x000000ffff317224 */ /* 0x000fe200078e00b8 */
[----:B------:R-:W-:Y:S02]  /*16ef0*/  FMNMX.FTZ R0, R176, R0, !PT ;  /* 0x00000000b0007209 */ /* 0x000fe40007810000 */
[----:B------:R-:W-:Y:S02]  /*16f00*/  ISETP.GE.AND P6, PT, R11, R230, PT ;  /* 0x000000e60b00720c */ /* 0x000fe40003fc6270 */
[----:B------:R-:W-:Y:S02]  /*16f10*/  FMNMX.FTZ R0, R18, R0, !PT ;  /* 0x0000000012007209 */ /* 0x000fe40007810000 */
[----:B------:R-:W-:Y:S02]  /*16f20*/  FMNMX.FTZ R2, R16, R2, !PT ;  /* 0x0000000210027209 */ /* 0x000fe40007810000 */
[----:B------:R-:W-:Y:S02]  /*16f30*/  FMNMX.FTZ R0, R19, R0, !PT ;  /* 0x0000000013007209 */ /* 0x000fe40007810000 */
[----:B------:R-:W-:Y:S02]  /*16f40*/  IABS R4, R4 ;  /* 0x0000000400047213 */ /* 0x000fe40000000000 */
[----:B------:R-:W-:Y:S02]  /*16f50*/  FMNMX.FTZ R0, R203, R0, !PT ;  /* 0x00000000cb007209 */ /* 0x000fe40007810000 */
[----:B------:R-:W-:Y:S02]  /*16f60*/  ISETP.GE.OR P2, PT, R10, R238, !P2 ;  /* 0x000000ee0a00720c */ /* 0x000fe40005746670 */
[----:B------:R-:W-:Y:S02]  /*16f70*/  FMNMX.FTZ R0, R186, R0, !PT ;  /* 0x00000000ba007209 */ /* 0x000fe40007810000 */
[----:B------:R-:W-:Y:S02]  /*16f80*/  FSEL R212, R51, -INF , !P0 ;  /* 0xff80000033d47808 */ /* 0x000fe40004000000 */
[----:B------:R-:W-:Y:S02]  /*16f90*/  FMNMX.FTZ R0, R202, R0, !PT ;  /* 0x00000000ca007209 */ /* 0x000fe40007810000 */
[C---:B------:R-:W-:Y:S02]  /*16fa0*/  ISETP.GE.AND P0, PT, R11.reuse, R229, PT ;  /* 0x000000e50b00720c */ /* 0x040fe40003f06270 */
[----:B------:R-:W-:Y:S02]  /*16fb0*/  FMNMX.FTZ R0, R204, R0, !PT ;  /* 0x00000000cc007209 */ /* 0x000fe40007810000 */
[----:B------:R-:W-:Y:S02]  /*16fc0*/  ISETP.GE.OR P6, PT, R11, R238, !P6 ;  /* 0x000000ee0b00720c */ /* 0x000fe400077c6670 */
[----:B------:R-:W-:Y:S01]  /*16fd0*/  FMNMX.FTZ R105, R17, R2, !PT ;  /* 0x0000000211697209 */ /* 0x000fe20007810000 */
[----:B------:R-:W-:Y:S01]  /*16fe0*/  IMAD.IADD R2, R231, 0x1, -R9 ;  /* 0x00000001e7027824 */ /* 0x000fe200078e0a09 */
[----:B------:R-:W-:Y:S02]  /*16ff0*/  I2FP.F32.S32 R4, R4 ;  /* 0x0000000400047245 */ /* 0x000fe40000201400 */
[----:B------:R-:W-:Y:S02]  /*17000*/  I2FP.F32.S32 R5, R5 ;  /* 0x0000000500057245 */ /* 0x000fe40000201400 */
[----:B------:R-:W-:Y:S01]  /*17010*/  FMNMX.FTZ R0, R194, R0, !PT ;  /* 0x00000000c2007209 */ /* 0x000fe20007810000 */
[----:B------:R-:W-:Y:S01]  /*17020*/  FFMA.FTZ R65, R4, -UR19, R65 ;  /* 0x8000001304417c23 */ /* 0x000fe20008010041 */
[----:B------:R-:W-:Y:S01]  /*17030*/  FSEL R250, R52, -INF , !P2 ;  /* 0xff80000034fa7808 */ /* 0x000fe20005000000 */
[----:B------:R-:W-:Y:S01]  /*17040*/  FFMA.FTZ R64, R5, -UR19, R64 ;  /* 0x8000001305407c23 */ /* 0x000fe20008010040 */
[----:B------:R-:W-:Y:S01]  /*17050*/  FSEL R251, R53, -INF , !P6 ;  /* 0xff80000035fb7808 */ /* 0x000fe20007000000 */
[----:B------:R-:W-:Y:S01]  /*17060*/  IMAD.IADD R5, R234, 0x1, -R10 ;  /* 0x00000001ea057824 */ /* 0x000fe200078e0a0a */
[-C--:B------:R-:W-:Y:S02]  /*17070*/  ISETP.GE.AND P2, PT, R9, R230.reuse, PT ;  /* 0x000000e60900720c */ /* 0x080fe40003f46270 */
[----:B------:R-:W-:Y:S02]  /*17080*/  ISETP.GE.OR P0, PT, R11, R237, !P0 ;  /* 0x000000ed0b00720c */ /* 0x000fe40004706670 */
[----:B------:R-:W-:Y:S01]  /*17090*/  FSEL R210, R50, -INF , !P3 ;  /* 0xff80000032d27808 */ /* 0x000fe20005800000 */
[----:B------:R-:W-:Y:S01]  /*170a0*/  IMAD.MOV.U32 R50, RZ, RZ, R109 ;  /* 0x000000ffff327224 */ /* 0x000fe200078e006d */
[----:B------:R-:W-:Y:S02]  /*170b0*/  ISETP.GE.AND P3, PT, R10, R229, PT ;  /* 0x000000e50a00720c */ /* 0x000fe40003f66270 */
[----:B------:R-:W-:Y:S02]  /*170c0*/  FMNMX.FTZ R105, R185, R105, !PT ;  /* 0x00000069b9697209 */ /* 0x000fe40007810000 */
[----:B------:R-:W-:Y:S02]  /*170d0*/  ISETP.GE.AND P6, PT, R12, R230, PT ;  /* 0x000000e60c00720c */ /* 0x000fe40003fc6270 */
[----:B------:R-:W-:Y:S02]  /*170e0*/  FMNMX.FTZ R0, R195, R0, !PT ;  /* 0x00000000c3007209 */ /* 0x000fe40007810000 */
[----:B------:R-:W-:Y:S02]  /*170f0*/  FSEL R4, R55, -INF , !P0 ;  /* 0xff80000037047808 */ /* 0x000fe40004000000 */
[-C--:B------:R-:W-:Y:S02]  /*17100*/  ISETP.GE.OR P2, PT, R9, R238.reuse, !P2 ;  /* 0x000000ee0900720c */ /* 0x080fe40005746670 */
[----:B------:R-:W-:Y:S02]  /*17110*/  ISETP.GE.OR P3, PT, R10, R237, !P3 ;  /* 0x000000ed0a00720c */ /* 0x000fe40005f66670 */
[----:B------:R-:W-:Y:S02]  /*17120*/  ISETP.GE.OR P6, PT, R12, R238, !P6 ;  /* 0x000000ee0c00720c */ /* 0x000fe400077c6670 */
[----:B------:R-:W-:Y:S02]  /*17130*/  FMNMX.FTZ R105, R187, R105, !PT ;  /* 0x00000069bb697209 */ /* 0x000fe40007810000 */
[----:B------:R-:W-:Y:S02]  /*17140*/  FMNMX.FTZ R0, R210, R0, !PT ;  /* 0x00000000d2007209 */ /* 0x000fe40007810000 */
[----:B------:R-:W-:Y:S01]  /*17150*/  FSEL R40, R64, -INF , !P2 ;  /* 0xff80000040287808 */ /* 0x000fe20005000000 */
[----:B------:R-:W-:Y:S01]  /*17160*/  IMAD.MOV.U32 R64, RZ, RZ, R4 ;  /* 0x000000ffff407224 */ /* 0x000fe200078e0004 */
[----:B------:R-:W-:Y:S01]  /*17170*/  FSEL R252, R54, -INF , !P3 ;  /* 0xff80000036fc7808 */ /* 0x000fe20005800000 */
[----:B------:R-:W-:Y:S01]  /*17180*/  IMAD.IADD R4, R234, 0x1, -R11 ;  /* 0x00000001ea047824 */ /* 0x000fe200078e0a0b */
[----:B------:R-:W-:Y:S01]  /*17190*/  FSEL R65, R65, -INF , !P6 ;  /* 0xff80000041417808 */ /* 0x000fe20007000000 */
[----:B------:R-:W-:Y:S01]  /*171a0*/  LDSM.16.MT88.4 R52, [R220+0xa000] ;  /* 0x00a00000dc34783b */ /* 0x000fe20000004200 */
[----:B------:R-:W-:Y:S02]  /*171b0*/  FMNMX.FTZ R105, R198, R105, !PT ;  /* 0x00000069c6697209 */ /* 0x000fe40007810000 */
[C---:B------:R-:W-:Y:S02]  /*171c0*/  ISETP.GE.AND P3, PT, R9.reuse, R229, PT ;  /* 0x000000e50900720c */ /* 0x040fe40003f66270 */
[C---:B------:R-:W-:Y:S02]  /*171d0*/  ISETP.GE.AND P2, PT, R10.reuse, R228, PT ;  /* 0x000000e40a00720c */ /* 0x040fe40003f46270 */
[----:B------:R-:W-:Y:S02]  /*171e0*/  ISETP.GE.AND P6, PT, R10, R227, PT ;  /* 0x000000e30a00720c */ /* 0x000fe40003fc6270 */
[----:B------:R-:W-:Y:S02]  /*171f0*/  FMNMX.FTZ R0, R212, R0, !PT ;  /* 0x00000000d4007209 */ /* 0x000fe40007810000 */
[----:B------:R-:W-:Y:S02]  /*17200*/  FMNMX.FTZ R105, R200, R105, !PT ;  /* 0x00000069c8697209 */ /* 0x000fe40007810000 */
[----:B------:R-:W-:Y:S02]  /*17210*/  ISETP.GE.OR P3, PT, R9, R237, !P3 ;  /* 0x000000ed0900720c */ /* 0x000fe40005f66670 */
[----:B------:R-:W-:Y:S02]  /*17220*/  ISETP.GE.OR P2, PT, R10, R236, !P2 ;  /* 0x000000ec0a00720c */ /* 0x000fe40005746670 */
[----:B------:R-:W-:Y:S02]  /*17230*/  FMNMX.FTZ R0, R252, R0, !PT ;  /* 0x00000000fc007209 */ /* 0x000fe40007810000 */
[----:B------:R-:W-:Y:S02]  /*17240*/  ISETP.GE.OR P6, PT, R10, R235, !P6 ;  /* 0x000000eb0a00720c */ /* 0x000fe400077c6670 */
[----:B------:R-:W-:Y:S02]  /*17250*/  IABS R10, R4 ;  /* 0x00000004000a7213 */ /* 0x000fe40000000000 */
[----:B------:R-:W-:Y:S02]  /*17260*/  FMNMX.FTZ R4, R181, R106, !PT ;  /* 0x0000006ab5047209 */ /* 0x000fe40007810000 */
[----:B------:R-:W-:Y:S02]  /*17270*/  FMNMX.FTZ R105, R196, R105, !PT ;  /* 0x00000069c4697209 */ /* 0x000fe40007810000 */
[----:B------:R-:W-:Y:S02]  /*17280*/  FMNMX.FTZ R0, R64, R0, !PT ;  /* 0x0000000040007209 */ /* 0x000fe40007810000 */
[----:B------:R-:W-:Y:S02]  /*17290*/  FSEL R42, R66, -INF , !P3 ;  /* 0xff800000422a7808 */ /* 0x000fe40005800000 */
[----:B------:R-:W-:Y:S02]  /*172a0*/  IABS R2, R2 ;  /* 0x0000000200027213 */ /* 0x000fe40000000000 */
[----:B------:R-:W-:Y:S02]  /*172b0*/  IABS R8, R5 ;  /* 0x0000000500087213 */ /* 0x000fe40000000000 */
[----:B------:R-:W-:Y:S01]  /*172c0*/  FMNMX.FTZ R5, R179, R4, !PT ;  /* 0x00000004b3057209 */ /* 0x000fe20007810000 */
[----:B------:R-:W-:Y:S01]  /*172d0*/  IMAD.MOV.U32 R4, RZ, RZ, R2 ;  /* 0x000000ffff047224 */ /* 0x000fe200078e0002 */
[----:B------:R-:W-:Y:S02]  /*172e0*/  FMNMX.FTZ R105, R197, R105, !PT ;  /* 0x00000069c5697209 */ /* 0x000fe40007810000 */
[----:B------:R-:W-:Y:S02]  /*172f0*/  FMNMX.FTZ R104, R42, R0, !PT ;  /* 0x000000002a687209 */ /* 0x000fe40007810000 */
[----:B------:R-:W-:Y:S02]  /*17300*/  IADD3 R0, R231, -R12, RZ ;  /* 0x8000000ce7007210 */ /* 0x000fe40007ffe0ff */
[----:B------:R-:W-:Y:S02]  /*17310*/  FMNMX.FTZ R2, R178, R5, !PT ;  /* 0x00000005b2027209 */ /* 0x000fe40007810000 */
[----:B------:R-:W-:Y:S02]  /*17320*/  FMNMX.FTZ R105, R206, R105, !PT ;  /* 0x00000069ce697209 */ /* 0x000fe40007810000 */
[----:B------:R-:W-:Y:S02]  /*17330*/  IABS R0, R0 ;  /* 0x0000000000007213 */ /* 0x000fe40000000000 */
[----:B------:R-:W-:Y:S02]  /*17340*/  FMNMX.FTZ R2, R13, R2, !PT ;  /* 0x000000020d027209 */ /* 0x000fe40007810000 */
[----:B------:R-:W-:Y:S02]  /*17350*/  FMNMX.FTZ R105, R207, R105, !PT ;  /* 0x00000069cf697209 */ /* 0x000fe40007810000 */
[----:B------:R-:W-:Y:S02]  /*17360*/  I2FP.F32.S32 R5, R4 ;  /* 0x0000000400057245 */ /* 0x000fe40000201400 */
[----:B------:R-:W-:Y:S02]  /*17370*/  I2FP.F32.S32 R4, R0 ;  /* 0x0000000000047245 */ /* 0x000fe40000201400 */
[----:B------:R-:W-:Y:S01]  /*17380*/  FMNMX.FTZ R0, R205, R2, !PT ;  /* 0x00000002cd007209 */ /* 0x000fe20007810000 */
[----:B------:R-:W-:Y:S01]  /*17390*/  FFMA.FTZ R60, R5, -UR19, R60 ;  /* 0x80000013053c7c23 */ /* 0x000fe2000801003c */
[----:B------:R-:W-:Y:S01]  /*173a0*/  FMNMX.FTZ R105, R250, R105, !PT ;  /* 0x00000069fa697209 */ /* 0x000fe20007810000 */
[----:B------:R-:W-:Y:S01]  /*173b0*/  FFMA.FTZ R61, R4, -UR19, R61 ;  /* 0x80000013043d7c23 */ /* 0x000fe2000801003d */
[----:B------:R-:W-:Y:S01]  /*173c0*/  FMNMX.FTZ R0, R189, R0, !PT ;  /* 0x00000000bd007209 */ /* 0x000fe20007810000 */
[----:B------:R-:W-:Y:S01]  /*173d0*/  IMAD.IADD R4, R234, 0x1, -R9 ;  /* 0x00000001ea047824 */ /* 0x000fe200078e0a09 */
[----:B------:R-:W-:Y:S02]  /*173e0*/  FMNMX.FTZ R2, R182, R107, !PT ;  /* 0x0000006bb6027209 */ /* 0x000fe40007810000 */
[----:B------:R-:W-:Y:S02]  /*173f0*/  FMNMX.FTZ R105, R251, R105, !PT ;  /* 0x00000069fb697209 */ /* 0x000fe40007810000 */
[----:B------:R-:W-:Y:S02]  /*17400*/  ISETP.GE.AND P0, PT, R12, R229, PT ;  /* 0x000000e50c00720c */ /* 0x000fe40003f06270 */
[----:B------:R-:W-:Y:S02]  /*17410*/  FMNMX.FTZ R103, R191, R0, !PT ;  /* 0x00000000bf677209 */ /* 0x000fe40007810000 */
[----:B------:R-:W-:Y:S02]  /*17420*/  FMNMX.FTZ R105, R40, R105, !PT ;  /* 0x0000006928697209 */ /* 0x000fe40007810000 */
[----:B------:R-:W-:Y:S01]  /*17430*/  FMNMX.FTZ R0, R180, R2, !PT ;  /* 0x00000002b4007209 */ /* 0x000fe20007810000 */
[----:B------:R-:W-:Y:S01]  /*17440*/  IMAD.IADD R2, R234, 0x1, -R12 ;  /* 0x00000001ea027824 */ /* 0x000fe200078e0a0c */
[----:B------:R-:W-:Y:S02]  /*17450*/  ISETP.GE.OR P0, PT, R12, R237, !P0 ;  /* 0x000000ed0c00720c */ /* 0x000fe40004706670 */
[----:B------:R-:W-:Y:S02]  /*17460*/  FMNMX.FTZ R105, R65, R105, !PT ;  /* 0x0000006941697209 */ /* 0x000fe40007810000 */
[----:B------:R-:W-:Y:S02]  /*17470*/  FMNMX.FTZ R0, R14, R0, !PT ;  /* 0x000000000e007209 */ /* 0x000fe40007810000 */
[----:B------:R-:W-:Y:S01]  /*17480*/  FSEL R67, R67, -INF , !P0 ;  /* 0xff80000043437808 */ /* 0x000fe20004000000 */
[----:B------:R-:W1:Y:S01]  /*17490*/  SHFL.BFLY PT, R7, R105, 0x2, 0x1f ;  /* 0x0c401f0069077f89 */ /* 0x000e6200000e0000 */
[----:B------:R-:W-:Y:S02]  /*174a0*/  I2FP.F32.S32 R6, R6 ;  /* 0x0000000600067245 */ /* 0x000fe40000201400 */
[----:B------:R-:W-:Y:S02]  /*174b0*/  FMNMX.FTZ R0, R15, R0, !PT ;  /* 0x000000000f007209 */ /* 0x000fe40007810000 */
[----:B------:R-:W-:Y:S01]  /*174c0*/  FMNMX.FTZ R104, R67, R104, !PT ;  /* 0x0000006843687209 */ /* 0x000fe20007810000 */
[----:B------:R-:W-:Y:S01]  /*174d0*/  FFMA.FTZ R57, R6, -UR19, R57 ;  /* 0x8000001306397c23 */ /* 0x000fe20008010039 */
        /* <DEDUP_REMOVED lines=10> */
[----:B------:R-:W-:Y:S02]  /*17580*/  FMNMX.FTZ R103, R249, R103, !PT ;  /* 0x00000067f9677209 */ /* 0x000fe40007810000 */
[----:B------:R-:W-:Y:S02]  /*17590*/  ISETP.GE.OR P3, PT, R11, R236, !P3 ;  /* 0x000000ec0b00720c */ /* 0x000fe40005f66670 */
[----:B------:R-:W-:Y:S02]  /*175a0*/  I2FP.F32.S32 R8, R8 ;  /* 0x0000000800087245 */ /* 0x000fe40000201400 */
[----:B------:R-:W-:Y:S02]  /*175b0*/  FSEL R246, R56, -INF , !P2 ;  /* 0xff80000038f67808 */ /* 0x000fe40005000000 */
[----:B------:R-:W-:Y:S01]  /*175c0*/  ISETP.GE.AND P2, PT, R9, R228, PT ;  /* 0x000000e40900720c */ /* 0x000fe20003f46270 */
[----:B------:R-:W-:Y:S01]  /*175d0*/  FFMA.FTZ R58, R8, -UR19, R58 ;  /* 0x80000013083a7c23 */ /* 0x000fe2000801003a */
[----:B------:R-:W-:Y:S02]  /*175e0*/  FSEL R188, R46, -INF , !P1 ;  /* 0xff8000002ebc7808 */ /* 0x000fe40004800000 */
[----:B------:R-:W-:Y:S02]  /*175f0*/  FMNMX.FTZ R0, R45, R0, !PT ;  /* 0x000000002d007209 */ /* 0x000fe40007810000 */
[----:B------:R-:W-:Y:S02]  /*17600*/  FMNMX.FTZ R103, R49, R103, !PT ;  /* 0x0000006731677209 */ /* 0x000fe40007810000 */
[----:B-1----:R-:W-:Y:S02]  /*17610*/  FMNMX.FTZ R105, R105, R7, !PT ;  /* 0x0000000769697209 */ /* 0x002fe40007810000 */
[----:B------:R-:W-:Y:S02]  /*17620*/  I2FP.F32.S32 R10, R10 ;  /* 0x0000000a000a7245 */ /* 0x000fe40000201400 */
[----:B------:R-:W-:Y:S02]  /*17630*/  FSEL R245, R57, -INF , !P3 ;  /* 0xff80000039f57808 */ /* 0x000fe40005800000 */
[----:B------:R-:W-:Y:S01]  /*17640*/  IABS R7, R4 ;  /* 0x0000000400077213 */ /* 0x000fe20000000000 */
[----:B------:R-:W-:Y:S01]  /*17650*/  FFMA.FTZ R59, R10, -UR19, R59 ;  /* 0x800000130a3b7c23 */ /* 0x000fe2000801003b */
[----:B------:R-:W-:Y:S02]  /*17660*/  ISETP.GE.OR P2, PT, R9, R236, !P2 ;  /* 0x000000ec0900720c */ /* 0x000fe40005746670 */
[----:B------:R-:W-:Y:S02]  /*17670*/  ISETP.GE.AND P3, PT, R12, R228, PT ;  /* 0x000000e40c00720c */ /* 0x000fe40003f66270 */
[----:B------:R-:W-:Y:S02]  /*17680*/  ISETP.GE.AND P0, PT, R11, R227, PT ;  /* 0x000000e30b00720c */ /* 0x000fe40003f06270 */
[----:B------:R-:W-:Y:S02]  /*17690*/  FMNMX.FTZ R0, R188, R0, !PT ;  /* 0x00000000bc007209 */ /* 0x000fe40007810000 */
[----:B------:R-:W-:Y:S02]  /*176a0*/  FSEL R43, R47, -INF , !P5 ;  /* 0xff8000002f2b7808 */ /* 0x000fe40006800000 */
[----:B------:R-:W-:Y:S02]  /*176b0*/  FMNMX.FTZ R103, R246, R103, !PT ;  /* 0x00000067f6677209 */ /* 0x000fe40007810000 */
[----:B------:R-:W-:Y:S02]  /*176c0*/  I2FP.F32.S32 R7, R7 ;  /* 0x0000000700077245 */ /* 0x000fe40000201400 */
[----:B--2---:R-:W-:Y:S02]  /*176d0*/  FMNMX.FTZ R104, R104, R6, !PT ;  /* 0x0000000668687209 */ /* 0x004fe40007810000 */
[----:B------:R-:W-:Y:S01]  /*176e0*/  IABS R2, R2 ;  /* 0x0000000200027213 */ /* 0x000fe20000000000 */
[----:B------:R-:W1:Y:S01]  /*176f0*/  SHFL.BFLY PT, R6, R105, 0x1, 0x1f ;  /* 0x0c201f0069067f89 */ /* 0x000e6200000e0000 */
[----:B------:R-:W-:Y:S01]  /*17700*/  FSEL R247, R60, -INF , !P2 ;  /* 0xff8000003cf77808 */ /* 0x000fe20005000000 */
[----:B------:R-:W-:Y:S01]  /*17710*/  FFMA.FTZ R62, R7, -UR19, R62 ;  /* 0x80000013073e7c23 */ /* 0x000fe2000801003e */
[----:B------:R-:W-:Y:S05]  /*17720*/  ISETP.GE.OR P3, PT, R12, R236, !P3 ;  /* 0x000000ec0c00720c */ /* 0x000fea0005f66670 */
[----:B------:R-:W2:Y:S01]  /*17730*/  SHFL.BFLY PT, R5, R104, 0x1, 0x1f ;  /* 0x0c201f0068057f89 */ /* 0x000ea200000e0000 */
[----:B------:R-:W-:Y:S02]  /*17740*/  ISETP.GE.OR P0, PT, R11, R235, !P0 ;  /* 0x000000eb0b00720c */ /* 0x000fe40004706670 */
[----:B------:R-:W-:Y:S02]  /*17750*/  ISETP.GE.AND P2, PT, R9, R227, PT ;  /* 0x000000e30900720c */ /* 0x000fe40003f46270 */
[----:B------:R-:W-:Y:S02]  /*17760*/  FSEL R217, R58, -INF , !P6 ;  /* 0xff8000003ad97808 */ /* 0x000fe40007000000 */
[----:B------:R-:W-:Y:S02]  /*17770*/  FMNMX.FTZ R0, R43, R0, !PT ;  /* 0x000000002b007209 */ /* 0x000fe40007810000 */
[----:B------:R-:W-:Y:S02]  /*17780*/  FMNMX.FTZ R103, R245, R103, !PT ;  /* 0x00000067f5677209 */ /* 0x000fe40007810000 */
[----:B------:R-:W-:Y:S02]  /*17790*/  I2FP.F32.S32 R2, R2 ;  /* 0x0000000200027245 */ /* 0x000fe40000201400 */
[----:B------:R-:W-:Y:S02]  /*177a0*/  FSEL R248, R61, -INF , !P3 ;  /* 0xff8000003df87808 */ /* 0x000fe40005800000 */
[----:B------:R-:W-:Y:S01]  /*177b0*/  ISETP.GE.OR P2, PT, R9, R235, !P2 ;  /* 0x000000eb0900720c */ /* 0x000fe20005746670 */
[----:B------:R-:W-:Y:S01]  /*177c0*/  FFMA.FTZ R63, R2, -UR19, R63 ;  /* 0x80000013023f7c23 */ /* 0x000fe2000801003f */
[----:B------:R-:W-:Y:S02]  /*177d0*/  FSEL R239, R59, -INF , !P0 ;  /* 0xff8000003bef7808 */ /* 0x000fe40004000000 */
[----:B------:R-:W-:Y:S02]  /*177e0*/  ISETP.GE.AND P3, PT, R12, R227, PT ;  /* 0x000000e30c00720c */ /* 0x000fe40003f66270 */
[----:B------:R-:W-:Y:S02]  /*177f0*/  FMNMX.FTZ R0, R217, R0, !PT ;  /* 0x00000000d9007209 */ /* 0x000fe40007810000 */
[----:B------:R-:W-:Y:S02]  /*17800*/  FMNMX.FTZ R103, R247, R103, !PT ;  /* 0x00000067f7677209 */ /* 0x000fe40007810000 */
[----:B------:R-:W-:Y:S02]  /*17810*/  FSEL R211, R62, -INF , !P2 ;  /* 0xff8000003ed37808 */ /* 0x000fe40005000000 */
[----:B------:R-:W-:Y:S02]  /*17820*/  ISETP.GE.OR P3, PT, R12, R235, !P3 ;  /* 0x000000eb0c00720c */ /* 0x000fe40005f66670 */
[----:B------:R-:W-:Y:S02]  /*17830*/  FMNMX.FTZ R0, R239, R0, !PT ;  /* 0x00000000ef007209 */ /* 0x000fe40007810000 */
[----:B------:R-:W-:Y:S02]  /*17840*/  FMNMX.FTZ R103, R248, R103, !PT ;  /* 0x00000067f8677209 */ /* 0x000fe40007810000 */
[----:B------:R-:W-:Y:S02]  /*17850*/  FSEL R108, R63, -INF , !P3 ;  /* 0xff8000003f6c7808 */ /* 0x000fe40005800000 */
[----:B------:R-:W-:Y:S01]  /*17860*/  FMNMX.FTZ R0, R211, R0, !PT ;  /* 0x00000000d3007209 */ /* 0x000fe20007810000 */
[----:B------:R-:W3:Y:S01]  /*17870*/  SHFL.BFLY PT, R4, R103, 0x2, 0x1f ;  /* 0x0c401f0067047f89 */ /* 0x000ee200000e0000 */
[----:B-1----:R-:W-:Y:S02]  /*17880*/  FMNMX.FTZ R105, R105, R6, !PT ;  /* 0x0000000669697209 */ /* 0x002fe40007810000 */
[----:B------:R-:W-:Y:S02]  /*17890*/  FMNMX.FTZ R0, R108, R0, !PT ;  /* 0x000000006c007209 */ /* 0x000fe40007810000 */
[C---:B------:R-:W-:Y:S01]  /*178a0*/  FSETP.NEU.FTZ.AND P3, PT, R105.reuse, -INF , PT ;  /* 0xff8000006900780b */ /* 0x040fe20003f7d000 */
[----:B------:R-:W-:Y:S01]  /*178b0*/  FMUL.FTZ R109, R105, UR4 ;  /* 0x00000004696d7c20 */ /* 0x000fe20008410000 */
[----:B--2---:R-:W-:Y:S01]  /*178c0*/  FMNMX.FTZ R104, R104, R5, !PT ;  /* 0x0000000568687209 */ /* 0x004fe20007810000 */
[----:B------:R-:W1:Y:S03]  /*178d0*/  SHFL.BFLY PT, R2, R0, 0x2, 0x1f ;  /* 0x0c401f0000027f89 */ /* 0x000e6600000e0000 */
[----:B------:R-:W-:Y:S01]  /*178e0*/  FSEL R109, R109, RZ, P3 ;  /* 0x000000ff6d6d7208 */ /* 0x000fe20001800000 */
[C---:B------:R-:W-:Y:S01]  /*178f0*/  FMUL.FTZ R110, R104.reuse, UR4 ;  /* 0x00000004686e7c20 */ /* 0x040fe20008410000 */
[----:B------:R-:W-:Y:S04]  /*17900*/  FSETP.NEU.FTZ.AND P2, PT, R104, -INF , PT ;  /* 0xff8000006800780b */ /* 0x000fe80003f5d000 */
[----:B------:R-:W-:Y:S02]  /*17910*/  FSEL R110, R110, RZ, P2 ;  /* 0x000000ff6e6e7208 */ /* 0x000fe40001000000 */
[----:B---3--:R-:W-:Y:S01]  /*17920*/  FMNMX.FTZ R103, R103, R4, !PT ;  /* 0x0000000467677209 */ /* 0x008fe20007810000 */
[--C-:B------:R-:W-:Y:S04]  /*17930*/  FFMA.FTZ R4, R102, UR4, -R109.reuse ;  /* 0x0000000466047c23 */ /* 0x100fe8000801086d */
[----:B------:R2:W-:Y:S01]  /*17940*/  MUFU.EX2 R218, R4 ;  /* 0x0000000400da7308 */ /* 0x0005e20000000800 */
[----:B------:R-:W3:Y:S01]  /*17950*/  SHFL.BFLY PT, R5, R103, 0x1, 0x1f ;  /* 0x0c201f0067057f89 */ /* 0x000ee200000e0000 */
[----:B-1----:R-:W-:Y:S01]  /*17960*/  FMNMX.FTZ R0, R0, R2, !PT ;  /* 0x0000000200007209 */ /* 0x002fe20007810000 */
[--C-:B------:R-:W-:Y:S07]  /*17970*/  FFMA.FTZ R2, R16, UR4, -R109.reuse ;  /* 0x0000000410027c23 */ /* 0x100fee000801086d */
[----:B------:R1:W-:Y:S01]  /*17980*/  MUFU.EX2 R240, R2 ;  /* 0x0000000200f07308 */ /* 0x0003e20000000800 */
[----:B--2---:R-:W-:Y:S09]  /*17990*/  FFMA.FTZ R4, R177, UR4, -R109 ;  /* 0x00000004b1047c23 */ /* 0x004ff2000801086d */
[----:B------:R2:W4:Y:S01]  /*179a0*/  MUFU.EX2 R216, R4 ;  /* 0x0000000400d87308 */ /* 0x0005220000000800 */
[----:B-1----:R-:W1:Y:S01]  /*179b0*/  SHFL.BFLY PT, R2, R0, 0x1, 0x1f ;  /* 0x0c201f0000027f89 */ /* 0x002e6200000e0000 */
[----:B---3--:R-:W-:Y:S04]  /*179c0*/  FMNMX.FTZ R103, R103, R5, !PT ;  /* 0x0000000567677209 */ /* 0x008fe80007810000 */
[----:B------:R-:W-:Y:S01]  /*179d0*/  FSETP.NEU.FTZ.AND P1, PT, R103, -INF , PT ;  /* 0xff8000006700780b */ /* 0x000fe20003f3d000 */
[--C-:B--2---:R-:W-:Y:S01]  /*179e0*/  FFMA.FTZ R4, R111, UR4, -R110.reuse ;  /* 0x000000046f047c23 */ /* 0x104fe2000801086e */
[----:B------:R-:W-:Y:S03]  /*179f0*/  FMUL.FTZ R111, R103, UR4 ;  /* 0x00000004676f7c20 */ /* 0x000fe60008410000 */
[----:B------:R2:W-:Y:S02]  /*17a00*/  MUFU.EX2 R215, R4 ;  /* 0x0000000400d77308 */ /* 0x0005e40000000800 */
[----:B------:R-:W-:Y:S02]  /*17a10*/  FSEL R111, R111, RZ, P1 ;  /* 0x000000ff6f6f7208 */ /* 0x000fe40000800000 */
[----:B-1----:R-:W-:Y:S03]  /*17a20*/  FMNMX.FTZ R102, R0, R2, !PT ;  /* 0x0000000200667209 */ /* 0x002fe60007810000 */
[--C-:B------:R-:W-:Y:S01]  /*17a30*/  FFMA.FTZ R0, R179, UR4, -R111.reuse ;  /* 0x00000004b3007c23 */ /* 0x100fe2000801086f */
[--C-:B------:R-:W-:Y:S01]  /*17a40*/  FFMA.FTZ R2, R13, UR4, -R111.reuse ;  /* 0x000000040d027c23 */ /* 0x100fe2000801086f */
[C---:B------:R-:W-:Y:S02]  /*17a50*/  FSETP.NEU.FTZ.AND P0, PT, R102.reuse, -INF , PT ;  /* 0xff8000006600780b */ /* 0x040fe40003f1d000 */
[----:B------:R1:W-:Y:S01]  /*17a60*/  MUFU.EX2 R48, R0 ;  /* 0x0000000000307308 */ /* 0x0003e20000000800 */
[----:B------:R-:W-:Y:S01]  /*17a70*/  FMUL.FTZ R184, R102, UR4 ;  /* 0x0000000466b87c20 */ /* 0x000fe20008410000 */
[----:B--2---:R-:W-:Y:S04]  /*17a80*/  FFMA.FTZ R4, R176, UR4, -R110 ;  /* 0x00000004b0047c23 */ /* 0x004fe8000801086e */
[----:B------:R-:W-:Y:S04]  /*17a90*/  FSEL R184, R184, RZ, P0 ;  /* 0x000000ffb8b87208 */ /* 0x000fe80000000000 */
[----:B------:R2:W-:Y:S01]  /*17aa0*/  MUFU.EX2 R60, R2 ;  /* 0x00000002003c7308 */ /* 0x0005e20000000800 */
[----:B----4-:R-:W-:Y:S09]  /*17ab0*/  F2FP.BF16.F32.PACK_AB R176, R216, R218 ;  /* 0x000000dad8b0723e */ /* 0x010ff200000010ff */
        /* <DEDUP_REMOVED lines=18> */
[----:B------:R1:W-:Y:S10]  /*17be0*/  MUFU.EX2 R44, R0 ;  /* 0x00000000002c7308 */ /* 0x0003f40000000800 */
[----:B------:R-:W3:Y:S01]  /*17bf0*/  MUFU.EX2 R100, R2 ;  /* 0x0000000200647308 */ /* 0x000ee20000000800 */
[----:B--2---:R-:W-:Y:S09]  /*17c00*/  FFMA.FTZ R4, R19, UR4, -R110 ;  /* 0x0000000413047c23 */ /* 0x004ff2000801086e */
[----:B------:R2:W4:Y:S01]  /*17c10*/  MUFU.EX2 R57, R4 ;  /* 0x0000000400397308 */ /* 0x0005220000000800 */
[----:B-1----:R-:W-:Y:S09]  /*17c20*/  FFMA.FTZ R0, R14, UR4, -R184 ;  /* 0x000000040e007c23 */ /* 0x002ff200080108b8 */
[----:B------:R1:W5:Y:S01]  /*17c30*/  MUFU.EX2 R66, R0 ;  /* 0x0000000000427308 */ /* 0x0003620000000800 */
[C---:B---3--:R-:W-:Y:S01]  /*17c40*/  FMUL.FTZ R6, R100.reuse, R118 ;  /* 0x0000007664067220 */ /* 0x048fe20000410000 */
[C---:B------:R-:W-:Y:S01]  /*17c50*/  FMUL.FTZ R7, R100.reuse, R119 ;  /* 0x0000007764077220 */ /* 0x040fe20000410000 */
[C---:B------:R-:W-:Y:S01]  /*17c60*/  FMUL.FTZ R18, R100.reuse, R126 ;  /* 0x0000007e64127220 */ /* 0x040fe20000410000 */
[C---:B------:R-:W-:Y:S01]  /*17c70*/  FMUL.FTZ R19, R100.reuse, R127 ;  /* 0x0000007f64137220 */ /* 0x040fe20000410000 */
[C---:B------:R-:W-:Y:S01]  /*17c80*/  FMUL.FTZ R34, R100.reuse, R138 ;  /* 0x0000008a64227220 */ /* 0x040fe20000410000 */
[C---:B------:R-:W-:Y:S01]  /*17c90*/  FMUL.FTZ R35, R100.reuse, R139 ;  /* 0x0000008b64237220 */ /* 0x040fe20000410000 */
[----:B------:R-:W-:Y:S02]  /*17ca0*/  IMAD.MOV.U32 R139, RZ, RZ, R44 ;  /* 0x000000ffff8b7224 */ /* 0x000fe400078e002c */
[----:B------:R-:W-:Y:S01]  /*17cb0*/  FMUL.FTZ R70, R100, R70 ;  /* 0x0000004664467220 */ /* 0x000fe20000410000 */
[----:B--2---:R-:W-:Y:S01]  /*17cc0*/  FFMA.FTZ R4, R181, UR4, -R111 ;  /* 0x00000004b5047c23 */ /* 0x004fe2000801086f */
[----:B----4-:R-:W-:Y:S01]  /*17cd0*/  F2FP.BF16.F32.PACK_AB R179, R57, R51 ;  /* 0x0000003339b3723e */ /* 0x010fe200000010ff */
[----:B------:R-:W-:Y:S01]  /*17ce0*/  IMAD.MOV.U32 R138, RZ, RZ, R48 ;  /* 0x000000ffff8a7224 */ /* 0x000fe200078e0030 */
[----:B------:R-:W-:Y:S01]  /*17cf0*/  F2FP.BF16.F32.PACK_AB R181, R44, R214 ;  /* 0x000000d62cb5723e */ /* 0x000fe200000010ff */
[----:B------:R-:W2:Y:S01]  /*17d00*/  MUFU.EX2 R213, R4 ;  /* 0x0000000400d57308 */ /* 0x000ea20000000800 */
[C---:B------:R-:W-:Y:S01]  /*17d10*/  FMUL.FTZ R71, R100.reuse, R71 ;  /* 0x0000004764477220 */ /* 0x040fe20000410000 */
[C---:B------:R-:W-:Y:S01]  /*17d20*/  FMUL.FTZ R82, R100.reuse, R82 ;  /* 0x0000005264527220 */ /* 0x040fe20000410000 */
[C---:B------:R-:W-:Y:S01]  /*17d30*/  FMUL.FTZ R83, R100.reuse, R83 ;  /* 0x0000005364537220 */ /* 0x040fe20000410000 */
[----:B-1----:R-:W-:Y:S01]  /*17d40*/  FSEL R0, R105, RZ, P3 ;  /* 0x000000ff69007208 */ /* 0x002fe20001800000 */
[C---:B------:R-:W-:Y:S01]  /*17d50*/  FMUL.FTZ R86, R100.reuse, R86 ;  /* 0x0000005664567220 */ /* 0x040fe20000410000 */
[----:B-----5:R-:W-:Y:S01]  /*17d60*/  F2FP.BF16.F32.PACK_AB R183, R61, R66 ;  /* 0x000000423db7723e */ /* 0x020fe200000010ff */
[C---:B------:R-:W-:Y:S01]  /*17d70*/  FMUL.FTZ R87, R100.reuse, R87 ;  /* 0x0000005764577220 */ /* 0x040fe20000410000 */
[----:B------:R-:W-:Y:S01]  /*17d80*/  FMUL.FTZ R98, R100, R98 ;  /* 0x0000006264627220 */ /* 0x000fe20000410000 */
[----:B------:R-:W-:Y:S01]  /*17d90*/  FADD.FTZ R0, -R0, R3 ;  /* 0x0000000300007221 */ /* 0x000fe20000010100 */
[----:B------:R-:W-:Y:S03]  /*17da0*/  FMUL.FTZ R99, R100, R99 ;  /* 0x0000006364637220 */ /* 0x000fe60000410000 */
[----:B------:R-:W-:Y:S01]  /*17db0*/  FMUL.FTZ R3, R0, UR4 ;  /* 0x0000000400037c20 */ /* 0x000fe20008410000 */
[----:B------:R-:W-:Y:S03]  /*17dc0*/  FSEL R0, R103, RZ, P1 ;  /* 0x000000ff67007208 */ /* 0x000fe60000800000 */
[----:B------:R1:W3:Y:S01]  /*17dd0*/  MUFU.EX2 R101, R3 ;  /* 0x0000000300657308 */ /* 0x0002e20000000800 */
[----:B--2---:R-:W-:Y:S01]  /*17de0*/  F2FP.BF16.F32.PACK_AB R180, R48, R213 ;  /* 0x000000d530b4723e */ /* 0x004fe200000010ff */
[----:B-1----:R-:W-:Y:S01]  /*17df0*/  FADD.FTZ R3, -R0, R106 ;  /* 0x0000006a00037221 */ /* 0x002fe20000010100 */
[----:B------:R-:W-:Y:S01]  /*17e00*/  FSEL R0, R102, RZ, P0 ;  /* 0x000000ff66007208 */ /* 0x000fe20000000000 */
[C---:B---3--:R-:W-:Y:S01]  /*17e10*/  FMUL.FTZ R4, R101.reuse, R116 ;  /* 0x0000007465047220 */ /* 0x048fe20000410000 */
[----:B------:R-:W-:Y:S01]  /*17e20*/  FMUL.FTZ R5, R101, R117 ;  /* 0x0000007565057220 */ /* 0x000fe20000410000 */
[----:B------:R-:W-:Y:S01]  /*17e30*/  FMUL.FTZ R2, R3, UR4 ;  /* 0x0000000403027c20 */ /* 0x000fe20008410000 */
[----:B------:R-:W-:Y:S01]  /*17e40*/  LDSM.16.MT88.4 R116, [R220+0xb000] ;  /* 0x00b00000dc74783b */ /* 0x000fe20000004200 */
[----:B------:R-:W-:Y:S01]  /*17e50*/  FADD.FTZ R0, -R0, R107 ;  /* 0x0000006b00007221 */ /* 0x000fe20000010100 */
[C---:B------:R-:W-:Y:S01]  /*17e60*/  FMUL.FTZ R16, R101.reuse, R124 ;  /* 0x0000007c65107220 */ /* 0x040fe20000410000 */
[C---:B------:R-:W-:Y:S01]  /*17e70*/  FMUL.FTZ R17, R101.reuse, R125 ;  /* 0x0000007d65117220 */ /* 0x040fe20000410000 */
[----:B------:R-:W-:Y:S01]  /*17e80*/  FMUL.FTZ R48, R101, R152 ;  /* 0x0000009865307220 */ /* 0x000fe20000410000 */
[-C--:B------:R-:W-:Y:S01]  /*17e90*/  HMMA.16816.F32.BF16 R4, R176, R20.reuse, R4 ;  /* 0x00000014b004723c */ /* 0x080fe20000041804 */
[----:B------:R-:W1:Y:S01]  /*17ea0*/  MUFU.EX2 R2, R2 ;  /* 0x0000000200027308 */ /* 0x000e620000000800 */
[----:B------:R-:W-:Y:S01]  /*17eb0*/  PLOP3.LUT P0, PT, PT, PT, UP0, 0x80, 0x0 ;  /* 0x000000000000781c */ /* 0x000fe20003f0f008 */
[----:B------:R-:W-:Y:S02]  /*17ec0*/  LDSM.16.MT88.4 R124, [R222+0x9400] ;  /* 0x00940000de7c783b */ /* 0x000fe40000004200 */
[----:B------:R-:W-:Y:S01]  /*17ed0*/  FMUL.FTZ R0, R0, UR4 ;  /* 0x0000000400007c20 */ /* 0x000fe20008410000 */
[----:B------:R-:W-:Y:S01]  /*17ee0*/  FFMA.FTZ R3, R185, UR4, -R109 ;  /* 0x00000004b9037c23 */ /* 0x000fe2000801086d */
[C---:B------:R-:W-:Y:S01]  /*17ef0*/  FMUL.FTZ R32, R101.reuse, R136 ;  /* 0x0000008865207220 */ /* 0x040fe20000410000 */
[----:B------:R-:W-:Y:S03]  /*17f00*/  IMAD.MOV.U32 R136, RZ, RZ, R216 ;  /* 0x000000ffff887224 */ /* 0x000fe600078e00d8 */
[----:B------:R2:W-:Y:S01]  /*17f10*/  MUFU.EX2 R244, R3 ;  /* 0x0000000300f47308 */ /* 0x0005e20000000800 */
[C---:B------:R-:W-:Y:S01]  /*17f20*/  FMUL.FTZ R33, R101.reuse, R137 ;  /* 0x0000008965217220 */ /* 0x040fe20000410000 */
[----:B------:R-:W-:Y:S02]  /*17f30*/  IMAD.MOV.U32 R185, RZ, RZ, R51 ;  /* 0x000000ffffb97224 */ /* 0x000fe400078e0033 */
[----:B------:R-:W-:Y:S01]  /*17f40*/  FMUL.FTZ R51, R100, R155 ;  /* 0x0000009b64337220 */ /* 0x000fe20000410000 */
[----:B------:R-:W-:Y:S01]  /*17f50*/  MOV R137, R219 ;  /* 0x000000db00897202 */ /* 0x000fe20000000f00 */
[C---:B------:R-:W-:Y:S01]  /*17f60*/  FMUL.FTZ R68, R101.reuse, R68 ;  /* 0x0000004465447220 */ /* 0x040fe20000410000 */
[C---:B------:R-:W-:Y:S01]  /*17f70*/  FMUL.FTZ R69, R101.reuse, R69 ;  /* 0x0000004565457220 */ /* 0x040fe20000410000 */
[----:B------:R-:W-:Y:S02]  /*17f80*/  FMUL.FTZ R80, R101, R80 ;  /* 0x0000005065507220 */ /* 0x000fe40000410000 */
[----:B------:R-:W3:Y:S01]  /*17f90*/  MUFU.EX2 R0, R0 ;  /* 0x0000000000007308 */ /* 0x000ee20000000800 */
[C---:B-1----:R-:W-:Y:S01]  /*17fa0*/  FMUL.FTZ R8, R2.reuse, R112 ;  /* 0x0000007002087220 */ /* 0x042fe20000410000 */
[C---:B------:R-:W-:Y:S01]  /*17fb0*/  FMUL.FTZ R9, R2.reuse, R113 ;  /* 0x0000007102097220 */ /* 0x040fe20000410000 */
[C---:B------:R-:W-:Y:S01]  /*17fc0*/  FMUL.FTZ R12, R2.reuse, R120 ;  /* 0x00000078020c7220 */ /* 0x040fe20000410000 */
[C---:B------:R-:W-:Y:S01]  /*17fd0*/  FMUL.FTZ R13, R2.reuse, R121 ;  /* 0x00000079020d7220 */ /* 0x040fe20000410000 */
[C---:B------:R-:W-:Y:S01]  /*17fe0*/  FMUL.FTZ R24, R2.reuse, R128 ;  /* 0x0000008002187220 */ /* 0x040fe20000410000 */
[C---:B------:R-:W-:Y:S01]  /*17ff0*/  FMUL.FTZ R25, R2.reuse, R129 ;  /* 0x0000008102197220 */ /* 0x040fe20000410000 */
[C---:B------:R-:W-:Y:S01]  /*18000*/  FMUL.FTZ R29, R2.reuse, R141 ;  /* 0x0000008d021d7220 */ /* 0x040fe20000410000 */
[----:B------:R-:W-:Y:S02]  /*18010*/  IMAD.MOV.U32 R141, RZ, RZ, R218 ;  /* 0x000000ffff8d7224 */ /* 0x000fe400078e00da */
[----:B--2---:R-:W-:Y:S01]  /*18020*/  FFMA.FTZ R3, R187, UR4, -R109 ;  /* 0x00000004bb037c23 */ /* 0x004fe2000801086d */
[C---:B------:R-:W-:Y:S01]  /*18030*/  FMUL.FTZ R28, R2.reuse, R140 ;  /* 0x0000008c021c7220 */ /* 0x040fe20000410000 */
[----:B------:R-:W-:Y:S02]  /*18040*/  IMAD.MOV.U32 R140, RZ, RZ, R215 ;  /* 0x000000ffff8c7224 */ /* 0x000fe400078e00d7 */
[C---:B------:R-:W-:Y:S01]  /*18050*/  FMUL.FTZ R44, R2.reuse, R156 ;  /* 0x0000009c022c7220 */ /* 0x040fe20000410000 */
[----:B------:R1:W-:Y:S01]  /*18060*/  MUFU.EX2 R243, R3 ;  /* 0x0000000300f37308 */ /* 0x0003e20000000800 */
[----:B------:R-:W-:Y:S02]  /*18070*/  IMAD.MOV.U32 R156, RZ, RZ, R45 ;  /* 0x000000ffff9c7224 */ /* 0x000fe400078e002d */
[----:B------:R-:W-:Y:S01]  /*18080*/  FMUL.FTZ R45, R2, R157 ;  /* 0x0000009d022d7220 */ /* 0x000fe20000410000 */
[----:B------:R-:W-:Y:S02]  /*18090*/  IMAD.MOV.U32 R157, RZ, RZ, R49 ;  /* 0x000000ffff9d7224 */ /* 0x000fe400078e0031 */
[C---:B---3--:R-:W-:Y:S01]  /*180a0*/  FMUL.FTZ R10, R0.reuse, R114 ;  /* 0x00000072000a7220 */ /* 0x048fe20000410000 */
[C---:B------:R-:W-:Y:S01]  /*180b0*/  FMUL.FTZ R11, R0.reuse, R115 ;  /* 0x00000073000b7220 */ /* 0x040fe20000410000 */
[C---:B------:R-:W-:Y:S01]  /*180c0*/  FMUL.FTZ R14, R0.reuse, R122 ;  /* 0x0000007a000e7220 */ /* 0x040fe20000410000 */
[C---:B------:R-:W-:Y:S01]  /*180d0*/  FMUL.FTZ R15, R0.reuse, R123 ;  /* 0x0000007b000f7220 */ /* 0x040fe20000410000 */
[----:B------:R-:W2:Y:S01]  /*180e0*/  LDSM.16.MT88.4 R112, [R222+0xa000] ;  /* 0x00a00000de70783b */ /* 0x000ea20000004200 */
[C---:B------:R-:W-:Y:S01]  /*180f0*/  FMUL.FTZ R26, R0.reuse, R130 ;  /* 0x00000082001a7220 */ /* 0x040fe20000410000 */
[C---:B------:R-:W-:Y:S01]  /*18100*/  FMUL.FTZ R27, R0.reuse, R131 ;  /* 0x00000083001b7220 */ /* 0x040fe20000410000 */
[C---:B------:R-:W-:Y:S01]  /*18110*/  FMUL.FTZ R49, R101.reuse, R153 ;  /* 0x0000009965317220 */ /* 0x040fe20000410000 */
[C---:B------:R-:W-:Y:S04]  /*18120*/  HMMA.16816.F32.BF16 R8, R180.reuse, R20, R8 ;  /* 0x00000014b408723c */ /* 0x040fe80000041808 */
[----:B------:R-:W-:Y:S01]  /*18130*/  LDSM.16.MT88.4 R128, [R220+0xa400] ;  /* 0x00a40000dc80783b */ /* 0x000fe20000004200 */
[----:B------:R-:W-:Y:S01]  /*18140*/  FMUL.FTZ R59, R0, R163 ;  /* 0x000000a3003b7220 */ /* 0x000fe20000410000 */
[-C--:B------:R-:W-:Y:S05]  /*18150*/  HMMA.16816.F32.BF16 R12, R180, R22.reuse, R12 ;  /* 0x00000016b40c723c */ /* 0x080fea000004180c */
[C---:B------:R-:W-:Y:S01]  /*18160*/  FMUL.FTZ R20, R101.reuse, R132 ;  /* 0x0000008465147220 */ /* 0x040fe20000410000 */
[C---:B------:R-:W-:Y:S01]  /*18170*/  HMMA.16816.F32.BF16 R16, R176.reuse, R22, R16 ;  /* 0x00000016b010723c */ /* 0x040fe20000041810 */
[----:B------:R-:W3:Y:S04]  /*18180*/  LDL.LU R163, [R1+0x8] ;  /* 0x0000080001a37983 */ /* 0x000ee80000300800 */
[----:B------:R-:W-:Y:S01]  /*18190*/  FMUL.FTZ R21, R101, R133 ;  /* 0x0000008565157220 */ /* 0x000fe20000410000 */
[----:B-1----:R-:W-:Y:S01]  /*181a0*/  FFMA.FTZ R3, R186, UR4, -R110 ;  /* 0x00000004ba037c23 */ /* 0x002fe2000801086e */
[C---:B------:R-:W-:Y:S01]  /*181b0*/  FMUL.FTZ R22, R100.reuse, R134 ;  /* 0x0000008664167220 */ /* 0x040fe20000410000 */
[----:B------:R-:W-:Y:S02]  /*181c0*/  FMUL.FTZ R23, R100, R135 ;  /* 0x0000008764177220 */ /* 0x000fe40000410000 */
[----:B------:R1:W-:Y:S01]  /*181d0*/  MUFU.EX2 R241, R3 ;  /* 0x0000000300f17308 */ /* 0x0003e20000000800 */
[----:B------:R-:W-:Y:S02]  /*181e0*/  IMAD.MOV.U32 R132, RZ, RZ, R239 ;  /* 0x000000ffff847224 */ /* 0x000fe400078e00ef */
[C---:B------:R-:W-:Y:S01]  /*181f0*/  FMUL.FTZ R58, R0.reuse, R162 ;  /* 0x000000a2003a7220 */ /* 0x040fe20000410000 */
[----:B------:R-:W-:Y:S02]  /*18200*/  IMAD.MOV.U32 R133, RZ, RZ, R41 ;  /* 0x000000ffff857224 */ /* 0x000fe400078e0029 */
[----:B------:R-:W-:Y:S01]  /*18210*/  FMUL.FTZ R62, R0, R174 ;  /* 0x000000ae003e7220 */ /* 0x000fe20000410000 */
[-C--:B------:R-:W-:Y:S03]  /*18220*/  HMMA.16816.F32.BF16 R20, R176, R36.reuse, R20 ;  /* 0x00000024b014723c */ /* 0x080fe60000041814 */
[----:B------:R-:W-:Y:S02]  /*18230*/  IMAD.MOV.U32 R135, RZ, RZ, R56 ;  /* 0x000000ffff877224 */ /* 0x000fe400078e0038 */
[----:B------:R-:W-:Y:S01]  /*18240*/  FMUL.FTZ R56, R2, R160 ;  /* 0x000000a002387220 */ /* 0x000fe20000410000 */
[----:B------:R-:W-:Y:S01]  /*18250*/  IMAD.MOV.U32 R134, RZ, RZ, R66 ;  /* 0x000000ffff867224 */ /* 0x000fe200078e0042 */
[C---:B------:R-:W-:Y:S04]  /*18260*/  HMMA.16816.F32.BF16 R24, R180.reuse, R36, R24 ;  /* 0x00000024b418723c */ /* 0x040fe80000041818 */
[----:B------:R-:W-:Y:S01]  /*18270*/  FMUL.FTZ R31, R0, R143 ;  /* 0x0000008f001f7220 */ /* 0x000fe20000410000 */
[----:B-1----:R-:W-:Y:S02]  /*18280*/  FFMA.FTZ R3, R198, UR4, -R109 ;  /* 0x00000004c6037c23 */ /* 0x002fe4000801086d */
[----:B------:R-:W-:Y:S01]  /*18290*/  FFMA.FTZ R36, R203, UR4, -R110 ;  /* 0x00000004cb247c23 */ /* 0x000fe2000801086e */
[----:B------:R-:W-:Y:S03]  /*182a0*/  IMAD.MOV.U32 R143, RZ, RZ, R214 ;  /* 0x000000ffff8f7224 */ /* 0x000fe600078e00d6 */
[----:B------:R1:W-:Y:S01]  /*182b0*/  MUFU.EX2 R242, R36 ;  /* 0x0000002400f27308 */ /* 0x0003e20000000800 */
[C---:B------:R-:W-:Y:S01]  /*182c0*/  FMUL.FTZ R30, R0.reuse, R142 ;  /* 0x0000008e001e7220 */ /* 0x040fe20000410000 */
[----:B------:R-:W-:Y:S02]  /*182d0*/  IMAD.MOV.U32 R142, RZ, RZ, R213 ;  /* 0x000000ffff8e7224 */ /* 0x000fe400078e00d5 */
[C---:B------:R-:W-:Y:S01]  /*182e0*/  FMUL.FTZ R46, R0.reuse, R158 ;  /* 0x0000009e002e7220 */ /* 0x040fe20000410000 */
[----:B------:R-:W-:Y:S02]  /*182f0*/  IMAD.MOV.U32 R158, RZ, RZ, R212 ;  /* 0x000000ffff9e7224 */ /* 0x000fe400078e00d4 */
[----:B------:R-:W-:Y:S01]  /*18300*/  FMUL.FTZ R47, R0, R159 ;  /* 0x0000009f002f7220 */ /* 0x000fe20000410000 */
[----:B------:R-:W-:Y:S02]  /*18310*/  IMAD.MOV.U32 R159, RZ, RZ, R210 ;  /* 0x000000ffff9f7224 */ /* 0x000fe400078e00d2 */
[C---:B------:R-:W-:Y:S01]  /*18320*/  FMUL.FTZ R37, R101.reuse, R149 ;  /* 0x0000009565257220 */ /* 0x040fe20000410000 */
[-C--:B------:R-:W-:Y:S03]  /*18330*/  HMMA.16816.F32.BF16 R28, R180, R38.reuse, R28 ;  /* 0x00000026b41c723c */ /* 0x080fe6000004181c */
[----:B------:R-:W-:Y:S02]  /*18340*/  IMAD.MOV.U32 R149, RZ, RZ, R60 ;  /* 0x000000ffff957224 */ /* 0x000fe400078e003c */
[----:B------:R-:W-:Y:S01]  /*18350*/  FFMA.FTZ R60, R204, UR4, -R110 ;  /* 0x00000004cc3c7c23 */ /* 0x000fe2000801086e */
[----:B------:R-:W-:Y:S01]  /*18360*/  FMUL.FTZ R66, R100, R170 ;  /* 0x000000aa64427220 */ /* 0x000fe20000410000 */
[C---:B------:R-:W-:Y:S02]  /*18370*/  HMMA.16816.F32.BF16 R32, R176.reuse, R38, R32 ;  /* 0x00000026b020723c */ /* 0x040fe40000041820 */
[----:B------:R4:W-:Y:S02]  /*18380*/  MUFU.EX2 R219, R60 ;  /* 0x0000003c00db7308 */ /* 0x0009e40000000800 */
[C---:B-1----:R-:W-:Y:S01]  /*18390*/  FMUL.FTZ R36, R101.reuse, R148 ;  /* 0x0000009465247220 */ /* 0x042fe20000410000 */
[----:B------:R-:W-:Y:S01]  /*183a0*/  IMAD.MOV.U32 R148, RZ, RZ, R240 ;  /* 0x000000ffff947224 */ /* 0x000fe200078e00f0 */
[----:B------:R-:W-:Y:S01]  /*183b0*/  MOV R187, R42 ;  /* 0x0000002a00bb7202 */ /* 0x000fe20000000f00 */
[----:B------:R-:W-:Y:S05]  /*183c0*/  FMUL.FTZ R42, R0, R146 ;  /* 0x00000092002a7220 */ /* 0x000fea0000410000 */
[----:B------:R1:W-:Y:S01]  /*183d0*/  MUFU.EX2 R240, R3 ;  /* 0x0000000300f07308 */ /* 0x0003e20000000800 */
[C---:B------:R-:W-:Y:S01]  /*183e0*/  FMUL.FTZ R39, R100.reuse, R151 ;  /* 0x0000009764277220 */ /* 0x040fe20000410000 */
[----:B------:R-:W-:Y:S02]  /*183f0*/  IMAD.MOV.U32 R146, RZ, RZ, R43 ;  /* 0x000000ffff927224 */ /* 0x000fe400078e002b */
[----:B------:R-:W-:Y:S01]  /*18400*/  FMUL.FTZ R38, R100, R150 ;  /* 0x0000009664267220 */ /* 0x000fe20000410000 */
[----:B------:R-:W-:Y:S02]  /*18410*/  IMAD.MOV.U32 R151, RZ, RZ, R40 ;  /* 0x000000ffff977224 */ /* 0x000fe400078e0028 */
[C---:B------:R-:W-:Y:S01]  /*18420*/  FMUL.FTZ R40, R2.reuse, R144 ;  /* 0x0000009002287220 */ /* 0x040fe20000410000 */
[----:B------:R-:W-:Y:S02]  /*18430*/  IMAD.MOV.U32 R203, RZ, RZ, R211 ;  /* 0x000000ffffcb7224 */ /* 0x000fe400078e00d3 */
[----:B------:R-:W-:Y:S01]  /*18440*/  FMUL.FTZ R41, R2, R145 ;  /* 0x0000009102297220 */ /* 0x000fe20000410000 */
[----:B------:R-:W-:Y:S01]  /*18450*/  FMUL.FTZ R43, R0, R147 ;  /* 0x00000093002b7220 */ /* 0x000fe20000410000 */
[----:B------:R-:W-:Y:S01]  /*18460*/  IMAD.MOV.U32 R174, RZ, RZ, R138 ;  /* 0x000000ffffae7224 */ /* 0x000fe200078e008a */
[-C--:B------:R-:W-:Y:S03]  /*18470*/  HMMA.16816.F32.BF16 R36, R176, R52.reuse, R36 ;  /* 0x00000034b024723c */ /* 0x080fe60000041824 */
[----:B------:R-:W-:Y:S02]  /*18480*/  IMAD.MOV.U32 R160, RZ, RZ, R136 ;  /* 0x000000ffffa07224 */ /* 0x000fe400078e0088 */
[----:B----4-:R-:W-:Y:S01]  /*18490*/  FMUL.FTZ R60, R2, R172 ;  /* 0x000000ac023c7220 */ /* 0x010fe20000410000 */
[----:B------:R-:W-:Y:S01]  /*184a0*/  IMAD.MOV.U32 R198, RZ, RZ, R50 ;  /* 0x000000ffffc67224 */ /* 0x000fe200078e0032 */
[C---:B------:R-:W-:Y:S04]  /*184b0*/  HMMA.16816.F32.BF16 R40, R180.reuse, R52, R40 ;  /* 0x00000034b428723c */ /* 0x040fe80000041828 */
[----:B-1----:R-:W-:Y:S02]  /*184c0*/  FFMA.FTZ R3, R200, UR4, -R109 ;  /* 0x00000004c8037c23 */ /* 0x002fe4000801086d */
[-C--:B------:R-:W-:Y:S02]  /*184d0*/  HMMA.16816.F32.BF16 R44, R180, R54.reuse, R44 ;  /* 0x00000036b42c723c */ /* 0x080fe4000004182c */
[----:B------:R1:W-:Y:S03]  /*184e0*/  MUFU.EX2 R239, R3 ;  /* 0x0000000300ef7308 */ /* 0x0003e60000000800 */
[----:B------:R-:W-:Y:S01]  /*184f0*/  FMUL.FTZ R50, R100, R154 ;  /* 0x0000009a64327220 */ /* 0x000fe20000410000 */
[C---:B------:R-:W-:Y:S01]  /*18500*/  FMUL.FTZ R52, R101.reuse, R164 ;  /* 0x000000a465347220 */ /* 0x040fe20000410000 */
[----:B------:R-:W-:Y:S01]  /*18510*/  LDSM.16.MT88.4 R152, [R220+0xac00] ;  /* 0x00ac0000dc98783b */ /* 0x000fe20000004200 */
[C---:B------:R-:W-:Y:S03]  /*18520*/  FMUL.FTZ R53, R101.reuse, R165 ;  /* 0x000000a565357220 */ /* 0x040fe60000410000 */
[----:B------:R-:W-:Y:S01]  /*18530*/  IMAD.MOV.U32 R186, RZ, RZ, R57 ;  /* 0x000000ffffba7224 */ /* 0x000fe200078e0039 */
[C---:B------:R-:W-:Y:S04]  /*18540*/  HMMA.16816.F32.BF16 R48, R176.reuse, R54, R48 ;  /* 0x00000036b030723c */ /* 0x040fe80000041830 */
[C---:B------:R-:W-:Y:S01]  /*18550*/  FMUL.FTZ R57, R2.reuse, R161 ;  /* 0x000000a102397220 */ /* 0x040fe20000410000 */
[----:B------:R-:W-:Y:S02]  /*18560*/  IMAD.MOV.U32 R150, RZ, RZ, R61 ;  /* 0x000000ffff967224 */ /* 0x000fe400078e003d */
[----:B------:R-:W-:Y:S01]  /*18570*/  FMUL.FTZ R61, R2, R173 ;  /* 0x000000ad023d7220 */ /* 0x000fe20000410000 */
[----:B------:R-:W-:Y:S03]  /*18580*/  FMUL.FTZ R54, R100, R166 ;  /* 0x000000a664367220 */ /* 0x000fe60000410000 */
[----:B-1----:R-:W-:Y:S01]  /*18590*/  FFMA.FTZ R3, R202, UR4, -R110 ;  /* 0x00000004ca037c23 */ /* 0x002fe2000801086e */
[----:B------:R-:W4:Y:S01]  /*185a0*/  LDL.LU R161, [R1+0x14] ;  /* 0x0000140001a17983 */ /* 0x000f220000300800 */
[----:B------:R-:W-:Y:S02]  /*185b0*/  FMUL.FTZ R55, R100, R167 ;  /* 0x000000a764377220 */ /* 0x000fe40000410000 */
[----:B------:R1:W-:Y:S01]  /*185c0*/  MUFU.EX2 R218, R3 ;  /* 0x0000000300da7308 */ /* 0x0003e20000000800 */
[----:B------:R-:W-:Y:S02]  /*185d0*/  IMAD.MOV.U32 R173, RZ, RZ, R139 ;  /* 0x000000ffffad7224 */ /* 0x000fe400078e008b */
[----:B------:R-:W-:Y:S01]  /*185e0*/  FMUL.FTZ R63, R0, R175 ;  /* 0x000000af003f7220 */ /* 0x000fe20000410000 */
[----:B------:R-:W-:Y:S01]  /*185f0*/  MOV R175, R137 ;  /* 0x0000008900af7202 */ /* 0x000fe20000000f00 */
[----:B------:R-:W-:Y:S01]  /*18600*/  IMAD.MOV.U32 R145, RZ, RZ, R65 ;  /* 0x000000ffff917224 */ /* 0x000fe200078e0041 */
[----:B------:R-:W-:Y:S01]  /*18610*/  LDSM.16.MT88.4 R136, [R222+0x9c00] ;  /* 0x009c0000de88783b */ /* 0x000fe20000004200 */
[-C--:B--2---:R-:W-:Y:S03]  /*18620*/  HMMA.16816.F32.BF16 R52, R176, R112.reuse, R52 ;  /* 0x00000070b034723c */ /* 0x084fe60000041834 */
[C---:B------:R-:W-:Y:S01]  /*18630*/  FMUL.FTZ R65, R101.reuse, R169 ;  /* 0x000000a965417220 */ /* 0x040fe20000410000 */
[----:B------:R-:W-:Y:S02]  /*18640*/  IMAD.MOV.U32 R147, RZ, RZ, R64 ;  /* 0x000000ffff937224 */ /* 0x000fe400078e0040 */
[----:B------:R-:W-:Y:S01]  /*18650*/  FMUL.FTZ R64, R101, R168 ;  /* 0x000000a865407220 */ /* 0x000fe20000410000 */
[C---:B------:R-:W-:Y:S04]  /*18660*/  HMMA.16816.F32.BF16 R56, R180.reuse, R112, R56 ;  /* 0x00000070b438723c */ /* 0x040fe80000041838 */
[----:B-1----:R-:W-:Y:S02]  /*18670*/  FFMA.FTZ R3, R205, UR4, -R111 ;  /* 0x00000004cd037c23 */ /* 0x002fe4000801086f */
[-C--:B------:R-:W-:Y:S02]  /*18680*/  HMMA.16816.F32.BF16 R60, R180, R114.reuse, R60 ;  /* 0x00000072b43c723c */ /* 0x080fe4000004183c */
[----:B------:R1:W-:Y:S03]  /*18690*/  MUFU.EX2 R216, R3 ;  /* 0x0000000300d87308 */ /* 0x0003e60000000800 */
[----:B------:R-:W-:Y:S02]  /*186a0*/  IMAD.MOV.U32 R144, RZ, RZ, R67 ;  /* 0x000000ffff907224 */ /* 0x000fe400078e0043 */
[----:B------:R-:W-:Y:S01]  /*186b0*/  FMUL.FTZ R67, R100, R171 ;  /* 0x000000ab64437220 */ /* 0x000fe20000410000 */
[C---:B------:R-:W-:Y:S01]  /*186c0*/  FMUL.FTZ R72, R2.reuse, R72 ;  /* 0x0000004802487220 */ /* 0x040fe20000410000 */
[----:B------:R-:W-:Y:S02]  /*186d0*/  LDSM.16.MT88.4 R168, [R222+0xac00] ;  /* 0x00ac0000dea8783b */ /* 0x000fe40000004200 */
[----:B------:R-:W-:Y:S01]  /*186e0*/  FMUL.FTZ R73, R2, R73 ;  /* 0x0000004902497220 */ /* 0x000fe20000410000 */
[C---:B------:R-:W-:Y:S02]  /*186f0*/  FMUL.FTZ R74, R0.reuse, R74 ;  /* 0x0000004a004a7220 */ /* 0x040fe40000410000 */
[C---:B------:R-:W-:Y:S03]  /*18700*/  HMMA.16816.F32.BF16 R64, R176.reuse, R114, R64 ;  /* 0x00000072b040723c */ /* 0x040fe60000041840 */
[----:B------:R-:W2:Y:S01]  /*18710*/  LDSM.16.MT88.4 R112, [R222+0xb000] ;  /* 0x00b00000de70783b */ /* 0x000ea20000004200 */
[----:B------:R-:W-:Y:S01]  /*18720*/  FMUL.FTZ R75, R0, R75 ;  /* 0x0000004b004b7220 */ /* 0x000fe20000410000 */
[C---:B------:R-:W-:Y:S01]  /*18730*/  FMUL.FTZ R76, R2.reuse, R76 ;  /* 0x0000004c024c7220 */ /* 0x040fe20000410000 */
[-C--:B------:R-:W-:Y:S05]  /*18740*/  HMMA.16816.F32.BF16 R68, R176, R116.reuse, R68 ;  /* 0x00000074b044723c */ /* 0x080fea0000041844 */
[--C-:B-1----:R-:W-:Y:S01]  /*18750*/  FFMA.FTZ R3, R191, UR4, -R111.reuse ;  /* 0x00000004bf037c23 */ /* 0x102fe2000801086f */
[C---:B------:R-:W-:Y:S03]  /*18760*/  HMMA.16816.F32.BF16 R72, R180.reuse, R116, R72 ;  /* 0x00000074b448723c */ /* 0x040fe60000041848 */
[----:B------:R1:W-:Y:S02]  /*18770*/  MUFU.EX2 R215, R3 ;  /* 0x0000000300d77308 */ /* 0x0003e40000000800 */
[----:B------:R-:W-:Y:S01]  /*18780*/  FMUL.FTZ R77, R2, R77 ;  /* 0x0000004d024d7220 */ /* 0x000fe20000410000 */
[C---:B------:R-:W-:Y:S01]  /*18790*/  FMUL.FTZ R78, R0.reuse, R78 ;  /* 0x0000004e004e7220 */ /* 0x040fe20000410000 */
[----:B------:R-:W-:Y:S01]  /*187a0*/  FMUL.FTZ R79, R0, R79 ;  /* 0x0000004f004f7220 */ /* 0x000fe20000410000 */
[C---:B------:R-:W-:Y:S03]  /*187b0*/  FMUL.FTZ R81, R101.reuse, R81 ;  /* 0x0000005165517220 */ /* 0x040fe60000410000 */
[C---:B------:R-:W-:Y:S01]  /*187c0*/  FMUL.FTZ R84, R101.reuse, R84 ;  /* 0x0000005465547220 */ /* 0x040fe20000410000 */
[C---:B------:R-:W-:Y:S01]  /*187d0*/  FMUL.FTZ R85, R101.reuse, R85 ;  /* 0x0000005565557220 */ /* 0x040fe20000410000 */
[----:B------:R-:W-:Y:S01]  /*187e0*/  FMUL.FTZ R96, R101, R96 ;  /* 0x0000006065607220 */ /* 0x000fe20000410000 */
[-C--:B------:R-:W-:Y:S03]  /*187f0*/  HMMA.16816.F32.BF16 R76, R180, R118.reuse, R76 ;  /* 0x00000076b44c723c */ /* 0x080fe6000004184c */
[----:B------:R-:W-:Y:S01]  /*18800*/  FFMA.FTZ R106, R189, UR4, -R111 ;  /* 0x00000004bd6a7c23 */ /* 0x000fe2000801086f */
[----:B------:R-:W-:Y:S01]  /*18810*/  FMUL.FTZ R97, R101, R97 ;  /* 0x0000006165617220 */ /* 0x000fe20000410000 */
[----:B------:R-:W-:Y:S01]  /*18820*/  IMAD.MOV.U32 R107, RZ, RZ, R217 ;  /* 0x000000ffff6b7224 */ /* 0x000fe200078e00d9 */
[C---:B------:R-:W-:Y:S01]  /*18830*/  HMMA.16816.F32.BF16 R80, R176.reuse, R118, R80 ;  /* 0x00000076b050723c */ /* 0x040fe20000041850 */
[----:B------:R-:W5:Y:S01]  /*18840*/  LDSM.16.MT88.4 R116, [R220+0x9400] ;  /* 0x00940000dc74783b */ /* 0x000f620000004200 */
[----:B------:R2:W2:Y:S03]  /*18850*/  MUFU.EX2 R217, R106 ;  /* 0x0000006a00d97308 */ /* 0x0004a60000000800 */
[----:B-1----:R-:W-:Y:S01]  /*18860*/  FFMA.FTZ R3, R193, UR4, -R111 ;  /* 0x00000004c1037c23 */ /* 0x002fe2000801086f */
[C---:B------:R-:W-:Y:S01]  /*18870*/  FMUL.FTZ R88, R2.reuse, R88 ;  /* 0x0000005802587220 */ /* 0x040fe20000410000 */
[----:B------:R-:W-:Y:S01]  /*18880*/  FMUL.FTZ R89, R2, R89 ;  /* 0x0000005902597220 */ /* 0x000fe20000410000 */
[C---:B------:R-:W-:Y:S04]  /*18890*/  FMUL.FTZ R90, R0.reuse, R90 ;  /* 0x0000005a005a7220 */ /* 0x040fe80000410000 */
[----:B------:R1:W5:Y:S01]  /*188a0*/  MUFU.EX2 R214, R3 ;  /* 0x0000000300d67308 */ /* 0x0003620000000800 */
[-C--:B--2---:R-:W-:Y:S03]  /*188b0*/  HMMA.16816.F32.BF16 R84, R176, R112.reuse, R84 ;  /* 0x00000070b054723c */ /* 0x084fe60000041854 */
[----:B------:R-:W-:Y:S01]  /*188c0*/  FMUL.FTZ R91, R0, R91 ;  /* 0x0000005b005b7220 */ /* 0x000fe20000410000 */
[C---:B------:R-:W-:Y:S01]  /*188d0*/  FMUL.FTZ R92, R2.reuse, R92 ;  /* 0x0000005c025c7220 */ /* 0x040fe20000410000 */
[----:B------:R-:W-:Y:S01]  /*188e0*/  FMUL.FTZ R93, R2, R93 ;  /* 0x0000005d025d7220 */ /* 0x000fe20000410000 */
[C---:B------:R-:W-:Y:S01]  /*188f0*/  FMUL.FTZ R94, R0.reuse, R94 ;  /* 0x0000005e005e7220 */ /* 0x040fe20000410000 */
[----:B------:R-:W-:Y:S01]  /*18900*/  FMUL.FTZ R95, R0, R95 ;  /* 0x0000005f005f7220 */ /* 0x000fe20000410000 */
[--C-:B------:R-:W-:Y:S02]  /*18910*/  FFMA.FTZ R106, R190, UR4, -R184.reuse ;  /* 0x00000004be6a7c23 */ /* 0x100fe400080108b8 */
[C---:B------:R-:W-:Y:S02]  /*18920*/  HMMA.16816.F32.BF16 R88, R180.reuse, R112, R88 ;  /* 0x00000070b458723c */ /* 0x040fe40000041858 */
[----:B------:R-:W-:Y:S02]  /*18930*/  MUFU.EX2 R211, R106 ;  /* 0x0000006a00d37308 */ /* 0x000fe40000000800 */
[----:B------:R-:W-:Y:S01]  /*18940*/  F2FP.BF16.F32.PACK_AB R120, R217, R216 ;  /* 0x000000d8d978723e */ /* 0x000fe200000010ff */
[----:B------:R-:W-:Y:S01]  /*18950*/  IMAD.MOV.U32 R162, RZ, RZ, R143 ;  /* 0x000000ffffa27224 */ /* 0x000fe200078e008f */
[-C--:B------:R-:W-:Y:S05]  /*18960*/  HMMA.16816.F32.BF16 R92, R180, R114.reuse, R92 ;  /* 0x00000072b45c723c */ /* 0x080fea000004185c */
[----:B-1----:R-:W-:Y:S01]  /*18970*/  FFMA.FTZ R3, R208, UR4, -R184 ;  /* 0x00000004d0037c23 */ /* 0x002fe200080108b8 */
[----:B------:R-:W-:Y:S03]  /*18980*/  HMMA.16816.F32.BF16 R96, R176, R114, R96 ;  /* 0x00000072b060723c */ /* 0x000fe60000041860 */
[----:B------:R1:W-:Y:S02]  /*18990*/  MUFU.EX2 R213, R3 ;  /* 0x0000000300d57308 */ /* 0x0003e40000000800 */
[----:B------:R-:W-:Y:S01]  /*189a0*/  F2FP.BF16.F32.PACK_AB R112, R243, R244 ;  /* 0x000000f4f370723e */ /* 0x000fe200000010ff */
[----:B------:R-:W-:Y:S01]  /*189b0*/  IMAD.MOV.U32 R172, RZ, RZ, R148 ;  /* 0x000000ffffac7224 */ /* 0x000fe200078e0094 */
[----:B------:R-:W-:Y:S04]  /*189c0*/  F2FP.BF16.F32.PACK_AB R113, R241, R242 ;  /* 0x000000f2f171723e */ /* 0x000fe800000010ff */
[----:B------:R-:W-:Y:S02]  /*189d0*/  F2FP.BF16.F32.PACK_AB R114, R239, R240 ;  /* 0x000000f0ef72723e */ /* 0x000fe400000010ff */
[----:B------:R-:W-:Y:S02]  /*189e0*/  F2FP.BF16.F32.PACK_AB R115, R219, R218 ;  /* 0x000000dadb73723e */ /* 0x000fe400000010ff */
[----:B-----5:R-:W-:Y:S05]  /*189f0*/  F2FP.BF16.F32.PACK_AB R122, R214, R215 ;  /* 0x000000d7d67a723e */ /* 0x020fea00000010ff */
[-C--:B------:R-:W-:Y:S05]  /*18a00*/  HMMA.16816.F32.BF16 R4, R112, R116.reuse, R4 ;  /* 0x000000747004723c */ /* 0x080fea0000041804 */
[--C-:B-1----:R-:W-:Y:S04]  /*18a10*/  FFMA.FTZ R3, R209, UR4, -R184.reuse ;  /* 0x00000004d1037c23 */ /* 0x102fe800080108b8 */
[----:B------:R1:W2:Y:S02]  /*18a20*/  MUFU.EX2 R212, R3 ;  /* 0x0000000300d47308 */ /* 0x0002a40000000800 */
[----:B-1----:R-:W-:Y:S01]  /*18a30*/  FFMA.FTZ R3, R192, UR4, -R184 ;  /* 0x00000004c0037c23 */ /* 0x002fe200080108b8 */
[----:B--2---:R-:W-:Y:S07]  /*18a40*/  F2FP.BF16.F32.PACK_AB R121, R212, R213 ;  /* 0x000000d5d479723e */ /* 0x004fee00000010ff */
        /* <DEDUP_REMOVED lines=10> */
[----:B------:R1:W5:Y:S03]  /*18af0*/  MUFU.EX2 R209, R3 ;  /* 0x0000000300d17308 */ /* 0x0003660000000800 */
        /* <DEDUP_REMOVED lines=17> */
[----:B------:R-:W4:Y:S04]  /*18c10*/  LDSM.16.MT88.4 R116, [R220+0x9800] ;  /* 0x00980000dc74783b */ /* 0x000f280000004200 */
[--C-:B-1----:R-:W-:Y:S01]  /*18c20*/  FFMA.FTZ R3, R206, UR4, -R109.reuse ;  /* 0x00000004ce037c23 */ /* 0x102fe2000801086d */
[-C--:B---3--:R-:W-:Y:S03]  /*18c30*/  HMMA.16816.F32.BF16 R68, R112, R124.reuse, R68 ;  /* 0x0000007c7044723c */ /* 0x088fe60000041844 */
[----:B------:R1:W-:Y:S03]  /*18c40*/  MUFU.EX2 R206, R3 ;  /* 0x0000000300ce7308 */ /* 0x0003e60000000800 */
[C---:B------:R-:W-:Y:S06]  /*18c50*/  HMMA.16816.F32.BF16 R72, R120.reuse, R124, R72 ;  /* 0x0000007c7848723c */ /* 0x040fec0000041848 */
[-C--:B------:R-:W-:Y:S06]  /*18c60*/  HMMA.16816.F32.BF16 R76, R120, R126.reuse, R76 ;  /* 0x0000007e784c723c */ /* 0x080fec000004184c */
[C---:B------:R-:W-:Y:S01]  /*18c70*/  HMMA.16816.F32.BF16 R80, R112.reuse, R126, R80 ;  /* 0x0000007e7050723c */ /* 0x040fe20000041850 */
[----:B------:R-:W3:Y:S04]  /*18c80*/  LDSM.16.MT88.4 R124, [R222+0x9800] ;  /* 0x00980000de7c783b */ /* 0x000ee80000004200 */
[----:B-1----:R-:W-:Y:S01]  /*18c90*/  FFMA.FTZ R3, R207, UR4, -R109 ;  /* 0x00000004cf037c23 */ /* 0x002fe2000801086d */
[-C--:B-----5:R-:W-:Y:S03]  /*18ca0*/  HMMA.16816.F32.BF16 R84, R112, R128.reuse, R84 ;  /* 0x000000807054723c */ /* 0x0a0fe60000041854 */
[----:B------:R1:W5:Y:S03]  /*18cb0*/  MUFU.EX2 R207, R3 ;  /* 0x0000000300cf7308 */ /* 0x0003660000000800 */
[C---:B------:R-:W-:Y:S06]  /*18cc0*/  HMMA.16816.F32.BF16 R88, R120.reuse, R128, R88 ;  /* 0x000000807858723c */ /* 0x040fec0000041858 */
[-C--:B------:R-:W-:Y:S06]  /*18cd0*/  HMMA.16816.F32.BF16 R92, R120, R130.reuse, R92 ;  /* 0x00000082785c723c */ /* 0x080fec000004185c */
[----:B------:R-:W-:Y:S01]  /*18ce0*/  HMMA.16816.F32.BF16 R96, R112, R130, R96 ;  /* 0x000000827060723c */ /* 0x000fe20000041860 */
[----:B------:R-:W3:Y:S04]  /*18cf0*/  LDSM.16.MT88.4 R128, [R220+0xa800] ;  /* 0x00a80000dc80783b */ /* 0x000ee80000004200 */
[----:B-1----:R-:W-:Y:S01]  /*18d00*/  FFMA.FTZ R3, R159, UR4, -R110 ;  /* 0x000000049f037c23 */ /* 0x002fe2000801086e */
[----:B------:R-:W-:Y:S01]  /*18d10*/  IMAD.MOV.U32 R159, RZ, RZ, R157 ;  /* 0x000000ffff9f7224 */ /* 0x000fe200078e009d */
[----:B------:R-:W-:Y:S01]  /*18d20*/  F2FP.BF16.F32.PACK_AB R112, R209, R208 ;  /* 0x000000d0d170723e */ /* 0x000fe200000010ff */
[----:B------:R-:W-:Y:S01]  /*18d30*/  IMAD.MOV.U32 R157, RZ, RZ, R156 ;  /* 0x000000ffff9d7224 */ /* 0x000fe200078e009c */
[----:B------:R1:W-:Y:S02]  /*18d40*/  MUFU.EX2 R202, R3 ;  /* 0x0000000300ca7308 */ /* 0x0003e40000000800 */
[----:B------:R-:W-:Y:S01]  /*18d50*/  IMAD.MOV.U32 R156, RZ, RZ, R146 ;  /* 0x000000ffff9c7224 */ /* 0x000fe200078e0092 */
[----:B--2---:R-:W-:Y:S01]  /*18d60*/  F2FP.BF16.F32.PACK_AB R113, R205, R204 ;  /* 0x000000cccd71723e */ /* 0x004fe200000010ff */
[----:B------:R-:W-:Y:S01]  /*18d70*/  IMAD.MOV.U32 R146, RZ, RZ, R151 ;  /* 0x000000ffff927224 */ /* 0x000fe200078e0097 */
[----:B-----5:R-:W-:Y:S01]  /*18d80*/  F2FP.BF16.F32.PACK_AB R114, R207, R206 ;  /* 0x000000cecf72723e */ /* 0x020fe200000010ff */
[----:B------:R-:W-:Y:S02]  /*18d90*/  IMAD.MOV.U32 R151, RZ, RZ, R203 ;  /* 0x000000ffff977224 */ /* 0x000fe400078e00cb */
[----:B-1----:R-:W-:Y:S01]  /*18da0*/  FFMA.FTZ R3, R158, UR4, -R110 ;  /* 0x000000049e037c23 */ /* 0x002fe2000801086e */
[----:B------:R-:W-:Y:S03]  /*18db0*/  MOV R158, R198 ;  /* 0x000000c6009e7202 */ /* 0x000fe60000000f00 */
[----:B------:R1:W2:Y:S02]  /*18dc0*/  MUFU.EX2 R203, R3 ;  /* 0x0000000300cb7308 */ /* 0x0002a40000000800 */
[--C-:B-1----:R-:W-:Y:S01]  /*18dd0*/  FFMA.FTZ R3, R199, UR4, -R111.reuse ;  /* 0x00000004c7037c23 */ /* 0x102fe2000801086f */
[----:B--2---:R-:W-:Y:S07]  /*18de0*/  F2FP.BF16.F32.PACK_AB R115, R203, R202 ;  /* 0x000000cacb73723e */ /* 0x004fee00000010ff */
[----:B------:R1:W-:Y:S01]  /*18df0*/  MUFU.EX2 R200, R3 ;  /* 0x0000000300c87308 */ /* 0x0003e20000000800 */
[-C--:B----4-:R-:W-:Y:S03]  /*18e00*/  HMMA.16816.F32.BF16 R4, R112, R116.reuse, R4 ;  /* 0x000000747004723c */ /* 0x090fe60000041804 */
[--C-:B-1----:R-:W-:Y:S06]  /*18e10*/  FFMA.FTZ R3, R201, UR4, -R111.reuse ;  /* 0x00000004c9037c23 */ /* 0x102fec000801086f */
[----:B------:R1:W2:Y:S02]  /*18e20*/  MUFU.EX2 R198, R3 ;  /* 0x0000000300c67308 */ /* 0x0002a40000000800 */
[--C-:B-1----:R-:W-:Y:S01]  /*18e30*/  FFMA.FTZ R3, R249, UR4, -R111.reuse ;  /* 0x00000004f9037c23 */ /* 0x102fe2000801086f */
[----:B--2---:R-:W-:Y:S07]  /*18e40*/  F2FP.BF16.F32.PACK_AB R120, R198, R200 ;  /* 0x000000c8c678723e */ /* 0x004fee00000010ff */
[----:B------:R1:W-:Y:S02]  /*18e50*/  MUFU.EX2 R199, R3 ;  /* 0x0000000300c77308 */ /* 0x0003e40000000800 */
[----:B-1----:R-:W-:Y:S08]  /*18e60*/  FFMA.FTZ R3, R159, UR4, -R111 ;  /* 0x000000049f037c23 */ /* 0x002ff0000801086f */
[----:B------:R1:W2:Y:S02]  /*18e70*/  MUFU.EX2 R201, R3 ;  /* 0x0000000300c97308 */ /* 0x0002a40000000800 */
[--C-:B-1----:R-:W-:Y:S01]  /*18e80*/  FFMA.FTZ R3, R158, UR4, -R184.reuse ;  /* 0x000000049e037c23 */ /* 0x102fe200080108b8 */
[----:B--2---:R-:W-:Y:S07]  /*18e90*/  F2FP.BF16.F32.PACK_AB R122, R201, R199 ;  /* 0x000000c7c97a723e */ /* 0x004fee00000010ff */
[----:B------:R1:W-:Y:S02]  /*18ea0*/  MUFU.EX2 R196, R3 ;  /* 0x0000000300c47308 */ /* 0x0003e40000000800 */
[--C-:B-1----:R-:W-:Y:S08]  /*18eb0*/  FFMA.FTZ R3, R157, UR4, -R184.reuse ;  /* 0x000000049d037c23 */ /* 0x102ff000080108b8 */
[----:B------:R1:W2:Y:S02]  /*18ec0*/  MUFU.EX2 R197, R3 ;  /* 0x0000000300c57308 */ /* 0x0002a40000000800 */
[--C-:B-1----:R-:W-:Y:S01]  /*18ed0*/  FFMA.FTZ R3, R188, UR4, -R184.reuse ;  /* 0x00000004bc037c23 */ /* 0x102fe200080108b8 */
[----:B--2---:R-:W-:Y:S07]  /*18ee0*/  F2FP.BF16.F32.PACK_AB R121, R197, R196 ;  /* 0x000000c4c579723e */ /* 0x004fee00000010ff */
[----:B------:R1:W-:Y:S02]  /*18ef0*/  MUFU.EX2 R195, R3 ;  /* 0x0000000300c37308 */ /* 0x0003e40000000800 */
[----:B-1----:R-:W-:Y:S01]  /*18f00*/  FFMA.FTZ R3, R156, UR4, -R184 ;  /* 0x000000049c037c23 */ /* 0x002fe200080108b8 */
[----:B------:R-:W-:Y:S02]  /*18f10*/  IMAD.MOV.U32 R156, RZ, RZ, R151 ;  /* 0x000000ffff9c7224 */ /* 0x000fe400078e0097 */
[----:B------:R-:W-:Y:S05]  /*18f20*/  IMAD.MOV.U32 R151, RZ, RZ, R134 ;  /* 0x000000ffff977224 */ /* 0x000fea00078e0086 */
        /* <DEDUP_REMOVED lines=8> */
[----:B-1----:R-:W-:Y:S01]  /*18fb0*/  FFMA.FTZ R3, R251, UR4, -R109 ;  /* 0x00000004fb037c23 */ /* 0x002fe2000801086d */
[-C--:B---3--:R-:W-:Y:S03]  /*18fc0*/  HMMA.16816.F32.BF16 R20, R112, R124.reuse, R20 ;  /* 0x0000007c7014723c */ /* 0x088fe60000041814 */
        /* <DEDUP_REMOVED lines=12> */
[----:B-1----:R-:W-:Y:S01]  /*19090*/  FFMA.FTZ R3, R147, UR4, -R110 ;  /* 0x0000000493037c23 */ /* 0x002fe2000801086e */
[-C--:B--2---:R-:W-:Y:S03]  /*190a0*/  HMMA.16816.F32.BF16 R52, R112, R116.reuse, R52 ;  /* 0x000000747034723c */ /* 0x084fe60000041834 */
[----:B------:R1:W2:Y:S02]  /*190b0*/  MUFU.EX2 R189, R3 ;  /* 0x0000000300bd7308 */ /* 0x0002a40000000800 */
[----:B------:R-:W-:Y:S01]  /*190c0*/  IMAD.MOV.U32 R147, RZ, RZ, R150 ;  /* 0x000000ffff937224 */ /* 0x000fe200078e0096 */
[C---:B------:R-:W-:Y:S05]  /*190d0*/  HMMA.16816.F32.BF16 R56, R120.reuse, R116, R56 ;  /* 0x000000747838723c */ /* 0x040fea0000041838 */
[----:B------:R-:W-:Y:S01]  /*190e0*/  IMAD.MOV.U32 R150, RZ, RZ, R133 ;  /* 0x000000ffff967224 */ /* 0x000fe200078e0085 */
[-C--:B------:R-:W-:Y:S05]  /*190f0*/  HMMA.16816.F32.BF16 R60, R120, R118.reuse, R60 ;  /* 0x00000076783c723c */ /* 0x080fea000004183c */
[----:B------:R-:W-:Y:S01]  /*19100*/  IMAD.MOV.U32 R249, RZ, RZ, R147 ;  /* 0x000000fffff97224 */ /* 0x000fe200078e0093 */
[C---:B------:R-:W-:Y:S05]  /*19110*/  HMMA.16816.F32.BF16 R64, R112.reuse, R118, R64 ;  /* 0x000000767040723c */ /* 0x040fea0000041840 */
[----:B-1----:R-:W-:Y:S01]  /*19120*/  FFMA.FTZ R3, R146, UR4, -R109 ;  /* 0x0000000492037c23 */ /* 0x002fe2000801086d */
[-C--:B---3--:R-:W-:Y:S03]  /*19130*/  HMMA.16816.F32.BF16 R68, R112, R124.reuse, R68 ;  /* 0x0000007c7044723c */ /* 0x088fe60000041844 */
[----:B------:R1:W-:Y:S02]  /*19140*/  MUFU.EX2 R190, R3 ;  /* 0x0000000300be7308 */ /* 0x0003e40000000800 */
[----:B------:R-:W-:Y:S01]  /*19150*/  IMAD.MOV.U32 R146, RZ, RZ, R149 ;  /* 0x000000ffff927224 */ /* 0x000fe200078e0095 */
[C---:B------:R-:W-:Y:S05]  /*19160*/  HMMA.16816.F32.BF16 R72, R120.reuse, R124, R72 ;  /* 0x0000007c7848723c */ /* 0x040fea0000041848 */
[----:B------:R-:W-:Y:S01]  /*19170*/  MOV R149, R185 ;  /* 0x000000b900957202 */ /* 0x000fe20000000f00 */
[-C--:B------:R-:W-:Y:S05]  /*19180*/  HMMA.16816.F32.BF16 R76, R120, R126.reuse, R76 ;  /* 0x0000007e784c723c */ /* 0x080fea000004184c */
[----:B------:R-:W-:Y:S01]  /*19190*/  FFMA.FTZ R109, R145, UR4, -R109 ;  /* 0x00000004916d7c23 */ /* 0x000fe2000801086d */
[C---:B------:R-:W-:Y:S03]  /*191a0*/  HMMA.16816.F32.BF16 R80, R112.reuse, R126, R80 ;  /* 0x0000007e7050723c */ /* 0x040fe60000041850 */
[----:B------:R-:W3:Y:S02]  /*191b0*/  MUFU.EX2 R188, R109 ;  /* 0x0000006d00bc7308 */ /* 0x000ee40000000800 */
[--C-:B-1----:R-:W-:Y:S01]  /*191c0*/  FFMA.FTZ R3, R187, UR4, -R110.reuse ;  /* 0x00000004bb037c23 */ /* 0x102fe2000801086e */
[-C--:B----4-:R-:W-:Y:S07]  /*191d0*/  HMMA.16816.F32.BF16 R84, R112, R128.reuse, R84 ;  /* 0x000000807054723c */ /* 0x090fee0000041854 */
[----:B------:R1:W-:Y:S01]  /*191e0*/  MUFU.EX2 R187, R3 ;  /* 0x0000000300bb7308 */ /* 0x0003e20000000800 */
[C---:B------:R-:W-:Y:S04]  /*191f0*/  HMMA.16816.F32.BF16 R88, R120.reuse, R128, R88 ;  /* 0x000000807858723c */ /* 0x040fe80000041858 */
[----:B------:R-:W-:Y:S02]  /*19200*/  FFMA.FTZ R110, R144, UR4, -R110 ;  /* 0x00000004906e7c23 */ /* 0x000fe4000801086e */
[-C--:B------:R-:W-:Y:S05]  /*19210*/  HMMA.16816.F32.BF16 R92, R120, R130.reuse, R92 ;  /* 0x00000082785c723c */ /* 0x080fea000004185c */
[----:B------:R-:W-:Y:S01]  /*19220*/  IMAD.MOV.U32 R144, RZ, RZ, R135 ;  /* 0x000000ffff907224 */ /* 0x000fe200078e0087 */
[----:B------:R-:W-:Y:S05]  /*19230*/  HMMA.16816.F32.BF16 R96, R112, R130, R96 ;  /* 0x000000827060723c */ /* 0x000fea0000041860 */
[----:B-1----:R-:W-:Y:S01]  /*19240*/  FFMA.FTZ R3, R246, UR4, -R111 ;  /* 0x00000004f6037c23 */ /* 0x002fe2000801086f */
[----:B------:R-:W-:Y:S01]  /*19250*/  IMAD.MOV.U32 R145, RZ, RZ, R186 ;  /* 0x000000ffff917224 */ /* 0x000fe200078e00ba */
[----:B--2---:R-:W-:Y:S01]  /*19260*/  F2FP.BF16.F32.PACK_AB R109, R189, R191 ;  /* 0x000000bfbd6d723e */ /* 0x004fe200000010ff */
[----:B------:R3:W-:Y:S03]  /*19270*/  MUFU.EX2 R186, R110 ;  /* 0x0000006e00ba7308 */ /* 0x0007e60000000800 */
[----:B------:R-:W-:Y:S02]  /*19280*/  IMAD.MOV.U32 R246, RZ, RZ, R151 ;  /* 0x000000fffff67224 */ /* 0x000fe400078e0097 */
[----:B------:R-:W-:Y:S02]  /*19290*/  IMAD.MOV.U32 R250, RZ, RZ, R146 ;  /* 0x000000fffffa7224 */ /* 0x000fe400078e0092 */
[----:B------:R-:W-:Y:S03]  /*192a0*/  IMAD.MOV.U32 R251, RZ, RZ, R145 ;  /* 0x000000fffffb7224 */ /* 0x000fe600078e0091 */
[----:B------:R1:W-:Y:S01]  /*192b0*/  MUFU.EX2 R183, R3 ;  /* 0x0000000300b77308 */ /* 0x0003e20000000800 */
[----:B------:R-:W-:Y:S01]  /*192c0*/  IMAD.MOV.U32 R252, RZ, RZ, R144 ;  /* 0x000000fffffc7224 */ /* 0x000fe200078e0090 */
[----:B---3--:R-:W-:Y:S01]  /*192d0*/  F2FP.BF16.F32.PACK_AB R110, R188, R190 ;  /* 0x000000bebc6e723e */ /* 0x008fe200000010ff */
[--C-:B-1----:R-:W-:Y:S01]  /*192e0*/  FFMA.FTZ R3, R245, UR4, -R111.reuse ;  /* 0x00000004f5037c23 */ /* 0x102fe2000801086f */
[----:B------:R-:W-:Y:S06]  /*192f0*/  IMAD.MOV.U32 R245, RZ, RZ, R150 ;  /* 0x000000fffff57224 */ /* 0x000fec00078e0096 */
[----:B------:R1:W2:Y:S02]  /*19300*/  MUFU.EX2 R185, R3 ;  /* 0x0000000300b97308 */ /* 0x0002a40000000800 */
[--C-:B-1----:R-:W-:Y:S01]  /*19310*/  FFMA.FTZ R3, R247, UR4, -R111.reuse ;  /* 0x00000004f7037c23 */ /* 0x102fe2000801086f */
[----:B------:R-:W-:Y:S01]  /*19320*/  FFMA.FTZ R111, R248, UR4, -R111 ;  /* 0x00000004f86f7c23 */ /* 0x000fe2000801086f */
[----:B--2---:R-:W-:Y:S01]  /*19330*/  F2FP.BF16.F32.PACK_AB R176, R185, R183 ;  /* 0x000000b7b9b0723e */ /* 0x004fe200000010ff */
[----:B------:R-:W-:Y:S05]  /*19340*/  IMAD.MOV.U32 R248, RZ, RZ, R142 ;  /* 0x000000fffff87224 */ /* 0x000fea00078e008e */
[----:B------:R1:W-:Y:S01]  /*19350*/  MUFU.EX2 R182, R3 ;  /* 0x0000000300b67308 */ /* 0x0003e20000000800 */
[----:B------:R-:W-:Y:S02]  /*19360*/  IMAD.MOV.U32 R247, RZ, RZ, R149 ;  /* 0x000000fffff77224 */ /* 0x000fe400078e0095 */
[----:B------:R-:W-:Y:S04]  /*19370*/  FFMA.FTZ R2, R2, R163, R248 ;  /* 0x000000a302027223 */ /* 0x000fe800000100f8 */
[----:B------:R-:W-:Y:S03]  /*19380*/  FADD.FTZ R2, R174, R2 ;  /* 0x00000002ae027221 */ /* 0x000fe60000010000 */
[----:B------:R2:W3:Y:S01]  /*19390*/  MUFU.EX2 R181, R111 ;  /* 0x0000006f00b57308 */ /* 0x0004e20000000800 */
[----:B------:R-:W-:Y:S01]  /*193a0*/  FADD.FTZ R2, R245, R2 ;  /* 0x00000002f5027221 */ /* 0x000fe20000010000 */
[--C-:B-1----:R-:W-:Y:S08]  /*193b0*/  FFMA.FTZ R3, R107, UR4, -R184.reuse ;  /* 0x000000046b037c23 */ /* 0x102ff000080108b8 */
[----:B------:R1:W-:Y:S01]  /*193c0*/  MUFU.EX2 R107, R3 ;  /* 0x00000003006b7308 */ /* 0x0003e20000000800 */
[----:B--2---:R-:W-:Y:S02]  /*193d0*/  F2FP.BF16.F32.PACK_AB R111, R186, R187 ;  /* 0x000000bbba6f723e */ /* 0x004fe400000010ff */
[----:B---3--:R-:W-:Y:S01]  /*193e0*/  F2FP.BF16.F32.PACK_AB R178, R181, R182 ;  /* 0x000000b6b5b2723e */ /* 0x008fe200000010ff */
[--C-:B-1----:R-:W-:Y:S02]  /*193f0*/  FFMA.FTZ R3, R132, UR4, -R184.reuse ;  /* 0x0000000484037c23 */ /* 0x102fe400080108b8 */
[----:B------:R-:W1:Y:S04]  /*19400*/  LDSM.16.MT88.4 R132, [R220+0x9c00] ;  /* 0x009c0000dc84783b */ /* 0x000e680000004200 */
[----:B------:R2:W3:Y:S02]  /*19410*/  MUFU.EX2 R180, R3 ;  /* 0x0000000300b47308 */ /* 0x0004e40000000800 */
[--C-:B--2---:R-:W-:Y:S01]  /*19420*/  FFMA.FTZ R3, R156, UR4, -R184.reuse ;  /* 0x000000049c037c23 */ /* 0x104fe200080108b8 */
[----:B------:R-:W-:Y:S01]  /*19430*/  FFMA.FTZ R184, R108, UR4, -R184 ;  /* 0x000000046cb87c23 */ /* 0x000fe200080108b8 */
[----:B------:R-:W-:Y:S06]  /*19440*/  F2FP.BF16.F32.PACK_AB R108, R193, R192 ;  /* 0x000000c0c16c723e */ /* 0x000fec00000010ff */
[----:B------:R2:W-:Y:S01]  /*19450*/  MUFU.EX2 R106, R3 ;  /* 0x00000003006a7308 */ /* 0x0005e20000000800 */
[----:B---3--:R-:W-:Y:S09]  /*19460*/  F2FP.BF16.F32.PACK_AB R177, R180, R107 ;  /* 0x0000006bb4b1723e */ /* 0x008ff200000010ff */
[----:B------:R-:W3:Y:S01]  /*19470*/  MUFU.EX2 R184, R184 ;  /* 0x000000b800b87308 */ /* 0x000ee20000000800 */
[-C--:B-1----:R-:W-:Y:S01]  /*19480*/  HMMA.16816.F32.BF16 R116, R108, R132.reuse, R4 ;  /* 0x000000846c74723c */ /* 0x082fe20000041804 */
[----:B--2---:R-:W2:Y:S04]  /*19490*/  LDL.LU R3, [R1+0xc] ;  /* 0x00000c0001037983 */ /* 0x004ea80000300800 */
[----:B------:R-:W1:Y:S01]  /*194a0*/  LDSM.16.MT88.4 R4, [R220+0xbc00] ;  /* 0x00bc0000dc04783b */ /* 0x000e620000004200 */
[----:B---3--:R-:W-:Y:S07]  /*194b0*/  F2FP.BF16.F32.PACK_AB R179, R184, R106 ;  /* 0x0000006ab8b3723e */ /* 0x008fee00000010ff */
[C---:B------:R-:W-:Y:S01]  /*194c0*/  HMMA.16816.F32.BF16 R112, R176.reuse, R132, R8 ;  /* 0x00000084b070723c */ /* 0x040fe20000041808 */
[----:B------:R-:W3:Y:S05]  /*194d0*/  LDL.LU R10, [R1+0x10] ;  /* 0x00001000010a7983 */ /* 0x000eea0000300800 */
[-C--:B------:R-:W-:Y:S05]  /*194e0*/  HMMA.16816.F32.BF16 R120, R176, R134.reuse, R12 ;  /* 0x00000086b078723c */ /* 0x080fea000004180c */
[----:B------:R-:W-:Y:S01]  /*194f0*/  IMAD.MOV.U32 R9, RZ, RZ, R141 ;  /* 0x000000ffff097224 */ /* 0x000fe200078e008d */
[C---:B------:R-:W-:Y:S05]  /*19500*/  HMMA.16816.F32.BF16 R124, R108.reuse, R134, R16 ;  /* 0x000000866c7c723c */ /* 0x040fea0000041810 */
[----:B------:R-:W-:Y:S01]  /*19510*/  IMAD.MOV.U32 R11, RZ, RZ, R140 ;  /* 0x000000ffff0b7224 */ /* 0x000fe200078e008c */
        /* <DEDUP_REMOVED lines=9> */
[----:B--2---:R-:W-:Y:S01]  /*195b0*/  FFMA.FTZ R100, R100, R3, R11 ;  /* 0x0000000364647223 */ /* 0x004fe2000001000b */
[----:B------:R-:W-:Y:S05]  /*195c0*/  FFMA.FTZ R3, R0, R161, R162 ;  /* 0x000000a100037223 */ /* 0x000fea00000100a2 */
[----:B------:R-:W-:Y:S01]  /*195d0*/  FADD.FTZ R0, R175, R100 ;  /* 0x00000064af007221 */ /* 0x000fe20000010000 */
[----:B------:R-:W-:Y:S01]  /*195e0*/  FADD.FTZ R3, R173, R3 ;  /* 0x00000003ad037221 */ /* 0x000fe20000010000 */
[----:B------:R-:W-:Y:S02]  /*195f0*/  IMAD.MOV.U32 R100, RZ, RZ, R104 ;  /* 0x000000ffff647224 */ /* 0x000fe400078e0068 */
[----:B------:R-:W-:Y:S01]  /*19600*/  FADD.FTZ R0, R247, R0 ;  /* 0x00000000f7007221 */ /* 0x000fe20000010000 */
[----:B------:R-:W-:Y:S03]  /*19610*/  FADD.FTZ R3, R246, R3 ;  /* 0x00000003f6037221 */ /* 0x000fe60000010000 */
[----:B------:R-:W-:Y:S01]  /*19620*/  FADD.FTZ R12, R251, R0 ;  /* 0x00000000fb0c7221 */ /* 0x000fe20000010000 */
[----:B------:R-:W-:Y:S01]  /*19630*/  FADD.FTZ R0, R250, R2 ;  /* 0x00000002fa007221 */ /* 0x000fe20000010000 */
[----:B------:R-:W-:Y:S01]  /*19640*/  FADD.FTZ R2, R249, R3 ;  /* 0x00000003f9027221 */ /* 0x000fe20000010000 */
[----:B---3--:R-:W-:Y:S01]  /*19650*/  FFMA.FTZ R101, R101, R10, R9 ;  /* 0x0000000a65657223 */ /* 0x008fe20000010009 */
[----:B------:R-:W-:Y:S01]  /*19660*/  FADD.FTZ R12, R242, R12 ;  /* 0x0000000cf20c7221 */ /* 0x000fe20000010000 */
[----:B------:R-:W-:Y:S01]  /*19670*/  FADD.FTZ R3, R216, R0 ;  /* 0x00000000d8037221 */ /* 0x000fe20000010000 */
[----:B------:R-:W-:Y:S01]  /*19680*/  FADD.FTZ R0, R213, R2 ;  /* 0x00000002d5007221 */ /* 0x000fe20000010000 */
[----:B------:R-:W-:Y:S01]  /*19690*/  FADD.FTZ R13, R160, R101 ;  /* 0x00000065a00d7221 */ /* 0x000fe20000010000 */
[----:B------:R-:W2:Y:S01]  /*196a0*/  LDSM.16.MT88.4 R8, [R222+0xbc00] ;  /* 0x00bc0000de08783b */ /* 0x000ea20000004200 */
[C---:B------:R-:W-:Y:S04]  /*196b0*/  HMMA.16816.F32.BF16 R160, R176.reuse, R168, R56 ;  /* 0x000000a8b0a0723c */ /* 0x040fe80000041838 */
[----:B------:R-:W-:Y:S01]  /*196c0*/  FADD.FTZ R13, R172, R13 ;  /* 0x0000000dac0d7221 */ /* 0x000fe20000010000 */
        /* <DEDUP_REMOVED lines=17> */
[-C--:B--2---:R-:W-:Y:S05]  /*197e0*/  HMMA.16816.F32.BF16 R84, R108, R8.reuse, R84 ;  /* 0x000000086c54723c */ /* 0x084fea0000041854 */
        /* <DEDUP_REMOVED lines=30> */
[----:B------:R-:W-:Y:S02]  /*199d0*/  IMAD.MOV.U32 R107, RZ, RZ, R102 ;  /* 0x000000ffff6b7224 */ /* 0x000fe400078e0066 */
[----:B------:R-:W-:Y:S01]  /*199e0*/  FADD.FTZ R0, R180, R3 ;  /* 0x00000003b4007221 */ /* 0x000fe20000010000 */
[----:B------:R-:W-:Y:S01]  /*199f0*/  FADD.FTZ R3, R187, R5 ;  /* 0x00000005bb037221 */ /* 0x000fe20000010000 */
[----:B------:R-:W-:Y:S01]  /*19a00*/  FADD.FTZ R4, R188, R4 ;  /* 0x00000004bc047221 */ /* 0x000fe20000010000 */
[----:B------:R-:W-:Y:S01]  /*19a10*/  FADD.FTZ R2, R182, R2 ;  /* 0x00000002b6027221 */ /* 0x000fe20000010000 */
[----:B------:R-:W-:Y:S01]  /*19a20*/  FADD.FTZ R0, R106, R0 ;  /* 0x000000006a007221 */ /* 0x000fe20000010000 */
[----:B------:R-:W-:Y:S01]  /*19a30*/  FADD.FTZ R3, R186, R3 ;  /* 0x00000003ba037221 */ /* 0x000fe20000010000 */
[----:B------:R-:W-:Y:S01]  /*19a40*/  IMAD.MOV.U32 R106, RZ, RZ, R103 ;  /* 0x000000ffff6a7224 */ /* 0x000fe200078e0067 */
[----:B------:R-:W-:Y:S01]  /*19a50*/  STL [R1+0x10], R4 ;  /* 0x0000100401007387 */ /* 0x000fe20000100800 */
[----:B------:R-:W-:Y:S01]  /*19a60*/  FADD.FTZ R2, R181, R2 ;  /* 0x00000002b5027221 */ /* 0x000fe20000010000 */
[----:B------:R-:W-:Y:S02]  /*19a70*/  FADD.FTZ R0, R184, R0 ;  /* 0x00000000b8007221 */ /* 0x000fe40000010000 */
[----:B------:R1:W-:Y:S04]  /*19a80*/  STL [R1+0xc], R3 ;  /* 0x00000c0301007387 */ /* 0x0003e80000100800 */
[----:B------:R2:W-:Y:S04]  /*19a90*/  STL [R1+0x8], R2 ;  /* 0x0000080201007387 */ /* 0x0005e80000100800 */
[----:B------:R2:W-:Y:S01]  /*19aa0*/  STL [R1+0x14], R0 ;  /* 0x0000140001007387 */ /* 0x0005e20000100800 */
[----:B-1----:R-:W-:Y:S01]  /*19ab0*/  IMAD.MOV.U32 R3, RZ, RZ, R105 ;  /* 0x000000ffff037224 */ /* 0x002fe200078e0069 */
[----:B------:R-:W-:Y:S06]  /*19ac0*/  @P0 BRA `(.L_x_293) ;  /* 0xffffffac006c0947 */ /* 0x000fec000383ffff */
.L_x_292:
[----:B------:R-:W3:Y:S04]  /*19ad0*/  LDL.LU R8, [R1+0x10] ;  /* 0x0000100001087983 */ /* 0x000ee80000300800 */
[----:B------:R-:W4:Y:S04]  /*19ae0*/  LDL.LU R7, [R1+0xc] ;  /* 0x00000c0001077983 */ /* 0x000f280000300800 */
[----:B------:R-:W5:Y:S04]  /*19af0*/  LDL.LU R6, [R1+0x8] ;  /* 0x0000080001067983 */ /* 0x000f680000300800 */
[----:B--2---:R-:W2:Y:S01]  /*19b00*/  LDL.LU R0, [R1+0x14] ;  /* 0x0000140001007983 */ /* 0x004ea20000300800 */
        /* <DEDUP_REMOVED lines=10> */
[----:B------:R-:W-:Y:S02]  /*19bb0*/  @UP0 UIMAD.WIDE.U32 UR12, UR15, UR6, URZ ;  /* 0x000000060f0c02a5 */ /* 0x000fe4000f8e003f */
[----:B-1----:R-:W-:Y:S02]  /*19bc0*/  UIMAD UR4, UR8, -0x80, UR17 ;  /* 0xffffff80080478a4 */ /* 0x002fe4000f8e0211 */
[----:B------:R-:W-:Y:S02]  /*19bd0*/  ULEA UR6, UR9, UR10, 0x18 ;  /* 0x0000000a09067291 */ /* 0x000fe4000f8ec03f */
[----:B------:R-:W-:Y:S01]  /*19be0*/  @UP0 UIMAD UR9, UR15, UR7, UR13 ;  /* 0x000000070f0902a4 */ /* 0x000fe2000f8e020d */
[----:B------:R-:W-:-:S04]  /*19bf0*/  SHF.R.S32.HI R11, RZ, 0x1f, R60 ;  /* 0x0000001fff0b7819 */ /* 0x000fc8000001143c */
[----:B------:R-:W-:Y:S02]  /*19c00*/  LEA.HI R59, R11, R60, RZ, 0x2 ;  /* 0x0000003c0b3b7211 */ /* 0x000fe400078f10ff */
[----:B------:R-:W-:-:S04]  /*19c10*/  SHF.R.S32.HI R61, RZ, 0x1f, R62 ;  /* 0x0000001fff3d7819 */ /* 0x000fc8000001143e */
[----:B------:R-:W-:Y:S01]  /*19c20*/  LEA.HI R61, R61, R62, RZ, 0x2 ;  /* 0x0000003e3d3d7211 */ /* 0x000fe200078f10ff */
[----:B---3--:R-:W1:Y:S04]  /*19c30*/  SHFL.BFLY PT, R5, R8, 0x2, 0x1f ;  /* 0x0c401f0008057f89 */ /* 0x008e6800000e0000 */
[----:B----4-:R-:W3:Y:S04]  /*19c40*/  SHFL.BFLY PT, R4, R7, 0x2, 0x1f ;  /* 0x0c401f0007047f89 */ /* 0x010ee800000e0000 */
[----:B-----5:R-:W4:Y:S04]  /*19c50*/  SHFL.BFLY PT, R3, R6, 0x2, 0x1f ;  /* 0x0c401f0006037f89 */ /* 0x020f2800000e0000 */
[----:B--2---:R-:W2:Y:S01]  /*19c60*/  SHFL.BFLY PT, R2, R0, 0x2, 0x1f ;  /* 0x0c401f0000027f89 */ /* 0x004ea200000e0000 */
[----:B-1----:R-:W-:Y:S01]  /*19c70*/  FADD.FTZ R5, R5, R8 ;  /* 0x0000000805057221 */ /* 0x002fe20000010000 */
[----:B---3--:R-:W-:-:S04]  /*19c80*/  FADD.FTZ R4, R4, R7 ;  /* 0x0000000704047221 */ /* 0x008fc80000010000 */
[----:B------:R-:W1:Y:S01]  /*19c90*/  SHFL.BFLY PT, R8, R5, 0x1, 0x1f ;  /* 0x0c201f0005087f89 */ /* 0x000e6200000e0000 */
[----:B----4-:R-:W-:-:S03]  /*19ca0*/  FADD.FTZ R3, R3, R6 ;  /* 0x0000000603037221 */ /* 0x010fc60000010000 */
[----:B------:R-:W3:Y:S01]  /*19cb0*/  SHFL.BFLY PT, R7, R4, 0x1, 0x1f ;  /* 0x0c201f0004077f89 */ /* 0x000ee200000e0000 */
[----:B--2---:R-:W-:-:S03]  /*19cc0*/  FADD.FTZ R2, R2, R0 ;  /* 0x0000000002027221 */ /* 0x004fc60000010000 */
[----:B------:R-:W2:Y:S01]  /*19cd0*/  SHFL.BFLY PT, R6, R3, 0x1, 0x1f ;  /* 0x0c201f0003067f89 */ /* 0x000ea200000e0000 */
[----:B------:R-:W-:-:S03]  /*19ce0*/  SHF.R.S32.HI R0, RZ, 0x2, R59 ;  /* 0x00000002ff007819 */ /* 0x000fc6000001143b */
[----:B------:R-:W4:Y:S01]  /*19cf0*/  SHFL.BFLY PT, R9, R2, 0x1, 0x1f ;  /* 0x0c201f0002097f89 */ /* 0x000f2200000e0000 */
[----:B------:R-:W-:Y:S02]  /*19d00*/  SHF.R.S32.HI R10, RZ, 0x1f, R0 ;  /* 0x0000001fff0a7819 */ /* 0x000fe40000011400 */
[----:B------:R-:W-:Y:S01]  /*19d10*/  ISETP.GE.AND P1, PT, R0, UR4, PT ;  /* 0x0000000400007c0c */ /* 0x000fe2000bf26270 */
[----:B-1----:R-:W-:Y:S01]  /*19d20*/  FADD.FTZ R54, R5, R8 ;  /* 0x0000000805367221 */ /* 0x002fe20000010000 */
[----:B------:R-:W-:Y:S01]  /*19d30*/  LOP3.LUT R5, R59, 0xfffffffc, RZ, 0xc0, !PT ;  /* 0xfffffffc3b057812 */ /* 0x000fe200078ec0ff */
[----:B---3--:R-:W-:Y:S01]  /*19d40*/  FADD.FTZ R55, R4, R7 ;  /* 0x0000000704377221 */ /* 0x008fe20000010000 */
[----:B------:R-:W-:-:S03]  /*19d50*/  LEA.HI R4, R10, R0, RZ, 0x3 ;  /* 0x000000000a047211 */ /* 0x000fc600078f18ff */
[----:B------:R-:W-:Y:S01]  /*19d60*/  IMAD.IADD R5, R60, 0x1, -R5 ;  /* 0x000000013c057824 */ /* 0x000fe200078e0a05 */
[----:B------:R-:W-:Y:S01]  /*19d70*/  FSETP.NE.FTZ.AND P5, PT, R54, RZ, PT ;  /* 0x000000ff3600720b */ /* 0x000fe20003fb5000 */
[----:B--2---:R-:W-:Y:S01]  /*19d80*/  FADD.FTZ R56, R3, R6 ;  /* 0x0000000603387221 */ /* 0x004fe20000010000 */
[----:B------:R-:W-:Y:S02]  /*19d90*/  LOP3.LUT R4, R4, 0xfffffff8, RZ, 0xc0, !PT ;  /* 0xfffffff804047812 */ /* 0x000fe400078ec0ff */
[----:B------:R-:W-:Y:S01]  /*19da0*/  LEA.HI R3, R11, R60, RZ, 0x5 ;  /* 0x0000003c0b037211 */ /* 0x000fe200078f28ff */
[----:B----4-:R-:W-:Y:S01]  /*19db0*/  FADD.FTZ R58, R2, R9 ;  /* 0x00000009023a7221 */ /* 0x010fe20000010000 */
[----:B------:R-:W-:Y:S01]  /*19dc0*/  FSETP.NE.FTZ.AND P4, PT, R55, RZ, PT ;  /* 0x000000ff3700720b */ /* 0x000fe20003f95000 */
[----:B------:R-:W-:Y:S01]  /*19dd0*/  IMAD.IADD R2, R0, 0x1, -R4 ;  /* 0x0000000100027824 */ /* 0x000fe200078e0a04 */
[----:B------:R-:W-:Y:S02]  /*19de0*/  LOP3.LUT R6, R3, 0xffffffe0, RZ, 0xc0, !PT ;  /* 0xffffffe003067812 */ /* 0x000fe400078ec0ff */
[----:B------:R-:W-:-:S02]  /*19df0*/  SHF.R.S32.HI R3, RZ, 0x5, R3 ;  /* 0x00000005ff037819 */ /* 0x000fc40000011403 */
[----:B------:R-:W-:Y:S01]  /*19e00*/  LEA.HI R0, R2, R2, RZ, 0x1 ;  /* 0x0000000202007211 */ /* 0x000fe200078f08ff */
[----:B------:R-:W-:Y:S01]  /*19e10*/  IMAD.IADD R60, R60, 0x1, -R6 ;  /* 0x000000013c3c7824 */ /* 0x000fe200078e0a06 */
[----:B------:R-:W-:Y:S01]  /*19e20*/  LOP3.LUT R4, R61, 0xfffffffc, RZ, 0xc0, !PT ;  /* 0xfffffffc3d047812 */ /* 0x000fe200078ec0ff */
[----:B------:R-:W-:Y:S01]  /*19e30*/  IMAD R5, R3, 0x100, R5 ;  /* 0x0000010003057824 */ /* 0x000fe200078e0205 */
[----:B------:R-:W-:Y:S02]  /*19e40*/  LOP3.LUT R6, R0, 0x3fffffe, RZ, 0xc0, !PT ;  /* 0x03fffffe00067812 */ /* 0x000fe400078ec0ff */
[----:B------:R-:W-:Y:S01]  /*19e50*/  SHF.R.S32.HI R0, RZ, 0x1, R0 ;  /* 0x00000001ff007819 */ /* 0x000fe20000011400 */
[----:B------:R-:W-:Y:S02]  /*19e60*/  IMAD.IADD R62, R62, 0x1, -R4 ;  /* 0x000000013e3e7824 */ /* 0x000fe400078e0a04 */
[----:B------:R-:W-:Y:S01]  /*19e70*/  IMAD.IADD R3, R2, 0x1, -R6 ;  /* 0x0000000102037824 */ /* 0x000fe200078e0a06 */
[----:B------:R-:W-:-:S02]  /*19e80*/  LOP3.LUT R2, R0, 0x1, RZ, 0xc0, !PT ;  /* 0x0000000100027812 */ /* 0x000fc400078ec0ff */
[----:B------:R-:W-:Y:S01]  /*19e90*/  LOP3.LUT P2, RZ, R0, 0x2, RZ, 0xc0, !PT ;  /* 0x0000000200ff7812 */ /* 0x000fe2000784c0ff */
[----:B------:R-:W-:Y:S01]  /*19ea0*/  IMAD R3, R3, 0x10, R5 ;  /* 0x0000001003037824 */ /* 0x000fe200078e0205 */
[----:B------:R-:W-:Y:S01]  /*19eb0*/  ISETP.NE.U32.AND P3, PT, R2, 0x1, PT ;  /* 0x000000010200780c */ /* 0x000fe20003f65070 */
[----:B------:R-:W-:Y:S02]  /*19ec0*/  IMAD.SHL.U32 R2, R0, 0x40, RZ ;  /* 0x0000004000027824 */ /* 0x000fe400078e00ff */
[----:B------:R-:W-:-:S03]  /*19ed0*/  IMAD.MOV.U32 R0, RZ, RZ, 0x3f800000 ;  /* 0x3f800000ff007424 */ /* 0x000fc600078e00ff */
        /* <DEDUP_REMOVED lines=14> */
.L_x_296:
        /* <DEDUP_REMOVED lines=23> */
.L_x_297:
[----:B------:R-:W-:Y:S01]  /*1a130*/  ISETP.NE.AND P3, PT, RZ, UR10, PT ;  /* 0x0000000aff007c0c */ /* 0x000fe2000bf65270 */
[C---:B------:R-:W-:Y:S01]  /*1a140*/  FMUL.FTZ R34, R0.reuse, R137 ;  /* 0x0000008900227220 */ /* 0x040fe20000410000 */
        /* <DEDUP_REMOVED lines=13> */
[----:B------:R-:W-:Y:S01]  /*1a220*/  FMUL.FTZ R12, R0, R69 ;  /* 0x00000045000c7220 */ /* 0x000fe20000410000 */
        /* <DEDUP_REMOVED lines=20> */
[C---:B------:R-:W-:Y:S01]  /*1a370*/  FMUL.FTZ R154, R3.reuse, R154 ;  /* 0x0000009a039a7220 */ /* 0x040fe20000410000 */
        /* <DEDUP_REMOVED lines=91> */
[----:B----4-:R-:W4:Y:S01]  /*1a930*/  @P3 LDC.64 R4, c[0x0][0x2c0] ;  /* 0x0000b000ff043b82 */ /* 0x010f220000000a00 */
[----:B------:R-:W-:-:S02]  /*1a940*/  F2FP.BF16.F32.PACK_AB R26, R26, R152 ;  /* 0x000000981a1a723e */ /* 0x000fc400000010ff */
[----:B-----5:R-:W-:Y:S02]  /*1a950*/  IADD3 R2, R17, R57, RZ ;  /* 0x0000003911027210 */ /* 0x020fe40007ffe0ff */
[----:B------:R-:W-:Y:S02]  /*1a960*/  F2FP.BF16.F32.PACK_AB R25, R25, R154 ;  /* 0x0000009a1919723e */ /* 0x000fe400000010ff */
[----:B-1----:R-:W-:Y:S01]  /*1a970*/  IADD3 R0, R57, R19, RZ ;  /* 0x0000001339007210 */ /* 0x002fe20007ffe0ff */
[----:B------:R-:W-:Y:S01]  /*1a980*/  STS [R2], R38 ;  /* 0x0000002602007388 */ /* 0x000fe20000000800 */
[----:B------:R-:W-:Y:S02]  /*1a990*/  F2FP.BF16.F32.PACK_AB R28, R28, R144 ;  /* 0x000000901c1c723e */ /* 0x000fe400000010ff */
[----:B------:R-:W-:Y:S01]  /*1a9a0*/  F2FP.BF16.F32.PACK_AB R27, R147, R27 ;  /* 0x0000001b931b723e */ /* 0x000fe200000010ff */
[----:B------:R-:W-:Y:S01]  /*1a9b0*/  STS [R2+0x200], R37 ;  /* 0x0002002502007388 */ /* 0x000fe20000000800 */
[----:B------:R-:W-:Y:S01]  /*1a9c0*/  F2FP.BF16.F32.PACK_AB R24, R24, R156 ;  /* 0x0000009c1818723e */ /* 0x000fe200000010ff */
[----:B---3--:R-:W1:Y:S01]  /*1a9d0*/  @P5 MUFU.LG2 R3, R54 ;  /* 0x0000003600035308 */ /* 0x008e620000000c00 */
[----:B------:R-:W-:Y:S01]  /*1a9e0*/  F2FP.BF16.F32.PACK_AB R23, R159, R23 ;  /* 0x000000179f17723e */ /* 0x000fe200000010ff */
[----:B------:R-:W-:Y:S01]  /*1a9f0*/  STS [R0], R34 ;  /* 0x0000002200007388 */ /* 0x000fe20000000800 */
[----:B------:R-:W-:Y:S01]  /*1aa00*/  F2FP.BF16.F32.PACK_AB R22, R22, R164 ;  /* 0x000000a41616723e */ /* 0x000fe200000010ff */
[----:B--2---:R-:W2:Y:S01]  /*1aa10*/  @P5 LDC R6, c[0x0][0x2e8] ;  /* 0x0000ba00ff065b82 */ /* 0x004ea20000000800 */
        /* <DEDUP_REMOVED lines=12> */
[----:B-1----:R-:W-:Y:S01]  /*1aae0*/  @P5 FMUL.FTZ R3, R3, 0.69314718246459960938 ;  /* 0x3f31721803035820 */ /* 0x002fe20000410000 */
        /* <DEDUP_REMOVED lines=29> */
[----:B-1----:R-:W-:-:S03]  /*1acc0*/  SHF.L.U32 R24, R62, 0x3, RZ ;  /* 0x000000033e187819 */ /* 0x002fc600000006ff */
[----:B------:R-:W-:Y:S01]  /*1acd0*/  STS [R2+0x3200], R18 ;  /* 0x0032001202007388 */ /* 0x000fe20000000800 */
[----:B---3--:R-:W-:Y:S01]  /*1ace0*/  MOV R23, 0x7f800000 ;  /* 0x7f80000000177802 */ /* 0x008fe20000000f00 */
[----:B--2---:R-:W-:Y:S02]  /*1acf0*/  @P5 FFMA.FTZ R23, R105, R6, R3 ;  /* 0x0000000669175223 */ /* 0x004fe40000010003 */
[----:B------:R-:W-:Y:S01]  /*1ad00*/  STS [R0+0x3000], R14 ;  /* 0x0030000e00007388 */ /* 0x000fe20000000800 */
[----:B-----5:R-:W-:-:S03]  /*1ad10*/  MOV R22, 0x7f800000 ;  /* 0x7f80000000167802 */ /* 0x020fc60000000f00 */
[----:B------:R-:W-:Y:S01]  /*1ad20*/  STS [R0+0x3200], R13 ;  /* 0x0032000d00007388 */ /* 0x000fe20000000800 */
[----:B----4-:R-:W-:-:S03]  /*1ad30*/  MOV R21, 0x7f800000 ;  /* 0x7f80000000157802 */ /* 0x010fc60000000f00 */
        /* <DEDUP_REMOVED lines=19> */
[----:B-----5:R-:W5:Y:S01]  /*1ae70*/  @P4 LDC R9, c[0x0][0x2e8] ;  /* 0x0000ba00ff094b82 */ /* 0x020f620000000800 */
        /* <DEDUP_REMOVED lines=9> */
[----:B-----5:R-:W-:Y:S01]  /*1af10*/  @P4 FFMA.FTZ R22, R104, R9, R3 ;  /* 0x0000000968164223 */ /* 0x020fe20000010003 */
[----:B------:R-:W5:Y:S01]  /*1af20*/  S2R R25, SR_CTAID.Z ;  /* 0x0000000000197919 */ /* 0x000f620000002700 */
[----:B---3--:R-:W-:Y:S01]  /*1af30*/  @P3 IMAD R2, R5, R4, RZ ;  /* 0x0000000405023224 */ /* 0x008fe200078e02ff */
[----:B------:R-:W-:Y:S01]  /*1af40*/  LEA.HI.SX32 R4, R59, 0x20, 0x1e ;  /* 0x000000203b047811 */ /* 0x000fe200078ff2ff */
[----:B------:R-:W3:Y:S01]  /*1af50*/  @P2 MUFU.LG2 R5, R58 ;  /* 0x0000003a00052308 */ /* 0x000ee20000000c00 */
[----:B------:R-:W-:Y:S02]  /*1af60*/  @!P3 MOV R2, R51 ;  /* 0x000000330002b202 */ /* 0x000fe40000000f00 */
[----:B------:R-:W-:Y:S01]  /*1af70*/  ISETP.GE.AND P5, PT, R4, UR4, PT ;  /* 0x0000000404007c0c */ /* 0x000fe2000bfa6270 */
[----:B--2---:R-:W-:Y:S01]  /*1af80*/  IMAD R4, R11, UR8, RZ ;  /* 0x000000080b047c24 */ /* 0x004fe2000f8e02ff */
[----:B-1----:R-:W-:Y:S01]  /*1af90*/  @P3 MOV R0, 0x1 ;  /* 0x0000000100003802 */ /* 0x002fe20000000f00 */
[----:B------:R-:W-:Y:S01]  /*1afa0*/  @!P3 IMAD R0, R51, R12, RZ ;  /* 0x0000000c3300b224 */ /* 0x000fe200078e02ff */
[----:B------:R-:W-:Y:S01]  /*1afb0*/  LOP3.LUT P3, RZ, R60, 0x3, RZ, 0xc0, !PT ;  /* 0x000000033cff7812 */ /* 0x000fe2000786c0ff */
[----:B------:R1:W2:Y:S01]  /*1afc0*/  LDS.128 R32, [R226+0x1800] ;  /* 0x00180000e2207984 */ /* 0x0002a20000000c00 */
[----:B------:R-:W1:Y:S03]  /*1afd0*/  @P2 LDC R12, c[0x0][0x2e8] ;  /* 0x0000ba00ff0c2b82 */ /* 0x000e660000000800 */
[----:B------:R1:W1:Y:S01]  /*1afe0*/  LDS.128 R28, [R226+0x3800] ;  /* 0x00380000e21c7984 */ /* 0x0002620000000c00 */
[----:B----4-:R-:W-:-:S05]  /*1aff0*/  IMAD R0, R13, R0, RZ ;  /* 0x000000000d007224 */ /* 0x010fca00078e02ff */
[----:B------:R-:W-:-:S05]  /*1b000*/  SEL R0, R0, RZ, !P6 ;  /* 0x000000ff00007207 */ /* 0x000fca0007000000 */
[----:B-----5:R-:W-:Y:S01]  /*1b010*/  IMAD R2, R25, R2, R0 ;  /* 0x0000000219027224 */ /* 0x020fe200078e0200 */
        /* <DEDUP_REMOVED lines=8> */
[----:B--2---:R-:W-:Y:S06]  /*1b0a0*/  @P3 BRA `(.L_x_299) ;  /* 0x0000000000c43947 */ /* 0x004fec0003800000 */
[----:B------:R-:W1:Y:S02]  /*1b0b0*/  S2R R4, SR_TID.X ;  /* 0x0000000000047919 */ /* 0x000e640000002100 */
[----:B-1----:R-:W-:-:S04]  /*1b0c0*/  SHF.R.S32.HI R2, RZ, 0x1f, R4 ;  /* 0x0000001fff027819 */ /* 0x002fc80000011404 */
[----:B------:R-:W-:-:S04]  /*1b0d0*/  LEA.HI R2, R2, R4, RZ, 0x5 ;  /* 0x0000000402027211 */ /* 0x000fc800078f28ff */
[----:B------:R-:W-:Y:S02]  /*1b0e0*/  SHF.R.S32.HI R0, RZ, 0x5, R2 ;  /* 0x00000005ff007819 */ /* 0x000fe40000011402 */
[----:B------:R-:W-:Y:S02]  /*1b0f0*/  LOP3.LUT R2, R2, 0xffffffe0, RZ, 0xc0, !PT ;  /* 0xffffffe002027812 */ /* 0x000fe400078ec0ff */
[----:B------:R-:W-:-:S03]  /*1b100*/  SHF.R.S32.HI R3, RZ, 0x1f, R0 ;  /* 0x0000001fff037819 */ /* 0x000fc60000011400 */
[----:B------:R-:W-:Y:S01]  /*1b110*/  IMAD.IADD R2, R4, 0x1, -R2 ;  /* 0x0000000104027824 */ /* 0x000fe200078e0a02 */
[----:B------:R-:W-:-:S04]  /*1b120*/  LEA.HI R3, R3, R0, RZ, 0x2 ;  /* 0x0000000003037211 */ /* 0x000fc800078f10ff */
[----:B------:R-:W-:Y:S02]  /*1b130*/  SHF.R.S32.HI R4, RZ, 0x1f, R2 ;  /* 0x0000001fff047819 */ /* 0x000fe40000011402 */
[----:B------:R-:W-:Y:S02]  /*1b140*/  LOP3.LUT R3, R3, 0xfffffffc, RZ, 0xc0, !PT ;  /* 0xfffffffc03037812 */ /* 0x000fe400078ec0ff */
[----:B------:R-:W-:-:S03]  /*1b150*/  LEA.HI R2, R4, R2, RZ, 0x2 ;  /* 0x0000000204027211 */ /* 0x000fc600078f10ff */
[----:B------:R-:W-:Y:S01]  /*1b160*/  IMAD.IADD R0, R0, 0x1, -R3 ;  /* 0x0000000100007824 */ /* 0x000fe200078e0a03 */
        /* <DEDUP_REMOVED lines=37> */
.L_x_299:
[----:B------:R-:W-:Y:S05]  /*1b3c0*/  BSYNC B0 ;  /* 0x0000000000007941 */ /* 0x000fea0003800000 */
.L_x_298:
        /* <DEDUP_REMOVED lines=39> */
.L_x_301:
[----:B------:R-:W-:Y:S05]  /*1b640*/  BSYNC B0 ;  /* 0x0000000000007941 */ /* 0x000fea0003800000 */
.L_x_300:
        /* <DEDUP_REMOVED lines=24> */
.L_x_303:
[----:B------:R-:W-:Y:S05]  /*1b7d0*/  BSYNC B0 ;  /* 0x0000000000007941 */ /* 0x000fea0003800000 */
.L_x_302:
        /* <DEDUP_REMOVED lines=24> */
.L_x_305:
[----:B------:R-:W-:Y:S05]  /*1b960*/  BSYNC B0 ;  /* 0x0000000000007941 */ /* 0x000fea0003800000 */
.L_x_304:
        /* <DEDUP_REMOVED lines=23> */
.L_x_306:
        /* <DEDUP_REMOVED lines=10> */
.L_x_1211:


//--------------------- .text._ZN5flash16flash_fwd_kernelI23Flash_fwd_kernel_traitsILi96ELi128ELi64ELi4ELb0ELb0EN7cutlass10bfloat16_tE19Flash_kernel_traitsILi96ELi128ELi64ELi4ES3_EELb1ELb0ELb0ELb0ELb0ELb1ELb0ELb0EEEvNS_16Flash_fwd_paramsE --------------------------
	.section	.text._ZN5flash16flash_fwd_kernelI23Flash_fwd_kernel_traitsILi96ELi128ELi64ELi4ELb0ELb0EN7cutlass10bfloat16_tE19Flash_kernel_traitsILi96ELi128ELi64ELi4ES3_EELb1ELb0ELb0ELb0ELb0ELb1ELb0ELb0EEEvNS_16Flash_fwd_paramsE,"ax",@progbits
	.align	128
        .global         _ZN5flash16flash_fwd_kernelI23Flash_fwd_kernel_traitsILi96ELi128ELi64ELi4ELb0ELb0EN7cutlass10bfloat16_tE19Flash_kernel_traitsILi96ELi128ELi64ELi4ES3_EELb1ELb0ELb0ELb0ELb0ELb1ELb0ELb0EEEvNS_16Flash_fwd_paramsE
        .type           _ZN5flash16flash_fwd_kernelI23Flash_fwd_kernel_traitsILi96ELi128ELi64ELi4ELb0ELb0EN7cutlass10bfloat16_tE19Flash_kernel_traitsILi96ELi128ELi64ELi4ES3_EELb1ELb0ELb0ELb0ELb0ELb1ELb0ELb0EEEvNS_16Flash_fwd_paramsE,@function
        .size           _ZN5flash16flash_fwd_kernelI23Flash_fwd_kernel_traitsILi96ELi128ELi64ELi4ELb0ELb0EN7cutlass10bfloat16_tE19Flash_kernel_traitsILi96ELi128ELi64ELi4ES3_EELb1ELb0ELb0ELb0ELb0ELb1ELb0ELb0EEEvNS_16Flash_fwd_paramsE,(.L_x_1212 - _ZN5flash16flash_fwd_kernelI23Flash_fwd_kernel_traitsILi96ELi128ELi64ELi4ELb0ELb0EN7cutlass10bfloat16_tE19Flash_kernel_traitsILi96ELi128ELi64ELi4ES3_EELb1ELb0ELb0ELb0ELb0ELb1ELb0ELb0EEEvNS_16Flash_fwd_paramsE)
        .other          _ZN5flash16flash_fwd_kernelI23Flash_fwd_kernel_traitsILi96ELi128ELi64ELi4ELb0ELb0EN7cutlass10bfloat16_tE19Flash_kernel_traitsILi96ELi128ELi64ELi4ES3_EELb1ELb0ELb0ELb0ELb0ELb1ELb0ELb0EEEvNS_16Flash_fwd_paramsE,@"STO_CUDA_ENTRY STV_DEFAULT"
_ZN5flash16flash_fwd_kernelI23Flash_fwd_kernel_traitsILi96ELi128ELi64ELi4ELb0ELb0EN7cutlass10bfloat16_tE19Flash_kernel_traitsILi96ELi128ELi64ELi4ES3_EELb1ELb0ELb0ELb0ELb0ELb1ELb0ELb0EEEvNS_16Flash_fwd_paramsE:
.text._ZN5flash16flash_fwd_kernelI23Flash_fwd_kernel_traitsILi96ELi128ELi64ELi4ELb0ELb0EN7cutlass10bfloat16_tE19Flash_kernel_traitsILi96ELi128ELi64ELi4ES3_EELb1ELb0ELb0ELb0ELb0ELb1ELb0ELb0EEEvNS_16Flash_fwd_paramsE:
[----:B------:R-:W1:Y:S08]  /*0000*/  LDC R1, c[0x0][0x28] ;  /* 0x00000a00ff017b82 */ /* 0x000e700000000800 */
[----:B------:R-:W2:Y:S01]  /*0010*/  LDC R8, c[0x0][0x3a8] ;  /* 0x0000ea00ff087b82 */ /* 0x000ea20000000800 */
[----:B------:R-:W-:Y:S01]  /*0020*/  ULDC.U8 UR4, c[0x0][0x3b4] ;  /* 0x0000ed0000047ab9 */ /* 0x000fe20000000000 */
[----:B------:R-:W-:Y:S01]  /*0030*/  ULDC.64 UR28, c[0x0][0x3a0] ;  /* 0x0000e800001c7ab9 */ /* 0x000fe20000000a00 */
[----:B------:R-:W-:Y:S01]  /*0040*/  ISETP.NE.AND P3, PT, RZ, UR4, PT ;  /* 0x00000004ff007c0c */ /* 0x000fe2000bf65270 */
[----:B------:R-:W-:Y:S01]  /*0050*/  IMAD.U32 R2, RZ, RZ, UR28 ;  /* 0x0000001cff027e24 */ /* 0x000fe2000f8e00ff */
[----:B------:R-:W-:Y:S01]  /*0060*/  ULDC.64 UR26, c[0x0][0x208] ;  /* 0x00008200001a7ab9 */ /* 0x000fe20000000a00 */
[----:B------:R-:W-:-:S02]  /*0070*/  IMAD.U32 R3, RZ, RZ, UR29 ;  /* 0x0000001dff037e24 */ /* 0x000fc4000f8e00ff */
[----:B------:R-:W3:Y:S01]  /*0080*/  LDC R9, c[0x0][0x3ac] ;  /* 0x0000eb00ff097b82 */ /* 0x000ee20000000800 */
[----:B------:R-:W4:Y:S01]  /*0090*/  S2R R166, SR_CTAID.X ;  /* 0x0000000000a67919 */ /* 0x000f220000002500 */
[----:B------:R-:W-:Y:S01]  /*00a0*/  ULDC.64 UR4, c[0x0][0x2f0] ;  /* 0x0000bc0000047ab9 */ /* 0x000fe20000000a00 */
[----:B-1----:R-:W-:-:S05]  /*00b0*/  VIADD R1, R1, 0xffffffc0 ;  /* 0xffffffc001017836 */ /* 0x002fca0000000000 */
[----:B------:R2:W4:Y:S01]  /*00c0*/  @P3 LDG.E.64 R4, desc[UR26][R2.64] ;  /* 0x0000001a02043981 */ /* 0x000522000c1e1b00 */
[----:B------:R-:W1:Y:S01]  /*00d0*/  LDC.64 R6, c[0x0][0x300] ;  /* 0x0000c000ff067b82 */ /* 0x000e620000000a00 */
[----:B------:R-:W4:Y:S01]  /*00e0*/  S2R R24, SR_CTAID.Y ;  /* 0x0000000000187919 */ /* 0x000f220000002600 */
[----:B------:R-:W4:Y:S06]  /*00f0*/  S2R R25, SR_CTAID.Z ;  /* 0x0000000000197919 */ /* 0x000f2c0000002700 */
[----:B------:R-:W4:Y:S01]  /*0100*/  LDC.64 R12, c[0x0][0x2f0] ;  /* 0x0000bc00ff0c7b82 */ /* 0x000f220000000a00 */
[----:B------:R-:W4:Y:S01]  /*0110*/  S2R R42, SR_TID.X ;  /* 0x00000000002a7919 */ /* 0x000f220000002100 */
[----:B------:R-:W-:-:S06]  /*0120*/  IMAD.MOV.U32 R18, RZ, RZ, -0x1 ;  /* 0xffffffffff127424 */ /* 0x000fcc00078e00ff */
[----:B------:R-:W4:Y:S01]  /*0130*/  LDC.U8 R16, c[0x0][0x3c2] ;  /* 0x0000f080ff107b82 */ /* 0x000f220000000000 */
[----:B--2---:R-:W-:-:S07]  /*0140*/  @P3 IMAD.MOV.U32 R2, RZ, RZ, R8 ;  /* 0x000000ffff023224 */ /* 0x004fce00078e0008 */
[----:B------:R-:W2:Y:S01]  /*0150*/  LDC R19, c[0x0][0x270] ;  /* 0x00009c00ff137b82 */ /* 0x000ea20000000800 */
[----:B---3--:R-:W-:-:S06]  /*0160*/  @P3 IMAD.MOV.U32 R3, RZ, RZ, R9 ;  /* 0x000000ffff033224 */ /* 0x008fcc00078e0009 */
[----:B------:R-:W3:Y:S01]  /*0170*/  @P3 LDG.E.64 R2, desc[UR26][R2.64] ;  /* 0x0000001a02023981 */ /* 0x000ee2000c1e1b00 */
[----:B-1----:R-:W-:Y:S01]  /*0180*/  ISETP.NE.U32.AND P0, PT, R6, RZ, PT ;  /* 0x000000ff0600720c */ /* 0x002fe20003f05070 */
[----:B------:R-:W1:Y:S01]  /*0190*/  LDC.64 R14, c[0x0][0x2f8] ;  /* 0x0000be00ff0e7b82 */ /* 0x000e620000000a00 */
[----:B------:R-:W-:Y:S02]  /*01a0*/  ISETP.NE.U32.AND P4, PT, RZ, UR4, PT ;  /* 0x00000004ff007c0c */ /* 0x000fe4000bf85070 */
[----:B------:R-:W-:Y:S02]  /*01b0*/  ISETP.NE.AND.EX P1, PT, R7, RZ, PT, P0 ;  /* 0x000000ff0700720c */ /* 0x000fe40003f25300 */
[----:B----4-:R-:W-:Y:S02]  /*01c0*/  LOP3.LUT R0, R25, R166, R24, 0xfe, !PT ;  /* 0x000000a619007212 */ /* 0x010fe400078efe18 */
[----:B------:R-:W-:Y:S01]  /*01d0*/  ISETP.NE.AND.EX P0, PT, RZ, UR5, PT, P4 ;  /* 0x00000005ff007c0c */ /* 0x000fe2000bf05340 */
[----:B------:R-:W4:Y:S01]  /*01e0*/  LDC.64 R6, c[0x0][0x2f8] ;  /* 0x0000be00ff067b82 */ /* 0x000f220000000a00 */
[----:B------:R-:W-:-:S07]  /*01f0*/  LOP3.LUT P2, RZ, R0, R42, RZ, 0xfc, !PT ;  /* 0x0000002a00ff7212 */ /* 0x000fce000784fcff */
[----:B------:R-:W3:Y:S08]  /*0200*/  @P3 LDC R0, c[0x0][0x3b0] ;  /* 0x0000ec00ff003b82 */ /* 0x000ef00000000800 */
[----:B------:R-:W2:Y:S01]  /*0210*/  @!P2 LDC.64 R10, c[0x0][0x3b8] ;  /* 0x0000ee00ff0aab82 */ /* 0x000ea20000000a00 */
[----:B------:R-:W-:Y:S02]  /*0220*/  @P3 R2UR UR28, R4 ;  /* 0x00000000041c32ca */ /* 0x000fe400000e0000 */
[----:B------:R-:W-:-:S11]  /*0230*/  @P3 R2UR UR29, R5 ;  /* 0x00000000051d32ca */ /* 0x000fd600000e0000 */
[----:B------:R-:W-:Y:S02]  /*0240*/  IMAD.U32 R4, RZ, RZ, UR28 ;  /* 0x0000001cff047e24 */ /* 0x000fe4000f8e00ff */
[----:B------:R-:W-:-:S05]  /*0250*/  IMAD.U32 R5, RZ, RZ, UR29 ;  /* 0x0000001dff057e24 */ /* 0x000fca000f8e00ff */
[----:B--2---:R2:W-:Y:S01]  /*0260*/  @!P2 STG.E.64 desc[UR26][R10.64], R4 ;  /* 0x000000040a00a986 */ /* 0x0045e2000c101b1a */
[----:B---3--:R-:W-:-:S05]  /*0270*/  @P3 IADD3 R8, P5, R2, R0, RZ ;  /* 0x0000000002083210 */ /* 0x008fca0007fbe0ff */
[----:B------:R-:W-:Y:S02]  /*0280*/  @P3 IMAD.X R9, RZ, RZ, R3, P5 ;  /* 0x000000ffff093224 */ /* 0x000fe400028e0603 */
[----:B------:R-:W-:Y:S02]  /*0290*/  @!P2 IMAD.MOV.U32 R2, RZ, RZ, R8 ;  /* 0x000000ffff02a224 */ /* 0x000fe400078e0008 */
[----:B------:R-:W-:-:S05]  /*02a0*/  @!P2 IMAD.MOV.U32 R3, RZ, RZ, R9 ;  /* 0x000000ffff03a224 */ /* 0x000fca00078e0009 */
[----:B------:R3:W-:Y:S01]  /*02b0*/  @!P2 STG.E.64 desc[UR26][R10.64+0x8], R2 ;  /* 0x000008020a00a986 */ /* 0x0007e2000c101b1a */
[----:B--2---:R-:W-:-:S05]  /*02c0*/  IMAD.WIDE R4, R24, 0x4, R12 ;  /* 0x0000000418047825 */ /* 0x004fca00078e020c */
[----:B------:R-:W2:Y:S04]  /*02d0*/  @P0 LDG.E R18, desc[UR26][R4.64] ;  /* 0x0000001a04120981 */ /* 0x000ea8000c1e1900 */
[----:B------:R-:W2:Y:S01]  /*02e0*/  @P0 LDG.E R0, desc[UR26][R4.64+0x4] ;  /* 0x0000041a04000981 */ /* 0x000ea2000c1e1900 */
[----:B---3--:R-:W3:Y:S01]  /*02f0*/  @P1 LDC.64 R2, c[0x0][0x300] ;  /* 0x0000c000ff021b82 */ /* 0x008ee20000000a00 */
[----:B------:R-:W-:Y:S02]  /*0300*/  ISETP.NE.AND P3, PT, R16, RZ, PT ;  /* 0x000000ff1000720c */ /* 0x000fe40003f65270 */
[----:B----4-:R-:W-:Y:S01]  /*0310*/  ISETP.EQ.U32.AND P2, PT, R6, RZ, PT ;  /* 0x000000ff0600720c */ /* 0x010fe20003f42070 */
[----:B------:R-:W-:Y:S01]  /*0320*/  IMAD.MOV.U32 R10, RZ, RZ, RZ ;  /* 0x000000ffff0a7224 */ /* 0x000fe200078e00ff */
[----:B------:R-:W-:-:S02]  /*0330*/  SHF.R.S32.HI R39, RZ, 0x1f, R42 ;  /* 0x0000001fff277819 */ /* 0x000fc4000001142a */
[----:B------:R-:W-:Y:S02]  /*0340*/  ISETP.EQ.OR.EX P2, PT, R7, RZ, !P3, P2 ;  /* 0x000000ff0700720c */ /* 0x000fe40005f42720 */
[----:B------:R-:W-:Y:S01]  /*0350*/  LEA.HI R29, R39, R42, RZ, 0x5 ;  /* 0x0000002a271d7211 */ /* 0x000fe200078f28ff */
[----:B------:R-:W-:Y:S02]  /*0360*/  IMAD.MOV.U32 R13, RZ, RZ, -0x1 ;  /* 0xffffffffff0d7424 */ /* 0x000fe400078e00ff */
[----:B-1----:R-:W-:-:S08]  /*0370*/  IMAD.WIDE R14, R24, 0x4, R14 ;  /* 0x00000004180e7825 */ /* 0x002fd000078e020e */
[----:B------:R-:W5:Y:S01]  /*0380*/  @!P2 LDG.E R13, desc[UR26][R14.64] ;  /* 0x0000001a0e0da981 */ /* 0x000f62000c1e1900 */
[----:B---3--:R-:W-:-:S05]  /*0390*/  @P1 IMAD.WIDE R2, R24, 0x4, R2 ;  /* 0x0000000418021825 */ /* 0x008fca00078e0202 */
[----:B------:R1:W5:Y:S02]  /*03a0*/  @P1 LDG.E R10, desc[UR26][R2.64] ;  /* 0x0000001a020a1981 */ /* 0x000364000c1e1900 */
[----:B-1----:R-:W-:-:S05]  /*03b0*/  LOP3.LUT R2, R29, 0xffffffe0, RZ, 0xc0, !PT ;  /* 0xffffffe01d027812 */ /* 0x002fca00078ec0ff */
[----:B------:R-:W-:Y:S02]  /*03c0*/  IMAD.IADD R2, R42, 0x1, -R2 ;  /* 0x000000012a027824 */ /* 0x000fe400078e0a02 */
[----:B--2---:R-:W-:Y:S02]  /*03d0*/  @P0 IMAD.IADD R11, R0, 0x1, -R18 ;  /* 0x00000001000b0824 */ /* 0x004fe400078e0a12 */
[----:B------:R-:W-:-:S04]  /*03e0*/  IMAD R0, R24, R19, R25 ;  /* 0x0000001318007224 */ /* 0x000fc800078e0219 */
[----:B------:R-:W1:Y:S01]  /*03f0*/  @!P0 LDC R11, c[0x0][0x2c4] ;  /* 0x0000b100ff0b8b82 */ /* 0x000e620000000800 */
[----:B------:R-:W-:Y:S01]  /*0400*/  ISETP.NE.U32.AND P0, PT, R6, RZ, PT ;  /* 0x000000ff0600720c */ /* 0x000fe20003f05070 */
[----:B------:R-:W-:-:S03]  /*0410*/  IMAD.SHL.U32 R0, R0, 0x20, RZ ;  /* 0x0000002000007824 */ /* 0x000fc600078e00ff */
[----:B------:R-:W-:Y:S02]  /*0420*/  ISETP.NE.AND.EX P2, PT, R7, RZ, PT, P0 ;  /* 0x000000ff0700720c */ /* 0x000fe40003f45300 */
[----:B------:R-:W-:Y:S01]  /*0430*/  IADD3 R161, P1, P0, R0, R8, R2 ;  /* 0x0000000800a17210 */ /* 0x000fe2000783e002 */
[----:B------:R2:W-:Y:S04]  /*0440*/  STL [R1+0x34], R18 ;  /* 0x0000341201007387 */ /* 0x0005e80000100800 */
[----:B------:R2:W-:Y:S01]  /*0450*/  STL [R1], R161 ;  /* 0x000000a101007387 */ /* 0x0005e20000100800 */
[----:B------:R-:W-:Y:S02]  /*0460*/  SHF.R.S32.HI R3, RZ, 0x1f, R0 ;  /* 0x0000001fff037819 */ /* 0x000fe40000011400 */
[----:B------:R-:W-:-:S04]  /*0470*/  SHF.R.S32.HI R0, RZ, 0x1f, R2 ;  /* 0x0000001fff007819 */ /* 0x000fc80000011402 */
[----:B------:R-:W-:Y:S01]  /*0480*/  IADD3.X R204, R3, R9, R0, P1, P0 ;  /* 0x0000000903cc7210 */ /* 0x000fe20000fe0400 */
[----:B------:R-:W-:Y:S06]  /*0490*/  @!P2 BRA `(.L_x_307) ;  /* 0x000000000010a947 */ /* 0x000fec0003800000 */
[----:B------:R-:W3:Y:S02]  /*04a0*/  @P3 LDG.E R0, desc[UR26][R14.64+0x4] ;  /* 0x0000041a0e003981 */ /* 0x000ee4000c1e1900 */
[----:B---3-5:R-:W-:-:S06]  /*04b0*/  @P3 IADD3 R4, R0, -R13, RZ ;  /* 0x8000000d00043210 */ /* 0x028fcc0007ffe0ff */
[----:B------:R4:W5:Y:S01]  /*04c0*/  @!P3 LDG.E R4, desc[UR26][R14.64] ;  /* 0x0000001a0e04b981 */ /* 0x000962000c1e1900 */
[----:B------:R-:W-:Y:S05]  /*04d0*/  BRA `(.L_x_308) ;  /* 0x0000000000047947 */ /* 0x000fea0003800000 */
.L_x_307:
[----:B------:R-:W3:Y:S02]  /*04e0*/  LDC R4, c[0x0][0x2c8] ;  /* 0x0000b200ff047b82 */ /* 0x000ee40000000800 */
.L_x_308:
[----:B------:R-:W2:Y:S02]  /*04f0*/  LDC.64 R2, c[0x0][0x308] ;  /* 0x0000c200ff027b82 */ /* 0x000ea40000000a00 */
[----:B--2---:R-:W-:-:S04]  /*0500*/  ISETP.NE.U32.AND P0, PT, R2, RZ, PT ;  /* 0x000000ff0200720c */ /* 0x004fc80003f05070 */
[----:B------:R-:W-:-:S13]  /*0510*/  ISETP.NE.AND.EX P0, PT, R3, RZ, PT, P0 ;  /* 0x000000ff0300720c */ /* 0x000fda0003f05300 */
[----:B------:R-:W2:Y:S08]  /*0520*/  @P0 LDC.64 R2, c[0x0][0x308] ;  /* 0x0000c200ff020b82 */ /* 0x000eb00000000a00 */
[----:B------:R-:W4:Y:S01]  /*0530*/  @!P0 LDC R5, c[0x0][0x2cc] ;  /* 0x0000b300ff058b82 */ /* 0x000f220000000800 */
[----:B--2---:R-:W-:-:S05]  /*0540*/  @P0 IMAD.WIDE R2, R24, 0x4, R2 ;  /* 0x0000000418020825 */ /* 0x004fca00078e0202 */
[----:B------:R-:W2:Y:S01]  /*0550*/  @P0 LDG.E R0, desc[UR26][R2.64] ;  /* 0x0000001a02000981 */ /* 0x000ea2000c1e1900 */
[----:B------:R-:W-:Y:S01]  /*0560*/  IMAD.SHL.U32 R26, R166, 0x80, RZ ;  /* 0x00000080a61a7824 */ /* 0x000fe200078e00ff */
[----:B------:R-:W1:Y:S02]  /*0570*/  @!P0 LDC.64 R2, c[0x0][0x318] ;  /* 0x0000c600ff028b82 */ /* 0x000e640000000a00 */
[----:B-1----:R-:W-:-:S04]  /*0580*/  @!P0 ISETP.NE.U32.AND P1, PT, R2, RZ, PT ;  /* 0x000000ff0200820c */ /* 0x002fc80003f25070 */
[----:B------:R-:W-:Y:S02]  /*0590*/  @!P0 ISETP.NE.AND.EX P2, PT, R3, RZ, PT, P1 ;  /* 0x000000ff0300820c */ /* 0x000fe40003f45310 */
[----:B------:R-:W-:Y:S01]  /*05a0*/  ISETP.GT.AND P1, PT, R11, R26, PT ;  /* 0x0000001a0b00720c */ /* 0x000fe20003f24270 */
[----:B--2--5:R-:W-:Y:S01]  /*05b0*/  @P0 IMAD.IADD R40, R0, 0x1, -R10 ;  /* 0x0000000100280824 */ /* 0x024fe200078e0a0a */
[----:B----4-:R-:W-:-:S04]  /*05c0*/  @!P0 SEL R0, R5, RZ, P2 ;  /* 0x000000ff05008207 */ /* 0x010fc80001000000 */
[----:B---3--:R-:W-:-:S07]  /*05d0*/  @!P0 IADD3 R40, R0, R4, -R10 ;  /* 0x0000000400288210 */ /* 0x008fce0007ffe80a */
[----:B------:R-:W-:Y:S05]  /*05e0*/  @!P1 EXIT ;  /* 0x000000000000994d */ /* 0x000fea0003800000 */
        /* <DEDUP_REMOVED lines=10> */
[-C--:B------:R-:W-:Y:S02]  /*0690*/  LEA.HI R35, R39, R42.reuse, RZ, 0x2 ;  /* 0x0000002a27237211 */ /* 0x080fe400078f10ff */
[----:B------:R-:W-:Y:S01]  /*06a0*/  ISETP.NE.AND P3, PT, R13, -0x1, PT ;  /* 0xffffffff0d00780c */ /* 0x000fe20003f65270 */
[----:B------:R2:W-:Y:S01]  /*06b0*/  STL [R1+0x38], R30 ;  /* 0x0000381e01007387 */ /* 0x0005e20000100800 */
[----:B------:R-:W-:Y:S02]  /*06c0*/  LEA.HI R41, R39, R42, RZ, 0x3 ;  /* 0x0000002a27297211 */ /* 0x000fe400078f18ff */
[----:B------:R-:W-:-:S02]  /*06d0*/  LEA.HI.SX32 R43, R243, 0xffffffff, 0x1a ;  /* 0xfffffffff32b7811 */ /* 0x000fc400078fd2ff */
[----:B------:R-:W-:Y:S01]  /*06e0*/  SHF.R.S32.HI R38, RZ, 0x3, R41 ;  /* 0x00000003ff267819 */ /* 0x000fe20000011429 */
[----:B------:R-:W3:Y:S08]  /*06f0*/  @!P1 LDC.64 R6, c[0x0][0x228] ;  /* 0x00008a00ff069b82 */ /* 0x000ef00000000a00 */
[----:B------:R-:W4:Y:S01]  /*0700*/  @P1 LDC.64 R14, c[0x0][0x240] ;  /* 0x00009000ff0e1b82 */ /* 0x000f220000000a00 */
[----:B-1----:R-:W-:-:S04]  /*0710*/  IABS R16, R17 ;  /* 0x0000001100107213 */ /* 0x002fc80000000000 */
[----:B------:R-:W1:Y:S03]  /*0720*/  I2F.RP R2, R16 ;  /* 0x0000001000027306 */ /* 0x000e660000209400 */
[----:B------:R-:W5:Y:S08]  /*0730*/  @P3 LDC.64 R184, c[0x0][0x250] ;  /* 0x00009400ffb83b82 */ /* 0x000f700000000a00 */
[----:B------:R-:W2:Y:S01]  /*0740*/  @P3 LDC.64 R22, c[0x0][0x248] ;  /* 0x00009200ff163b82 */ /* 0x000ea20000000a00 */
[----:B-1----:R-:W1:Y:S02]  /*0750*/  MUFU.RCP R2, R2 ;  /* 0x0000000200027308 */ /* 0x002e640000001000 */
[----:B-1----:R-:W-:-:S06]  /*0760*/  VIADD R2, R2, 0xffffffe ;  /* 0x0ffffffe02027836 */ /* 0x002fcc0000000000 */
[----:B------:R-:W1:Y:S02]  /*0770*/  F2I.FTZ.U32.TRUNC.NTZ R3, R2 ;  /* 0x0000000200037305 */ /* 0x000e64000021f000 */
[----:B-1----:R-:W-:Y:S02]  /*0780*/  IMAD.MOV R0, RZ, RZ, -R3 ;  /* 0x000000ffff007224 */ /* 0x002fe400078e0a03 */
[----:B------:R-:W-:Y:S02]  /*0790*/  IMAD.MOV.U32 R2, RZ, RZ, RZ ;  /* 0x000000ffff027224 */ /* 0x000fe400078e00ff */
[----:B------:R-:W-:-:S04]  /*07a0*/  IMAD R0, R0, R16, RZ ;  /* 0x0000001000007224 */ /* 0x000fc800078e02ff */
[----:B------:R-:W-:Y:S01]  /*07b0*/  IMAD.HI.U32 R2, R3, R0, R2 ;  /* 0x0000000003027227 */ /* 0x000fe200078e0002 */
[----:B------:R-:W-:Y:S02]  /*07c0*/  MOV R3, R4 ;  /* 0x0000000400037202 */ /* 0x000fe40000000f00 */
[----:B------:R-:W-:-:S03]  /*07d0*/  SHF.R.S32.HI R4, RZ, 0x2, R35 ;  /* 0x00000002ff047819 */ /* 0x000fc60000011423 */
[----:B------:R-:W-:Y:S01]  /*07e0*/  IMAD.HI.U32 R5, R2, R3, RZ ;  /* 0x0000000302057227 */ /* 0x000fe200078e00ff */
[----:B------:R-:W-:Y:S02]  /*07f0*/  @!P1 SHF.R.S32.HI R2, RZ, 0x1f, R24 ;  /* 0x0000001fff029819 */ /* 0x000fe40000011418 */
[C---:B------:R-:W-:Y:S01]  /*0800*/  ISETP.GE.AND P4, PT, R4.reuse, R30, PT ;  /* 0x0000001e0400720c */ /* 0x040fe20003f86270 */
[----:B------:R-:W-:Y:S01]  /*0810*/  IMAD.MOV R0, RZ, RZ, -R5 ;  /* 0x000000ffff007224 */ /* 0x000fe200078e0a05 */
[----:B------:R-:W-:Y:S01]  /*0820*/  IADD3 R9, R4, 0x40, RZ ;  /* 0x0000004004097810 */ /* 0x000fe20007ffe0ff */
[----:B---3--:R-:W-:Y:S01]  /*0830*/  @!P1 IMAD R2, R2, R6, RZ ;  /* 0x0000000602029224 */ /* 0x008fe200078e02ff */
[----:B------:R-:W-:Y:S01]  /*0840*/  IADD3 R21, R4, 0x20, RZ ;  /* 0x0000002004157810 */ /* 0x000fe20007ffe0ff */
[----:B------:R-:W-:Y:S01]  /*0850*/  IMAD R0, R16, R0, R3 ;  /* 0x0000000010007224 */ /* 0x000fe200078e0203 */
[----:B------:R-:W-:Y:S01]  /*0860*/  ISETP.GE.AND P0, PT, R9, R30, PT ;  /* 0x0000001e0900720c */ /* 0x000fe20003f06270 */
[----:B------:R-:W-:-:S02]  /*0870*/  @!P1 IMAD R12, R24, R7, R2 ;  /* 0x00000007180c9224 */ /* 0x000fc400078e0202 */
[----:B------:R-:W-:Y:S01]  /*0880*/  VIADD R8, R4, 0x60 ;  /* 0x0000006004087836 */ /* 0x000fe20000000000 */
[----:B------:R-:W-:Y:S01]  /*0890*/  ISETP.GT.U32.AND P5, PT, R16, R0, PT ;  /* 0x000000001000720c */ /* 0x000fe20003fa4070 */
[----:B----4-:R-:W-:Y:S02]  /*08a0*/  @P1 IMAD.WIDE.U32 R2, R18, R14, RZ ;  /* 0x0000000e12021225 */ /* 0x010fe400078e00ff */
[----:B------:R-:W1:Y:S01]  /*08b0*/  @!P4 LDC.64 R26, c[0x0][0x240] ;  /* 0x00009000ff1acb82 */ /* 0x000e620000000a00 */
[----:B------:R-:W-:Y:S01]  /*08c0*/  ISETP.GE.AND P2, PT, R8, R30, PT ;  /* 0x0000001e0800720c */ /* 0x000fe20003f46270 */
[----:B------:R-:W-:Y:S01]  /*08d0*/  @!P1 IMAD.WIDE.U32 R6, R24, R6, RZ ;  /* 0x0000000618069225 */ /* 0x000fe200078e00ff */
[----:B------:R-:W-:-:S03]  /*08e0*/  LOP3.LUT R8, R35, 0xfffffffc, RZ, 0xc0, !PT ;  /* 0xfffffffc23087812 */ /* 0x000fc600078ec0ff */
[----:B------:R-:W-:Y:S01]  /*08f0*/  @P1 IMAD R11, R18, R15, R3 ;  /* 0x0000000f120b1224 */ /* 0x000fe200078e0203 */
[----:B------:R-:W-:Y:S01]  /*0900*/  LOP3.LUT R3, R25, R17, RZ, 0x3c, !PT ;  /* 0x0000001119037212 */ /* 0x000fe200078e3cff */
[----:B------:R-:W-:Y:S02]  /*0910*/  @!P1 IMAD.IADD R11, R7, 0x1, R12 ;  /* 0x00000001070b9824 */ /* 0x000fe400078e020c */
[-C--:B------:R-:W-:Y:S01]  /*0920*/  @!P5 IADD3 R0, R0, -R16.reuse, RZ ;  /* 0x800000100000d210 */ /* 0x080fe20007ffe0ff */
[----:B------:R-:W-:Y:S01]  /*0930*/  @!P1 IMAD.MOV.U32 R2, RZ, RZ, R6 ;  /* 0x000000ffff029224 */ /* 0x000fe200078e0006 */
[----:B------:R-:W-:Y:S01]  /*0940*/  SHF.R.S32.HI R6, RZ, 0x1f, R25 ;  /* 0x0000001fff067819 */ /* 0x000fe20000011419 */
[----:B------:R-:W-:Y:S01]  /*0950*/  IMAD.IADD R8, R42, 0x1, -R8 ;  /* 0x000000012a087824 */ /* 0x000fe200078e0a08 */
[----:B------:R-:W-:Y:S01]  /*0960*/  ISETP.GE.U32.AND P1, PT, R0, R16, PT ;  /* 0x000000100000720c */ /* 0x000fe20003f26070 */
[----:B------:R-:W-:Y:S01]  /*0970*/  @!P5 VIADD R5, R5, 0x1 ;  /* 0x000000010505d836 */ /* 0x000fe20000000000 */
[----:B------:R-:W-:Y:S01]  /*0980*/  SHF.L.U32 R0, R38, 0x6, RZ ;  /* 0x0000000626007819 */ /* 0x000fe200000006ff */
[----:B------:R-:W-:Y:S01]  /*0990*/  IMAD.SHL.U32 R8, R8, 0x8, RZ ;  /* 0x0000000808087824 */ /* 0x000fe200078e00ff */
[----:B------:R-:W-:Y:S01]  /*09a0*/  ISETP.GE.AND P6, PT, R3, RZ, PT ;  /* 0x000000ff0300720c */ /* 0x000fe20003fc6270 */
[----:B------:R-:W-:Y:S01]  /*09b0*/  IMAD R6, R6, UR4, RZ ;  /* 0x0000000406067c24 */ /* 0x000fe2000f8e02ff */
[----:B------:R-:W-:Y:S01]  /*09c0*/  LOP3.LUT R0, R0, 0xc0, RZ, 0xc0, !PT ;  /* 0x000000c000007812 */ /* 0x000fe200078ec0ff */
[----:B------:R-:W-:Y:S01]  /*09d0*/  IMAD R15, R43, -0x40, R40 ;  /* 0xffffffc02b0f7824 */ /* 0x000fe200078e0228 */
[----:B------:R-:W-:Y:S01]  /*09e0*/  SHF.R.S32.HI R9, RZ, 0x1f, R8 ;  /* 0x0000001fff097819 */ /* 0x000fe20000011408 */
[----:B------:R-:W-:Y:S01]  /*09f0*/  IMAD R28, R25, UR5, R6 ;  /* 0x00000005191c7c24 */ /* 0x000fe2000f8e0206 */
[----:B------:R-:W-:Y:S01]  /*0a00*/  LOP3.LUT R3, R0, 0x18, R8, 0xf8, !PT ;  /* 0x0000001800037812 */ /* 0x000fe200078ef808 */
[----:B------:R-:W-:Y:S01]  /*0a10*/  @P3 IMAD.IADD R6, R10, 0x1, R13 ;  /* 0x000000010a063824 */ /* 0x000fe200078e020d */
[----:B------:R-:W-:-:S02]  /*0a20*/  SHF.R.U32.HI R0, RZ, 0x3, R0 ;  /* 0x00000003ff007819 */ /* 0x000fc40000011600 */
[----:B------:R-:W-:Y:S02]  /*0a30*/  @P1 IADD3 R5, R5, 0x1, RZ ;  /* 0x0000000105051810 */ /* 0x000fe40007ffe0ff */
[----:B------:R-:W-:Y:S02]  /*0a40*/  IADD3 R2, P1, R8, R2, RZ ;  /* 0x0000000208027210 */ /* 0x000fe40007f3e0ff */
[----:B------:R-:W-:Y:S01]  /*0a50*/  ISETP.NE.AND P5, PT, R17, RZ, PT ;  /* 0x000000ff1100720c */ /* 0x000fe20003fa5270 */
[----:B------:R-:W-:Y:S01]  /*0a60*/  IMAD.MOV.U32 R20, RZ, RZ, R5 ;  /* 0x000000ffff147224 */ /* 0x000fe200078e0005 */
[----:B------:R-:W-:Y:S01]  /*0a70*/  LOP3.LUT R34, R3, R0, RZ, 0x3c, !PT ;  /* 0x0000000003227212 */ /* 0x000fe200078e3cff */
[----:B------:R-:W-:Y:S01]  /*0a80*/  IMAD.X R3, R9, 0x1, R11, P1 ;  /* 0x0000000109037824 */ /* 0x000fe200008e060b */
[----:B------:R-:W-:Y:S01]  /*0a90*/  @P3 IADD3 R0, R10, R13, RZ ;  /* 0x0000000d0a003210 */ /* 0x000fe20007ffe0ff */
[----:B------:R-:W-:Y:S01]  /*0aa0*/  @!P6 IMAD.MOV R20, RZ, RZ, -R20 ;  /* 0x000000ffff14e224 */ /* 0x000fe200078e0a14 */
[----:B------:R-:W-:Y:S01]  /*0ab0*/  ISETP.GE.AND P1, PT, R21, R30, PT ;  /* 0x0000001e1500720c */ /* 0x000fe20003f26270 */
[----:B------:R-:W-:-:S04]  /*0ac0*/  IMAD.WIDE.U32 R18, R25, UR4, R2 ;  /* 0x0000000419127c25 */ /* 0x000fc8000f8e0002 */
[C---:B-----5:R-:W-:Y:S02]  /*0ad0*/  @P3 IMAD R5, R0.reuse, R185, RZ ;  /* 0x000000b900053224 */ /* 0x060fe400078e02ff */
[----:B------:R-:W-:Y:S01]  /*0ae0*/  @P3 IMAD.WIDE.U32 R2, R0, R184, RZ ;  /* 0x000000b800023225 */ /* 0x000fe200078e00ff */
[----:B------:R-:W-:-:S03]  /*0af0*/  @!P5 LOP3.LUT R20, RZ, R17, RZ, 0x33, !PT ;  /* 0x00000011ff14d212 */ /* 0x000fc600078e33ff */
[C---:B--2---:R-:W-:Y:S02]  /*0b00*/  @P3 IMAD R0, R6.reuse, R23, RZ ;  /* 0x0000001706003224 */ /* 0x044fe400078e02ff */
[----:B------:R-:W-:-:S04]  /*0b10*/  @P3 IMAD.WIDE.U32 R6, R6, R22, RZ ;  /* 0x0000001606063225 */ /* 0x000fc800078e00ff */
[----:B------:R-:W-:Y:S01]  /*0b20*/  @P3 IMAD.IADD R14, R3, 0x1, R5 ;  /* 0x00000001030e3824 */ /* 0x000fe200078e0205 */
[----:B------:R-:W-:Y:S01]  /*0b30*/  SHF.R.S32.HI R5, RZ, 0x1f, R4 ;  /* 0x0000001fff057819 */ /* 0x000fe20000011404 */
[----:B------:R-:W-:Y:S01]  /*0b40*/  @P3 IMAD.MOV.U32 R12, RZ, RZ, R2 ;  /* 0x000000ffff0c3224 */ /* 0x000fe200078e0002 */
[----:B------:R-:W-:Y:S01]  /*0b50*/  @P3 IADD3 R13, R7, R0, RZ ;  /* 0x00000000070d3210 */ /* 0x000fe20007ffe0ff */
        /* <DEDUP_REMOVED lines=15> */
.L_x_310:
        /* <DEDUP_REMOVED lines=14> */
.L_x_311:
[C---:B------:R-:W-:Y:S01]  /*0d30*/  ISETP.GE.AND P6, PT, R4.reuse, R15, PT ;  /* 0x0000000f0400720c */ /* 0x040fe20003fc6270 */
[-C--:B------:R-:W-:Y:S01]  /*0d40*/  IMAD.WIDE.U32 R2, R4, R184.reuse, R8 ;  /* 0x000000b804027225 */ /* 0x080fe200078e0008 */
[----:B------:R-:W1:Y:S01]  /*0d50*/  @!P4 LDC.64 R24, c[0x0][0x210] ;  /* 0x00008400ff18cb82 */ /* 0x000e620000000a00 */
[----:B------:R-:W-:Y:S01]  /*0d60*/  SHF.R.S32.HI R186, RZ, 0x5, R29 ;  /* 0x00000005ffba7819 */ /* 0x000fe2000001141d */
[----:B------:R-:W-:Y:S01]  /*0d70*/  UMOV UR5, 0x400 ;  /* 0x0000040000057882 */ /* 0x000fe20000000000 */
[C---:B------:R-:W-:Y:S01]  /*0d80*/  IMAD R0, R5.reuse, R184, RZ ;  /* 0x000000b805007224 */ /* 0x040fe200078e02ff */
[----:B------:R-:W-:Y:S01]  /*0d90*/  IADD3 R36, P3, R12, R2, RZ ;  /* 0x000000020c247210 */ /* 0x000fe20007f7e0ff */
[-C--:B------:R-:W-:Y:S01]  /*0da0*/  IMAD R10, R5, R22.reuse, RZ ;  /* 0x00000016050a7224 */ /* 0x080fe200078e02ff */
[----:B------:R-:W-:Y:S01]  /*0db0*/  ULDC.64 UR6, c[0x0][0x260] ;  /* 0x0000980000067ab9 */ /* 0x000fe20000000a00 */
[----:B------:R-:W-:Y:S01]  /*0dc0*/  IMAD.WIDE.U32 R6, R4, R22, R8 ;  /* 0x0000001604067225 */ /* 0x000fe200078e0008 */
[----:B------:R-:W2:Y:S01]  /*0dd0*/  S2UR UR4, SR_CgaCtaId ;  /* 0x00000000000479c3 */ /* 0x000ea20000008800 */
[----:B------:R-:W-:-:S02]  /*0de0*/  SHF.L.U64.HI R163, R22, 0x6, R23 ;  /* 0x0000000616a37819 */ /* 0x000fc40000010217 */
[C---:B------:R-:W-:Y:S01]  /*0df0*/  IMAD R0, R4.reuse, R185, R0 ;  /* 0x000000b904007224 */ /* 0x040fe200078e0200 */
[----:B------:R-:W-:Y:S01]  /*0e00*/  IADD3 R32, P5, R11, R6, RZ ;  /* 0x000000060b207210 */ /* 0x000fe20007fbe0ff */
[----:B------:R-:W-:Y:S01]  /*0e10*/  IMAD R10, R4, R23, R10 ;  /* 0x00000017040a7224 */ /* 0x000fe200078e020a */
[----:B------:R-:W3:Y:S01]  /*0e20*/  @!P6 S2R R29, SR_CgaCtaId ;  /* 0x00000000001de919 */ /* 0x000ee20000008800 */
[----:B------:R-:W-:Y:S01]  /*0e30*/  IMAD.WIDE R30, R166, 0x80, R4 ;  /* 0x00000080a61e7825 */ /* 0x000fe200078e0204 */
[----:B------:R-:W4:Y:S01]  /*0e40*/  @!P1 LDC.64 R16, c[0x0][0x240] ;  /* 0x00009000ff109b82 */ /* 0x000f220000000a00 */
[----:B------:R-:W-:Y:S01]  /*0e50*/  IADD3.X R37, R14, R3, R0, P3, !PT ;  /* 0x000000030e257210 */ /* 0x000fe20001ffe400 */
[----:B------:R-:W5:Y:S01]  /*0e60*/  @!P1 S2R R11, SR_CgaCtaId ;  /* 0x00000000000b9919 */ /* 0x000f620000008800 */
[----:B------:R-:W-:Y:S01]  /*0e70*/  LEA.HI R0, R35, R4, RZ, 0x1 ;  /* 0x0000000423007211 */ /* 0x000fe200078f08ff */
[-C--:B------:R-:W-:Y:S01]  /*0e80*/  @!P4 IMAD R2, R31, R26.reuse, RZ ;  /* 0x0000001a1f02c224 */ /* 0x080fe200078e02ff */
[----:B------:R-:W-:Y:S01]  /*0e90*/  IADD3.X R33, R13, R7, R10, P5, !PT ;  /* 0x000000070d217210 */ /* 0x000fe20002ffe40a */
[----:B------:R-:W-:Y:S01]  /*0ea0*/  IMAD.IADD R9, R19, 0x1, R28 ;  /* 0x0000000113097824 */ /* 0x000fe200078e021c */
[----:B------:R-:W-:Y:S01]  /*0eb0*/  LOP3.LUT R0, R0, 0x7fffffe, RZ, 0xc0, !PT ;  /* 0x07fffffe00007812 */ /* 0x000fe200078ec0ff */
[----:B------:R-:W-:Y:S01]  /*0ec0*/  @!P4 IMAD.MOV.U32 R8, RZ, RZ, R18 ;  /* 0x000000ffff08c224 */ /* 0x000fe200078e0012 */
[----:B------:R-:W-:Y:S01]  /*0ed0*/  ISETP.GE.AND P5, PT, R21, R15, PT ;  /* 0x0000000f1500720c */ /* 0x000fe20003fa6270 */
[----:B------:R-:W5:Y:S01]  /*0ee0*/  @!P1 LDC.64 R12, c[0x0][0x210] ;  /* 0x00008400ff0c9b82 */ /* 0x000f620000000a00 */
[----:B------:R-:W5:Y:S01]  /*0ef0*/  @!P2 S2R R14, SR_CgaCtaId ;  /* 0x00000000000ea919 */ /* 0x000f620000008800 */
[C---:B------:R-:W-:Y:S01]  /*0f00*/  @!P4 IMAD R6, R30.reuse, R27, R2 ;  /* 0x0000001b1e06c224 */ /* 0x040fe200078e0202 */
[----:B------:R-:W-:Y:S01]  /*0f10*/  @!P1 IADD3 R5, P3, R30, 0x20, RZ ;  /* 0x000000201e059810 */ /* 0x000fe20007f7e0ff */
[----:B------:R-:W-:Y:S01]  /*0f20*/  IMAD.IADD R0, R4, 0x1, -R0 ;  /* 0x0000000104007824 */ /* 0x000fe200078e0a00 */
[----:B------:R-:W5:Y:S01]  /*0f30*/  @!P0 S2R R19, SR_CgaCtaId ;  /* 0x0000000000138919 */ /* 0x000f620000008800 */
[----:B------:R-:W-:Y:S01]  /*0f40*/  @!P4 IMAD.WIDE.U32 R2, R30, R26, R8 ;  /* 0x0000001a1e02c225 */ /* 0x000fe200078e0008 */
[----:B--2---:R-:W-:Y:S01]  /*0f50*/  ULEA UR4, UR4, UR5, 0x18 ;  /* 0x0000000504047291 */ /* 0x004fe2000f8ec03f */
[----:B------:R-:W2:Y:S01]  /*0f60*/  @!P2 LDC.64 R26, c[0x0][0x210] ;  /* 0x00008400ff1aab82 */ /* 0x000ea20000000a00 */
[----:B------:R-:W-:Y:S01]  /*0f70*/  SHF.L.U64.HI R157, R22, 0x5, R23 ;  /* 0x00000005169d7819 */ /* 0x000fe20000010217 */
[----:B------:R-:W-:Y:S01]  /*0f80*/  IMAD R10, R186, 0x8, R0 ;  /* 0x00000008ba0a7824 */ /* 0x000fe200078e0200 */
[----:B------:R-:W-:Y:S01]  /*0f90*/  STL [R1+0x1c], R163 ;  /* 0x00001ca301007387 */ /* 0x000fe20000100800 */
[----:B------:R-:W-:-:S02]  /*0fa0*/  @!P1 IMAD.X R7, RZ, RZ, R31, P3 ;  /* 0x000000ffff079224 */ /* 0x000fc400018e061f */
[----:B------:R-:W-:Y:S01]  /*0fb0*/  @!P4 IMAD.IADD R3, R3, 0x1, R6 ;  /* 0x000000010303c824 */ /* 0x000fe200078e0206 */
[----:B-1----:R-:W-:Y:S01]  /*0fc0*/  @!P4 LEA R6, P3, R2, R24, 0x1 ;  /* 0x000000180206c211 */ /* 0x002fe200078608ff */
[----:B------:R-:W-:Y:S01]  /*0fd0*/  IMAD.U32 R10, R10, 0x20, R34 ;  /* 0x000000200a0a7824 */ /* 0x000fe200078e0022 */
[----:B------:R-:W1:Y:S01]  /*0fe0*/  @!P5 S2R R28, SR_CgaCtaId ;  /* 0x00000000001cd919 */ /* 0x000e620000008800 */
[----:B----4-:R-:W-:Y:S01]  /*0ff0*/  @!P1 IMAD R0, R7, R16, RZ ;  /* 0x0000001007009224 */ /* 0x010fe200078e02ff */
[----:B------:R-:W-:Y:S01]  /*1000*/  @!P4 LEA.HI.X R7, R2, R25, R3, 0x1, P3 ;  /* 0x000000190207c211 */ /* 0x000fe200018f0c03 */
[----:B------:R-:W-:Y:S01]  /*1010*/  @!P1 IMAD.MOV.U32 R2, RZ, RZ, R18 ;  /* 0x000000ffff029224 */ /* 0x000fe200078e0012 */
[----:B------:R-:W-:Y:S01]  /*1020*/  LEA R218, R10, UR4, 0x1 ;  /* 0x000000040ada7c11 */ /* 0x000fe2000f8e08ff */
[----:B------:R-:W-:Y:S01]  /*1030*/  @!P1 IMAD.MOV.U32 R3, RZ, RZ, R9 ;  /* 0x000000ffff039224 */ /* 0x000fe200078e0009 */
[----:B------:R-:W4:Y:S01]  /*1040*/  @!P0 LDC.64 R24, c[0x0][0x210] ;  /* 0x00008400ff188b82 */ /* 0x000f220000000a00 */
[----:B------:R-:W-:-:S02]  /*1050*/  @!P1 IMAD R0, R5, R17, R0 ;  /* 0x0000001105009224 */ /* 0x000fc400078e0200 */
[----:B------:R-:W-:Y:S01]  /*1060*/  @!P1 IMAD.WIDE.U32 R2, R5, R16, R2 ;  /* 0x0000001005029225 */ /* 0x000fe200078e0002 */
[----:B------:R-:W-:Y:S01]  /*1070*/  LEA.HI R5, R39, R42, RZ, 0x4 ;  /* 0x0000002a27057211 */ /* 0x000fe200078f20ff */
[----:B------:R-:W-:Y:S01]  /*1080*/  @!PT LDS RZ, [RZ] ;  /* 0x00000000fffff984 */ /* 0x000fe20000000800 */
[----:B------:R-:W-:Y:S01]  /*1090*/  @!PT LDS RZ, [RZ] ;  /* 0x00000000fffff984 */ /* 0x000fe20000000800 */
[----:B------:R-:W-:Y:S01]  /*10a0*/  @!PT LDS RZ, [RZ] ;  /* 0x00000000fffff984 */ /* 0x000fe20000000800 */
[----:B------:R-:W-:Y:S02]  /*10b0*/  @!P4 LDGSTS.E.BYPASS.LTC128B.128 [R218], desc[UR26][R6.64] ;  /* 0x0000000006dacfae */ /* 0x000fe4000b901d5a */
[----:B------:R-:W-:Y:S01]  /*10c0*/  @!P1 IMAD.IADD R0, R3, 0x1, R0 ;  /* 0x0000000103009824 */ /* 0x000fe200078e0200 */
[----:B------:R-:W-:Y:S01]  /*10d0*/  @!P6 MOV R3, 0x400 ;  /* 0x000004000003e802 */ /* 0x000fe20000000f00 */
[----:B------:R-:W-:Y:S01]  /*10e0*/  @!P4 LDGSTS.E.BYPASS.LTC128B.128 [R218+0x2000], desc[UR26][R6.64+0x40] ;  /* 0x0200004006dacfae */ /* 0x000fe2000b901d5a */
[----:B------:R-:W-:Y:S01]  /*10f0*/  SHF.R.S32.HI R8, RZ, 0x4, R5 ;  /* 0x00000004ff087819 */ /* 0x000fe20000011405 */
[----:B------:R-:W2:Y:S01]  /*1100*/  @!P2 LDC.64 R16, c[0x0][0x240] ;  /* 0x00009000ff10ab82 */ /* 0x000ea20000000a00 */
[----:B---3--:R-:W-:Y:S01]  /*1110*/  @!P6 LEA R29, R29, R3, 0x18 ;  /* 0x000000031d1de211 */ /* 0x008fe200078ec0ff */
[----:B------:R3:W-:Y:S01]  /*1120*/  @!P4 LDGSTS.E.BYPASS.LTC128B.128 [R218+0x4000], desc[UR26][R6.64+0x80] ;  /* 0x0400008006dacfae */ /* 0x0007e2000b901d5a */
[----:B------:R-:W-:Y:S01]  /*1130*/  ISETP.GE.AND P4, PT, R4, R15, PT ;  /* 0x0000000f0400720c */ /* 0x000fe20003f86270 */
[----:B------:R-:W-:Y:S01]  /*1140*/  IMAD.WIDE.U32 R44, R20, UR6, R32 ;  /* 0x00000006142c7c25 */ /* 0x000fe2000f8e0020 */
[----:B------:R-:W-:-:S02]  /*1150*/  @!P1 MOV R3, 0x400 ;  /* 0x0000040000039802 */ /* 0x000fc40000000f00 */
[----:B------:R-:W-:Y:S01]  /*1160*/  LEA.HI R4, R5, R8, RZ, 0x1 ;  /* 0x0000000805047211 */ /* 0x000fe200078f08ff */
[----:B------:R-:W-:Y:S01]  /*1170*/  IMAD.SHL.U32 R162, R22, 0x40, RZ ;  /* 0x0000004016a27824 */ /* 0x000fe200078e00ff */
[----:B-----5:R-:W-:Y:S01]  /*1180*/  @!P1 LEA R3, R11, R3, 0x18 ;  /* 0x000000030b039211 */ /* 0x020fe200078ec0ff */
[----:B------:R-:W-:Y:S01]  /*1190*/  IMAD.MOV.U32 R164, RZ, RZ, R44 ;  /* 0x000000ffffa47224 */ /* 0x000fe200078e002c */
[----:B------:R-:W-:Y:S01]  /*11a0*/  LOP3.LUT R4, R4, 0xfffffffe, RZ, 0xc0, !PT ;  /* 0xfffffffe04047812 */ /* 0x000fe200078ec0ff */
[----:B------:R-:W-:Y:S01]  /*11b0*/  IMAD.SHL.U32 R160, R22, 0x20, RZ ;  /* 0x0000002016a07824 */ /* 0x000fe200078e00ff */
[----:B------:R-:W-:Y:S03]  /*11c0*/  STL.64 [R1+0x28], R44 ;  /* 0x0000282c01007387 */ /* 0x000fe60000100a00 */
[----:B------:R-:W-:Y:S01]  /*11d0*/  IMAD.IADD R34, R8, 0x1, -R4 ;  /* 0x0000000108227824 */ /* 0x000fe200078e0a04 */
[----:B------:R-:W-:Y:S01]  /*11e0*/  @!P5 MOV R4, 0x400 ;  /* 0x000004000004d802 */ /* 0x000fe20000000f00 */
[----:B------:R-:W-:Y:S01]  /*11f0*/  STL [R1+0x18], R162 ;  /* 0x000018a201007387 */ /* 0x000fe20000100800 */
[----:B------:R-:W-:-:S02]  /*1200*/  LOP3.LUT R8, R41, 0xfffffff8, RZ, 0xc0, !PT ;  /* 0xfffffff829087812 */ /* 0x000fc400078ec0ff */
[----:B-1----:R-:W-:-:S03]  /*1210*/  @!P5 LEA R28, R28, R4, 0x18 ;  /* 0x000000041c1cd211 */ /* 0x002fc600078ec0ff */
[----:B------:R-:W-:Y:S01]  /*1220*/  IMAD.IADD R8, R42, 0x1, -R8 ;  /* 0x000000012a087824 */ /* 0x000fe200078e0a08 */
[----:B---3--:R-:W-:-:S04]  /*1230*/  @!P1 LEA R6, P3, R2, R12, 0x1 ;  /* 0x0000000c02069211 */ /* 0x008fc800078608ff */
[----:B------:R-:W-:Y:S02]  /*1240*/  @!P1 LEA.HI.X R7, R2, R13, R0, 0x1, P3 ;  /* 0x0000000d02079211 */ /* 0x000fe400018f0c00 */
[----:B------:R-:W-:Y:S01]  /*1250*/  @!P2 MOV R0, 0x400 ;  /* 0x000004000000a802 */ /* 0x000fe20000000f00 */
[----:B------:R-:W1:Y:S01]  /*1260*/  @!P0 LDC.64 R12, c[0x0][0x240] ;  /* 0x00009000ff0c8b82 */ /* 0x000e620000000a00 */
[----:B------:R-:W-:Y:S02]  /*1270*/  @!P0 MOV R2, 0x400 ;  /* 0x0000040000028802 */ /* 0x000fe40000000f00 */
[----:B------:R-:W-:Y:S02]  /*1280*/  @!P2 LEA R14, R14, R0, 0x18 ;  /* 0x000000000e0ea211 */ /* 0x000fe400078ec0ff */
[----:B------:R-:W-:Y:S02]  /*1290*/  LOP3.LUT R0, R5, 0xfffffff0, RZ, 0xc0, !PT ;  /* 0xfffffff005007812 */ /* 0x000fe400078ec0ff */
[----:B------:R-:W-:Y:S01]  /*12a0*/  @!P0 LEA R19, R19, R2, 0x18 ;  /* 0x0000000213138211 */ /* 0x000fe200078ec0ff */
[----:B------:R-:W-:Y:S01]  /*12b0*/  @!P1 IMAD R2, R10, 0x2, R3 ;  /* 0x000000020a029824 */ /* 0x000fe200078e0203 */
[----:B------:R-:W-:Y:S01]  /*12c0*/  ISETP.GE.AND P3, PT, R21, R15, PT ;  /* 0x0000000f1500720c */ /* 0x000fe20003f66270 */
[----:B------:R-:W-:Y:S01]  /*12d0*/  IMAD.IADD R0, R42, 0x1, -R0 ;  /* 0x000000012a007824 */ /* 0x000fe200078e0a00 */
[----:B------:R-:W-:Y:S01]  /*12e0*/  LEA.HI R21, R8, R8, RZ, 0x1 ;  /* 0x0000000808157211 */ /* 0x000fe200078f08ff */
[----:B------:R-:W-:Y:S01]  /*12f0*/  @!P2 IMAD R14, R10, 0x2, R14 ;  /* 0x000000020a0ea824 */ /* 0x000fe200078e020e */
[----:B------:R-:W-:Y:S02]  /*1300*/  @!P1 LDGSTS.E.BYPASS.LTC128B.128 [R2+0x800], desc[UR26][R6.64] ;  /* 0x0080000006029fae */ /* 0x000fe4000b901d5a */
[----:B------:R-:W-:-:S02]  /*1310*/  LEA.HI R4, R0, R0, RZ, 0x1 ;  /* 0x0000000000047211 */ /* 0x000fc400078f08ff */
[----:B------:R-:W-:Y:S02]  /*1320*/  @!P1 LDGSTS.E.BYPASS.LTC128B.128 [R2+0x2800], desc[UR26][R6.64+0x40] ;  /* 0x0280004006029fae */ /* 0x000fe4000b901d5a */
[----:B------:R-:W-:Y:S02]  /*1330*/  LOP3.LUT R3, R4, 0x7fffffe, RZ, 0xc0, !PT ;  /* 0x07fffffe04037812 */ /* 0x000fe400078ec0ff */
[----:B------:R3:W-:Y:S01]  /*1340*/  @!P1 LDGSTS.E.BYPASS.LTC128B.128 [R2+0x4800], desc[UR26][R6.64+0x80] ;  /* 0x0480008006029fae */ /* 0x0007e2000b901d5a */
[----:B------:R-:W-:Y:S02]  /*1350*/  @!P0 IADD3 R5, P1, R30, 0x40, RZ ;  /* 0x000000401e058810 */ /* 0x000fe40007f3e0ff */
[----:B------:R-:W-:Y:S01]  /*1360*/  IMAD.IADD R159, R0, 0x1, -R3 ;  /* 0x00000001009f7824 */ /* 0x000fe200078e0a03 */
[----:B------:R-:W-:Y:S02]  /*1370*/  LOP3.LUT R3, R21, 0x3fffffe, RZ, 0xc0, !PT ;  /* 0x03fffffe15037812 */ /* 0x000fe400078ec0ff */
[----:B---3--:R-:W-:-:S02]  /*1380*/  SHF.R.S32.HI R2, RZ, 0x1f, R0 ;  /* 0x0000001fff027819 */ /* 0x008fc40000011400 */
[--C-:B------:R-:W-:Y:S02]  /*1390*/  SHF.R.S32.HI R6, RZ, 0x1, R4.reuse ;  /* 0x00000001ff067819 */ /* 0x100fe40000011404 */
[----:B------:R-:W-:Y:S01]  /*13a0*/  LEA.HI R35, R2, R0, RZ, 0x3 ;  /* 0x0000000002237211 */ /* 0x000fe200078f18ff */
[----:B------:R-:W-:Y:S01]  /*13b0*/  @!P0 IMAD.X R2, RZ, RZ, R31, P1 ;  /* 0x000000ffff028224 */ /* 0x000fe200008e061f */
[----:B------:R-:W-:Y:S01]  /*13c0*/  @!P2 IADD3 R11, P1, R30, 0x60, RZ ;  /* 0x000000601e0ba810 */ /* 0x000fe20007f3e0ff */
[----:B------:R-:W-:Y:S02]  /*13d0*/  IMAD.IADD R30, R8, 0x1, -R3 ;  /* 0x00000001081e7824 */ /* 0x000fe400078e0a03 */
[----:B-1----:R-:W-:Y:S01]  /*13e0*/  @!P0 IMAD R0, R2, R12, RZ ;  /* 0x0000000c02008224 */ /* 0x002fe200078e02ff */
[----:B------:R-:W-:Y:S01]  /*13f0*/  SHF.R.S32.HI R2, RZ, 0x1f, R4 ;  /* 0x0000001fff027819 */ /* 0x000fe20000011404 */
[----:B------:R-:W-:Y:S02]  /*1400*/  @!P0 IMAD.MOV.U32 R3, RZ, RZ, R9 ;  /* 0x000000ffff038224 */ /* 0x000fe400078e0009 */
[----:B------:R-:W-:Y:S01]  /*1410*/  @!P0 IMAD R7, R5, R13, R0 ;  /* 0x0000000d05078224 */ /* 0x000fe200078e0200 */
[----:B------:R-:W-:Y:S01]  /*1420*/  LEA.HI R0, R2, R6, RZ, 0x2 ;  /* 0x0000000602007211 */ /* 0x000fe200078f10ff */
[----:B------:R-:W-:-:S02]  /*1430*/  @!P0 IMAD.MOV.U32 R2, RZ, RZ, R18 ;  /* 0x000000ffff028224 */ /* 0x000fc400078e0012 */
[----:B------:R-:W-:Y:S01]  /*1440*/  @!P2 IMAD.X R15, RZ, RZ, R31, P1 ;  /* 0x000000ffff0fa224 */ /* 0x000fe200008e061f */
[----:B------:R-:W-:Y:S01]  /*1450*/  LOP3.LUT R0, R0, 0xfffffffc, RZ, 0xc0, !PT ;  /* 0xfffffffc00007812 */ /* 0x000fe200078ec0ff */
[----:B------:R-:W-:-:S04]  /*1460*/  @!P0 IMAD.WIDE.U32 R4, R5, R12, R2 ;  /* 0x0000000c05048225 */ /* 0x000fc800078e0002 */
[----:B------:R-:W-:Y:S01]  /*1470*/  @!P0 IMAD.IADD R3, R5, 0x1, R7 ;  /* 0x0000000105038824 */ /* 0x000fe200078e0207 */
[----:B----4-:R-:W-:Y:S01]  /*1480*/  @!P0 LEA R2, P1, R4, R24, 0x1 ;  /* 0x0000001804028211 */ /* 0x010fe200078208ff */
[----:B------:R-:W-:Y:S02]  /*1490*/  IMAD.IADD R41, R6, 0x1, -R0 ;  /* 0x0000000106297824 */ /* 0x000fe400078e0a00 */
[----:B--2---:R-:W-:Y:S01]  /*14a0*/  @!P2 IMAD R0, R15, R16, RZ ;  /* 0x000000100f00a224 */ /* 0x004fe200078e02ff */
[----:B------:R-:W-:Y:S01]  /*14b0*/  @!P0 LEA.HI.X R3, R4, R25, R3, 0x1, P1 ;  /* 0x0000001904038211 */ /* 0x000fe200008f0c03 */
[----:B------:R-:W-:Y:S02]  /*14c0*/  @!P2 IMAD.MOV.U32 R6, RZ, RZ, R18 ;  /* 0x000000ffff06a224 */ /* 0x000fe400078e0012 */
[----:B------:R-:W-:Y:S02]  /*14d0*/  @!P2 IMAD.MOV.U32 R7, RZ, RZ, R9 ;  /* 0x000000ffff07a224 */ /* 0x000fe400078e0009 */
[----:B------:R-:W-:-:S02]  /*14e0*/  @!P2 IMAD R9, R11, R17, R0 ;  /* 0x000000110b09a224 */ /* 0x000fc400078e0200 */
[----:B------:R-:W-:Y:S01]  /*14f0*/  @!P2 IMAD.WIDE.U32 R4, R11, R16, R6 ;  /* 0x000000100b04a225 */ /* 0x000fe200078e0006 */
[----:B------:R-:W-:Y:S01]  /*1500*/  SHF.R.S32.HI R11, RZ, 0x1f, R43 ;  /* 0x0000001fff0b7819 */ /* 0x000fe2000001142b */
[----:B------:R-:W1:Y:S02]  /*1510*/  @!P6 LDC.64 R16, c[0x0][0x218] ;  /* 0x00008600ff10eb82 */ /* 0x000e640000000a00 */
[----:B------:R-:W-:Y:S01]  /*1520*/  @!P0 IMAD R8, R10, 0x2, R19 ;  /* 0x000000020a088824 */ /* 0x000fe200078e0213 */
[----:B------:R-:W-:Y:S01]  /*1530*/  @!P2 LEA R6, P1, R4, R26, 0x1 ;  /* 0x0000001a0406a211 */ /* 0x000fe200078208ff */
[C---:B------:R-:W-:Y:S02]  /*1540*/  @!P6 IMAD R13, R10.reuse, 0x2, R29 ;  /* 0x000000020a0de824 */ /* 0x040fe400078e021d */
[----:B------:R-:W-:Y:S01]  /*1550*/  @!P5 IMAD R12, R10, 0x2, R28 ;  /* 0x000000020a0cd824 */ /* 0x000fe200078e021c */
[----:B------:R-:W-:Y:S01]  /*1560*/  SHF.R.S32.HI R10, RZ, 0x1f, R20 ;  /* 0x0000001fff0a7819 */ /* 0x000fe20000011414 */
[----:B------:R-:W2:Y:S01]  /*1570*/  @!P5 LDC.64 R18, c[0x0][0x218] ;  /* 0x00008600ff12db82 */ /* 0x000ea20000000a00 */
[----:B------:R-:W-:Y:S01]  /*1580*/  @!P0 LDGSTS.E.BYPASS.LTC128B.128 [R8+0x1000], desc[UR26][R2.64] ;  /* 0x0100000002088fae */ /* 0x000fe2000b901d5a */
[----:B------:R-:W-:-:S02]  /*1590*/  @!P2 IMAD.IADD R5, R5, 0x1, R9 ;  /* 0x000000010505a824 */ /* 0x000fc400078e0209 */
[----:B------:R-:W-:Y:S01]  /*15a0*/  IMAD R0, R10, UR6, RZ ;  /* 0x000000060a007c24 */ /* 0x000fe2000f8e02ff */
[----:B------:R-:W-:Y:S01]  /*15b0*/  @!P0 LDGSTS.E.BYPASS.LTC128B.128 [R8+0x3000], desc[UR26][R2.64+0x40] ;  /* 0x0300004002088fae */ /* 0x000fe2000b901d5a */
[----:B------:R-:W-:Y:S02]  /*15c0*/  IMAD R9, R34, 0x8, R30 ;  /* 0x0000000822097824 */ /* 0x000fe400078e021e */
[----:B------:R-:W-:Y:S01]  /*15d0*/  IMAD R7, R20, UR7, R0 ;  /* 0x0000000714077c24 */ /* 0x000fe2000f8e0200 */
[----:B------:R3:W-:Y:S01]  /*15e0*/  @!P0 LDGSTS.E.BYPASS.LTC128B.128 [R8+0x5000], desc[UR26][R2.64+0x80] ;  /* 0x0500008002088fae */ /* 0x0007e2000b901d5a */
[----:B------:R-:W-:Y:S01]  /*15f0*/  IMAD R0, R163, R43, RZ ;  /* 0x0000002ba3007224 */ /* 0x000fe200078e02ff */
[----:B------:R-:W-:Y:S01]  /*1600*/  ULDC.64 UR6, c[0x0][0x268] ;  /* 0x00009a0000067ab9 */ /* 0x000fe20000000a00 */
[----:B------:R-:W-:Y:S01]  /*1610*/  IMAD.IADD R165, R45, 0x1, R7 ;  /* 0x000000012da57824 */ /* 0x000fe200078e0207 */
[----:B------:R-:W-:Y:S01]  /*1620*/  @!P2 LEA.HI.X R7, R4, R27, R5, 0x1, P1 ;  /* 0x0000001b0407a211 */ /* 0x000fe200008f0c05 */
[----:B------:R-:W-:-:S02]  /*1630*/  IMAD R0, R11, R162, R0 ;  /* 0x000000a20b007224 */ /* 0x000fc400078e0200 */
[----:B------:R-:W-:Y:S01]  /*1640*/  IMAD R5, R10, UR6, RZ ;  /* 0x000000060a057c24 */ /* 0x000fe2000f8e02ff */
[----:B------:R-:W-:Y:S01]  /*1650*/  STL.64 [R1+0x10], R164 ;  /* 0x000010a401007387 */ /* 0x000fe20000100a00 */
[----:B------:R-:W-:-:S03]  /*1660*/  IMAD.WIDE.U32 R24, R20, UR6, R36 ;  /* 0x0000000614187c25 */ /* 0x000fc6000f8e0024 */
[----:B------:R-:W-:Y:S04]  /*1670*/  @!P2 LDGSTS.E.BYPASS.LTC128B.128 [R14+0x1800], desc[UR26][R6.64] ;  /* 0x01800000060eafae */ /* 0x000fe8000b901d5a */
[----:B------:R-:W-:Y:S04]  /*1680*/  @!P2 LDGSTS.E.BYPASS.LTC128B.128 [R14+0x3800], desc[UR26][R6.64+0x40] ;  /* 0x03800040060eafae */ /* 0x000fe8000b901d5a */
[----:B------:R4:W-:Y:S04]  /*1690*/  @!P2 LDGSTS.E.BYPASS.LTC128B.128 [R14+0x5800], desc[UR26][R6.64+0x80] ;  /* 0x05800080060eafae */ /* 0x0009e8000b901d5a */
[----:B------:R-:W-:Y:S01]  /*16a0*/  STL.64 [R1+0x20], R24 ;  /* 0x0000201801007387 */ /* 0x000fe20000100a00 */
[----:B---3--:R-:W-:-:S04]  /*16b0*/  IMAD.WIDE.U32 R2, R43, R162, R164 ;  /* 0x000000a22b027225 */ /* 0x008fc800078e00a4 */
[----:B------:R-:W-:Y:S01]  /*16c0*/  IMAD.IADD R0, R3, 0x1, R0 ;  /* 0x0000000103007824 */ /* 0x000fe200078e0200 */
[----:B-1----:R-:W-:Y:S01]  /*16d0*/  @!P6 LEA R4, P1, R2, R16, 0x1 ;  /* 0x000000100204e211 */ /* 0x002fe200078208ff */
[----:B------:R-:W-:Y:S01]  /*16e0*/  IMAD R8, R20, UR7, R5 ;  /* 0x0000000714087c24 */ /* 0x000fe2000f8e0205 */
[----:B------:R-:W-:Y:S02]  /*16f0*/  @!P5 IADD3 R3, P0, R160, R2, RZ ;  /* 0x00000002a003d210 */ /* 0x000fe40007f1e0ff */
[----:B------:R-:W-:Y:S01]  /*1700*/  @!P6 LEA.HI.X R5, R2, R17, R0, 0x1, P1 ;  /* 0x000000110205e211 */ /* 0x000fe200008f0c00 */
[----:B------:R-:W-:Y:S01]  /*1710*/  IMAD.IADD R10, R25, 0x1, R8 ;  /* 0x00000001190a7824 */ /* 0x000fe200078e0208 */
[----:B------:R-:W-:Y:S01]  /*1720*/  SHF.R.S32.HI R16, RZ, 0x1, R21 ;  /* 0x00000001ff107819 */ /* 0x000fe20000011415 */
[----:B------:R-:W-:Y:S01]  /*1730*/  @!P5 IMAD.X R0, R157, 0x1, R0, P0 ;  /* 0x000000019d00d824 */ /* 0x000fe200000e0600 */
[C---:B--2---:R-:W-:Y:S01]  /*1740*/  @!P5 LEA R2, P0, R3.reuse, R18, 0x1 ;  /* 0x000000120302d211 */ /* 0x044fe200078008ff */
[----:B------:R-:W-:Y:S03]  /*1750*/  @!P6 LDGSTS.E.BYPASS.LTC128B.128 [R13+0x6000], desc[UR26][R4.64] ;  /* 0x06000000040defae */ /* 0x000fe6000b901d5a */
[----:B------:R-:W-:Y:S01]  /*1760*/  @!P5 LEA.HI.X R3, R3, R19, R0, 0x1, P0 ;  /* 0x000000130303d211 */ /* 0x000fe200000f0c00 */
[----:B------:R-:W-:Y:S01]  /*1770*/  @!P6 LDGSTS.E.BYPASS.LTC128B.128 [R13+0x7000], desc[UR26][R4.64+0x40] ;  /* 0x07000040040defae */ /* 0x000fe2000b901d5a */
[----:B------:R-:W-:Y:S01]  /*1780*/  IMAD.SHL.U32 R0, R16, 0x40, RZ ;  /* 0x0000004010007824 */ /* 0x000fe200078e00ff */
[----:B----4-:R-:W1:Y:S01]  /*1790*/  @!P3 LDC.64 R14, c[0x0][0x220] ;  /* 0x00008800ff0ebb82 */ /* 0x010e620000000a00 */
[----:B------:R-:W-:Y:S01]  /*17a0*/  IMAD.SHL.U32 R6, R38, 0x8, RZ ;  /* 0x0000000826067824 */ /* 0x000fe200078e00ff */
[----:B------:R2:W-:Y:S01]  /*17b0*/  @!P6 LDGSTS.E.BYPASS.LTC128B.128 [R13+0x8000], desc[UR26][R4.64+0x80] ;  /* 0x08000080040defae */ /* 0x0005e2000b901d5a */
[----:B------:R-:W-:Y:S01]  /*17c0*/  IMAD.SHL.U32 R7, R34, 0x8, RZ ;  /* 0x0000000822077824 */ /* 0x000fe200078e00ff */
[----:B------:R-:W-:-:S02]  /*17d0*/  LOP3.LUT R0, R0, 0xc0, RZ, 0xc0, !PT ;  /* 0x000000c000007812 */ /* 0x000fc400078ec0ff */
[----:B------:R-:W-:Y:S02]  /*17e0*/  @!P5 LDGSTS.E.BYPASS.LTC128B.128 [R12+0x6800], desc[UR26][R2.64] ;  /* 0x06800000020cdfae */ /* 0x000fe4000b901d5a */
[----:B------:R-:W-:Y:S02]  /*17f0*/  LOP3.LUT R6, R0, 0x8, R6, 0xf8, !PT ;  /* 0x0000000800067812 */ /* 0x000fe400078ef806 */
[----:B------:R-:W-:Y:S04]  /*1800*/  @!P5 LDGSTS.E.BYPASS.LTC128B.128 [R12+0x7800], desc[UR26][R2.64+0x40] ;  /* 0x07800040020cdfae */ /* 0x000fe8000b901d5a */
[----:B------:R3:W-:Y:S04]  /*1810*/  @!P5 LDGSTS.E.BYPASS.LTC128B.128 [R12+0x8800], desc[UR26][R2.64+0x80] ;  /* 0x08800080020cdfae */ /* 0x0007e8000b901d5a */
[----:B------:R-:W0:Y:S04]  /*1820*/  LDGDEPBAR ;  /* 0x00000000000079af */ /* 0x000e280000000000 */
[----:B------:R-:W-:Y:S01]  /*1830*/  STL [R1+0x30], R10 ;  /* 0x0000300a01007387 */ /* 0x000fe20000100800 */
[----:B--2---:R-:W-:Y:S01]  /*1840*/  IMAD R4, R11, R184, RZ ;  /* 0x000000b80b047224 */ /* 0x004fe200078e02ff */
[----:B------:R-:W-:Y:S01]  /*1850*/  SHF.R.U32.HI R5, RZ, 0x3, R0 ;  /* 0x00000003ff057819 */ /* 0x000fe20000011600 */
[----:B------:R-:W-:-:S02]  /*1860*/  IMAD.SHL.U32 R0, R41, 0x40, RZ ;  /* 0x0000004029007824 */ /* 0x000fc400078e00ff */
[----:B------:R-:W-:Y:S01]  /*1870*/  IMAD R4, R43, R185, R4 ;  /* 0x000000b92b047224 */ /* 0x000fe200078e0204 */
[----:B------:R-:W-:Y:S01]  /*1880*/  LOP3.LUT R8, R6, R5, RZ, 0x3c, !PT ;  /* 0x0000000506087212 */ /* 0x000fe200078e3cff */
[----:B------:R-:W-:Y:S01]  /*1890*/  IMAD.SHL.U32 R6, R35, 0x20, RZ ;  /* 0x0000002023067824 */ /* 0x000fe200078e00ff */
[----:B------:R-:W-:-:S04]  /*18a0*/  LOP3.LUT R0, R0, 0xc0, RZ, 0xc0, !PT ;  /* 0x000000c000007812 */ /* 0x000fc800078ec0ff */
[----:B------:R-:W-:Y:S01]  /*18b0*/  LOP3.LUT R5, R0, 0x8, R7, 0xf8, !PT ;  /* 0x0000000800057812 */ /* 0x000fe200078ef807 */
[----:B---3--:R-:W2:Y:S01]  /*18c0*/  @!P4 LDC.64 R12, c[0x0][0x220] ;  /* 0x00008800ff0ccb82 */ /* 0x008ea20000000a00 */
[----:B------:R-:W-:-:S07]  /*18d0*/  DEPBAR.LE SB0, 0x0 ;  /* 0x000080000000791a */ /* 0x000fce0000000000 */
[----:B------:R-:W-:Y:S01]  /*18e0*/  BAR.SYNC.DEFER_BLOCKING 0x0 ;  /* 0x0000000000007b1d */ /* 0x000fe20000010000 */
[----:B------:R-:W-:Y:S01]  /*18f0*/  IMAD.WIDE.U32 R2, R43, R184, RZ ;  /* 0x000000b82b027225 */ /* 0x000fe200078e00ff */
[----:B------:R-:W-:Y:S02]  /*1900*/  SHF.R.U32.HI R0, RZ, 0x3, R0 ;  /* 0x00000003ff007819 */ /* 0x000fe40000011600 */
[----:B------:R-:W-:Y:S01]  /*1910*/  LOP3.LUT R156, R6, 0xffffff00, RZ, 0xc0, !PT ;  /* 0xffffff00069c7812 */ /* 0x000fe200078ec0ff */
[----:B------:R-:W-:Y:S01]  /*1920*/  IMAD.IADD R4, R3, 0x1, R4 ;  /* 0x0000000103047824 */ /* 0x000fe200078e0204 */
[----:B------:R-:W-:Y:S02]  /*1930*/  LEA R3, P0, R2, R24, 0x6 ;  /* 0x0000001802037211 */ /* 0x000fe400078030ff */
[----:B------:R-:W-:Y:S01]  /*1940*/  LOP3.LUT R158, R5, R0, RZ, 0x3c, !PT ;  /* 0x00000000059e7212 */ /* 0x000fe200078e3cff */
[----:B------:R-:W-:Y:S01]  /*1950*/  IMAD R0, R186, 0x200, R156 ;  /* 0x00000200ba007824 */ /* 0x000fe200078e029c */
[----:B------:R-:W-:Y:S01]  /*1960*/  LEA.HI.X R2, R2, R10, R4, 0x6, P0 ;  /* 0x0000000a02027211 */ /* 0x000fe200000f3404 */
[----:B------:R-:W-:Y:S01]  /*1970*/  IMAD R186, R166, 0x8, R186 ;  /* 0x00000008a6ba7824 */ /* 0x000fe200078e02ba */
[----:B------:R-:W-:-:S02]  /*1980*/  @!P3 LEA R7, P1, R184, R3, 0x5 ;  /* 0x00000003b807b211 */ /* 0x000fc400078228ff */
[----:B--2---:R-:W-:-:S04]  /*1990*/  @!P4 LEA R4, P0, R3, R12, 0x1 ;  /* 0x0000000c0304c211 */ /* 0x004fc800078008ff */
[----:B------:R-:W-:Y:S01]  /*19a0*/  @!P4 LEA.HI.X R5, R3, R13, R2, 0x1, P0 ;  /* 0x0000000d0305c211 */ /* 0x000fe200000f0c02 */
[----:B------:R-:W-:Y:S01]  /*19b0*/  IMAD R3, R159, 0x20, R0 ;  /* 0x000000209f037824 */ /* 0x000fe200078e0200 */
[----:B-1----:R-:W-:Y:S01]  /*19c0*/  @!P3 LEA R6, P0, R7, R14, 0x1 ;  /* 0x0000000e0706b211 */ /* 0x002fe200078008ff */
[----:B------:R-:W-:Y:S01]  /*19d0*/  IMAD.U32 R0, R9, 0x20, R8 ;  /* 0x0000002009007824 */ /* 0x000fe200078e0008 */
[----:B------:R-:W-:Y:S01]  /*19e0*/  @!P3 LEA.HI.X R2, R184, R2, R185, 0x5, P1 ;  /* 0x00000002b802b211 */ /* 0x000fe200008f2cb9 */
[----:B------:R-:W-:Y:S01]  /*19f0*/  @P4 STS [R218+0x9000], RZ ;  /* 0x009000ffda004388 */ /* 0x000fe20000000800 */
[----:B------:R-:W-:Y:S02]  /*1a00*/  LOP3.LUT P1, RZ, R41, 0x2, RZ, 0xc0, !PT ;  /* 0x0000000229ff7812 */ /* 0x000fe4000782c0ff */
[----:B------:R-:W-:Y:S01]  /*1a10*/  @!P3 LEA.HI.X R7, R7, R15, R2, 0x1, P0 ;  /* 0x0000000f0707b211 */ /* 0x000fe200000f0c02 */
[----:B------:R-:W-:Y:S01]  /*1a20*/  IMAD.IADD R2, R158, 0x1, R3 ;  /* 0x000000019e027824 */ /* 0x000fe200078e0203 */
[----:B------:R-:W-:Y:S01]  /*1a30*/  @P4 STS [R218+0x9004], RZ ;  /* 0x009004ffda004388 */ /* 0x000fe20000000800 */
[----:B------:R-:W-:Y:S01]  /*1a40*/  LEA R213, R0, UR4, 0x1 ;  /* 0x0000000400d57c11 */ /* 0x000fe2000f8e08ff */
[----:B------:R-:W-:Y:S01]  /*1a50*/  IMAD.MOV.U32 R0, RZ, RZ, 0x20 ;  /* 0x00000020ff007424 */ /* 0x000fe200078e00ff */
[----:B------:R-:W-:Y:S01]  /*1a60*/  LOP3.LUT P0, RZ, R16, 0x2, RZ, 0xc0, !PT ;  /* 0x0000000210ff7812 */ /* 0x000fe2000780c0ff */
[----:B------:R-:W-:Y:S01]  /*1a70*/  @P4 STS.64 [R218+0x9008], RZ ;  /* 0x009008ffda004388 */ /* 0x000fe20000000a00 */
[----:B------:R-:W-:Y:S01]  /*1a80*/  LEA R216, R2, UR4, 0x1 ;  /* 0x0000000402d87c11 */ /* 0x000fe2000f8e08ff */
[----:B------:R-:W-:Y:S01]  /*1a90*/  IMAD.MOV.U32 R3, RZ, RZ, 0x10 ;  /* 0x00000010ff037424 */ /* 0x000fe200078e00ff */
[----:B------:R-:W-:Y:S01]  /*1aa0*/  SEL R0, R0, 0xffffffe0, !P0 ;  /* 0xffffffe000007807 */ /* 0x000fe20004000000 */
[----:B------:R-:W-:Y:S03]  /*1ab0*/  @P4 STS.128 [R218+0xa000], RZ ;  /* 0x00a000ffda004388 */ /* 0x000fe60000000c00 */
[----:B------:R-:W-:Y:S01]  /*1ac0*/  SEL R3, R3, 0xfffffff0, !P1 ;  /* 0xfffffff003037807 */ /* 0x000fe20004800000 */
[----:B------:R-:W-:Y:S01]  /*1ad0*/  @P4 STS.128 [R218+0xb000], RZ ;  /* 0x00b000ffda004388 */ /* 0x000fe20000000c00 */
[----:B------:R-:W-:-:S02]  /*1ae0*/  IMAD.IADD R215, R213, 0x1, R0 ;  /* 0x00000001d5d77824 */ /* 0x000fc400078e0200 */
[----:B------:R-:W-:Y:S01]  /*1af0*/  IMAD.SHL.U32 R0, R42, 0x2, RZ ;  /* 0x000000022a007824 */ /* 0x000fe200078e00ff */
[----:B------:R-:W-:Y:S01]  /*1b00*/  @!PT LDS RZ, [RZ] ;  /* 0x00000000fffff984 */ /* 0x000fe20000000800 */
[----:B------:R-:W-:Y:S01]  /*1b10*/  @!PT LDS RZ, [RZ] ;  /* 0x00000000fffff984 */ /* 0x000fe20000000800 */
[----:B------:R-:W-:Y:S01]  /*1b20*/  @!PT LDS RZ, [RZ] ;  /* 0x00000000fffff984 */ /* 0x000fe20000000800 */
[----:B------:R-:W-:Y:S01]  /*1b30*/  @!P4 LDGSTS.E.BYPASS.LTC128B.128 [R218+0x9000], desc[UR26][R4.64] ;  /* 0x0900000004dacfae */ /* 0x000fe2000b901d5a */
[----:B------:R-:W-:-:S03]  /*1b40*/  IMAD R217, R3, 0x2, R216 ;  /* 0x0000000203d97824 */ /* 0x000fc600078e02d8 */
[----:B------:R-:W-:Y:S01]  /*1b50*/  @!P4 LDGSTS.E.BYPASS.LTC128B.128 [R218+0xa000], desc[UR26][R4.64+0x40] ;  /* 0x0a00004004dacfae */ /* 0x000fe2000b901d5a */
[----:B------:R-:W-:-:S03]  /*1b60*/  LOP3.LUT R0, R0, 0x6, RZ, 0xc0, !PT ;  /* 0x0000000600007812 */ /* 0x000fc600078ec0ff */
[----:B------:R-:W-:Y:S02]  /*1b70*/  @!P4 LDGSTS.E.BYPASS.LTC128B.128 [R218+0xb000], desc[UR26][R4.64+0x80] ;  /* 0x0b00008004dacfae */ /* 0x000fe4000b901d5a */
[----:B------:R-:W-:Y:S02]  /*1b80*/  IMAD R0, R43, 0x40, R0 ;  /* 0x000000402b007824 */ /* 0x000fe400078e0200 */
[----:B------:R-:W-:Y:S02]  /*1b90*/  @P3 STS.128 [R218+0x9800], RZ ;  /* 0x009800ffda003388 */ /* 0x000fe40000000c00 */
[C---:B------:R-:W-:Y:S01]  /*1ba0*/  VIADD R2, R0.reuse, 0x9 ;  /* 0x0000000900027836 */ /* 0x040fe20000000000 */
[CC--:B------:R-:W-:Y:S01]  /*1bb0*/  ISETP.GE.AND P4, PT, R0.reuse, R40.reuse, PT ;  /* 0x000000280000720c */ /* 0x0c0fe20003f86270 */
[----:B------:R-:W-:Y:S01]  /*1bc0*/  @P3 STS.128 [R218+0xa800], RZ ;  /* 0x00a800ffda003388 */ /* 0x000fe20000000c00 */
[----:B------:R-:W-:Y:S02]  /*1bd0*/  VIADD R41, R0, 0x19 ;  /* 0x0000001900297836 */ /* 0x000fe40000000000 */
[----:B------:R-:W-:Y:S01]  /*1be0*/  ISETP.GE.AND P1, PT, R2, R40, PT ;  /* 0x000000280200720c */ /* 0x000fe20003f26270 */
[----:B------:R-:W-:Y:S01]  /*1bf0*/  @P3 STS.128 [R218+0xb800], RZ ;  /* 0x00b800ffda003388 */ /* 0x000fe20000000c00 */
[----:B------:R-:W-:-:S03]  /*1c00*/  VIADD R2, R0, 0x11 ;  /* 0x0000001100027836 */ /* 0x000fc60000000000 */
[----:B------:R-:W-:Y:S01]  /*1c10*/  @!PT LDS RZ, [RZ] ;  /* 0x00000000fffff984 */ /* 0x000fe20000000800 */
[----:B------:R-:W-:Y:S01]  /*1c20*/  @!PT LDS RZ, [RZ] ;  /* 0x00000000fffff984 */ /* 0x000fe20000000800 */
[----:B------:R-:W-:Y:S01]  /*1c30*/  @!PT LDS RZ, [RZ] ;  /* 0x00000000fffff984 */ /* 0x000fe20000000800 */
[----:B------:R-:W-:Y:S02]  /*1c40*/  @!P3 LDGSTS.E.BYPASS.LTC128B.128 [R218+0x9800], desc[UR26][R6.64] ;  /* 0x0980000006dabfae */ /* 0x000fe4000b901d5a */
[-C--:B------:R-:W-:Y:S01]  /*1c50*/  ISETP.GE.AND P6, PT, R2, R40.reuse, PT ;  /* 0x000000280200720c */ /* 0x080fe20003fc6270 */
[----:B------:R-:W-:Y:S01]  /*1c60*/  VIADD R2, R0, 0x21 ;  /* 0x0000002100027836 */ /* 0x000fe20000000000 */
[----:B------:R-:W-:Y:S04]  /*1c70*/  @!P3 LDGSTS.E.BYPASS.LTC128B.128 [R218+0xa800], desc[UR26][R6.64+0x40] ;  /* 0x0a80004006dabfae */ /* 0x000fe8000b901d5a */
[----:B------:R1:W-:Y:S01]  /*1c80*/  @!P3 LDGSTS.E.BYPASS.LTC128B.128 [R218+0xb800], desc[UR26][R6.64+0x80] ;  /* 0x0b80008006dabfae */ /* 0x0003e2000b901d5a */
[----:B------:R-:W-:Y:S01]  /*1c90*/  ISETP.GE.AND P5, PT, R2, R40, PT ;  /* 0x000000280200720c */ /* 0x000fe20003fa6270 */
[----:B------:R-:W-:-:S02]  /*1ca0*/  VIADD R2, R0, 0x28 ;  /* 0x0000002800027836 */ /* 0x000fc40000000000 */
[----:B------:R-:W-:Y:S04]  /*1cb0*/  LDSM.16.M88.4 R36, [R213+0x6000] ;  /* 0x00600000d524783b */ /* 0x000fe80000000200 */
[----:B------:R-:W2:Y:S04]  /*1cc0*/  LDSM.16.M88.4 R8, [R216+0x1000] ;  /* 0x00100000d808783b */ /* 0x000ea80000000200 */
[----:B------:R-:W3:Y:S04]  /*1cd0*/  LDSM.16.M88.4 R32, [R213+0x6400] ;  /* 0x00640000d520783b */ /* 0x000ee80000000200 */
[----:B------:R-:W4:Y:S04]  /*1ce0*/  LDSM.16.M88.4 R28, [R213+0x6800] ;  /* 0x00680000d51c783b */ /* 0x000f280000000200 */
[----:B------:R-:W5:Y:S04]  /*1cf0*/  LDSM.16.M88.4 R24, [R213+0x6c00] ;  /* 0x006c0000d518783b */ /* 0x000f680000000200 */
[----:B------:R-:W5:Y:S04]  /*1d00*/  LDSM.16.M88.4 R12, [R216] ;  /* 0x00000000d80c783b */ /* 0x000f680000000200 */
[----:B------:R-:W-:Y:S04]  /*1d10*/  LDSM.16.M88.4 R20, [R215+0x6000] ;  /* 0x00600000d714783b */ /* 0x000fe80000000200 */
[----:B-1----:R-:W1:Y:S04]  /*1d20*/  LDSM.16.M88.4 R4, [R217+0x1000] ;  /* 0x00100000d904783b */ /* 0x002e680000000200 */
[----:B------:R-:W1:Y:S04]  /*1d30*/  LDSM.16.M88.4 R44, [R215+0x6400] ;  /* 0x00640000d72c783b */ /* 0x000e680000000200 */
[----:B------:R-:W1:Y:S04]  /*1d40*/  LDSM.16.M88.4 R48, [R215+0x6800] ;  /* 0x00680000d730783b */ /* 0x000e680000000200 */
[----:B------:R-:W1:Y:S01]  /*1d50*/  LDSM.16.M88.4 R52, [R215+0x6c00] ;  /* 0x006c0000d734783b */ /* 0x000e620000000200 */
[C---:B--2---:R-:W-:Y:S03]  /*1d60*/  HMMA.16816.F32.BF16 R84, R8.reuse, R36, RZ ;  /* 0x000000240854723c */ /* 0x044fe600000418ff */
[----:B------:R-:W2:Y:S04]  /*1d70*/  LDSM.16.M88.4 R16, [R217] ;  /* 0x00000000d910783b */ /* 0x000ea80000000200 */
[----:B------:R-:W0:Y:S01]  /*1d80*/  LDGDEPBAR ;  /* 0x00000000000079af */ /* 0x000e220000000000 */
[C---:B------:R-:W-:Y:S06]  /*1d90*/  HMMA.16816.F32.BF16 R80, R8.reuse, R38, RZ ;  /* 0x000000260850723c */ /* 0x040fec00000418ff */
[C---:B---3--:R-:W-:Y:S06]  /*1da0*/  HMMA.16816.F32.BF16 R72, R8.reuse, R32, RZ ;  /* 0x000000200848723c */ /* 0x048fec00000418ff */
[C---:B------:R-:W-:Y:S06]  /*1db0*/  HMMA.16816.F32.BF16 R68, R8.reuse, R34, RZ ;  /* 0x000000220844723c */ /* 0x040fec00000418ff */
[C---:B----4-:R-:W-:Y:S06]  /*1dc0*/  HMMA.16816.F32.BF16 R64, R8.reuse, R28, RZ ;  /* 0x0000001c0840723c */ /* 0x050fec00000418ff */
[C---:B-----5:R-:W-:Y:S06]  /*1dd0*/  HMMA.16816.F32.BF16 R56, R8.reuse, R24, RZ ;  /* 0x000000180838723c */ /* 0x060fec00000418ff */
[C---:B------:R-:W-:Y:S06]  /*1de0*/  HMMA.16816.F32.BF16 R60, R8.reuse, R30, RZ ;  /* 0x0000001e083c723c */ /* 0x040fec00000418ff */
[----:B------:R-:W-:Y:S06]  /*1df0*/  HMMA.16816.F32.BF16 R8, R8, R26, RZ ;  /* 0x0000001a0808723c */ /* 0x000fec00000418ff */
[C---:B------:R-:W-:Y:S06]  /*1e00*/  HMMA.16816.F32.BF16 R92, R12.reuse, R36, RZ ;  /* 0x000000240c5c723c */ /* 0x040fec00000418ff */
[----:B------:R-:W-:Y:S06]  /*1e10*/  HMMA.16816.F32.BF16 R36, R12, R38, RZ ;  /* 0x000000260c24723c */ /* 0x000fec00000418ff */
[----:B-1----:R-:W-:Y:S06]  /*1e20*/  HMMA.16816.F32.BF16 R144, R4, R22, R80 ;  /* 0x000000160490723c */ /* 0x002fec0000041850 */
[C---:B------:R-:W-:Y:S06]  /*1e30*/  HMMA.16816.F32.BF16 R76, R12.reuse, R32, RZ ;  /* 0x000000200c4c723c */ /* 0x040fec00000418ff */
[----:B------:R-:W-:Y:S01]  /*1e40*/  HMMA.16816.F32.BF16 R88, R12, R34, RZ ;  /* 0x000000220c58723c */ /* 0x000fe200000418ff */
[----:B------:R-:W-:Y:S05]  /*1e50*/  LDSM.16.M88.4 R32, [R213+0x7400] ;  /* 0x00740000d520783b */ /* 0x000fea0000000200 */
[C---:B------:R-:W-:Y:S06]  /*1e60*/  HMMA.16816.F32.BF16 R124, R4.reuse, R20, R84 ;  /* 0x00000014047c723c */ /* 0x040fec0000041854 */
[C---:B------:R-:W-:Y:S01]  /*1e70*/  HMMA.16816.F32.BF16 R140, R4.reuse, R44, R72 ;  /* 0x0000002c048c723c */ /* 0x040fe20000041848 */
[----:B------:R-:W-:Y:S05]  /*1e80*/  LDSM.16.M88.4 R72, [R215+0x7800] ;  /* 0x00780000d748783b */ /* 0x000fea0000000200 */
[C---:B------:R-:W-:Y:S01]  /*1e90*/  HMMA.16816.F32.BF16 R136, R4.reuse, R46, R68 ;  /* 0x0000002e0488723c */ /* 0x040fe20000041844 */
[----:B------:R-:W-:Y:S05]  /*1ea0*/  LDSM.16.M88.4 R68, [R215+0x7c00] ;  /* 0x007c0000d744783b */ /* 0x000fea0000000200 */
[C---:B------:R-:W-:Y:S01]  /*1eb0*/  HMMA.16816.F32.BF16 R80, R4.reuse, R48, R64 ;  /* 0x000000300450723c */ /* 0x040fe20000041840 */
[----:B------:R-:W-:Y:S05]  /*1ec0*/  LDSM.16.M88.4 R64, [R215+0x7400] ;  /* 0x00740000d740783b */ /* 0x000fea0000000200 */
[C---:B------:R-:W-:Y:S06]  /*1ed0*/  HMMA.16816.F32.BF16 R148, R4.reuse, R52, R56 ;  /* 0x000000340494723c */ /* 0x040fec0000041838 */
[C---:B------:R-:W-:Y:S01]  /*1ee0*/  HMMA.16816.F32.BF16 R152, R4.reuse, R50, R60 ;  /* 0x000000320498723c */ /* 0x040fe2000004183c */
[----:B------:R-:W-:Y:S05]  /*1ef0*/  LDSM.16.M88.4 R60, [R215+0x7000] ;  /* 0x00700000d73c783b */ /* 0x000fea0000000200 */
[----:B------:R-:W-:Y:S01]  /*1f00*/  HMMA.16816.F32.BF16 R132, R4, R54, R8 ;  /* 0x000000360484723c */ /* 0x000fe20000041808 */
[----:B------:R-:W1:Y:S04]  /*1f10*/  LDSM.16.M88.4 R4, [R216+0x3000] ;  /* 0x00300000d804783b */ /* 0x000e680000000200 */
[----:B------:R-:W-:Y:S01]  /*1f20*/  LDSM.16.M88.4 R8, [R216+0x2000] ;  /* 0x00200000d808783b */ /* 0x000fe20000000200 */
[----:B--2---:R-:W-:Y:S03]  /*1f30*/  HMMA.16816.F32.BF16 R116, R16, R22, R36 ;  /* 0x000000161074723c */ /* 0x004fe60000041824 */
[----:B------:R-:W2:Y:S03]  /*1f40*/  LDSM.16.M88.4 R36, [R213+0x7000] ;  /* 0x00700000d524783b */ /* 0x000ea60000000200 */
[C---:B------:R-:W-:Y:S06]  /*1f50*/  HMMA.16816.F32.BF16 R96, R12.reuse, R28, RZ ;  /* 0x0000001c0c60723c */ /* 0x040fec00000418ff */
[C---:B------:R-:W-:Y:S01]  /*1f60*/  HMMA.16816.F32.BF16 R108, R12.reuse, R30, RZ ;  /* 0x0000001e0c6c723c */ /* 0x040fe200000418ff */
[----:B------:R-:W-:Y:S05]  /*1f70*/  LDSM.16.M88.4 R28, [R213+0x7800] ;  /* 0x00780000d51c783b */ /* 0x000fea0000000200 */
[C---:B------:R-:W-:Y:S06]  /*1f80*/  HMMA.16816.F32.BF16 R100, R12.reuse, R24, RZ ;  /* 0x000000180c64723c */ /* 0x040fec00000418ff */
[----:B------:R-:W-:Y:S01]  /*1f90*/  HMMA.16816.F32.BF16 R120, R12, R26, RZ ;  /* 0x0000001a0c78723c */ /* 0x000fe200000418ff */
[----:B------:R-:W3:Y:S04]  /*1fa0*/  LDSM.16.M88.4 R24, [R213+0x7c00] ;  /* 0x007c0000d518783b */ /* 0x000ee80000000200 */
[----:B------:R-:W4:Y:S01]  /*1fb0*/  LDSM.16.M88.4 R12, [R217+0x3000] ;  /* 0x00300000d90c783b */ /* 0x000f220000000200 */
[C---:B------:R-:W-:Y:S03]  /*1fc0*/  HMMA.16816.F32.BF16 R128, R16.reuse, R20, R92 ;  /* 0x000000141080723c */ /* 0x040fe6000004185c */
[----:B------:R-:W5:Y:S03]  /*1fd0*/  LDSM.16.M88.4 R20, [R217+0x2000] ;  /* 0x00200000d914783b */ /* 0x000f660000000200 */
[C---:B------:R-:W-:Y:S06]  /*1fe0*/  HMMA.16816.F32.BF16 R112, R16.reuse, R44, R76 ;  /* 0x0000002c1070723c */ /* 0x040fec000004184c */
[C---:B------:R-:W-:Y:S06]  /*1ff0*/  HMMA.16816.F32.BF16 R104, R16.reuse, R46, R88 ;  /* 0x0000002e1068723c */ /* 0x040fec0000041858 */
[C---:B------:R-:W-:Y:S06]  /*2000*/  HMMA.16816.F32.BF16 R88, R16.reuse, R48, R96 ;  /* 0x000000301058723c */ /* 0x040fec0000041860 */
[C---:B------:R-:W-:Y:S06]  /*2010*/  HMMA.16816.F32.BF16 R84, R16.reuse, R52, R100 ;  /* 0x000000341054723c */ /* 0x040fec0000041864 */
[C---:B------:R-:W-:Y:S06]  /*2020*/  HMMA.16816.F32.BF16 R76, R16.reuse, R50, R108 ;  /* 0x00000032104c723c */ /* 0x040fec000004186c */
[----:B------:R-:W-:Y:S06]  /*2030*/  HMMA.16816.F32.BF16 R56, R16, R54, R120 ;  /* 0x000000361038723c */ /* 0x000fec0000041878 */
[C---:B-1----:R-:W-:Y:S06]  /*2040*/  HMMA.16816.F32.BF16 R44, R4.reuse, R32, R140 ;  /* 0x00000020042c723c */ /* 0x042fec000004188c */
[----:B--2---:R-:W-:Y:S06]  /*2050*/  HMMA.16816.F32.BF16 R48, R4, R38, R144 ;  /* 0x000000260430723c */ /* 0x004fec0000041890 */
[-C--:B------:R-:W-:Y:S06]  /*2060*/  HMMA.16816.F32.BF16 R108, R8, R36.reuse, R128 ;  /* 0x00000024086c723c */ /* 0x080fec0000041880 */
[C---:B------:R-:W-:Y:S06]  /*2070*/  HMMA.16816.F32.BF16 R52, R4.reuse, R36, R124 ;  /* 0x000000240434723c */ /* 0x040fec000004187c */
[C---:B------:R-:W-:Y:S06]  /*2080*/  HMMA.16816.F32.BF16 R16, R4.reuse, R34, R136 ;  /* 0x000000220410723c */ /* 0x040fec0000041888 */
[----:B---3--:R-:W-:Y:S06]  /*2090*/  HMMA.16816.F32.BF16 R92, R4, R24, R148 ;  /* 0x00000018045c723c */ /* 0x008fec0000041894 */
[C---:B------:R-:W-:Y:S06]  /*20a0*/  HMMA.16816.F32.BF16 R136, R8.reuse, R34, R104 ;  /* 0x000000220888723c */ /* 0x040fec0000041868 */
[C---:B------:R-:W-:Y:S01]  /*20b0*/  HMMA.16816.F32.BF16 R116, R8.reuse, R38, R116 ;  /* 0x000000260874723c */ /* 0x040fe20000041874 */
[----:B------:R-:W-:Y:S05]  /*20c0*/  LDSM.16.M88.4 R36, [R213+0x8400] ;  /* 0x00840000d524783b */ /* 0x000fea0000000200 */
[C---:B------:R-:W-:Y:S01]  /*20d0*/  HMMA.16816.F32.BF16 R112, R8.reuse, R32, R112 ;  /* 0x000000200870723c */ /* 0x040fe20000041870 */
[----:B------:R-:W-:Y:S05]  /*20e0*/  LDSM.16.M88.4 R32, [R213+0x8800] ;  /* 0x00880000d520783b */ /* 0x000fea0000000200 */
[C---:B------:R-:W-:Y:S06]  /*20f0*/  HMMA.16816.F32.BF16 R140, R8.reuse, R28, R88 ;  /* 0x0000001c088c723c */ /* 0x040fec0000041858 */
[C---:B------:R-:W-:Y:S06]  /*2100*/  HMMA.16816.F32.BF16 R148, R8.reuse, R24, R84 ;  /* 0x000000180894723c */ /* 0x040fec0000041854 */
[C---:B------:R-:W-:Y:S06]  /*2110*/  HMMA.16816.F32.BF16 R104, R8.reuse, R30, R76 ;  /* 0x0000001e0868723c */ /* 0x040fec000004184c */
[----:B------:R-:W-:Y:S01]  /*2120*/  HMMA.16816.F32.BF16 R56, R8, R26, R56 ;  /* 0x0000001a0838723c */ /* 0x000fe20000041838 */
[----:B------:R-:W-:Y:S05]  /*2130*/  LDSM.16.M88.4 R8, [R216+0x4000] ;  /* 0x00400000d808783b */ /* 0x000fea0000000200 */
[----:B----4-:R-:W-:Y:S01]  /*2140*/  HMMA.16816.F32.BF16 R128, R12, R64, R44 ;  /* 0x000000400c80723c */ /* 0x010fe2000004182c */
[----:B------:R-:W1:Y:S05]  /*2150*/  LDSM.16.M88.4 R44, [R213+0x8000] ;  /* 0x00800000d52c783b */ /* 0x000e6a0000000200 */
[C---:B------:R-:W-:Y:S06]  /*2160*/  HMMA.16816.F32.BF16 R80, R4.reuse, R28, R80 ;  /* 0x0000001c0450723c */ /* 0x040fec0000041850 */
[C---:B------:R-:W-:Y:S01]  /*2170*/  HMMA.16816.F32.BF16 R96, R4.reuse, R30, R152 ;  /* 0x0000001e0460723c */ /* 0x040fe20000041898 */
[----:B------:R-:W-:Y:S05]  /*2180*/  LDSM.16.M88.4 R28, [R215+0x8000] ;  /* 0x00800000d71c783b */ /* 0x000fea0000000200 */
[----:B------:R-:W-:Y:S01]  /*2190*/  HMMA.16816.F32.BF16 R100, R4, R26, R132 ;  /* 0x0000001a0464723c */ /* 0x000fe20000041884 */
[----:B------:R-:W2:Y:S04]  /*21a0*/  LDSM.16.M88.4 R4, [R216+0x5000] ;  /* 0x00500000d804783b */ /* 0x000ea80000000200 */
[----:B------:R-:W3:Y:S01]  /*21b0*/  LDSM.16.M88.4 R24, [R213+0x8c00] ;  /* 0x008c0000d518783b */ /* 0x000ee20000000200 */
[----:B------:R-:W-:Y:S06]  /*21c0*/  HMMA.16816.F32.BF16 R132, R12, R62, R48 ;  /* 0x0000003e0c84723c */ /* 0x000fec0000041830 */
[-C--:B-----5:R-:W-:Y:S06]  /*21d0*/  HMMA.16816.F32.BF16 R48, R20, R60.reuse, R108 ;  /* 0x0000003c1430723c */ /* 0x0a0fec000004186c */
[----:B------:R-:W-:Y:S06]  /*21e0*/  HMMA.16816.F32.BF16 R52, R12, R60, R52 ;  /* 0x0000003c0c34723c */ /* 0x000fec0000041834 */
[----:B------:R-:W-:Y:S06]  /*21f0*/  HMMA.16816.F32.BF16 R76, R20, R62, R116 ;  /* 0x0000003e144c723c */ /* 0x000fec0000041874 */
[C---:B------:R-:W-:Y:S01]  /*2200*/  HMMA.16816.F32.BF16 R124, R12.reuse, R66, R16 ;  /* 0x000000420c7c723c */ /* 0x040fe20000041810 */
[----:B------:R-:W-:Y:S05]  /*2210*/  LDSM.16.M88.4 R16, [R217+0x4000] ;  /* 0x00400000d910783b */ /* 0x000fea0000000200 */
[C---:B------:R-:W-:Y:S06]  /*2220*/  HMMA.16816.F32.BF16 R120, R12.reuse, R72, R80 ;  /* 0x000000480c78723c */ /* 0x040fec0000041850 */
[C---:B------:R-:W-:Y:S06]  /*2230*/  HMMA.16816.F32.BF16 R144, R12.reuse, R68, R92 ;  /* 0x000000440c90723c */ /* 0x040fec000004185c */
[C---:B------:R-:W-:Y:S06]  /*2240*/  HMMA.16816.F32.BF16 R96, R12.reuse, R74, R96 ;  /* 0x0000004a0c60723c */ /* 0x040fec0000041860 */
[----:B------:R-:W-:Y:S01]  /*2250*/  HMMA.16816.F32.BF16 R84, R12, R70, R100 ;  /* 0x000000460c54723c */ /* 0x000fe20000041864 */
[----:B------:R-:W4:Y:S05]  /*2260*/  LDSM.16.M88.4 R12, [R217+0x5000] ;  /* 0x00500000d90c783b */ /* 0x000f2a0000000200 */
[C---:B------:R-:W-:Y:S06]  /*2270*/  HMMA.16816.F32.BF16 R92, R20.reuse, R72, R140 ;  /* 0x00000048145c723c */ /* 0x040fec000004188c */
[C---:B------:R-:W-:Y:S06]  /*2280*/  HMMA.16816.F32.BF16 R80, R20.reuse, R64, R112 ;  /* 0x000000401450723c */ /* 0x040fec0000041870 */
[C---:B------:R-:W-:Y:S06]  /*2290*/  HMMA.16816.F32.BF16 R88, R20.reuse, R66, R136 ;  /* 0x000000421458723c */ /* 0x040fec0000041888 */
[C---:B------:R-:W-:Y:S06]  /*22a0*/  HMMA.16816.F32.BF16 R72, R20.reuse, R74, R104 ;  /* 0x0000004a1448723c */ /* 0x040fec0000041868 */
[C---:B------:R-:W-:Y:S06]  /*22b0*/  HMMA.16816.F32.BF16 R64, R20.reuse, R68, R148 ;  /* 0x000000441440723c */ /* 0x040fec0000041894 */
[----:B------:R-:W-:Y:S06]  /*22c0*/  HMMA.16816.F32.BF16 R56, R20, R70, R56 ;  /* 0x000000461438723c */ /* 0x000fec0000041838 */
[-C--:B-1----:R-:W-:Y:S01]  /*22d0*/  HMMA.16816.F32.BF16 R20, R8, R44.reuse, R48 ;  /* 0x0000002c0814723c */ /* 0x082fe20000041830 */
[----:B------:R-:W1:Y:S05]  /*22e0*/  LDSM.16.M88.4 R48, [R215+0x8400] ;  /* 0x00840000d730783b */ /* 0x000e6a0000000200 */
[C---:B--2---:R-:W-:Y:S06]  /*22f0*/  HMMA.16816.F32.BF16 R52, R4.reuse, R44, R52 ;  /* 0x0000002c0434723c */ /* 0x044fec0000041834 */
[-C--:B------:R-:W-:Y:S06]  /*2300*/  HMMA.16816.F32.BF16 R60, R4, R46.reuse, R132 ;  /* 0x0000002e043c723c */ /* 0x080fec0000041884 */
[C---:B------:R-:W-:Y:S06]  /*2310*/  HMMA.16816.F32.BF16 R44, R8.reuse, R46, R76 ;  /* 0x0000002e082c723c */ /* 0x040fec000004184c */
[C---:B------:R-:W-:Y:S06]  /*2320*/  HMMA.16816.F32.BF16 R76, R8.reuse, R34, R72 ;  /* 0x00000022084c723c */ /* 0x040fec0000041848 */
[----:B---3--:R-:W-:Y:S06]  /*2330*/  HMMA.16816.F32.BF16 R72, R8, R24, R64 ;  /* 0x000000180848723c */ /* 0x008fec0000041840 */
        /* <DEDUP_REMOVED lines=8> */
[C---:B------:R-:W-:Y:S06]  /*23c0*/  HMMA.16816.F32.BF16 R88, R8.reuse, R38, R88 ;  /* 0x000000260858723c */ /* 0x040fec0000041858 */
[C---:B------:R-:W-:Y:S06]  /*23d0*/  HMMA.16816.F32.BF16 R92, R8.reuse, R32, R92 ;  /* 0x00000020085c723c */ /* 0x040fec000004185c */
[----:B------:R-:W-:Y:S01]  /*23e0*/  HMMA.16816.F32.BF16 R64, R8, R26, R56 ;  /* 0x0000001a0840723c */ /* 0x000fe20000041838 */
[----:B------:R-:W2:Y:S01]  /*23f0*/  LDSM.16.M88.4 R8, [R215+0x8800] ;  /* 0x00880000d708783b */ /* 0x000ea20000000200 */
[----:B------:R-:W-:Y:S01]  /*2400*/  VIADD R32, R0, 0x8 ;  /* 0x0000000800207836 */ /* 0x000fe20000000000 */
[----:B------:R-:W-:-:S04]  /*2410*/  DEPBAR.LE SB0, 0x0 ;  /* 0x000080000000791a */ /* 0x000fc80000000000 */
[----:B----4-:R-:W-:Y:S01]  /*2420*/  HMMA.16816.F32.BF16 R56, R12, R28, R52 ;  /* 0x0000001c0c38723c */ /* 0x010fe20000041834 */
[----:B------:R-:W-:Y:S01]  /*2430*/  VIADD R33, R0, 0x1 ;  /* 0x0000000100217836 */ /* 0x000fe20000000000 */
[----:B------:R-:W-:Y:S01]  /*2440*/  ISETP.GE.AND P2, PT, R32, R40, PT ;  /* 0x000000282000720c */ /* 0x000fe20003f46270 */
[----:B------:R-:W-:-:S03]  /*2450*/  VIADD R32, R0, 0x10 ;  /* 0x0000001000207836 */ /* 0x000fc60000000000 */
[----:B------:R-:W-:Y:S01]  /*2460*/  HMMA.16816.F32.BF16 R36, R16, R28, R20 ;  /* 0x0000001c1024723c */ /* 0x000fe20000041814 */
[-C--:B------:R-:W-:Y:S02]  /*2470*/  ISETP.GE.AND P3, PT, R33, R40.reuse, PT ;  /* 0x000000282100720c */ /* 0x080fe40003f66270 */
[----:B------:R-:W-:-:S03]  /*2480*/  ISETP.GE.AND P0, PT, R32, R40, PT ;  /* 0x000000282000720c */ /* 0x000fc60003f06270 */
[-C--:B------:R-:W-:Y:S06]  /*2490*/  HMMA.16816.F32.BF16 R52, R12, R30.reuse, R60 ;  /* 0x0000001e0c34723c */ /* 0x080fec000004183c */
[C---:B------:R-:W-:Y:S06]  /*24a0*/  HMMA.16816.F32.BF16 R28, R16.reuse, R30, R44 ;  /* 0x0000001e101c723c */ /* 0x040fec000004182c */
[----:B-1----:R-:W-:Y:S01]  /*24b0*/  HMMA.16816.F32.BF16 R24, R16, R48, R68 ;  /* 0x000000301018723c */ /* 0x002fe20000041844 */
[----:B------:R-:W-:-:S05]  /*24c0*/  FSEL R42, R56, -INF , !P4 ;  /* 0xff800000382a7808 */ /* 0x000fca0006000000 */
[C---:B------:R-:W-:Y:S01]  /*24d0*/  HMMA.16816.F32.BF16 R20, R12.reuse, R48, R100 ;  /* 0x000000300c14723c */ /* 0x040fe20000041864 */
[----:B------:R-:W-:Y:S01]  /*24e0*/  FSEL R139, R38, -INF , !P4 ;  /* 0xff800000268b7808 */ /* 0x000fe20006000000 */
[----:B------:R-:W-:Y:S01]  /*24f0*/  VIADD R69, R0, 0x18 ;  /* 0x0000001800457836 */ /* 0x000fe20000000000 */
[----:B------:R-:W-:Y:S02]  /*2500*/  FSEL R140, R39, -INF , !P3 ;  /* 0xff800000278c7808 */ /* 0x000fe40005800000 */
[----:B------:R-:W-:Y:S01]  /*2510*/  FSEL R116, R37, -INF , !P3 ;  /* 0xff80000025747808 */ /* 0x000fe20005800000 */
[-C--:B------:R-:W-:Y:S01]  /*2520*/  HMMA.16816.F32.BF16 R44, R12, R50.reuse, R104 ;  /* 0x000000320c2c723c */ /* 0x080fe20000041868 */
[----:B------:R-:W-:Y:S02]  /*2530*/  FSEL R70, R58, -INF , !P4 ;  /* 0xff8000003a467808 */ /* 0x000fe40006000000 */
[----:B------:R-:W-:Y:S02]  /*2540*/  FSEL R71, R59, -INF , !P3 ;  /* 0xff8000003b477808 */ /* 0x000fe40005800000 */
[----:B------:R-:W-:Y:S01]  /*2550*/  FSEL R38, R57, -INF , !P3 ;  /* 0xff80000039267808 */ /* 0x000fe20005800000 */
[----:B------:R-:W-:Y:S01]  /*2560*/  HMMA.16816.F32.BF16 R48, R16, R50, R88 ;  /* 0x000000321030723c */ /* 0x000fe20000041858 */
[----:B------:R-:W-:-:S02]  /*2570*/  FSEL R138, R30, -INF , !P2 ;  /* 0xff8000001e8a7808 */ /* 0x000fc40005000000 */
[----:B------:R-:W-:Y:S02]  /*2580*/  FSEL R39, R54, -INF , !P2 ;  /* 0xff80000036277808 */ /* 0x000fe40005000000 */
[----:B------:R-:W-:Y:S01]  /*2590*/  FSEL R37, R52, -INF , !P2 ;  /* 0xff80000034257808 */ /* 0x000fe20005000000 */
[C---:B--2---:R-:W-:Y:S01]  /*25a0*/  HMMA.16816.F32.BF16 R32, R12.reuse, R8, R120 ;  /* 0x000000080c20723c */ /* 0x044fe20000041878 */
[----:B------:R-:W-:Y:S02]  /*25b0*/  FSEL R68, R55, -INF , !P1 ;  /* 0xff80000037447808 */ /* 0x000fe40004800000 */
[----:B------:R-:W-:Y:S02]  /*25c0*/  FSEL R30, R53, -INF , !P1 ;  /* 0xff800000351e7808 */ /* 0x000fe40004800000 */
[----:B------:R-:W-:Y:S01]  /*25d0*/  FSEL R137, R31, -INF , !P1 ;  /* 0xff8000001f897808 */ /* 0x000fe20004800000 */
[----:B------:R-:W-:Y:S01]  /*25e0*/  HMMA.16816.F32.BF16 R56, R12, R10, R96 ;  /* 0x0000000a0c38723c */ /* 0x000fe20000041860 */
[----:B------:R-:W-:-:S02]  /*25f0*/  FSEL R133, R29, -INF , !P1 ;  /* 0xff8000001d857808 */ /* 0x000fc40004800000 */
[-C--:B------:R-:W-:Y:S01]  /*2600*/  ISETP.GE.AND P1, PT, R2, R40.reuse, PT ;  /* 0x000000280200720c */ /* 0x080fe20003f26270 */
[----:B------:R-:W-:Y:S01]  /*2610*/  VIADD R2, R0, 0x29 ;  /* 0x0000002900027836 */ /* 0x000fe20000000000 */
[----:B------:R-:W-:Y:S01]  /*2620*/  FSEL R104, R36, -INF , !P4 ;  /* 0xff80000024687808 */ /* 0x000fe20006000000 */
[C---:B------:R-:W-:Y:S01]  /*2630*/  HMMA.16816.F32.BF16 R60, R12.reuse, R4, R144 ;  /* 0x000000040c3c723c */ /* 0x040fe20000041890 */
[----:B------:R-:W-:Y:S01]  /*2640*/  FSEL R100, R23, -INF , !P6 ;  /* 0xff80000017647808 */ /* 0x000fe20007000000 */
[----:B------:R-:W-:Y:S01]  /*2650*/  VIADD R36, R0, 0x20 ;  /* 0x0000002000247836 */ /* 0x000fe20000000000 */
        /* <DEDUP_REMOVED lines=8> */
[----:B------:R-:W-:Y:S02]  /*26e0*/  ISETP.GE.AND P6, PT, R40, 0x41, PT ;  /* 0x000000412800780c */ /* 0x000fe40003fc6270 */
[----:B------:R-:W-:Y:S02]  /*26f0*/  FSEL R132, R28, -INF , !P2 ;  /* 0xff8000001c847808 */ /* 0x000fe40005000000 */
[-C--:B------:R-:W-:Y:S01]  /*2700*/  ISETP.GE.AND P3, PT, R2, R40.reuse, PT ;  /* 0x000000280200720c */ /* 0x080fe20003f66270 */
[C---:B------:R-:W-:Y:S01]  /*2710*/  VIADD R2, R0.reuse, 0x31 ;  /* 0x0000003100027836 */ /* 0x040fe20000000000 */
[----:B------:R-:W-:Y:S01]  /*2720*/  ISETP.GE.AND P2, PT, R69, R40, PT ;  /* 0x000000284500720c */ /* 0x000fe20003f46270 */
[----:B------:R-:W-:Y:S01]  /*2730*/  HMMA.16816.F32.BF16 R76, R16, R10, R76 ;  /* 0x0000000a104c723c */ /* 0x000fe2000004184c */
[----:B------:R-:W-:Y:S01]  /*2740*/  P2R R28, PR, RZ, 0x2 ;  /* 0x00000002ff1c7803 */ /* 0x000fe20000000000 */
[----:B------:R-:W-:Y:S01]  /*2750*/  VIADD R8, R0, 0x39 ;  /* 0x0000003900087836 */ /* 0x000fe20000000000 */
[----:B------:R-:W-:-:S02]  /*2760*/  FSEL R46, R46, -INF , !P2 ;  /* 0xff8000002e2e7808 */ /* 0x000fc40005000000 */
[----:B------:R-:W-:Y:S01]  /*2770*/  FSEL R44, R44, -INF , !P2 ;  /* 0xff8000002c2c7808 */ /* 0x000fe20005000000 */
[C---:B------:R-:W-:Y:S01]  /*2780*/  HMMA.16816.F32.BF16 R72, R16.reuse, R4, R72 ;  /* 0x000000041048723c */ /* 0x040fe20000041848 */
[----:B------:R-:W-:Y:S02]  /*2790*/  FSEL R145, R50, -INF , !P2 ;  /* 0xff80000032917808 */ /* 0x000fe40005000000 */
[----:B------:R-:W-:Y:S02]  /*27a0*/  FSEL R143, R48, -INF , !P2 ;  /* 0xff800000308f7808 */ /* 0x000fe40005000000 */
[----:B------:R-:W-:Y:S01]  /*27b0*/  FSEL R155, R26, -INF , !P0 ;  /* 0xff8000001a9b7808 */ /* 0x000fe20004000000 */
[----:B------:R-:W-:Y:S01]  /*27c0*/  HMMA.16816.F32.BF16 R64, R16, R6, R64 ;  /* 0x000000061040723c */ /* 0x000fe20000041840 */
[----:B------:R-:W-:Y:S01]  /*27d0*/  ISETP.GE.AND P2, PT, R2, R40, PT ;  /* 0x000000280200720c */ /* 0x000fe20003f46270 */
[----:B------:R-:W-:Y:S01]  /*27e0*/  VIADD R2, R0, 0x38 ;  /* 0x0000003800027836 */ /* 0x000fe20000000000 */
[----:B------:R-:W-:-:S02]  /*27f0*/  FSEL R29, R22, -INF , !P0 ;  /* 0xff800000161d7808 */ /* 0x000fc40004000000 */
[----:B------:R-:W-:Y:S01]  /*2800*/  FSEL R26, R20, -INF , !P0 ;  /* 0xff800000141a7808 */ /* 0x000fe20004000000 */
[----:B------:R-:W-:Y:S01]  /*2810*/  BAR.SYNC.DEFER_BLOCKING 0x0 ;  /* 0x0000000000007b1d */ /* 0x000fe20000010000 */
[-C--:B------:R-:W-:Y:S02]  /*2820*/  ISETP.GE.AND P1, PT, R41, R40.reuse, PT ;  /* 0x000000282900720c */ /* 0x080fe40003f26270 */
[----:B------:R-:W-:Y:S02]  /*2830*/  ISETP.GE.AND P0, PT, R36, R40, PT ;  /* 0x000000282400720c */ /* 0x000fe40003f06270 */
[----:B------:R-:W-:Y:S02]  /*2840*/  FSEL R25, R47, -INF , !P1 ;  /* 0xff8000002f197808 */ /* 0x000fe40004800000 */
[----:B------:R-:W-:Y:S02]  /*2850*/  FSEL R45, R45, -INF , !P1 ;  /* 0xff8000002d2d7808 */ /* 0x000fe40004800000 */
[----:B------:R-:W-:-:S02]  /*2860*/  FSEL R144, R51, -INF , !P1 ;  /* 0xff80000033907808 */ /* 0x000fc40004800000 */
[----:B------:R-:W-:Y:S02]  /*2870*/  FSEL R142, R49, -INF , !P1 ;  /* 0xff800000318e7808 */ /* 0x000fe40004800000 */
[----:B------:R-:W-:Y:S02]  /*2880*/  ISETP.GE.AND P1, PT, R2, R40, PT ;  /* 0x000000280200720c */ /* 0x000fe40003f26270 */
        /* <DEDUP_REMOVED lines=30> */
.L_x_312:
[----:B------:R-:W-:Y:S01]  /*2a70*/  VIADD R2, R186, 0x4 ;  /* 0x00000004ba027836 */ /* 0x000fe20000000000 */
[----:B------:R-:W-:Y:S01]  /*2a80*/  FMNMX.FTZ R0, R42, R38, !PT ;  /* 0x000000262a007209 */ /* 0x000fe20007810000 */
[----:B------:R-:W-:Y:S01]  /*2a90*/  IMAD.WIDE.U32 R10, R186, -0x326172a9, RZ ;  /* 0xcd9e8d57ba0a7825 */ /* 0x000fe200078e00ff */
[----:B------:R-:W-:Y:S01]  /*2aa0*/  LOP3.LUT R204, R204, UR28, RZ, 0x3c, !PT ;  /* 0x0000001ccccc7c12 */ /* 0x000fe2000f8e3cff */
[----:B------:R-:W-:Y:S01]  /*2ab0*/  UIADD3 UR21, UR29, -0x4498517b, URZ ;  /* 0xbb67ae851d157890 */ /* 0x000fe2000fffe03f */
[----:B------:R-:W-:Y:S01]  /*2ac0*/  FMNMX.FTZ R0, R37, R0, !PT ;  /* 0x0000000025007209 */ /* 0x000fe20007810000 */
[----:B------:R-:W-:Y:S01]  /*2ad0*/  IMAD.WIDE.U32 R128, R2, -0x326172a9, RZ ;  /* 0xcd9e8d5702807825 */ /* 0x000fe200078e00ff */
[----:B-1----:R-:W-:Y:S01]  /*2ae0*/  LOP3.LUT R5, R11, R204, RZ, 0x3c, !PT ;  /* 0x000000cc0b057212 */ /* 0x002fe200078e3cff */
[----:B------:R-:W-:Y:S01]  /*2af0*/  UIADD3 UR22, UR28, -0x61c88647, URZ ;  /* 0x9e3779b91c167890 */ /* 0x000fe2000fffe03f */
[----:B------:R-:W-:Y:S01]  /*2b00*/  FMNMX.FTZ R0, R30, R0, !PT ;  /* 0x000000001e007209 */ /* 0x000fe20007810000 */
[----:B------:R-:W-:Y:S01]  /*2b10*/  IMAD.WIDE.U32 R172, R161, -0x2daee0ad, RZ ;  /* 0xd2511f53a1ac7825 */ /* 0x000fe200078e00ff */
[----:B------:R-:W-:Y:S01]  /*2b20*/  LOP3.LUT R4, R129, R204, RZ, 0x3c, !PT ;  /* 0x000000cc81047212 */ /* 0x000fe200078e3cff */
[----:B------:R-:W-:Y:S01]  /*2b30*/  UIADD3 UR20, UR28, 0x3c6ef372, URZ ;  /* 0x3c6ef3721c147890 */ /* 0x000fe2000fffe03f */
[----:B------:R-:W-:Y:S01]  /*2b40*/  FMNMX.FTZ R0, R26, R0, !PT ;  /* 0x000000001a007209 */ /* 0x000fe20007810000 */
[----:B------:R-:W-:Y:S01]  /*2b50*/  IMAD.SHL.U32 R141, R43, 0x2, RZ ;  /* 0x000000022b8d7824 */ /* 0x000fe200078e00ff */
[----:B------:R-:W-:Y:S01]  /*2b60*/  ISETP.NE.AND P5, PT, R28, RZ, PT ;  /* 0x000000ff1c00720c */ /* 0x000fe20003fa5270 */
[----:B------:R-:W-:Y:S01]  /*2b70*/  IMAD.WIDE.U32 R130, R4, -0x2daee0ad, RZ ;  /* 0xd2511f5304827825 */ /* 0x000fe200078e00ff */
[----:B------:R-:W-:Y:S01]  /*2b80*/  FMNMX.FTZ R6, R24, R0, !PT ;  /* 0x0000000018067209 */ /* 0x000fe20007810000 */
[----:B------:R-:W-:Y:S01]  /*2b90*/  UIADD3 UR19, UR29, 0x76cf5d0a, URZ ;  /* 0x76cf5d0a1d137890 */ /* 0x000fe2000fffe03f */
[----:B------:R-:W-:Y:S01]  /*2ba0*/  LOP3.LUT R2, R173, UR29, R141, 0x96, !PT ;  /* 0x0000001dad027c12 */ /* 0x000fe2000f8e968d */
[----:B------:R-:W-:Y:S01]  /*2bb0*/  IMAD.WIDE.U32 R180, R5, -0x2daee0ad, RZ ;  /* 0xd2511f5305b47825 */ /* 0x000fe200078e00ff */
[----:B------:R-:W-:Y:S01]  /*2bc0*/  LOP3.LUT R0, R131, UR21, R172, 0x96, !PT ;  /* 0x0000001583007c12 */ /* 0x000fe2000f8e96ac */
[----:B------:R-:W-:Y:S01]  /*2bd0*/  UIADD3 UR17, UR29, 0x32370b8f, URZ ;  /* 0x32370b8f1d117890 */ /* 0x000fe2000fffe03f */
[----:B------:R-:W-:Y:S01]  /*2be0*/  FMNMX.FTZ R6, R44, R6, !PT ;  /* 0x000000062c067209 */ /* 0x000fe20007810000 */
[----:B------:R-:W-:Y:S01]  /*2bf0*/  IMAD.WIDE.U32 R4, R2, -0x326172a9, RZ ;  /* 0xcd9e8d5702047825 */ /* 0x000fe200078e00ff */
[----:B------:R-:W-:Y:S01]  /*2c00*/  FMNMX.FTZ R2, R70, R71, !PT ;  /* 0x0000004746027209 */ /* 0x000fe20007810000 */
[----:B------:R-:W-:Y:S01]  /*2c10*/  UIADD3 UR18, UR28, -0x255992d5, URZ ;  /* 0xdaa66d2b1c127890 */ /* 0x000fe2000fffe03f */
[----:B------:R-:W-:Y:S01]  /*2c20*/  FSEL R152, R56, -INF , !P5 ;  /* 0xff80000038987808 */ /* 0x000fe20006800000 */
[----:B------:R-:W-:Y:S01]  /*2c30*/  IMAD.WIDE.U32 R98, R0, -0x326172a9, RZ ;  /* 0xcd9e8d5700627825 */ /* 0x000fe200078e00ff */
[----:B------:R-:W-:Y:S01]  /*2c40*/  FMNMX.FTZ R0, R39, R2, !PT ;  /* 0x0000000227007209 */ /* 0x000fe20007810000 */
[----:B------:R-:W-:Y:S01]  /*2c50*/  UIADD3 UR16, UR28, 0x78dde6e4, URZ ;  /* 0x78dde6e41c107890 */ /* 0x000fe2000fffe03f */
[----:B------:R-:W-:Y:S01]  /*2c60*/  FMNMX.FTZ R2, R45, R6, !PT ;  /* 0x000000062d027209 */ /* 0x000fe20007810000 */
[----:B------:R-:W-:Y:S01]  /*2c70*/  UIADD3 UR5, UR29, -0x56f99767, URZ ;  /* 0xa90668991d057890 */ /* 0x000fe2000fffe03f */
[----:B------:R-:W-:Y:S01]  /*2c80*/  FSEL R153, R57, -INF , !P4 ;  /* 0xff80000039997808 */ /* 0x000fe20006000000 */
[----:B------:R-:W-:Y:S01]  /*2c90*/  UIADD3 UR15, UR29, -0x126145ec, URZ ;  /* 0xed9eba141d0f7890 */ /* 0x000fe2000fffe03f */
[----:B------:R-:W-:Y:S01]  /*2ca0*/  FMNMX.FTZ R2, R174, R2, !PT ;  /* 0x00000002ae027209 */ /* 0x000fe20007810000 */
[----:B------:R-:W-:Y:S01]  /*2cb0*/  UIADD3 UR14, UR28, 0x1715609d, URZ ;  /* 0x1715609d1c0e7890 */ /* 0x000fe2000fffe03f */
[----:B------:R-:W-:Y:S01]  /*2cc0*/  FMNMX.FTZ R0, R68, R0, !PT ;  /* 0x0000000044007209 */ /* 0x000fe20007810000 */
[----:B------:R-:W-:Y:S01]  /*2cd0*/  IMAD R17, R159, 0x20, R156 ;  /* 0x000000209f117824 */ /* 0x000fe200078e029c */
[----:B------:R-:W-:Y:S01]  /*2ce0*/  FMNMX.FTZ R2, R175, R2, !PT ;  /* 0x00000002af027209 */ /* 0x000fe20007810000 */
[----:B------:R-:W-:Y:S01]  /*2cf0*/  UIADD3 UR6, UR28, -0x4ab325aa, URZ ;  /* 0xb54cda561c067890 */ /* 0x000fe2000fffe03f */
[----:B------:R-:W-:Y:S01]  /*2d00*/  FSEL R226, R60, -INF , !P3 ;  /* 0xff8000003ce27808 */ /* 0x000fe20005800000 */
[----:B------:R-:W-:Y:S01]  /*2d10*/  ULDC UR7, c[0x0][0x2ec] ;  /* 0x0000bb0000077ab9 */ /* 0x000fe20000000800 */
[----:B------:R-:W-:Y:S01]  /*2d20*/  FMNMX.FTZ R2, R152, R2, !PT ;  /* 0x0000000298027209 */ /* 0x000fe20007810000 */
[----:B------:R-:W-:Y:S01]  /*2d30*/  ULDC.U8 UR23, c[0x0][0x388] ;  /* 0x0000e20000177ab9 */ /* 0x000fe20000000000 */
[----:B------:R-:W-:Y:S01]  /*2d40*/  FMNMX.FTZ R0, R29, R0, !PT ;  /* 0x000000001d007209 */ /* 0x000fe20007810000 */
[----:B------:R-:W-:Y:S01]  /*2d50*/  UIADD3 UR25, UR29, 0x646e171e, URZ ;  /* 0x646e171e1d197890 */ /* 0x000fe2000fffe03f */
[----:B------:R-:W-:-:S02]  /*2d60*/  FMNMX.FTZ R2, R153, R2, !PT ;  /* 0x0000000299027209 */ /* 0x000fc40007810000 */
[----:B------:R-:W-:Y:S02]  /*2d70*/  FSEL R228, R61, -INF , !P2 ;  /* 0xff8000003de47808 */ /* 0x000fe40005000000 */
[----:B------:R-:W-:Y:S02]  /*2d80*/  FMNMX.FTZ R2, R226, R2, !PT ;  /* 0x00000002e2027209 */ /* 0x000fe40007810000 */
[----:B------:R-:W-:Y:S02]  /*2d90*/  FMNMX.FTZ R0, R100, R0, !PT ;  /* 0x0000000064007209 */ /* 0x000fe40007810000 */
[----:B------:R-:W-:Y:S02]  /*2da0*/  ISETP.GE.AND P0, PT, R8, R40, PT ;  /* 0x000000280800720c */ /* 0x000fe40003f06270 */
[----:B------:R-:W-:Y:S02]  /*2db0*/  FSEL R230, R52, -INF , !P1 ;  /* 0xff80000034e67808 */ /* 0x000fe40004800000 */
[----:B------:R-:W-:-:S02]  /*2dc0*/  FMNMX.FTZ R2, R228, R2, !PT ;  /* 0x00000002e4027209 */ /* 0x000fc40007810000 */
[----:B------:R-:W-:Y:S02]  /*2dd0*/  FMNMX.FTZ R0, R46, R0, !PT ;  /* 0x000000002e007209 */ /* 0x000fe40007810000 */
[----:B------:R-:W-:Y:S02]  /*2de0*/  LOP3.LUT R7, R181, UR21, R172, 0x96, !PT ;  /* 0x00000015b5077c12 */ /* 0x000fe4000f8e96ac */
[----:B------:R-:W-:Y:S02]  /*2df0*/  FSEL R232, R53, -INF , !P0 ;  /* 0xff80000035e87808 */ /* 0x000fe40004000000 */
[----:B------:R-:W-:Y:S01]  /*2e00*/  FMNMX.FTZ R2, R230, R2, !PT ;  /* 0x00000002e6027209 */ /* 0x000fe20007810000 */
[----:B------:R-:W-:Y:S01]  /*2e10*/  IMAD.WIDE.U32 R124, R7, -0x326172a9, RZ ;  /* 0xcd9e8d57077c7825 */ /* 0x000fe200078e00ff */
[----:B------:R-:W-:Y:S02]  /*2e20*/  FMNMX.FTZ R0, R25, R0, !PT ;  /* 0x0000000019007209 */ /* 0x000fe40007810000 */
[----:B------:R-:W-:-:S02]  /*2e30*/  LOP3.LUT R16, R5, UR22, R10, 0x96, !PT ;  /* 0x0000001605107c12 */ /* 0x000fc4000f8e960a */
[----:B------:R-:W-:Y:S02]  /*2e40*/  LOP3.LUT R5, R5, UR22, R128, 0x96, !PT ;  /* 0x0000001605057c12 */ /* 0x000fe4000f8e9680 */
[--C-:B------:R-:W-:Y:S02]  /*2e50*/  LOP3.LUT R6, R99, UR20, R4.reuse, 0x96, !PT ;  /* 0x0000001463067c12 */ /* 0x100fe4000f8e9604 */
[----:B------:R-:W-:Y:S02]  /*2e60*/  FMNMX.FTZ R12, R232, R2, !PT ;  /* 0x00000002e80c7209 */ /* 0x000fe40007810000 */
[----:B------:R-:W-:Y:S01]  /*2e70*/  FMNMX.FTZ R0, R182, R0, !PT ;  /* 0x00000000b6007209 */ /* 0x000fe20007810000 */
[----:B------:R-:W-:Y:S01]  /*2e80*/  IMAD.WIDE.U32 R8, R6, -0x2daee0ad, RZ ;  /* 0xd2511f5306087825 */ /* 0x000fe200078e00ff */
[----:B------:R-:W-:Y:S01]  /*2e90*/  LOP3.LUT R15, R125, UR20, R4, 0x96, !PT ;  /* 0x000000147d0f7c12 */ /* 0x000fe2000f8e9604 */
[----:B------:R-:W1:Y:S01]  /*2ea0*/  SHFL.BFLY PT, R14, R12, 0x2, 0x1f ;  /* 0x0c401f000c0e7f89 */ /* 0x000e6200000e0000 */
[----:B------:R-:W-:Y:S01]  /*2eb0*/  FSEL R172, R58, -INF , !P5 ;  /* 0xff8000003aac7808 */ /* 0x000fe20006800000 */
[----:B------:R-:W-:Y:S01]  /*2ec0*/  IMAD.WIDE.U32 R4, R5, -0x2daee0ad, RZ ;  /* 0xd2511f5305047825 */ /* 0x000fe200078e00ff */
[----:B------:R-:W-:-:S02]  /*2ed0*/  FMNMX.FTZ R0, R183, R0, !PT ;  /* 0x00000000b7007209 */ /* 0x000fc40007810000 */
[----:B------:R-:W-:Y:S01]  /*2ee0*/  FSEL R181, R59, -INF , !P4 ;  /* 0xff8000003bb57808 */ /* 0x000fe20006000000 */
[----:B------:R-:W-:Y:S01]  /*2ef0*/  IMAD.WIDE.U32 R6, R16, -0x2daee0ad, RZ ;  /* 0xd2511f5310067825 */ /* 0x000fe200078e00ff */
[----:B------:R-:W-:Y:S02]  /*2f00*/  FMNMX.FTZ R0, R172, R0, !PT ;  /* 0x00000000ac007209 */ /* 0x000fe40007810000 */
[----:B------:R-:W-:Y:S01]  /*2f10*/  LOP3.LUT R5, R5, UR19, R130, 0x96, !PT ;  /* 0x0000001305057c12 */ /* 0x000fe2000f8e9682 */
[----:B------:R-:W-:Y:S01]  /*2f20*/  IMAD.WIDE.U32 R96, R15, -0x2daee0ad, RZ ;  /* 0xd2511f530f607825 */ /* 0x000fe200078e00ff */
[----:B------:R-:W-:Y:S02]  /*2f30*/  LOP3.LUT R2, R9, UR17, R4, 0x96, !PT ;  /* 0x0000001109027c12 */ /* 0x000fe4000f8e9604 */
[----:B------:R-:W-:Y:S01]  /*2f40*/  FSEL R233, R62, -INF , !P3 ;  /* 0xff8000003ee97808 */ /* 0x000fe20005800000 */
[----:B------:R-:W-:Y:S01]  /*2f50*/  IMAD.WIDE.U32 R4, R5, -0x326172a9, RZ ;  /* 0xcd9e8d5705047825 */ /* 0x000fe200078e00ff */
[----:B------:R-:W-:-:S02]  /*2f60*/  FMNMX.FTZ R0, R181, R0, !PT ;  /* 0x00000000b5007209 */ /* 0x000fc40007810000 */
[----:B------:R-:W-:Y:S01]  /*2f70*/  FSEL R234, R63, -INF , !P2 ;  /* 0xff8000003fea7808 */ /* 0x000fe20005000000 */
[----:B------:R-:W-:Y:S01]  /*2f80*/  IMAD.WIDE.U32 R10, R2, -0x326172a9, RZ ;  /* 0xcd9e8d57020a7825 */ /* 0x000fe200078e00ff */
[----:B------:R-:W-:Y:S02]  /*2f90*/  FMNMX.FTZ R0, R233, R0, !PT ;  /* 0x00000000e9007209 */ /* 0x000fe40007810000 */
[----:B------:R-:W-:Y:S02]  /*2fa0*/  LOP3.LUT R5, R5, UR18, R98, 0x96, !PT ;  /* 0x0000001205057c12 */ /* 0x000fe4000f8e9662 */
        /* <DEDUP_REMOVED lines=8> */
[----:B------:R-:W-:Y:S02]  /*3030*/  FMNMX.FTZ R13, R238, R0, !PT ;  /* 0x00000000ee0d7209 */ /* 0x000fe40007810000 */
[----:B-1----:R-:W-:Y:S02]  /*3040*/  FMNMX.FTZ R11, R12, R14, !PT ;  /* 0x0000000e0c0b7209 */ /* 0x002fe40007810000 */
[----:B------:R-:W-:Y:S01]  /*3050*/  LOP3.LUT R0, R23, UR5, R4, 0x96, !PT ;  /* 0x0000000517007c12 */ /* 0x000fe2000f8e9604 */
[----:B------:R-:W-:Y:S01]  /*3060*/  SHFL.BFLY PT, R15, R13, 0x2, 0x1f ;  /* 0x0c401f000d0f7f89 */ /* 0x000fe200000e0000 */
[----:B------:R-:W-:Y:S01]  /*3070*/  LOP3.LUT R9, R97, UR17, R6, 0x96, !PT ;  /* 0x0000001161097c12 */ /* 0x000fe2000f8e9606 */
[----:B------:R-:W-:Y:S01]  /*3080*/  IMAD.WIDE.U32 R6, R2, -0x326172a9, RZ ;  /* 0xcd9e8d5702067825 */ /* 0x000fe200078e00ff */
[----:B------:R-:W-:Y:S01]  /*3090*/  LOP3.LUT R8, R5, UR15, R8, 0x96, !PT ;  /* 0x0000000f05087c12 */ /* 0x000fe2000f8e9608 */
[----:B------:R-:W1:Y:S01]  /*30a0*/  SHFL.BFLY PT, R12, R11, 0x1, 0x1f ;  /* 0x0c201f000b0c7f89 */ /* 0x000e6200000e0000 */
[----:B------:R-:W-:Y:S01]  /*30b0*/  FSEL R207, R79, -INF , !P4 ;  /* 0xff8000004fcf7808 */ /* 0x000fe20006000000 */
[----:B------:R-:W-:Y:S01]  /*30c0*/  IMAD.WIDE.U32 R4, R0, -0x326172a9, RZ ;  /* 0xcd9e8d5700047825 */ /* 0x000fe200078e00ff */
[----:B------:R-:W-:-:S02]  /*30d0*/  LOP3.LUT R19, R7, UR18, R124, 0x96, !PT ;  /* 0x0000001207137c12 */ /* 0x000fc4000f8e967c */
[----:B------:R-:W-:Y:S01]  /*30e0*/  FSEL R205, R77, -INF , !P4 ;  /* 0xff8000004dcd7808 */ /* 0x000fe20006000000 */
[----:B------:R-:W-:Y:S01]  /*30f0*/  IMAD.WIDE.U32 R126, R9, -0x326172a9, RZ ;  /* 0xcd9e8d57097e7825 */ /* 0x000fe200078e00ff */
[C---:B------:R-:W-:Y:S02]  /*3100*/  LOP3.LUT R7, R4.reuse, 0xffff, RZ, 0xc0, !PT ;  /* 0x0000ffff04077812 */ /* 0x040fe400078ec0ff */
[----:B------:R-:W-:Y:S01]  /*3110*/  LOP3.LUT R2, R4, 0xff, RZ, 0xc0, !PT ;  /* 0x000000ff04027812 */ /* 0x000fe200078ec0ff */
[----:B------:R-:W-:Y:S01]  /*3120*/  IMAD.WIDE.U32 R8, R8, -0x326172a9, RZ ;  /* 0xcd9e8d5708087825 */ /* 0x000fe200078e00ff */
[----:B------:R-:W-:Y:S02]  /*3130*/  LOP3.LUT R23, R127, UR16, R6, 0x96, !PT ;  /* 0x000000107f177c12 */ /* 0x000fe4000f8e9606 */
[----:B------:R-:W-:Y:S01]  /*3140*/  SHF.R.U32.HI R6, RZ, 0x8, R7 ;  /* 0x00000008ff067819 */ /* 0x000fe20000011607 */
[----:B------:R-:W-:Y:S01]  /*3150*/  IMAD.IADD R0, R158, 0x1, R17 ;  /* 0x000000019e007824 */ /* 0x000fe200078e0211 */
[----:B------:R-:W-:-:S02]  /*3160*/  LOP3.LUT R17, R9, UR14, R10, 0x96, !PT ;  /* 0x0000000e09117c12 */ /* 0x000fc4000f8e960a */
[--C-:B------:R-:W-:Y:S02]  /*3170*/  SHF.R.U32.HI R10, RZ, 0x10, R4.reuse ;  /* 0x00000010ff0a7819 */ /* 0x100fe40000011604 */
[----:B------:R-:W-:Y:S02]  /*3180*/  SHF.R.U32.HI R14, RZ, 0x18, R4 ;  /* 0x00000018ff0e7819 */ /* 0x000fe40000011604 */
[----:B------:R-:W-:Y:S02]  /*3190*/  FMNMX.FTZ R4, R104, R116, !PT ;  /* 0x0000007468047209 */ /* 0x000fe40007810000 */
[----:B------:R-:W-:Y:S02]  /*31a0*/  PRMT R16, R2, 0x5410, R6 ;  /* 0x0000541002107816 */ /* 0x000fe40000000006 */
[----:B------:R-:W-:Y:S02]  /*31b0*/  FMNMX.FTZ R2, R139, R140, !PT ;  /* 0x0000008c8b027209 */ /* 0x000fe40007810000 */
[----:B------:R-:W-:-:S02]  /*31c0*/  FMNMX.FTZ R4, R132, R4, !PT ;  /* 0x0000000484047209 */ /* 0x000fc40007810000 */
[----:B------:R-:W-:Y:S02]  /*31d0*/  FMNMX.FTZ R2, R138, R2, !PT ;  /* 0x000000028a027209 */ /* 0x000fe40007810000 */
[----:B------:R-:W-:Y:S02]  /*31e0*/  FMNMX.FTZ R4, R133, R4, !PT ;  /* 0x0000000485047209 */ /* 0x000fe40007810000 */
[----:B------:R-:W-:Y:S02]  /*31f0*/  FMNMX.FTZ R2, R137, R2, !PT ;  /* 0x0000000289027209 */ /* 0x000fe40007810000 */
[----:B-1----:R-:W-:Y:S02]  /*3200*/  FMNMX.FTZ R134, R11, R12, !PT ;  /* 0x0000000c0b867209 */ /* 0x002fe40007810000 */
[----:B------:R-:W-:Y:S02]  /*3210*/  FMNMX.FTZ R4, R147, R4, !PT ;  /* 0x0000000493047209 */ /* 0x000fe40007810000 */
[----:B------:R-:W-:-:S02]  /*3220*/  LOP3.LUT R9, R5, UR6, R8, 0x96, !PT ;  /* 0x0000000605097c12 */ /* 0x000fc4000f8e9608 */
[----:B------:R-:W-:Y:S02]  /*3230*/  FMNMX.FTZ R7, R13, R15, !PT ;  /* 0x0000000f0d077209 */ /* 0x000fe40007810000 */
[----:B------:R-:W-:Y:S02]  /*3240*/  FMNMX.FTZ R5, R155, R2, !PT ;  /* 0x000000029b057209 */ /* 0x000fe40007810000 */
[----:B------:R-:W-:Y:S01]  /*3250*/  FMNMX.FTZ R2, R146, R4, !PT ;  /* 0x0000000492027209 */ /* 0x000fe20007810000 */
[C---:B------:R-:W-:Y:S01]  /*3260*/  FMUL.FTZ R4, R134.reuse, UR7 ;  /* 0x0000000786047c20 */ /* 0x040fe20008410000 */
[----:B------:R-:W-:Y:S01]  /*3270*/  FSETP.NEU.FTZ.AND P4, PT, R134, -INF , PT ;  /* 0xff8000008600780b */ /* 0x000fe20003f9d000 */
[----:B------:R-:W1:Y:S01]  /*3280*/  SHFL.BFLY PT, R8, R7, 0x1, 0x1f ;  /* 0x0c201f0007087f89 */ /* 0x000e6200000e0000 */
[----:B------:R-:W-:Y:S02]  /*3290*/  FMNMX.FTZ R2, R143, R2, !PT ;  /* 0x000000028f027209 */ /* 0x000fe40007810000 */
[----:B------:R-:W-:-:S02]  /*32a0*/  FMNMX.FTZ R5, R154, R5, !PT ;  /* 0x000000059a057209 */ /* 0x000fc40007810000 */
[----:B------:R-:W-:Y:S02]  /*32b0*/  FSEL R21, R4, RZ, P4 ;  /* 0x000000ff04157208 */ /* 0x000fe40002000000 */
[----:B------:R-:W-:Y:S02]  /*32c0*/  FMNMX.FTZ R2, R142, R2, !PT ;  /* 0x000000028e027209 */ /* 0x000fe40007810000 */
[----:B------:R-:W-:Y:S01]  /*32d0*/  FMNMX.FTZ R4, R145, R5, !PT ;  /* 0x0000000591047209 */ /* 0x000fe20007810000 */
[----:B------:R-:W-:Y:S01]  /*32e0*/  FFMA.FTZ R6, R42, UR7, -R21 ;  /* 0x000000072a067c23 */ /* 0x000fe20008010815 */
[----:B------:R-:W-:Y:S02]  /*32f0*/  FMNMX.FTZ R5, R219, R2, !PT ;  /* 0x00000002db057209 */ /* 0x000fe40007810000 */
[----:B------:R-:W-:Y:S01]  /*3300*/  FMNMX.FTZ R4, R144, R4, !PT ;  /* 0x0000000490047209 */ /* 0x000fe20007810000 */
[----:B------:R2:W-:Y:S01]  /*3310*/  MUFU.EX2 R251, R6 ;  /* 0x0000000600fb7308 */ /* 0x0005e20000000800 */
[----:B------:R-:W-:-:S02]  /*3320*/  FSEL R187, R76, -INF , !P5 ;  /* 0xff8000004cbb7808 */ /* 0x000fc40006800000 */
[----:B------:R-:W-:Y:S02]  /*3330*/  FMNMX.FTZ R4, R235, R4, !PT ;  /* 0x00000004eb047209 */ /* 0x000fe40007810000 */
[----:B------:R-:W-:Y:S02]  /*3340*/  FSEL R206, R78, -INF , !P5 ;  /* 0xff8000004ece7808 */ /* 0x000fe40006800000 */
[----:B------:R-:W-:Y:S02]  /*3350*/  FMNMX.FTZ R4, R237, R4, !PT ;  /* 0x00000004ed047209 */ /* 0x000fe40007810000 */
[----:B------:R-:W-:Y:S02]  /*3360*/  FSEL R225, R72, -INF , !P3 ;  /* 0xff80000048e17808 */ /* 0x000fe40005800000 */
[----:B-1----:R-:W-:Y:S02]  /*3370*/  FMNMX.FTZ R2, R7, R8, !PT ;  /* 0x0000000807027209 */ /* 0x002fe40007810000 */
[----:B------:R-:W-:-:S02]  /*3380*/  FSEL R229, R73, -INF , !P2 ;  /* 0xff80000049e57808 */ /* 0x000fc40005000000 */
[----:B------:R-:W-:Y:S02]  /*3390*/  FSEL R240, R74, -INF , !P3 ;  /* 0xff8000004af07808 */ /* 0x000fe40005800000 */
[----:B--2---:R-:W-:Y:S01]  /*33a0*/  FMNMX.FTZ R6, R224, R5, !PT ;  /* 0x00000005e0067209 */ /* 0x004fe20007810000 */
[----:B------:R-:W-:Y:S01]  /*33b0*/  FFMA.FTZ R5, R38, UR7, -R21 ;  /* 0x0000000726057c23 */ /* 0x000fe20008010815 */
[----:B------:R-:W-:Y:S02]  /*33c0*/  FSEL R227, R64, -INF , !P1 ;  /* 0xff80000040e37808 */ /* 0x000fe40004800000 */
[----:B------:R-:W-:Y:S01]  /*33d0*/  FMNMX.FTZ R6, R187, R6, !PT ;  /* 0x00000006bb067209 */ /* 0x000fe20007810000 */
[----:B------:R1:W-:Y:S01]  /*33e0*/  MUFU.EX2 R248, R5 ;  /* 0x0000000500f87308 */ /* 0x0003e20000000800 */
[----:B------:R-:W-:Y:S02]  /*33f0*/  FSEL R241, R67, -INF , !P0 ;  /* 0xff80000043f17808 */ /* 0x000fe40004000000 */
[----:B------:R-:W-:-:S02]  /*3400*/  FSEL R231, R65, -INF , !P0 ;  /* 0xff80000041e77808 */ /* 0x000fc40004000000 */
[----:B------:R-:W-:Y:S02]  /*3410*/  FSETP.NEU.FTZ.AND P0, PT, R2, -INF , PT ;  /* 0xff8000000200780b */ /* 0x000fe40003f1d000 */
[----:B------:R-:W-:Y:S02]  /*3420*/  FSEL R242, R75, -INF , !P2 ;  /* 0xff8000004bf27808 */ /* 0x000fe40005000000 */
[----:B------:R-:W-:Y:S02]  /*3430*/  FSEL R239, R66, -INF , !P1 ;  /* 0xff80000042ef7808 */ /* 0x000fe40004800000 */
[----:B------:R-:W-:Y:S02]  /*3440*/  LEA R212, R0, UR4, 0x1 ;  /* 0x0000000400d47c11 */ /* 0x000fe4000f8e08ff */
[----:B------:R-:W-:-:S03]  /*3450*/  LOP3.LUT R0, R9, 0xffff, RZ, 0xc0, !PT ;  /* 0x0000ffff09007812 */ /* 0x000fc600078ec0ff */
[----:B------:R-:W-:Y:S01]  /*3460*/  IMAD R214, R3, 0x2, R212 ;  /* 0x0000000203d67824 */ /* 0x000fe200078e02d4 */
[----:B-1----:R-:W-:Y:S01]  /*3470*/  FMNMX.FTZ R5, R205, R6, !PT ;  /* 0x00000006cd057209 */ /* 0x002fe20007810000 */
[----:B------:R-:W-:Y:S01]  /*3480*/  LDSM.16.MT88.4 R72, [R212+0x9000] ;  /* 0x00900000d448783b */ /* 0x000fe20000004200 */
[----:B------:R-:W-:Y:S01]  /*3490*/  FMNMX.FTZ R6, R206, R4, !PT ;  /* 0x00000004ce067209 */ /* 0x000fe20007810000 */
[--C-:B------:R-:W-:Y:S01]  /*34a0*/  FFMA.FTZ R4, R37, UR7, -R21.reuse ;  /* 0x0000000725047c23 */ /* 0x100fe20008010815 */
[----:B------:R-:W-:Y:S01]  /*34b0*/  FMNMX.FTZ R5, R225, R5, !PT ;  /* 0x00000005e1057209 */ /* 0x000fe20007810000 */
[----:B------:R-:W-:Y:S01]  /*34c0*/  LDSM.16.MT88.4 R76, [R214+0x9000] ;  /* 0x00900000d64c783b */ /* 0x000fe20000004200 */
[----:B------:R-:W-:Y:S01]  /*34d0*/  FMNMX.FTZ R6, R207, R6, !PT ;  /* 0x00000006cf067209 */ /* 0x000fe20007810000 */
[----:B------:R1:W-:Y:S01]  /*34e0*/  MUFU.EX2 R249, R4 ;  /* 0x0000000400f97308 */ /* 0x0003e20000000800 */
[----:B------:R-:W-:Y:S01]  /*34f0*/  FMNMX.FTZ R7, R229, R5, !PT ;  /* 0x00000005e5077209 */ /* 0x000fe20007810000 */
[----:B------:R-:W-:Y:S01]  /*3500*/  FFMA.FTZ R5, R30, UR7, -R21 ;  /* 0x000000071e057c23 */ /* 0x000fe20008010815 */
[----:B------:R-:W-:Y:S01]  /*3510*/  FMNMX.FTZ R6, R240, R6, !PT ;  /* 0x00000006f0067209 */ /* 0x000fe20007810000 */
[----:B------:R-:W-:Y:S01]  /*3520*/  LDSM.16.MT88.4 R80, [R212+0xa000] ;  /* 0x00a00000d450783b */ /* 0x000fe20000004200 */
[----:B------:R-:W-:-:S02]  /*3530*/  FMNMX.FTZ R7, R227, R7, !PT ;  /* 0x00000007e3077209 */ /* 0x000fc40007810000 */
[----:B------:R-:W-:Y:S01]  /*3540*/  SHF.R.U32.HI R0, RZ, 0x8, R0 ;  /* 0x00000008ff007819 */ /* 0x000fe20000011600 */
[----:B------:R2:W3:Y:S01]  /*3550*/  MUFU.EX2 R150, R5 ;  /* 0x0000000500967308 */ /* 0x0004e20000000800 */
[----:B------:R-:W-:Y:S01]  /*3560*/  FMNMX.FTZ R7, R231, R7, !PT ;  /* 0x00000007e7077209 */ /* 0x000fe20007810000 */
[----:B------:R-:W-:Y:S04]  /*3570*/  LDSM.16.MT88.4 R88, [R214+0xa000] ;  /* 0x00a00000d658783b */ /* 0x000fe80000004200 */
[----:B------:R-:W4:Y:S01]  /*3580*/  SHFL.BFLY PT, R13, R7, 0x2, 0x1f ;  /* 0x0c401f00070d7f89 */ /* 0x000f2200000e0000 */
[----:B-1----:R-:W-:-:S03]  /*3590*/  FMUL.FTZ R4, R2, UR7 ;  /* 0x0000000702047c20 */ /* 0x002fc60008410000 */
[----:B------:R-:W-:Y:S02]  /*35a0*/  LDSM.16.MT88.4 R92, [R212+0xb000] ;  /* 0x00b00000d45c783b */ /* 0x000fe40000004200 */
[----:B------:R-:W-:Y:S02]  /*35b0*/  FSEL R20, R4, RZ, P0 ;  /* 0x000000ff04147208 */ /* 0x000fe40000000000 */
[----:B------:R-:W-:Y:S01]  /*35c0*/  LDSM.16.MT88.4 R84, [R214+0xb000] ;  /* 0x00b00000d654783b */ /* 0x000fe20000004200 */
[----:B------:R-:W-:Y:S02]  /*35d0*/  FMNMX.FTZ R4, R242, R6, !PT ;  /* 0x00000006f2047209 */ /* 0x000fe40007810000 */
[----:B--2---:R-:W-:Y:S01]  /*35e0*/  LOP3.LUT R5, R10, 0xff, RZ, 0xc0, !PT ;  /* 0x000000ff0a057812 */ /* 0x004fe200078ec0ff */
[----:B------:R-:W-:Y:S01]  /*35f0*/  FFMA.FTZ R6, R39, UR7, -R20 ;  /* 0x0000000727067c23 */ /* 0x000fe20008010814 */
[----:B------:R-:W-:Y:S01]  /*3600*/  FMNMX.FTZ R4, R239, R4, !PT ;  /* 0x00000004ef047209 */ /* 0x000fe20007810000 */
[----:B------:R-:W-:Y:S01]  /*3610*/  LDSM.16.MT88.4 R112, [R214+0xa400] ;  /* 0x00a40000d670783b */ /* 0x000fe20000004200 */
[----:B------:R-:W-:Y:S01]  /*3620*/  PRMT R11, R5, 0x5410, R14 ;  /* 0x00005410050b7816 */ /* 0x000fe2000000000e */
[----:B------:R1:W-:Y:S01]  /*3630*/  MUFU.EX2 R252, R6 ;  /* 0x0000000600fc7308 */ /* 0x0003e20000000800 */
[----:B------:R-:W-:Y:S01]  /*3640*/  FMNMX.FTZ R8, R241, R4, !PT ;  /* 0x00000004f1087209 */ /* 0x000fe20007810000 */
[----:B------:R-:W-:Y:S01]  /*3650*/  FFMA.FTZ R4, R68, UR7, -R20 ;  /* 0x0000000744047c23 */ /* 0x000fe20008010814 */
[----:B------:R-:W-:-:S02]  /*3660*/  IMAD.U32 R14, RZ, RZ, UR23 ;  /* 0x00000017ff0e7e24 */ /* 0x000fc4000f8e00ff */
[----:B------:R-:W-:Y:S01]  /*3670*/  FFMA.FTZ R5, R70, UR7, -R20 ;  /* 0x0000000746057c23 */ /* 0x000fe20008010814 */
[----:B------:R-:W-:Y:S01]  /*3680*/  LDSM.16.MT88.4 R108, [R214+0x9400] ;  /* 0x00940000d66c783b */ /* 0x000fe20000004200 */
[----:B----4-:R-:W-:Y:S01]  /*3690*/  FMNMX.FTZ R15, R7, R13, !PT ;  /* 0x0000000d070f7209 */ /* 0x010fe20007810000 */
[----:B------:R2:W4:Y:S02]  /*36a0*/  MUFU.EX2 R246, R4 ;  /* 0x0000000400f67308 */ /* 0x0005240000000800 */
[----:B------:R-:W5:Y:S01]  /*36b0*/  SHFL.BFLY PT, R12, R8, 0x2, 0x1f ;  /* 0x0c401f00080c7f89 */ /* 0x000f6200000e0000 */
[----:B------:R-:W-:-:S03]  /*36c0*/  LEA R3, R14, UR23, 0x10 ;  /* 0x000000170e037c11 */ /* 0x000fc6000f8e80ff */
[----:B------:R-:W-:Y:S02]  /*36d0*/  LDSM.16.MT88.4 R120, [R214+0xb400] ;  /* 0x00b40000d678783b */ /* 0x000fe40000004200 */
[----:B------:R-:W-:Y:S01]  /*36e0*/  HSET2.LE.AND R7, R11, R3, PT ;  /* 0x000000030b077233 */ /* 0x000fe20003803000 */
[----:B------:R4:W-:Y:S01]  /*36f0*/  MUFU.EX2 R148, R5 ;  /* 0x0000000500947308 */ /* 0x0009e20000000800 */
[----:B-1----:R-:W-:-:S04]  /*3700*/  LOP3.LUT R6, R9, 0xff, RZ, 0xc0, !PT ;  /* 0x000000ff09067812 */ /* 0x002fc800078ec0ff */
[----:B------:R-:W-:Y:S01]  /*3710*/  PRMT R10, R6, 0x5410, R0 ;  /* 0x00005410060a7816 */ /* 0x000fe20000000000 */
[----:B------:R-:W-:Y:S01]  /*3720*/  FFMA.FTZ R0, R71, UR7, -R20 ;  /* 0x0000000747007c23 */ /* 0x000fe20008010814 */
[----:B---3--:R-:W-:Y:S02]  /*3730*/  F2FP.BF16.F32.PACK_AB R6, R150, R249 ;  /* 0x000000f99606723e */ /* 0x008fe400000010ff */
[--C-:B--2---:R-:W-:Y:S01]  /*3740*/  SHF.R.U32.HI R4, RZ, 0x10, R9.reuse ;  /* 0x00000010ff047819 */ /* 0x104fe20000011609 */
[----:B------:R1:W2:Y:S01]  /*3750*/  MUFU.EX2 R151, R0 ;  /* 0x0000000000977308 */ /* 0x0002a20000000800 */
[----:B------:R-:W-:Y:S02]  /*3760*/  SHF.R.U32.HI R9, RZ, 0x18, R9 ;  /* 0x00000018ff097819 */ /* 0x000fe40000011609 */
[----:B------:R-:W-:-:S04]  /*3770*/  LOP3.LUT R4, R4, 0xff, RZ, 0xc0, !PT ;  /* 0x000000ff04047812 */ /* 0x000fc800078ec0ff */
[----:B------:R-:W-:Y:S01]  /*3780*/  PRMT R9, R4, 0x5410, R9 ;  /* 0x0000541004097816 */ /* 0x000fe20000000009 */
[--C-:B----4-:R-:W-:Y:S01]  /*3790*/  FFMA.FTZ R5, R26, UR7, -R21.reuse ;  /* 0x000000071a057c23 */ /* 0x110fe20008010815 */
[----:B------:R-:W-:Y:S02]  /*37a0*/  F2FP.BF16.F32.PACK_AB R4, R246, R252 ;  /* 0x000000fcf604723e */ /* 0x000fe400000010ff */
[----:B-----5:R-:W-:Y:S01]  /*37b0*/  FMNMX.FTZ R14, R8, R12, !PT ;  /* 0x0000000c080e7209 */ /* 0x020fe20007810000 */
[----:B------:R-:W-:Y:S01]  /*37c0*/  FFMA.FTZ R8, R24, UR7, -R21 ;  /* 0x0000000718087c23 */ /* 0x000fe20008010815 */
[----:B------:R-:W-:Y:S01]  /*37d0*/  LOP3.LUT R7, R7, R4, RZ, 0xc0, !PT ;  /* 0x0000000407077212 */ /* 0x000fe200078ec0ff */
[----:B------:R3:W-:Y:S01]  /*37e0*/  MUFU.EX2 R250, R5 ;  /* 0x0000000500fa7308 */ /* 0x0007e20000000800 */
[----:B------:R-:W-:Y:S01]  /*37f0*/  F2FP.BF16.F32.PACK_AB R4, R248, R251 ;  /* 0x000000fbf804723e */ /* 0x000fe200000010ff */
[----:B------:R-:W4:Y:S01]  /*3800*/  SHFL.BFLY PT, R18, R14, 0x1, 0x1f ;  /* 0x0c201f000e127f89 */ /* 0x000f2200000e0000 */
[----:B-1----:R-:W-:Y:S01]  /*3810*/  HSET2.LE.AND R0, R16, R3, PT ;  /* 0x0000000310007233 */ /* 0x002fe20003803000 */
[----:B--2---:R-:W-:-:S02]  /*3820*/  IMAD.MOV.U32 R97, RZ, RZ, R151 ;  /* 0x000000ffff617224 */ /* 0x004fc400078e0097 */
[----:B------:R-:W1:Y:S02]  /*3830*/  SHFL.BFLY PT, R16, R15, 0x1, 0x1f ;  /* 0x0c201f000f107f89 */ /* 0x000e6400000e0000 */
[----:B------:R-:W-:Y:S01]  /*3840*/  LOP3.LUT R6, R0, R6, RZ, 0xc0, !PT ;  /* 0x0000000600067212 */ /* 0x000fe200078ec0ff */
[----:B------:R2:W5:Y:S01]  /*3850*/  MUFU.EX2 R156, R8 ;  /* 0x00000008009c7308 */ /* 0x0005620000000800 */
[----:B------:R-:W-:Y:S02]  /*3860*/  HSET2.LE.AND R0, R10, R3, PT ;  /* 0x000000030a007233 */ /* 0x000fe40003803000 */
[----:B------:R-:W-:-:S03]  /*3870*/  F2FP.BF16.F32.PACK_AB R10, R151, R148 ;  /* 0x00000094970a723e */ /* 0x000fc600000010ff */
[----:B------:R-:W-:Y:S01]  /*3880*/  LOP3.LUT R4, R0, R4, RZ, 0xc0, !PT ;  /* 0x0000000400047212 */ /* 0x000fe200078ec0ff */
[----:B------:R-:W-:Y:S01]  /*3890*/  FFMA.FTZ R0, R44, UR7, -R21 ;  /* 0x000000072c007c23 */ /* 0x000fe20008010815 */
[----:B---3--:R-:W-:-:S03]  /*38a0*/  HSET2.LE.AND R5, R9, R3, PT ;  /* 0x0000000309057233 */ /* 0x008fc60003803000 */
[----:B------:R3:W-:Y:S02]  /*38b0*/  MUFU.EX2 R245, R0 ;  /* 0x0000000000f57308 */ /* 0x0007e40000000800 */
[----:B------:R-:W-:Y:S01]  /*38c0*/  LOP3.LUT R5, R5, R10, RZ, 0xc0, !PT ;  /* 0x0000000a05057212 */ /* 0x000fe200078ec0ff */
[----:B--2---:R-:W-:Y:S01]  /*38d0*/  IMAD.WIDE.U32 R8, R17, -0x2daee0ad, RZ ;  /* 0xd2511f5311087825 */ /* 0x004fe200078e00ff */
[----:B----4-:R-:W-:-:S05]  /*38e0*/  FMNMX.FTZ R135, R14, R18, !PT ;  /* 0x000000120e877209 */ /* 0x010fca0007810000 */
[C---:B------:R-:W-:Y:S01]  /*38f0*/  HMMA.16816.F32.BF16 R60, R4.reuse, R72, RZ ;  /* 0x00000048043c723c */ /* 0x040fe200000418ff */
[----:B-1----:R-:W-:Y:S02]  /*3900*/  FMNMX.FTZ R136, R15, R16, !PT ;  /* 0x000000100f887209 */ /* 0x002fe40007810000 */
[C---:B------:R-:W-:Y:S02]  /*3910*/  LOP3.LUT R10, R8.reuse, 0xffff, RZ, 0xc0, !PT ;  /* 0x0000ffff080a7812 */ /* 0x040fe400078ec0ff */
[----:B------:R-:W-:Y:S01]  /*3920*/  LOP3.LUT R13, R8, 0xff, RZ, 0xc0, !PT ;  /* 0x000000ff080d7812 */ /* 0x000fe200078ec0ff */
[C---:B------:R-:W-:Y:S01]  /*3930*/  HMMA.16816.F32.BF16 R40, R4.reuse, R76, RZ ;  /* 0x0000004c0428723c */ /* 0x040fe200000418ff */
[--C-:B------:R-:W-:Y:S02]  /*3940*/  SHF.R.U32.HI R12, RZ, 0x18, R8.reuse ;  /* 0x00000018ff0c7819 */ /* 0x100fe40000011608 */
[----:B---3--:R-:W-:Y:S01]  /*3950*/  SHF.R.U32.HI R0, RZ, 0x10, R8 ;  /* 0x00000010ff007819 */ /* 0x008fe20000011608 */
[----:B------:R-:W-:Y:S01]  /*3960*/  FFMA.FTZ R8, R45, UR7, -R21 ;  /* 0x000000072d087c23 */ /* 0x000fe20008010815 */
[----:B------:R-:W-:Y:S01]  /*3970*/  SHF.R.U32.HI R11, RZ, 0x8, R10 ;  /* 0x00000008ff0b7819 */ /* 0x000fe2000001160a */
[C---:B------:R-:W-:Y:S01]  /*3980*/  HMMA.16816.F32.BF16 R36, R4.reuse, R92, RZ ;  /* 0x0000005c0424723c */ /* 0x040fe200000418ff */
[----:B------:R-:W-:Y:S01]  /*3990*/  LOP3.LUT R10, R0, 0xff, RZ, 0xc0, !PT ;  /* 0x000000ff000a7812 */ /* 0x000fe200078ec0ff */
[----:B------:R1:W2:Y:S01]  /*39a0*/  MUFU.EX2 R160, R8 ;  /* 0x0000000800a07308 */ /* 0x0002a20000000800 */
[----:B------:R-:W-:Y:S01]  /*39b0*/  LOP3.LUT R0, R9, UR25, R22, 0x96, !PT ;  /* 0x0000001909007c12 */ /* 0x000fe2000f8e9616 */
[----:B------:R-:W-:Y:S01]  /*39c0*/  IMAD.WIDE.U32 R22, R23, -0x2daee0ad, RZ ;  /* 0xd2511f5317167825 */ /* 0x000fe200078e00ff */
[----:B------:R-:W-:Y:S01]  /*39d0*/  PRMT R17, R13, 0x5410, R11 ;  /* 0x000054100d117816 */ /* 0x000fe2000000000b */
[----:B------:R-:W-:Y:S01]  /*39e0*/  HMMA.16816.F32.BF16 R32, R4, R84, RZ ;  /* 0x000000540420723c */ /* 0x000fe200000418ff */
[----:B------:R-:W-:Y:S01]  /*39f0*/  PRMT R13, R10, 0x5410, R12 ;  /* 0x000054100a0d7816 */ /* 0x000fe2000000000c */
[----:B------:R-:W-:Y:S01]  /*3a00*/  FFMA.FTZ R10, R46, UR7, -R20 ;  /* 0x000000072e0a7c23 */ /* 0x000fe20008010814 */
[----:B------:R-:W-:-:S02]  /*3a10*/  LOP3.LUT R9, R0, 0xffff, RZ, 0xc0, !PT ;  /* 0x0000ffff00097812 */ /* 0x000fc400078ec0ff */
[----:B------:R-:W-:Y:S01]  /*3a20*/  LOP3.LUT R12, R0, 0xff, RZ, 0xc0, !PT ;  /* 0x000000ff000c7812 */ /* 0x000fe200078ec0ff */
[----:B------:R2:W-:Y:S01]  /*3a30*/  MUFU.EX2 R244, R10 ;  /* 0x0000000a00f47308 */ /* 0x0005e20000000800 */
[----:B------:R-:W-:Y:S01]  /*3a40*/  SHF.R.U32.HI R11, RZ, 0x18, R0 ;  /* 0x00000018ff0b7819 */ /* 0x000fe20000011600 */
[C---:B------:R-:W-:Y:S01]  /*3a50*/  HMMA.16816.F32.BF16 R44, R4.reuse, R88, RZ ;  /* 0x00000058042c723c */ /* 0x040fe200000418ff */
[----:B------:R-:W-:Y:S02]  /*3a60*/  FSETP.NEU.FTZ.AND P0, PT, R136, -INF , PT ;  /* 0xff8000008800780b */ /* 0x000fe40003f1d000 */
[----:B------:R-:W-:Y:S01]  /*3a70*/  SHF.R.U32.HI R9, RZ, 0x8, R9 ;  /* 0x00000008ff097819 */ /* 0x000fe20000011609 */
[----:B-1----:R-:W-:Y:S02]  /*3a80*/  FFMA.FTZ R8, R29, UR7, -R20 ;  /* 0x000000071d087c23 */ /* 0x002fe40008010814 */
[----:B------:R-:W-:Y:S01]  /*3a90*/  HMMA.16816.F32.BF16 R48, R4, R74, RZ ;  /* 0x0000004a0430723c */ /* 0x000fe200000418ff */
[----:B------:R-:W-:Y:S01]  /*3aa0*/  PRMT R9, R12, 0x5410, R9 ;  /* 0x000054100c097816 */ /* 0x000fe20000000009 */
[----:B------:R1:W-:Y:S01]  /*3ab0*/  MUFU.EX2 R157, R8 ;  /* 0x00000008009d7308 */ /* 0x0003e20000000800 */
[----:B-----5:R-:W-:-:S03]  /*3ac0*/  F2FP.BF16.F32.PACK_AB R12, R156, R250 ;  /* 0x000000fa9c0c723e */ /* 0x020fc600000010ff */
[----:B------:R-:W-:Y:S01]  /*3ad0*/  HSET2.LE.AND R9, R9, R3, PT ;  /* 0x0000000309097233 */ /* 0x000fe20003803000 */
[----:B------:R-:W-:Y:S01]  /*3ae0*/  HMMA.16816.F32.BF16 R28, R4, R80, RZ ;  /* 0x00000050041c723c */ /* 0x000fe200000418ff */
[----:B--2---:R-:W-:-:S05]  /*3af0*/  F2FP.BF16.F32.PACK_AB R10, R160, R245 ;  /* 0x000000f5a00a723e */ /* 0x004fca00000010ff */
[C---:B------:R-:W-:Y:S06]  /*3b00*/  HMMA.16816.F32.BF16 R52, R4.reuse, R78, RZ ;  /* 0x0000004e0434723c */ /* 0x040fec00000418ff */
[----:B------:R-:W-:Y:S01]  /*3b10*/  HMMA.16816.F32.BF16 R68, R4, R82, RZ ;  /* 0x000000520444723c */ /* 0x000fe200000418ff */
[----:B-1----:R-:W-:-:S04]  /*3b20*/  SHF.R.U32.HI R8, RZ, 0x10, R0 ;  /* 0x00000010ff087819 */ /* 0x002fc80000011600 */
[----:B------:R-:W-:Y:S01]  /*3b30*/  LOP3.LUT R0, R8, 0xff, RZ, 0xc0, !PT ;  /* 0x000000ff08007812 */ /* 0x000fe200078ec0ff */
[--C-:B------:R-:W-:Y:S01]  /*3b40*/  FFMA.FTZ R8, R25, UR7, -R20.reuse ;  /* 0x0000000719087c23 */ /* 0x100fe20008010814 */
[C---:B------:R-:W-:Y:S02]  /*3b50*/  HMMA.16816.F32.BF16 R64, R4.reuse, R90, RZ ;  /* 0x0000005a0440723c */ /* 0x040fe400000418ff */
[----:B------:R-:W-:Y:S01]  /*3b60*/  PRMT R16, R0, 0x5410, R11 ;  /* 0x0000541000107816 */ /* 0x000fe2000000000b */
[----:B------:R1:W2:Y:S01]  /*3b70*/  MUFU.EX2 R27, R8 ;  /* 0x00000008001b7308 */ /* 0x0002a20000000800 */
[----:B------:R-:W-:Y:S01]  /*3b80*/  FFMA.FTZ R0, R100, UR7, -R20 ;  /* 0x0000000764007c23 */ /* 0x000fe20008010814 */
[----:B------:R-:W-:Y:S01]  /*3b90*/  HSET2.LE.AND R11, R13, R3, PT ;  /* 0x000000030d0b7233 */ /* 0x000fe20003803000 */
[----:B------:R-:W-:Y:S01]  /*3ba0*/  HMMA.16816.F32.BF16 R56, R4, R94, RZ ;  /* 0x0000005e0438723c */ /* 0x000fe200000418ff */
[----:B------:R-:W3:Y:S04]  /*3bb0*/  LDSM.16.MT88.4 R100, [R212+0x9400] ;  /* 0x00940000d464783b */ /* 0x000ee80000004200 */
[----:B------:R4:W5:Y:S01]  /*3bc0*/  MUFU.EX2 R159, R0 ;  /* 0x00000000009f7308 */ /* 0x0009620000000800 */
[----:B-1----:R-:W-:-:S05]  /*3bd0*/  FMUL.FTZ R8, R136, UR7 ;  /* 0x0000000788087c20 */ /* 0x002fca0008410000 */
[----:B------:R-:W-:Y:S02]  /*3be0*/  FSEL R15, R8, RZ, P0 ;  /* 0x000000ff080f7208 */ /* 0x000fe40000000000 */
[----:B------:R-:W-:Y:S02]  /*3bf0*/  FSETP.NEU.FTZ.AND P0, PT, R135, -INF , PT ;  /* 0xff8000008700780b */ /* 0x000fe40003f1d000 */
[----:B----4-:R-:W-:Y:S01]  /*3c00*/  HSET2.LE.AND R0, R17, R3, PT ;  /* 0x0000000311007233 */ /* 0x010fe20003803000 */
[----:B--2---:R-:W-:Y:S02]  /*3c10*/  IMAD.MOV.U32 R17, RZ, RZ, R27 ;  /* 0x000000ffff117224 */ /* 0x004fe400078e001b */
[--C-:B------:R-:W-:Y:S01]  /*3c20*/  FFMA.FTZ R8, R104, UR7, -R15.reuse ;  /* 0x0000000768087c23 */ /* 0x100fe2000801080f */
[--C-:B------:R-:W-:Y:S01]  /*3c30*/  FFMA.FTZ R14, R132, UR7, -R15.reuse ;  /* 0x00000007840e7c23 */ /* 0x100fe2000801080f */
[----:B------:R-:W1:Y:S01]  /*3c40*/  LDSM.16.MT88.4 R104, [R212+0xa400] ;  /* 0x00a40000d468783b */ /* 0x000e620000004200 */
[----:B------:R-:W-:Y:S01]  /*3c50*/  LOP3.LUT R10, R0, R10, RZ, 0xc0, !PT ;  /* 0x0000000a000a7212 */ /* 0x000fe200078ec0ff */
[----:B------:R2:W-:Y:S01]  /*3c60*/  MUFU.EX2 R247, R8 ;  /* 0x0000000800f77308 */ /* 0x0005e20000000800 */
[----:B------:R-:W-:Y:S01]  /*3c70*/  FFMA.FTZ R0, R116, UR7, -R15 ;  /* 0x0000000774007c23 */ /* 0x000fe2000801080f */
[----:B------:R-:W-:Y:S01]  /*3c80*/  HMMA.16816.F32.BF16 R24, R4, R86, RZ ;  /* 0x000000560418723c */ /* 0x000fe200000418ff */
[----:B------:R-:W4:Y:S05]  /*3c90*/  LDSM.16.MT88.4 R116, [R212+0xb400] ;  /* 0x00b40000d474783b */ /* 0x000f2a0000004200 */
[----:B------:R5:W-:Y:S08]  /*3ca0*/  MUFU.EX2 R18, R0 ;  /* 0x0000000000127308 */ /* 0x000bf00000000800 */
[----:B------:R3:W1:Y:S01]  /*3cb0*/  MUFU.EX2 R161, R14 ;  /* 0x0000000e00a17308 */ /* 0x0006620000000800 */
[----:B--2---:R-:W-:-:S04]  /*3cc0*/  F2FP.BF16.F32.PACK_AB R8, R17, R244 ;  /* 0x000000f41108723e */ /* 0x004fc800000010ff */
[----:B------:R-:W-:Y:S02]  /*3cd0*/  LOP3.LUT R11, R11, R8, RZ, 0xc0, !PT ;  /* 0x000000080b0b7212 */ /* 0x000fe400078ec0ff */
[----:B------:R-:W-:Y:S01]  /*3ce0*/  LOP3.LUT R8, R9, R12, RZ, 0xc0, !PT ;  /* 0x0000000c09087212 */ /* 0x000fe200078ec0ff */
[----:B------:R-:W-:Y:S01]  /*3cf0*/  IMAD.WIDE.U32 R12, R19, -0x2daee0ad, RZ ;  /* 0xd2511f53130c7825 */ /* 0x000fe200078e00ff */
[----:B-----5:R-:W-:Y:S02]  /*3d00*/  HSET2.LE.AND R0, R16, R3, PT ;  /* 0x0000000310007233 */ /* 0x020fe40003803000 */
[----:B------:R-:W-:Y:S02]  /*3d10*/  F2FP.BF16.F32.PACK_AB R9, R159, R157 ;  /* 0x0000009d9f09723e */ /* 0x000fe400000010ff */
[----:B------:R-:W-:Y:S01]  /*3d20*/  LOP3.LUT R6, R13, UR15, R96, 0x96, !PT ;  /* 0x0000000f0d067c12 */ /* 0x000fe2000f8e9660 */
[----:B------:R-:W-:Y:S01]  /*3d30*/  IMAD.MOV.U32 R96, RZ, RZ, R156 ;  /* 0x000000ffff607224 */ /* 0x000fe200078e009c */
[----:B------:R-:W-:Y:S01]  /*3d40*/  LOP3.LUT R9, R0, R9, RZ, 0xc0, !PT ;  /* 0x0000000900097212 */ /* 0x000fe200078ec0ff */
[----:B------:R-:W-:Y:S01]  /*3d50*/  FFMA.FTZ R0, R133, UR7, -R15 ;  /* 0x0000000785007c23 */ /* 0x000fe2000801080f */
[----:B---3--:R-:W-:Y:S01]  /*3d60*/  FMUL.FTZ R14, R135, UR7 ;  /* 0x00000007870e7c20 */ /* 0x008fe20008410000 */
[----:B------:R-:W-:-:S02]  /*3d70*/  IMAD.MOV.U32 R133, RZ, RZ, R160 ;  /* 0x000000ffff857224 */ /* 0x000fc400078e00a0 */
[----:B------:R2:W-:Y:S02]  /*3d80*/  MUFU.EX2 R158, R0 ;  /* 0x00000000009e7308 */ /* 0x0005e40000000800 */
[----:B------:R-:W-:Y:S01]  /*3d90*/  FSEL R16, R14, RZ, P0 ;  /* 0x000000ff0e107208 */ /* 0x000fe20000000000 */
[C---:B------:R-:W-:Y:S04]  /*3da0*/  HMMA.16816.F32.BF16 R192, R8.reuse, R112, R44 ;  /* 0x0000007008c0723c */ /* 0x040fe8000004182c */
[--C-:B------:R-:W-:Y:S01]  /*3db0*/  FFMA.FTZ R4, R139, UR7, -R16.reuse ;  /* 0x000000078b047c23 */ /* 0x100fe20008010810 */
[----:B------:R-:W-:Y:S01]  /*3dc0*/  FFMA.FTZ R7, R137, UR7, -R16 ;  /* 0x0000000789077c23 */ /* 0x000fe20008010810 */
[----:B------:R-:W-:Y:S01]  /*3dd0*/  HMMA.16816.F32.BF16 R176, R8, R102, R48 ;  /* 0x0000006608b0723c */ /* 0x000fe20000041830 */
[----:B-1----:R-:W-:Y:S01]  /*3de0*/  IMAD.MOV.U32 R44, RZ, RZ, R161 ;  /* 0x000000ffff2c7224 */ /* 0x002fe200078e00a1 */
[----:B------:R1:W-:Y:S01]  /*3df0*/  MUFU.EX2 R149, R4 ;  /* 0x0000000400957308 */ /* 0x0003e20000000800 */
[----:B------:R-:W-:-:S02]  /*3e00*/  IMAD.MOV.U32 R47, RZ, RZ, R159 ;  /* 0x000000ffff2f7224 */ /* 0x000fc400078e009f */
[----:B------:R-:W-:Y:S01]  /*3e10*/  IMAD.MOV.U32 R46, RZ, RZ, R157 ;  /* 0x000000ffff2e7224 */ /* 0x000fe200078e009d */
[C---:B------:R-:W-:Y:S01]  /*3e20*/  HMMA.16816.F32.BF16 R164, R8.reuse, R114, R64 ;  /* 0x0000007208a4723c */ /* 0x040fe20000041840 */
[----:B------:R-:W-:Y:S01]  /*3e30*/  IMAD.MOV.U32 R139, RZ, RZ, R150 ;  /* 0x000000ffff8b7224 */ /* 0x000fe200078e0096 */
[----:B--2---:R-:W-:Y:S01]  /*3e40*/  LOP3.LUT R0, R23, UR5, R12, 0x96, !PT ;  /* 0x0000000517007c12 */ /* 0x004fe2000f8e960c */
[----:B------:R-:W-:Y:S01]  /*3e50*/  IMAD.MOV.U32 R49, RZ, RZ, R251 ;  /* 0x000000ffff317224 */ /* 0x000fe200078e00fb */
[----:B------:R-:W-:Y:S01]  /*3e60*/  MUFU.EX2 R45, R7 ;  /* 0x00000007002d7308 */ /* 0x000fe20000000800 */
[----:B------:R-:W-:Y:S01]  /*3e70*/  IMAD.MOV.U32 R51, RZ, RZ, R46 ;  /* 0x000000ffff337224 */ /* 0x000fe200078e002e */
[----:B------:R-:W-:Y:S01]  /*3e80*/  HMMA.16816.F32.BF16 R220, R8, R100, R60 ;  /* 0x0000006408dc723c */ /* 0x000fe2000004183c */
[----:B------:R-:W-:Y:S02]  /*3e90*/  IMAD.MOV.U32 R66, RZ, RZ, R148 ;  /* 0x000000ffff427224 */ /* 0x000fe400078e0094 */
[----:B------:R-:W-:-:S02]  /*3ea0*/  IMAD.MOV.U32 R50, RZ, RZ, R47 ;  /* 0x000000ffff327224 */ /* 0x000fc400078e002f */
[----:B------:R-:W-:Y:S01]  /*3eb0*/  IMAD.MOV.U32 R48, RZ, RZ, R250 ;  /* 0x000000ffff307224 */ /* 0x000fe200078e00fa */
[----:B------:R-:W-:Y:S01]  /*3ec0*/  HMMA.16816.F32.BF16 R208, R8, R108, R40 ;  /* 0x0000006c08d0723c */ /* 0x000fe20000041828 */
[----:B-1----:R-:W-:-:S04]  /*3ed0*/  IMAD.WIDE.U32 R4, R0, -0x326172a9, RZ ;  /* 0xcd9e8d5700047825 */ /* 0x002fc800078e00ff */
[----:B------:R-:W-:Y:S01]  /*3ee0*/  FFMA.FTZ R0, R138, UR7, -R16 ;  /* 0x000000078a007c23 */ /* 0x000fe20008010810 */
[----:B------:R-:W-:-:S03]  /*3ef0*/  IMAD.MOV.U32 R138, RZ, RZ, R18 ;  /* 0x000000ffff8a7224 */ /* 0x000fc600078e0012 */
[----:B------:R1:W2:Y:S01]  /*3f00*/  MUFU.EX2 R14, R0 ;  /* 0x00000000000e7308 */ /* 0x0002a20000000800 */
[----:B------:R-:W-:Y:S01]  /*3f10*/  IMAD.WIDE.U32 R18, R6, -0x326172a9, RZ ;  /* 0xcd9e8d5706127825 */ /* 0x000fe200078e00ff */
[C---:B------:R-:W-:Y:S01]  /*3f20*/  LOP3.LUT R6, R4.reuse, 0xffff, RZ, 0xc0, !PT ;  /* 0x0000ffff04067812 */ /* 0x040fe200078ec0ff */
[C---:B------:R-:W-:Y:S01]  /*3f30*/  HMMA.16816.F32.BF16 R200, R8.reuse, R104, R28 ;  /* 0x0000006808c8723c */ /* 0x040fe2000004181c */
[----:B------:R-:W-:Y:S01]  /*3f40*/  LOP3.LUT R12, R4, 0xff, RZ, 0xc0, !PT ;  /* 0x000000ff040c7812 */ /* 0x000fe200078ec0ff */
[----:B------:R-:W-:Y:S01]  /*3f50*/  IMAD.MOV.U32 R65, RZ, RZ, R249 ;  /* 0x000000ffff417224 */ /* 0x000fe200078e00f9 */
[----:B------:R-:W-:Y:S01]  /*3f60*/  SHF.R.U32.HI R13, RZ, 0x18, R4 ;  /* 0x00000018ff0d7819 */ /* 0x000fe20000011604 */
[----:B------:R-:W-:Y:S01]  /*3f70*/  IMAD.MOV.U32 R64, RZ, RZ, R49 ;  /* 0x000000ffff407224 */ /* 0x000fe200078e0031 */
[----:B------:R-:W-:Y:S01]  /*3f80*/  SHF.R.U32.HI R6, RZ, 0x8, R6 ;  /* 0x00000008ff067819 */ /* 0x000fe20000011606 */
[----:B----4-:R-:W-:Y:S03]  /*3f90*/  HMMA.16816.F32.BF16 R196, R8, R116, R36 ;  /* 0x0000007408c4723c */ /* 0x010fe60000041824 */
[----:B------:R-:W-:-:S03]  /*3fa0*/  PRMT R12, R12, 0x5410, R6 ;  /* 0x000054100c0c7816 */ /* 0x000fc60000000006 */
[----:B------:R-:W-:Y:S01]  /*3fb0*/  HMMA.16816.F32.BF16 R188, R8, R120, R32 ;  /* 0x0000007808bc723c */ /* 0x000fe20000041820 */
[----:B-1----:R-:W-:Y:S01]  /*3fc0*/  SHF.R.U32.HI R0, RZ, 0x10, R4 ;  /* 0x00000010ff007819 */ /* 0x002fe20000011604 */
[----:B--2---:R-:W-:-:S03]  /*3fd0*/  IMAD.MOV.U32 R137, RZ, RZ, R14 ;  /* 0x000000ffff897224 */ /* 0x004fc600078e000e */
[----:B------:R-:W-:Y:S01]  /*3fe0*/  LOP3.LUT R4, R0, 0xff, RZ, 0xc0, !PT ;  /* 0x000000ff00047812 */ /* 0x000fe200078ec0ff */
[C---:B------:R-:W-:Y:S01]  /*3ff0*/  HMMA.16816.F32.BF16 R168, R8.reuse, R110, R52 ;  /* 0x0000006e08a8723c */ /* 0x040fe20000041834 */
[----:B------:R-:W-:Y:S01]  /*4000*/  LOP3.LUT R0, R5, UR6, R18, 0x96, !PT ;  /* 0x0000000605007c12 */ /* 0x000fe2000f8e9612 */
[----:B------:R-:W-:Y:S01]  /*4010*/  FFMA.FTZ R5, R140, UR7, -R16 ;  /* 0x000000078c057c23 */ /* 0x000fe20008010810 */
[----:B------:R-:W-:Y:S01]  /*4020*/  PRMT R14, R4, 0x5410, R13 ;  /* 0x00005410040e7816 */ /* 0x000fe2000000000d */
[----:B------:R-:W-:Y:S01]  /*4030*/  IMAD.MOV.U32 R140, RZ, RZ, R158 ;  /* 0x000000ffff8c7224 */ /* 0x000fe200078e009e */
[C---:B------:R-:W-:Y:S01]  /*4040*/  LOP3.LUT R4, R0.reuse, 0xffff, RZ, 0xc0, !PT ;  /* 0x0000ffff00047812 */ /* 0x040fe200078ec0ff */
[----:B------:R1:W2:Y:S01]  /*4050*/  MUFU.EX2 R132, R5 ;  /* 0x0000000500847308 */ /* 0x0002a20000000800 */
[----:B------:R-:W-:Y:S01]  /*4060*/  SHF.R.U32.HI R6, RZ, 0x10, R0 ;  /* 0x00000010ff067819 */ /* 0x000fe20000011600 */
[----:B------:R-:W-:Y:S01]  /*4070*/  HMMA.16816.F32.BF16 R156, R8, R106, R68 ;  /* 0x0000006a089c723c */ /* 0x000fe20000041844 */
[----:B------:R-:W-:Y:S01]  /*4080*/  LOP3.LUT R13, R0, 0xff, RZ, 0xc0, !PT ;  /* 0x000000ff000d7812 */ /* 0x000fe200078ec0ff */
[----:B------:R-:W-:Y:S01]  /*4090*/  IMAD.MOV.U32 R127, RZ, RZ, R137 ;  /* 0x000000ffff7f7224 */ /* 0x000fe200078e0089 */
[----:B------:R-:W-:-:S02]  /*40a0*/  SHF.R.U32.HI R7, RZ, 0x8, R4 ;  /* 0x00000008ff077819 */ /* 0x000fc40000011604 */
[----:B------:R-:W-:Y:S01]  /*40b0*/  LOP3.LUT R4, R6, 0xff, RZ, 0xc0, !PT ;  /* 0x000000ff06047812 */ /* 0x000fe200078ec0ff */
[C---:B------:R-:W-:Y:S01]  /*40c0*/  HMMA.16816.F32.BF16 R160, R8.reuse, R118, R56 ;  /* 0x0000007608a0723c */ /* 0x040fe20000041838 */
[----:B------:R-:W-:Y:S01]  /*40d0*/  F2FP.BF16.F32.PACK_AB R6, R140, R44 ;  /* 0x0000002c8c06723e */ /* 0x000fe200000010ff */
[----:B------:R-:W-:Y:S01]  /*40e0*/  IMAD.MOV.U32 R70, RZ, RZ, R149 ;  /* 0x000000ffff467224 */ /* 0x000fe200078e0095 */
[----:B------:R-:W-:Y:S01]  /*40f0*/  PRMT R7, R13, 0x5410, R7 ;  /* 0x000054100d077816 */ /* 0x000fe20000000007 */
[----:B------:R-:W-:Y:S02]  /*4100*/  IMAD.MOV.U32 R71, RZ, RZ, R45 ;  /* 0x000000ffff477224 */ /* 0x000fe400078e002d */
[----:B------:R-:W-:Y:S02]  /*4110*/  HMMA.16816.F32.BF16 R148, R8, R122, R24 ;  /* 0x0000007a0894723c */ /* 0x000fe40000041818 */
[----:B------:R-:W-:Y:S01]  /*4120*/  IMAD.MOV.U32 R67, RZ, RZ, R71 ;  /* 0x000000ffff437224 */ /* 0x000fe200078e0047 */
[----:B-1----:R-:W-:-:S02]  /*4130*/  SHF.R.U32.HI R5, RZ, 0x18, R0 ;  /* 0x00000018ff057819 */ /* 0x002fc40000011600 */
[--C-:B------:R-:W-:Y:S02]  /*4140*/  HSET2.LE.AND R0, R12, R3.reuse, PT ;  /* 0x000000030c007233 */ /* 0x100fe40003803000 */
[----:B------:R-:W-:Y:S02]  /*4150*/  PRMT R12, R4, 0x5410, R5 ;  /* 0x00005410040c7816 */ /* 0x000fe40000000005 */
[--C-:B------:R-:W-:Y:S02]  /*4160*/  HSET2.LE.AND R4, R7, R3.reuse, PT ;  /* 0x0000000307047233 */ /* 0x100fe40003803000 */
[----:B------:R-:W-:Y:S02]  /*4170*/  LOP3.LUT R6, R0, R6, RZ, 0xc0, !PT ;  /* 0x0000000600067212 */ /* 0x000fe400078ec0ff */
[--C-:B------:R-:W-:Y:S02]  /*4180*/  HSET2.LE.AND R0, R14, R3.reuse, PT ;  /* 0x000000030e007233 */ /* 0x100fe40003803000 */
[----:B------:R-:W-:Y:S01]  /*4190*/  F2FP.BF16.F32.PACK_AB R7, R45, R137 ;  /* 0x000000892d07723e */ /* 0x000fe200000010ff */
[----:B------:R-:W-:Y:S01]  /*41a0*/  IMAD.MOV.U32 R137, RZ, RZ, R133 ;  /* 0x000000ffff897224 */ /* 0x000fe200078e0085 */
[----:B------:R-:W-:Y:S01]  /*41b0*/  F2FP.BF16.F32.PACK_AB R5, R138, R247 ;  /* 0x000000f78a05723e */ /* 0x000fe200000010ff */
[----:B------:R-:W-:Y:S01]  /*41c0*/  IMAD.MOV.U32 R133, RZ, RZ, R17 ;  /* 0x000000ffff857224 */ /* 0x000fe200078e0011 */
[----:B------:R-:W-:Y:S01]  /*41d0*/  HSET2.LE.AND R12, R12, R3, PT ;  /* 0x000000030c0c7233 */ /* 0x000fe20003803000 */
[----:B------:R-:W-:Y:S01]  /*41e0*/  IMAD.MOV.U32 R17, RZ, RZ, R252 ;  /* 0x000000ffff117224 */ /* 0x000fe200078e00fc */
[----:B--2---:R-:W-:-:S02]  /*41f0*/  F2FP.BF16.F32.PACK_AB R13, R132, R70 ;  /* 0x00000046840d723e */ /* 0x004fc400000010ff */
[----:B------:R-:W-:Y:S01]  /*4200*/  LOP3.LUT R7, R0, R7, RZ, 0xc0, !PT ;  /* 0x0000000700077212 */ /* 0x000fe200078ec0ff */
[----:B------:R-:W-:Y:S01]  /*4210*/  FFMA.FTZ R0, R147, UR7, -R15 ;  /* 0x0000000793007c23 */ /* 0x000fe2000801080f */
[----:B------:R-:W-:Y:S02]  /*4220*/  LOP3.LUT R4, R4, R5, RZ, 0xc0, !PT ;  /* 0x0000000504047212 */ /* 0x000fe400078ec0ff */
[----:B------:R-:W-:Y:S01]  /*4230*/  LOP3.LUT R5, R12, R13, RZ, 0xc0, !PT ;  /* 0x0000000d0c057212 */ /* 0x000fe200078ec0ff */
[----:B------:R1:W-:Y:S01]  /*4240*/  MUFU.EX2 R251, R0 ;  /* 0x0000000000fb7308 */ /* 0x0003e20000000800 */
[----:B------:R-:W-:Y:S01]  /*4250*/  LOP3.LUT R8, R19, UR14, R126, 0x96, !PT ;  /* 0x0000000e13087c12 */ /* 0x000fe2000f8e967e */
[----:B------:R-:W-:-:S04]  /*4260*/  IMAD.MOV.U32 R126, RZ, RZ, R44 ;  /* 0x000000ffff7e7224 */ /* 0x000fc800078e002c */
[C---:B------:R-:W-:Y:S06]  /*4270*/  HMMA.16816.F32.BF16 R40, R4.reuse, R88, RZ ;  /* 0x000000580428723c */ /* 0x040fec00000418ff */
[----:B------:R-:W-:Y:S01]  /*4280*/  HMMA.16816.F32.BF16 R36, R4, R92, RZ ;  /* 0x0000005c0424723c */ /* 0x000fe200000418ff */
[----:B-1----:R-:W-:-:S05]  /*4290*/  FFMA.FTZ R0, R146, UR7, -R15 ;  /* 0x0000000792007c23 */ /* 0x002fca000801080f */
[C---:B------:R-:W-:Y:S01]  /*42a0*/  HMMA.16816.F32.BF16 R44, R4.reuse, R84, RZ ;  /* 0x00000054042c723c */ /* 0x040fe200000418ff */
[----:B------:R1:W-:Y:S05]  /*42b0*/  MUFU.EX2 R14, R0 ;  /* 0x00000000000e7308 */ /* 0x0003ea0000000800 */
[C---:B------:R-:W-:Y:S06]  /*42c0*/  HMMA.16816.F32.BF16 R24, R4.reuse, R72, RZ ;  /* 0x000000480418723c */ /* 0x040fec00000418ff */
[C---:B------:R-:W-:Y:S06]  /*42d0*/  HMMA.16816.F32.BF16 R52, R4.reuse, R74, RZ ;  /* 0x0000004a0434723c */ /* 0x040fec00000418ff */
[----:B------:R-:W-:Y:S01]  /*42e0*/  HMMA.16816.F32.BF16 R28, R4, R76, RZ ;  /* 0x0000004c041c723c */ /* 0x000fe200000418ff */
[----:B-1----:R-:W-:-:S05]  /*42f0*/  FFMA.FTZ R0, R143, UR7, -R15 ;  /* 0x000000078f007c23 */ /* 0x002fca000801080f */
[C---:B------:R-:W-:Y:S01]  /*4300*/  HMMA.16816.F32.BF16 R56, R4.reuse, R78, RZ ;  /* 0x0000004e0438723c */ /* 0x040fe200000418ff */
[----:B------:R1:W-:Y:S05]  /*4310*/  MUFU.EX2 R13, R0 ;  /* 0x00000000000d7308 */ /* 0x0003ea0000000800 */
[C---:B------:R-:W-:Y:S06]  /*4320*/  HMMA.16816.F32.BF16 R32, R4.reuse, R80, RZ ;  /* 0x000000500420723c */ /* 0x040fec00000418ff */
[C---:B------:R-:W-:Y:S06]  /*4330*/  HMMA.16816.F32.BF16 R60, R4.reuse, R82, RZ ;  /* 0x00000052043c723c */ /* 0x040fec00000418ff */
[C---:B------:R-:W-:Y:S06]  /*4340*/  HMMA.16816.F32.BF16 R88, R4.reuse, R90, RZ ;  /* 0x0000005a0458723c */ /* 0x040fec00000418ff */
[C---:B------:R-:W-:Y:S06]  /*4350*/  HMMA.16816.F32.BF16 R92, R4.reuse, R94, RZ ;  /* 0x0000005e045c723c */ /* 0x040fec00000418ff */
[----:B------:R-:W-:Y:S07]  /*4360*/  HMMA.16816.F32.BF16 R84, R4, R86, RZ ;  /* 0x000000560454723c */ /* 0x000fee00000418ff */
[----:B------:R-:W-:-:S04]  /*4370*/  IMAD.WIDE.U32 R4, R8, -0x2daee0ad, RZ ;  /* 0xd2511f5308047825 */ /* 0x000fc800078e00ff */
[----:B------:R-:W-:Y:S01]  /*4380*/  FFMA.FTZ R6, R142, UR7, -R15 ;  /* 0x000000078e067c23 */ /* 0x000fe2000801080f */
[----:B-1----:R-:W-:-:S03]  /*4390*/  LOP3.LUT R0, R5, UR25, R22, 0x96, !PT ;  /* 0x0000001905007c12 */ /* 0x002fc6000f8e9616 */
[----:B------:R1:W2:Y:S01]  /*43a0*/  MUFU.EX2 R12, R6 ;  /* 0x00000006000c7308 */ /* 0x0002a20000000800 */
[C---:B------:R-:W-:Y:S02]  /*43b0*/  LOP3.LUT R5, R4.reuse, 0xffff, RZ, 0xc0, !PT ;  /* 0x0000ffff04057812 */ /* 0x040fe400078ec0ff */
[----:B------:R-:W-:Y:S02]  /*43c0*/  LOP3.LUT R9, R4, 0xff, RZ, 0xc0, !PT ;  /* 0x000000ff04097812 */ /* 0x000fe400078ec0ff */
[--C-:B------:R-:W-:Y:S02]  /*43d0*/  SHF.R.U32.HI R8, RZ, 0x10, R4.reuse ;  /* 0x00000010ff087819 */ /* 0x100fe40000011604 */
[----:B------:R-:W-:Y:S02]  /*43e0*/  SHF.R.U32.HI R7, RZ, 0x18, R4 ;  /* 0x00000018ff077819 */ /* 0x000fe40000011604 */
[----:B------:R-:W-:Y:S01]  /*43f0*/  SHF.R.U32.HI R4, RZ, 0x8, R5 ;  /* 0x00000008ff047819 */ /* 0x000fe20000011605 */
[----:B------:R-:W-:-:S03]  /*4400*/  FFMA.FTZ R5, R145, UR7, -R16 ;  /* 0x0000000791057c23 */ /* 0x000fc60008010810 */
[----:B------:R-:W-:Y:S01]  /*4410*/  PRMT R10, R9, 0x5410, R4 ;  /* 0x00005410090a7816 */ /* 0x000fe20000000004 */
[----:B------:R3:W-:Y:S01]  /*4420*/  MUFU.EX2 R252, R5 ;  /* 0x0000000500fc7308 */ /* 0x0007e20000000800 */
[----:B------:R-:W-:Y:S02]  /*4430*/  LOP3.LUT R4, R8, 0xff, RZ, 0xc0, !PT ;  /* 0x000000ff08047812 */ /* 0x000fe400078ec0ff */
[----:B------:R-:W-:Y:S02]  /*4440*/  LOP3.LUT R8, R0, 0xff, RZ, 0xc0, !PT ;  /* 0x000000ff00087812 */ /* 0x000fe400078ec0ff */
[----:B------:R-:W-:Y:S02]  /*4450*/  PRMT R9, R4, 0x5410, R7 ;  /* 0x0000541004097816 */ /* 0x000fe40000000007 */
[----:B------:R-:W-:Y:S02]  /*4460*/  LOP3.LUT R4, R0, 0xffff, RZ, 0xc0, !PT ;  /* 0x0000ffff00047812 */ /* 0x000fe400078ec0ff */
[----:B------:R-:W-:-:S02]  /*4470*/  SHF.R.U32.HI R7, RZ, 0x18, R0 ;  /* 0x00000018ff077819 */ /* 0x000fc40000011600 */
[----:B-1----:R-:W-:Y:S01]  /*4480*/  SHF.R.U32.HI R6, RZ, 0x8, R4 ;  /* 0x00000008ff067819 */ /* 0x002fe20000011604 */
[----:B------:R-:W-:Y:S01]  /*4490*/  FFMA.FTZ R4, R155, UR7, -R16 ;  /* 0x000000079b047c23 */ /* 0x000fe20008010810 */
[----:B------:R-:W-:Y:S02]  /*44a0*/  IMAD.MOV.U32 R155, RZ, RZ, R48 ;  /* 0x000000ffff9b7224 */ /* 0x000fe400078e0030 */
[----:B------:R-:W-:Y:S01]  /*44b0*/  IMAD.MOV.U32 R48, RZ, RZ, R248 ;  /* 0x000000ffff307224 */ /* 0x000fe200078e00f8 */
[----:B------:R-:W-:Y:S01]  /*44c0*/  PRMT R8, R8, 0x5410, R6 ;  /* 0x0000541008087816 */ /* 0x000fe20000000006 */
[----:B---3--:R-:W-:Y:S01]  /*44d0*/  FFMA.FTZ R5, R144, UR7, -R16 ;  /* 0x0000000790057c23 */ /* 0x008fe20008010810 */
[----:B------:R1:W-:Y:S01]  /*44e0*/  MUFU.EX2 R248, R4 ;  /* 0x0000000400f87308 */ /* 0x0003e20000000800 */
[----:B--2---:R-:W-:-:S07]  /*44f0*/  F2FP.BF16.F32.PACK_AB R6, R12, R13 ;  /* 0x0000000d0c06723e */ /* 0x004fce00000010ff */
[----:B------:R2:W3:Y:S01]  /*4500*/  MUFU.EX2 R250, R5 ;  /* 0x0000000500fa7308 */ /* 0x0004e20000000800 */
[----:B-1----:R-:W-:Y:S01]  /*4510*/  FFMA.FTZ R4, R154, UR7, -R16 ;  /* 0x000000079a047c23 */ /* 0x002fe20008010810 */
[----:B------:R-:W-:-:S06]  /*4520*/  IMAD.MOV.U32 R154, RZ, RZ, R70 ;  /* 0x000000ffff9a7224 */ /* 0x000fcc00078e0046 */
[----:B------:R1:W4:Y:S01]  /*4530*/  MUFU.EX2 R249, R4 ;  /* 0x0000000400f97308 */ /* 0x0003220000000800 */
[----:B--2---:R-:W-:-:S04]  /*4540*/  SHF.R.U32.HI R5, RZ, 0x10, R0 ;  /* 0x00000010ff057819 */ /* 0x004fc80000011600 */
[----:B------:R-:W-:-:S04]  /*4550*/  LOP3.LUT R0, R5, 0xff, RZ, 0xc0, !PT ;  /* 0x000000ff05007812 */ /* 0x000fc800078ec0ff */
[----:B------:R-:W-:Y:S02]  /*4560*/  PRMT R5, R0, 0x5410, R7 ;  /* 0x0000541000057816 */ /* 0x000fe40000000007 */
[--C-:B------:R-:W-:Y:S02]  /*4570*/  HSET2.LE.AND R0, R10, R3.reuse, PT ;  /* 0x000000030a007233 */ /* 0x100fe40003803000 */
[----:B---3--:R-:W-:Y:S02]  /*4580*/  F2FP.BF16.F32.PACK_AB R7, R250, R252 ;  /* 0x000000fcfa07723e */ /* 0x008fe400000010ff */
[----:B-1----:R-:W-:Y:S02]  /*4590*/  F2FP.BF16.F32.PACK_AB R4, R14, R251 ;  /* 0x000000fb0e04723e */ /* 0x002fe400000010ff */
[----:B------:R-:W-:Y:S02]  /*45a0*/  LOP3.LUT R6, R0, R6, RZ, 0xc0, !PT ;  /* 0x0000000600067212 */ /* 0x000fe400078ec0ff */
[----:B------:R-:W-:-:S05]  /*45b0*/  HSET2.LE.AND R0, R9, R3, PT ;  /* 0x0000000309007233 */ /* 0x000fca0003803000 */
[----:B------:R-:W-:Y:S02]  /*45c0*/  LOP3.LUT R7, R0, R7, RZ, 0xc0, !PT ;  /* 0x0000000700077212 */ /* 0x000fe400078ec0ff */
[----:B------:R-:W-:-:S05]  /*45d0*/  HSET2.LE.AND R0, R8, R3, PT ;  /* 0x0000000308007233 */ /* 0x000fca0003803000 */
[----:B------:R-:W-:Y:S02]  /*45e0*/  LOP3.LUT R4, R0, R4, RZ, 0xc0, !PT ;  /* 0x0000000400047212 */ /* 0x000fe400078ec0ff */
[----:B------:R-:W-:Y:S02]  /*45f0*/  HSET2.LE.AND R0, R5, R3, PT ;  /* 0x0000000305007233 */ /* 0x000fe40003803000 */
[----:B----4-:R-:W-:-:S04]  /*4600*/  F2FP.BF16.F32.PACK_AB R5, R249, R248 ;  /* 0x000000f8f905723e */ /* 0x010fc800000010ff */
[----:B------:R-:W-:Y:S01]  /*4610*/  LOP3.LUT R5, R0, R5, RZ, 0xc0, !PT ;  /* 0x0000000500057212 */ /* 0x000fe200078ec0ff */
[----:B------:R-:W-:-:S05]  /*4620*/  VIADD R0, R141, 0x1 ;  /* 0x000000018d007836 */ /* 0x000fca0000000000 */
[----:B------:R-:W-:Y:S01]  /*4630*/  LOP3.LUT R0, R173, UR29, R0, 0x96, !PT ;  /* 0x0000001dad007c12 */ /* 0x000fe2000f8e9600 */
[C---:B------:R-:W-:Y:S01]  /*4640*/  HMMA.16816.F32.BF16 R80, R4.reuse, R108, R28 ;  /* 0x0000006c0450723c */ /* 0x040fe2000004181c */
[----:B------:R-:W-:Y:S01]  /*4650*/  IMAD.MOV.U32 R173, RZ, RZ, R247 ;  /* 0x000000ffffad7224 */ /* 0x000fe200078e00f7 */
[----:B------:R-:W-:Y:S02]  /*4660*/  LDSM.16.MT88.4 R28, [R214+0x9800] ;  /* 0x00980000d61c783b */ /* 0x000fe40000004200 */
[----:B------:R-:W-:Y:S02]  /*4670*/  IMAD.WIDE.U32 R18, R0, -0x326172a9, RZ ;  /* 0xcd9e8d5700127825 */ /* 0x000fe400078e00ff */
[C---:B------:R-:W-:Y:S01]  /*4680*/  HMMA.16816.F32.BF16 R68, R4.reuse, R112, R40 ;  /* 0x000000700444723c */ /* 0x040fe20000041828 */
[----:B------:R-:W-:Y:S01]  /*4690*/  LDSM.16.MT88.4 R40, [R212+0xb800] ;  /* 0x00b80000d428783b */ /* 0x000fe20000004200 */
[----:B------:R-:W-:Y:S01]  /*46a0*/  IMAD.MOV.U32 R109, RZ, RZ, R48 ;  /* 0x000000ffff6d7224 */ /* 0x000fe200078e0030 */
[----:B------:R-:W-:Y:S01]  /*46b0*/  LOP3.LUT R0, R19, UR22, R128, 0x96, !PT ;  /* 0x0000001613007c12 */ /* 0x000fe2000f8e9680 */
[----:B------:R-:W-:Y:S01]  /*46c0*/  IMAD.MOV.U32 R108, RZ, RZ, R17 ;  /* 0x000000ffff6c7224 */ /* 0x000fe200078e0011 */
[----:B------:R-:W-:Y:S01]  /*46d0*/  LOP3.LUT R8, R99, UR20, R18, 0x96, !PT ;  /* 0x0000001463087c12 */ /* 0x000fe2000f8e9612 */
[----:B------:R-:W-:Y:S01]  /*46e0*/  HMMA.16816.F32.BF16 R76, R4, R104, R32 ;  /* 0x00000068044c723c */ /* 0x000fe20000041820 */
[----:B------:R-:W-:Y:S01]  /*46f0*/  IMAD.MOV.U32 R113, RZ, RZ, R96 ;  /* 0x000000ffff717224 */ /* 0x000fe200078e0060 */
[----:B------:R-:W-:Y:S01]  /*4700*/  LDSM.16.MT88.4 R32, [R212+0xa800] ;  /* 0x00a80000d420783b */ /* 0x000fe20000004200 */
[----:B------:R-:W-:-:S03]  /*4710*/  IMAD.WIDE.U32 R10, R0, -0x2daee0ad, RZ ;  /* 0xd2511f53000a7825 */ /* 0x000fc600078e00ff */
[----:B------:R-:W-:Y:S01]  /*4720*/  HMMA.16816.F32.BF16 R56, R4, R110, R56 ;  /* 0x0000006e0438723c */ /* 0x000fe20000041838 */
[----:B------:R-:W-:Y:S01]  /*4730*/  IMAD.WIDE.U32 R8, R8, -0x2daee0ad, RZ ;  /* 0xd2511f5308087825 */ /* 0x000fe200078e00ff */
[----:B------:R-:W-:-:S03]  /*4740*/  LOP3.LUT R11, R11, UR19, R130, 0x96, !PT ;  /* 0x000000130b0b7c12 */ /* 0x000fc6000f8e9682 */
[----:B------:R-:W-:Y:S01]  /*4750*/  IMAD.MOV.U32 R112, RZ, RZ, R97 ;  /* 0x000000ffff707224 */ /* 0x000fe200078e0061 */
[----:B------:R-:W-:Y:S01]  /*4760*/  LOP3.LUT R0, R9, UR17, R10, 0x96, !PT ;  /* 0x0000001109007c12 */ /* 0x000fe2000f8e960a */
[----:B------:R-:W-:Y:S01]  /*4770*/  IMAD.WIDE.U32 R10, R11, -0x326172a9, RZ ;  /* 0xcd9e8d570b0a7825 */ /* 0x000fe200078e00ff */
[C---:B------:R-:W-:Y:S01]  /*4780*/  HMMA.16816.F32.BF16 R144, R4.reuse, R100, R24 ;  /* 0x000000640490723c */ /* 0x040fe20000041818 */
[----:B------:R-:W1:Y:S02]  /*4790*/  LDSM.16.MT88.4 R24, [R212+0x9800] ;  /* 0x00980000d418783b */ /* 0x000e640000004200 */
[----:B------:R-:W-:Y:S01]  /*47a0*/  IMAD.WIDE.U32 R48, R0, -0x326172a9, RZ ;  /* 0xcd9e8d5700307825 */ /* 0x000fe200078e00ff */
[----:B------:R-:W-:Y:S02]  /*47b0*/  LOP3.LUT R0, R11, UR18, R98, 0x96, !PT ;  /* 0x000000120b007c12 */ /* 0x000fe4000f8e9662 */
[----:B------:R-:W-:Y:S01]  /*47c0*/  HMMA.16816.F32.BF16 R96, R4, R120, R44 ;  /* 0x000000780460723c */ /* 0x000fe2000004182c */
[----:B------:R-:W-:Y:S01]  /*47d0*/  IMAD.MOV.U32 R105, RZ, RZ, R137 ;  /* 0x000000ffff697224 */ /* 0x000fe200078e0089 */
[----:B------:R-:W-:Y:S01]  /*47e0*/  LOP3.LUT R9, R49, UR16, R10, 0x96, !PT ;  /* 0x0000001031097c12 */ /* 0x000fe2000f8e960a */
[----:B------:R-:W-:-:S04]  /*47f0*/  IMAD.WIDE.U32 R10, R0, -0x2daee0ad, RZ ;  /* 0xd2511f53000a7825 */ /* 0x000fc800078e00ff */
[----:B------:R-:W-:Y:S01]  /*4800*/  FFMA.FTZ R0, R174, UR7, -R21 ;  /* 0x00000007ae007c23 */ /* 0x000fe20008010815 */
[C---:B------:R-:W-:Y:S01]  /*4810*/  HMMA.16816.F32.BF16 R128, R4.reuse, R116, R36 ;  /* 0x000000740480723c */ /* 0x040fe20000041824 */
[----:B------:R-:W-:Y:S02]  /*4820*/  IMAD.WIDE.U32 R46, R9, -0x2daee0ad, RZ ;  /* 0xd2511f53092e7825 */ /* 0x000fe400078e00ff */
[----:B------:R2:W-:Y:S01]  /*4830*/  MUFU.EX2 R247, R0 ;  /* 0x0000000000f77308 */ /* 0x0005e20000000800 */
[----:B------:R-:W-:Y:S01]  /*4840*/  LDSM.16.MT88.4 R36, [R214+0xa800] ;  /* 0x00a80000d624783b */ /* 0x000fe20000004200 */
[----:B------:R-:W-:Y:S01]  /*4850*/  IMAD.MOV.U32 R45, RZ, RZ, R65 ;  /* 0x000000ffff2d7224 */ /* 0x000fe200078e0041 */
[----:B------:R-:W-:Y:S01]  /*4860*/  LOP3.LUT R9, R47, UR5, R10, 0x96, !PT ;  /* 0x000000052f097c12 */ /* 0x000fe2000f8e960a */
[----:B------:R-:W-:Y:S01]  /*4870*/  FFMA.FTZ R10, R175, UR7, -R21 ;  /* 0x00000007af0a7c23 */ /* 0x000fe20008010815 */
[----:B------:R-:W-:Y:S01]  /*4880*/  IMAD.MOV.U32 R65, RZ, RZ, R246 ;  /* 0x000000ffff417224 */ /* 0x000fe200078e00f6 */
[C---:B------:R-:W-:Y:S01]  /*4890*/  HMMA.16816.F32.BF16 R100, R4.reuse, R102, R52 ;  /* 0x000000660464723c */ /* 0x040fe20000041834 */
[----:B------:R-:W-:Y:S01]  /*48a0*/  IMAD.MOV.U32 R104, RZ, RZ, R133 ;  /* 0x000000ffff687224 */ /* 0x000fe200078e0085 */
[----:B------:R3:W-:Y:S01]  /*48b0*/  MUFU.EX2 R246, R10 ;  /* 0x0000000a00f67308 */ /* 0x0007e20000000800 */
[----:B------:R-:W-:Y:S01]  /*48c0*/  IMAD.MOV.U32 R47, RZ, RZ, R245 ;  /* 0x000000ffff2f7224 */ /* 0x000fe200078e00f5 */
[----:B------:R-:W4:Y:S01]  /*48d0*/  LDSM.16.MT88.4 R52, [R214+0xb800] ;  /* 0x00b80000d634783b */ /* 0x000f220000004200 */
[----:B------:R-:W-:Y:S01]  /*48e0*/  IMAD.MOV.U32 R120, RZ, RZ, R14 ;  /* 0x000000ffff787224 */ /* 0x000fe200078e000e */
[----:B------:R-:W-:Y:S01]  /*48f0*/  HMMA.16816.F32.BF16 R60, R4, R106, R60 ;  /* 0x0000006a043c723c */ /* 0x000fe2000004183c */
[----:B------:R-:W-:-:S02]  /*4900*/  IMAD.MOV.U32 R174, RZ, RZ, R13 ;  /* 0x000000ffffae7224 */ /* 0x000fc400078e000d */
[----:B------:R-:W-:Y:S01]  /*4910*/  IMAD.MOV.U32 R175, RZ, RZ, R244 ;  /* 0x000000ffffaf7224 */ /* 0x000fe200078e00f4 */
[----:B--2---:R-:W-:Y:S01]  /*4920*/  LOP3.LUT R0, R11, UR15, R8, 0x96, !PT ;  /* 0x0000000f0b007c12 */ /* 0x004fe2000f8e9608 */
[----:B------:R-:W-:Y:S01]  /*4930*/  IMAD.WIDE.U32 R8, R9, -0x326172a9, RZ ;  /* 0xcd9e8d5709087825 */ /* 0x000fe200078e00ff */
[C---:B------:R-:W-:Y:S03]  /*4940*/  HMMA.16816.F32.BF16 R88, R4.reuse, R114, R88 ;  /* 0x000000720458723c */ /* 0x040fe60000041858 */
[----:B------:R-:W-:Y:S01]  /*4950*/  IMAD.WIDE.U32 R22, R0, -0x326172a9, RZ ;  /* 0xcd9e8d5700167825 */ /* 0x000fe200078e00ff */
[C---:B------:R-:W-:Y:S02]  /*4960*/  LOP3.LUT R0, R8.reuse, 0xffff, RZ, 0xc0, !PT ;  /* 0x0000ffff08007812 */ /* 0x040fe400078ec0ff */
[----:B------:R-:W-:Y:S01]  /*4970*/  LOP3.LUT R11, R8, 0xff, RZ, 0xc0, !PT ;  /* 0x000000ff080b7812 */ /* 0x000fe200078ec0ff */
[----:B---3--:R-:W-:Y:S01]  /*4980*/  FFMA.FTZ R10, R152, UR7, -R21 ;  /* 0x00000007980a7c23 */ /* 0x008fe20008010815 */
[----:B------:R-:W-:Y:S01]  /*4990*/  SHF.R.U32.HI R14, RZ, 0x10, R8 ;  /* 0x00000010ff0e7819 */ /* 0x000fe20000011608 */
[----:B------:R-:W-:Y:S01]  /*49a0*/  IMAD.MOV.U32 R111, RZ, RZ, R12 ;  /* 0x000000ffff6f7224 */ /* 0x000fe200078e000c */
[----:B------:R-:W-:Y:S01]  /*49b0*/  SHF.R.U32.HI R17, RZ, 0x18, R8 ;  /* 0x00000018ff117819 */ /* 0x000fe20000011608 */
[----:B------:R2:W-:Y:S01]  /*49c0*/  MUFU.EX2 R137, R10 ;  /* 0x0000000a00897308 */ /* 0x0005e20000000800 */
[----:B------:R-:W-:Y:S01]  /*49d0*/  HMMA.16816.F32.BF16 R92, R4, R118, R92 ;  /* 0x00000076045c723c */ /* 0x000fe2000004185c */
[----:B------:R-:W-:-:S02]  /*49e0*/  IMAD.MOV.U32 R44, RZ, RZ, R67 ;  /* 0x000000ffff2c7224 */ /* 0x000fc400078e0043 */
[----:B------:R-:W-:Y:S02]  /*49f0*/  IMAD.MOV.U32 R121, RZ, RZ, R132 ;  /* 0x000000ffff797224 */ /* 0x000fe400078e0084 */
[----:B------:R-:W-:Y:S01]  /*4a00*/  IMAD.WIDE.U32 R106, R186, -0x326172a9, RZ ;  /* 0xcd9e8d57ba6a7825 */ /* 0x000fe200078e00ff */
[----:B------:R-:W-:Y:S03]  /*4a10*/  HMMA.16816.F32.BF16 R84, R4, R122, R84 ;  /* 0x0000007a0454723c */ /* 0x000fe60000041854 */
[----:B------:R-:W-:Y:S02]  /*4a20*/  IMAD.MOV.U32 R110, RZ, RZ, R44 ;  /* 0x000000ffff6e7224 */ /* 0x000fe400078e002c */
[----:B------:R-:W-:Y:S02]  /*4a30*/  IMAD.MOV.U32 R107, RZ, RZ, R45 ;  /* 0x000000ffff6b7224 */ /* 0x000fe400078e002d */
[----:B------:R-:W-:Y:S01]  /*4a40*/  FFMA.FTZ R4, R172, UR7, -R20 ;  /* 0x00000007ac047c23 */ /* 0x000fe20008010814 */
[----:B------:R-:W-:Y:S01]  /*4a50*/  IMAD.MOV.U32 R49, RZ, RZ, R140 ;  /* 0x000000ffff317224 */ /* 0x000fe200078e008c */
[----:B--2---:R-:W-:-:S02]  /*4a60*/  SHF.R.U32.HI R10, RZ, 0x8, R0 ;  /* 0x00000008ff0a7819 */ /* 0x004fc40000011600 */
[----:B------:R2:W-:Y:S01]  /*4a70*/  MUFU.EX2 R67, R4 ;  /* 0x0000000400437308 */ /* 0x0005e20000000800 */
[----:B------:R-:W-:Y:S01]  /*4a80*/  LOP3.LUT R0, R9, UR6, R22, 0x96, !PT ;  /* 0x0000000609007c12 */ /* 0x000fe2000f8e9616 */
[----:B------:R-:W-:Y:S01]  /*4a90*/  FFMA.FTZ R9, R153, UR7, -R21 ;  /* 0x0000000799097c23 */ /* 0x000fe20008010815 */
[----:B------:R-:W-:Y:S02]  /*4aa0*/  PRMT R22, R11, 0x5410, R10 ;  /* 0x000054100b167816 */ /* 0x000fe4000000000a */
[C---:B------:R-:W-:Y:S02]  /*4ab0*/  LOP3.LUT R8, R0.reuse, 0xffff, RZ, 0xc0, !PT ;  /* 0x0000ffff00087812 */ /* 0x040fe400078ec0ff */
[----:B------:R-:W-:Y:S01]  /*4ac0*/  LOP3.LUT R13, R0, 0xff, RZ, 0xc0, !PT ;  /* 0x000000ff000d7812 */ /* 0x000fe200078ec0ff */
[----:B------:R3:W5:Y:S01]  /*4ad0*/  MUFU.EX2 R133, R9 ;  /* 0x0000000900857308 */ /* 0x0007620000000800 */
[--C-:B------:R-:W-:Y:S02]  /*4ae0*/  SHF.R.U32.HI R10, RZ, 0x10, R0.reuse ;  /* 0x00000010ff0a7819 */ /* 0x100fe40000011600 */
[----:B------:R-:W-:-:S02]  /*4af0*/  SHF.R.U32.HI R12, RZ, 0x18, R0 ;  /* 0x00000018ff0c7819 */ /* 0x000fc40000011600 */
[----:B------:R-:W-:Y:S02]  /*4b00*/  SHF.R.U32.HI R0, RZ, 0x8, R8 ;  /* 0x00000008ff007819 */ /* 0x000fe40000011608 */
[----:B------:R-:W-:Y:S02]  /*4b10*/  LOP3.LUT R8, R10, 0xff, RZ, 0xc0, !PT ;  /* 0x000000ff0a087812 */ /* 0x000fe400078ec0ff */
[----:B------:R-:W-:Y:S01]  /*4b20*/  PRMT R0, R13, 0x5410, R0 ;  /* 0x000054100d007816 */ /* 0x000fe20000000000 */
[----:B--2---:R-:W-:Y:S01]  /*4b30*/  FFMA.FTZ R4, R181, UR7, -R20 ;  /* 0x00000007b5047c23 */ /* 0x004fe20008010814 */
[----:B------:R-:W-:Y:S01]  /*4b40*/  PRMT R8, R8, 0x5410, R12 ;  /* 0x0000541008087816 */ /* 0x000fe2000000000c */
[----:B------:R-:W-:Y:S01]  /*4b50*/  IMAD.MOV.U32 R13, RZ, RZ, R107 ;  /* 0x000000ffff0d7224 */ /* 0x000fe200078e006b */
[----:B------:R-:W-:Y:S01]  /*4b60*/  LOP3.LUT R11, R14, 0xff, RZ, 0xc0, !PT ;  /* 0x000000ff0e0b7812 */ /* 0x000fe200078ec0ff */
[----:B------:R2:W1:Y:S01]  /*4b70*/  MUFU.EX2 R132, R4 ;  /* 0x0000000400847308 */ /* 0x0004620000000800 */
[----:B------:R-:W-:Y:S01]  /*4b80*/  HSET2.LE.AND R0, R0, R3, PT ;  /* 0x0000000300007233 */ /* 0x000fe20003803000 */
[----:B------:R-:W-:-:S02]  /*4b90*/  IMAD.MOV.U32 R14, RZ, RZ, R113 ;  /* 0x000000ffff0e7224 */ /* 0x000fc400078e0071 */
[----:B---3--:R-:W-:Y:S01]  /*4ba0*/  FFMA.FTZ R9, R182, UR7, -R20 ;  /* 0x00000007b6097c23 */ /* 0x008fe20008010814 */
[----:B------:R-:W-:Y:S01]  /*4bb0*/  PRMT R11, R11, 0x5410, R17 ;  /* 0x000054100b0b7816 */ /* 0x000fe20000000011 */
[----:B------:R-:W-:Y:S01]  /*4bc0*/  IMAD.MOV.U32 R182, RZ, RZ, R120 ;  /* 0x000000ffffb67224 */ /* 0x000fe200078e0078 */
[----:B-----5:R-:W-:Y:S01]  /*4bd0*/  F2FP.BF16.F32.PACK_AB R6, R133, R137 ;  /* 0x000000898506723e */ /* 0x020fe200000010ff */
[----:B------:R-:W-:Y:S01]  /*4be0*/  IMAD.MOV.U32 R120, RZ, RZ, R154 ;  /* 0x000000ffff787224 */ /* 0x000fe200078e009a */
[----:B------:R3:W-:Y:S01]  /*4bf0*/  MUFU.EX2 R245, R9 ;  /* 0x0000000900f57308 */ /* 0x0007e20000000800 */
[----:B--2---:R-:W-:Y:S02]  /*4c00*/  F2FP.BF16.F32.PACK_AB R4, R246, R247 ;  /* 0x000000f7f604723e */ /* 0x004fe400000010ff */
[----:B-1----:R-:W-:Y:S02]  /*4c10*/  F2FP.BF16.F32.PACK_AB R7, R132, R67 ;  /* 0x000000438407723e */ /* 0x002fe400000010ff */
[----:B------:R-:W-:-:S02]  /*4c20*/  LOP3.LUT R4, R0, R4, RZ, 0xc0, !PT ;  /* 0x0000000400047212 */ /* 0x000fc400078ec0ff */
[----:B------:R-:W-:Y:S01]  /*4c30*/  HSET2.LE.AND R0, R8, R3, PT ;  /* 0x0000000308007233 */ /* 0x000fe20003803000 */
[----:B---3--:R-:W-:Y:S01]  /*4c40*/  FFMA.FTZ R9, R183, UR7, -R20 ;  /* 0x00000007b7097c23 */ /* 0x008fe20008010814 */
[----:B------:R-:W-:-:S03]  /*4c50*/  LOP3.LUT R8, R125, UR20, R18, 0x96, !PT ;  /* 0x000000147d087c12 */ /* 0x000fc6000f8e9612 */
[----:B------:R-:W1:Y:S02]  /*4c60*/  MUFU.EX2 R244, R9 ;  /* 0x0000000900f47308 */ /* 0x000e640000000800 */
[----:B-1----:R-:W-:Y:S01]  /*4c70*/  F2FP.BF16.F32.PACK_AB R5, R244, R245 ;  /* 0x000000f5f405723e */ /* 0x002fe200000010ff */
[----:B------:R-:W-:-:S03]  /*4c80*/  IMAD.WIDE.U32 R8, R8, -0x2daee0ad, RZ ;  /* 0xd2511f5308087825 */ /* 0x000fc600078e00ff */
[----:B------:R-:W-:Y:S02]  /*4c90*/  LOP3.LUT R5, R0, R5, RZ, 0xc0, !PT ;  /* 0x0000000500057212 */ /* 0x000fe400078ec0ff */
[----:B------:R-:W-:-:S05]  /*4ca0*/  HSET2.LE.AND R0, R22, R3, PT ;  /* 0x0000000316007233 */ /* 0x000fca0003803000 */
[----:B------:R-:W-:Y:S02]  /*4cb0*/  LOP3.LUT R6, R0, R6, RZ, 0xc0, !PT ;  /* 0x0000000600067212 */ /* 0x000fe400078ec0ff */
[----:B------:R-:W-:-:S05]  /*4cc0*/  HSET2.LE.AND R0, R11, R3, PT ;  /* 0x000000030b007233 */ /* 0x000fca0003803000 */
[----:B------:R-:W-:Y:S02]  /*4cd0*/  LOP3.LUT R7, R0, R7, RZ, 0xc0, !PT ;  /* 0x0000000700077212 */ /* 0x000fe400078ec0ff */
[----:B------:R-:W-:Y:S01]  /*4ce0*/  LOP3.LUT R0, R19, UR22, R106, 0x96, !PT ;  /* 0x0000001613007c12 */ /* 0x000fe2000f8e966a */
[----:B------:R-:W-:-:S04]  /*4cf0*/  IMAD.MOV.U32 R106, RZ, RZ, R155 ;  /* 0x000000ffff6a7224 */ /* 0x000fc800078e009b */
[----:B------:R-:W-:Y:S01]  /*4d00*/  IMAD.WIDE.U32 R10, R0, -0x2daee0ad, RZ ;  /* 0xd2511f53000a7825 */ /* 0x000fe200078e00ff */
[C---:B------:R-:W-:Y:S04]  /*4d10*/  HMMA.16816.F32.BF16 R140, R4.reuse, R24, R220 ;  /* 0x00000018048c723c */ /* 0x040fe800000418dc */
[----:B------:R-:W-:Y:S02]  /*4d20*/  LOP3.LUT R11, R11, UR19, R180, 0x96, !PT ;  /* 0x000000130b0b7c12 */ /* 0x000fe4000f8e96b4 */
[----:B------:R-:W-:Y:S01]  /*4d30*/  LOP3.LUT R0, R9, UR17, R10, 0x96, !PT ;  /* 0x0000001109007c12 */ /* 0x000fe2000f8e960a */
[----:B------:R-:W-:Y:S01]  /*4d40*/  HMMA.16816.F32.BF16 R72, R4, R28, R208 ;  /* 0x0000001c0448723c */ /* 0x000fe200000418d0 */
[----:B------:R-:W-:Y:S02]  /*4d50*/  IMAD.MOV.U32 R221, RZ, RZ, R111 ;  /* 0x000000ffffdd7224 */ /* 0x000fe400078e006f */
[----:B------:R-:W-:-:S03]  /*4d60*/  IMAD.WIDE.U32 R10, R11, -0x326172a9, RZ ;  /* 0xcd9e8d570b0a7825 */ /* 0x000fc600078e00ff */
[----:B------:R-:W-:Y:S01]  /*4d70*/  HMMA.16816.F32.BF16 R116, R4, R32, R200 ;  /* 0x000000200474723c */ /* 0x000fe200000418c8 */
[----:B------:R-:W-:Y:S01]  /*4d80*/  IMAD.WIDE.U32 R44, R0, -0x326172a9, RZ ;  /* 0xcd9e8d57002c7825 */ /* 0x000fe200078e00ff */
[----:B------:R-:W-:-:S03]  /*4d90*/  LOP3.LUT R9, R11, UR18, R124, 0x96, !PT ;  /* 0x000000120b097c12 */ /* 0x000fc6000f8e967c */
[----:B------:R-:W-:Y:S01]  /*4da0*/  FFMA.FTZ R0, R219, UR7, -R15 ;  /* 0x00000007db007c23 */ /* 0x000fe2000801080f */
[----:B------:R-:W-:Y:S01]  /*4db0*/  IMAD.MOV.U32 R220, RZ, RZ, R175 ;  /* 0x000000ffffdc7224 */ /* 0x000fe200078e00af */
[----:B------:R-:W-:Y:S01]  /*4dc0*/  LOP3.LUT R10, R45, UR16, R10, 0x96, !PT ;  /* 0x000000102d0a7c12 */ /* 0x000fe2000f8e960a */
[----:B------:R-:W-:Y:S01]  /*4dd0*/  IMAD.MOV.U32 R211, RZ, RZ, R47 ;  /* 0x000000ffffd37224 */ /* 0x000fe200078e002f */
[C---:B----4-:R-:W-:Y:S01]  /*4de0*/  HMMA.16816.F32.BF16 R200, R4.reuse, R52, R188 ;  /* 0x0000003404c8723c */ /* 0x050fe200000418bc */
[----:B------:R-:W-:Y:S01]  /*4df0*/  IMAD.MOV.U32 R210, RZ, RZ, R174 ;  /* 0x000000ffffd27224 */ /* 0x000fe200078e00ae */
[----:B------:R1:W-:Y:S01]  /*4e00*/  MUFU.EX2 R208, R0 ;  /* 0x0000000000d07308 */ /* 0x0003e20000000800 */
[----:B------:R-:W-:Y:S02]  /*4e10*/  IMAD.MOV.U32 R175, RZ, RZ, R112 ;  /* 0x000000ffffaf7224 */ /* 0x000fe400078e0070 */
[----:B------:R-:W-:Y:S01]  /*4e20*/  IMAD.MOV.U32 R111, RZ, RZ, R109 ;  /* 0x000000ffff6f7224 */ /* 0x000fe200078e006d */
[----:B------:R-:W-:Y:S01]  /*4e30*/  HMMA.16816.F32.BF16 R112, R4, R30, R168 ;  /* 0x0000001e0470723c */ /* 0x000fe200000418a8 */
[----:B------:R-:W-:-:S02]  /*4e40*/  IMAD.MOV.U32 R109, RZ, RZ, R126 ;  /* 0x000000ffff6d7224 */ /* 0x000fc400078e007e */
[----:B------:R-:W-:Y:S02]  /*4e50*/  IMAD.MOV.U32 R174, RZ, RZ, R127 ;  /* 0x000000ffffae7224 */ /* 0x000fe400078e007f */
[----:B------:R-:W-:Y:S01]  /*4e60*/  IMAD.MOV.U32 R47, RZ, RZ, R66 ;  /* 0x000000ffff2f7224 */ /* 0x000fe200078e0042 */
[C---:B------:R-:W-:Y:S01]  /*4e70*/  HMMA.16816.F32.BF16 R192, R4.reuse, R36, R192 ;  /* 0x0000002404c0723c */ /* 0x040fe200000418c0 */
[----:B------:R-:W-:Y:S02]  /*4e80*/  IMAD.MOV.U32 R219, RZ, RZ, R50 ;  /* 0x000000ffffdb7224 */ /* 0x000fe400078e0032 */
[----:B------:R-:W-:Y:S02]  /*4e90*/  IMAD.MOV.U32 R66, RZ, RZ, R51 ;  /* 0x000000ffff427224 */ /* 0x000fe400078e0033 */
[----:B------:R-:W-:Y:S01]  /*4ea0*/  IMAD.WIDE.U32 R50, R10, -0x2daee0ad, RZ ;  /* 0xd2511f530a327825 */ /* 0x000fe200078e00ff */
[----:B------:R-:W-:Y:S03]  /*4eb0*/  HMMA.16816.F32.BF16 R196, R4, R40, R196 ;  /* 0x0000002804c4723c */ /* 0x000fe600000418c4 */
[----:B------:R-:W-:-:S02]  /*4ec0*/  IMAD.MOV.U32 R107, RZ, RZ, R175 ;  /* 0x000000ffff6b7224 */ /* 0x000fc400078e00af */
[----:B------:R-:W-:Y:S01]  /*4ed0*/  IMAD.MOV.U32 R17, RZ, RZ, R174 ;  /* 0x000000ffff117224 */ /* 0x000fe200078e00ae */
[----:B------:R-:W-:Y:S01]  /*4ee0*/  HMMA.16816.F32.BF16 R152, R4, R26, R176 ;  /* 0x0000001a0498723c */ /* 0x000fe200000418b0 */
[----:B------:R-:W-:Y:S02]  /*4ef0*/  IMAD.MOV.U32 R223, RZ, RZ, R104 ;  /* 0x000000ffffdf7224 */ /* 0x000fe400078e0068 */
[----:B------:R-:W-:-:S03]  /*4f00*/  IMAD.MOV.U32 R222, RZ, RZ, R105 ;  /* 0x000000ffffde7224 */ /* 0x000fc600078e0069 */
[C---:B------:R-:W-:Y:S06]  /*4f10*/  HMMA.16816.F32.BF16 R156, R4.reuse, R34, R156 ;  /* 0x00000022049c723c */ /* 0x040fec000004189c */
[C---:B------:R-:W-:Y:S06]  /*4f20*/  HMMA.16816.F32.BF16 R168, R4.reuse, R38, R164 ;  /* 0x0000002604a8723c */ /* 0x040fec00000418a4 */
[C---:B------:R-:W-:Y:S06]  /*4f30*/  HMMA.16816.F32.BF16 R124, R4.reuse, R42, R160 ;  /* 0x0000002a047c723c */ /* 0x040fec00000418a0 */
[----:B------:R-:W-:Y:S01]  /*4f40*/  HMMA.16816.F32.BF16 R188, R4, R54, R148 ;  /* 0x0000003604bc723c */ /* 0x000fe20000041894 */
[----:B------:R-:W-:Y:S06]  /*4f50*/  LDSM.16.MT88.4 R148, [R212+0x9c00] ;  /* 0x009c0000d494783b */ /* 0x000fec0000004200 */
[----:B------:R-:W-:-:S04]  /*4f60*/  IMAD.WIDE.U32 R6, R9, -0x2daee0ad, RZ ;  /* 0xd2511f5309067825 */ /* 0x000fc800078e00ff */
[--C-:B------:R-:W-:Y:S01]  /*4f70*/  FFMA.FTZ R4, R224, UR7, -R15.reuse ;  /* 0x00000007e0047c23 */ /* 0x100fe2000801080f */
[----:B------:R-:W-:Y:S01]  /*4f80*/  IMAD.MOV.U32 R224, RZ, RZ, R14 ;  /* 0x000000ffffe07224 */ /* 0x000fe200078e000e */
[----:B-1----:R-:W-:Y:S02]  /*4f90*/  LOP3.LUT R0, R51, UR5, R6, 0x96, !PT ;  /* 0x0000000533007c12 */ /* 0x002fe4000f8e9606 */
[----:B------:R1:W-:Y:S01]  /*4fa0*/  MUFU.EX2 R209, R4 ;  /* 0x0000000400d17308 */ /* 0x0003e20000000800 */
[----:B------:R-:W-:Y:S01]  /*4fb0*/  FFMA.FTZ R6, R187, UR7, -R15 ;  /* 0x00000007bb067c23 */ /* 0x000fe2000801080f */
[----:B------:R-:W-:Y:S01]  /*4fc0*/  IMAD.MOV.U32 R187, RZ, RZ, R182 ;  /* 0x000000ffffbb7224 */ /* 0x000fe200078e00b6 */
[----:B------:R-:W-:Y:S01]  /*4fd0*/  LOP3.LUT R7, R7, UR15, R8, 0x96, !PT ;  /* 0x0000000f07077c12 */ /* 0x000fe2000f8e9608 */
[----:B------:R-:W-:Y:S02]  /*4fe0*/  IMAD.MOV.U32 R182, RZ, RZ, R65 ;  /* 0x000000ffffb67224 */ /* 0x000fe400078e0041 */
[----:B------:R-:W-:Y:S01]  /*4ff0*/  FFMA.FTZ R8, R205, UR7, -R15 ;  /* 0x00000007cd087c23 */ /* 0x000fe2000801080f */
[----:B------:R-:W-:Y:S01]  /*5000*/  IMAD.MOV.U32 R205, RZ, RZ, R66 ;  /* 0x000000ffffcd7224 */ /* 0x000fe200078e0042 */
[----:B------:R2:W-:Y:S01]  /*5010*/  MUFU.EX2 R65, R6 ;  /* 0x0000000600417308 */ /* 0x0005e20000000800 */
[----:B------:R-:W-:-:S04]  /*5020*/  IMAD.WIDE.U32 R18, R7, -0x326172a9, RZ ;  /* 0xcd9e8d5707127825 */ /* 0x000fc800078e00ff */
[----:B------:R-:W-:Y:S01]  /*5030*/  FFMA.FTZ R7, R206, UR7, -R16 ;  /* 0x00000007ce077c23 */ /* 0x000fe20008010810 */
[----:B------:R-:W-:Y:S02]  /*5040*/  IMAD.MOV.U32 R206, RZ, RZ, R106 ;  /* 0x000000ffffce7224 */ /* 0x000fe400078e006a */
[----:B------:R-:W-:Y:S01]  /*5050*/  IMAD.MOV.U32 R106, RZ, RZ, R110 ;  /* 0x000000ffff6a7224 */ /* 0x000fe200078e006e */
[----:B------:R3:W4:Y:S01]  /*5060*/  MUFU.EX2 R66, R8 ;  /* 0x0000000800427308 */ /* 0x0007220000000800 */
[----:B-1----:R-:W-:-:S04]  /*5070*/  IMAD.WIDE.U32 R4, R0, -0x326172a9, RZ ;  /* 0xcd9e8d5700047825 */ /* 0x002fc800078e00ff */
[----:B------:R-:W-:Y:S01]  /*5080*/  IMAD.MOV.U32 R110, RZ, RZ, R64 ;  /* 0x000000ffff6e7224 */ /* 0x000fe200078e0040 */
[C---:B------:R-:W-:Y:S01]  /*5090*/  LOP3.LUT R0, R4.reuse, 0xffff, RZ, 0xc0, !PT ;  /* 0x0000ffff04007812 */ /* 0x040fe200078ec0ff */
[----:B------:R-:W-:Y:S01]  /*50a0*/  IMAD.MOV.U32 R14, RZ, RZ, R109 ;  /* 0x000000ffff0e7224 */ /* 0x000fe200078e006d */
[----:B------:R1:W-:Y:S01]  /*50b0*/  MUFU.EX2 R64, R7 ;  /* 0x0000000700407308 */ /* 0x0003e20000000800 */
[----:B--2---:R-:W-:Y:S01]  /*50c0*/  LOP3.LUT R6, R4, 0xff, RZ, 0xc0, !PT ;  /* 0x000000ff04067812 */ /* 0x004fe200078ec0ff */
[----:B------:R-:W-:Y:S01]  /*50d0*/  IMAD.MOV.U32 R109, RZ, RZ, R138 ;  /* 0x000000ffff6d7224 */ /* 0x000fe200078e008a */
[----:B------:R-:W-:-:S04]  /*50e0*/  SHF.R.U32.HI R0, RZ, 0x8, R0 ;  /* 0x00000008ff007819 */ /* 0x000fc80000011600 */
[----:B------:R-:W-:Y:S02]  /*50f0*/  PRMT R10, R6, 0x5410, R0 ;  /* 0x00005410060a7816 */ /* 0x000fe40000000000 */
[--C-:B------:R-:W-:Y:S02]  /*5100*/  SHF.R.U32.HI R6, RZ, 0x10, R4.reuse ;  /* 0x00000010ff067819 */ /* 0x100fe40000011604 */
[----:B---3--:R-:W-:Y:S02]  /*5110*/  SHF.R.U32.HI R8, RZ, 0x18, R4 ;  /* 0x00000018ff087819 */ /* 0x008fe40000011604 */
[----:B------:R-:W-:Y:S02]  /*5120*/  LOP3.LUT R4, R6, 0xff, RZ, 0xc0, !PT ;  /* 0x000000ff06047812 */ /* 0x000fe400078ec0ff */
[----:B------:R-:W-:Y:S01]  /*5130*/  LOP3.LUT R0, R5, UR6, R18, 0x96, !PT ;  /* 0x0000000605007c12 */ /* 0x000fe2000f8e9612 */
[----:B------:R-:W-:Y:S01]  /*5140*/  FFMA.FTZ R5, R207, UR7, -R16 ;  /* 0x00000007cf057c23 */ /* 0x000fe20008010810 */
[----:B------:R-:W-:Y:S01]  /*5150*/  PRMT R9, R4, 0x5410, R8 ;  /* 0x0000541004097816 */ /* 0x000fe20000000008 */
[----:B------:R-:W-:Y:S01]  /*5160*/  IMAD.MOV.U32 R207, RZ, RZ, R182 ;  /* 0x000000ffffcf7224 */ /* 0x000fe200078e00b6 */
[C---:B------:R-:W-:Y:S01]  /*5170*/  LOP3.LUT R4, R0.reuse, 0xffff, RZ, 0xc0, !PT ;  /* 0x0000ffff00047812 */ /* 0x040fe200078ec0ff */
[----:B------:R2:W3:Y:S01]  /*5180*/  MUFU.EX2 R51, R5 ;  /* 0x0000000500337308 */ /* 0x0004e20000000800 */
[----:B------:R-:W-:-:S02]  /*5190*/  LOP3.LUT R8, R0, 0xff, RZ, 0xc0, !PT ;  /* 0x000000ff00087812 */ /* 0x000fc400078ec0ff */
[----:B------:R-:W-:Y:S01]  /*51a0*/  SHF.R.U32.HI R6, RZ, 0x8, R4 ;  /* 0x00000008ff067819 */ /* 0x000fe20000011604 */
[----:B------:R-:W-:Y:S01]  /*51b0*/  FFMA.FTZ R4, R235, UR7, -R16 ;  /* 0x00000007eb047c23 */ /* 0x000fe20008010810 */
[----:B-1----:R-:W-:Y:S01]  /*51c0*/  SHF.R.U32.HI R7, RZ, 0x18, R0 ;  /* 0x00000018ff077819 */ /* 0x002fe20000011600 */
[----:B------:R-:W-:Y:S01]  /*51d0*/  IMAD.MOV.U32 R235, RZ, RZ, R139 ;  /* 0x000000ffffeb7224 */ /* 0x000fe200078e008b */
[----:B------:R-:W-:Y:S01]  /*51e0*/  PRMT R8, R8, 0x5410, R6 ;  /* 0x0000541008087816 */ /* 0x000fe20000000006 */
[----:B------:R1:W-:Y:S01]  /*51f0*/  MUFU.EX2 R139, R4 ;  /* 0x00000004008b7308 */ /* 0x0003e20000000800 */
[----:B----4-:R-:W-:Y:S02]  /*5200*/  F2FP.BF16.F32.PACK_AB R6, R66, R65 ;  /* 0x000000414206723e */ /* 0x010fe400000010ff */
[----:B--2---:R-:W-:-:S04]  /*5210*/  SHF.R.U32.HI R5, RZ, 0x10, R0 ;  /* 0x00000010ff057819 */ /* 0x004fc80000011600 */
[----:B------:R-:W-:Y:S01]  /*5220*/  LOP3.LUT R0, R5, 0xff, RZ, 0xc0, !PT ;  /* 0x000000ff05007812 */ /* 0x000fe200078ec0ff */
[----:B-1----:R-:W-:-:S03]  /*5230*/  FFMA.FTZ R4, R237, UR7, -R16 ;  /* 0x00000007ed047c23 */ /* 0x002fc60008010810 */
[----:B------:R-:W-:Y:S01]  /*5240*/  PRMT R5, R0, 0x5410, R7 ;  /* 0x0000541000057816 */ /* 0x000fe20000000007 */
[----:B------:R-:W-:Y:S01]  /*5250*/  IMAD.MOV.U32 R237, RZ, RZ, R106 ;  /* 0x000000ffffed7224 */ /* 0x000fe200078e006a */
[--C-:B------:R-:W-:Y:S01]  /*5260*/  HSET2.LE.AND R0, R10, R3.reuse, PT ;  /* 0x000000030a007233 */ /* 0x100fe20003803000 */
[----:B------:R1:W2:Y:S01]  /*5270*/  MUFU.EX2 R138, R4 ;  /* 0x00000004008a7308 */ /* 0x0002a20000000800 */
[----:B---3--:R-:W-:Y:S01]  /*5280*/  F2FP.BF16.F32.PACK_AB R7, R51, R64 ;  /* 0x000000403307723e */ /* 0x008fe200000010ff */
[----:B------:R-:W-:Y:S02]  /*5290*/  IMAD.MOV.U32 R106, RZ, RZ, R47 ;  /* 0x000000ffff6a7224 */ /* 0x000fe400078e002f */
[----:B------:R-:W-:Y:S01]  /*52a0*/  FFMA.FTZ R10, R233, UR7, -R20 ;  /* 0x00000007e90a7c23 */ /* 0x000fe20008010814 */
[----:B------:R-:W-:Y:S01]  /*52b0*/  LOP3.LUT R6, R0, R6, RZ, 0xc0, !PT ;  /* 0x0000000600067212 */ /* 0x000fe200078ec0ff */
[----:B------:R-:W-:Y:S01]  /*52c0*/  IMAD.MOV.U32 R233, RZ, RZ, R120 ;  /* 0x000000ffffe97224 */ /* 0x000fe200078e0078 */
[----:B------:R-:W-:-:S05]  /*52d0*/  HSET2.LE.AND R0, R9, R3, PT ;  /* 0x0000000309007233 */ /* 0x000fca0003803000 */
[----:B------:R-:W-:Y:S02]  /*52e0*/  LOP3.LUT R7, R0, R7, RZ, 0xc0, !PT ;  /* 0x0000000700077212 */ /* 0x000fe400078ec0ff */
[----:B------:R-:W-:Y:S01]  /*52f0*/  HSET2.LE.AND R0, R8, R3, PT ;  /* 0x0000000308007233 */ /* 0x000fe20003803000 */
[----:B------:R-:W-:Y:S01]  /*5300*/  FFMA.FTZ R8, R232, UR7, -R21 ;  /* 0x00000007e8087c23 */ /* 0x000fe20008010815 */
[----:B------:R-:W-:Y:S01]  /*5310*/  IMAD.MOV.U32 R232, RZ, RZ, R107 ;  /* 0x000000ffffe87224 */ /* 0x000fe200078e006b */
[----:B-1----:R-:W-:-:S04]  /*5320*/  F2FP.BF16.F32.PACK_AB R4, R209, R208 ;  /* 0x000000d0d104723e */ /* 0x002fc800000010ff */
[----:B------:R-:W-:Y:S02]  /*5330*/  LOP3.LUT R4, R0, R4, RZ, 0xc0, !PT ;  /* 0x0000000400047212 */ /* 0x000fe400078ec0ff */
[----:B------:R-:W-:Y:S02]  /*5340*/  HSET2.LE.AND R0, R5, R3, PT ;  /* 0x0000000305007233 */ /* 0x000fe40003803000 */
[----:B--2---:R-:W-:-:S04]  /*5350*/  F2FP.BF16.F32.PACK_AB R5, R138, R139 ;  /* 0x0000008b8a05723e */ /* 0x004fc800000010ff */
[----:B------:R-:W-:Y:S01]  /*5360*/  LOP3.LUT R5, R0, R5, RZ, 0xc0, !PT ;  /* 0x0000000500057212 */ /* 0x000fe200078ec0ff */
[----:B------:R-:W-:Y:S01]  /*5370*/  FFMA.FTZ R0, R226, UR7, -R21 ;  /* 0x00000007e2007c23 */ /* 0x000fe20008010815 */
[----:B------:R-:W-:-:S03]  /*5380*/  IMAD.MOV.U32 R226, RZ, RZ, R49 ;  /* 0x000000ffffe27224 */ /* 0x000fc600078e0031 */
[----:B------:R1:W-:Y:S02]  /*5390*/  MUFU.EX2 R47, R0 ;  /* 0x00000000002f7308 */ /* 0x0003e40000000800 */
[C---:B------:R-:W-:Y:S01]  /*53a0*/  HMMA.16816.F32.BF16 R176, R4.reuse, R28, R80 ;  /* 0x0000001c04b0723c */ /* 0x040fe20000041850 */
[----:B------:R-:W-:Y:S05]  /*53b0*/  LDSM.16.MT88.4 R80, [R214+0x9c00] ;  /* 0x009c0000d650783b */ /* 0x000fea0000004200 */
[C---:B------:R-:W-:Y:S06]  /*53c0*/  HMMA.16816.F32.BF16 R60, R4.reuse, R34, R60 ;  /* 0x00000022043c723c */ /* 0x040fec000004183c */
[----:B------:R-:W-:Y:S01]  /*53d0*/  HMMA.16816.F32.BF16 R180, R4, R26, R100 ;  /* 0x0000001a04b4723c */ /* 0x000fe20000041864 */
[----:B------:R-:W-:-:S02]  /*53e0*/  IMAD.MOV.U32 R35, RZ, RZ, R110 ;  /* 0x000000ffff237224 */ /* 0x000fc400078e006e */
[----:B-1----:R-:W-:Y:S01]  /*53f0*/  FFMA.FTZ R0, R228, UR7, -R21 ;  /* 0x00000007e4007c23 */ /* 0x002fe20008010815 */
[----:B------:R-:W-:Y:S02]  /*5400*/  IMAD.MOV.U32 R228, RZ, RZ, R108 ;  /* 0x000000ffffe47224 */ /* 0x000fe400078e006c */
[----:B------:R-:W-:Y:S01]  /*5410*/  IMAD.MOV.U32 R108, RZ, RZ, R173 ;  /* 0x000000ffff6c7224 */ /* 0x000fe200078e00ad */
[----:B------:R1:W2:Y:S01]  /*5420*/  MUFU.EX2 R49, R0 ;  /* 0x0000000000317308 */ /* 0x0002a20000000800 */
[----:B------:R-:W-:Y:S01]  /*5430*/  HMMA.16816.F32.BF16 R172, R4, R30, R56 ;  /* 0x0000001e04ac723c */ /* 0x000fe20000041838 */
[----:B------:R-:W-:-:S05]  /*5440*/  IMAD.MOV.U32 R34, RZ, RZ, R111 ;  /* 0x000000ffff227224 */ /* 0x000fca00078e006f */
[C---:B------:R-:W-:Y:S01]  /*5450*/  HMMA.16816.F32.BF16 R56, R4.reuse, R32, R76 ;  /* 0x000000200438723c */ /* 0x040fe2000004184c */
[----:B------:R-:W-:Y:S05]  /*5460*/  MUFU.EX2 R31, R8 ;  /* 0x00000008001f7308 */ /* 0x000fea0000000800 */
[C---:B------:R-:W-:Y:S01]  /*5470*/  HMMA.16816.F32.BF16 R144, R4.reuse, R24, R144 ;  /* 0x000000180490723c */ /* 0x040fe20000041890 */
[----:B------:R-:W-:Y:S02]  /*5480*/  IMAD.MOV.U32 R32, RZ, RZ, R14 ;  /* 0x000000ffff207224 */ /* 0x000fe400078e000e */
[----:B------:R3:W-:Y:S01]  /*5490*/  MUFU.EX2 R30, R10 ;  /* 0x0000000a001e7308 */ /* 0x0007e20000000800 */
[----:B-1----:R-:W-:Y:S01]  /*54a0*/  FFMA.FTZ R0, R230, UR7, -R21 ;  /* 0x00000007e6007c23 */ /* 0x002fe20008010815 */
[----:B------:R-:W-:Y:S01]  /*54b0*/  IMAD.MOV.U32 R33, RZ, RZ, R17 ;  /* 0x000000ffff217224 */ /* 0x000fe200078e0011 */
[----:B------:R-:W-:Y:S01]  /*54c0*/  HMMA.16816.F32.BF16 R160, R4, R36, R68 ;  /* 0x0000002404a0723c */ /* 0x000fe20000041844 */
[----:B------:R-:W-:-:S04]  /*54d0*/  IMAD.MOV.U32 R230, RZ, RZ, R13 ;  /* 0x000000ffffe67224 */ /* 0x000fc800078e000d */
[----:B------:R1:W-:Y:S01]  /*54e0*/  MUFU.EX2 R45, R0 ;  /* 0x00000000002d7308 */ /* 0x0003e20000000800 */
[C---:B------:R-:W-:Y:S01]  /*54f0*/  HMMA.16816.F32.BF16 R164, R4.reuse, R52, R96 ;  /* 0x0000003404a4723c */ /* 0x040fe20000041860 */
[----:B------:R-:W-:Y:S05]  /*5500*/  LDSM.16.MT88.4 R96, [R212+0xac00] ;  /* 0x00ac0000d460783b */ /* 0x000fea0000004200 */
[----:B------:R-:W-:Y:S01]  /*5510*/  HMMA.16816.F32.BF16 R36, R4, R38, R88 ;  /* 0x000000260424723c */ /* 0x000fe20000041858 */
[----:B---3--:R-:W-:Y:S01]  /*5520*/  FFMA.FTZ R10, R234, UR7, -R20 ;  /* 0x00000007ea0a7c23 */ /* 0x008fe20008010814 */
[----:B------:R-:W-:-:S03]  /*5530*/  IMAD.MOV.U32 R234, RZ, RZ, R108 ;  /* 0x000000ffffea7224 */ /* 0x000fc600078e006c */
[----:B------:R3:W4:Y:S01]  /*5540*/  MUFU.EX2 R29, R10 ;  /* 0x0000000a001d7308 */ /* 0x0007220000000800 */
[----:B------:R-:W-:Y:S01]  /*5550*/  HMMA.16816.F32.BF16 R52, R4, R54, R84 ;  /* 0x000000360434723c */ /* 0x000fe20000041854 */
[----:B-1----:R-:W-:Y:S01]  /*5560*/  LOP3.LUT R0, R23, UR14, R48, 0x96, !PT ;  /* 0x0000000e17007c12 */ /* 0x002fe2000f8e9630 */
[----:B------:R-:W-:Y:S02]  /*5570*/  IMAD.MOV.U32 R48, RZ, RZ, R106 ;  /* 0x000000ffff307224 */ /* 0x000fe400078e006a */
[----:B------:R-:W1:Y:S02]  /*5580*/  LDSM.16.MT88.4 R104, [R214+0xac00] ;  /* 0x00ac0000d668783b */ /* 0x000e640000004200 */
[----:B------:R-:W-:-:S05]  /*5590*/  IMAD.WIDE.U32 R8, R0, -0x2daee0ad, RZ ;  /* 0xd2511f5300087825 */ /* 0x000fca00078e00ff */
[----:B------:R-:W-:Y:S01]  /*55a0*/  LOP3.LUT R0, R9, UR25, R46, 0x96, !PT ;  /* 0x0000001909007c12 */ /* 0x000fe2000f8e962e */
[----:B------:R-:W-:Y:S01]  /*55b0*/  IMAD.MOV.U32 R46, RZ, RZ, R121 ;  /* 0x000000ffff2e7224 */ /* 0x000fe200078e0079 */
[C---:B------:R-:W-:Y:S01]  /*55c0*/  LOP3.LUT R9, R8.reuse, 0xffff, RZ, 0xc0, !PT ;  /* 0x0000ffff08097812 */ /* 0x040fe200078ec0ff */
[----:B------:R-:W5:Y:S01]  /*55d0*/  LDSM.16.MT88.4 R120, [R212+0xbc00] ;  /* 0x00bc0000d478783b */ /* 0x000f620000004200 */
[----:B------:R-:W-:Y:S02]  /*55e0*/  LOP3.LUT R12, R8, 0xff, RZ, 0xc0, !PT ;  /* 0x000000ff080c7812 */ /* 0x000fe400078ec0ff */
[----:B------:R-:W-:Y:S02]  /*55f0*/  SHF.R.U32.HI R11, RZ, 0x8, R9 ;  /* 0x00000008ff0b7819 */ /* 0x000fe40000011609 */
[----:B------:R-:W-:Y:S02]  /*5600*/  LOP3.LUT R9, R0, 0xffff, RZ, 0xc0, !PT ;  /* 0x0000ffff00097812 */ /* 0x000fe400078ec0ff */
[----:B------:R-:W-:-:S02]  /*5610*/  SHF.R.U32.HI R14, RZ, 0x10, R8 ;  /* 0x00000010ff0e7819 */ /* 0x000fc40000011608 */
[----:B------:R-:W-:Y:S02]  /*5620*/  SHF.R.U32.HI R18, RZ, 0x18, R8 ;  /* 0x00000018ff127819 */ /* 0x000fe40000011608 */
[----:B------:R-:W-:Y:S01]  /*5630*/  SHF.R.U32.HI R8, RZ, 0x8, R9 ;  /* 0x00000008ff087819 */ /* 0x000fe20000011609 */
[----:B------:R-:W-:Y:S01]  /*5640*/  FFMA.FTZ R9, R236, UR7, -R20 ;  /* 0x00000007ec097c23 */ /* 0x000fe20008010814 */
[----:B---3--:R-:W-:Y:S01]  /*5650*/  LOP3.LUT R10, R0, 0xff, RZ, 0xc0, !PT ;  /* 0x000000ff000a7812 */ /* 0x008fe200078ec0ff */
[----:B------:R-:W-:Y:S01]  /*5660*/  IMAD.MOV.U32 R236, RZ, RZ, R109 ;  /* 0x000000ffffec7224 */ /* 0x000fe200078e006d */
[----:B------:R-:W-:Y:S01]  /*5670*/  PRMT R17, R12, 0x5410, R11 ;  /* 0x000054100c117816 */ /* 0x000fe2000000000b */
[----:B------:R3:W-:Y:S01]  /*5680*/  MUFU.EX2 R28, R9 ;  /* 0x00000009001c7308 */ /* 0x0007e20000000800 */
[----:B------:R-:W-:Y:S01]  /*5690*/  PRMT R8, R10, 0x5410, R8 ;  /* 0x000054100a087816 */ /* 0x000fe20000000008 */
[C---:B------:R-:W-:Y:S01]  /*56a0*/  HMMA.16816.F32.BF16 R108, R4.reuse, R40, R128 ;  /* 0x00000028046c723c */ /* 0x040fe20000041880 */
[----:B------:R-:W-:Y:S01]  /*56b0*/  SHF.R.U32.HI R13, RZ, 0x18, R0 ;  /* 0x00000018ff0d7819 */ /* 0x000fe20000011600 */
[----:B------:R-:W-:Y:S01]  /*56c0*/  FFMA.FTZ R10, R238, UR7, -R20 ;  /* 0x00000007ee0a7c23 */ /* 0x000fe20008010814 */
[----:B------:R-:W-:Y:S01]  /*56d0*/  LOP3.LUT R11, R14, 0xff, RZ, 0xc0, !PT ;  /* 0x000000ff0e0b7812 */ /* 0x000fe200078ec0ff */
[----:B------:R-:W5:Y:S02]  /*56e0*/  LDSM.16.MT88.4 R20, [R214+0xbc00] ;  /* 0x00bc0000d614783b */ /* 0x000f640000004200 */
[----:B------:R4:W1:Y:S01]  /*56f0*/  MUFU.EX2 R27, R10 ;  /* 0x0000000a001b7308 */ /* 0x0008620000000800 */
[----:B------:R-:W-:Y:S01]  /*5700*/  PRMT R11, R11, 0x5410, R18 ;  /* 0x000054100b0b7816 */ /* 0x000fe20000000012 */
[----:B------:R-:W-:Y:S04]  /*5710*/  HMMA.16816.F32.BF16 R40, R4, R42, R92 ;  /* 0x0000002a0428723c */ /* 0x000fe8000004185c */
[----:B------:R-:W-:-:S02]  /*5720*/  HSET2.LE.AND R11, R11, R3, PT ;  /* 0x000000030b0b7233 */ /* 0x000fc40003803000 */
[----:B---3--:R-:W-:Y:S01]  /*5730*/  SHF.R.U32.HI R9, RZ, 0x10, R0 ;  /* 0x00000010ff097819 */ /* 0x008fe20000011600 */
[----:B------:R-:W-:Y:S01]  /*5740*/  FFMA.FTZ R6, R240, UR7, -R16 ;  /* 0x00000007f0067c23 */ /* 0x000fe20008010810 */
[----:B------:R-:W-:Y:S02]  /*5750*/  HSET2.LE.AND R0, R8, R3, PT ;  /* 0x0000000308007233 */ /* 0x000fe40003803000 */
[----:B------:R-:W-:Y:S01]  /*5760*/  LOP3.LUT R12, R9, 0xff, RZ, 0xc0, !PT ;  /* 0x000000ff090c7812 */ /* 0x000fe200078ec0ff */
[----:B------:R-:W-:Y:S01]  /*5770*/  FFMA.FTZ R9, R225, UR7, -R15 ;  /* 0x00000007e1097c23 */ /* 0x000fe2000801080f */
[----:B--2---:R-:W-:Y:S01]  /*5780*/  F2FP.BF16.F32.PACK_AB R8, R49, R47 ;  /* 0x0000002f3108723e */ /* 0x004fe200000010ff */
[----:B------:R2:W-:Y:S01]  /*5790*/  MUFU.EX2 R14, R6 ;  /* 0x00000006000e7308 */ /* 0x0005e20000000800 */
[----:B------:R-:W-:Y:S01]  /*57a0*/  PRMT R12, R12, 0x5410, R13 ;  /* 0x000054100c0c7816 */ /* 0x000fe2000000000d */
[----:B----4-:R-:W-:Y:S01]  /*57b0*/  FFMA.FTZ R10, R229, UR7, -R15 ;  /* 0x00000007e50a7c23 */ /* 0x010fe2000801080f */
[----:B------:R-:W-:-:S02]  /*57c0*/  LOP3.LUT R128, R0, R8, RZ, 0xc0, !PT ;  /* 0x0000000800807212 */ /* 0x000fc400078ec0ff */
[----:B------:R-:W-:Y:S02]  /*57d0*/  F2FP.BF16.F32.PACK_AB R8, R29, R30 ;  /* 0x0000001e1d08723e */ /* 0x000fe400000010ff */
[----:B------:R-:W-:Y:S01]  /*57e0*/  HSET2.LE.AND R0, R12, R3, PT ;  /* 0x000000030c007233 */ /* 0x000fe20003803000 */
[----:B------:R3:W-:Y:S01]  /*57f0*/  MUFU.EX2 R26, R9 ;  /* 0x00000009001a7308 */ /* 0x0007e20000000800 */
[----:B-1----:R-:W-:-:S03]  /*5800*/  F2FP.BF16.F32.PACK_AB R12, R27, R28 ;  /* 0x0000001c1b0c723e */ /* 0x002fc600000010ff */
[----:B------:R-:W-:Y:S01]  /*5810*/  LOP3.LUT R129, R0, R8, RZ, 0xc0, !PT ;  /* 0x0000000800817212 */ /* 0x000fe200078ec0ff */
[----:B------:R-:W-:Y:S01]  /*5820*/  FFMA.FTZ R0, R227, UR7, -R15 ;  /* 0x00000007e3007c23 */ /* 0x000fe2000801080f */
[----:B------:R-:W-:Y:S02]  /*5830*/  LOP3.LUT R131, R11, R12, RZ, 0xc0, !PT ;  /* 0x0000000c0b837212 */ /* 0x000fe400078ec0ff */
[----:B------:R1:W4:Y:S01]  /*5840*/  MUFU.EX2 R25, R10 ;  /* 0x0000000a00197308 */ /* 0x0003220000000800 */
[----:B--2---:R-:W-:-:S07]  /*5850*/  FFMA.FTZ R6, R239, UR7, -R16 ;  /* 0x00000007ef067c23 */ /* 0x004fce0008010810 */
[----:B------:R2:W-:Y:S01]  /*5860*/  MUFU.EX2 R18, R0 ;  /* 0x0000000000127308 */ /* 0x0005e20000000800 */
[----:B---3--:R-:W-:-:S07]  /*5870*/  HSET2.LE.AND R9, R17, R3, PT ;  /* 0x0000000311097233 */ /* 0x008fce0003803000 */
[----:B------:R3:W-:Y:S01]  /*5880*/  MUFU.EX2 R17, R6 ;  /* 0x0000000600117308 */ /* 0x0007e20000000800 */
[----:B-1----:R-:W-:-:S04]  /*5890*/  F2FP.BF16.F32.PACK_AB R10, R31, R45 ;  /* 0x0000002d1f0a723e */ /* 0x002fc800000010ff */
[----:B------:R-:W-:Y:S01]  /*58a0*/  LOP3.LUT R130, R9, R10, RZ, 0xc0, !PT ;  /* 0x0000000a09827212 */ /* 0x000fe200078ec0ff */
[----:B--2---:R-:W-:-:S06]  /*58b0*/  FFMA.FTZ R0, R231, UR7, -R15 ;  /* 0x00000007e7007c23 */ /* 0x004fcc000801080f */
[----:B------:R-:W-:Y:S01]  /*58c0*/  HMMA.16816.F32.BF16 R100, R128, R106, R168 ;  /* 0x0000006a8064723c */ /* 0x000fe200000418a8 */
[----:B------:R1:W2:Y:S01]  /*58d0*/  MUFU.EX2 R24, R0 ;  /* 0x0000000000187308 */ /* 0x0002a20000000800 */
[----:B---3--:R-:W-:-:S04]  /*58e0*/  FFMA.FTZ R6, R242, UR7, -R16 ;  /* 0x00000007f2067c23 */ /* 0x008fc80008010810 */
[C---:B------:R-:W-:Y:S03]  /*58f0*/  HMMA.16816.F32.BF16 R76, R128.reuse, R82, R112 ;  /* 0x00000052804c723c */ /* 0x040fe60000041870 */
[----:B------:R3:W-:Y:S03]  /*5900*/  MUFU.EX2 R13, R6 ;  /* 0x00000006000d7308 */ /* 0x0007e60000000800 */
[----:B------:R-:W-:Y:S01]  /*5910*/  HMMA.16816.F32.BF16 R88, R128, R96, R116 ;  /* 0x000000608058723c */ /* 0x000fe20000041874 */
[----:B-1----:R-:W-:-:S05]  /*5920*/  LOP3.LUT R0, R19, UR14, R44, 0x96, !PT ;  /* 0x0000000e13007c12 */ /* 0x002fca000f8e962c */
[----:B------:R-:W-:Y:S01]  /*5930*/  HMMA.16816.F32.BF16 R92, R128, R98, R156 ;  /* 0x00000062805c723c */ /* 0x000fe2000004189c */
[----:B------:R-:W-:-:S05]  /*5940*/  IMAD.WIDE.U32 R4, R0, -0x2daee0ad, RZ ;  /* 0xd2511f5300047825 */ /* 0x000fca00078e00ff */
[----:B------:R-:W-:Y:S01]  /*5950*/  HMMA.16816.F32.BF16 R140, R128, R148, R140 ;  /* 0x00000094808c723c */ /* 0x000fe2000004188c */
[----:B------:R-:W-:Y:S02]  /*5960*/  LOP3.LUT R0, R5, UR25, R50, 0x96, !PT ;  /* 0x0000001905007c12 */ /* 0x000fe4000f8e9632 */
[----:B------:R-:W-:-:S03]  /*5970*/  LOP3.LUT R7, R4, 0xffff, RZ, 0xc0, !PT ;  /* 0x0000ffff04077812 */ /* 0x000fc600078ec0ff */
[C---:B------:R-:W-:Y:S01]  /*5980*/  HMMA.16816.F32.BF16 R152, R128.reuse, R150, R152 ;  /* 0x000000968098723c */ /* 0x040fe20000041898 */
[----:B------:R-:W-:Y:S02]  /*5990*/  LOP3.LUT R12, R4, 0xff, RZ, 0xc0, !PT ;  /* 0x000000ff040c7812 */ /* 0x000fe400078ec0ff */
[--C-:B------:R-:W-:Y:S02]  /*59a0*/  SHF.R.U32.HI R5, RZ, 0x10, R4.reuse ;  /* 0x00000010ff057819 */ /* 0x100fe40000011604 */
[----:B------:R-:W-:Y:S01]  /*59b0*/  SHF.R.U32.HI R11, RZ, 0x18, R4 ;  /* 0x00000018ff0b7819 */ /* 0x000fe20000011604 */
[----:B------:R-:W-:Y:S01]  /*59c0*/  FFMA.FTZ R4, R241, UR7, -R16 ;  /* 0x00000007f1047c23 */ /* 0x000fe20008010810 */
[----:B------:R-:W-:Y:S01]  /*59d0*/  LOP3.LUT R8, R5, 0xff, RZ, 0xc0, !PT ;  /* 0x000000ff05087812 */ /* 0x000fe200078ec0ff */
[----:B------:R-:W-:Y:S01]  /*59e0*/  HMMA.16816.F32.BF16 R72, R128, R80, R72 ;  /* 0x000000508048723c */ /* 0x000fe20000041848 */
[----:B------:R-:W-:Y:S01]  /*59f0*/  SHF.R.U32.HI R10, RZ, 0x8, R7 ;  /* 0x00000008ff0a7819 */ /* 0x000fe20000011607 */
[----:B------:R1:W2:Y:S01]  /*5a00*/  MUFU.EX2 R15, R4 ;  /* 0x00000004000f7308 */ /* 0x0002a20000000800 */
[----:B------:R-:W-:-:S02]  /*5a10*/  SHF.R.U32.HI R5, RZ, 0x10, R0 ;  /* 0x00000010ff057819 */ /* 0x000fc40000011600 */
[----:B------:R-:W-:Y:S01]  /*5a20*/  LOP3.LUT R9, R0, 0xff, RZ, 0xc0, !PT ;  /* 0x000000ff00097812 */ /* 0x000fe200078ec0ff */
[C---:B------:R-:W-:Y:S01]  /*5a30*/  HMMA.16816.F32.BF16 R156, R128.reuse, R104, R192 ;  /* 0x00000068809c723c */ /* 0x040fe200000418c0 */
[----:B------:R-:W-:Y:S02]  /*5a40*/  SHF.R.U32.HI R7, RZ, 0x18, R0 ;  /* 0x00000018ff077819 */ /* 0x000fe40000011600 */
[----:B------:R-:W-:Y:S02]  /*5a50*/  LOP3.LUT R5, R5, 0xff, RZ, 0xc0, !PT ;  /* 0x000000ff05057812 */ /* 0x000fe400078ec0ff */
[----:B------:R-:W-:Y:S01]  /*5a60*/  PRMT R8, R8, 0x5410, R11 ;  /* 0x0000541008087816 */ /* 0x000fe2000000000b */
[----:B-----5:R-:W-:Y:S01]  /*5a70*/  HMMA.16816.F32.BF16 R112, R128, R120, R196 ;  /* 0x000000788070723c */ /* 0x020fe200000418c4 */
[----:B---3--:R-:W-:-:S03]  /*5a80*/  PRMT R6, R5, 0x5410, R7 ;  /* 0x0000541005067816 */ /* 0x008fc60000000007 */
[--C-:B------:R-:W-:Y:S02]  /*5a90*/  HSET2.LE.AND R5, R8, R3.reuse, PT ;  /* 0x0000000308057233 */ /* 0x100fe40003803000 */
[----:B------:R-:W-:Y:S01]  /*5aa0*/  HSET2.LE.AND R8, R6, R3, PT ;  /* 0x0000000306087233 */ /* 0x000fe20003803000 */
[C---:B------:R-:W-:Y:S01]  /*5ab0*/  HMMA.16816.F32.BF16 R116, R128.reuse, R122, R124 ;  /* 0x0000007a8074723c */ /* 0x040fe2000004187c */
[----:B-1----:R-:W-:Y:S02]  /*5ac0*/  LOP3.LUT R4, R0, 0xffff, RZ, 0xc0, !PT ;  /* 0x0000ffff00047812 */ /* 0x002fe400078ec0ff */
[----:B------:R-:W-:Y:S02]  /*5ad0*/  PRMT R0, R12, 0x5410, R10 ;  /* 0x000054100c007816 */ /* 0x000fe4000000000a */
[----:B------:R-:W-:Y:S01]  /*5ae0*/  SHF.R.U32.HI R4, RZ, 0x8, R4 ;  /* 0x00000008ff047819 */ /* 0x000fe20000011604 */
[----:B------:R-:W-:Y:S01]  /*5af0*/  HMMA.16816.F32.BF16 R124, R128, R20, R200 ;  /* 0x00000014807c723c */ /* 0x000fe200000418c8 */
[----:B----4-:R-:W-:-:S02]  /*5b00*/  F2FP.BF16.F32.PACK_AB R6, R25, R26 ;  /* 0x0000001a1906723e */ /* 0x010fc400000010ff */
[----:B------:R-:W-:Y:S02]  /*5b10*/  PRMT R9, R9, 0x5410, R4 ;  /* 0x0000541009097816 */ /* 0x000fe40000000004 */
[--C-:B------:R-:W-:Y:S01]  /*5b20*/  HSET2.LE.AND R4, R0, R3.reuse, PT ;  /* 0x0000000300047233 */ /* 0x100fe20003803000 */
[----:B------:R-:W-:Y:S01]  /*5b30*/  HMMA.16816.F32.BF16 R128, R128, R22, R188 ;  /* 0x000000168080723c */ /* 0x000fe200000418bc */
[----:B--2---:R-:W-:Y:S02]  /*5b40*/  F2FP.BF16.F32.PACK_AB R0, R24, R18 ;  /* 0x000000121800723e */ /* 0x004fe400000010ff */
[----:B------:R-:W-:Y:S02]  /*5b50*/  HSET2.LE.AND R7, R9, R3, PT ;  /* 0x0000000309077233 */ /* 0x000fe40003803000 */
[----:B------:R-:W-:Y:S02]  /*5b60*/  F2FP.BF16.F32.PACK_AB R3, R15, R17 ;  /* 0x000000110f03723e */ /* 0x000fe400000010ff */
[----:B------:R-:W-:Y:S01]  /*5b70*/  LOP3.LUT R170, R4, R0, RZ, 0xc0, !PT ;  /* 0x0000000004aa7212 */ /* 0x000fe200078ec0ff */
[----:B------:R-:W-:Y:S01]  /*5b80*/  FADD.FTZ R4, R35, R34 ;  /* 0x0000002223047221 */ /* 0x000fe20000010000 */
[----:B------:R-:W-:-:S02]  /*5b90*/  F2FP.BF16.F32.PACK_AB R0, R13, R14 ;  /* 0x0000000e0d00723e */ /* 0x000fc400000010ff */
[----:B------:R-:W-:Y:S01]  /*5ba0*/  LOP3.LUT R171, R5, R3, RZ, 0xc0, !PT ;  /* 0x0000000305ab7212 */ /* 0x000fe200078ec0ff */
[----:B------:R-:W-:Y:S01]  /*5bb0*/  FADD.FTZ R3, R234, R236 ;  /* 0x000000ecea037221 */ /* 0x000fe20000010000 */
[----:B------:R-:W-:Y:S01]  /*5bc0*/  LOP3.LUT R169, R8, R0, RZ, 0xc0, !PT ;  /* 0x0000000008a97212 */ /* 0x000fe200078ec0ff */
[----:B------:R-:W-:Y:S01]  /*5bd0*/  FADD.FTZ R0, R233, R46 ;  /* 0x0000002ee9007221 */ /* 0x000fe20000010000 */
[----:B------:R-:W-:Y:S01]  /*5be0*/  LOP3.LUT R168, R7, R6, RZ, 0xc0, !PT ;  /* 0x0000000607a87212 */ /* 0x000fe200078ec0ff */
        /* <DEDUP_REMOVED lines=71> */
[----:B------:R-:W2:Y:S01]  /*6060*/  LDL.LU R223, [R1] ;  /* 0x0000000001df7983 */ /* 0x000ea20000300800 */
[C---:B------:R-:W-:Y:S01]  /*6070*/  VIADD R222, R186.reuse, 0x4 ;  /* 0x00000004bade7836 */ /* 0x040fe20000000000 */
[----:B------:R-:W-:Y:S01]  /*6080*/  LEA.HI.SX32 R219, R243, 0xfffffffe, 0x1a ;  /* 0xfffffffef3db7811 */ /* 0x000fe200078fd2ff */
[----:B------:R-:W-:Y:S01]  /*6090*/  IMAD.WIDE.U32 R244, R186, -0x326172a9, RZ ;  /* 0xcd9e8d57baf47825 */ /* 0x000fe200078e00ff */
[C---:B------:R-:W-:Y:S01]  /*60a0*/  SHF.L.U64.HI R3, R184.reuse, 0x6, R185 ;  /* 0x00000006b8037819 */ /* 0x040fe200000102b9 */
[----:B------:R-:W-:Y:S01]  /*60b0*/  ULDC UR4, c[0x0][0x2ec] ;  /* 0x0000bb0000047ab9 */ /* 0x000fe20000000800 */
[----:B------:R-:W-:Y:S01]  /*60c0*/  SHF.L.U32 R0, R184, 0x6, RZ ;  /* 0x00000006b8007819 */ /* 0x000fe200000006ff */
[----:B------:R-:W-:Y:S01]  /*60d0*/  IMAD.WIDE.U32 R242, R222, -0x326172a9, RZ ;  /* 0xcd9e8d57def27825 */ /* 0x000fe200078e00ff */
[----:B------:R-:W-:Y:S01]  /*60e0*/  LOP3.LUT R224, R245, R204, RZ, 0x3c, !PT ;  /* 0x000000ccf5e07212 */ /* 0x000fe200078e3cff */
[----:B------:R1:W-:Y:S01]  /*60f0*/  STL [R1+0x4], R3 ;  /* 0x0000040301007387 */ /* 0x0003e20000100800 */
[----:B------:R-:W-:Y:S01]  /*6100*/  MOV R137, R2 ;  /* 0x0000000200897202 */ /* 0x000fe20000000f00 */
[----:B------:R-:W-:Y:S01]  /*6110*/  IMAD.MOV.U32 R132, RZ, RZ, R134 ;  /* 0x000000ffff847224 */ /* 0x000fe200078e0086 */
[----:B------:R-:W-:Y:S01]  /*6120*/  LOP3.LUT R222, R243, R204, RZ, 0x3c, !PT ;  /* 0x000000ccf3de7212 */ /* 0x000fe200078e3cff */
[----:B------:R3:W-:Y:S01]  /*6130*/  STL [R1+0x8], R0 ;  /* 0x0000080001007387 */ /* 0x0007e20000100800 */
[----:B------:R-:W-:Y:S01]  /*6140*/  IMAD.WIDE.U32 R224, R224, -0x2daee0ad, RZ ;  /* 0xd2511f53e0e07825 */ /* 0x000fe200078e00ff */
[----:B------:R-:W-:Y:S01]  /*6150*/  ULDC.64 UR12, c[0x0][0x250] ;  /* 0x00009400000c7ab9 */ /* 0x000fe20000000a00 */
[----:B------:R-:W-:Y:S01]  /*6160*/  ULDC.64 UR6, c[0x0][0x218] ;  /* 0x0000860000067ab9 */ /* 0x000fe20000000a00 */
[----:B------:R-:W-:Y:S01]  /*6170*/  ULDC.64 UR8, c[0x0][0x248] ;  /* 0x0000920000087ab9 */ /* 0x000fe20000000a00 */
[----:B------:R-:W-:Y:S01]  /*6180*/  ULDC.64 UR10, c[0x0][0x220] ;  /* 0x00008800000a7ab9 */ /* 0x000fe20000000a00 */
[----:B-1----:R-:W-:-:S02]  /*6190*/  MOV R3, R135 ;  /* 0x0000008700037202 */ /* 0x002fc40000000f00 */
[----:B---3--:R-:W-:Y:S01]  /*61a0*/  MOV R0, R136 ;  /* 0x0000008800007202 */ /* 0x008fe20000000f00 */
[----:B--2---:R-:W-:-:S04]  /*61b0*/  IMAD.WIDE.U32 R220, R223, -0x2daee0ad, RZ ;  /* 0xd2511f53dfdc7825 */ /* 0x004fc800078e00ff */
[----:B------:R-:W-:Y:S01]  /*61c0*/  IMAD.WIDE.U32 R222, R222, -0x2daee0ad, RZ ;  /* 0xd2511f53dede7825 */ /* 0x000fe200078e00ff */
[----:B------:R-:W-:Y:S06]  /*61d0*/  BRA `(.L_x_314) ;  /* 0x00000000006c7947 */ /* 0x000fec0003800000 */
.L_x_316:
[----:B------:R-:W2:Y:S01]  /*61e0*/  LDL.64 R230, [R1+0x28] ;  /* 0x0000280001e67983 */ /* 0x000ea20000100a00 */
[----:B------:R-:W-:Y:S03]  /*61f0*/  VIADD R2, R219, 0xffffffff ;  /* 0xffffffffdb027836 */ /* 0x000fe60000000000 */
[----:B------:R-:W3:Y:S01]  /*6200*/  LDL.64 R228, [R1+0x10] ;  /* 0x0000100001e47983 */ /* 0x000ee20000100a00 */
[----:B------:R-:W-:Y:S01]  /*6210*/  IMAD.WIDE.U32 R138, R2, UR8, RZ ;  /* 0x00000008028a7c25 */ /* 0x000fe2000f8e00ff */
[----:B------:R-:W-:Y:S02]  /*6220*/  SHF.R.S32.HI R134, RZ, 0x1f, R2 ;  /* 0x0000001fff867819 */ /* 0x000fe40000011402 */
[----:B------:R-:W4:Y:S03]  /*6230*/  LDL R227, [R1+0x18] ;  /* 0x0000180001e37983 */ /* 0x000f260000100800 */
[----:B------:R-:W-:Y:S01]  /*6240*/  IMAD R134, R134, UR8, RZ ;  /* 0x0000000886867c24 */ /* 0x000fe2000f8e02ff */
[----:B------:R-:W5:Y:S03]  /*6250*/  LDL R226, [R1+0x1c] ;  /* 0x00001c0001e27983 */ /* 0x000f660000100800 */
[----:B------:R-:W-:Y:S04]  /*6260*/  IMAD R134, R2, UR9, R134 ;  /* 0x0000000902867c24 */ /* 0x000fe8000f8e0286 */
[----:B------:R-:W-:Y:S01]  /*6270*/  IMAD.IADD R135, R139, 0x1, R134 ;  /* 0x000000018b877824 */ /* 0x000fe200078e0286 */
[----:B--2---:R-:W-:Y:S04]  /*6280*/  LEA R2, P0, R138, R230, 0x6 ;  /* 0x000000e68a027211 */ /* 0x004fe800078030ff */
[----:B------:R-:W-:Y:S02]  /*6290*/  LEA R134, P1, R2, UR6, 0x1 ;  /* 0x0000000602867c11 */ /* 0x000fe4000f8208ff */
[----:B---3--:R-:W-:Y:S02]  /*62a0*/  LEA.HI.X R135, R138, R229, R135, 0x6, P0 ;  /* 0x000000e58a877211 */ /* 0x008fe400000f3487 */
[----:B----4-:R-:W-:Y:S02]  /*62b0*/  IADD3 R138, P0, R227, R134, RZ ;  /* 0x00000086e38a7210 */ /* 0x010fe40007f1e0ff */
[----:B------:R-:W-:Y:S05]  /*62c0*/  LEA.HI.X R135, R2, UR7, R135, 0x1, P1 ;  /* 0x0000000702877c11 */ /* 0x000fea00088f0c87 */
[----:B------:R-:W-:Y:S01]  /*62d0*/  @!PT LDS RZ, [RZ] ;  /* 0x00000000fffff984 */ /* 0x000fe20000000800 */
[----:B------:R-:W-:Y:S01]  /*62e0*/  @!PT LDS RZ, [RZ] ;  /* 0x00000000fffff984 */ /* 0x000fe20000000800 */
[----:B------:R-:W-:Y:S01]  /*62f0*/  @!PT LDS RZ, [RZ] ;  /* 0x00000000fffff984 */ /* 0x000fe20000000800 */
[----:B------:R1:W-:Y:S01]  /*6300*/  LDGSTS.E.BYPASS.LTC128B.128 [R218+0x6000], desc[UR26][R134.64] ;  /* 0x0600000086da7fae */ /* 0x0003e2000b901d5a */
[----:B-----5:R-:W-:Y:S03]  /*6310*/  IMAD.X R139, R226, 0x1, R135, P0 ;  /* 0x00000001e28b7824 */ /* 0x020fe600000e0687 */
[----:B------:R1:W-:Y:S04]  /*6320*/  LDGSTS.E.BYPASS.LTC128B.128 [R218+0x7000], desc[UR26][R134.64+0x40] ;  /* 0x0700004086da7fae */ /* 0x0003e8000b901d5a */
[----:B------:R1:W-:Y:S04]  /*6330*/  LDGSTS.E.BYPASS.LTC128B.128 [R218+0x8000], desc[UR26][R134.64+0x80] ;  /* 0x0800008086da7fae */ /* 0x0003e8000b901d5a */
[----:B------:R1:W-:Y:S04]  /*6340*/  LDGSTS.E.BYPASS.LTC128B.128 [R218+0x6800], desc[UR26][R138.64] ;  /* 0x068000008ada7fae */ /* 0x0003e8000b901d5a */
[----:B------:R1:W-:Y:S04]  /*6350*/  LDGSTS.E.BYPASS.LTC128B.128 [R218+0x7800], desc[UR26][R138.64+0x40] ;  /* 0x078000408ada7fae */ /* 0x0003e8000b901d5a */
[----:B------:R1:W-:Y:S04]  /*6360*/  LDGSTS.E.BYPASS.LTC128B.128 [R218+0x8800], desc[UR26][R138.64+0x80] ;  /* 0x088000808ada7fae */ /* 0x0003e8000b901d5a */
[----:B------:R-:W0:Y:S01]  /*6370*/  LDGDEPBAR ;  /* 0x00000000000079af */ /* 0x000e220000000000 */
[----:B------:R-:W-:Y:S05]  /*6380*/  BRA `(.L_x_315) ;  /* 0x0000000c00407947 */ /* 0x000fea0003800000 */
.L_x_314:
[----:B------:R-:W2:Y:S01]  /*6390*/  LDL.64 R12, [R1+0x20] ;  /* 0x00002000010c7983 */ /* 0x000ea20000100a00 */
[----:B------:R-:W-:Y:S01]  /*63a0*/  SHF.R.S32.HI R2, RZ, 0x1f, R219 ;  /* 0x0000001fff027819 */ /* 0x000fe200000114db */
[----:B------:R-:W-:Y:S04]  /*63b0*/  DEPBAR.LE SB0, 0x0 ;  /* 0x000080000000791a */ /* 0x000fe80000000000 */
[----:B------:R-:W3:Y:S01]  /*63c0*/  LDL R10, [R1+0x30] ;  /* 0x00003000010a7983 */ /* 0x000ee20000100800 */
[----:B------:R-:W-:Y:S01]  /*63d0*/  IMAD R2, R2, UR12, RZ ;  /* 0x0000000c02027c24 */ /* 0x000fe2000f8e02ff */
[----:B------:R-:W-:Y:S01]  /*63e0*/  BAR.SYNC.DEFER_BLOCKING 0x0 ;  /* 0x0000000000007b1d */ /* 0x000fe20000010000 */
[C---:B------:R-:W-:Y:S01]  /*63f0*/  IMAD.WIDE.U32 R6, R219.reuse, UR12, RZ ;  /* 0x0000000cdb067c25 */ /* 0x040fe2000f8e00ff */
[C---:B------:R-:W-:Y:S03]  /*6400*/  ISETP.GT.AND P2, PT, R219.reuse, RZ, PT ;  /* 0x000000ffdb00720c */ /* 0x040fe60003f44270 */
[----:B------:R-:W-:Y:S04]  /*6410*/  IMAD R4, R219, UR13, R2 ;  /* 0x0000000ddb047c24 */ /* 0x000fe8000f8e0202 */
[----:B------:R-:W-:Y:S01]  /*6420*/  IMAD.IADD R7, R7, 0x1, R4 ;  /* 0x0000000107077824 */ /* 0x000fe200078e0204 */
[----:B------:R-:W4:Y:S06]  /*6430*/  LDL R9, [R1+0x8] ;  /* 0x0000080001097983 */ /* 0x000f2c0000100800 */
[----:B------:R-:W5:Y:S01]  /*6440*/  LDL R8, [R1+0x4] ;  /* 0x0000040001087983 */ /* 0x000f620000100800 */
[----:B--2---:R-:W-:Y:S04]  /*6450*/  LEA R2, P0, R6, R12, 0x6 ;  /* 0x0000000c06027211 */ /* 0x004fe800078030ff */
[----:B------:R-:W-:Y:S02]  /*6460*/  LEA R4, P1, R2, UR10, 0x1 ;  /* 0x0000000a02047c11 */ /* 0x000fe4000f8208ff */
[----:B---3--:R-:W-:Y:S04]  /*6470*/  LEA.HI.X R7, R6, R10, R7, 0x6, P0 ;  /* 0x0000000a06077211 */ /* 0x008fe800000f3407 */
[----:B------:R-:W-:Y:S05]  /*6480*/  LEA.HI.X R5, R2, UR11, R7, 0x1, P1 ;  /* 0x0000000b02057c11 */ /* 0x000fea00088f0c07 */
[----:B------:R-:W-:Y:S01]  /*6490*/  @!PT LDS RZ, [RZ] ;  /* 0x00000000fffff984 */ /* 0x000fe20000000800 */
[----:B------:R-:W-:Y:S01]  /*64a0*/  @!PT LDS RZ, [RZ] ;  /* 0x00000000fffff984 */ /* 0x000fe20000000800 */
[----:B------:R-:W-:Y:S01]  /*64b0*/  @!PT LDS RZ, [RZ] ;  /* 0x00000000fffff984 */ /* 0x000fe20000000800 */
[----:B------:R-:W-:Y:S06]  /*64c0*/  LDGSTS.E.BYPASS.LTC128B.128 [R218+0x9000], desc[UR26][R4.64] ;  /* 0x0900000004da7fae */ /* 0x000fec000b901d5a */
[----:B------:R-:W-:Y:S01]  /*64d0*/  LDGSTS.E.BYPASS.LTC128B.128 [R218+0xa000], desc[UR26][R4.64+0x40] ;  /* 0x0a00004004da7fae */ /* 0x000fe2000b901d5a */
[----:B----4-:R-:W-:Y:S05]  /*64e0*/  IADD3 R6, P0, R9, R4, RZ ;  /* 0x0000000409067210 */ /* 0x010fea0007f1e0ff */
[----:B------:R-:W-:Y:S01]  /*64f0*/  LDGSTS.E.BYPASS.LTC128B.128 [R218+0xb000], desc[UR26][R4.64+0x80] ;  /* 0x0b00008004da7fae */ /* 0x000fe2000b901d5a */
[----:B-----5:R-:W-:Y:S05]  /*6500*/  IMAD.X R7, R8, 0x1, R5, P0 ;  /* 0x0000000108077824 */ /* 0x020fea00000e0605 */
        /* <DEDUP_REMOVED lines=75> */
[-C--:B------:R-:W-:Y:S06]  /*69c0*/  HMMA.16816.F32.BF16 R60, R208, R178.reuse, R60 ;  /* 0x000000b2d03c723c */ /* 0x080fec000004183c */
[----:B------:R-:W-:Y:S01]  /*69d0*/  HMMA.16816.F32.BF16 R64, R200, R178, R64 ;  /* 0x000000b2c840723c */ /* 0x000fe20000041840 */
[----:B------:R-:W1:Y:S05]  /*69e0*/  LDSM.16.M88.4 R176, [R216+0x4000] ;  /* 0x00400000d8b0783b */ /* 0x000e6a0000000200 */
[-C--:B------:R-:W-:Y:S01]  /*69f0*/  HMMA.16816.F32.BF16 R4, R184, R188.reuse, R4 ;  /* 0x000000bcb804723c */ /* 0x080fe20000041804 */
[----:B------:R-:W2:Y:S05]  /*6a00*/  LDSM.16.M88.4 R200, [R216+0x5000] ;  /* 0x00500000d8c8783b */ /* 0x000eaa0000000200 */
[C---:B------:R-:W-:Y:S06]  /*6a10*/  HMMA.16816.F32.BF16 R8, R192.reuse, R188, R8 ;  /* 0x000000bcc008723c */ /* 0x040fec0000041808 */
[-C--:B------:R-:W-:Y:S06]  /*6a20*/  HMMA.16816.F32.BF16 R12, R192, R190.reuse, R12 ;  /* 0x000000bec00c723c */ /* 0x080fec000004180c */
[C---:B------:R-:W-:Y:S01]  /*6a30*/  HMMA.16816.F32.BF16 R16, R184.reuse, R190, R16 ;  /* 0x000000beb810723c */ /* 0x040fe20000041810 */
[----:B------:R-:W5:Y:S05]  /*6a40*/  LDSM.16.M88.4 R188, [R213+0x8400] ;  /* 0x00840000d5bc783b */ /* 0x000f6a0000000200 */
[-C--:B---3--:R-:W-:Y:S06]  /*6a50*/  HMMA.16816.F32.BF16 R20, R184, R196.reuse, R20 ;  /* 0x000000c4b814723c */ /* 0x088fec0000041814 */
        /* <DEDUP_REMOVED lines=9> */
[-C--:B------:R-:W-:Y:S06]  /*6af0*/  HMMA.16816.F32.BF16 R52, R184, R204.reuse, R52 ;  /* 0x000000ccb834723c */ /* 0x080fec0000041834 */
[C---:B------:R-:W-:Y:S06]  /*6b00*/  HMMA.16816.F32.BF16 R56, R192.reuse, R204, R56 ;  /* 0x000000ccc038723c */ /* 0x040fec0000041838 */
[-C--:B------:R-:W-:Y:S01]  /*6b10*/  HMMA.16816.F32.BF16 R60, R192, R206.reuse, R60 ;  /* 0x000000cec03c723c */ /* 0x080fe2000004183c */
[----:B------:R-:W-:Y:S05]  /*6b20*/  LDSM.16.M88.4 R192, [R215+0x8000] ;  /* 0x00800000d7c0783b */ /* 0x000fea0000000200 */
[----:B------:R-:W-:Y:S01]  /*6b30*/  HMMA.16816.F32.BF16 R64, R184, R206, R64 ;  /* 0x000000ceb840723c */ /* 0x000fe20000041840 */
[----:B------:R-:W4:Y:S05]  /*6b40*/  LDSM.16.M88.4 R184, [R217+0x4000] ;  /* 0x00400000d9b8783b */ /* 0x000f2a0000000200 */
[-C--:B-1----:R-:W-:Y:S01]  /*6b50*/  HMMA.16816.F32.BF16 R4, R176, R180.reuse, R4 ;  /* 0x000000b4b004723c */ /* 0x082fe20000041804 */
[----:B------:R-:W1:Y:S05]  /*6b60*/  LDSM.16.M88.4 R204, [R217+0x5000] ;  /* 0x00500000d9cc783b */ /* 0x000e6a0000000200 */
[C---:B--2---:R-:W-:Y:S06]  /*6b70*/  HMMA.16816.F32.BF16 R8, R200.reuse, R180, R8 ;  /* 0x000000b4c808723c */ /* 0x044fec0000041808 */
[-C--:B------:R-:W-:Y:S06]  /*6b80*/  HMMA.16816.F32.BF16 R12, R200, R182.reuse, R12 ;  /* 0x000000b6c80c723c */ /* 0x080fec000004180c */
[C---:B------:R-:W-:Y:S01]  /*6b90*/  HMMA.16816.F32.BF16 R16, R176.reuse, R182, R16 ;  /* 0x000000b6b010723c */ /* 0x040fe20000041810 */
[----:B------:R-:W2:Y:S05]  /*6ba0*/  LDSM.16.M88.4 R180, [R215+0x8400] ;  /* 0x00840000d7b4783b */ /* 0x000eaa0000000200 */
[-C--:B-----5:R-:W-:Y:S06]  /*6bb0*/  HMMA.16816.F32.BF16 R20, R176, R188.reuse, R20 ;  /* 0x000000bcb014723c */ /* 0x0a0fec0000041814 */
        /* <DEDUP_REMOVED lines=8> */
[----:B------:R-:W3:Y:S01]  /*6c40*/  LDSM.16.M88.4 R172, [R215+0x8c00] ;  /* 0x008c0000d7ac783b */ /* 0x000ee20000000200 */
[----:B------:R-:W-:Y:S04]  /*6c50*/  DEPBAR.LE SB0, 0x0 ;  /* 0x000080000000791a */ /* 0x000fe80000000000 */
[-C--:B------:R-:W-:Y:S01]  /*6c60*/  HMMA.16816.F32.BF16 R52, R176, R196.reuse, R52 ;  /* 0x000000c4b034723c */ /* 0x080fe20000041834 */
[----:B------:R-:W-:Y:S05]  /*6c70*/  BAR.SYNC.DEFER_BLOCKING 0x0 ;  /* 0x0000000000007b1d */ /* 0x000fea0000010000 */
[C---:B------:R-:W-:Y:S06]  /*6c80*/  HMMA.16816.F32.BF16 R56, R200.reuse, R196, R56 ;  /* 0x000000c4c838723c */ /* 0x040fec0000041838 */
[-C--:B------:R-:W-:Y:S06]  /*6c90*/  HMMA.16816.F32.BF16 R60, R200, R198.reuse, R60 ;  /* 0x000000c6c83c723c */ /* 0x080fec000004183c */
[----:B------:R-:W-:Y:S06]  /*6ca0*/  HMMA.16816.F32.BF16 R64, R176, R198, R64 ;  /* 0x000000c6b040723c */ /* 0x000fec0000041840 */
[-C--:B----4-:R-:W-:Y:S06]  /*6cb0*/  HMMA.16816.F32.BF16 R4, R184, R192.reuse, R4 ;  /* 0x000000c0b804723c */ /* 0x090fec0000041804 */
[C---:B-1----:R-:W-:Y:S06]  /*6cc0*/  HMMA.16816.F32.BF16 R8, R204.reuse, R192, R8 ;  /* 0x000000c0cc08723c */ /* 0x042fec0000041808 */
[-C--:B------:R-:W-:Y:S06]  /*6cd0*/  HMMA.16816.F32.BF16 R12, R204, R194.reuse, R12 ;  /* 0x000000c2cc0c723c */ /* 0x080fec000004180c */
[C---:B------:R-:W-:Y:S06]  /*6ce0*/  HMMA.16816.F32.BF16 R16, R184.reuse, R194, R16 ;  /* 0x000000c2b810723c */ /* 0x040fec0000041810 */
[----:B------:R-:W-:Y:S01]  /*6cf0*/  FMNMX.FTZ R2, R4, R0, !PT ;  /* 0x0000000004027209 */ /* 0x000fe20007810000 */
[-C--:B--2---:R-:W-:Y:S04]  /*6d00*/  HMMA.16816.F32.BF16 R20, R184, R180.reuse, R20 ;  /* 0x000000b4b814723c */ /* 0x084fe80000041814 */
        /* <DEDUP_REMOVED lines=8> */
[-C--:B-----5:R-:W-:Y:S05]  /*6d90*/  HMMA.16816.F32.BF16 R36, R184, R188.reuse, R36 ;  /* 0x000000bcb824723c */ /* 0x0a0fea0000041824 */
[----:B------:R-:W-:Y:S01]  /*6da0*/  FMNMX.FTZ R133, R8, R132, !PT ;  /* 0x0000008408857209 */ /* 0x000fe20007810000 */
[C---:B------:R-:W-:Y:S05]  /*6db0*/  HMMA.16816.F32.BF16 R40, R204.reuse, R188, R40 ;  /* 0x000000bccc28723c */ /* 0x040fea0000041828 */
[----:B------:R-:W-:Y:S01]  /*6dc0*/  FMNMX.FTZ R134, R17, R134, !PT ;  /* 0x0000008611867209 */ /* 0x000fe20007810000 */
[-C--:B------:R-:W-:Y:S05]  /*6dd0*/  HMMA.16816.F32.BF16 R44, R204, R190.reuse, R44 ;  /* 0x000000becc2c723c */ /* 0x080fea000004182c */
[----:B------:R-:W-:Y:S01]  /*6de0*/  FMNMX.FTZ R135, R19, R2, !PT ;  /* 0x0000000213877209 */ /* 0x000fe20007810000 */
[C---:B------:R-:W-:Y:S05]  /*6df0*/  HMMA.16816.F32.BF16 R48, R184.reuse, R190, R48 ;  /* 0x000000beb830723c */ /* 0x040fea0000041830 */
[----:B------:R-:W-:Y:S01]  /*6e00*/  FMNMX.FTZ R2, R9, R133, !PT ;  /* 0x0000008509027209 */ /* 0x000fe20007810000 */
[-C--:B---3--:R-:W-:Y:S05]  /*6e10*/  HMMA.16816.F32.BF16 R52, R184, R172.reuse, R52 ;  /* 0x000000acb834723c */ /* 0x088fea0000041834 */
        /* <DEDUP_REMOVED lines=39> */
.L_x_315:
[----:B------:R-:W-:Y:S01]  /*7090*/  FMNMX.FTZ R2, R57, R172, !PT ;  /* 0x000000ac39027209 */ /* 0x000fe20007810000 */
[----:B-1----:R-:W1:Y:S01]  /*70a0*/  SHFL.BFLY PT, R134, R136, 0x2, 0x1f ;  /* 0x0c401f0088867f89 */ /* 0x002e6200000e0000 */
[--C-:B------:R-:W-:Y:S01]  /*70b0*/  LOP3.LUT R173, R225, UR21, R220.reuse, 0x96, !PT ;  /* 0x00000015e1ad7c12 */ /* 0x100fe2000f8e96dc */
[----:B------:R-:W-:Y:S01]  /*70c0*/  IMAD.MOV.U32 R184, RZ, RZ, 0x7054 ;  /* 0x00007054ffb87424 */ /* 0x000fe200078e00ff */
[----:B------:R-:W-:Y:S01]  /*70d0*/  FMNMX.FTZ R2, R60, R2, !PT ;  /* 0x000000023c027209 */ /* 0x000fe20007810000 */
[----:B------:R-:W-:Y:S01]  /*70e0*/  UIADD3 UR24, UR28, -0x4ab325aa, URZ ;  /* 0xb54cda561c187890 */ /* 0x000fe2000fffe03f */
[----:B------:R-:W-:Y:S01]  /*70f0*/  LOP3.LUT R172, R223, UR21, R220, 0x96, !PT ;  /* 0x00000015dfac7c12 */ /* 0x000fe2000f8e96dc */
[----:B------:R-:W-:Y:S01]  /*7100*/  IMAD.WIDE.U32 R194, R173, -0x326172a9, RZ ;  /* 0xcd9e8d57adc27825 */ /* 0x000fe200078e00ff */
[----:B------:R-:W-:Y:S01]  /*7110*/  FMNMX.FTZ R2, R61, R2, !PT ;  /* 0x000000023d027209 */ /* 0x000fe20007810000 */
[----:B------:R-:W2:Y:S02]  /*7120*/  SHFL.BFLY PT, R135, R133, 0x2, 0x1f ;  /* 0x0c401f0085877f89 */ /* 0x000ea400000e0000 */
[----:B------:R-:W-:Y:S06]  /*7130*/  IMAD.WIDE.U32 R196, R172, -0x326172a9, RZ ;  /* 0xcd9e8d57acc47825 */ /* 0x000fec00078e00ff */
[----:B------:R-:W3:Y:S01]  /*7140*/  SHFL.BFLY PT, R138, R2, 0x2, 0x1f ;  /* 0x0c401f00028a7f89 */ /* 0x000ee200000e0000 */
[----:B------:R-:W-:Y:S02]  /*7150*/  IMAD.U32 R188, RZ, RZ, UR23 ;  /* 0x00000017ffbc7e24 */ /* 0x000fe4000f8e00ff */
[----:B------:R-:W-:Y:S03]  /*7160*/  IMAD.SHL.U32 R201, R219, 0x2, RZ ;  /* 0x00000002dbc97824 */ /* 0x000fe600078e00ff */
[----:B------:R-:W-:Y:S02]  /*7170*/  PRMT R188, R188, R184, UR23 ;  /* 0x00000017bcbc7e16 */ /* 0x000fe400080000b8 */
[----:B------:R-:W-:Y:S01]  /*7180*/  LDSM.16.MT88.4 R184, [R214+0x9000] ;  /* 0x00900000d6b8783b */ /* 0x000fe20000004200 */
[----:B-1----:R-:W-:Y:S07]  /*7190*/  FMNMX.FTZ R136, R136, R134, !PT ;  /* 0x0000008688887209 */ /* 0x002fee0007810000 */
[----:B------:R-:W1:Y:S01]  /*71a0*/  SHFL.BFLY PT, R139, R136, 0x1, 0x1f ;  /* 0x0c201f00888b7f89 */ /* 0x000e6200000e0000 */
[----:B--2---:R-:W-:Y:S02]  /*71b0*/  FMNMX.FTZ R135, R133, R135, !PT ;  /* 0x0000008785877209 */ /* 0x004fe40007810000 */
[----:B------:R-:W-:Y:S02]  /*71c0*/  FMNMX.FTZ R133, R10, R137, !PT ;  /* 0x000000890a857209 */ /* 0x000fe40007810000 */
[----:B---3--:R-:W-:Y:S03]  /*71d0*/  FMNMX.FTZ R134, R2, R138, !PT ;  /* 0x0000008a02867209 */ /* 0x008fe60007810000 */
[----:B------:R-:W2:Y:S01]  /*71e0*/  SHFL.BFLY PT, R174, R135, 0x1, 0x1f ;  /* 0x0c201f0087ae7f89 */ /* 0x000ea200000e0000 */
[----:B------:R-:W-:Y:S02]  /*71f0*/  FMNMX.FTZ R2, R11, R133, !PT ;  /* 0x000000850b027209 */ /* 0x000fe40007810000 */
[----:B------:R-:W-:Y:S05]  /*7200*/  LOP3.LUT R138, R221, UR29, R201, 0x96, !PT ;  /* 0x0000001ddd8a7c12 */ /* 0x000fea000f8e96c9 */
[----:B------:R-:W3:Y:S01]  /*7210*/  SHFL.BFLY PT, R175, R134, 0x1, 0x1f ;  /* 0x0c201f0086af7f89 */ /* 0x000ee200000e0000 */
[----:B------:R-:W-:Y:S04]  /*7220*/  FMNMX.FTZ R2, R14, R2, !PT ;  /* 0x000000020e027209 */ /* 0x000fe80007810000 */
[----:B------:R-:W-:Y:S04]  /*7230*/  FMNMX.FTZ R2, R15, R2, !PT ;  /* 0x000000020f027209 */ /* 0x000fe80007810000 */
[----:B------:R-:W-:Y:S02]  /*7240*/  FMNMX.FTZ R2, R26, R2, !PT ;  /* 0x000000021a027209 */ /* 0x000fe40007810000 */
[----:B-1----:R-:W-:Y:S01]  /*7250*/  FMNMX.FTZ R136, R136, R139, !PT ;  /* 0x0000008b88887209 */ /* 0x002fe20007810000 */
[----:B------:R-:W-:Y:S01]  /*7260*/  IMAD.WIDE.U32 R138, R138, -0x326172a9, RZ ;  /* 0xcd9e8d578a8a7825 */ /* 0x000fe200078e00ff */
[----:B------:R-:W-:Y:S02]  /*7270*/  FMNMX.FTZ R133, R27, R2, !PT ;  /* 0x000000021b857209 */ /* 0x000fe40007810000 */
[C---:B------:R-:W-:Y:S01]  /*7280*/  FSETP.NEU.FTZ.AND P0, PT, R136.reuse, -INF , PT ;  /* 0xff8000008800780b */ /* 0x040fe20003f1d000 */
[----:B------:R-:W-:Y:S01]  /*7290*/  FMUL.FTZ R189, R136, UR4 ;  /* 0x0000000488bd7c20 */ /* 0x000fe20008410000 */
[----:B------:R-:W-:Y:S01]  /*72a0*/  FMNMX.FTZ R133, R30, R133, !PT ;  /* 0x000000851e857209 */ /* 0x000fe20007810000 */
[----:B------:R-:W-:Y:S01]  /*72b0*/  FADD.FTZ R0, -R136, R0 ;  /* 0x0000000088007221 */ /* 0x000fe20000010100 */
[--C-:B------:R-:W-:Y:S02]  /*72c0*/  LOP3.LUT R182, R195, UR20, R138.reuse, 0x96, !PT ;  /* 0x00000014c3b67c12 */ /* 0x100fe4000f8e968a */
[----:B------:R-:W-:Y:S01]  /*72d0*/  FMNMX.FTZ R133, R31, R133, !PT ;  /* 0x000000851f857209 */ /* 0x000fe20007810000 */
[----:B------:R-:W-:Y:S01]  /*72e0*/  FMUL.FTZ R2, R0, UR4 ;  /* 0x0000000400027c20 */ /* 0x000fe20008410000 */
[----:B------:R-:W-:Y:S01]  /*72f0*/  LOP3.LUT R176, R197, UR20, R138, 0x96, !PT ;  /* 0x00000014c5b07c12 */ /* 0x000fe2000f8e968a */
[----:B------:R-:W-:Y:S01]  /*7300*/  IMAD.WIDE.U32 R182, R182, -0x2daee0ad, RZ ;  /* 0xd2511f53b6b67825 */ /* 0x000fe200078e00ff */
[----:B------:R-:W-:Y:S02]  /*7310*/  FMNMX.FTZ R138, R42, R133, !PT ;  /* 0x000000852a8a7209 */ /* 0x000fe40007810000 */
[----:B------:R1:W4:Y:S01]  /*7320*/  MUFU.EX2 R133, R2 ;  /* 0x0000000200857308 */ /* 0x0003220000000800 */
[----:B--2---:R-:W-:Y:S01]  /*7330*/  FMNMX.FTZ R135, R135, R174, !PT ;  /* 0x000000ae87877209 */ /* 0x004fe20007810000 */
[----:B------:R-:W-:Y:S01]  /*7340*/  IMAD.WIDE.U32 R176, R176, -0x2daee0ad, RZ ;  /* 0xd2511f53b0b07825 */ /* 0x000fe200078e00ff */
[----:B---3--:R-:W-:Y:S02]  /*7350*/  FMNMX.FTZ R134, R134, R175, !PT ;  /* 0x000000af86867209 */ /* 0x008fe40007810000 */
[----:B------:R-:W-:Y:S01]  /*7360*/  FSEL R189, R189, RZ, P0 ;  /* 0x000000ffbdbd7208 */ /* 0x000fe20000000000 */
[----:B------:R-:W-:Y:S01]  /*7370*/  FADD.FTZ R0, -R135, R3 ;  /* 0x0000000387007221 */ /* 0x000fe20000010100 */
[----:B------:R-:W-:Y:S01]  /*7380*/  FMNMX.FTZ R3, R43, R138, !PT ;  /* 0x0000008a2b037209 */ /* 0x000fe20007810000 */
[C---:B------:R-:W-:Y:S01]  /*7390*/  FMUL.FTZ R190, R135.reuse, UR4 ;  /* 0x0000000487be7c20 */ /* 0x040fe20008410000 */
[----:B------:R-:W-:Y:S01]  /*73a0*/  FSETP.NEU.FTZ.AND P0, PT, R135, -INF , PT ;  /* 0xff8000008700780b */ /* 0x000fe20003f1d000 */
[--C-:B------:R-:W-:Y:S01]  /*73b0*/  FFMA.FTZ R16, R16, UR4, -R189.reuse ;  /* 0x0000000410107c23 */ /* 0x100fe200080108bd */
[----:B------:R-:W-:Y:S01]  /*73c0*/  FMNMX.FTZ R3, R46, R3, !PT ;  /* 0x000000032e037209 */ /* 0x000fe20007810000 */
[--C-:B------:R-:W-:Y:S01]  /*73d0*/  FFMA.FTZ R17, R17, UR4, -R189.reuse ;  /* 0x0000000411117c23 */ /* 0x100fe200080108bd */
[C---:B------:R-:W-:Y:S01]  /*73e0*/  LOP3.LUT R172, R139.reuse, UR22, R244, 0x96, !PT ;  /* 0x000000168bac7c12 */ /* 0x040fe2000f8e96f4 */
[----:B------:R-:W-:Y:S01]  /*73f0*/  MUFU.EX2 R203, R16 ;  /* 0x0000001000cb7308 */ /* 0x000fe20000000800 */
[----:B------:R-:W-:Y:S01]  /*7400*/  LOP3.LUT R178, R139, UR22, R242, 0x96, !PT ;  /* 0x000000168bb27c12 */ /* 0x000fe2000f8e96f2 */
[--C-:B------:R-:W-:Y:S01]  /*7410*/  FFMA.FTZ R4, R4, UR4, -R189.reuse ;  /* 0x0000000404047c23 */ /* 0x100fe200080108bd */
[----:B-1----:R-:W-:Y:S01]  /*7420*/  FMUL.FTZ R2, R0, UR4 ;  /* 0x0000000400027c20 */ /* 0x002fe20008410000 */
[----:B------:R-:W-:Y:S01]  /*7430*/  FADD.FTZ R0, -R134, R132 ;  /* 0x0000008486007221 */ /* 0x000fe20000010100 */
[----:B------:R-:W-:Y:S01]  /*7440*/  FSEL R190, R190, RZ, P0 ;  /* 0x000000ffbebe7208 */ /* 0x000fe20000000000 */
[----:B------:R-:W-:Y:S04]  /*7450*/  IMAD.WIDE.U32 R138, R172, -0x2daee0ad, RZ ;  /* 0xd2511f53ac8a7825 */ /* 0x000fe800078e00ff */
[----:B------:R-:W-:Y:S01]  /*7460*/  FMUL.FTZ R192, R134, UR4 ;  /* 0x0000000486c07c20 */ /* 0x000fe20008410000 */
[----:B------:R1:W2:Y:S01]  /*7470*/  MUFU.EX2 R132, R2 ;  /* 0x0000000200847308 */ /* 0x0002a20000000800 */
[----:B------:R-:W-:Y:S01]  /*7480*/  FMUL.FTZ R0, R0, UR4 ;  /* 0x0000000400007c20 */ /* 0x000fe20008410000 */
[----:B------:R-:W-:Y:S04]  /*7490*/  IMAD.WIDE.U32 R178, R178, -0x2daee0ad, RZ ;  /* 0xd2511f53b2b27825 */ /* 0x000fe800078e00ff */
[--C-:B------:R-:W-:Y:S01]  /*74a0*/  FFMA.FTZ R18, R18, UR4, -R190.reuse ;  /* 0x0000000412127c23 */ /* 0x100fe200080108be */
[----:B------:R-:W-:Y:S01]  /*74b0*/  FSETP.NEU.FTZ.AND P0, PT, R134, -INF , PT ;  /* 0xff8000008600780b */ /* 0x000fe20003f1d000 */
[----:B------:R-:W-:Y:S01]  /*74c0*/  FFMA.FTZ R19, R19, UR4, -R190 ;  /* 0x0000000413137c23 */ /* 0x000fe200080108be */
[----:B------:R-:W-:Y:S01]  /*74d0*/  LOP3.LUT R172, R139, UR19, R224, 0x96, !PT ;  /* 0x000000138bac7c12 */ /* 0x000fe2000f8e96e0 */
[----:B------:R-:W-:Y:S01]  /*74e0*/  FFMA.FTZ R7, R7, UR4, -R190 ;  /* 0x0000000407077c23 */ /* 0x000fe200080108be */
[----:B------:R3:W-:Y:S01]  /*74f0*/  MUFU.EX2 R204, R17 ;  /* 0x0000001100cc7308 */ /* 0x0007e20000000800 */
[----:B------:R-:W-:Y:S01]  /*7500*/  LOP3.LUT R174, R183, UR17, R138, 0x96, !PT ;  /* 0x00000011b7ae7c12 */ /* 0x000fe2000f8e968a */
[----:B----4-:R-:W-:Y:S01]  /*7510*/  FMUL.FTZ R68, R133, R68 ;  /* 0x0000004485447220 */ /* 0x010fe20000410000 */
[----:B------:R-:W-:Y:S01]  /*7520*/  LOP3.LUT R138, R179, UR19, R222, 0x96, !PT ;  /* 0x00000013b38a7c12 */ /* 0x000fe2000f8e96de */
[----:B------:R-:W-:Y:S01]  /*7530*/  IMAD.WIDE.U32 R172, R172, -0x326172a9, RZ ;  /* 0xcd9e8d57acac7825 */ /* 0x000fe200078e00ff */
[----:B------:R-:W-:Y:S02]  /*7540*/  LOP3.LUT R178, R177, UR17, R178, 0x96, !PT ;  /* 0x00000011b1b27c12 */ /* 0x000fe4000f8e96b2 */
[----:B------:R-:W-:Y:S03]  /*7550*/  FSEL R192, R192, RZ, P0 ;  /* 0x000000ffc0c07208 */ /* 0x000fe60000000000 */
[----:B------:R4:W-:Y:S01]  /*7560*/  MUFU.EX2 R205, R18 ;  /* 0x0000001200cd7308 */ /* 0x0009e20000000800 */
[----:B-1----:R-:W-:Y:S01]  /*7570*/  FMNMX.FTZ R2, R47, R3, !PT ;  /* 0x000000032f027209 */ /* 0x002fe20007810000 */
[----:B------:R-:W-:Y:S01]  /*7580*/  IMAD.WIDE.U32 R174, R174, -0x326172a9, RZ ;  /* 0xcd9e8d57aeae7825 */ /* 0x000fe200078e00ff */
[----:B------:R-:W-:Y:S02]  /*7590*/  LOP3.LUT R16, R173, UR18, R194, 0x96, !PT ;  /* 0x00000012ad107c12 */ /* 0x000fe4000f8e96c2 */
[----:B------:R-:W-:Y:S01]  /*75a0*/  FMNMX.FTZ R2, R58, R2, !PT ;  /* 0x000000023a027209 */ /* 0x000fe20007810000 */
[----:B------:R-:W-:Y:S01]  /*75b0*/  IMAD.WIDE.U32 R138, R138, -0x326172a9, RZ ;  /* 0xcd9e8d578a8a7825 */ /* 0x000fe200078e00ff */
[----:B------:R-:W-:Y:S03]  /*75c0*/  LOP3.LUT R180, R175, UR16, R172, 0x96, !PT ;  /* 0x00000010afb47c12 */ /* 0x000fe6000f8e96ac */
[----:B------:R1:W5:Y:S01]  /*75d0*/  MUFU.EX2 R3, R0 ;  /* 0x0000000000037308 */ /* 0x0003620000000800 */
[----:B------:R-:W-:Y:S01]  /*75e0*/  FFMA.FTZ R12, R12, UR4, -R192 ;  /* 0x000000040c0c7c23 */ /* 0x000fe200080108c0 */
[----:B------:R-:W-:Y:S01]  /*75f0*/  IMAD.WIDE.U32 R178, R178, -0x326172a9, RZ ;  /* 0xcd9e8d57b2b27825 */ /* 0x000fe200078e00ff */
[----:B------:R-:W-:Y:S03]  /*7600*/  LOP3.LUT R172, R139, UR18, R196, 0x96, !PT ;  /* 0x000000128bac7c12 */ /* 0x000fe6000f8e96c4 */
[----:B------:R-:W-:Y:S01]  /*7610*/  FFMA.FTZ R13, R13, UR4, -R192 ;  /* 0x000000040d0d7c23 */ /* 0x000fe200080108c0 */
[----:B---3--:R-:W-:Y:S01]  /*7620*/  IMAD.WIDE.U32 R16, R16, -0x2daee0ad, RZ ;  /* 0xd2511f5310107825 */ /* 0x008fe200078e00ff */
[----:B------:R-:W-:Y:S02]  /*7630*/  LOP3.LUT R177, R179, UR16, R138, 0x96, !PT ;  /* 0x00000010b3b17c12 */ /* 0x000fe4000f8e968a */
[----:B------:R3:W-:Y:S01]  /*7640*/  MUFU.EX2 R202, R19 ;  /* 0x0000001300ca7308 */ /* 0x0007e20000000800 */
[----:B------:R-:W-:Y:S01]  /*7650*/  FFMA.FTZ R8, R8, UR4, -R192 ;  /* 0x0000000408087c23 */ /* 0x000fe200080108c0 */
[----:B------:R-:W-:Y:S01]  /*7660*/  IMAD.WIDE.U32 R172, R172, -0x2daee0ad, RZ ;  /* 0xd2511f53acac7825 */ /* 0x000fe200078e00ff */
[----:B----4-:R-:W-:Y:S03]  /*7670*/  LOP3.LUT R18, R17, UR15, R182, 0x96, !PT ;  /* 0x0000000f11127c12 */ /* 0x010fe6000f8e96b6 */
[----:B------:R-:W-:Y:S01]  /*7680*/  FFMA.FTZ R9, R9, UR4, -R192 ;  /* 0x0000000409097c23 */ /* 0x000fe200080108c0 */
[----:B------:R-:W-:Y:S01]  /*7690*/  IMAD.WIDE.U32 R180, R180, -0x2daee0ad, RZ ;  /* 0xd2511f53b4b47825 */ /* 0x000fe200078e00ff */
[----:B------:R-:W-:Y:S02]  /*76a0*/  LOP3.LUT R138, R173, UR15, R176, 0x96, !PT ;  /* 0x0000000fad8a7c12 */ /* 0x000fe4000f8e96b0 */
[----:B------:R4:W-:Y:S01]  /*76b0*/  MUFU.EX2 R252, R4 ;  /* 0x0000000400fc7308 */ /* 0x0009e20000000800 */
[----:B-1----:R-:W-:Y:S01]  /*76c0*/  FMNMX.FTZ R0, R59, R2, !PT ;  /* 0x000000023b007209 */ /* 0x002fe20007810000 */
[----:B------:R-:W-:Y:S01]  /*76d0*/  IMAD.WIDE.U32 R176, R177, -0x2daee0ad, RZ ;  /* 0xd2511f53b1b07825 */ /* 0x000fe200078e00ff */
[----:B------:R-:W-:Y:S02]  /*76e0*/  LOP3.LUT R16, R181, UR5, R16, 0x96, !PT ;  /* 0x00000005b5107c12 */ /* 0x000fe4000f8e9610 */
[----:B------:R-:W-:Y:S01]  /*76f0*/  FMNMX.FTZ R0, R62, R0, !PT ;  /* 0x000000003e007209 */ /* 0x000fe20007810000 */
[----:B------:R-:W-:Y:S04]  /*7700*/  IMAD.WIDE.U32 R138, R138, -0x326172a9, RZ ;  /* 0xcd9e8d578a8a7825 */ /* 0x000fe800078e00ff */
[----:B------:R-:W-:Y:S01]  /*7710*/  FMUL.FTZ R69, R133, R69 ;  /* 0x0000004585457220 */ /* 0x000fe20000410000 */
[----:B------:R1:W-:Y:S01]  /*7720*/  MUFU.EX2 R250, R7 ;  /* 0x0000000700fa7308 */ /* 0x0003e20000000800 */
[----:B------:R-:W-:Y:S01]  /*7730*/  FMNMX.FTZ R0, R63, R0, !PT ;  /* 0x000000003f007209 */ /* 0x000fe20007810000 */
[----:B---3--:R-:W-:Y:S01]  /*7740*/  IMAD.WIDE.U32 R18, R18, -0x326172a9, RZ ;  /* 0xcd9e8d5712127825 */ /* 0x008fe200078e00ff */
[----:B------:R-:W-:Y:S03]  /*7750*/  LOP3.LUT R178, R139, UR14, R178, 0x96, !PT ;  /* 0x0000000e8bb27c12 */ /* 0x000fe6000f8e96b2 */
[----:B--2---:R-:W-:Y:S01]  /*7760*/  FMUL.FTZ R70, R132, R70 ;  /* 0x0000004684467220 */ /* 0x004fe20000410000 */
[----:B------:R-:W2:Y:S01]  /*7770*/  SHFL.BFLY PT, R2, R0, 0x2, 0x1f ;  /* 0x0c401f0000027f89 */ /* 0x000ea200000e0000 */
[----:B------:R-:W-:Y:S02]  /*7780*/  IMAD.WIDE.U32 R16, R16, -0x326172a9, RZ ;  /* 0xcd9e8d5710107825 */ /* 0x000fe400078e00ff */
[----:B------:R-:W-:Y:S01]  /*7790*/  MUFU.EX2 R248, R12 ;  /* 0x0000000c00f87308 */ /* 0x000fe20000000800 */
[----:B----4-:R-:W-:Y:S01]  /*77a0*/  LOP3.LUT R4, R177, UR5, R172, 0x96, !PT ;  /* 0x00000005b1047c12 */ /* 0x010fe2000f8e96ac */
[----:B------:R-:W-:Y:S01]  /*77b0*/  FMUL.FTZ R71, R132, R71 ;  /* 0x0000004784477220 */ /* 0x000fe20000410000 */
[----:B------:R-:W-:Y:S01]  /*77c0*/  LOP3.LUT R177, R19, UR14, R174, 0x96, !PT ;  /* 0x0000000e13b17c12 */ /* 0x000fe2000f8e96ae */
[----:B------:R-:W-:Y:S01]  /*77d0*/  FFMA.FTZ R19, R5, UR4, -R189 ;  /* 0x0000000405137c23 */ /* 0x000fe200080108bd */
[----:B------:R-:W-:Y:S01]  /*77e0*/  LOP3.LUT R172, R16, 0xffff, RZ, 0xc0, !PT ;  /* 0x0000ffff10ac7812 */ /* 0x000fe200078ec0ff */
[----:B------:R-:W-:Y:S01]  /*77f0*/  IMAD.WIDE.U32 R4, R4, -0x326172a9, RZ ;  /* 0xcd9e8d5704047825 */ /* 0x000fe200078e00ff */
[----:B------:R-:W-:Y:S03]  /*7800*/  LOP3.LUT R18, R17, UR24, R18, 0x96, !PT ;  /* 0x0000001811127c12 */ /* 0x000fe6000f8e9612 */
[----:B------:R3:W-:Y:S01]  /*7810*/  MUFU.EX2 R251, R19 ;  /* 0x0000001300fb7308 */ /* 0x0007e20000000800 */
[----:B------:R-:W-:Y:S01]  /*7820*/  FFMA.FTZ R17, R6, UR4, -R190 ;  /* 0x0000000406117c23 */ /* 0x000fe200080108be */
[--C-:B------:R-:W-:Y:S01]  /*7830*/  SHF.R.U32.HI R173, RZ, 0x10, R16.reuse ;  /* 0x00000010ffad7819 */ /* 0x100fe20000011610 */
[C---:B-----5:R-:W-:Y:S01]  /*7840*/  FMUL.FTZ R72, R3.reuse, R72 ;  /* 0x0000004803487220 */ /* 0x060fe20000410000 */
[----:B------:R-:W-:Y:S01]  /*7850*/  LOP3.LUT R175, R16, 0xff, RZ, 0xc0, !PT ;  /* 0x000000ff10af7812 */ /* 0x000fe200078ec0ff */
[C---:B------:R-:W-:Y:S01]  /*7860*/  FMUL.FTZ R73, R3.reuse, R73 ;  /* 0x0000004903497220 */ /* 0x040fe20000410000 */
[----:B------:R-:W-:Y:S01]  /*7870*/  SHF.R.U32.HI R174, RZ, 0x18, R16 ;  /* 0x00000018ffae7819 */ /* 0x000fe20000011610 */
[C---:B------:R-:W-:Y:S03]  /*7880*/  FMUL.FTZ R76, R3.reuse, R76 ;  /* 0x0000004c034c7220 */ /* 0x040fe60000410000 */
[----:B------:R4:W-:Y:S01]  /*7890*/  MUFU.EX2 R249, R17 ;  /* 0x0000001100f97308 */ /* 0x0009e20000000800 */
[----:B-1----:R-:W-:Y:S01]  /*78a0*/  SHF.R.U32.HI R7, RZ, 0x8, R172 ;  /* 0x00000008ff077819 */ /* 0x002fe200000116ac */
[----:B------:R-:W-:Y:S01]  /*78b0*/  FMUL.FTZ R77, R3, R77 ;  /* 0x0000004d034d7220 */ /* 0x000fe20000410000 */
[----:B------:R-:W-:Y:S01]  /*78c0*/  LOP3.LUT R16, R4, 0xffff, RZ, 0xc0, !PT ;  /* 0x0000ffff04107812 */ /* 0x000fe200078ec0ff */
[C---:B------:R-:W-:Y:S01]  /*78d0*/  FMUL.FTZ R80, R133.reuse, R80 ;  /* 0x0000005085507220 */ /* 0x040fe20000410000 */
[----:B--2---:R-:W-:Y:S01]  /*78e0*/  FMNMX.FTZ R0, R0, R2, !PT ;  /* 0x0000000200007209 */ /* 0x004fe20007810000 */
[----:B------:R-:W-:Y:S01]  /*78f0*/  FMUL.FTZ R81, R133, R81 ;  /* 0x0000005185517220 */ /* 0x000fe20000410000 */
[----:B------:R-:W-:Y:S03]  /*7900*/  LOP3.LUT R6, R5, UR24, R138, 0x96, !PT ;  /* 0x0000001805067c12 */ /* 0x000fe6000f8e968a */
[----:B------:R1:W2:Y:S01]  /*7910*/  MUFU.EX2 R247, R13 ;  /* 0x0000000d00f77308 */ /* 0x0002a20000000800 */
[--C-:B---3--:R-:W-:Y:S01]  /*7920*/  SHF.R.U32.HI R19, RZ, 0x10, R4.reuse ;  /* 0x00000010ff137819 */ /* 0x108fe20000011604 */
[----:B------:R-:W3:Y:S01]  /*7930*/  SHFL.BFLY PT, R2, R0, 0x1, 0x1f ;  /* 0x0c201f0000027f89 */ /* 0x000ee200000e0000 */
[----:B------:R-:W-:Y:S01]  /*7940*/  LOP3.LUT R5, R173, 0xff, RZ, 0xc0, !PT ;  /* 0x000000ffad057812 */ /* 0x000fe200078ec0ff */
[C---:B------:R-:W-:Y:S01]  /*7950*/  FMUL.FTZ R82, R132.reuse, R82 ;  /* 0x0000005284527220 */ /* 0x040fe20000410000 */
[----:B------:R-:W-:Y:S01]  /*7960*/  PRMT R175, R175, 0x5410, R7 ;  /* 0x00005410afaf7816 */ /* 0x000fe20000000007 */
[----:B------:R-:W-:Y:S01]  /*7970*/  FMUL.FTZ R83, R132, R83 ;  /* 0x0000005384537220 */ /* 0x000fe20000410000 */
[----:B------:R-:W-:Y:S03]  /*7980*/  LOP3.LUT R138, R4, 0xff, RZ, 0xc0, !PT ;  /* 0x000000ff048a7812 */ /* 0x000fe600078ec0ff */
[----:B------:R-:W-:Y:S01]  /*7990*/  MUFU.EX2 R240, R8 ;  /* 0x0000000800f07308 */ /* 0x000fe20000000800 */
[----:B----4-:R-:W-:Y:S01]  /*79a0*/  SHF.R.U32.HI R17, RZ, 0x18, R4 ;  /* 0x00000018ff117819 */ /* 0x010fe20000011604 */
[C---:B------:R-:W-:Y:S01]  /*79b0*/  FMUL.FTZ R84, R133.reuse, R84 ;  /* 0x0000005485547220 */ /* 0x040fe20000410000 */
[----:B------:R-:W-:Y:S01]  /*79c0*/  SHF.R.U32.HI R7, RZ, 0x8, R16 ;  /* 0x00000008ff077819 */ /* 0x000fe20000011610 */
[----:B------:R-:W-:Y:S01]  /*79d0*/  FMUL.FTZ R85, R133, R85 ;  /* 0x0000005585557220 */ /* 0x000fe20000410000 */
[----:B------:R-:W-:Y:S01]  /*79e0*/  PRMT R173, R5, 0x5410, R174 ;  /* 0x0000541005ad7816 */ /* 0x000fe200000000ae */
[----:B------:R-:W-:Y:S01]  /*79f0*/  IMAD.WIDE.U32 R4, R177, -0x2daee0ad, RZ ;  /* 0xd2511f53b1047825 */ /* 0x000fe200078e00ff */
[----:B------:R-:W-:Y:S03]  /*7a00*/  PRMT R16, R138, 0x5410, R7 ;  /* 0x000054108a107816 */ /* 0x000fe60000000007 */
[----:B------:R4:W5:Y:S01]  /*7a10*/  MUFU.EX2 R239, R9 ;  /* 0x0000000900ef7308 */ /* 0x0009620000000800 */
[----:B------:R-:W-:Y:S01]  /*7a20*/  LOP3.LUT R7, R18, 0xff, RZ, 0xc0, !PT ;  /* 0x000000ff12077812 */ /* 0x000fe200078ec0ff */
[----:B-1----:R-:W-:Y:S01]  /*7a30*/  IMAD.WIDE.U32 R12, R178, -0x2daee0ad, RZ ;  /* 0xd2511f53b20c7825 */ /* 0x002fe200078e00ff */
[--C-:B------:R-:W-:Y:S02]  /*7a40*/  SHF.R.U32.HI R198, RZ, 0x10, R4.reuse ;  /* 0x00000010ffc67819 */ /* 0x100fe40000011604 */
[----:B------:R-:W-:Y:S01]  /*7a50*/  SHF.R.U32.HI R199, RZ, 0x18, R4 ;  /* 0x00000018ffc77819 */ /* 0x000fe20000011604 */
[C---:B------:R-:W-:Y:S01]  /*7a60*/  FMUL.FTZ R86, R132.reuse, R86 ;  /* 0x0000005684567220 */ /* 0x040fe20000410000 */
[----:B------:R-:W-:Y:S01]  /*7a70*/  LOP3.LUT R138, R13, UR25, R176, 0x96, !PT ;  /* 0x000000190d8a7c12 */ /* 0x000fe2000f8e96b0 */
[----:B------:R-:W-:Y:S01]  /*7a80*/  FMUL.FTZ R87, R132, R87 ;  /* 0x0000005784577220 */ /* 0x000fe20000410000 */
[----:B------:R-:W-:Y:S01]  /*7a90*/  LOP3.LUT R139, R5, UR25, R180, 0x96, !PT ;  /* 0x00000019058b7c12 */ /* 0x000fe2000f8e96b4 */
[----:B------:R-:W1:Y:S01]  /*7aa0*/  LDSM.16.MT88.4 R176, [R212+0x9000] ;  /* 0x00900000d4b0783b */ /* 0x000e620000004200 */
[----:B---3--:R-:W-:Y:S01]  /*7ab0*/  FMNMX.FTZ R2, R0, R2, !PT ;  /* 0x0000000200027209 */ /* 0x008fe20007810000 */
[----:B------:R-:W-:Y:S01]  /*7ac0*/  FMUL.FTZ R88, R3, R88 ;  /* 0x0000005803587220 */ /* 0x000fe20000410000 */
[----:B------:R-:W-:Y:S01]  /*7ad0*/  LOP3.LUT R0, R19, 0xff, RZ, 0xc0, !PT ;  /* 0x000000ff13007812 */ /* 0x000fe200078ec0ff */
[C---:B------:R-:W-:Y:S01]  /*7ae0*/  FMUL.FTZ R89, R3.reuse, R89 ;  /* 0x0000005903597220 */ /* 0x040fe20000410000 */
[C---:B------:R-:W-:Y:S01]  /*7af0*/  FSETP.NEU.FTZ.AND P0, PT, R2.reuse, -INF , PT ;  /* 0xff8000000200780b */ /* 0x040fe20003f1d000 */
[----:B------:R-:W-:Y:S01]  /*7b00*/  FMUL.FTZ R191, R2, UR4 ;  /* 0x0000000402bf7c20 */ /* 0x000fe20008410000 */
[----:B------:R-:W-:Y:S01]  /*7b10*/  PRMT R17, R0, 0x5410, R17 ;  /* 0x0000541000117816 */ /* 0x000fe20000000011 */
[----:B----4-:R-:W-:Y:S01]  /*7b20*/  FMUL.FTZ R9, R3, R141 ;  /* 0x0000008d03097220 */ /* 0x010fe20000410000 */
[----:B------:R-:W-:Y:S01]  /*7b30*/  LOP3.LUT R0, R18, 0xffff, RZ, 0xc0, !PT ;  /* 0x0000ffff12007812 */ /* 0x000fe200078ec0ff */
[--C-:B------:R-:W-:Y:S01]  /*7b40*/  FFMA.FTZ R32, R32, UR4, -R189.reuse ;  /* 0x0000000420207c23 */ /* 0x100fe200080108bd */
[----:B------:R-:W-:Y:S01]  /*7b50*/  FSEL R191, R191, RZ, P0 ;  /* 0x000000ffbfbf7208 */ /* 0x000fe20000000000 */
[----:B------:R-:W-:Y:S01]  /*7b60*/  FFMA.FTZ R33, R33, UR4, -R189 ;  /* 0x0000000421217c23 */ /* 0x000fe200080108bd */
[----:B------:R-:W-:Y:S01]  /*7b70*/  SHF.R.U32.HI R0, RZ, 0x8, R0 ;  /* 0x00000008ff007819 */ /* 0x000fe20000011600 */
[----:B------:R3:W-:Y:S01]  /*7b80*/  MUFU.EX2 R232, R32 ;  /* 0x0000002000e87308 */ /* 0x0007e20000000800 */
[----:B------:R-:W-:Y:S01]  /*7b90*/  LOP3.LUT R19, R4, 0xff, RZ, 0xc0, !PT ;  /* 0x000000ff04137812 */ /* 0x000fe200078ec0ff */
[--C-:B------:R-:W-:Y:S01]  /*7ba0*/  FFMA.FTZ R14, R14, UR4, -R191.reuse ;  /* 0x000000040e0e7c23 */ /* 0x100fe200080108bf */
[----:B------:R-:W-:Y:S01]  /*7bb0*/  PRMT R172, R7, 0x5410, R0 ;  /* 0x0000541007ac7816 */ /* 0x000fe20000000000 */
[--C-:B------:R-:W-:Y:S01]  /*7bc0*/  FFMA.FTZ R15, R15, UR4, -R191.reuse ;  /* 0x000000040f0f7c23 */ /* 0x100fe200080108bf */
[----:B------:R-:W-:Y:S01]  /*7bd0*/  LOP3.LUT R0, R6, 0xffff, RZ, 0xc0, !PT ;  /* 0x0000ffff06007812 */ /* 0x000fe200078ec0ff */
[--C-:B------:R-:W-:Y:S01]  /*7be0*/  FFMA.FTZ R10, R10, UR4, -R191.reuse ;  /* 0x000000040a0a7c23 */ /* 0x100fe200080108bf */
[----:B------:R-:W-:Y:S03]  /*7bf0*/  F2FP.BF16.F32.PACK_AB R174, R204, R203 ;  /* 0x000000cbccae723e */ /* 0x000fe600000010ff */
[----:B------:R4:W-:Y:S01]  /*7c00*/  MUFU.EX2 R246, R14 ;  /* 0x0000000e00f67308 */ /* 0x0009e20000000800 */
[----:B------:R-:W-:Y:S01]  /*7c10*/  FFMA.FTZ R11, R11, UR4, -R191 ;  /* 0x000000040b0b7c23 */ /* 0x000fe200080108bf */
[----:B------:R-:W-:Y:S01]  /*7c20*/  LOP3.LUT R7, R6, 0xff, RZ, 0xc0, !PT ;  /* 0x000000ff06077812 */ /* 0x000fe200078ec0ff */
[C---:B------:R-:W-:Y:S01]  /*7c30*/  FMUL.FTZ R92, R3.reuse, R92 ;  /* 0x0000005c035c7220 */ /* 0x040fe20000410000 */
[--C-:B------:R-:W-:Y:S01]  /*7c40*/  HSET2.LE.AND R172, R172, R188.reuse, PT ;  /* 0x000000bcacac7233 */ /* 0x100fe20003803000 */
[----:B------:R-:W-:Y:S01]  /*7c50*/  FMUL.FTZ R93, R3, R93 ;  /* 0x0000005d035d7220 */ /* 0x000fe20000410000 */
[----:B--2---:R-:W-:Y:S01]  /*7c60*/  F2FP.BF16.F32.PACK_AB R182, R247, R248 ;  /* 0x000000f8f7b6723e */ /* 0x004fe200000010ff */
[----:B------:R-:W-:Y:S03]  /*7c70*/  FMUL.FTZ R96, R133, R96 ;  /* 0x0000006085607220 */ /* 0x000fe60000410000 */
[----:B------:R-:W2:Y:S01]  /*7c80*/  MUFU.EX2 R241, R15 ;  /* 0x0000000f00f17308 */ /* 0x000ea20000000800 */
[----:B-----5:R-:W-:Y:S01]  /*7c90*/  F2FP.BF16.F32.PACK_AB R180, R239, R240 ;  /* 0x000000f0efb4723e */ /* 0x020fe200000010ff */
[C---:B------:R-:W-:Y:S01]  /*7ca0*/  FMUL.FTZ R97, R133.reuse, R97 ;  /* 0x0000006185617220 */ /* 0x040fe20000410000 */
[----:B------:R-:W-:Y:S01]  /*7cb0*/  SHF.R.U32.HI R193, RZ, 0x18, R12 ;  /* 0x00000018ffc17819 */ /* 0x000fe2000001160c */
[C---:B------:R-:W-:Y:S01]  /*7cc0*/  FMUL.FTZ R98, R132.reuse, R98 ;  /* 0x0000006284627220 */ /* 0x040fe20000410000 */
[----:B------:R-:W-:Y:S01]  /*7cd0*/  FMUL.FTZ R99, R132, R99 ;  /* 0x0000006384637220 */ /* 0x000fe20000410000 */
[----:B---3--:R-:W-:Y:S01]  /*7ce0*/  FMUL.FTZ R32, R133, R160 ;  /* 0x000000a085207220 */ /* 0x008fe20000410000 */
[--C-:B------:R-:W-:Y:S03]  /*7cf0*/  FFMA.FTZ R50, R50, UR4, -R190.reuse ;  /* 0x0000000432327c23 */ /* 0x100fe600080108be */
[----:B------:R-:W-:Y:S01]  /*7d00*/  MUFU.EX2 R237, R10 ;  /* 0x0000000a00ed7308 */ /* 0x000fe20000000800 */
[----:B----4-:R-:W-:Y:S01]  /*7d10*/  LOP3.LUT R14, R4, 0xffff, RZ, 0xc0, !PT ;  /* 0x0000ffff040e7812 */ /* 0x010fe200078ec0ff */
[----:B------:R-:W-:Y:S01]  /*7d20*/  FFMA.FTZ R51, R51, UR4, -R190 ;  /* 0x0000000433337c23 */ /* 0x000fe200080108be */
[----:B------:R-:W-:Y:S01]  /*7d30*/  SHF.R.U32.HI R4, RZ, 0x10, R18 ;  /* 0x00000010ff047819 */ /* 0x000fe20000011612 */
[----:B------:R-:W-:Y:S01]  /*7d40*/  FFMA.FTZ R39, R39, UR4, -R190 ;  /* 0x0000000427277c23 */ /* 0x000fe200080108be */
[----:B------:R-:W-:Y:S01]  /*7d50*/  SHF.R.U32.HI R18, RZ, 0x18, R18 ;  /* 0x00000018ff127819 */ /* 0x000fe20000011612 */
[--C-:B------:R-:W-:Y:S01]  /*7d60*/  FFMA.FTZ R64, R64, UR4, -R189.reuse ;  /* 0x0000000440407c23 */ /* 0x100fe200080108bd */
[----:B------:R-:W-:Y:S03]  /*7d70*/  LOP3.LUT R4, R4, 0xff, RZ, 0xc0, !PT ;  /* 0x000000ff04047812 */ /* 0x000fe600078ec0ff */
[----:B------:R-:W-:Y:S01]  /*7d80*/  MUFU.EX2 R238, R11 ;  /* 0x0000000b00ee7308 */ /* 0x000fe20000000800 */
[----:B------:R-:W-:Y:S01]  /*7d90*/  SHF.R.U32.HI R5, RZ, 0x8, R0 ;  /* 0x00000008ff057819 */ /* 0x000fe20000011600 */
[----:B------:R-:W-:Y:S01]  /*7da0*/  FFMA.FTZ R65, R65, UR4, -R189 ;  /* 0x0000000441417c23 */ /* 0x000fe200080108bd */
[----:B------:R-:W-:Y:S01]  /*7db0*/  SHF.R.U32.HI R0, RZ, 0x10, R6 ;  /* 0x00000010ff007819 */ /* 0x000fe20000011606 */
[----:B------:R-:W-:Y:S01]  /*7dc0*/  FFMA.FTZ R66, R66, UR4, -R190 ;  /* 0x0000000442427c23 */ /* 0x000fe200080108be */
[----:B------:R-:W-:Y:S01]  /*7dd0*/  PRMT R18, R4, 0x5410, R18 ;  /* 0x0000541004127816 */ /* 0x000fe20000000012 */
[--C-:B------:R-:W-:Y:S01]  /*7de0*/  FFMA.FTZ R59, R59, UR4, -R191.reuse ;  /* 0x000000043b3b7c23 */ /* 0x100fe200080108bf */
[----:B------:R-:W-:Y:S03]  /*7df0*/  LOP3.LUT R4, R0, 0xff, RZ, 0xc0, !PT ;  /* 0x000000ff00047812 */ /* 0x000fe600078ec0ff */
[----:B------:R3:W-:Y:S01]  /*7e00*/  MUFU.EX2 R231, R33 ;  /* 0x0000002100e77308 */ /* 0x0007e20000000800 */
[--C-:B------:R-:W-:Y:S01]  /*7e10*/  HSET2.LE.AND R0, R175, R188.reuse, PT ;  /* 0x000000bcaf007233 */ /* 0x100fe20003803000 */
[----:B------:R-:W-:Y:S01]  /*7e20*/  FFMA.FTZ R60, R60, UR4, -R192 ;  /* 0x000000043c3c7c23 */ /* 0x000fe200080108c0 */
[----:B------:R-:W-:Y:S01]  /*7e30*/  SHF.R.U32.HI R6, RZ, 0x18, R6 ;  /* 0x00000018ff067819 */ /* 0x000fe20000011606 */
[----:B------:R-:W-:Y:S01]  /*7e40*/  FFMA.FTZ R62, R62, UR4, -R191 ;  /* 0x000000043e3e7c23 */ /* 0x000fe200080108bf */
[----:B------:R-:W-:Y:S01]  /*7e50*/  PRMT R7, R7, 0x5410, R5 ;  /* 0x0000541007077816 */ /* 0x000fe20000000005 */
[----:B------:R-:W-:Y:S01]  /*7e60*/  FFMA.FTZ R24, R24, UR4, -R192 ;  /* 0x0000000418187c23 */ /* 0x000fe200080108c0 */
[----:B------:R-:W-:Y:S01]  /*7e70*/  LOP3.LUT R174, R0, R174, RZ, 0xc0, !PT ;  /* 0x000000ae00ae7212 */ /* 0x000fe200078ec0ff */
[----:B------:R-:W-:Y:S01]  /*7e80*/  FADD.FTZ R0, -R2, R137 ;  /* 0x0000008902007221 */ /* 0x000fe20000010100 */
[----:B------:R-:W-:Y:S01]  /*7e90*/  PRMT R8, R4, 0x5410, R6 ;  /* 0x0000541004087816 */ /* 0x000fe20000000006 */
[C---:B------:R-:W-:Y:S01]  /*7ea0*/  FMUL.FTZ R116, R3.reuse, R116 ;  /* 0x0000007403747220 */ /* 0x040fe20000410000 */
[--C-:B------:R-:W-:Y:S01]  /*7eb0*/  HSET2.LE.AND R175, R173, R188.reuse, PT ;  /* 0x000000bcadaf7233 */ /* 0x100fe20003803000 */
[----:B------:R-:W-:Y:S01]  /*7ec0*/  FMUL.FTZ R0, R0, UR4 ;  /* 0x0000000400007c20 */ /* 0x000fe20008410000 */
[----:B------:R-:W-:Y:S01]  /*7ed0*/  F2FP.BF16.F32.PACK_AB R4, R202, R205 ;  /* 0x000000cdca04723e */ /* 0x000fe200000010ff */
[----:B------:R-:W-:Y:S01]  /*7ee0*/  FMUL.FTZ R117, R3, R117 ;  /* 0x0000007503757220 */ /* 0x000fe20000410000 */
[----:B------:R-:W-:Y:S01]  /*7ef0*/  F2FP.BF16.F32.PACK_AB R5, R251, R252 ;  /* 0x000000fcfb05723e */ /* 0x000fe200000010ff */
[----:B------:R-:W-:Y:S01]  /*7f00*/  FMUL.FTZ R120, R133, R120 ;  /* 0x0000007885787220 */ /* 0x000fe20000410000 */
[----:B------:R-:W-:Y:S01]  /*7f10*/  LOP3.LUT R175, R175, R4, RZ, 0xc0, !PT ;  /* 0x00000004afaf7212 */ /* 0x000fe200078ec0ff */
[----:B------:R-:W4:Y:S01]  /*7f20*/  MUFU.EX2 R0, R0 ;  /* 0x0000000000007308 */ /* 0x000f220000000800 */
[----:B------:R-:W-:Y:S01]  /*7f30*/  LOP3.LUT R172, R172, R5, RZ, 0xc0, !PT ;  /* 0x00000005acac7212 */ /* 0x000fe200078ec0ff */
[C---:B---3--:R-:W-:Y:S01]  /*7f40*/  FMUL.FTZ R33, R133.reuse, R161 ;  /* 0x000000a185217220 */ /* 0x048fe20000410000 */
[--C-:B------:R-:W-:Y:S01]  /*7f50*/  HSET2.LE.AND R6, R16, R188.reuse, PT ;  /* 0x000000bc10067233 */ /* 0x100fe20003803000 */
[C---:B------:R-:W-:Y:S01]  /*7f60*/  FMUL.FTZ R16, R133.reuse, R148 ;  /* 0x0000009485107220 */ /* 0x040fe20000410000 */
[--C-:B------:R-:W-:Y:S01]  /*7f70*/  HSET2.LE.AND R5, R17, R188.reuse, PT ;  /* 0x000000bc11057233 */ /* 0x100fe20003803000 */
[C---:B------:R-:W-:Y:S01]  /*7f80*/  FMUL.FTZ R17, R133.reuse, R149 ;  /* 0x0000009585117220 */ /* 0x040fe20000410000 */
[--C-:B------:R-:W-:Y:S01]  /*7f90*/  HSET2.LE.AND R4, R18, R188.reuse, PT ;  /* 0x000000bc12047233 */ /* 0x100fe20003803000 */
[----:B------:R-:W-:Y:S01]  /*7fa0*/  FMUL.FTZ R18, R132, R150 ;  /* 0x0000009684127220 */ /* 0x000fe20000410000 */
[--C-:B------:R-:W-:Y:S01]  /*7fb0*/  HSET2.LE.AND R7, R7, R188.reuse, PT ;  /* 0x000000bc07077233 */ /* 0x100fe20003803000 */
[----:B------:R-:W-:Y:S01]  /*7fc0*/  FMUL.FTZ R121, R133, R121 ;  /* 0x0000007985797220 */ /* 0x000fe20000410000 */
[----:B------:R-:W-:Y:S01]  /*7fd0*/  F2FP.BF16.F32.PACK_AB R173, R250, R249 ;  /* 0x000000f9faad723e */ /* 0x000fe200000010ff */
[C---:B------:R-:W-:Y:S01]  /*7fe0*/  FMUL.FTZ R122, R132.reuse, R122 ;  /* 0x0000007a847a7220 */ /* 0x040fe20000410000 */
[----:B--2---:R-:W-:Y:S01]  /*7ff0*/  F2FP.BF16.F32.PACK_AB R183, R241, R246 ;  /* 0x000000f6f1b7723e */ /* 0x004fe200000010ff */
[----:B------:R-:W-:Y:S01]  /*8000*/  FMUL.FTZ R123, R132, R123 ;  /* 0x0000007b847b7220 */ /* 0x000fe20000410000 */
[----:B------:R-:W-:Y:S01]  /*8010*/  LOP3.LUT R173, R4, R173, RZ, 0xc0, !PT ;  /* 0x000000ad04ad7212 */ /* 0x000fe200078ec0ff */
[----:B------:R-:W-:Y:S01]  /*8020*/  FMUL.FTZ R4, R133, R144 ;  /* 0x0000009085047220 */ /* 0x000fe20000410000 */
[----:B------:R-:W-:Y:S01]  /*8030*/  LOP3.LUT R182, R6, R182, RZ, 0xc0, !PT ;  /* 0x000000b606b67212 */ /* 0x000fe200078ec0ff */
[C---:B------:R-:W-:Y:S01]  /*8040*/  FMUL.FTZ R6, R132.reuse, R146 ;  /* 0x0000009284067220 */ /* 0x040fe20000410000 */
[----:B------:R-:W-:Y:S01]  /*8050*/  LOP3.LUT R183, R5, R183, RZ, 0xc0, !PT ;  /* 0x000000b705b77212 */ /* 0x000fe200078ec0ff */
[----:B------:R-:W-:Y:S01]  /*8060*/  FMUL.FTZ R5, R133, R145 ;  /* 0x0000009185057220 */ /* 0x000fe20000410000 */
[----:B------:R-:W-:Y:S01]  /*8070*/  LOP3.LUT R180, R7, R180, RZ, 0xc0, !PT ;  /* 0x000000b407b47212 */ /* 0x000fe200078ec0ff */
[----:B------:R-:W-:Y:S01]  /*8080*/  FMUL.FTZ R7, R132, R147 ;  /* 0x0000009384077220 */ /* 0x000fe20000410000 */
[--C-:B------:R-:W-:Y:S01]  /*8090*/  HSET2.LE.AND R8, R8, R188.reuse, PT ;  /* 0x000000bc08087233 */ /* 0x100fe20003803000 */
[----:B----4-:R-:W-:Y:S01]  /*80a0*/  FMUL.FTZ R10, R0, R142 ;  /* 0x0000008e000a7220 */ /* 0x010fe20000410000 */
[----:B------:R-:W-:Y:S01]  /*80b0*/  F2FP.BF16.F32.PACK_AB R181, R238, R237 ;  /* 0x000000edeeb5723e */ /* 0x000fe200000010ff */
[----:B------:R-:W-:Y:S01]  /*80c0*/  FMUL.FTZ R11, R0, R143 ;  /* 0x0000008f000b7220 */ /* 0x000fe20000410000 */
[----:B------:R-:W-:Y:S01]  /*80d0*/  LOP3.LUT R144, R12, 0xffff, RZ, 0xc0, !PT ;  /* 0x0000ffff0c907812 */ /* 0x000fe200078ec0ff */
[----:B------:R-:W-:Y:S01]  /*80e0*/  FMUL.FTZ R15, R0, R155 ;  /* 0x0000009b000f7220 */ /* 0x000fe20000410000 */
[-C--:B-1----:R-:W-:Y:S01]  /*80f0*/  HMMA.16816.F32.BF16 R4, R172, R176.reuse, R4 ;  /* 0x000000b0ac04723c */ /* 0x082fe20000041804 */
[----:B------:R-:W-:Y:S04]  /*8100*/  MUFU.EX2 R210, R24 ;  /* 0x0000001800d27308 */ /* 0x000fe80000000800 */
[----:B------:R-:W-:Y:S01]  /*8110*/  LOP3.LUT R181, R8, R181, RZ, 0xc0, !PT ;  /* 0x000000b508b57212 */ /* 0x000fe200078ec0ff */
[C---:B------:R-:W-:Y:S01]  /*8120*/  FMUL.FTZ R8, R3.reuse, R140 ;  /* 0x0000008c03087220 */ /* 0x040fe20000410000 */
[----:B------:R-:W-:Y:S01]  /*8130*/  SHF.R.U32.HI R14, RZ, 0x8, R14 ;  /* 0x00000008ff0e7819 */ /* 0x000fe2000001160e */
[C---:B------:R-:W-:Y:S01]  /*8140*/  FMUL.FTZ R13, R3.reuse, R153 ;  /* 0x00000099030d7220 */ /* 0x040fe20000410000 */
[----:B------:R-:W1:Y:S02]  /*8150*/  LDSM.16.MT88.4 R140, [R212+0xa000] ;  /* 0x00a00000d48c783b */ /* 0x000e640000004200 */
[----:B------:R-:W-:Y:S01]  /*8160*/  LOP3.LUT R145, R12, 0xff, RZ, 0xc0, !PT ;  /* 0x000000ff0c917812 */ /* 0x000fe200078ec0ff */
[----:B------:R-:W-:Y:S01]  /*8170*/  IMAD.MOV.U32 R153, RZ, RZ, R204 ;  /* 0x000000ffff997224 */ /* 0x000fe200078e00cc */
[C---:B------:R-:W-:Y:S04]  /*8180*/  HMMA.16816.F32.BF16 R8, R180.reuse, R176, R8 ;  /* 0x000000b0b408723c */ /* 0x040fe80000041808 */
[----:B------:R-:W-:Y:S01]  /*8190*/  SHF.R.U32.HI R146, RZ, 0x10, R12 ;  /* 0x00000010ff927819 */ /* 0x000fe2000001160c */
[----:B------:R-:W-:Y:S01]  /*81a0*/  FMUL.FTZ R12, R3, R152 ;  /* 0x00000098030c7220 */ /* 0x000fe20000410000 */
[----:B------:R-:W-:Y:S01]  /*81b0*/  PRMT R200, R19, 0x5410, R14 ;  /* 0x0000541013c87816 */ /* 0x000fe2000000000e */
[----:B------:R-:W-:Y:S01]  /*81c0*/  FMUL.FTZ R14, R0, R154 ;  /* 0x0000009a000e7220 */ /* 0x000fe20000410000 */
[----:B------:R-:W-:Y:S02]  /*81d0*/  FMUL.FTZ R19, R132, R151 ;  /* 0x0000009784137220 */ /* 0x000fe40000410000 */
[----:B------:R-:W-:Y:S01]  /*81e0*/  LDSM.16.MT88.4 R148, [R212+0xb000] ;  /* 0x00b00000d494783b */ /* 0x000fe20000004200 */
[----:B------:R-:W-:Y:S01]  /*81f0*/  LOP3.LUT R137, R198, 0xff, RZ, 0xc0, !PT ;  /* 0x000000ffc6897812 */ /* 0x000fe200078ec0ff */
[C---:B------:R-:W-:Y:S01]  /*8200*/  FMUL.FTZ R94, R0.reuse, R94 ;  /* 0x0000005e005e7220 */ /* 0x040fe20000410000 */
[C---:B------:R-:W-:Y:S01]  /*8210*/  FMUL.FTZ R95, R0.reuse, R95 ;  /* 0x0000005f005f7220 */ /* 0x040fe20000410000 */
[-C--:B------:R-:W-:Y:S03]  /*8220*/  HMMA.16816.F32.BF16 R12, R180, R178.reuse, R12 ;  /* 0x000000b2b40c723c */ /* 0x080fe6000004180c */
[----:B------:R-:W-:Y:S01]  /*8230*/  PRMT R199, R137, 0x5410, R199 ;  /* 0x0000541089c77816 */ /* 0x000fe200000000c7 */
[----:B------:R-:W-:Y:S01]  /*8240*/  FFMA.FTZ R152, R23, UR4, -R190 ;  /* 0x0000000417987c23 */ /* 0x000fe200080108be */
[----:B------:R-:W-:Y:S01]  /*8250*/  SHF.R.U32.HI R137, RZ, 0x8, R144 ;  /* 0x00000008ff897819 */ /* 0x000fe20000011690 */
[C---:B------:R-:W-:Y:S02]  /*8260*/  HMMA.16816.F32.BF16 R16, R172.reuse, R178, R16 ;  /* 0x000000b2ac10723c */ /* 0x040fe40000041810 */
[----:B------:R2:W-:Y:S03]  /*8270*/  MUFU.EX2 R211, R152 ;  /* 0x0000009800d37308 */ /* 0x0005e60000000800 */
[C---:B------:R-:W-:Y:S01]  /*8280*/  FMUL.FTZ R74, R0.reuse, R74 ;  /* 0x0000004a004a7220 */ /* 0x040fe20000410000 */
[-C--:B------:R-:W-:Y:S05]  /*8290*/  HMMA.16816.F32.BF16 R68, R172, R184.reuse, R68 ;  /* 0x000000b8ac44723c */ /* 0x080fea0000041844 */
[C---:B------:R-:W-:Y:S01]  /*82a0*/  FMUL.FTZ R75, R0.reuse, R75 ;  /* 0x0000004b004b7220 */ /* 0x040fe20000410000 */
[C---:B------:R-:W-:Y:S01]  /*82b0*/  FMUL.FTZ R78, R0.reuse, R78 ;  /* 0x0000004e004e7220 */ /* 0x040fe20000410000 */
[----:B------:R-:W-:Y:S01]  /*82c0*/  FMUL.FTZ R79, R0, R79 ;  /* 0x0000004f004f7220 */ /* 0x000fe20000410000 */
[----:B------:R-:W-:Y:S03]  /*82d0*/  PRMT R176, R145, 0x5410, R137 ;  /* 0x0000541091b07816 */ /* 0x000fe60000000089 */
[----:B------:R-:W-:Y:S01]  /*82e0*/  LOP3.LUT R137, R146, 0xff, RZ, 0xc0, !PT ;  /* 0x000000ff92897812 */ /* 0x000fe200078ec0ff */
[C---:B------:R-:W-:Y:S01]  /*82f0*/  HMMA.16816.F32.BF16 R72, R180.reuse, R184, R72 ;  /* 0x000000b8b448723c */ /* 0x040fe20000041848 */
[----:B------:R-:W3:Y:S03]  /*8300*/  LDSM.16.MT88.4 R144, [R214+0xa000] ;  /* 0x00a00000d690783b */ /* 0x000ee60000004200 */
[----:B--2---:R-:W-:Y:S01]  /*8310*/  FFMA.FTZ R152, R27, UR4, -R191 ;  /* 0x000000041b987c23 */ /* 0x004fe200080108bf */
[C---:B------:R-:W-:Y:S01]  /*8320*/  FMUL.FTZ R23, R0.reuse, R159 ;  /* 0x0000009f00177220 */ /* 0x040fe20000410000 */
[-C--:B------:R-:W-:Y:S02]  /*8330*/  HMMA.16816.F32.BF16 R76, R180, R186.reuse, R76 ;  /* 0x000000bab44c723c */ /* 0x080fe4000004184c */
[----:B------:R-:W-:Y:S03]  /*8340*/  MUFU.EX2 R207, R152 ;  /* 0x0000009800cf7308 */ /* 0x000fe60000000800 */
[C---:B------:R-:W-:Y:S01]  /*8350*/  FMUL.FTZ R118, R0.reuse, R118 ;  /* 0x0000007600767220 */ /* 0x040fe20000410000 */
[C---:B------:R-:W-:Y:S05]  /*8360*/  HMMA.16816.F32.BF16 R80, R172.reuse, R186, R80 ;  /* 0x000000baac50723c */ /* 0x040fea0000041850 */
[C---:B------:R-:W-:Y:S01]  /*8370*/  FMUL.FTZ R90, R0.reuse, R90 ;  /* 0x0000005a005a7220 */ /* 0x040fe20000410000 */
[-C--:B-1----:R-:W-:Y:S05]  /*8380*/  HMMA.16816.F32.BF16 R84, R172, R140.reuse, R84 ;  /* 0x0000008cac54723c */ /* 0x082fea0000041854 */
[----:B------:R-:W-:Y:S01]  /*8390*/  FMUL.FTZ R91, R0, R91 ;  /* 0x0000005b005b7220 */ /* 0x000fe20000410000 */
[----:B------:R-:W-:Y:S01]  /*83a0*/  PRMT R193, R137, 0x5410, R193 ;  /* 0x0000541089c17816 */ /* 0x000fe200000000c1 */
[----:B------:R-:W-:Y:S01]  /*83b0*/  FFMA.FTZ R137, R34, UR4, -R190 ;  /* 0x0000000422897c23 */ /* 0x000fe200080108be */
[----:B------:R-:W-:Y:S03]  /*83c0*/  FMUL.FTZ R34, R132, R162 ;  /* 0x000000a284227220 */ /* 0x000fe60000410000 */
[----:B------:R-:W-:Y:S01]  /*83d0*/  FMUL.FTZ R119, R0, R119 ;  /* 0x0000007700777220 */ /* 0x000fe20000410000 */
[C---:B------:R-:W-:Y:S01]  /*83e0*/  HMMA.16816.F32.BF16 R88, R180.reuse, R140, R88 ;  /* 0x0000008cb458723c */ /* 0x040fe20000041858 */
[----:B------:R1:W-:Y:S03]  /*83f0*/  MUFU.EX2 R230, R137 ;  /* 0x0000008900e67308 */ /* 0x0003e60000000800 */
[----:B------:R-:W-:Y:S01]  /*8400*/  FFMA.FTZ R30, R30, UR4, -R191 ;  /* 0x000000041e1e7c23 */ /* 0x000fe200080108bf */
[----:B------:R-:W-:Y:S01]  /*8410*/  FFMA.FTZ R29, R29, UR4, -R192 ;  /* 0x000000041d1d7c23 */ /* 0x000fe200080108c0 */
[-C--:B------:R-:W-:Y:S05]  /*8420*/  HMMA.16816.F32.BF16 R92, R180, R142.reuse, R92 ;  /* 0x0000008eb45c723c */ /* 0x080fea000004185c */
[----:B------:R-:W-:Y:S01]  /*8430*/  MUFU.EX2 R204, R30 ;  /* 0x0000001e00cc7308 */ /* 0x000fe20000000800 */
[--C-:B------:R-:W-:Y:S01]  /*8440*/  FFMA.FTZ R140, R35, UR4, -R190.reuse ;  /* 0x00000004238c7c23 */ /* 0x100fe200080108be */
[C---:B------:R-:W-:Y:S04]  /*8450*/  HMMA.16816.F32.BF16 R96, R172.reuse, R142, R96 ;  /* 0x0000008eac60723c */ /* 0x040fe80000041860 */
[----:B------:R-:W-:Y:S01]  /*8460*/  FMUL.FTZ R35, R132, R163 ;  /* 0x000000a384237220 */ /* 0x000fe20000410000 */
[--C-:B------:R-:W-:Y:S02]  /*8470*/  FFMA.FTZ R141, R20, UR4, -R189.reuse ;  /* 0x00000004148d7c23 */ /* 0x100fe400080108bd */
[----:B------:R-:W-:Y:S01]  /*8480*/  FFMA.FTZ R142, R21, UR4, -R189 ;  /* 0x00000004158e7c23 */ /* 0x000fe200080108bd */
[----:B-1----:R-:W-:Y:S01]  /*8490*/  FFMA.FTZ R137, R22, UR4, -R190 ;  /* 0x0000000416897c23 */ /* 0x002fe200080108be */
[----:B------:R-:W1:Y:S02]  /*84a0*/  MUFU.EX2 R229, R140 ;  /* 0x0000008c00e57308 */ /* 0x000e640000000800 */
[C---:B------:R-:W-:Y:S01]  /*84b0*/  FMUL.FTZ R20, R3.reuse, R156 ;  /* 0x0000009c03147220 */ /* 0x040fe20000410000 */
[-C--:B---3--:R-:W-:Y:S03]  /*84c0*/  HMMA.16816.F32.BF16 R32, R172, R144.reuse, R32 ;  /* 0x00000090ac20723c */ /* 0x088fe60000041820 */
[C---:B------:R-:W-:Y:S01]  /*84d0*/  FMUL.FTZ R21, R3.reuse, R157 ;  /* 0x0000009d03157220 */ /* 0x040fe20000410000 */
[C---:B------:R-:W-:Y:S03]  /*84e0*/  FMUL.FTZ R22, R0.reuse, R158 ;  /* 0x0000009e00167220 */ /* 0x040fe60000410000 */
[----:B------:R-:W-:Y:S01]  /*84f0*/  MUFU.EX2 R228, R141 ;  /* 0x0000008d00e47308 */ /* 0x000fe20000000800 */
[C---:B------:R-:W-:Y:S03]  /*8500*/  FMUL.FTZ R100, R3.reuse, R100 ;  /* 0x0000006403647220 */ /* 0x040fe60000410000 */
[----:B------:R-:W-:Y:S01]  /*8510*/  FMUL.FTZ R101, R3, R101 ;  /* 0x0000006503657220 */ /* 0x000fe20000410000 */
[C---:B------:R-:W-:Y:S01]  /*8520*/  FMUL.FTZ R102, R0.reuse, R102 ;  /* 0x0000006600667220 */ /* 0x040fe20000410000 */
[C---:B------:R-:W-:Y:S04]  /*8530*/  HMMA.16816.F32.BF16 R20, R180.reuse, R144, R20 ;  /* 0x00000090b414723c */ /* 0x040fe80000041814 */
[----:B------:R2:W3:Y:S01]  /*8540*/  MUFU.EX2 R227, R142 ;  /* 0x0000008e00e37308 */ /* 0x0004e20000000800 */
[----:B------:R-:W-:Y:S01]  /*8550*/  FMUL.FTZ R103, R0, R103 ;  /* 0x0000006700677220 */ /* 0x000fe20000410000 */
[C---:B------:R-:W-:Y:S01]  /*8560*/  FMUL.FTZ R104, R133.reuse, R104 ;  /* 0x0000006885687220 */ /* 0x040fe20000410000 */
[C---:B------:R-:W-:Y:S01]  /*8570*/  FMUL.FTZ R105, R133.reuse, R105 ;  /* 0x0000006985697220 */ /* 0x040fe20000410000 */
[C---:B------:R-:W-:Y:S03]  /*8580*/  FMUL.FTZ R106, R132.reuse, R106 ;  /* 0x0000006a846a7220 */ /* 0x040fe60000410000 */
[C---:B------:R-:W-:Y:S03]  /*8590*/  FMUL.FTZ R107, R132.reuse, R107 ;  /* 0x0000006b846b7220 */ /* 0x040fe60000410000 */
[----:B------:R-:W4:Y:S01]  /*85a0*/  MUFU.EX2 R226, R137 ;  /* 0x0000008900e27308 */ /* 0x000f220000000800 */
[-C--:B------:R-:W-:Y:S03]  /*85b0*/  HMMA.16816.F32.BF16 R100, R180, R146.reuse, R100 ;  /* 0x00000092b464723c */ /* 0x080fe60000041864 */
[C---:B------:R-:W-:Y:S01]  /*85c0*/  FMUL.FTZ R108, R133.reuse, R108 ;  /* 0x0000006c856c7220 */ /* 0x040fe20000410000 */
[----:B------:R-:W-:Y:S01]  /*85d0*/  FMUL.FTZ R109, R133, R109 ;  /* 0x0000006d856d7220 */ /* 0x000fe20000410000 */
[C---:B------:R-:W-:Y:S01]  /*85e0*/  FMUL.FTZ R110, R132.reuse, R110 ;  /* 0x0000006e846e7220 */ /* 0x040fe20000410000 */
[C---:B------:R-:W-:Y:S03]  /*85f0*/  HMMA.16816.F32.BF16 R104, R172.reuse, R146, R104 ;  /* 0x00000092ac68723c */ /* 0x040fe60000041868 */
[----:B------:R-:W-:Y:S01]  /*8600*/  MUFU.EX2 R206, R29 ;  /* 0x0000001d00ce7308 */ /* 0x000fe20000000800 */
[----:B--2---:R-:W2:Y:S01]  /*8610*/  LDSM.16.MT88.4 R140, [R214+0xb000] ;  /* 0x00b00000d68c783b */ /* 0x004ea20000004200 */
[----:B------:R-:W-:Y:S01]  /*8620*/  FMUL.FTZ R111, R132, R111 ;  /* 0x0000006f846f7220 */ /* 0x000fe20000410000 */
[C---:B------:R-:W-:Y:S01]  /*8630*/  FMUL.FTZ R112, R3.reuse, R112 ;  /* 0x0000007003707220 */ /* 0x040fe20000410000 */
[----:B------:R-:W-:Y:S01]  /*8640*/  FMUL.FTZ R113, R3, R113 ;  /* 0x0000007103717220 */ /* 0x000fe20000410000 */
[C---:B------:R-:W-:Y:S03]  /*8650*/  FMUL.FTZ R114, R0.reuse, R114 ;  /* 0x0000007200727220 */ /* 0x040fe60000410000 */
[----:B------:R-:W-:Y:S01]  /*8660*/  FMUL.FTZ R115, R0, R115 ;  /* 0x0000007300737220 */ /* 0x000fe20000410000 */
[-C--:B------:R-:W-:Y:S03]  /*8670*/  HMMA.16816.F32.BF16 R108, R172, R148.reuse, R108 ;  /* 0x00000094ac6c723c */ /* 0x080fe6000004186c */
[----:B------:R-:W-:Y:S01]  /*8680*/  FFMA.FTZ R144, R25, UR4, -R192 ;  /* 0x0000000419907c23 */ /* 0x000fe200080108c0 */
[--C-:B------:R-:W-:Y:S01]  /*8690*/  FFMA.FTZ R146, R26, UR4, -R191.reuse ;  /* 0x000000041a927c23 */ /* 0x100fe200080108bf */
[----:B------:R-:W-:Y:S01]  /*86a0*/  SHF.R.U32.HI R147, RZ, 0x18, R138 ;  /* 0x00000018ff937819 */ /* 0x000fe2000001168a */
[C---:B------:R-:W-:Y:S01]  /*86b0*/  HMMA.16816.F32.BF16 R112, R180.reuse, R148, R112 ;  /* 0x00000094b470723c */ /* 0x040fe20000041870 */
[----:B------:R5:W4:Y:S04]  /*86c0*/  MUFU.EX2 R209, R144 ;  /* 0x0000009000d17308 */ /* 0x000b280000000800 */
[----:B------:R-:W-:Y:S01]  /*86d0*/  FFMA.FTZ R31, R31, UR4, -R191 ;  /* 0x000000041f1f7c23 */ /* 0x000fe200080108bf */
[-C--:B------:R-:W-:Y:S05]  /*86e0*/  HMMA.16816.F32.BF16 R116, R180, R150.reuse, R116 ;  /* 0x00000096b474723c */ /* 0x080fea0000041874 */
[----:B------:R1:W4:Y:S01]  /*86f0*/  MUFU.EX2 R208, R146 ;  /* 0x0000009200d07308 */ /* 0x0003220000000800 */
[--C-:B------:R-:W-:Y:S01]  /*8700*/  SHF.R.U32.HI R149, RZ, 0x18, R139.reuse ;  /* 0x00000018ff957819 */ /* 0x100fe2000001168b */
[C---:B------:R-:W-:Y:S04]  /*8710*/  HMMA.16816.F32.BF16 R120, R172.reuse, R150, R120 ;  /* 0x00000096ac78723c */ /* 0x040fe80000041878 */
[C---:B------:R-:W-:Y:S01]  /*8720*/  LOP3.LUT R25, R139.reuse, 0xffff, RZ, 0xc0, !PT ;  /* 0x0000ffff8b197812 */ /* 0x040fe200078ec0ff */
[C---:B------:R-:W-:Y:S01]  /*8730*/  FMUL.FTZ R27, R132.reuse, R167 ;  /* 0x000000a7841b7220 */ /* 0x040fe20000410000 */
[----:B------:R-:W-:Y:S01]  /*8740*/  SHF.R.U32.HI R26, RZ, 0x10, R139 ;  /* 0x00000010ff1a7819 */ /* 0x000fe2000001168b */
[----:B------:R-:W-:Y:S01]  /*8750*/  FMUL.FTZ R30, R132, R170 ;  /* 0x000000aa841e7220 */ /* 0x000fe20000410000 */
[C---:B------:R-:W-:Y:S03]  /*8760*/  LOP3.LUT R24, R138.reuse, 0xffff, RZ, 0xc0, !PT ;  /* 0x0000ffff8a187812 */ /* 0x040fe600078ec0ff */
[----:B------:R-:W-:Y:S01]  /*8770*/  IMAD.MOV.U32 R170, RZ, RZ, R203 ;  /* 0x000000ffffaa7224 */ /* 0x000fe200078e00cb */
[----:B------:R-:W-:Y:S01]  /*8780*/  LOP3.LUT R150, R139, 0xff, RZ, 0xc0, !PT ;  /* 0x000000ff8b967812 */ /* 0x000fe200078ec0ff */
[----:B------:R-:W-:Y:S01]  /*8790*/  IMAD.MOV.U32 R177, RZ, RZ, R205 ;  /* 0x000000ffffb17224 */ /* 0x000fe200078e00cd */
[----:B------:R-:W-:Y:S01]  /*87a0*/  LOP3.LUT R148, R138, 0xff, RZ, 0xc0, !PT ;  /* 0x000000ff8a947812 */ /* 0x000fe200078ec0ff */
[----:B------:R3:W-:Y:S01]  /*87b0*/  MUFU.EX2 R203, R31 ;  /* 0x0000001f00cb7308 */ /* 0x0007e20000000800 */
[----:B------:R-:W-:Y:S01]  /*87c0*/  SHF.R.U32.HI R145, RZ, 0x8, R25 ;  /* 0x00000008ff917819 */ /* 0x000fe20000011619 */
[C---:B------:R-:W-:Y:S01]  /*87d0*/  FMUL.FTZ R25, R133.reuse, R165 ;  /* 0x000000a585197220 */ /* 0x040fe20000410000 */
[----:B-----5:R-:W-:Y:S01]  /*87e0*/  LOP3.LUT R144, R26, 0xff, RZ, 0xc0, !PT ;  /* 0x000000ff1a907812 */ /* 0x020fe200078ec0ff */
[----:B------:R-:W-:Y:S01]  /*87f0*/  FMUL.FTZ R26, R132, R166 ;  /* 0x000000a6841a7220 */ /* 0x000fe20000410000 */
[----:B------:R-:W-:Y:S01]  /*8800*/  SHF.R.U32.HI R139, RZ, 0x8, R24 ;  /* 0x00000008ff8b7819 */ /* 0x000fe20000011618 */
[----:B------:R-:W-:Y:S01]  /*8810*/  FMUL.FTZ R24, R133, R164 ;  /* 0x000000a485187220 */ /* 0x000fe20000410000 */
[----:B------:R-:W-:Y:S01]  /*8820*/  SHF.R.U32.HI R137, RZ, 0x10, R138 ;  /* 0x00000010ff897819 */ /* 0x000fe2000001168a */
[C---:B------:R-:W-:Y:S01]  /*8830*/  FMUL.FTZ R124, R3.reuse, R124 ;  /* 0x0000007c037c7220 */ /* 0x040fe20000410000 */
[----:B------:R-:W-:Y:S01]  /*8840*/  PRMT R145, R150, 0x5410, R145 ;  /* 0x0000541096917816 */ /* 0x000fe20000000091 */
[----:B------:R-:W-:Y:S01]  /*8850*/  FMUL.FTZ R125, R3, R125 ;  /* 0x0000007d037d7220 */ /* 0x000fe20000410000 */
[----:B------:R-:W-:Y:S01]  /*8860*/  PRMT R144, R144, 0x5410, R149 ;  /* 0x0000541090907816 */ /* 0x000fe20000000095 */
[----:B------:R-:W-:Y:S01]  /*8870*/  FMUL.FTZ R126, R0, R126 ;  /* 0x0000007e007e7220 */ /* 0x000fe20000410000 */
[-C--:B--2---:R-:W-:Y:S03]  /*8880*/  HMMA.16816.F32.BF16 R24, R172, R140.reuse, R24 ;  /* 0x0000008cac18723c */ /* 0x084fe60000041818 */
[----:B------:R-:W-:Y:S01]  /*8890*/  PRMT R139, R148, 0x5410, R139 ;  /* 0x00005410948b7816 */ /* 0x000fe2000000008b */
[----:B------:R-:W-:Y:S01]  /*88a0*/  FMUL.FTZ R127, R0, R127 ;  /* 0x0000007f007f7220 */ /* 0x000fe20000410000 */
[----:B------:R-:W2:Y:S01]  /*88b0*/  LDSM.16.MT88.4 R148, [R212+0x9400] ;  /* 0x00940000d494783b */ /* 0x000ea20000004200 */
[----:B------:R-:W-:Y:S01]  /*88c0*/  LOP3.LUT R138, R137, 0xff, RZ, 0xc0, !PT ;  /* 0x000000ff898a7812 */ /* 0x000fe200078ec0ff */
[----:B------:R-:W-:Y:S01]  /*88d0*/  FFMA.FTZ R137, R28, UR4, -R192 ;  /* 0x000000041c897c23 */ /* 0x000fe200080108c0 */
[--C-:B------:R-:W-:Y:S02]  /*88e0*/  HSET2.LE.AND R28, R200, R188.reuse, PT ;  /* 0x000000bcc81c7233 */ /* 0x100fe40003803000 */
[----:B------:R-:W-:Y:S01]  /*88f0*/  MUFU.EX2 R200, R50 ;  /* 0x0000003200c87308 */ /* 0x000fe20000000800 */
[C---:B------:R-:W-:Y:S04]  /*8900*/  HMMA.16816.F32.BF16 R124, R180.reuse, R140, R124 ;  /* 0x0000008cb47c723c */ /* 0x040fe8000004187c */
[----:B-1----:R-:W-:Y:S01]  /*8910*/  F2FP.BF16.F32.PACK_AB R146, R231, R232 ;  /* 0x000000e8e792723e */ /* 0x002fe200000010ff */
[C---:B------:R-:W-:Y:S01]  /*8920*/  FMUL.FTZ R128, R3.reuse, R128 ;  /* 0x0000008003807220 */ /* 0x040fe20000410000 */
[----:B------:R-:W-:Y:S03]  /*8930*/  FMUL.FTZ R129, R3, R129 ;  /* 0x0000008103817220 */ /* 0x000fe60000410000 */
[----:B------:R1:W5:Y:S02]  /*8940*/  MUFU.EX2 R205, R137 ;  /* 0x0000008900cd7308 */ /* 0x0003640000000800 */
[----:B------:R-:W-:Y:S01]  /*8950*/  LOP3.LUT R146, R28, R146, RZ, 0xc0, !PT ;  /* 0x000000921c927212 */ /* 0x000fe200078ec0ff */
[C---:B------:R-:W-:Y:S01]  /*8960*/  FMUL.FTZ R130, R0.reuse, R130 ;  /* 0x0000008200827220 */ /* 0x040fe20000410000 */
[----:B------:R-:W-:Y:S01]  /*8970*/  FMUL.FTZ R131, R0, R131 ;  /* 0x0000008300837220 */ /* 0x000fe20000410000 */
[----:B------:R-:W-:Y:S02]  /*8980*/  VIADD R28, R201, 0x1 ;  /* 0x00000001c91c7836 */ /* 0x000fe40000000000 */
[----:B---3--:R-:W-:Y:S01]  /*8990*/  FMUL.FTZ R31, R132, R171 ;  /* 0x000000ab841f7220 */ /* 0x008fe20000410000 */
[----:B------:R-:W-:Y:S01]  /*89a0*/  FMUL.FTZ R29, R133, R169 ;  /* 0x000000a9851d7220 */ /* 0x000fe20000410000 */
[----:B------:R-:W-:Y:S01]  /*89b0*/  PRMT R157, R138, 0x5410, R147 ;  /* 0x000054108a9d7816 */ /* 0x000fe20000000093 */
[----:B------:R-:W-:Y:S01]  /*89c0*/  IMAD.MOV.U32 R171, RZ, RZ, R153 ;  /* 0x000000ffffab7224 */ /* 0x000fe200078e0099 */
[----:B------:R-:W-:Y:S01]  /*89d0*/  LOP3.LUT R141, R221, UR29, R28, 0x96, !PT ;  /* 0x0000001ddd8d7c12 */ /* 0x000fe2000f8e961c */
[-C--:B------:R-:W-:Y:S01]  /*89e0*/  HMMA.16816.F32.BF16 R128, R180, R142.reuse, R128 ;  /* 0x0000008eb480723c */ /* 0x080fe20000041880 */
[----:B------:R-:W3:Y:S01]  /*89f0*/  LDSM.16.MT88.4 R152, [R214+0x9400] ;  /* 0x00940000d698783b */ /* 0x000ee20000004200 */
[----:B------:R-:W-:Y:S01]  /*8a00*/  MUFU.EX2 R183, R64 ;  /* 0x0000004000b77308 */ /* 0x000fe20000000800 */
[----:B------:R-:W-:Y:S01]  /*8a10*/  FMUL.FTZ R28, R133, R168 ;  /* 0x000000a8851c7220 */ /* 0x000fe20000410000 */
[----:B------:R-:W-:Y:S01]  /*8a20*/  F2FP.BF16.F32.PACK_AB R147, R229, R230 ;  /* 0x000000e6e593723e */ /* 0x000fe200000010ff */
[----:B------:R-:W-:Y:S01]  /*8a30*/  IMAD.WIDE.U32 R158, R141, -0x326172a9, RZ ;  /* 0xcd9e8d578d9e7825 */ /* 0x000fe200078e00ff */
[--C-:B-1----:R-:W-:Y:S02]  /*8a40*/  HSET2.LE.AND R137, R199, R188.reuse, PT ;  /* 0x000000bcc7897233 */ /* 0x102fe40003803000 */
[--C-:B------:R-:W-:Y:S02]  /*8a50*/  HSET2.LE.AND R141, R157, R188.reuse, PT ;  /* 0x000000bc9d8d7233 */ /* 0x100fe40003803000 */
[----:B------:R-:W-:Y:S02]  /*8a60*/  HMMA.16816.F32.BF16 R28, R172, R142, R28 ;  /* 0x0000008eac1c723c */ /* 0x000fe4000004181c */
[----:B------:R-:W1:Y:S02]  /*8a70*/  MUFU.EX2 R199, R51 ;  /* 0x0000003300c77308 */ /* 0x000e640000000800 */
[----:B------:R-:W-:Y:S01]  /*8a80*/  LOP3.LUT R147, R137, R147, RZ, 0xc0, !PT ;  /* 0x0000009389937212 */ /* 0x000fe200078ec0ff */
[--C-:B------:R-:W-:Y:S01]  /*8a90*/  FFMA.FTZ R48, R48, UR4, -R189.reuse ;  /* 0x0000000430307c23 */ /* 0x100fe200080108bd */
[--C-:B------:R-:W-:Y:S01]  /*8aa0*/  HSET2.LE.AND R137, R145, R188.reuse, PT ;  /* 0x000000bc91897233 */ /* 0x100fe20003803000 */
[----:B------:R-:W-:Y:S01]  /*8ab0*/  IMAD.MOV.U32 R178, RZ, RZ, R202 ;  /* 0x000000ffffb27224 */ /* 0x000fe200078e00ca */
[--C-:B------:R-:W-:Y:S04]  /*8ac0*/  HSET2.LE.AND R138, R144, R188.reuse, PT ;  /* 0x000000bc908a7233 */ /* 0x100fe80003803000 */
[----:B------:R1:W-:Y:S01]  /*8ad0*/  MUFU.EX2 R202, R48 ;  /* 0x0000003000ca7308 */ /* 0x0003e20000000800 */
[--C-:B------:R-:W-:Y:S01]  /*8ae0*/  HSET2.LE.AND R139, R139, R188.reuse, PT ;  /* 0x000000bc8b8b7233 */ /* 0x100fe20003803000 */
[--C-:B------:R-:W-:Y:S01]  /*8af0*/  FFMA.FTZ R49, R49, UR4, -R189.reuse ;  /* 0x0000000431317c23 */ /* 0x100fe200080108bd */
[----:B------:R-:W-:Y:S01]  /*8b00*/  F2FP.BF16.F32.PACK_AB R144, R227, R228 ;  /* 0x000000e4e390723e */ /* 0x000fe200000010ff */
[--C-:B------:R-:W-:Y:S01]  /*8b10*/  FFMA.FTZ R36, R36, UR4, -R189.reuse ;  /* 0x0000000424247c23 */ /* 0x100fe200080108bd */
[----:B----4-:R-:W-:Y:S01]  /*8b20*/  F2FP.BF16.F32.PACK_AB R145, R211, R226 ;  /* 0x000000e2d391723e */ /* 0x010fe200000010ff */
[----:B------:R-:W-:Y:S01]  /*8b30*/  FFMA.FTZ R37, R37, UR4, -R189 ;  /* 0x0000000425257c23 */ /* 0x000fe200080108bd */
[----:B------:R-:W-:Y:S03]  /*8b40*/  F2FP.BF16.F32.PACK_AB R140, R209, R210 ;  /* 0x000000d2d18c723e */ /* 0x000fe600000010ff */
[----:B------:R4:W-:Y:S01]  /*8b50*/  MUFU.EX2 R201, R49 ;  /* 0x0000003100c97308 */ /* 0x0009e20000000800 */
[----:B------:R-:W-:Y:S01]  /*8b60*/  LOP3.LUT R144, R137, R144, RZ, 0xc0, !PT ;  /* 0x0000009089907212 */ /* 0x000fe200078ec0ff */
[----:B------:R-:W-:Y:S01]  /*8b70*/  FFMA.FTZ R38, R38, UR4, -R190 ;  /* 0x0000000426267c23 */ /* 0x000fe200080108be */
[----:B------:R-:W-:Y:S01]  /*8b80*/  LOP3.LUT R145, R138, R145, RZ, 0xc0, !PT ;  /* 0x000000918a917212 */ /* 0x000fe200078ec0ff */
[--C-:B------:R-:W-:Y:S01]  /*8b90*/  FFMA.FTZ R44, R44, UR4, -R192.reuse ;  /* 0x000000042c2c7c23 */ /* 0x100fe200080108c0 */
[----:B------:R-:W-:Y:S01]  /*8ba0*/  LOP3.LUT R140, R139, R140, RZ, 0xc0, !PT ;  /* 0x0000008c8b8c7212 */ /* 0x000fe200078ec0ff */
[----:B------:R-:W-:Y:S01]  /*8bb0*/  FFMA.FTZ R45, R45, UR4, -R192 ;  /* 0x000000042d2d7c23 */ /* 0x000fe200080108c0 */
[--C-:B------:R-:W-:Y:S03]  /*8bc0*/  HSET2.LE.AND R142, R176, R188.reuse, PT ;  /* 0x000000bcb08e7233 */ /* 0x100fe60003803000 */
[----:B------:R-:W-:Y:S01]  /*8bd0*/  MUFU.EX2 R182, R65 ;  /* 0x0000004100b67308 */ /* 0x000fe20000000800 */
[--C-:B------:R-:W-:Y:S01]  /*8be0*/  HSET2.LE.AND R143, R193, R188.reuse, PT ;  /* 0x000000bcc18f7233 */ /* 0x100fe20003803000 */
[-C--:B--2---:R-:W-:Y:S05]  /*8bf0*/  HMMA.16816.F32.BF16 R4, R144, R148.reuse, R4 ;  /* 0x000000949004723c */ /* 0x084fea0000041804 */
[----:B------:R-:W-:Y:S03]  /*8c00*/  F2FP.BF16.F32.PACK_AB R137, R207, R208 ;  /* 0x000000d0cf89723e */ /* 0x000fe600000010ff */
[----:B------:R2:W-:Y:S03]  /*8c10*/  MUFU.EX2 R198, R36 ;  /* 0x0000002400c67308 */ /* 0x0005e60000000800 */
[----:B-----5:R-:W-:Y:S01]  /*8c20*/  F2FP.BF16.F32.PACK_AB R138, R206, R205 ;  /* 0x000000cdce8a723e */ /* 0x020fe200000010ff */
[--C-:B------:R-:W-:Y:S01]  /*8c30*/  FFMA.FTZ R42, R42, UR4, -R191.reuse ;  /* 0x000000042a2a7c23 */ /* 0x100fe200080108bf */
[----:B------:R-:W-:Y:S01]  /*8c40*/  F2FP.BF16.F32.PACK_AB R139, R203, R204 ;  /* 0x000000cccb8b723e */ /* 0x000fe200000010ff */
[--C-:B------:R-:W-:Y:S01]  /*8c50*/  FFMA.FTZ R43, R43, UR4, -R191.reuse ;  /* 0x000000042b2b7c23 */ /* 0x100fe200080108bf */
[----:B------:R-:W-:Y:S03]  /*8c60*/  LOP3.LUT R156, R159, UR22, R244, 0x96, !PT ;  /* 0x000000169f9c7c12 */ /* 0x000fe6000f8e96f4 */
[----:B------:R-:W-:Y:S01]  /*8c70*/  MUFU.EX2 R181, R66 ;  /* 0x0000004200b57308 */ /* 0x000fe20000000800 */
[----:B------:R-:W-:Y:S01]  /*8c80*/  LOP3.LUT R141, R141, R137, RZ, 0xc0, !PT ;  /* 0x000000898d8d7212 */ /* 0x000fe200078ec0ff */
[--C-:B------:R-:W-:Y:S01]  /*8c90*/  FFMA.FTZ R40, R40, UR4, -R192.reuse ;  /* 0x0000000428287c23 */ /* 0x100fe200080108c0 */
[----:B------:R-:W-:Y:S01]  /*8ca0*/  LOP3.LUT R142, R142, R138, RZ, 0xc0, !PT ;  /* 0x0000008a8e8e7212 */ /* 0x000fe200078ec0ff */
[----:B------:R-:W-:Y:S01]  /*8cb0*/  FFMA.FTZ R41, R41, UR4, -R192 ;  /* 0x0000000429297c23 */ /* 0x000fe200080108c0 */
[----:B------:R-:W-:Y:S01]  /*8cc0*/  LOP3.LUT R143, R143, R139, RZ, 0xc0, !PT ;  /* 0x0000008b8f8f7212 */ /* 0x000fe200078ec0ff */
[----:B------:R-:W-:Y:S01]  /*8cd0*/  IMAD.WIDE.U32 R138, R156, -0x2daee0ad, RZ ;  /* 0xd2511f539c8a7825 */ /* 0x000fe200078e00ff */
[----:B------:R-:W-:Y:S03]  /*8ce0*/  LOP3.LUT R156, R159, UR22, R242, 0x96, !PT ;  /* 0x000000169f9c7c12 */ /* 0x000fe6000f8e96f2 */
[----:B------:R-:W-:Y:S01]  /*8cf0*/  MUFU.EX2 R174, R59 ;  /* 0x0000003b00ae7308 */ /* 0x000fe20000000800 */
[----:B------:R-:W-:Y:S01]  /*8d00*/  LOP3.LUT R160, R195, UR20, R158, 0x96, !PT ;  /* 0x00000014c3a07c12 */ /* 0x000fe2000f8e969e */
[----:B------:R-:W-:Y:S01]  /*8d10*/  FFMA.FTZ R54, R54, UR4, -R190 ;  /* 0x0000000436367c23 */ /* 0x000fe200080108be */
[----:B------:R-:W-:Y:S01]  /*8d20*/  LOP3.LUT R137, R197, UR20, R158, 0x96, !PT ;  /* 0x00000014c5897c12 */ /* 0x000fe2000f8e969e */
[C---:B------:R-:W-:Y:S04]  /*8d30*/  HMMA.16816.F32.BF16 R8, R140.reuse, R148, R8 ;  /* 0x000000948c08723c */ /* 0x040fe80000041808 */
[----:B------:R-:W-:Y:S02]  /*8d40*/  IMAD.WIDE.U32 R162, R156, -0x2daee0ad, RZ ;  /* 0xd2511f539ca27825 */ /* 0x000fe400078e00ff */
[----:B------:R-:W-:Y:S01]  /*8d50*/  MUFU.EX2 R195, R39 ;  /* 0x0000002700c37308 */ /* 0x000fe20000000800 */
[-C--:B------:R-:W-:Y:S01]  /*8d60*/  HMMA.16816.F32.BF16 R12, R140, R150.reuse, R12 ;  /* 0x000000968c0c723c */ /* 0x080fe2000004180c */
[----:B------:R-:W5:Y:S03]  /*8d70*/  LDSM.16.MT88.4 R156, [R212+0xa400] ;  /* 0x00a40000d49c783b */ /* 0x000f660000004200 */
[----:B------:R-:W-:Y:S02]  /*8d80*/  IMAD.WIDE.U32 R148, R137, -0x2daee0ad, RZ ;  /* 0xd2511f5389947825 */ /* 0x000fe400078e00ff */
[C---:B------:R-:W-:Y:S03]  /*8d90*/  HMMA.16816.F32.BF16 R16, R144.reuse, R150, R16 ;  /* 0x000000969010723c */ /* 0x040fe60000041810 */
[----:B------:R-:W-:Y:S02]  /*8da0*/  MUFU.EX2 R173, R60 ;  /* 0x0000003c00ad7308 */ /* 0x000fe40000000800 */
[----:B------:R-:W-:Y:S01]  /*8db0*/  IMAD.WIDE.U32 R160, R160, -0x2daee0ad, RZ ;  /* 0xd2511f53a0a07825 */ /* 0x000fe200078e00ff */
[-C--:B---3--:R-:W-:Y:S07]  /*8dc0*/  HMMA.16816.F32.BF16 R68, R144, R152.reuse, R68 ;  /* 0x000000989044723c */ /* 0x088fee0000041844 */
[----:B------:R-:W-:Y:S01]  /*8dd0*/  MUFU.EX2 R172, R62 ;  /* 0x0000003e00ac7308 */ /* 0x000fe20000000800 */
[----:B-1----:R-:W-:Y:S01]  /*8de0*/  LOP3.LUT R48, R149, UR17, R162, 0x96, !PT ;  /* 0x0000001195307c12 */ /* 0x002fe2000f8e96a2 */
[C---:B------:R-:W-:Y:S04]  /*8df0*/  HMMA.16816.F32.BF16 R72, R140.reuse, R152, R72 ;  /* 0x000000988c48723c */ /* 0x040fe80000041848 */
[----:B------:R-:W-:Y:S02]  /*8e00*/  LOP3.LUT R139, R139, UR19, R224, 0x96, !PT ;  /* 0x000000138b8b7c12 */ /* 0x000fe4000f8e96e0 */
[-C--:B------:R-:W-:Y:S02]  /*8e10*/  HMMA.16816.F32.BF16 R76, R140, R154.reuse, R76 ;  /* 0x0000009a8c4c723c */ /* 0x080fe4000004184c */
[----:B------:R1:W-:Y:S03]  /*8e20*/  MUFU.EX2 R197, R37 ;  /* 0x0000002500c57308 */ /* 0x0003e60000000800 */
[----:B------:R-:W-:Y:S01]  /*8e30*/  LOP3.LUT R161, R161, UR17, R138, 0x96, !PT ;  /* 0x00000011a1a17c12 */ /* 0x000fe2000f8e968a */
[C---:B------:R-:W-:Y:S06]  /*8e40*/  HMMA.16816.F32.BF16 R80, R144.reuse, R154, R80 ;  /* 0x0000009a9050723c */ /* 0x040fec0000041850 */
[----:B------:R-:W-:Y:S01]  /*8e50*/  MUFU.EX2 R193, R45 ;  /* 0x0000002d00c17308 */ /* 0x000fe20000000800 */
[----:B------:R-:W-:Y:S04]  /*8e60*/  LOP3.LUT R137, R163, UR19, R222, 0x96, !PT ;  /* 0x00000013a3897c12 */ /* 0x000fe8000f8e96de */
[----:B------:R-:W-:Y:S04]  /*8e70*/  IMAD.WIDE.U32 R138, R139, -0x326172a9, RZ ;  /* 0xcd9e8d578b8a7825 */ /* 0x000fe800078e00ff */
[----:B------:R-:W-:Y:S01]  /*8e80*/  FFMA.FTZ R56, R56, UR4, -R192 ;  /* 0x0000000438387c23 */ /* 0x000fe200080108c0 */
[-C--:B-----5:R-:W-:Y:S01]  /*8e90*/  HMMA.16816.F32.BF16 R84, R144, R156.reuse, R84 ;  /* 0x0000009c9054723c */ /* 0x0a0fe20000041854 */
[----:B------:R-:W-:Y:S02]  /*8ea0*/  MUFU.EX2 R184, R43 ;  /* 0x0000002b00b87308 */ /* 0x000fe40000000800 */
[----:B------:R-:W-:Y:S01]  /*8eb0*/  IMAD.WIDE.U32 R168, R161, -0x326172a9, RZ ;  /* 0xcd9e8d57a1a87825 */ /* 0x000fe200078e00ff */
[----:B------:R-:W-:Y:S02]  /*8ec0*/  LOP3.LUT R139, R139, UR18, R194, 0x96, !PT ;  /* 0x000000128b8b7c12 */ /* 0x000fe4000f8e96c2 */
[C---:B------:R-:W-:Y:S05]  /*8ed0*/  HMMA.16816.F32.BF16 R88, R140.reuse, R156, R88 ;  /* 0x0000009c8c58723c */ /* 0x040fea0000041858 */
[----:B------:R-:W-:Y:S01]  /*8ee0*/  MUFU.EX2 R194, R44 ;  /* 0x0000002c00c27308 */ /* 0x000fe20000000800 */
[----:B------:R-:W-:Y:S01]  /*8ef0*/  IMAD.WIDE.U32 R162, R137, -0x326172a9, RZ ;  /* 0xcd9e8d5789a27825 */ /* 0x000fe200078e00ff */
[-C--:B------:R-:W-:Y:S04]  /*8f00*/  HMMA.16816.F32.BF16 R92, R140, R158.reuse, R92 ;  /* 0x0000009e8c5c723c */ /* 0x080fe8000004185c */
[----:B------:R-:W-:Y:S02]  /*8f10*/  IMAD.WIDE.U32 R166, R48, -0x326172a9, RZ ;  /* 0xcd9e8d5730a67825 */ /* 0x000fe400078e00ff */
[C---:B------:R-:W-:Y:S02]  /*8f20*/  HMMA.16816.F32.BF16 R96, R144.reuse, R158, R96 ;  /* 0x0000009e9060723c */ /* 0x040fe40000041860 */
[----:B------:R-:W-:Y:S03]  /*8f30*/  MUFU.EX2 R185, R40 ;  /* 0x0000002800b97308 */ /* 0x000fe60000000800 */
[----:B------:R-:W-:Y:S01]  /*8f40*/  LOP3.LUT R48, R169, UR16, R138, 0x96, !PT ;  /* 0x00000010a9307c12 */ /* 0x000fe2000f8e968a */
[----:B------:R-:W-:Y:S01]  /*8f50*/  IMAD.WIDE.U32 R138, R139, -0x2daee0ad, RZ ;  /* 0xd2511f538b8a7825 */ /* 0x000fe200078e00ff */
[----:B----4-:R-:W-:Y:S05]  /*8f60*/  LOP3.LUT R49, R167, UR16, R162, 0x96, !PT ;  /* 0x00000010a7317c12 */ /* 0x010fea000f8e96a2 */
[----:B------:R-:W-:Y:S01]  /*8f70*/  MUFU.EX2 R167, R41 ;  /* 0x0000002900a77308 */ /* 0x000fe20000000800 */
[----:B------:R-:W-:Y:S01]  /*8f80*/  LOP3.LUT R150, R163, UR18, R196, 0x96, !PT ;  /* 0x00000012a3967c12 */ /* 0x000fe2000f8e96c4 */
[----:B------:R-:W-:Y:S01]  /*8f90*/  IMAD.WIDE.U32 R162, R48, -0x2daee0ad, RZ ;  /* 0xd2511f5330a27825 */ /* 0x000fe200078e00ff */
[----:B------:R-:W-:Y:S03]  /*8fa0*/  LOP3.LUT R160, R139, UR15, R160, 0x96, !PT ;  /* 0x0000000f8ba07c12 */ /* 0x000fe6000f8e96a0 */
[----:B------:R-:W-:Y:S01]  /*8fb0*/  FFMA.FTZ R57, R57, UR4, -R192 ;  /* 0x0000000439397c23 */ /* 0x000fe200080108c0 */
[----:B------:R-:W-:Y:S03]  /*8fc0*/  IMAD.WIDE.U32 R164, R49, -0x2daee0ad, RZ ;  /* 0xd2511f5331a47825 */ /* 0x000fe600078e00ff */
[----:B------:R3:W4:Y:S01]  /*8fd0*/  MUFU.EX2 R196, R38 ;  /* 0x0000002600c47308 */ /* 0x0007220000000800 */
[----:B------:R-:W5:Y:S01]  /*8fe0*/  LDSM.16.MT88.4 R48, [R214+0xa400] ;  /* 0x00a40000d630783b */ /* 0x000f620000004200 */
[----:B------:R-:W-:Y:S01]  /*8ff0*/  LOP3.LUT R138, R163, UR5, R138, 0x96, !PT ;  /* 0x00000005a38a7c12 */ /* 0x000fe2000f8e968a */
[----:B------:R-:W-:Y:S04]  /*9000*/  IMAD.WIDE.U32 R150, R150, -0x2daee0ad, RZ ;  /* 0xd2511f5396967825 */ /* 0x000fe800078e00ff */
[----:B------:R-:W-:Y:S01]  /*9010*/  FFMA.FTZ R192, R61, UR4, -R192 ;  /* 0x000000043dc07c23 */ /* 0x000fe200080108c0 */
[----:B------:R-:W-:Y:S01]  /*9020*/  FFMA.FTZ R58, R58, UR4, -R191 ;  /* 0x000000043a3a7c23 */ /* 0x000fe200080108bf */
[----:B------:R-:W-:Y:S01]  /*9030*/  IMAD.WIDE.U32 R138, R138, -0x326172a9, RZ ;  /* 0xcd9e8d578a8a7825 */ /* 0x000fe200078e00ff */
[----:B--2---:R-:W-:Y:S01]  /*9040*/  LOP3.LUT R36, R165, UR5, R150, 0x96, !PT ;  /* 0x00000005a5247c12 */ /* 0x004fe2000f8e9696 */
[----:B------:R-:W-:Y:S01]  /*9050*/  MUFU.EX2 R176, R57 ;  /* 0x0000003900b07308 */ /* 0x000fe20000000800 */
[----:B------:R-:W-:Y:S01]  /*9060*/  LOP3.LUT R149, R151, UR15, R148, 0x96, !PT ;  /* 0x0000000f97957c12 */ /* 0x000fe2000f8e9694 */
[----:B------:R-:W-:Y:S01]  /*9070*/  IMAD.WIDE.U32 R160, R160, -0x326172a9, RZ ;  /* 0xcd9e8d57a0a07825 */ /* 0x000fe200078e00ff */
[C---:B------:R-:W-:Y:S02]  /*9080*/  LOP3.LUT R137, R138.reuse, 0xffff, RZ, 0xc0, !PT ;  /* 0x0000ffff8a897812 */ /* 0x040fe400078ec0ff */
[----:B------:R-:W-:Y:S01]  /*9090*/  LOP3.LUT R152, R138, 0xff, RZ, 0xc0, !PT ;  /* 0x000000ff8a987812 */ /* 0x000fe200078ec0ff */
[----:B-1----:R-:W-:Y:S01]  /*90a0*/  IMAD.WIDE.U32 R36, R36, -0x326172a9, RZ ;  /* 0xcd9e8d5724247825 */ /* 0x002fe200078e00ff */
[--C-:B------:R-:W-:Y:S03]  /*90b0*/  SHF.R.U32.HI R153, RZ, 0x18, R138.reuse ;  /* 0x00000018ff997819 */ /* 0x100fe6000001168a */
[----:B------:R-:W-:Y:S01]  /*90c0*/  MUFU.EX2 R165, R42 ;  /* 0x0000002a00a57308 */ /* 0x000fe20000000800 */
[----:B------:R-:W-:Y:S01]  /*90d0*/  SHF.R.U32.HI R148, RZ, 0x10, R138 ;  /* 0x00000010ff947819 */ /* 0x000fe2000001168a */
[----:B------:R-:W-:Y:S01]  /*90e0*/  IMAD.WIDE.U32 R156, R149, -0x326172a9, RZ ;  /* 0xcd9e8d57959c7825 */ /* 0x000fe200078e00ff */
[----:B------:R-:W-:Y:S02]  /*90f0*/  LOP3.LUT R138, R139, UR24, R160, 0x96, !PT ;  /* 0x000000188b8a7c12 */ /* 0x000fe4000f8e96a0 */
[----:B------:R-:W-:Y:S01]  /*9100*/  LOP3.LUT R139, R36, 0xffff, RZ, 0xc0, !PT ;  /* 0x0000ffff248b7812 */ /* 0x000fe200078ec0ff */
[----:B------:R-:W-:Y:S01]  /*9110*/  FFMA.FTZ R52, R52, UR4, -R189 ;  /* 0x0000000434347c23 */ /* 0x000fe200080108bd */
[----:B---3--:R-:W-:Y:S01]  /*9120*/  SHF.R.U32.HI R38, RZ, 0x8, R137 ;  /* 0x00000008ff267819 */ /* 0x008fe20000011689 */
[----:B------:R-:W-:Y:S01]  /*9130*/  FFMA.FTZ R189, R53, UR4, -R189 ;  /* 0x0000000435bd7c23 */ /* 0x000fe200080108bd */
[----:B------:R-:W-:Y:S01]  /*9140*/  LOP3.LUT R151, R36, 0xff, RZ, 0xc0, !PT ;  /* 0x000000ff24977812 */ /* 0x000fe200078ec0ff */
[----:B------:R-:W-:Y:S01]  /*9150*/  MUFU.EX2 R175, R58 ;  /* 0x0000003a00af7308 */ /* 0x000fe20000000800 */
[----:B------:R-:W-:Y:S01]  /*9160*/  SHF.R.U32.HI R139, RZ, 0x8, R139 ;  /* 0x00000008ff8b7819 */ /* 0x000fe2000001168b */
[----:B------:R-:W-:Y:S01]  /*9170*/  FFMA.FTZ R133, R133, R233, R252 ;  /* 0x000000e985857223 */ /* 0x000fe200000100fc */
[--C-:B------:R-:W-:Y:S01]  /*9180*/  SHF.R.U32.HI R149, RZ, 0x10, R36.reuse ;  /* 0x00000010ff957819 */ /* 0x100fe20000011624 */
[----:B------:R-:W-:Y:S01]  /*9190*/  FFMA.FTZ R132, R132, R234, R249 ;  /* 0x000000ea84847223 */ /* 0x000fe200000100f9 */
[----:B------:R-:W-:Y:S01]  /*91a0*/  SHF.R.U32.HI R150, RZ, 0x18, R36 ;  /* 0x00000018ff967819 */ /* 0x000fe20000011624 */
[----:B------:R-:W-:Y:S01]  /*91b0*/  FFMA.FTZ R3, R3, R235, R240 ;  /* 0x000000eb03037223 */ /* 0x000fe200000100f0 */
[----:B------:R-:W-:Y:S03]  /*91c0*/  LOP3.LUT R137, R37, UR24, R156, 0x96, !PT ;  /* 0x0000001825897c12 */ /* 0x000fe6000f8e969c */
[----:B------:R-:W-:Y:S01]  /*91d0*/  MUFU.EX2 R179, R52 ;  /* 0x0000003400b37308 */ /* 0x000fe20000000800 */
[----:B------:R-:W-:Y:S01]  /*91e0*/  PRMT R152, R152, 0x5410, R38 ;  /* 0x0000541098987816 */ /* 0x000fe20000000026 */
[----:B------:R-:W-:Y:S01]  /*91f0*/  FFMA.FTZ R0, R0, R236, R237 ;  /* 0x000000ec00007223 */ /* 0x000fe200000100ed */
[----:B------:R-:W1:Y:S01]  /*9200*/  LDSM.16.MT88.4 R36, [R212+0xb400] ;  /* 0x00b40000d424783b */ /* 0x000e620000004200 */
[----:B------:R-:W-:Y:S01]  /*9210*/  PRMT R155, R151, 0x5410, R139 ;  /* 0x00005410979b7816 */ /* 0x000fe2000000008b */
[----:B------:R-:W-:Y:S01]  /*9220*/  FFMA.FTZ R139, R46, UR4, -R191 ;  /* 0x000000042e8b7c23 */ /* 0x000fe200080108bf */
[-C--:B-----5:R-:W-:Y:S04]  /*9230*/  HMMA.16816.F32.BF16 R32, R144, R48.reuse, R32 ;  /* 0x000000309020723c */ /* 0x0a0fe80000041820 */
[----:B------:R-:W-:Y:S01]  /*9240*/  MUFU.EX2 R189, R189 ;  /* 0x000000bd00bd7308 */ /* 0x000fe20000000800 */
[----:B------:R-:W-:Y:S01]  /*9250*/  LOP3.LUT R148, R148, 0xff, RZ, 0xc0, !PT ;  /* 0x000000ff94947812 */ /* 0x000fe200078ec0ff */
[----:B------:R-:W-:Y:S01]  /*9260*/  FADD.FTZ R3, R239, R3 ;  /* 0x00000003ef037221 */ /* 0x000fe20000010000 */
[----:B------:R-:W-:Y:S01]  /*9270*/  LOP3.LUT R44, R149, 0xff, RZ, 0xc0, !PT ;  /* 0x000000ff952c7812 */ /* 0x000fe200078ec0ff */
[C---:B------:R-:W-:Y:S06]  /*9280*/  HMMA.16816.F32.BF16 R20, R140.reuse, R48, R20 ;  /* 0x000000308c14723c */ /* 0x040fec0000041814 */
[----:B------:R2:W-:Y:S01]  /*9290*/  MUFU.EX2 R187, R139 ;  /* 0x0000008b00bb7308 */ /* 0x0005e20000000800 */
[----:B------:R-:W-:Y:S01]  /*92a0*/  PRMT R149, R148, 0x5410, R153 ;  /* 0x0000541094957816 */ /* 0x000fe20000000099 */
[-C--:B------:R-:W-:Y:S03]  /*92b0*/  HMMA.16816.F32.BF16 R100, R140, R50.reuse, R100 ;  /* 0x000000328c64723c */ /* 0x080fe60000041864 */
[----:B------:R-:W-:Y:S03]  /*92c0*/  PRMT R153, R44, 0x5410, R150 ;  /* 0x000054102c997816 */ /* 0x000fe60000000096 */
[C---:B------:R-:W-:Y:S02]  /*92d0*/  HMMA.16816.F32.BF16 R104, R144.reuse, R50, R104 ;  /* 0x000000329068723c */ /* 0x040fe40000041868 */
[----:B------:R-:W-:Y:S03]  /*92e0*/  MUFU.EX2 R192, R192 ;  /* 0x000000c000c07308 */ /* 0x000fe60000000800 */
[----:B------:R-:W-:Y:S01]  /*92f0*/  LOP3.LUT R45, R138, 0xffff, RZ, 0xc0, !PT ;  /* 0x0000ffff8a2d7812 */ /* 0x000fe200078ec0ff */
[--C-:B------:R-:W-:Y:S01]  /*9300*/  FFMA.FTZ R148, R47, UR4, -R191.reuse ;  /* 0x000000042f947c23 */ /* 0x100fe200080108bf */
[----:B------:R-:W-:Y:S01]  /*9310*/  LOP3.LUT R44, R137, 0xffff, RZ, 0xc0, !PT ;  /* 0x0000ffff892c7812 */ /* 0x000fe200078ec0ff */
[----:B------:R-:W-:Y:S04]  /*9320*/  FFMA.FTZ R191, R63, UR4, -R191 ;  /* 0x000000043fbf7c23 */ /* 0x000fe800080108bf */
[----:B------:R3:W5:Y:S01]  /*9330*/  MUFU.EX2 R186, R148 ;  /* 0x0000009400ba7308 */ /* 0x0007620000000800 */
[----:B------:R-:W-:Y:S01]  /*9340*/  SHF.R.U32.HI R47, RZ, 0x8, R45 ;  /* 0x00000008ff2f7819 */ /* 0x000fe2000001162d */
[----:B------:R-:W-:Y:S01]  /*9350*/  LDSM.16.MT88.4 R60, [R214+0xac00] ;  /* 0x00ac0000d63c783b */ /* 0x000fe20000004200 */
[----:B------:R-:W-:Y:S01]  /*9360*/  LOP3.LUT R45, R137, 0xff, RZ, 0xc0, !PT ;  /* 0x000000ff892d7812 */ /* 0x000fe200078ec0ff */
[----:B------:R-:W-:Y:S01]  /*9370*/  FADD.FTZ R0, R238, R0 ;  /* 0x00000000ee007221 */ /* 0x000fe20000010000 */
[----:B------:R-:W-:Y:S01]  /*9380*/  SHF.R.U32.HI R44, RZ, 0x8, R44 ;  /* 0x00000008ff2c7819 */ /* 0x000fe2000001162c */
[----:B------:R-:W-:Y:S01]  /*9390*/  FADD.FTZ R3, R248, R3 ;  /* 0x00000003f8037221 */ /* 0x000fe20000010000 */
[----:B------:R-:W-:Y:S03]  /*93a0*/  SHF.R.U32.HI R46, RZ, 0x10, R138 ;  /* 0x00000010ff2e7819 */ /* 0x000fe6000001168a */
[----:B------:R-:W-:Y:S01]  /*93b0*/  MUFU.EX2 R191, R191 ;  /* 0x000000bf00bf7308 */ /* 0x000fe20000000800 */
[-C--:B-1----:R-:W-:Y:S03]  /*93c0*/  HMMA.16816.F32.BF16 R108, R144, R36.reuse, R108 ;  /* 0x00000024906c723c */ /* 0x082fe6000004186c */
[----:B------:R-:W-:Y:S01]  /*93d0*/  PRMT R154, R45, 0x5410, R44 ;  /* 0x000054102d9a7816 */ /* 0x000fe2000000002c */
[----:B------:R-:W-:Y:S01]  /*93e0*/  FADD.FTZ R0, R246, R0 ;  /* 0x00000000f6007221 */ /* 0x000fe20000010000 */
[----:B------:R-:W-:Y:S01]  /*93f0*/  LOP3.LUT R48, R138, 0xff, RZ, 0xc0, !PT ;  /* 0x000000ff8a307812 */ /* 0x000fe200078ec0ff */
[C---:B------:R-:W-:Y:S05]  /*9400*/  HMMA.16816.F32.BF16 R112, R140.reuse, R36, R112 ;  /* 0x000000248c70723c */ /* 0x040fea0000041870 */
[----:B------:R-:W-:Y:S01]  /*9410*/  LOP3.LUT R46, R46, 0xff, RZ, 0xc0, !PT ;  /* 0x000000ff2e2e7812 */ /* 0x000fe200078ec0ff */
[-C--:B------:R-:W-:Y:S05]  /*9420*/  HMMA.16816.F32.BF16 R116, R140, R38.reuse, R116 ;  /* 0x000000268c74723c */ /* 0x080fea0000041874 */
[----:B------:R-:W-:Y:S01]  /*9430*/  SHF.R.U32.HI R44, RZ, 0x10, R137 ;  /* 0x00000010ff2c7819 */ /* 0x000fe20000011689 */
[C---:B------:R-:W-:Y:S05]  /*9440*/  HMMA.16816.F32.BF16 R120, R144.reuse, R38, R120 ;  /* 0x000000269078723c */ /* 0x040fea0000041878 */
[----:B------:R-:W-:Y:S01]  /*9450*/  SHF.R.U32.HI R138, RZ, 0x18, R138 ;  /* 0x00000018ff8a7819 */ /* 0x000fe2000001168a */
[----:B------:R-:W-:Y:S01]  /*9460*/  FADD.FTZ R3, R247, R3 ;  /* 0x00000003f7037221 */ /* 0x000fe20000010000 */
[----:B--2---:R-:W-:Y:S01]  /*9470*/  PRMT R139, R48, 0x5410, R47 ;  /* 0x00005410308b7816 */ /* 0x004fe2000000002f */
[----:B------:R-:W-:Y:S03]  /*9480*/  FADD.FTZ R0, R241, R0 ;  /* 0x00000000f1007221 */ /* 0x000fe60000010000 */
[----:B------:R-:W-:Y:S01]  /*9490*/  PRMT R138, R46, 0x5410, R138 ;  /* 0x000054102e8a7816 */ /* 0x000fe2000000008a */
[----:B------:R-:W-:Y:S01]  /*94a0*/  FADD.FTZ R3, R210, R3 ;  /* 0x00000003d2037221 */ /* 0x000fe20000010000 */
[----:B------:R-:W-:Y:S01]  /*94b0*/  LOP3.LUT R49, R44, 0xff, RZ, 0xc0, !PT ;  /* 0x000000ff2c317812 */ /* 0x000fe200078ec0ff */
[----:B------:R-:W-:Y:S01]  /*94c0*/  FADD.FTZ R0, R208, R0 ;  /* 0x00000000d0007221 */ /* 0x000fe20000010000 */
[----:B------:R-:W1:Y:S01]  /*94d0*/  LDSM.16.MT88.4 R44, [R214+0xb400] ;  /* 0x00b40000d62c783b */ /* 0x000e620000004200 */
[--C-:B------:R-:W-:Y:S02]  /*94e0*/  HSET2.LE.AND R48, R149, R188.reuse, PT ;  /* 0x000000bc95307233 */ /* 0x100fe40003803000 */
[----:B------:R-:W-:Y:S02]  /*94f0*/  SHF.R.U32.HI R137, RZ, 0x18, R137 ;  /* 0x00000018ff897819 */ /* 0x000fe40000011689 */
[----:B------:R-:W-:Y:S02]  /*9500*/  F2FP.BF16.F32.PACK_AB R51, R199, R200 ;  /* 0x000000c8c733723e */ /* 0x000fe400000010ff */
[----:B------:R-:W-:Y:S01]  /*9510*/  PRMT R137, R49, 0x5410, R137 ;  /* 0x0000541031897816 */ /* 0x000fe20000000089 */
[----:B---3--:R-:W2:Y:S01]  /*9520*/  LDSM.16.MT88.4 R148, [R212+0x9800] ;  /* 0x00980000d494783b */ /* 0x008ea20000004200 */
[----:B------:R-:W-:Y:S02]  /*9530*/  LOP3.LUT R51, R48, R51, RZ, 0xc0, !PT ;  /* 0x0000003330337212 */ /* 0x000fe400078ec0ff */
[--C-:B------:R-:W-:Y:S02]  /*9540*/  HSET2.LE.AND R49, R138, R188.reuse, PT ;  /* 0x000000bc8a317233 */ /* 0x100fe40003803000 */
[----:B----4-:R-:W-:Y:S02]  /*9550*/  F2FP.BF16.F32.PACK_AB R37, R195, R196 ;  /* 0x000000c4c325723e */ /* 0x010fe400000010ff */
[--C-:B------:R-:W-:Y:S02]  /*9560*/  HSET2.LE.AND R48, R139, R188.reuse, PT ;  /* 0x000000bc8b307233 */ /* 0x100fe40003803000 */
[----:B------:R-:W-:Y:S02]  /*9570*/  F2FP.BF16.F32.PACK_AB R36, R197, R198 ;  /* 0x000000c6c524723e */ /* 0x000fe400000010ff */
[----:B------:R-:W-:Y:S02]  /*9580*/  LOP3.LUT R49, R49, R37, RZ, 0xc0, !PT ;  /* 0x0000002531317212 */ /* 0x000fe400078ec0ff */
[--C-:B------:R-:W-:Y:S02]  /*9590*/  HSET2.LE.AND R37, R153, R188.reuse, PT ;  /* 0x000000bc99257233 */ /* 0x100fe40003803000 */
[----:B------:R-:W-:Y:S02]  /*95a0*/  LOP3.LUT R48, R48, R36, RZ, 0xc0, !PT ;  /* 0x0000002430307212 */ /* 0x000fe400078ec0ff */
[----:B------:R-:W-:Y:S02]  /*95b0*/  F2FP.BF16.F32.PACK_AB R36, R193, R194 ;  /* 0x000000c2c124723e */ /* 0x000fe400000010ff */
[--C-:B------:R-:W-:Y:S02]  /*95c0*/  HSET2.LE.AND R42, R155, R188.reuse, PT ;  /* 0x000000bc9b2a7233 */ /* 0x100fe40003803000 */
[----:B-----5:R-:W-:Y:S02]  /*95d0*/  F2FP.BF16.F32.PACK_AB R43, R186, R187 ;  /* 0x000000bbba2b723e */ /* 0x020fe400000010ff */
[----:B------:R-:W-:Y:S02]  /*95e0*/  F2FP.BF16.F32.PACK_AB R41, R167, R185 ;  /* 0x000000b9a729723e */ /* 0x000fe400000010ff */
[----:B------:R-:W-:Y:S02]  /*95f0*/  LOP3.LUT R42, R42, R36, RZ, 0xc0, !PT ;  /* 0x000000242a2a7212 */ /* 0x000fe400078ec0ff */
[----:B------:R-:W-:Y:S02]  /*9600*/  LOP3.LUT R43, R37, R43, RZ, 0xc0, !PT ;  /* 0x0000002b252b7212 */ /* 0x000fe400078ec0ff */
[----:B------:R-:W3:Y:S01]  /*9610*/  LDSM.16.MT88.4 R36, [R214+0x9800] ;  /* 0x00980000d624783b */ /* 0x000ee20000004200 */
[--C-:B------:R-:W-:Y:S01]  /*9620*/  HSET2.LE.AND R40, R152, R188.reuse, PT ;  /* 0x000000bc98287233 */ /* 0x100fe20003803000 */
[-C--:B-1----:R-:W-:Y:S03]  /*9630*/  HMMA.16816.F32.BF16 R24, R144, R44.reuse, R24 ;  /* 0x0000002c9018723c */ /* 0x082fe60000041818 */
[----:B------:R-:W-:Y:S03]  /*9640*/  F2FP.BF16.F32.PACK_AB R50, R201, R202 ;  /* 0x000000cac932723e */ /* 0x000fe600000010ff */
[C---:B------:R-:W-:Y:S05]  /*9650*/  HMMA.16816.F32.BF16 R124, R140.reuse, R44, R124 ;  /* 0x0000002c8c7c723c */ /* 0x040fea000004187c */
[----:B------:R-:W-:Y:S01]  /*9660*/  LOP3.LUT R50, R40, R50, RZ, 0xc0, !PT ;  /* 0x0000003228327212 */ /* 0x000fe200078ec0ff */
[-C--:B------:R-:W-:Y:S05]  /*9670*/  HMMA.16816.F32.BF16 R128, R140, R46.reuse, R128 ;  /* 0x0000002e8c80723c */ /* 0x080fea0000041880 */
[--C-:B------:R-:W-:Y:S01]  /*9680*/  HSET2.LE.AND R40, R154, R188.reuse, PT ;  /* 0x000000bc9a287233 */ /* 0x100fe20003803000 */
[----:B------:R-:W-:Y:S05]  /*9690*/  HMMA.16816.F32.BF16 R28, R144, R46, R28 ;  /* 0x0000002e901c723c */ /* 0x000fea000004181c */
[--C-:B------:R-:W-:Y:S01]  /*96a0*/  HSET2.LE.AND R44, R137, R188.reuse, PT ;  /* 0x000000bc892c7233 */ /* 0x100fe20003803000 */
[-C--:B--2---:R-:W-:Y:S05]  /*96b0*/  HMMA.16816.F32.BF16 R4, R48, R148.reuse, R4 ;  /* 0x000000943004723c */ /* 0x084fea0000041804 */
[----:B------:R-:W-:Y:S02]  /*96c0*/  F2FP.BF16.F32.PACK_AB R45, R184, R165 ;  /* 0x000000a5b82d723e */ /* 0x000fe400000010ff */
[----:B------:R-:W-:Y:S04]  /*96d0*/  LOP3.LUT R40, R40, R41, RZ, 0xc0, !PT ;  /* 0x0000002928287212 */ /* 0x000fe800078ec0ff */
[----:B------:R-:W-:Y:S02]  /*96e0*/  LOP3.LUT R41, R44, R45, RZ, 0xc0, !PT ;  /* 0x0000002d2c297212 */ /* 0x000fe400078ec0ff */
[----:B------:R-:W1:Y:S05]  /*96f0*/  LDSM.16.MT88.4 R44, [R212+0xa800] ;  /* 0x00a80000d42c783b */ /* 0x000e6a0000004200 */
[C---:B------:R-:W-:Y:S06]  /*9700*/  HMMA.16816.F32.BF16 R8, R40.reuse, R148, R8 ;  /* 0x000000942808723c */ /* 0x040fec0000041808 */
[-C--:B------:R-:W-:Y:S06]  /*9710*/  HMMA.16816.F32.BF16 R12, R40, R150.reuse, R12 ;  /* 0x00000096280c723c */ /* 0x080fec000004180c */
[C---:B------:R-:W-:Y:S01]  /*9720*/  HMMA.16816.F32.BF16 R16, R48.reuse, R150, R16 ;  /* 0x000000963010723c */ /* 0x040fe20000041810 */
[----:B------:R-:W-:Y:S05]  /*9730*/  LDSM.16.MT88.4 R148, [R212+0x9c00] ;  /* 0x009c0000d494783b */ /* 0x000fea0000004200 */
[-C--:B---3--:R-:W-:Y:S06]  /*9740*/  HMMA.16816.F32.BF16 R68, R48, R36.reuse, R68 ;  /* 0x000000243044723c */ /* 0x088fec0000041844 */
[C---:B------:R-:W-:Y:S06]  /*9750*/  HMMA.16816.F32.BF16 R72, R40.reuse, R36, R72 ;  /* 0x000000242848723c */ /* 0x040fec0000041848 */
[-C--:B------:R-:W-:Y:S05]  /*9760*/  HMMA.16816.F32.BF16 R76, R40, R38.reuse, R76 ;  /* 0x00000026284c723c */ /* 0x080fea000004184c */
[--C-:B------:R-:W-:Y:S01]  /*9770*/  FFMA.FTZ R36, R67, UR4, -R190.reuse ;  /* 0x0000000443247c23 */ /* 0x100fe200080108be */
[C---:B------:R-:W-:Y:S01]  /*9780*/  HMMA.16816.F32.BF16 R80, R48.reuse, R38, R80 ;  /* 0x000000263050723c */ /* 0x040fe20000041850 */
[----:B------:R-:W2:Y:S02]  /*9790*/  LDSM.16.MT88.4 R64, [R214+0xa800] ;  /* 0x00a80000d640783b */ /* 0x000ea40000004200 */
[----:B------:R3:W4:Y:S02]  /*97a0*/  MUFU.EX2 R180, R36 ;  /* 0x0000002400b47308 */ /* 0x0007240000000800 */
[----:B------:R-:W-:Y:S01]  /*97b0*/  FFMA.FTZ R190, R55, UR4, -R190 ;  /* 0x0000000437be7c23 */ /* 0x000fe200080108be */
[-C--:B-1----:R-:W-:Y:S05]  /*97c0*/  HMMA.16816.F32.BF16 R84, R48, R44.reuse, R84 ;  /* 0x0000002c3054723c */ /* 0x082fea0000041854 */
[----:B------:R-:W-:Y:S01]  /*97d0*/  LOP3.LUT R38, R157, UR14, R166, 0x96, !PT ;  /* 0x0000000e9d267c12 */ /* 0x000fe2000f8e96a6 */
[C---:B------:R-:W-:Y:S01]  /*97e0*/  HMMA.16816.F32.BF16 R88, R40.reuse, R44, R88 ;  /* 0x0000002c2858723c */ /* 0x040fe20000041858 */
[----:B------:R-:W-:Y:S04]  /*97f0*/  MUFU.EX2 R190, R190 ;  /* 0x000000be00be7308 */ /* 0x000fe80000000800 */
[----:B------:R-:W-:Y:S01]  /*9800*/  IMAD.MOV.U32 R166, RZ, RZ, R178 ;  /* 0x000000ffffa67224 */ /* 0x000fe200078e00b2 */
[-C--:B------:R-:W-:Y:S05]  /*9810*/  HMMA.16816.F32.BF16 R92, R40, R46.reuse, R92 ;  /* 0x0000002e285c723c */ /* 0x080fea000004185c */
[----:B------:R1:W5:Y:S01]  /*9820*/  MUFU.EX2 R178, R54 ;  /* 0x0000003600b27308 */ /* 0x0003620000000800 */
[----:B---3--:R-:W-:Y:S01]  /*9830*/  LOP3.LUT R36, R161, UR14, R168, 0x96, !PT ;  /* 0x0000000ea1247c12 */ /* 0x008fe2000f8e96a8 */
[C---:B------:R-:W-:Y:S04]  /*9840*/  HMMA.16816.F32.BF16 R96, R48.reuse, R46, R96 ;  /* 0x0000002e3060723c */ /* 0x040fe80000041860 */
[----:B------:R-:W-:Y:S01]  /*9850*/  IMAD.WIDE.U32 R36, R36, -0x2daee0ad, RZ ;  /* 0xd2511f5324247825 */ /* 0x000fe200078e00ff */
[----:B------:R-:W-:Y:S06]  /*9860*/  F2FP.BF16.F32.PACK_AB R168, R189, R179 ;  /* 0x000000b3bda8723e */ /* 0x000fec00000010ff */
[----:B------:R-:W-:Y:S01]  /*9870*/  LOP3.LUT R53, R37, UR25, R162, 0x96, !PT ;  /* 0x0000001925357c12 */ /* 0x000fe2000f8e96a2 */
[----:B------:R-:W-:Y:S01]  /*9880*/  IMAD.WIDE.U32 R44, R38, -0x2daee0ad, RZ ;  /* 0xd2511f53262c7825 */ /* 0x000fe200078e00ff */
[C---:B------:R-:W-:Y:S02]  /*9890*/  LOP3.LUT R55, R36.reuse, 0xffff, RZ, 0xc0, !PT ;  /* 0x0000ffff24377812 */ /* 0x040fe400078ec0ff */
[--C-:B-1----:R-:W-:Y:S01]  /*98a0*/  SHF.R.U32.HI R54, RZ, 0x10, R36.reuse ;  /* 0x00000010ff367819 */ /* 0x102fe20000011624 */
[-C--:B--2---:R-:W-:Y:S03]  /*98b0*/  HMMA.16816.F32.BF16 R32, R48, R64.reuse, R32 ;  /* 0x000000403020723c */ /* 0x084fe60000041820 */
[----:B------:R-:W-:Y:S02]  /*98c0*/  LOP3.LUT R138, R36, 0xff, RZ, 0xc0, !PT ;  /* 0x000000ff248a7812 */ /* 0x000fe400078ec0ff */
[----:B------:R-:W-:Y:S01]  /*98d0*/  SHF.R.U32.HI R137, RZ, 0x18, R36 ;  /* 0x00000018ff897819 */ /* 0x000fe20000011624 */
[C---:B------:R-:W-:Y:S01]  /*98e0*/  HMMA.16816.F32.BF16 R20, R40.reuse, R64, R20 ;  /* 0x000000402814723c */ /* 0x040fe20000041814 */
[----:B------:R-:W1:Y:S04]  /*98f0*/  LDSM.16.MT88.4 R36, [R212+0xb800] ;  /* 0x00b80000d424783b */ /* 0x000e680000004200 */
[----:B------:R-:W-:Y:S01]  /*9900*/  LOP3.LUT R52, R45, UR25, R164, 0x96, !PT ;  /* 0x000000192d347c12 */ /* 0x000fe2000f8e96a4 */
[-C--:B------:R-:W-:Y:S05]  /*9910*/  HMMA.16816.F32.BF16 R100, R40, R66.reuse, R100 ;  /* 0x000000422864723c */ /* 0x080fea0000041864 */
[----:B------:R-:W-:Y:S01]  /*9920*/  LOP3.LUT R47, R44, 0xffff, RZ, 0xc0, !PT ;  /* 0x0000ffff2c2f7812 */ /* 0x000fe200078ec0ff */
[C---:B------:R-:W-:Y:S05]  /*9930*/  HMMA.16816.F32.BF16 R104, R48.reuse, R66, R104 ;  /* 0x000000423068723c */ /* 0x040fea0000041868 */
[----:B------:R-:W-:Y:S01]  /*9940*/  SHF.R.U32.HI R45, RZ, 0x8, R55 ;  /* 0x00000008ff2d7819 */ /* 0x000fe20000011637 */
[----:B------:R-:W-:Y:S01]  /*9950*/  IMAD.MOV.U32 R164, RZ, RZ, R171 ;  /* 0x000000ffffa47224 */ /* 0x000fe200078e00ab */
[----:B------:R-:W-:Y:S01]  /*9960*/  LOP3.LUT R46, R54, 0xff, RZ, 0xc0, !PT ;  /* 0x000000ff362e7812 */ /* 0x000fe200078ec0ff */
[----:B------:R-:W-:Y:S02]  /*9970*/  IMAD.MOV.U32 R171, RZ, RZ, R177 ;  /* 0x000000ffffab7224 */ /* 0x000fe400078e00b1 */
[----:B------:R2:W3:Y:S01]  /*9980*/  MUFU.EX2 R177, R56 ;  /* 0x0000003800b17308 */ /* 0x0004e20000000800 */
[--C-:B------:R-:W-:Y:S02]  /*9990*/  SHF.R.U32.HI R139, RZ, 0x10, R44.reuse ;  /* 0x00000010ff8b7819 */ /* 0x100fe4000001162c */
[----:B------:R-:W-:Y:S02]  /*99a0*/  LOP3.LUT R55, R44, 0xff, RZ, 0xc0, !PT ;  /* 0x000000ff2c377812 */ /* 0x000fe400078ec0ff */
[----:B------:R-:W-:Y:S02]  /*99b0*/  SHF.R.U32.HI R54, RZ, 0x18, R44 ;  /* 0x00000018ff367819 */ /* 0x000fe4000001162c */
[----:B------:R-:W-:Y:S02]  /*99c0*/  LOP3.LUT R44, R53, 0xffff, RZ, 0xc0, !PT ;  /* 0x0000ffff352c7812 */ /* 0x000fe400078ec0ff */
[----:B------:R-:W-:Y:S02]  /*99d0*/  PRMT R141, R138, 0x5410, R45 ;  /* 0x000054108a8d7816 */ /* 0x000fe4000000002d */
[----:B------:R-:W-:Y:S02]  /*99e0*/  PRMT R140, R46, 0x5410, R137 ;  /* 0x000054102e8c7816 */ /* 0x000fe40000000089 */
[----:B------:R-:W-:Y:S02]  /*99f0*/  SHF.R.U32.HI R47, RZ, 0x8, R47 ;  /* 0x00000008ff2f7819 */ /* 0x000fe4000001162f */
[----:B------:R-:W-:Y:S02]  /*9a00*/  LOP3.LUT R46, R139, 0xff, RZ, 0xc0, !PT ;  /* 0x000000ff8b2e7812 */ /* 0x000fe400078ec0ff */
[----:B------:R-:W-:Y:S01]  /*9a10*/  LOP3.LUT R45, R53, 0xff, RZ, 0xc0, !PT ;  /* 0x000000ff352d7812 */ /* 0x000fe200078ec0ff */
[-C--:B-1----:R-:W-:Y:S03]  /*9a20*/  HMMA.16816.F32.BF16 R108, R48, R36.reuse, R108 ;  /* 0x00000024306c723c */ /* 0x082fe6000004186c */
[----:B------:R-:W-:Y:S02]  /*9a30*/  SHF.R.U32.HI R44, RZ, 0x8, R44 ;  /* 0x00000008ff2c7819 */ /* 0x000fe4000001162c */
[----:B------:R-:W-:Y:S01]  /*9a40*/  PRMT R137, R55, 0x5410, R47 ;  /* 0x0000541037897816 */ /* 0x000fe2000000002f */
[C---:B------:R-:W-:Y:S05]  /*9a50*/  HMMA.16816.F32.BF16 R112, R40.reuse, R36, R112 ;  /* 0x000000242870723c */ /* 0x040fea0000041870 */
[----:B------:R-:W-:Y:S01]  /*9a60*/  PRMT R138, R46, 0x5410, R54 ;  /* 0x000054102e8a7816 */ /* 0x000fe20000000036 */
[-C--:B------:R-:W-:Y:S05]  /*9a70*/  HMMA.16816.F32.BF16 R116, R40, R38.reuse, R116 ;  /* 0x000000262874723c */ /* 0x080fea0000041874 */
[----:B------:R-:W-:Y:S01]  /*9a80*/  PRMT R139, R45, 0x5410, R44 ;  /* 0x000054102d8b7816 */ /* 0x000fe2000000002c */
[C---:B------:R-:W-:Y:S01]  /*9a90*/  HMMA.16816.F32.BF16 R120, R48.reuse, R38, R120 ;  /* 0x000000263078723c */ /* 0x040fe20000041878 */
[----:B------:R-:W1:Y:S04]  /*9aa0*/  LDSM.16.MT88.4 R44, [R214+0xb800] ;  /* 0x00b80000d62c783b */ /* 0x000e680000004200 */
[--C-:B--2---:R-:W-:Y:S02]  /*9ab0*/  SHF.R.U32.HI R56, RZ, 0x10, R53.reuse ;  /* 0x00000010ff387819 */ /* 0x104fe40000011635 */
[C---:B------:R-:W-:Y:S04]  /*9ac0*/  LOP3.LUT R54, R52.reuse, 0xffff, RZ, 0xc0, !PT ;  /* 0x0000ffff34367812 */ /* 0x040fe800078ec0ff */
[----:B------:R-:W-:Y:S02]  /*9ad0*/  SHF.R.U32.HI R57, RZ, 0x18, R53 ;  /* 0x00000018ff397819 */ /* 0x000fe40000011635 */
[----:B------:R-:W-:Y:S02]  /*9ae0*/  LOP3.LUT R58, R52, 0xff, RZ, 0xc0, !PT ;  /* 0x000000ff343a7812 */ /* 0x000fe400078ec0ff */
[----:B------:R-:W-:Y:S02]  /*9af0*/  LOP3.LUT R53, R56, 0xff, RZ, 0xc0, !PT ;  /* 0x000000ff38357812 */ /* 0x000fe400078ec0ff */
[----:B------:R-:W-:Y:S02]  /*9b00*/  SHF.R.U32.HI R54, RZ, 0x8, R54 ;  /* 0x00000008ff367819 */ /* 0x000fe40000011636 */
[----:B------:R-:W-:Y:S02]  /*9b10*/  SHF.R.U32.HI R55, RZ, 0x10, R52 ;  /* 0x00000010ff377819 */ /* 0x000fe40000011634 */
[----:B------:R-:W-:Y:S02]  /*9b20*/  PRMT R53, R53, 0x5410, R57 ;  /* 0x0000541035357816 */ /* 0x000fe40000000039 */
[----:B------:R-:W-:Y:S02]  /*9b30*/  PRMT R54, R58, 0x5410, R54 ;  /* 0x000054103a367816 */ /* 0x000fe40000000036 */
[----:B------:R-:W-:Y:S01]  /*9b40*/  LDSM.16.MT88.4 R56, [R212+0xac00] ;  /* 0x00ac0000d438783b */ /* 0x000fe20000004200 */
[----:B------:R-:W-:Y:S02]  /*9b50*/  SHF.R.U32.HI R52, RZ, 0x18, R52 ;  /* 0x00000018ff347819 */ /* 0x000fe40000011634 */
[----:B------:R-:W-:Y:S02]  /*9b60*/  LOP3.LUT R55, R55, 0xff, RZ, 0xc0, !PT ;  /* 0x000000ff37377812 */ /* 0x000fe400078ec0ff */
[--C-:B------:R-:W-:Y:S02]  /*9b70*/  HSET2.LE.AND R37, R53, R188.reuse, PT ;  /* 0x000000bc35257233 */ /* 0x100fe40003803000 */
[----:B------:R-:W-:Y:S02]  /*9b80*/  PRMT R67, R55, 0x5410, R52 ;  /* 0x0000541037437816 */ /* 0x000fe40000000034 */
[--C-:B------:R-:W-:Y:S02]  /*9b90*/  HSET2.LE.AND R66, R54, R188.reuse, PT ;  /* 0x000000bc36427233 */ /* 0x100fe40003803000 */
[----:B------:R-:W2:Y:S01]  /*9ba0*/  LDSM.16.MT88.4 R52, [R214+0x9c00] ;  /* 0x009c0000d634783b */ /* 0x000ea20000004200 */
[--C-:B------:R-:W-:Y:S02]  /*9bb0*/  HSET2.LE.AND R64, R141, R188.reuse, PT ;  /* 0x000000bc8d407233 */ /* 0x100fe40003803000 */
[--C-:B------:R-:W-:Y:S01]  /*9bc0*/  HSET2.LE.AND R65, R140, R188.reuse, PT ;  /* 0x000000bc8c417233 */ /* 0x100fe20003803000 */
[-C--:B-1----:R-:W-:Y:S03]  /*9bd0*/  HMMA.16816.F32.BF16 R24, R48, R44.reuse, R24 ;  /* 0x0000002c3018723c */ /* 0x082fe60000041818 */
[--C-:B------:R-:W-:Y:S02]  /*9be0*/  HSET2.LE.AND R137, R137, R188.reuse, PT ;  /* 0x000000bc89897233 */ /* 0x100fe40003803000 */
[--C-:B------:R-:W-:Y:S01]  /*9bf0*/  HSET2.LE.AND R138, R138, R188.reuse, PT ;  /* 0x000000bc8a8a7233 */ /* 0x100fe20003803000 */
[C---:B------:R-:W-:Y:S05]  /*9c00*/  HMMA.16816.F32.BF16 R124, R40.reuse, R44, R124 ;  /* 0x0000002c287c723c */ /* 0x040fea000004187c */
[--C-:B------:R-:W-:Y:S01]  /*9c10*/  HSET2.LE.AND R36, R139, R188.reuse, PT ;  /* 0x000000bc8b247233 */ /* 0x100fe20003803000 */
[-C--:B------:R-:W-:Y:S05]  /*9c20*/  HMMA.16816.F32.BF16 R128, R40, R46.reuse, R128 ;  /* 0x0000002e2880723c */ /* 0x080fea0000041880 */
[----:B------:R-:W-:Y:S01]  /*9c30*/  HSET2.LE.AND R67, R67, R188, PT ;  /* 0x000000bc43437233 */ /* 0x000fe20003803000 */
[----:B------:R-:W-:Y:S05]  /*9c40*/  HMMA.16816.F32.BF16 R28, R48, R46, R28 ;  /* 0x0000002e301c723c */ /* 0x000fea000004181c */
[----:B------:R-:W-:Y:S01]  /*9c50*/  IMAD.MOV.U32 R139, RZ, RZ, R171 ;  /* 0x000000ffff8b7224 */ /* 0x000fe200078e00ab */
[----:B----4-:R-:W-:Y:S01]  /*9c60*/  F2FP.BF16.F32.PACK_AB R171, R180, R181 ;  /* 0x000000b5b4ab723e */ /* 0x010fe200000010ff */
[----:B------:R-:W-:Y:S01]  /*9c70*/  IMAD.MOV.U32 R188, RZ, RZ, R170 ;  /* 0x000000ffffbc7224 */ /* 0x000fe200078e00aa */
[----:B------:R-:W-:Y:S03]  /*9c80*/  F2FP.BF16.F32.PACK_AB R170, R182, R183 ;  /* 0x000000b7b6aa723e */ /* 0x000fe600000010ff */
[----:B-----5:R-:W-:Y:S02]  /*9c90*/  F2FP.BF16.F32.PACK_AB R169, R190, R178 ;  /* 0x000000b2bea9723e */ /* 0x020fe400000010ff */
[----:B------:R-:W-:Y:S02]  /*9ca0*/  LOP3.LUT R170, R64, R170, RZ, 0xc0, !PT ;  /* 0x000000aa40aa7212 */ /* 0x000fe400078ec0ff */
[----:B------:R-:W-:Y:S02]  /*9cb0*/  LOP3.LUT R171, R65, R171, RZ, 0xc0, !PT ;  /* 0x000000ab41ab7212 */ /* 0x000fe400078ec0ff */
[----:B------:R-:W-:Y:S02]  /*9cc0*/  LOP3.LUT R168, R36, R168, RZ, 0xc0, !PT ;  /* 0x000000a824a87212 */ /* 0x000fe400078ec0ff */
[----:B------:R-:W-:Y:S02]  /*9cd0*/  LOP3.LUT R169, R37, R169, RZ, 0xc0, !PT ;  /* 0x000000a925a97212 */ /* 0x000fe400078ec0ff */
[----:B---3--:R-:W-:Y:S02]  /*9ce0*/  F2FP.BF16.F32.PACK_AB R36, R176, R177 ;  /* 0x000000b1b024723e */ /* 0x008fe400000010ff */
[----:B------:R-:W-:Y:S02]  /*9cf0*/  F2FP.BF16.F32.PACK_AB R37, R174, R175 ;  /* 0x000000afae25723e */ /* 0x000fe400000010ff */
[----:B------:R-:W-:Y:S01]  /*9d00*/  F2FP.BF16.F32.PACK_AB R38, R192, R173 ;  /* 0x000000adc026723e */ /* 0x000fe200000010ff */
[-C--:B------:R-:W-:Y:S01]  /*9d10*/  HMMA.16816.F32.BF16 R144, R168, R148.reuse, R4 ;  /* 0x00000094a890723c */ /* 0x080fe20000041804 */
[----:B------:R-:W1:Y:S04]  /*9d20*/  LDSM.16.MT88.4 R4, [R212+0xbc00] ;  /* 0x00bc0000d404783b */ /* 0x000e680000004200 */
[----:B------:R-:W-:Y:S02]  /*9d30*/  F2FP.BF16.F32.PACK_AB R39, R191, R172 ;  /* 0x000000acbf27723e */ /* 0x000fe400000010ff */
[----:B------:R-:W-:Y:S04]  /*9d40*/  LOP3.LUT R36, R66, R36, RZ, 0xc0, !PT ;  /* 0x0000002442247212 */ /* 0x000fe800078ec0ff */
[----:B------:R-:W-:Y:S02]  /*9d50*/  LOP3.LUT R37, R67, R37, RZ, 0xc0, !PT ;  /* 0x0000002543257212 */ /* 0x000fe400078ec0ff */
[----:B------:R-:W-:Y:S01]  /*9d60*/  LOP3.LUT R38, R137, R38, RZ, 0xc0, !PT ;  /* 0x0000002689267212 */ /* 0x000fe200078ec0ff */
[----:B------:R-:W-:Y:S01]  /*9d70*/  IMAD.MOV.U32 R137, RZ, RZ, R2 ;  /* 0x000000ffff897224 */ /* 0x000fe200078e0002 */
[----:B------:R-:W-:Y:S07]  /*9d80*/  LOP3.LUT R39, R138, R39, RZ, 0xc0, !PT ;  /* 0x000000278a277212 */ /* 0x000fee00078ec0ff */
[C---:B------:R-:W-:Y:S01]  /*9d90*/  HMMA.16816.F32.BF16 R140, R36.reuse, R148, R8 ;  /* 0x00000094248c723c */ /* 0x040fe20000041808 */
[----:B------:R-:W3:Y:S05]  /*9da0*/  LDSM.16.MT88.4 R8, [R214+0xbc00] ;  /* 0x00bc0000d608783b */ /* 0x000eea0000004200 */
[-C--:B------:R-:W-:Y:S06]  /*9db0*/  HMMA.16816.F32.BF16 R152, R36, R150.reuse, R12 ;  /* 0x000000962498723c */ /* 0x080fec000004180c */
[C---:B------:R-:W-:Y:S05]  /*9dc0*/  HMMA.16816.F32.BF16 R148, R168.reuse, R150, R16 ;  /* 0x00000096a894723c */ /* 0x040fea0000041810 */
[----:B------:R-:W-:Y:S01]  /*9dd0*/  FADD.FTZ R13, R251, R133 ;  /* 0x00000085fb0d7221 */ /* 0x000fe20000010000 */
        /* <DEDUP_REMOVED lines=27> */
[----:B------:R-:W-:Y:S01]  /*9f90*/  IMAD.MOV.U32 R132, RZ, RZ, R134 ;  /* 0x000000ffff847224 */ /* 0x000fe200078e0086 */
[-C--:B------:R-:W-:Y:S05]  /*9fa0*/  HMMA.16816.F32.BF16 R116, R36, R6.reuse, R116 ;  /* 0x000000062474723c */ /* 0x080fea0000041874 */
        /* <DEDUP_REMOVED lines=39> */
[----:B------:R-:W-:Y:S02]  /*a220*/  VIADD R0, R219, 0xffffffff ;  /* 0xffffffffdb007836 */ /* 0x000fe40000000000 */
[----:B------:R-:W-:Y:S01]  /*a230*/  FADD.FTZ R233, R182, R5 ;  /* 0x00000005b6e97221 */ /* 0x000fe20000010000 */
[----:B------:R-:W-:Y:S01]  /*a240*/  FADD.FTZ R234, R180, R6 ;  /* 0x00000006b4ea7221 */ /* 0x000fe20000010000 */
[----:B------:R-:W-:Y:S01]  /*a250*/  FADD.FTZ R236, R191, R3 ;  /* 0x00000003bfec7221 */ /* 0x000fe20000010000 */
[----:B------:R-:W-:Y:S02]  /*a260*/  IMAD.MOV.U32 R219, RZ, RZ, R0 ;  /* 0x000000ffffdb7224 */ /* 0x000fe400078e0000 */
[----:B------:R-:W-:Y:S01]  /*a270*/  FADD.FTZ R235, R192, R4 ;  /* 0x00000004c0eb7221 */ /* 0x000fe20000010000 */
[----:B------:R-:W-:Y:S02]  /*a280*/  IMAD.MOV.U32 R3, RZ, RZ, R135 ;  /* 0x000000ffff037224 */ /* 0x000fe400078e0087 */
[----:B------:R-:W-:Y:S01]  /*a290*/  IMAD.MOV.U32 R0, RZ, RZ, R136 ;  /* 0x000000ffff007224 */ /* 0x000fe200078e0088 */
[----:B------:R-:W-:Y:S06]  /*a2a0*/  @P2 BRA `(.L_x_314) ;  /* 0xffffffc000382947 */ /* 0x000fec000383ffff */
.L_x_313:
[----:B------:R-:W2:Y:S01]  /*a2b0*/  LDL R57, [R1+0x34] ;  /* 0x0000340001397983 */ /* 0x000ea20000100800 */
[----:B------:R-:W-:Y:S01]  /*a2c0*/  ULDC UR4, c[0x0][0x38c] ;  /* 0x0000e30000047ab9 */ /* 0x000fe20000000800 */
[----:B------:R-:W-:Y:S02]  /*a2d0*/  UMOV UR5, 0x400 ;  /* 0x0000040000057882 */ /* 0x000fe40000000000 */
[----:B------:R-:W1:Y:S04]  /*a2e0*/  SHFL.BFLY PT, R3, R233, 0x2, 0x1f ;  /* 0x0c401f00e9037f89 */ /* 0x000e6800000e0000 */
[----:B------:R-:W3:Y:S04]  /*a2f0*/  SHFL.BFLY PT, R0, R234, 0x2, 0x1f ;  /* 0x0c401f00ea007f89 */ /* 0x000ee800000e0000 */
[----:B------:R-:W4:Y:S04]  /*a300*/  SHFL.BFLY PT, R5, R235, 0x2, 0x1f ;  /* 0x0c401f00eb057f89 */ /* 0x000f2800000e0000 */
[----:B------:R-:W-:Y:S01]  /*a310*/  SHFL.BFLY PT, R6, R236, 0x2, 0x1f ;  /* 0x0c401f00ec067f89 */ /* 0x000fe200000e0000 */
[----:B------:R-:W5:Y:S01]  /*a320*/  S2R R9, SR_TID.X ;  /* 0x0000000000097919 */ /* 0x000f620000002100 */
[----:B-1----:R-:W-:Y:S01]  /*a330*/  FADD.FTZ R3, R3, R233 ;  /* 0x000000e903037221 */ /* 0x002fe20000010000 */
[----:B---3--:R-:W-:-:S04]  /*a340*/  FADD.FTZ R0, R0, R234 ;  /* 0x000000ea00007221 */ /* 0x008fc80000010000 */
[----:B------:R-:W1:Y:S01]  /*a350*/  SHFL.BFLY PT, R4, R3, 0x1, 0x1f ;  /* 0x0c201f0003047f89 */ /* 0x000e6200000e0000 */
[----:B----4-:R-:W-:-:S03]  /*a360*/  FADD.FTZ R5, R5, R235 ;  /* 0x000000eb05057221 */ /* 0x010fc60000010000 */
[----:B------:R-:W3:Y:S01]  /*a370*/  SHFL.BFLY PT, R7, R0, 0x1, 0x1f ;  /* 0x0c201f0000077f89 */ /* 0x000ee200000e0000 */
[----:B-----5:R-:W-:-:S04]  /*a380*/  SHF.R.S32.HI R52, RZ, 0x1f, R9 ;  /* 0x0000001fff347819 */ /* 0x020fc80000011409 */
[-C--:B------:R-:W-:Y:S01]  /*a390*/  LEA.HI R8, R52, R9.reuse, RZ, 0x2 ;  /* 0x0000000934087211 */ /* 0x080fe200078f10ff */
[----:B-1----:R-:W-:Y:S01]  /*a3a0*/  FADD.FTZ R55, R3, R4 ;  /* 0x0000000403377221 */ /* 0x002fe20000010000 */
[----:B------:R-:W-:Y:S01]  /*a3b0*/  FADD.FTZ R4, R6, R236 ;  /* 0x000000ec06047221 */ /* 0x000fe20000010000 */
[----:B------:R-:W-:Y:S01]  /*a3c0*/  MOV R3, 0x3f800000 ;  /* 0x3f80000000037802 */ /* 0x000fe20000000f00 */
[----:B---3--:R-:W-:Y:S02]  /*a3d0*/  FADD.FTZ R53, R0, R7 ;  /* 0x0000000700357221 */ /* 0x008fe40000010000 */
[----:B------:R-:W-:Y:S01]  /*a3e0*/  FSETP.NE.FTZ.AND P4, PT, R55, RZ, PT ;  /* 0x000000ff3700720b */ /* 0x000fe20003f95000 */
[----:B------:R-:W1:Y:S01]  /*a3f0*/  SHFL.BFLY PT, R7, R5, 0x1, 0x1f ;  /* 0x0c201f0005077f89 */ /* 0x000e6200000e0000 */
[----:B------:R-:W-:Y:S02]  /*a400*/  MOV R0, 0x3f800000 ;  /* 0x3f80000000007802 */ /* 0x000fe40000000f00 */
[----:B------:R-:W-:Y:S01]  /*a410*/  FSETP.NE.FTZ.AND P3, PT, R53, RZ, PT ;  /* 0x000000ff3500720b */ /* 0x000fe20003f75000 */
[----:B------:R-:W3:Y:S01]  /*a420*/  SHFL.BFLY PT, R6, R4, 0x1, 0x1f ;  /* 0x0c201f0004067f89 */ /* 0x000ee200000e0000 */
[----:B------:R-:W-:-:S04]  /*a430*/  LEA.HI R52, R52, R9, RZ, 0x5 ;  /* 0x0000000934347211 */ /* 0x000fc800078f28ff */
[----:B------:R-:W-:-:S03]  /*a440*/  SHF.R.S32.HI R52, RZ, 0x5, R52 ;  /* 0x00000005ff347819 */ /* 0x000fc60000011434 */
[----:B------:R-:W4:Y:S08]  /*a450*/  @P4 MUFU.RCP R0, R55 ;  /* 0x0000003700004308 */ /* 0x000f300000001000 */
[----:B------:R-:W5:Y:S01]  /*a460*/  @P3 MUFU.RCP R3, R53 ;  /* 0x0000003500033308 */ /* 0x000f620000001000 */
[----:B-1----:R-:W-:Y:S01]  /*a470*/  FADD.FTZ R54, R5, R7 ;  /* 0x0000000705367221 */ /* 0x002fe20000010000 */
[----:B------:R-:W-:Y:S01]  /*a480*/  MOV R7, 0x3f800000 ;  /* 0x3f80000000077802 */ /* 0x000fe20000000f00 */
[----:B---3--:R-:W-:-:S03]  /*a490*/  FADD.FTZ R56, R4, R6 ;  /* 0x0000000604387221 */ /* 0x008fc60000010000 */
[----:B------:R-:W-:Y:S01]  /*a4a0*/  FSETP.NE.FTZ.AND P2, PT, R54, RZ, PT ;  /* 0x000000ff3600720b */ /* 0x000fe20003f55000 */
[----:B----4-:R-:W-:Y:S01]  /*a4b0*/  FMUL.FTZ R0, R0, UR4 ;  /* 0x0000000400007c20 */ /* 0x010fe20008410000 */
[----:B------:R-:W-:Y:S02]  /*a4c0*/  MOV R6, 0x3f800000 ;  /* 0x3f80000000067802 */ /* 0x000fe40000000f00 */
[----:B------:R-:W-:Y:S01]  /*a4d0*/  FSETP.NE.FTZ.AND P5, PT, R56, RZ, PT ;  /* 0x000000ff3800720b */ /* 0x000fe20003fb5000 */
[----:B------:R-:W-:Y:S01]  /*a4e0*/  FMUL.FTZ R144, R0, R144 ;  /* 0x0000009000907220 */ /* 0x000fe20000410000 */
[----:B------:R-:W-:Y:S01]  /*a4f0*/  LOP3.LUT R4, R8, 0xfffffffc, RZ, 0xc0, !PT ;  /* 0xfffffffc08047812 */ /* 0x000fe200078ec0ff */
[C---:B------:R-:W-:Y:S01]  /*a500*/  FMUL.FTZ R14, R0.reuse, R145 ;  /* 0x00000091000e7220 */ /* 0x040fe20000410000 */
[C---:B------:R-:W-:Y:S01]  /*a510*/  FMUL.FTZ R148, R0.reuse, R148 ;  /* 0x0000009400947220 */ /* 0x040fe20000410000 */
[C---:B------:R-:W-:Y:S01]  /*a520*/  FMUL.FTZ R16, R0.reuse, R149 ;  /* 0x0000009500107220 */ /* 0x040fe20000410000 */
[C---:B------:R-:W-:Y:S01]  /*a530*/  FMUL.FTZ R68, R0.reuse, R68 ;  /* 0x0000004400447220 */ /* 0x040fe20000410000 */
[C---:B------:R-:W-:Y:S01]  /*a540*/  FMUL.FTZ R45, R0.reuse, R69 ;  /* 0x00000045002d7220 */ /* 0x040fe20000410000 */
[C---:B------:R-:W-:Y:S01]  /*a550*/  FMUL.FTZ R80, R0.reuse, R80 ;  /* 0x0000005000507220 */ /* 0x040fe20000410000 */
[----:B------:R-:W1:Y:S01]  /*a560*/  @P2 MUFU.RCP R7, R54 ;  /* 0x0000003600072308 */ /* 0x000e620000001000 */
[C---:B------:R-:W-:Y:S01]  /*a570*/  FMUL.FTZ R41, R0.reuse, R81 ;  /* 0x0000005100297220 */ /* 0x040fe20000410000 */
[C---:B------:R-:W-:Y:S01]  /*a580*/  FMUL.FTZ R84, R0.reuse, R84 ;  /* 0x0000005400547220 */ /* 0x040fe20000410000 */
[C---:B------:R-:W-:Y:S01]  /*a590*/  FMUL.FTZ R37, R0.reuse, R85 ;  /* 0x0000005500257220 */ /* 0x040fe20000410000 */
[C---:B------:R-:W-:Y:S01]  /*a5a0*/  FMUL.FTZ R96, R0.reuse, R96 ;  /* 0x0000006000607220 */ /* 0x040fe20000410000 */
[C---:B------:R-:W-:Y:S01]  /*a5b0*/  FMUL.FTZ R33, R0.reuse, R97 ;  /* 0x0000006100217220 */ /* 0x040fe20000410000 */
[C---:B------:R-:W-:Y:S01]  /*a5c0*/  FMUL.FTZ R160, R0.reuse, R160 ;  /* 0x000000a000a07220 */ /* 0x040fe20000410000 */
[C---:B------:R-:W-:Y:S01]  /*a5d0*/  FMUL.FTZ R29, R0.reuse, R161 ;  /* 0x000000a1001d7220 */ /* 0x040fe20000410000 */
[----:B------:R-:W3:Y:S01]  /*a5e0*/  @P5 MUFU.RCP R6, R56 ;  /* 0x0000003800065308 */ /* 0x000ee20000001000 */
        /* <DEDUP_REMOVED lines=10> */
[----:B------:R-:W-:Y:S01]  /*a690*/  SHF.R.S32.HI R0, RZ, 0x2, R8 ;  /* 0x00000002ff007819 */ /* 0x000fe20000011408 */
[----:B-----5:R-:W-:Y:S01]  /*a6a0*/  FMUL.FTZ R3, R3, UR4 ;  /* 0x0000000403037c20 */ /* 0x020fe20008410000 */
[----:B------:R-:W-:Y:S01]  /*a6b0*/  IADD3 R9, -R4, R9, RZ ;  /* 0x0000000904097210 */ /* 0x000fe20007ffe1ff */
[----:B-1----:R-:W-:Y:S01]  /*a6c0*/  FMUL.FTZ R7, R7, UR4 ;  /* 0x0000000407077c20 */ /* 0x002fe20008410000 */
[----:B------:R-:W-:Y:S01]  /*a6d0*/  SHF.R.S32.HI R4, RZ, 0x1f, R0 ;  /* 0x0000001fff047819 */ /* 0x000fe20000011400 */
[C---:B------:R-:W-:Y:S01]  /*a6e0*/  FMUL.FTZ R146, R3.reuse, R146 ;  /* 0x0000009203927220 */ /* 0x040fe20000410000 */
[C---:B------:R-:W-:Y:S01]  /*a6f0*/  FMUL.FTZ R5, R3.reuse, R147 ;  /* 0x0000009303057220 */ /* 0x040fe20000410000 */
[C---:B------:R-:W-:Y:S01]  /*a700*/  FMUL.FTZ R150, R3.reuse, R150 ;  /* 0x0000009603967220 */ /* 0x040fe20000410000 */
[----:B------:R-:W-:Y:S01]  /*a710*/  LEA.HI R4, R4, R0, RZ, 0x3 ;  /* 0x0000000004047211 */ /* 0x000fe200078f18ff */
[C---:B------:R-:W-:Y:S01]  /*a720*/  FMUL.FTZ R15, R3.reuse, R151 ;  /* 0x00000097030f7220 */ /* 0x040fe20000410000 */
[C---:B------:R-:W-:Y:S01]  /*a730*/  FMUL.FTZ R70, R3.reuse, R70 ;  /* 0x0000004603467220 */ /* 0x040fe20000410000 */
[C---:B------:R-:W-:Y:S01]  /*a740*/  FMUL.FTZ R44, R3.reuse, R71 ;  /* 0x00000047032c7220 */ /* 0x040fe20000410000 */
[----:B------:R-:W-:Y:S01]  /*a750*/  LOP3.LUT R4, R4, 0xfffffff8, RZ, 0xc0, !PT ;  /* 0xfffffff804047812 */ /* 0x000fe200078ec0ff */
        /* <DEDUP_REMOVED lines=18> */
[----:B---3--:R-:W-:Y:S01]  /*a880*/  FMUL.FTZ R6, R6, UR4 ;  /* 0x0000000406067c20 */ /* 0x008fe20008410000 */
[----:B------:R-:W-:Y:S01]  /*a890*/  IADD3 R3, R0, -R4, RZ ;  /* 0x8000000400037210 */ /* 0x000fe20007ffe0ff */
[----:B------:R-:W1:Y:S01]  /*a8a0*/  S2UR UR4, SR_CgaCtaId ;  /* 0x00000000000479c3 */ /* 0x000e620000008800 */
[C---:B------:R-:W-:Y:S01]  /*a8b0*/  FMUL.FTZ R140, R7.reuse, R140 ;  /* 0x0000008c078c7220 */ /* 0x040fe20000410000 */
[----:B------:R-:W-:Y:S01]  /*a8c0*/  FMUL.FTZ R17, R7, R141 ;  /* 0x0000008d07117220 */ /* 0x000fe20000410000 */
[----:B------:R-:W-:Y:S01]  /*a8d0*/  LEA.HI R4, R3, R3, RZ, 0x1 ;  /* 0x0000000303047211 */ /* 0x000fe200078f08ff */
[C---:B------:R-:W-:Y:S01]  /*a8e0*/  FMUL.FTZ R142, R6.reuse, R142 ;  /* 0x0000008e068e7220 */ /* 0x040fe20000410000 */
[----:B------:R-:W-:Y:S01]  /*a8f0*/  FMUL.FTZ R19, R6, R143 ;  /* 0x0000008f06137220 */ /* 0x000fe20000410000 */
[C---:B------:R-:W-:Y:S01]  /*a900*/  FMUL.FTZ R152, R7.reuse, R152 ;  /* 0x0000009807987220 */ /* 0x040fe20000410000 */
[----:B------:R-:W-:Y:S01]  /*a910*/  LOP3.LUT R0, R4, 0x3fffffe, RZ, 0xc0, !PT ;  /* 0x03fffffe04007812 */ /* 0x000fe200078ec0ff */
[----:B------:R-:W-:Y:S01]  /*a920*/  FMUL.FTZ R47, R7, R153 ;  /* 0x00000099072f7220 */ /* 0x000fe20000410000 */
[----:B------:R-:W-:Y:S01]  /*a930*/  SHF.R.S32.HI R4, RZ, 0x1, R4 ;  /* 0x00000001ff047819 */ /* 0x000fe20000011404 */
[C---:B------:R-:W-:Y:S01]  /*a940*/  FMUL.FTZ R154, R6.reuse, R154 ;  /* 0x0000009a069a7220 */ /* 0x040fe20000410000 */
[----:B------:R-:W-:Y:S01]  /*a950*/  IADD3 R3, R3, -R0, RZ ;  /* 0x8000000003037210 */ /* 0x000fe20007ffe0ff */
[----:B------:R-:W-:Y:S01]  /*a960*/  FMUL.FTZ R46, R6, R155 ;  /* 0x0000009b062e7220 */ /* 0x000fe20000410000 */
[----:B------:R-:W-:Y:S01]  /*a970*/  SHF.L.U32 R8, R4, 0x6, RZ ;  /* 0x0000000604087819 */ /* 0x000fe200000006ff */
[C---:B------:R-:W-:Y:S01]  /*a980*/  FMUL.FTZ R72, R7.reuse, R72 ;  /* 0x0000004807487220 */ /* 0x040fe20000410000 */
[----:B------:R-:W-:Y:S01]  /*a990*/  LEA R0, R52, R9, 0x8 ;  /* 0x0000000934007211 */ /* 0x000fe200078e40ff */
[----:B------:R-:W-:Y:S01]  /*a9a0*/  FMUL.FTZ R43, R7, R73 ;  /* 0x00000049072b7220 */ /* 0x000fe20000410000 */
[----:B------:R-:W-:Y:S01]  /*a9b0*/  LOP3.LUT R9, R8, 0xc0, RZ, 0xc0, !PT ;  /* 0x000000c008097812 */ /* 0x000fe200078ec0ff */
[----:B------:R-:W-:Y:S01]  /*a9c0*/  FMUL.FTZ R74, R6, R74 ;  /* 0x0000004a064a7220 */ /* 0x000fe20000410000 */
[----:B------:R-:W-:Y:S01]  /*a9d0*/  LOP3.LUT R8, R4, 0x1, RZ, 0xc0, !PT ;  /* 0x0000000104087812 */ /* 0x000fe200078ec0ff */
[----:B------:R-:W-:Y:S01]  /*a9e0*/  FMUL.FTZ R42, R6, R75 ;  /* 0x0000004b062a7220 */ /* 0x000fe20000410000 */
[----:B------:R-:W-:Y:S01]  /*a9f0*/  LEA R0, R3, R0, 0x4 ;  /* 0x0000000003007211 */ /* 0x000fe200078e20ff */
[----:B------:R-:W-:Y:S01]  /*aa00*/  FMUL.FTZ R76, R7, R76 ;  /* 0x0000004c074c7220 */ /* 0x000fe20000410000 */
[----:B------:R-:W-:Y:S01]  /*aa10*/  LEA.HI R3, R9, R9, RZ, 0x1d ;  /* 0x0000000909037211 */ /* 0x000fe200078fe8ff */
[----:B-1----:R-:W-:Y:S01]  /*aa20*/  ULEA UR4, UR4, UR5, 0x18 ;  /* 0x0000000504047291 */ /* 0x002fe2000f8ec03f */
[----:B------:R-:W-:Y:S01]  /*aa30*/  ISETP.NE.U32.AND P1, PT, R8, 0x1, PT ;  /* 0x000000010800780c */ /* 0x000fe20003f25070 */
[C---:B------:R-:W-:Y:S01]  /*aa40*/  FMUL.FTZ R39, R7.reuse, R77 ;  /* 0x0000004d07277220 */ /* 0x040fe20000410000 */
[----:B------:R-:W-:Y:S01]  /*aa50*/  LEA R0, R0, R3, 0x1 ;  /* 0x0000000300007211 */ /* 0x000fe200078e08ff */
[----:B------:R-:W-:Y:S01]  /*aa60*/  FMUL.FTZ R78, R6, R78 ;  /* 0x0000004e064e7220 */ /* 0x000fe20000410000 */
[----:B------:R-:W-:Y:S01]  /*aa70*/  LOP3.LUT P0, RZ, R4, 0x2, RZ, 0xc0, !PT ;  /* 0x0000000204ff7812 */ /* 0x000fe2000780c0ff */
[----:B------:R-:W-:Y:S01]  /*aa80*/  FMUL.FTZ R38, R6, R79 ;  /* 0x0000004f06267220 */ /* 0x000fe20000410000 */
[----:B------:R-:W-:Y:S01]  /*aa90*/  LEA R0, R0, UR4, 0x1 ;  /* 0x0000000400007c11 */ /* 0x000fe2000f8e08ff */
[C---:B------:R-:W-:Y:S01]  /*aaa0*/  FMUL.FTZ R88, R7.reuse, R88 ;  /* 0x0000005807587220 */ /* 0x040fe20000410000 */
[----:B------:R-:W-:Y:S01]  /*aab0*/  MOV R4, 0x20 ;  /* 0x0000002000047802 */ /* 0x000fe20000000f00 */
[C---:B------:R-:W-:Y:S01]  /*aac0*/  FMUL.FTZ R35, R7.reuse, R89 ;  /* 0x0000005907237220 */ /* 0x040fe20000410000 */
[----:B------:R-:W-:Y:S01]  /*aad0*/  IADD3 R3, R0, -0x10, RZ ;  /* 0xfffffff000037810 */ /* 0x000fe20007ffe0ff */
[----:B------:R-:W-:Y:S01]  /*aae0*/  FMUL.FTZ R90, R6, R90 ;  /* 0x0000005a065a7220 */ /* 0x000fe20000410000 */
[----:B------:R-:W-:Y:S01]  /*aaf0*/  F2FP.BF16.F32.PACK_AB R14, R14, R144 ;  /* 0x000000900e0e723e */ /* 0x000fe200000010ff */
[----:B------:R-:W-:Y:S01]  /*ab00*/  FMUL.FTZ R34, R6, R91 ;  /* 0x0000005b06227220 */ /* 0x000fe20000410000 */
[----:B------:R-:W-:Y:S01]  /*ab10*/  @P1 IADD3 R3, R0, 0x10, RZ ;  /* 0x0000001000031810 */ /* 0x000fe20007ffe0ff */
[----:B------:R-:W-:Y:S01]  /*ab20*/  FMUL.FTZ R92, R7, R92 ;  /* 0x0000005c075c7220 */ /* 0x000fe20000410000 */
[----:B------:R-:W-:Y:S01]  /*ab30*/  F2FP.BF16.F32.PACK_AB R5, R5, R146 ;  /* 0x000000920505723e */ /* 0x000fe200000010ff */
[----:B------:R-:W-:Y:S01]  /*ab40*/  STS [R0], R14 ;  /* 0x0000000e00007388 */ /* 0x000fe20000000800 */
[----:B------:R-:W-:Y:S01]  /*ab50*/  F2FP.BF16.F32.PACK_AB R15, R15, R150 ;  /* 0x000000960f0f723e */ /* 0x000fe200000010ff */
[----:B------:R-:W-:Y:S01]  /*ab60*/  FMUL.FTZ R31, R7, R93 ;  /* 0x0000005d071f7220 */ /* 0x000fe20000410000 */
[----:B------:R-:W-:Y:S01]  /*ab70*/  SEL R4, R4, 0xffffffe0, !P0 ;  /* 0xffffffe004047807 */ /* 0x000fe20004000000 */
[----:B------:R1:W-:Y:S01]  /*ab80*/  STS [R0+0x200], R5 ;  /* 0x0002000500007388 */ /* 0x0003e20000000800 */
[----:B------:R-:W-:Y:S01]  /*ab90*/  F2FP.BF16.F32.PACK_AB R16, R16, R148 ;  /* 0x000000941010723e */ /* 0x000fe200000010ff */
[C---:B------:R-:W-:Y:S01]  /*aba0*/  FMUL.FTZ R94, R6.reuse, R94 ;  /* 0x0000005e065e7220 */ /* 0x040fe20000410000 */
[----:B------:R-:W-:Y:S01]  /*abb0*/  F2FP.BF16.F32.PACK_AB R17, R17, R140 ;  /* 0x0000008c1111723e */ /* 0x000fe200000010ff */
[----:B------:R-:W-:Y:S01]  /*abc0*/  STS [R3+0x200], R15 ;  /* 0x0002000f03007388 */ /* 0x000fe20000000800 */
[----:B------:R-:W-:Y:S01]  /*abd0*/  F2FP.BF16.F32.PACK_AB R19, R19, R142 ;  /* 0x0000008e1313723e */ /* 0x000fe200000010ff */
[----:B------:R-:W-:Y:S01]  /*abe0*/  FMUL.FTZ R30, R6, R95 ;  /* 0x0000005f061e7220 */ /* 0x000fe20000410000 */
[----:B------:R-:W-:Y:S01]  /*abf0*/  F2FP.BF16.F32.PACK_AB R47, R47, R152 ;  /* 0x000000982f2f723e */ /* 0x000fe200000010ff */
[----:B------:R-:W-:Y:S01]  /*ac00*/  STS [R3], R16 ;  /* 0x0000001003007388 */ /* 0x000fe20000000800 */
[----:B------:R-:W-:Y:S01]  /*ac10*/  F2FP.BF16.F32.PACK_AB R46, R46, R154 ;  /* 0x0000009a2e2e723e */ /* 0x000fe200000010ff */
[----:B------:R-:W-:Y:S01]  /*ac20*/  FMUL.FTZ R156, R7, R156 ;  /* 0x0000009c079c7220 */ /* 0x000fe20000410000 */
[----:B------:R-:W-:Y:S01]  /*ac30*/  F2FP.BF16.F32.PACK_AB R45, R45, R68 ;  /* 0x000000442d2d723e */ /* 0x000fe200000010ff */
[----:B------:R3:W-:Y:S01]  /*ac40*/  STS [R0+0x1000], R17 ;  /* 0x0010001100007388 */ /* 0x0007e20000000800 */
[----:B------:R-:W-:Y:S01]  /*ac50*/  F2FP.BF16.F32.PACK_AB R44, R44, R70 ;  /* 0x000000462c2c723e */ /* 0x000fe200000010ff */
[----:B------:R-:W-:Y:S01]  /*ac60*/  FMUL.FTZ R27, R7, R157 ;  /* 0x0000009d071b7220 */ /* 0x000fe20000410000 */
[----:B------:R-:W-:Y:S01]  /*ac70*/  F2FP.BF16.F32.PACK_AB R41, R41, R80 ;  /* 0x000000502929723e */ /* 0x000fe200000010ff */
[----:B------:R-:W-:Y:S01]  /*ac80*/  STS [R0+0x1200], R19 ;  /* 0x0012001300007388 */ /* 0x000fe20000000800 */
        /* <DEDUP_REMOVED lines=8> */
[----:B-1----:R-:W-:Y:S01]  /*ad10*/  IADD3 R5, R0, R4, RZ ;  /* 0x0000000400057210 */ /* 0x002fe20007ffe0ff */
[C---:B------:R-:W-:Y:S01]  /*ad20*/  FMUL.FTZ R100, R7.reuse, R100 ;  /* 0x0000006407647220 */ /* 0x040fe20000410000 */
[----:B------:R-:W-:Y:S01]  /*ad30*/  IADD3 R4, R4, R3, RZ ;  /* 0x0000000304047210 */ /* 0x000fe20007ffe0ff */
[----:B------:R-:W-:Y:S01]  /*ad40*/  FMUL.FTZ R23, R7, R101 ;  /* 0x0000006507177220 */ /* 0x000fe20000410000 */
[----:B------:R-:W-:Y:S01]  /*ad50*/  F2FP.BF16.F32.PACK_AB R38, R38, R78 ;  /* 0x0000004e2626723e */ /* 0x000fe200000010ff */
[----:B------:R-:W-:Y:S01]  /*ad60*/  STS [R5], R45 ;  /* 0x0000002d05007388 */ /* 0x000fe20000000800 */
[----:B------:R-:W-:Y:S01]  /*ad70*/  F2FP.BF16.F32.PACK_AB R37, R37, R84 ;  /* 0x000000542525723e */ /* 0x000fe200000010ff */
[----:B------:R-:W-:Y:S01]  /*ad80*/  FMUL.FTZ R102, R6, R102 ;  /* 0x0000006606667220 */ /* 0x000fe20000410000 */
        /* <DEDUP_REMOVED lines=18> */
[----:B------:R-:W-:Y:S01]  /*aeb0*/  FMUL.FTZ R50, R6, R115 ;  /* 0x0000007306327220 */ /* 0x000fe20000410000 */
[----:B------:R-:W-:Y:S01]  /*aec0*/  F2FP.BF16.F32.PACK_AB R25, R25, R104 ;  /* 0x000000681919723e */ /* 0x000fe200000010ff */
[C---:B------:R-:W-:Y:S01]  /*aed0*/  FMUL.FTZ R116, R7.reuse, R116 ;  /* 0x0000007407747220 */ /* 0x040fe20000410000 */
[----:B------:R-:W-:Y:S01]  /*aee0*/  STS [R4+0x1000], R39 ;  /* 0x0010002704007388 */ /* 0x000fe20000000800 */
[----:B------:R-:W-:Y:S01]  /*aef0*/  F2FP.BF16.F32.PACK_AB R24, R24, R106 ;  /* 0x0000006a1818723e */ /* 0x000fe200000010ff */
[----:B------:R-:W-:Y:S01]  /*af00*/  FMUL.FTZ R48, R7, R117 ;  /* 0x0000007507307220 */ /* 0x000fe20000410000 */
[C---:B------:R-:W-:Y:S01]  /*af10*/  FMUL.FTZ R118, R6.reuse, R118 ;  /* 0x0000007606767220 */ /* 0x040fe20000410000 */
[----:B------:R-:W-:Y:S01]  /*af20*/  STS [R4+0x1200], R38 ;  /* 0x0012002604007388 */ /* 0x000fe20000000800 */
[----:B------:R-:W-:Y:S01]  /*af30*/  FMUL.FTZ R13, R6, R119 ;  /* 0x00000077060d7220 */ /* 0x000fe20000410000 */
[----:B------:R-:W-:Y:S01]  /*af40*/  F2FP.BF16.F32.PACK_AB R27, R27, R156 ;  /* 0x0000009c1b1b723e */ /* 0x000fe200000010ff */
[C---:B------:R-:W-:Y:S01]  /*af50*/  FMUL.FTZ R124, R7.reuse, R124 ;  /* 0x0000007c077c7220 */ /* 0x040fe20000410000 */
        /* <DEDUP_REMOVED lines=16> */
[----:B---3--:R-:W1:Y:S01]  /*b060*/  S2R R17, SR_TID.X ;  /* 0x0000000000117919 */ /* 0x008e620000002100 */
        /* <DEDUP_REMOVED lines=12> */
[----:B--2---:R-:W-:-:S03]  /*b130*/  ISETP.NE.AND P1, PT, R57, -0x1, PT ;  /* 0xffffffff3900780c */ /* 0x004fc60003f25270 */
[----:B------:R-:W-:Y:S04]  /*b140*/  STS [R5+0x2000], R29 ;  /* 0x0020001d05007388 */ /* 0x000fe80000000800 */
[----:B------:R-:W-:Y:S04]  /*b150*/  STS [R5+0x2200], R28 ;  /* 0x0022001c05007388 */ /* 0x000fe80000000800 */
[----:B------:R-:W-:Y:S02]  /*b160*/  STS [R4+0x2000], R25 ;  /* 0x0020001904007388 */ /* 0x000fe40000000800 */
[----:B------:R-:W2:Y:S02]  /*b170*/  @P1 LDC.64 R14, c[0x0][0x298] ;  /* 0x0000a600ff0e1b82 */ /* 0x000ea40000000a00 */
        /* <DEDUP_REMOVED lines=17> */
[----:B---3--:R-:W-:-:S03]  /*b290*/  FMUL.FTZ R0, R6, R131 ;  /* 0x0000008306007220 */ /* 0x008fc60000410000 */
[----:B------:R3:W-:Y:S02]  /*b2a0*/  STS [R5+0x5000], R10 ;  /* 0x0050000a05007388 */ /* 0x0007e40000000800 */
[----:B------:R-:W-:Y:S01]  /*b2b0*/  F2FP.BF16.F32.PACK_AB R0, R0, R130 ;  /* 0x000000820000723e */ /* 0x000fe200000010ff */
[----:B----4-:R-:W-:-:S05]  /*b2c0*/  FMUL.FTZ R3, R7, R129 ;  /* 0x0000008107037220 */ /* 0x010fca0000410000 */
[----:B------:R-:W-:Y:S01]  /*b2d0*/  F2FP.BF16.F32.PACK_AB R3, R3, R128 ;  /* 0x000000800303723e */ /* 0x000fe200000010ff */
[----:B---3--:R-:W-:Y:S01]  /*b2e0*/  FMUL.FTZ R10, R6, R127 ;  /* 0x0000007f060a7220 */ /* 0x008fe20000410000 */
[----:B--2---:R-:W-:-:S04]  /*b2f0*/  @P1 IMAD.WIDE.U32 R6, R57, R14, RZ ;  /* 0x0000000e39061225 */ /* 0x004fc800078e00ff */
[----:B------:R-:W-:Y:S01]  /*b300*/  F2FP.BF16.F32.PACK_AB R10, R10, R126 ;  /* 0x0000007e0a0a723e */ /* 0x000fe200000010ff */
[----:B------:R-:W-:Y:S01]  /*b310*/  @P1 IMAD R30, R57, R15, R7 ;  /* 0x0000000f391e1224 */ /* 0x000fe200078e0207 */
[----:B------:R-:W-:Y:S01]  /*b320*/  @P1 MOV R29, R6 ;  /* 0x00000006001d1202 */ /* 0x000fe20000000f00 */
[----:B-1----:R-:W-:Y:S06]  /*b330*/  @P1 BRA `(.L_x_317) ;  /* 0x0000000000201947 */ /* 0x002fec0003800000 */
        /* <DEDUP_REMOVED lines=8> */
.L_x_317:
[----:B------:R-:W-:Y:S01]  /*b3c0*/  ULDC.U8 UR5, c[0x0][0x3d8] ;  /* 0x0000f60000057ab9 */ /* 0x000fe20000000000 */
[----:B------:R-:W1:Y:S01]  /*b3d0*/  S2R R19, SR_CTAID.Y ;  /* 0x0000000000137919 */ /* 0x000e620000002600 */
[----:B------:R-:W2:Y:S01]  /*b3e0*/  @P4 LDC R16, c[0x0][0x2e8] ;  /* 0x0000ba00ff104b82 */ /* 0x000ea20000000800 */
[----:B------:R-:W-:Y:S01]  /*b3f0*/  ISETP.NE.AND P0, PT, RZ, UR5, PT ;  /* 0x00000005ff007c0c */ /* 0x000fe2000bf05270 */
[----:B------:R-:W-:Y:S01]  /*b400*/  ULDC.U8 UR4, c[0x0][0x3d9] ;  /* 0x0000f64000047ab9 */ /* 0x000fe20000000000 */
[----:B------:R-:W3:Y:S01]  /*b410*/  S2R R31, SR_CTAID.Z ;  /* 0x00000000001f7919 */ /* 0x000ee20000002700 */
[----:B------:R-:W-:Y:S01]  /*b420*/  ISETP.NE.AND P6, PT, RZ, UR4, PT ;  /* 0x00000004ff007c0c */ /* 0x000fe2000bfc5270 */
[----:B------:R4:W1:Y:S01]  /*b430*/  @P4 MUFU.LG2 R11, R55 ;  /* 0x00000037000b4308 */ /* 0x0008620000000c00 */
[----:B------:R-:W-:Y:S01]  /*b440*/  ISETP.EQ.AND P0, PT, RZ, UR4, P0 ;  /* 0x00000004ff007c0c */ /* 0x000fe20008702270 */
[----:B------:R-:W1:Y:S01]  /*b450*/  S2R R20, SR_CTAID.X ;  /* 0x0000000000147919 */ /* 0x000e620000002500 */
[----:B------:R-:W1:Y:S01]  /*b460*/  @P3 LDC R15, c[0x0][0x2e8] ;  /* 0x0000ba00ff0f3b82 */ /* 0x000e620000000800 */
[----:B------:R-:W-:Y:S01]  /*b470*/  SHF.R.S32.HI R18, RZ, 0x1f, R17 ;  /* 0x0000001fff127819 */ /* 0x000fe20000011411 */
[----:B------:R-:W-:Y:S03]  /*b480*/  STS [R5+0x5200], R10 ;  /* 0x0052000a05007388 */ /* 0x000fe60000000800 */
[----:B------:R4:W1:Y:S01]  /*b490*/  @P3 MUFU.LG2 R9, R53 ;  /* 0x0000003500093308 */ /* 0x0008620000000c00 */
[----:B------:R5:W-:Y:S02]  /*b4a0*/  STS [R4+0x5000], R3 ;  /* 0x0050000304007388 */ /* 0x000be40000000800 */
[----:B------:R-:W1:Y:S02]  /*b4b0*/  @P2 LDC R14, c[0x0][0x2e8] ;  /* 0x0000ba00ff0e2b82 */ /* 0x000e640000000800 */
[----:B------:R4:W-:Y:S03]  /*b4c0*/  STS [R4+0x5200], R0 ;  /* 0x0052000004007388 */ /* 0x0009e60000000800 */
[----:B------:R1:W1:Y:S03]  /*b4d0*/  @P2 MUFU.LG2 R8, R54 ;  /* 0x0000003600082308 */ /* 0x0002660000000c00 */
[----:B------:R-:W1:Y:S01]  /*b4e0*/  @P6 LDC.64 R6, c[0x0][0x2c0] ;  /* 0x0000b000ff066b82 */ /* 0x000e620000000a00 */
[----:B-----5:R-:W-:-:S02]  /*b4f0*/  P2R R3, PR, RZ, 0x40 ;  /* 0x00000040ff037803 */ /* 0x020fc40000000000 */
[----:B------:R-:W-:Y:S02]  /*b500*/  @!P0 PLOP3.LUT P6, PT, PT, PT, PT, 0x8, 0x0 ;  /* 0x000000000000881c */ /* 0x000fe40003fce170 */
[----:B----4-:R-:W-:Y:S01]  /*b510*/  @!P0 CS2R R4, SRZ ;  /* 0x0000000000048805 */ /* 0x010fe2000001ff00 */
[----:B---3--:R-:W-:Y:S10]  /*b520*/  @!P0 BRA `(.L_x_318) ;  /* 0x0000000000188947 */ /* 0x008ff40003800000 */
[----:B------:R-:W3:Y:S01]  /*b530*/  S2R R4, SR_CTAID.Y ;  /* 0x0000000000047919 */ /* 0x000ee20000002600 */
[----:B------:R-:W3:Y:S01]  /*b540*/  LDC R0, c[0x0][0x2c4] ;  /* 0x0000b100ff007b82 */ /* 0x000ee20000000800 */
[----:B------:R-:W-:Y:S01]  /*b550*/  PLOP3.LUT P6, PT, PT, PT, PT, 0x80, 0x0 ;  /* 0x000000000000781c */ /* 0x000fe20003fcf070 */
[----:B---3--:R-:W-:-:S05]  /*b560*/  IMAD R4, R4, R0, RZ ;  /* 0x0000000004047224 */ /* 0x008fca00078e02ff */
[----:B------:R-:W-:-:S04]  /*b570*/  SEL R4, R4, R57, !P1 ;  /* 0x0000003904047207 */ /* 0x000fc80004800000 */
[----:B------:R-:W-:-:S07]  /*b580*/  SHF.R.S32.HI R5, RZ, 0x1f, R4 ;  /* 0x0000001fff057819 */ /* 0x000fce0000011404 */
.L_x_318:
[----:B------:R-:W-:-:S13]  /*b590*/  ISETP.NE.AND P0, PT, R3, RZ, PT ;  /* 0x000000ff0300720c */ /* 0x000fda0003f05270 */
[----:B-1----:R-:W-:Y:S01]  /*b5a0*/  @P0 IMAD R0, R7, R6, RZ ;  /* 0x0000000607000224 */ /* 0x002fe200078e02ff */
[----:B------:R-:W-:Y:S01]  /*b5b0*/  LEA.HI R6, R18, R17, RZ, 0x5 ;  /* 0x0000001112067211 */ /* 0x000fe200078f28ff */
[----:B------:R-:W1:Y:S01]  /*b5c0*/  @P0 LDC R7, c[0x0][0x2c0] ;  /* 0x0000b000ff070b82 */ /* 0x000e620000000800 */
[----:B------:R-:W-:Y:S01]  /*b5d0*/  @P0 MOV R3, 0x1 ;  /* 0x0000000100030802 */ /* 0x000fe20000000f00 */
[----:B------:R-:W-:Y:S06]  /*b5e0*/  @P0 BRA `(.L_x_319) ;  /* 0x0000000000180947 */ /* 0x000fec0003800000 */
[----:B------:R-:W3:Y:S01]  /*b5f0*/  LDC R0, c[0x0][0x2c4] ;  /* 0x0000b100ff007b82 */ /* 0x000ee20000000800 */
[----:B------:R-:W-:Y:S02]  /*b600*/  ISETP.NE.AND P0, PT, RZ, UR5, PT ;  /* 0x00000005ff007c0c */ /* 0x000fe4000bf05270 */
[----:B-1----:R-:W-:-:S05]  /*b610*/  MOV R7, 0x1 ;  /* 0x0000000100077802 */ /* 0x002fca0000000f00 */
[----:B------:R-:W1:Y:S08]  /*b620*/  LDC R3, c[0x0][0x270] ;  /* 0x00009c00ff037b82 */ /* 0x000e700000000800 */
[----:B---3--:R-:W1:Y:S02]  /*b630*/  @P0 LDC R0, c[0x0][0x2e4] ;  /* 0x0000b900ff000b82 */ /* 0x008e640000000800 */
[----:B-1----:R-:W-:-:S07]  /*b640*/  IMAD R3, R0, R3, RZ ;  /* 0x0000000300037224 */ /* 0x002fce00078e02ff */
.L_x_319:
[----:B------:R3:W5:Y:S01]  /*b650*/  LDL R44, [R1+0x38] ;  /* 0x00003800012c7983 */ /* 0x0007620000100800 */
[----:B------:R-:W-:Y:S01]  /*b660*/  LEA.HI R18, R18, R17, RZ, 0x2 ;  /* 0x0000001112127211 */ /* 0x000fe200078f10ff */
[----:B------:R-:W4:Y:S01]  /*b670*/  @P5 LDC R13, c[0x0][0x2e8] ;  /* 0x0000ba00ff0d5b82 */ /* 0x000f220000000800 */
[----:B------:R-:W-:-:S07]  /*b680*/  LOP3.LUT R6, R6, 0xffffffe0, RZ, 0xc0, !PT ;  /* 0xffffffe006067812 */ /* 0x000fce00078ec0ff */
[----:B------:R-:W-:Y:S01]  /*b690*/  BAR.SYNC.DEFER_BLOCKING 0x0 ;  /* 0x0000000000007b1d */ /* 0x000fe20000010000 */
[----:B------:R-:W-:Y:S01]  /*b6a0*/  LOP3.LUT R10, R18, 0xfffffffc, RZ, 0xc0, !PT ;  /* 0xfffffffc120a7812 */ /* 0x000fe200078ec0ff */
[----:B------:R-:W-:Y:S02]  /*b6b0*/  IMAD R3, R19, R3, RZ ;  /* 0x0000000313037224 */ /* 0x000fe400078e02ff */
[----:B------:R-:W-:Y:S01]  /*b6c0*/  @P2 FMUL.FTZ R8, R8, 0.69314718246459960938 ;  /* 0x3f31721808082820 */ /* 0x000fe20000410000 */
[----:B------:R-:W-:Y:S01]  /*b6d0*/  IADD3 R6, -R6, R17, RZ ;  /* 0x0000001106067210 */ /* 0x000fe20007ffe1ff */
[----:B------:R-:W-:Y:S01]  /*b6e0*/  @P3 FMUL.FTZ R9, R9, 0.69314718246459960938 ;  /* 0x3f31721809093820 */ /* 0x000fe20000410000 */
[----:B------:R-:W2:Y:S01]  /*b6f0*/  @P5 MUFU.LG2 R12, R56 ;  /* 0x00000038000c5308 */ /* 0x000ea20000000c00 */
[----:B------:R-:W-:Y:S01]  /*b700*/  MOV R26, 0x7f800000 ;  /* 0x7f800000001a7802 */ /* 0x000fe20000000f00 */
[----:B------:R-:W-:Y:S02]  /*b710*/  IMAD.IADD R17, R17, 0x1, -R10 ;  /* 0x0000000111117824 */ /* 0x000fe400078e0a0a */
[----:B------:R-:W-:Y:S01]  /*b720*/  @P2 FFMA.FTZ R26, R134, R14, R8 ;  /* 0x0000000e861a2223 */ /* 0x000fe20000010008 */
[----:B------:R-:W-:Y:S01]  /*b730*/  SEL R3, R3, RZ, !P6 ;  /* 0x000000ff03037207 */ /* 0x000fe20007000000 */
[----:B-1----:R-:W-:Y:S01]  /*b740*/  IMAD R10, R20, R7, RZ ;  /* 0x00000007140a7224 */ /* 0x002fe200078e02ff */
[----:B------:R-:W-:Y:S01]  /*b750*/  LOP3.LUT P2, RZ, R6, 0x3, RZ, 0xc0, !PT ;  /* 0x0000000306ff7812 */ /* 0x000fe2000784c0ff */
[----:B------:R-:W-:-:S02]  /*b760*/  IMAD.MOV.U32 R28, RZ, RZ, 0x7f800000 ;  /* 0x7f800000ff1c7424 */ /* 0x000fc400078e00ff */
[----:B------:R-:W-:Y:S01]  /*b770*/  @P3 FFMA.FTZ R28, R135, R15, R9 ;  /* 0x0000000f871c3223 */ /* 0x000fe20000010009 */
[----:B------:R-:W-:Y:S02]  /*b780*/  IMAD.SHL.U32 R10, R10, 0x80, RZ ;  /* 0x000000800a0a7824 */ /* 0x000fe400078e00ff */
[----:B------:R-:W-:Y:S01]  /*b790*/  @P4 FMUL.FTZ R11, R11, 0.69314718246459960938 ;  /* 0x3f3172180b0b4820 */ /* 0x000fe20000410000 */
[----:B------:R-:W-:Y:S01]  /*b7a0*/  IMAD R0, R31, R0, R3 ;  /* 0x000000001f007224 */ /* 0x000fe200078e0203 */
[----:B------:R-:W-:Y:S01]  /*b7b0*/  BSSY B0, `(.L_x_320) ;  /* 0x000003b000007945 */ /* 0x000fe20003800000 */
[----:B------:R-:W-:Y:S02]  /*b7c0*/  MOV R21, 0x7f800000 ;  /* 0x7f80000000157802 */ /* 0x000fe40000000f00 */
[----:B------:R-:W-:Y:S01]  /*b7d0*/  SHF.R.S32.HI R9, RZ, 0x1f, R10 ;  /* 0x0000001fff097819 */ /* 0x000fe2000001140a */
[----:B--2---:R-:W-:Y:S01]  /*b7e0*/  @P5 FMUL.FTZ R3, R12, 0.69314718246459960938 ;  /* 0x3f3172180c035820 */ /* 0x004fe20000410000 */
[----:B------:R3:W1:Y:S01]  /*b7f0*/  LDS.128 R40, [R218+0x1800] ;  /* 0x00180000da287984 */ /* 0x0006620000000c00 */
[----:B------:R-:W-:-:S02]  /*b800*/  IADD3 R10, P1, P0, R10, R4, R0 ;  /* 0x000000040a0a7210 */ /* 0x000fc4000783e000 */
[----:B------:R-:W-:Y:S01]  /*b810*/  SHF.R.S32.HI R0, RZ, 0x1f, R0 ;  /* 0x0000001fff007819 */ /* 0x000fe20000011400 */
[----:B------:R3:W2:Y:S01]  /*b820*/  LDS.128 R36, [R218+0x3800] ;  /* 0x00380000da247984 */ /* 0x0006a20000000c00 */
[----:B------:R-:W-:Y:S01]  /*b830*/  MOV R27, 0x7f800000 ;  /* 0x7f800000001b7802 */ /* 0x000fe20000000f00 */
[----:B----4-:R-:W-:Y:S01]  /*b840*/  @P5 FFMA.FTZ R21, R2, R13, R3 ;  /* 0x0000000d02155223 */ /* 0x010fe20000010003 */
[----:B------:R-:W-:Y:S01]  /*b850*/  @P4 FFMA.FTZ R27, R136, R16, R11 ;  /* 0x00000010881b4223 */ /* 0x000fe2000001000b */
[----:B------:R3:W4:Y:S01]  /*b860*/  LDS.128 R32, [R218+0x5800] ;  /* 0x00580000da207984 */ /* 0x0007220000000c00 */
[----:B------:R-:W-:Y:S02]  /*b870*/  SHF.R.S32.HI R2, RZ, 0x2, R18 ;  /* 0x00000002ff027819 */ /* 0x000fe40000011412 */
[----:B------:R-:W-:Y:S02]  /*b880*/  SHF.L.U32 R20, R17, 0x3, RZ ;  /* 0x0000000311147819 */ /* 0x000fe400000006ff */
        /* <DEDUP_REMOVED lines=17> */
[----:B------:R-:W3:Y:S01]  /*b9a0*/  @!P3 LDC.64 R16, c[0x0][0x2b0] ;  /* 0x0000ac00ff10bb82 */ /* 0x000ee20000000a00 */
[----:B------:R-:W-:-:S03]  /*b9b0*/  @!P3 IMAD R8, R0, R7, RZ ;  /* 0x000000070008b224 */ /* 0x000fc600078e02ff */
[-C--:B------:R-:W-:Y:S02]  /*b9c0*/  @!P2 IMAD R0, R4, R7.reuse, RZ ;  /* 0x000000070400a224 */ /* 0x080fe400078e02ff */
[-C--:B------:R-:W-:Y:S01]  /*b9d0*/  @!P1 IMAD R4, R5, R7.reuse, RZ ;  /* 0x0000000705049224 */ /* 0x080fe200078e02ff */
[-C--:B------:R-:W-:Y:S01]  /*b9e0*/  @!P3 IADD3 R11, P4, R8, R10.reuse, RZ ;  /* 0x0000000a080bb210 */ /* 0x080fe20007f9e0ff */
[----:B------:R-:W1:Y:S01]  /*b9f0*/  @!P2 LDC.64 R18, c[0x0][0x2b0] ;  /* 0x0000ac00ff12ab82 */ /* 0x000e620000000a00 */
[----:B------:R-:W-:Y:S01]  /*ba00*/  @!P0 IMAD R6, R6, R7, RZ ;  /* 0x0000000706068224 */ /* 0x000fe200078e02ff */
[-C--:B------:R-:W-:Y:S02]  /*ba10*/  @!P2 IADD3 R5, P5, R0, R10.reuse, RZ ;  /* 0x0000000a0005a210 */ /* 0x080fe40007fbe0ff */
[----:B------:R-:W-:Y:S02]  /*ba20*/  @!P3 LEA.HI.X.SX32 R14, R8, R9, 0x1, P4 ;  /* 0x00000009080eb211 */ /* 0x000fe400020f0eff */
[----:B------:R-:W-:-:S02]  /*ba30*/  @!P1 IADD3 R7, P4, R4, R10, RZ ;  /* 0x0000000a04079210 */ /* 0x000fc40007f9e0ff */
[----:B------:R-:W2:Y:S01]  /*ba40*/  @!P1 LDC.64 R22, c[0x0][0x2b0] ;  /* 0x0000ac00ff169b82 */ /* 0x000ea20000000a00 */
[----:B------:R-:W-:Y:S02]  /*ba50*/  @!P0 IADD3 R12, P6, R6, R10, RZ ;  /* 0x0000000a060c8210 */ /* 0x000fe40007fde0ff */
[-C--:B------:R-:W-:Y:S02]  /*ba60*/  @!P2 LEA.HI.X.SX32 R0, R0, R9.reuse, 0x1, P5 ;  /* 0x000000090000a211 */ /* 0x080fe400028f0eff */
[-C--:B------:R-:W-:Y:S02]  /*ba70*/  @!P1 LEA.HI.X.SX32 R15, R4, R9.reuse, 0x1, P4 ;  /* 0x00000009040f9211 */ /* 0x080fe400020f0eff */
[----:B------:R-:W-:Y:S01]  /*ba80*/  @!P0 LEA.HI.X.SX32 R13, R6, R9, 0x1, P6 ;  /* 0x00000009060d8211 */ /* 0x000fe200030f0eff */
[----:B------:R-:W4:Y:S01]  /*ba90*/  @!P0 LDC.64 R24, c[0x0][0x2b0] ;  /* 0x0000ac00ff188b82 */ /* 0x000f220000000a00 */
[----:B---3--:R-:W-:-:S04]  /*baa0*/  @!P3 LEA R10, P5, R11, R16, 0x2 ;  /* 0x000000100b0ab211 */ /* 0x008fc800078a10ff */
[----:B------:R-:W-:Y:S02]  /*bab0*/  @!P3 LEA.HI.X R11, R11, R17, R14, 0x2, P5 ;  /* 0x000000110b0bb211 */ /* 0x000fe400028f140e */
[----:B-1----:R-:W-:-:S03]  /*bac0*/  @!P2 LEA R8, P4, R5, R18, 0x2 ;  /* 0x000000120508a211 */ /* 0x002fc600078810ff */
[----:B------:R1:W-:Y:S01]  /*bad0*/  @!P3 STG.E desc[UR26][R10.64], R27 ;  /* 0x0000001b0a00b986 */ /* 0x0003e2000c10191a */
[----:B------:R-:W-:Y:S02]  /*bae0*/  @!P2 LEA.HI.X R9, R5, R19, R0, 0x2, P4 ;  /* 0x000000130509a211 */ /* 0x000fe400020f1400 */
[----:B--2---:R-:W-:-:S03]  /*baf0*/  @!P1 LEA R6, P5, R7, R22, 0x2 ;  /* 0x0000001607069211 */ /* 0x004fc600078a10ff */
[----:B------:R1:W-:Y:S01]  /*bb00*/  @!P2 STG.E desc[UR26][R8.64], R28 ;  /* 0x0000001c0800a986 */ /* 0x0003e2000c10191a */
[----:B------:R-:W-:Y:S02]  /*bb10*/  @!P1 LEA.HI.X R7, R7, R23, R15, 0x2, P5 ;  /* 0x0000001707079211 */ /* 0x000fe400028f140f */
[----:B----4-:R-:W-:-:S03]  /*bb20*/  @!P0 LEA R4, P4, R12, R24, 0x2 ;  /* 0x000000180c048211 */ /* 0x010fc600078810ff */
[----:B------:R1:W-:Y:S01]  /*bb30*/  @!P1 STG.E desc[UR26][R6.64], R26 ;  /* 0x0000001a06009986 */ /* 0x0003e2000c10191a */
[----:B------:R-:W-:-:S05]  /*bb40*/  @!P0 LEA.HI.X R5, R12, R25, R13, 0x2, P4 ;  /* 0x000000190c058211 */ /* 0x000fca00020f140d */
[----:B------:R1:W-:Y:S04]  /*bb50*/  @!P0 STG.E desc[UR26][R4.64], R21 ;  /* 0x0000001504008986 */ /* 0x0003e8000c10191a */
.L_x_321:
[----:B------:R-:W-:Y:S05]  /*bb60*/  BSYNC B0 ;  /* 0x0000000000007941 */ /* 0x000fea0003800000 */
.L_x_320:
[----:B-1----:R-:W-:Y:S01]  /*bb70*/  IADD3 R4, P0, R20, R29, RZ ;  /* 0x0000001d14047210 */ /* 0x002fe20007f1e0ff */
[----:B------:R1:W1:Y:S01]  /*bb80*/  LDS.128 R16, [R218+0x2000] ;  /* 0x00200000da107984 */ /* 0x0002620000000c00 */
[----:B------:R-:W-:Y:S01]  /*bb90*/  SHF.R.S32.HI R5, RZ, 0x1f, R20 ;  /* 0x0000001fff057819 */ /* 0x000fe20000011414 */
[C---:B------:R-:W-:Y:S01]  /*bba0*/  VIADD R0, R2.reuse, 0x40 ;  /* 0x0000004002007836 */ /* 0x040fe20000000000 */
[----:B------:R-:W-:Y:S01]  /*bbb0*/  SHF.R.S32.HI R6, RZ, 0x1f, R31 ;  /* 0x0000001fff067819 */ /* 0x000fe2000001141f */
[----:B------:R1:W1:Y:S01]  /*bbc0*/  LDS.128 R20, [R218] ;  /* 0x00000000da147984 */ /* 0x0002620000000c00 */
[----:B------:R-:W-:Y:S01]  /*bbd0*/  IADD3.X R5, R5, R30, RZ, P0, !PT ;  /* 0x0000001e05057210 */ /* 0x000fe200007fe4ff */
[C---:B------:R-:W-:Y:S01]  /*bbe0*/  VIADD R3, R2.reuse, 0x20 ;  /* 0x0000002002037836 */ /* 0x040fe20000000000 */
[-C--:B-----5:R-:W-:Y:S01]  /*bbf0*/  ISETP.GE.AND P0, PT, R2, R44.reuse, PT ;  /* 0x0000002c0200720c */ /* 0x0a0fe20003f06270 */
[----:B------:R1:W1:Y:S01]  /*bc00*/  LDS.128 R12, [R218+0x4000] ;  /* 0x00400000da0c7984 */ /* 0x0002620000000c00 */
[-C--:B------:R-:W-:Y:S01]  /*bc10*/  ISETP.GE.AND P2, PT, R0, R44.reuse, PT ;  /* 0x0000002c0000720c */ /* 0x080fe20003f46270 */
[----:B------:R-:W-:Y:S01]  /*bc20*/  VIADD R0, R2, 0x60 ;  /* 0x0000006002007836 */ /* 0x000fe20000000000 */
[----:B------:R-:W-:Y:S01]  /*bc30*/  ULDC.64 UR4, c[0x0][0x2a0] ;  /* 0x0000a80000047ab9 */ /* 0x000fe20000000a00 */
[----:B------:R-:W3:Y:S01]  /*bc40*/  S2R R7, SR_CTAID.X ;  /* 0x0000000000077919 */ /* 0x000ee20000002500 */
[----:B------:R-:W-:Y:S01]  /*bc50*/  IMAD R6, R6, UR4, RZ ;  /* 0x0000000406067c24 */ /* 0x000fe2000f8e02ff */
[-C--:B------:R-:W-:Y:S01]  /*bc60*/  ISETP.GE.AND P1, PT, R3, R44.reuse, PT ;  /* 0x0000002c0300720c */ /* 0x080fe20003f26270 */
[C---:B------:R-:W-:Y:S01]  /*bc70*/  IMAD.WIDE.U32 R10, R31.reuse, UR4, R4 ;  /* 0x000000041f0a7c25 */ /* 0x040fe2000f8e0004 */
[----:B------:R-:W-:Y:S01]  /*bc80*/  ISETP.GE.AND P3, PT, R0, R44, PT ;  /* 0x0000002c0000720c */ /* 0x000fe20003f66270 */
[----:B------:R-:W-:Y:S01]  /*bc90*/  BSSY B0, `(.L_x_322) ;  /* 0x0000012000007945 */ /* 0x000fe20003800000 */
[----:B------:R-:W-:Y:S01]  /*bca0*/  SHF.R.S32.HI R3, RZ, 0x1f, R2 ;  /* 0x0000001fff037819 */ /* 0x000fe20000011402 */
[----:B------:R-:W-:-:S05]  /*bcb0*/  IMAD R0, R31, UR5, R6 ;  /* 0x000000051f007c24 */ /* 0x000fca000f8e0206 */
[----:B------:R-:W-:Y:S01]  /*bcc0*/  IADD3 R9, R11, R0, RZ ;  /* 0x000000000b097210 */ /* 0x000fe20007ffe0ff */
[----:B---3--:R-:W-:Y:S01]  /*bcd0*/  IMAD.WIDE R2, R7, 0x80, R2 ;  /* 0x0000008007027825 */ /* 0x008fe200078e0202 */
        /* <DEDUP_REMOVED lines=10> */
[----:B-1----:R3:W-:Y:S04]  /*bd80*/  STG.E.128 desc[UR26][R4.64], R20 ;  /* 0x0000001404007986 */ /* 0x0027e8000c101d1a */
[----:B------:R3:W-:Y:S04]  /*bd90*/  STG.E.128 desc[UR26][R4.64+0x40], R16 ;  /* 0x0000401004007986 */ /* 0x0007e8000c101d1a */
[----:B------:R3:W-:Y:S02]  /*bda0*/  STG.E.128 desc[UR26][R4.64+0x80], R12 ;  /* 0x0000800c04007986 */ /* 0x0007e4000c101d1a */
.L_x_323:
[----:B------:R-:W-:Y:S05]  /*bdb0*/  BSYNC B0 ;  /* 0x0000000000007941 */ /* 0x000fea0003800000 */
.L_x_322:
[----:B-1-3--:R1:W3:Y:S01]  /*bdc0*/  LDS.128 R20, [R218+0x800] ;  /* 0x00080000da147984 */ /* 0x00a2e20000000c00 */
[----:B------:R-:W-:Y:S03]  /*bdd0*/  BSSY B0, `(.L_x_324) ;  /* 0x0000013000007945 */ /* 0x000fe60003800000 */
[----:B------:R1:W1:Y:S04]  /*bde0*/  LDS.128 R16, [R218+0x2800] ;  /* 0x00280000da107984 */ /* 0x0002680000000c00 */
[----:B------:R1:W1:Y:S01]  /*bdf0*/  LDS.128 R12, [R218+0x4800] ;  /* 0x00480000da0c7984 */ /* 0x0002620000000c00 */
        /* <DEDUP_REMOVED lines=13> */
[----:B---3--:R3:W-:Y:S04]  /*bed0*/  STG.E.128 desc[UR26][R4.64], R20 ;  /* 0x0000001404007986 */ /* 0x0087e8000c101d1a */
[----:B-1----:R3:W-:Y:S04]  /*bee0*/  STG.E.128 desc[UR26][R4.64+0x40], R16 ;  /* 0x0000401004007986 */ /* 0x0027e8000c101d1a */
[----:B------:R3:W-:Y:S02]  /*bef0*/  STG.E.128 desc[UR26][R4.64+0x80], R12 ;  /* 0x0000800c04007986 */ /* 0x0007e4000c101d1a */
.L_x_325:
[----:B------:R-:W-:Y:S05]  /*bf00*/  BSYNC B0 ;  /* 0x0000000000007941 */ /* 0x000fea0003800000 */
.L_x_324:
[----:B---3--:R3:W2:Y:S01]  /*bf10*/  LDS.128 R20, [R218+0x1000] ;  /* 0x00100000da147984 */ /* 0x0086a20000000c00 */
[----:B------:R-:W-:Y:S03]  /*bf20*/  BSSY B0, `(.L_x_326) ;  /* 0x0000013000007945 */ /* 0x000fe60003800000 */
[----:B-1----:R3:W1:Y:S04]  /*bf30*/  LDS.128 R16, [R218+0x3000] ;  /* 0x00300000da107984 */ /* 0x0026680000000c00 */
        /* <DEDUP_REMOVED lines=14> */
[----:B--2---:R2:W-:Y:S04]  /*c020*/  STG.E.128 desc[UR26][R4.64], R20 ;  /* 0x0000001404007986 */ /* 0x0045e8000c101d1a */
[----:B-1----:R2:W-:Y:S04]  /*c030*/  STG.E.128 desc[UR26][R4.64+0x40], R16 ;  /* 0x0000401004007986 */ /* 0x0025e8000c101d1a */
[----:B------:R2:W-:Y:S02]  /*c040*/  STG.E.128 desc[UR26][R4.64+0x80], R12 ;  /* 0x0000800c04007986 */ /* 0x0005e4000c101d1a */
.L_x_327:
[----:B------:R-:W-:Y:S05]  /*c050*/  BSYNC B0 ;  /* 0x0000000000007941 */ /* 0x000fea0003800000 */
.L_x_326:
[----:B------:R-:W-:Y:S05]  /*c060*/  @P3 EXIT ;  /* 0x000000000000394d */ /* 0x000fea0003800000 */
[----:B------:R-:W-:Y:S01]  /*c070*/  IADD3 R0, P0, R2, 0x60, RZ ;  /* 0x0000006002007810 */ /* 0x000fe20007f1e0ff */
[----:B------:R-:W-:-:S04]  /*c080*/  ULDC.64 UR4, c[0x0][0x298] ;  /* 0x0000a60000047ab9 */ /* 0x000fc80000000a00 */
[----:B------:R-:W-:Y:S01]  /*c090*/  IMAD.X R2, RZ, RZ, R3, P0 ;  /* 0x000000ffff027224 */ /* 0x000fe200000e0603 */
[----:B------:R-:W-:-:S03]  /*c0a0*/  MOV R3, R9 ;  /* 0x0000000900037202 */ /* 0x000fc60000000f00 */
[----:B------:R-:W-:Y:S02]  /*c0b0*/  IMAD R6, R2, UR4, RZ ;  /* 0x0000000402067c24 */ /* 0x000fe4000f8e02ff */
[----:B------:R-:W-:-:S04]  /*c0c0*/  IMAD.MOV.U32 R2, RZ, RZ, R10 ;  /* 0x000000ffff027224 */ /* 0x000fc800078e000a */
[----:B--2---:R-:W-:-:S04]  /*c0d0*/  IMAD.WIDE.U32 R4, R0, UR4, R2 ;  /* 0x0000000400047c25 */ /* 0x004fc8000f8e0002 */
[----:B------:R-:W-:Y:S01]  /*c0e0*/  IMAD R0, R0, UR5, R6 ;  /* 0x0000000500007c24 */ /* 0x000fe2000f8e0206 */
[----:B------:R-:W-:Y:S02]  /*c0f0*/  ULDC.64 UR4, c[0x0][0x280] ;  /* 0x0000a00000047ab9 */ /* 0x000fe40000000a00 */
[----:B------:R-:W-:Y:S02]  /*c100*/  LEA R2, P0, R4, UR4, 0x1 ;  /* 0x0000000404027c11 */ /* 0x000fe4000f8008ff */
[----:B------:R-:W-:-:S04]  /*c110*/  IADD3 R0, R5, R0, RZ ;  /* 0x0000000005007210 */ /* 0x000fc80007ffe0ff */
[----:B------:R-:W-:-:S05]  /*c120*/  LEA.HI.X R3, R4, UR5, R0, 0x1, P0 ;  /* 0x0000000504037c11 */ /* 0x000fca00080f0c00 */
[----:B------:R-:W-:Y:S04]  /*c130*/  STG.E.128 desc[UR26][R2.64], R40 ;  /* 0x0000002802007986 */ /* 0x000fe8000c101d1a */
[----:B------:R-:W-:Y:S04]  /*c140*/  STG.E.128 desc[UR26][R2.64+0x40], R36 ;  /* 0x0000402402007986 */ /* 0x000fe8000c101d1a */
[----:B----4-:R-:W-:Y:S01]  /*c150*/  STG.E.128 desc[UR26][R2.64+0x80], R32 ;  /* 0x0000802002007986 */ /* 0x010fe2000c101d1a */
[----:B------:R-:W-:Y:S05]  /*c160*/  EXIT ;  /* 0x000000000000794d */ /* 0x000fea0003800000 */
.L_x_309:
[----:B------:R-:W2:Y:S01]  /*c170*/  LDL.LU R13, [R1+0x34] ;  /* 0x00003400010d7983 */ /* 0x000ea20000300800 */
[----:B------:R-:W1:Y:S01]  /*c180*/  LDC.U8 R0, c[0x0][0x3d9] ;  /* 0x0000f640ff007b82 */ /* 0x000e620000000000 */
[----:B------:R-:W-:Y:S01]  /*c190*/  LEA.HI R12, R39, R42, RZ, 0x2 ;  /* 0x0000002a270c7211 */ /* 0x000fe200078f10ff */
[----:B------:R-:W-:Y:S01]  /*c1a0*/  ULDC.64 UR4, c[0x0][0x2a0] ;  /* 0x0000a80000047ab9 */ /* 0x000fe20000000a00 */
[----:B------:R-:W3:Y:S01]  /*c1b0*/  S2R R23, SR_CTAID.X ;  /* 0x0000000000177919 */ /* 0x000ee20000002500 */
[----:B------:R-:W-:Y:S01]  /*c1c0*/  BSSY B0, `(.L_x_328) ;  /* 0x000004a000007945 */ /* 0x000fe20003800000 */
[----:B------:R-:W-:-:S03]  /*c1d0*/  LOP3.LUT R8, R12, 0x1ffffffc, RZ, 0xc0, !PT ;  /* 0x1ffffffc0c087812 */ /* 0x000fc600078ec0ff */
[----:B------:R-:W4:Y:S01]  /*c1e0*/  LDC.U8 R4, c[0x0][0x3d8] ;  /* 0x0000f600ff047b82 */ /* 0x000f220000000000 */
[----:B-1----:R-:W-:Y:S02]  /*c1f0*/  ISETP.NE.AND P2, PT, R0, RZ, PT ;  /* 0x000000ff0000720c */ /* 0x002fe40003f45270 */
[C---:B----4-:R-:W-:Y:S02]  /*c200*/  ISETP.NE.AND P1, PT, R4.reuse, RZ, PT ;  /* 0x000000ff0400720c */ /* 0x050fe40003f25270 */
[----:B------:R-:W-:Y:S02]  /*c210*/  ISETP.NE.AND P3, PT, R4, RZ, !P2 ;  /* 0x000000ff0400720c */ /* 0x000fe40005765270 */
[----:B------:R-:W-:-:S07]  /*c220*/  ISETP.EQ.AND P1, PT, R0, RZ, P1 ;  /* 0x000000ff0000720c */ /* 0x000fce0000f22270 */
[----:B------:R-:W1:Y:S08]  /*c230*/  @!P2 LDC R9, c[0x0][0x2c4] ;  /* 0x0000b100ff09ab82 */ /* 0x000e700000000800 */
[----:B------:R-:W4:Y:S01]  /*c240*/  @P2 LDC.64 R16, c[0x0][0x2c0] ;  /* 0x0000b000ff102b82 */ /* 0x000f220000000a00 */
[----:B------:R-:W-:-:S07]  /*c250*/  @!P1 CS2R R14, SRZ ;  /* 0x00000000000e9805 */ /* 0x000fce000001ff00 */
[----:B------:R-:W5:Y:S08]  /*c260*/  @P1 LDC R10, c[0x0][0x2c4] ;  /* 0x0000b100ff0a1b82 */ /* 0x000f700000000800 */
[----:B-1----:R-:W1:Y:S08]  /*c270*/  @P3 LDC R9, c[0x0][0x2e4] ;  /* 0x0000b900ff093b82 */ /* 0x002e700000000800 */
[----:B------:R-:W2:Y:S01]  /*c280*/  @P2 LDC R18, c[0x0][0x2c0] ;  /* 0x0000b000ff122b82 */ /* 0x000ea20000000800 */
[----:B----4-:R-:W-:-:S02]  /*c290*/  @P2 IMAD R16, R17, R16, RZ ;  /* 0x0000001011102224 */ /* 0x010fc400078e02ff */
[----:B-1----:R-:W-:Y:S02]  /*c2a0*/  @!P2 IMAD.MOV.U32 R16, RZ, RZ, R9 ;  /* 0x000000ffff10a224 */ /* 0x002fe400078e0009 */
[----:B------:R-:W-:Y:S01]  /*c2b0*/  @!P2 IMAD.MOV.U32 R18, RZ, RZ, 0x1 ;  /* 0x00000001ff12a424 */ /* 0x000fe200078e00ff */
[C---:B--2---:R-:W-:Y:S02]  /*c2c0*/  ISETP.NE.AND P0, PT, R13.reuse, -0x1, PT ;  /* 0xffffffff0d00780c */ /* 0x044fe40003f05270 */
[----:B------:R-:W-:-:S11]  /*c2d0*/  ISETP.NE.OR P4, PT, R13, -0x1, !P1 ;  /* 0xffffffff0d00780c */ /* 0x000fd60004f85670 */
[----:B------:R-:W1:Y:S01]  /*c2e0*/  @!P0 LDC.64 R2, c[0x0][0x290] ;  /* 0x0000a400ff028b82 */ /* 0x000e620000000a00 */
[----:B------:R-:W-:-:S07]  /*c2f0*/  @!P0 SHF.R.S32.HI R0, RZ, 0x1f, R24 ;  /* 0x0000001fff008819 */ /* 0x000fce0000011418 */
[----:B------:R-:W2:Y:S01]  /*c300*/  @P0 LDC.64 R6, c[0x0][0x298] ;  /* 0x0000a600ff060b82 */ /* 0x000ea20000000a00 */
[----:B-1----:R-:W-:Y:S02]  /*c310*/  @!P0 IMAD R0, R0, R2, RZ ;  /* 0x0000000200008224 */ /* 0x002fe400078e02ff */
[----:B--2---:R-:W-:-:S04]  /*c320*/  @P0 IMAD.WIDE.U32 R4, R13, R6, RZ ;  /* 0x000000060d040225 */ /* 0x004fc800078e00ff */
[C---:B------:R-:W-:Y:S02]  /*c330*/  @!P0 IMAD R6, R24.reuse, R3, R0 ;  /* 0x0000000318068224 */ /* 0x040fe400078e0200 */
[----:B------:R-:W-:-:S04]  /*c340*/  @!P0 IMAD.WIDE.U32 R2, R24, R2, RZ ;  /* 0x0000000218028225 */ /* 0x000fc800078e00ff */
[----:B------:R-:W-:Y:S01]  /*c350*/  IMAD.IADD R0, R42, 0x1, -R8 ;  /* 0x000000012a007824 */ /* 0x000fe200078e0a08 */
[----:B------:R-:W-:Y:S01]  /*c360*/  SHF.R.S32.HI R8, RZ, 0x2, R12 ;  /* 0x00000002ff087819 */ /* 0x000fe2000001140c */
[----:B------:R-:W-:Y:S02]  /*c370*/  @!P0 IMAD.MOV.U32 R4, RZ, RZ, R2 ;  /* 0x000000ffff048224 */ /* 0x000fe400078e0002 */
[----:B------:R-:W-:Y:S02]  /*c380*/  IMAD.SHL.U32 R0, R0, 0x8, RZ ;  /* 0x0000000800007824 */ /* 0x000fe400078e00ff */
[----:B------:R-:W-:Y:S02]  /*c390*/  @P0 IMAD R7, R13, R7, R5 ;  /* 0x000000070d070224 */ /* 0x000fe400078e0205 */
[----:B------:R-:W-:Y:S01]  /*c3a0*/  @!P0 IMAD.IADD R7, R3, 0x1, R6 ;  /* 0x0000000103078824 */ /* 0x000fe200078e0206 */
[----:B------:R-:W-:Y:S01]  /*c3b0*/  IADD3 R2, P0, R0, R4, RZ ;  /* 0x0000000400027210 */ /* 0x000fe20007f1e0ff */
[----:B-----5:R-:W-:Y:S01]  /*c3c0*/  @!P4 IMAD R13, R24, R10, RZ ;  /* 0x0000000a180dc224 */ /* 0x020fe200078e02ff */
[----:B------:R-:W-:Y:S01]  /*c3d0*/  SHF.R.S32.HI R10, RZ, 0x1f, R25 ;  /* 0x0000001fff0a7819 */ /* 0x000fe20000011419 */
[----:B------:R-:W-:Y:S01]  /*c3e0*/  @P2 IMAD.MOV.U32 R4, RZ, RZ, 0x1 ;  /* 0x00000001ff042424 */ /* 0x000fe200078e00ff */
[----:B------:R-:W-:Y:S01]  /*c3f0*/  LEA.HI.X.SX32 R3, R0, R7, 0x1, P0 ;  /* 0x0000000700037211 */ /* 0x000fe200000f0eff */
[----:B------:R-:W-:Y:S01]  /*c400*/  IMAD.IADD R0, R11, 0x1, -R26 ;  /* 0x000000010b007824 */ /* 0x000fe200078e0a1a */
[----:B------:R1:W-:Y:S01]  /*c410*/  @!P4 STL [R1+0x34], R13 ;  /* 0x0000340d0100c387 */ /* 0x0003e20000100800 */
[----:B------:R-:W-:Y:S01]  /*c420*/  @!P2 IMAD R4, R9, R19, RZ ;  /* 0x000000130904a224 */ /* 0x000fe200078e02ff */
[----:B------:R-:W-:Y:S01]  /*c430*/  LOP3.LUT P4, RZ, R42, 0x3, RZ, 0xc0, !PT ;  /* 0x000000032aff7812 */ /* 0x000fe2000788c0ff */
[C---:B------:R-:W-:Y:S01]  /*c440*/  VIADD R19, R8.reuse, 0x20 ;  /* 0x0000002008137836 */ /* 0x040fe20000000000 */
[----:B------:R-:W-:Y:S01]  /*c450*/  ISETP.GE.AND P0, PT, R8, R0, PT ;  /* 0x000000000800720c */ /* 0x000fe20003f06270 */
[----:B------:R-:W-:Y:S01]  /*c460*/  IMAD R4, R24, R4, RZ ;  /* 0x0000000418047224 */ /* 0x000fe200078e02ff */
[----:B------:R-:W-:Y:S01]  /*c470*/  SHF.R.S32.HI R9, RZ, 0x1f, R8 ;  /* 0x0000001fff097819 */ /* 0x000fe20000011408 */
[----:B------:R-:W-:Y:S01]  /*c480*/  IMAD R10, R10, UR4, RZ ;  /* 0x000000040a0a7c24 */ /* 0x000fe2000f8e02ff */
[--C-:B------:R-:W-:Y:S01]  /*c490*/  @P1 SHF.R.S32.HI R15, RZ, 0x1f, R13.reuse ;  /* 0x0000001fff0f1819 */ /* 0x100fe2000001140d */
[----:B------:R-:W-:Y:S01]  /*c4a0*/  @P1 IMAD.MOV.U32 R14, RZ, RZ, R13 ;  /* 0x000000ffff0e1224 */ /* 0x000fe200078e000d */
[CC--:B------:R-:W-:Y:S01]  /*c4b0*/  ISETP.GE.OR P3, PT, R8.reuse, R0.reuse, P4 ;  /* 0x000000000800720c */ /* 0x0c0fe20002766670 */
[----:B------:R-:W-:Y:S01]  /*c4c0*/  VIADD R20, R8, 0x40 ;  /* 0x0000004008147836 */ /* 0x000fe20000000000 */
[----:B------:R-:W-:Y:S01]  /*c4d0*/  SEL R17, R4, RZ, !P1 ;  /* 0x000000ff04117207 */ /* 0x000fe20004800000 */
[----:B------:R-:W-:Y:S01]  /*c4e0*/  VIADD R21, R8, 0x60 ;  /* 0x0000006008157836 */ /* 0x000fe20000000000 */
[----:B------:R-:W-:Y:S01]  /*c4f0*/  ISETP.GE.OR P1, PT, R19, R0, P4 ;  /* 0x000000001300720c */ /* 0x000fe20002726670 */
[----:B------:R-:W-:Y:S01]  /*c500*/  IMAD R10, R25, UR5, R10 ;  /* 0x00000005190a7c24 */ /* 0x000fe2000f8e020a */
[----:B------:R-:W-:-:S02]  /*c510*/  P2R R22, PR, RZ, 0x8 ;  /* 0x00000008ff167803 */ /* 0x000fc40000000000 */
[-C--:B------:R-:W-:Y:S02]  /*c520*/  ISETP.GE.AND P3, PT, R19, R0.reuse, PT ;  /* 0x000000001300720c */ /* 0x080fe40003f66270 */
[-C--:B------:R-:W-:Y:S02]  /*c530*/  ISETP.GE.AND P2, PT, R20, R0.reuse, PT ;  /* 0x000000001400720c */ /* 0x080fe40003f46270 */
[----:B------:R-:W-:Y:S01]  /*c540*/  ISETP.GE.AND P5, PT, R21, R0, PT ;  /* 0x000000001500720c */ /* 0x000fe20003fa6270 */
[----:B-1----:R-:W-:-:S04]  /*c550*/  IMAD.WIDE.U32 R12, R25, UR4, R2 ;  /* 0x00000004190c7c25 */ /* 0x002fc8000f8e0002 */
[----:B---3--:R-:W-:Y:S01]  /*c560*/  IMAD.WIDE R2, R23, 0x80, R8 ;  /* 0x0000008017027825 */ /* 0x008fe200078e0208 */
[----:B------:R-:W-:-:S03]  /*c570*/  P2R R23, PR, RZ, 0x2 ;  /* 0x00000002ff177803 */ /* 0x000fc60000000000 */
        /* <DEDUP_REMOVED lines=14> */
.L_x_329:
[----:B------:R-:W-:Y:S05]  /*c660*/  BSYNC B0 ;  /* 0x0000000000007941 */ /* 0x000fea0003800000 */
.L_x_328:
        /* <DEDUP_REMOVED lines=21> */
.L_x_331:
[----:B------:R-:W-:Y:S05]  /*c7c0*/  BSYNC B0 ;  /* 0x0000000000007941 */ /* 0x000fea0003800000 */
.L_x_330:
        /* <DEDUP_REMOVED lines=17> */
.L_x_333:
[----:B------:R-:W-:Y:S05]  /*c8e0*/  BSYNC B0 ;  /* 0x0000000000007941 */ /* 0x000fea0003800000 */
.L_x_332:
        /* <DEDUP_REMOVED lines=20> */
.L_x_335:
[----:B------:R-:W-:Y:S05]  /*ca30*/  BSYNC B0 ;  /* 0x0000000000007941 */ /* 0x000fea0003800000 */
.L_x_334:
[----:B------:R-:W-:Y:S01]  /*ca40*/  ISETP.NE.AND P0, PT, R22, RZ, PT ;  /* 0x000000ff1600720c */ /* 0x000fe20003f05270 */
[----:B------:R-:W-:Y:S01]  /*ca50*/  BSSY B0, `(.L_x_336) ;  /* 0x000000b000007945 */ /* 0x000fe20003800000 */
[----:B------:R-:W-:-:S11]  /*ca60*/  IADD3.X R14, R16, R15, R17, P2, P1 ;  /* 0x0000000f100e7210 */ /* 0x000fd600017e2411 */
        /* <DEDUP_REMOVED lines=9> */
.L_x_337:
[----:B------:R-:W-:Y:S05]  /*cb00*/  BSYNC B0 ;  /* 0x0000000000007941 */ /* 0x000fea0003800000 */
.L_x_336:
[----:B------:R-:W-:Y:S01]  /*cb10*/  ISETP.NE.AND P0, PT, R23, RZ, PT ;  /* 0x000000ff1700720c */ /* 0x000fe20003f05270 */
[----:B------:R-:W-:-:S12]  /*cb20*/  BSSY B0, `(.L_x_338) ;  /* 0x000000a000007945 */ /* 0x000fd80003800000 */
        /* <DEDUP_REMOVED lines=9> */
.L_x_339:
[----:B------:R-:W-:Y:S05]  /*cbc0*/  BSYNC B0 ;  /* 0x0000000000007941 */ /* 0x000fea0003800000 */
.L_x_338:
        /* <DEDUP_REMOVED lines=10> */
.L_x_341:
[----:B------:R-:W-:Y:S05]  /*cc70*/  BSYNC B0 ;  /* 0x0000000000007941 */ /* 0x000fea0003800000 */
.L_x_340:
        /* <DEDUP_REMOVED lines=10> */
.L_x_342:
        /* <DEDUP_REMOVED lines=14> */
.L_x_1212:


//--------------------- .text._ZN5flash16flash_fwd_kernelI23Flash_fwd_kernel_traitsILi96ELi128ELi64ELi4ELb0ELb0EN7cutlass10bfloat16_tE19Flash_kernel_traitsILi96ELi128ELi64ELi4ES3_EELb0ELb0ELb0ELb0ELb0ELb1ELb1ELb0EEEvNS_16Flash_fwd_paramsE --------------------------
	.section	.text._ZN5flash16flash_fwd_kernelI23Flash_fwd_kernel_traitsILi96ELi128ELi64ELi4ELb0ELb0EN7cutlass10bfloat16_tE19Flash_kernel_traitsILi96ELi128ELi64ELi4ES3_EELb0ELb0ELb0ELb0ELb0ELb1ELb1ELb0EEEvNS_16Flash_fwd_paramsE,"ax",@progbits
	.align	128
        .global         _ZN5flash16flash_fwd_kernelI23Flash_fwd_kernel_traitsILi96ELi128ELi64ELi4ELb0ELb0EN7cutlass10bfloat16_tE19Flash_kernel_traitsILi96ELi128ELi64ELi4ES3_EELb0ELb0ELb0ELb0ELb0ELb1ELb1ELb0EEEvNS_16Flash_fwd_paramsE
        .type           _ZN5flash16flash_fwd_kernelI23Flash_fwd_kernel_traitsILi96ELi128ELi64ELi4ELb0ELb0EN7cutlass10bfloat16_tE19Flash_kernel_traitsILi96ELi128ELi64ELi4ES3_EELb0ELb0ELb0ELb0ELb0ELb1ELb1ELb0EEEvNS_16Flash_fwd_paramsE,@function
        .size           _ZN5flash16flash_fwd_kernelI23Flash_fwd_kernel_traitsILi96ELi128ELi64ELi4ELb0ELb0EN7cutlass10bfloat16_tE19Flash_kernel_traitsILi96ELi128ELi64ELi4ES3_EELb0ELb0ELb0ELb0ELb0ELb1ELb1ELb0EEEvNS_16Flash_fwd_paramsE,(.L_x_1213 - _ZN5flash16flash_fwd_kernelI23Flash_fwd_kernel_traitsILi96ELi128ELi64ELi4ELb0ELb0EN7cutlass10bfloat16_tE19Flash_kernel_traitsILi96ELi128ELi64ELi4ES3_EELb0ELb0ELb0ELb0ELb0ELb1ELb1ELb0EEEvNS_16Flash_fwd_paramsE)
        .other          _ZN5flash16flash_fwd_kernelI23Flash_fwd_kernel_traitsILi96ELi128ELi64ELi4ELb0ELb0EN7cutlass10bfloat16_tE19Flash_kernel_traitsILi96ELi128ELi64ELi4ES3_EELb0ELb0ELb0ELb0ELb0ELb1ELb1ELb0EEEvNS_16Flash_fwd_paramsE,@"STO_CUDA_ENTRY STV_DEFAULT"
_ZN5flash16flash_fwd_kernelI23Flash_fwd_kernel_traitsILi96ELi128ELi64ELi4ELb0ELb0EN7cutlass10bfloat16_tE19Flash_kernel_traitsILi96ELi128ELi64ELi4ES3_EELb0ELb0ELb0ELb0ELb0ELb1ELb1ELb0EEEvNS_16Flash_fwd_paramsE:
.text._ZN5flash16flash_fwd_kernelI23Flash_fwd_kernel_traitsILi96ELi128ELi64ELi4ELb0ELb0EN7cutlass10bfloat16_tE19Flash_kernel_traitsILi96ELi128ELi64ELi4ES3_EELb0ELb0ELb0ELb0ELb0ELb1ELb1ELb0EEEvNS_16Flash_fwd_paramsE:
        /* <DEDUP_REMOVED lines=41> */
.L_x_343:
[----:B-1----:R-:W1:Y:S02]  /*0290*/  LDC R4, c[0x0][0x2c8] ;  /* 0x0000b200ff047b82 */ /* 0x002e640000000800 */
.L_x_344:
        /* <DEDUP_REMOVED lines=71> */
[----:B------:R2:W-:Y:S01]  /*0710*/  STL.64 [R1+0x40], R42 ;  /* 0x0000402a01007387 */ /* 0x0005e20000100a00 */
[----:B------:R-:W-:Y:S01]  /*0720*/  LOP3.LUT R3, R0, 0x18, R34, 0xf8, !PT ;  /* 0x0000001800037812 */ /* 0x000fe200078ef822 */
[----:B------:R-:W-:Y:S01]  /*0730*/  @!P2 IMAD.IADD R24, R7, 0x1, R13 ;  /* 0x000000010718a824 */ /* 0x000fe200078e020d */
[----:B------:R-:W-:Y:S01]  /*0740*/  SHF.R.U32.HI R0, RZ, 0x3, R0 ;  /* 0x00000003ff007819 */ /* 0x000fe20000011600 */
[----:B------:R2:W-:Y:S01]  /*0750*/  STL.64 [R1+0x48], R40 ;  /* 0x0000482801007387 */ /* 0x0005e20000100a00 */
[----:B------:R-:W-:Y:S01]  /*0760*/  ISETP.GE.U32.AND P6, PT, R4, R14, PT ;  /* 0x0000000e0400720c */ /* 0x000fe20003fc6070 */
[----:B----4-:R-:W-:Y:S01]  /*0770*/  @P1 IMAD R7, R5, R23, RZ ;  /* 0x0000001705071224 */ /* 0x010fe200078e02ff */
[----:B------:R-:W-:Y:S01]  /*0780*/  LOP3.LUT R25, R3, R0, RZ, 0x3c, !PT ;  /* 0x0000000003197212 */ /* 0x000fe200078e3cff */
[----:B------:R2:W-:Y:S01]  /*0790*/  STL [R1+0x60], R31 ;  /* 0x0000601f01007387 */ /* 0x0005e20000100800 */
[----:B------:R-:W-:Y:S01]  /*07a0*/  LOP3.LUT R0, R28, R30, RZ, 0x3c, !PT ;  /* 0x0000001e1c007212 */ /* 0x000fe200078e3cff */
[----:B------:R-:W-:-:S03]  /*07b0*/  @P1 IMAD.WIDE.U32 R4, R5, R22, RZ ;  /* 0x0000001605041225 */ /* 0x000fc600078e00ff */
[----:B------:R-:W-:Y:S01]  /*07c0*/  ISETP.GE.AND P4, PT, R0, RZ, PT ;  /* 0x000000ff0000720c */ /* 0x000fe20003f86270 */
[----:B------:R-:W-:Y:S01]  /*07d0*/  @P1 IMAD.IADD R0, R8, 0x1, R9 ;  /* 0x0000000108001824 */ /* 0x000fe200078e0209 */
[----:B------:R-:W-:Y:S01]  /*07e0*/  SHF.R.S32.HI R9, RZ, 0x1f, R28 ;  /* 0x0000001fff097819 */ /* 0x000fe2000001141c */
[----:B------:R-:W-:Y:S01]  /*07f0*/  @P1 IMAD.IADD R14, R5, 0x1, R7 ;  /* 0x00000001050e1824 */ /* 0x000fe200078e0207 */
        /* <DEDUP_REMOVED lines=23> */
.L_x_346:
        /* <DEDUP_REMOVED lines=14> */
.L_x_347:
        /* <DEDUP_REMOVED lines=10> */
[----:B------:R3:W-:Y:S01]  /*0af0*/  STL [R1+0x5c], R35 ;  /* 0x00005c2301007387 */ /* 0x0007e20000100800 */
[----:B------:R-:W-:Y:S01]  /*0b00*/  ISETP.NE.AND P5, PT, R30, RZ, PT ;  /* 0x000000ff1e00720c */ /* 0x000fe20003fa5270 */
        /* <DEDUP_REMOVED lines=14> */
[----:B------:R-:W-:-:S04]  /*0bf0*/  IMAD.WIDE.U32 R4, R42, R192, R34 ;  /* 0x000000c02a047225 */ /* 0x000fc800078e0022 */
[----:B------:R-:W-:Y:S01]  /*0c00*/  IMAD R0, R43, R192, RZ ;  /* 0x000000c02b007224 */ /* 0x000fe200078e02ff */
[----:B------:R-:W-:Y:S01]  /*0c10*/  IADD3 R34, P0, R15, R4, RZ ;  /* 0x000000040f227210 */ /* 0x000fe20007f1e0ff */
[----:B-1----:R-:W-:Y:S01]  /*0c20*/  @!P2 IMAD R2, R6, R10, RZ ;  /* 0x0000000a0602a224 */ /* 0x002fe200078e02ff */
[----:B------:R-:W-:Y:S01]  /*0c30*/  @!P2 MOV R6, R12 ;  /* 0x0000000c0006a202 */ /* 0x000fe20000000f00 */
[----:B------:R-:W-:Y:S01]  /*0c40*/  IMAD.IADD R7, R13, 0x1, R8 ;  /* 0x000000010d077824 */ /* 0x000fe200078e0208 */
[----:B------:R-:W1:Y:S01]  /*0c50*/  @!P3 LDC.64 R14, c[0x0][0x210] ;  /* 0x00008400ff0ebb82 */ /* 0x000e620000000a00 */
[----:B------:R-:W-:Y:S02]  /*0c60*/  IMAD R0, R42, R193, R0 ;  /* 0x000000c12a007224 */ /* 0x000fe400078e0200 */
[----:B------:R-:W-:Y:S02]  /*0c70*/  @!P2 IMAD R8, R9, R11, R2 ;  /* 0x0000000b0908a224 */ /* 0x000fe400078e0202 */
[----:B------:R-:W-:Y:S01]  /*0c80*/  IMAD R11, R166, -0x40, R48 ;  /* 0xffffffc0a60b7824 */ /* 0x000fe200078e0230 */
[----:B---3--:R-:W-:Y:S01]  /*0c90*/  IADD3.X R35, R17, R5, R0, P0, !PT ;  /* 0x0000000511237210 */ /* 0x008fe200007fe400 */
[----:B------:R-:W-:-:S02]  /*0ca0*/  @!P2 IMAD.WIDE.U32 R2, R9, R10, R6 ;  /* 0x0000000a0902a225 */ /* 0x000fc400078e0006 */
[----:B------:R-:W3:Y:S01]  /*0cb0*/  @!P2 S2R R10, SR_CgaCtaId ;  /* 0x00000000000aa919 */ /* 0x000ee20000008800 */
[----:B------:R-:W-:Y:S01]  /*0cc0*/  ISETP.GE.AND P6, PT, R42, R11, PT ;  /* 0x0000000b2a00720c */ /* 0x000fe20003fc6270 */
[----:B--2---:R-:W-:Y:S02]  /*0cd0*/  @!P3 IMAD R0, R41, R18, RZ ;  /* 0x000000122900b224 */ /* 0x004fe400078e02ff */
[----:B------:R-:W-:Y:S01]  /*0ce0*/  @!P2 IMAD.IADD R3, R3, 0x1, R8 ;  /* 0x000000010303a824 */ /* 0x000fe200078e0208 */
[----:B----4-:R-:W-:Y:S01]  /*0cf0*/  @!P2 LEA R8, P0, R2, R20, 0x1 ;  /* 0x000000140208a211 */ /* 0x010fe200078008ff */
[----:B------:R-:W-:Y:S01]  /*0d00*/  VIADD R24, R42, 0x60 ;  /* 0x000000602a187836 */ /* 0x000fe20000000000 */
[----:B-----5:R-:W-:Y:S01]  /*0d10*/  ULEA UR4, UR4, UR5, 0x18 ;  /* 0x0000000504047291 */ /* 0x020fe2000f8ec03f */
[----:B------:R-:W-:Y:S01]  /*0d20*/  @!P3 IMAD R6, R40, R19, R0 ;  /* 0x000000132806b224 */ /* 0x000fe200078e0200 */
[----:B------:R-:W-:Y:S01]  /*0d30*/  LEA.HI R0, R26, R42, RZ, 0x1 ;  /* 0x0000002a1a007211 */ /* 0x000fe200078f08ff */
[----:B------:R-:W-:Y:S01]  /*0d40*/  VIADD R28, R42, 0x40 ;  /* 0x000000402a1c7836 */ /* 0x000fe20000000000 */
[----:B------:R-:W-:Y:S01]  /*0d50*/  @!P2 LEA.HI.X R9, R2, R21, R3, 0x1, P0 ;  /* 0x000000150209a211 */ /* 0x000fe200000f0c03 */
[----:B------:R-:W-:Y:S01]  /*0d60*/  @!P4 IMAD.MOV R16, RZ, RZ, -R16 ;  /* 0x000000ffff10c224 */ /* 0x000fe200078e0a10 */
[----:B------:R-:W-:Y:S01]  /*0d70*/  ISETP.GE.AND P0, PT, R24, R36, PT ;  /* 0x000000241800720c */ /* 0x000fe20003f06270 */
[----:B------:R-:W-:Y:S01]  /*0d80*/  @!P3 IMAD.MOV.U32 R2, RZ, RZ, R12 ;  /* 0x000000ffff02b224 */ /* 0x000fe200078e000c */
[----:B------:R-:W-:Y:S01]  /*0d90*/  LOP3.LUT R0, R0, 0x7fffffe, RZ, 0xc0, !PT ;  /* 0x07fffffe00007812 */ /* 0x000fe200078ec0ff */
[----:B------:R-:W-:Y:S01]  /*0da0*/  @!P3 IMAD.MOV.U32 R3, RZ, RZ, R7 ;  /* 0x000000ffff03b224 */ /* 0x000fe200078e0007 */
[----:B------:R-:W-:Y:S01]  /*0db0*/  LEA.HI R19, R29, R171, RZ, 0x5 ;  /* 0x000000ab1d137211 */ /* 0x000fe200078f28ff */
[----:B------:R-:W2:Y:S01]  /*0dc0*/  @!P6 S2R R17, SR_CgaCtaId ;  /* 0x000000000011e919 */ /* 0x000ea20000008800 */
[----:B------:R-:W-:Y:S01]  /*0dd0*/  @!P5 LOP3.LUT R16, RZ, R30, RZ, 0x33, !PT ;  /* 0x0000001eff10d212 */ /* 0x000fe200078e33ff */
[----:B------:R-:W-:Y:S01]  /*0de0*/  IMAD.IADD R0, R42, 0x1, -R0 ;  /* 0x000000012a007824 */ /* 0x000fe200078e0a00 */
[----:B------:R-:W-:Y:S01]  /*0df0*/  ISETP.GE.AND P5, PT, R31, R11, PT ;  /* 0x0000000b1f00720c */ /* 0x000fe20003fa6270 */
[----:B------:R-:W-:Y:S01]  /*0e00*/  @!P3 IMAD.WIDE.U32 R4, R40, R18, R2 ;  /* 0x000000122804b225 */ /* 0x000fe200078e0002 */
[----:B------:R-:W-:Y:S01]  /*0e10*/  ISETP.GE.AND P1, PT, R28, R36, PT ;  /* 0x000000241c00720c */ /* 0x000fe20003f26270 */
[----:B------:R4:W-:Y:S01]  /*0e20*/  STL [R1+0x68], R28 ;  /* 0x0000681c01007387 */ /* 0x0009e20000100800 */
[----:B------:R-:W-:Y:S01]  /*0e30*/  SHF.R.S32.HI R37, RZ, 0x5, R19 ;  /* 0x00000005ff257819 */ /* 0x000fe20000011413 */
[----:B------:R-:W-:Y:S01]  /*0e40*/  IMAD.WIDE.U32 R32, R16, UR6, R32 ;  /* 0x0000000610207c25 */ /* 0x000fe2000f8e0020 */
[----:B-1----:R-:W-:Y:S01]  /*0e50*/  @!P3 LEA R2, P4, R4, R14, 0x1 ;  /* 0x0000000e0402b211 */ /* 0x002fe200078808ff */
[----:B------:R-:W1:Y:S01]  /*0e60*/  @!P0 S2R R21, SR_CgaCtaId ;  /* 0x0000000000158919 */ /* 0x000e620000008800 */
[----:B------:R-:W-:Y:S01]  /*0e70*/  LEA R3, R37, R0, 0x3 ;  /* 0x0000000025037211 */ /* 0x000fe200078e18ff */
[----:B------:R-:W-:Y:S01]  /*0e80*/  @!P3 IMAD.IADD R0, R5, 0x1, R6 ;  /* 0x000000010500b824 */ /* 0x000fe200078e0206 */
[----:B------:R-:W-:Y:S01]  /*0e90*/  LEA.HI R5, R29, R171, RZ, 0x4 ;  /* 0x000000ab1d057211 */ /* 0x000fe200078f20ff */
[----:B------:R5:W-:Y:S01]  /*0ea0*/  STL [R1+0x64], R24 ;  /* 0x0000641801007387 */ /* 0x000be20000100800 */
[----:B------:R-:W-:Y:S01]  /*0eb0*/  IMAD.SHL.U32 R167, R22, 0x40, RZ ;  /* 0x0000004016a77824 */ /* 0x000fe200078e00ff */
[----:B------:R-:W-:Y:S01]  /*0ec0*/  ULDC UR5, c[0x0][0x39c] ;  /* 0x0000e70000057ab9 */ /* 0x000fe20000000800 */
[----:B------:R-:W-:Y:S01]  /*0ed0*/  IMAD.U32 R6, R3, 0x20, R25 ;  /* 0x0000002003067824 */ /* 0x000fe200078e0019 */
[----:B------:R-:W1:Y:S01]  /*0ee0*/  @!P5 S2R R18, SR_CgaCtaId ;  /* 0x000000000012d919 */ /* 0x000e620000008800 */
[----:B------:R-:W-:Y:S01]  /*0ef0*/  @!P3 LEA.HI.X R3, R4, R15, R0, 0x1, P4 ;  /* 0x0000000f0403b211 */ /* 0x000fe200020f0c00 */
[----:B------:R-:W-:Y:S01]  /*0f00*/  IMAD.MOV.U32 R168, RZ, RZ, R32 ;  /* 0x000000ffffa87224 */ /* 0x000fe200078e0020 */
[----:B------:R-:W-:Y:S01]  /*0f10*/  SHF.R.S32.HI R4, RZ, 0x4, R5 ;  /* 0x00000004ff047819 */ /* 0x000fe20000011405 */
[----:B------:R-:W1:Y:S01]  /*0f20*/  @!P1 LDC.64 R14, c[0x0][0x240] ;  /* 0x00009000ff0e9b82 */ /* 0x000e620000000a00 */
[----:B------:R-:W-:Y:S01]  /*0f30*/  LEA R230, R6, UR4, 0x1 ;  /* 0x0000000406e67c11 */ /* 0x000fe2000f8e08ff */
[----:B------:R-:W-:Y:S01]  /*0f40*/  IMAD.SHL.U32 R165, R22, 0x20, RZ ;  /* 0x0000002016a57824 */ /* 0x000fe200078e00ff */
[----:B------:R-:W-:Y:S01]  /*0f50*/  LEA.HI R0, R5, R4, RZ, 0x1 ;  /* 0x0000000405007211 */ /* 0x000fe200078f08ff */
[----:B------:R-:W-:Y:S01]  /*0f60*/  STL [R1+0x24], R170 ;  /* 0x000024aa01007387 */ /* 0x000fe20000100800 */
[----:B------:R-:W-:-:S03]  /*0f70*/  ISETP.GE.AND P4, PT, R42, R11, PT ;  /* 0x0000000b2a00720c */ /* 0x000fc60003f86270 */
[----:B------:R-:W-:Y:S01]  /*0f80*/  @!PT LDS RZ, [RZ] ;  /* 0x00000000fffff984 */ /* 0x000fe20000000800 */
[----:B------:R-:W-:Y:S01]  /*0f90*/  @!PT LDS RZ, [RZ] ;  /* 0x00000000fffff984 */ /* 0x000fe20000000800 */
[----:B------:R-:W-:Y:S01]  /*0fa0*/  @!PT LDS RZ, [RZ] ;  /* 0x00000000fffff984 */ /* 0x000fe20000000800 */
[----:B------:R-:W-:Y:S01]  /*0fb0*/  @!P3 LDGSTS.E.BYPASS.LTC128B.128 [R230], desc[UR14][R2.64] ;  /* 0x0000000002e6bfae */ /* 0x000fe2000b901d4e */
[----:B----4-:R-:W4:Y:S03]  /*0fc0*/  @!P1 S2R R28, SR_CgaCtaId ;  /* 0x00000000001c9919 */ /* 0x010f260000008800 */
[----:B------:R-:W-:Y:S01]  /*0fd0*/  @!P3 LDGSTS.E.BYPASS.LTC128B.128 [R230+0x2000], desc[UR14][R2.64+0x40] ;  /* 0x0200004002e6bfae */ /* 0x000fe2000b901d4e */
[----:B-----5:R-:W5:Y:S03]  /*0fe0*/  @!P1 LDC.64 R24, c[0x0][0x210] ;  /* 0x00008400ff189b82 */ /* 0x020f660000000a00 */
[----:B------:R3:W-:Y:S01]  /*0ff0*/  @!P3 LDGSTS.E.BYPASS.LTC128B.128 [R230+0x4000], desc[UR14][R2.64+0x80] ;  /* 0x0400008002e6bfae */ /* 0x0007e2000b901d4e */
[----:B------:R-:W-:-:S03]  /*1000*/  @!P1 IADD3 R13, P3, R40, 0x40, RZ ;  /* 0x00000040280d9810 */ /* 0x000fc60007f7e0ff */
[----:B------:R-:W-:Y:S02]  /*1010*/  STL.64 [R1+0x30], R32 ;  /* 0x0000302001007387 */ /* 0x000fe40000100a00 */
[----:B------:R-:W-:Y:S01]  /*1020*/  @!P1 IMAD.X R20, RZ, RZ, R41, P3 ;  /* 0x000000ffff149224 */ /* 0x000fe200018e0629 */
[----:B------:R-:W-:Y:S01]  /*1030*/  ISETP.GE.AND P3, PT, R31, R11, PT ;  /* 0x0000000b1f00720c */ /* 0x000fe20003f66270 */
[----:B------:R-:W-:Y:S01]  /*1040*/  STL [R1+0x20], R167 ;  /* 0x000020a701007387 */ /* 0x000fe20000100800 */
[----:B------:R-:W-:Y:S02]  /*1050*/  @!P5 MOV R11, 0x400 ;  /* 0x00000400000bd802 */ /* 0x000fe40000000f00 */
[----:B---3--:R-:W-:Y:S02]  /*1060*/  LOP3.LUT R2, R0, 0xfffffffe, RZ, 0xc0, !PT ;  /* 0xfffffffe00027812 */ /* 0x008fe400078ec0ff */
[----:B------:R-:W-:Y:S02]  /*1070*/  @!P2 MOV R0, 0x400 ;  /* 0x000004000000a802 */ /* 0x000fe40000000f00 */
[----:B------:R-:W-:Y:S01]  /*1080*/  @!P6 MOV R3, 0x400 ;  /* 0x000004000003e802 */ /* 0x000fe20000000f00 */
[----:B------:R-:W-:Y:S01]  /*1090*/  IMAD.IADD R31, R4, 0x1, -R2 ;  /* 0x00000001041f7824 */ /* 0x000fe200078e0a02 */
[----:B------:R-:W-:-:S02]  /*10a0*/  @!P2 LEA R10, R10, R0, 0x18 ;  /* 0x000000000a0aa211 */ /* 0x000fc400078ec0ff */
[----:B------:R-:W-:Y:S02]  /*10b0*/  LOP3.LUT R0, R5, 0xfffffff0, RZ, 0xc0, !PT ;  /* 0xfffffff005007812 */ /* 0x000fe400078ec0ff */
[----:B------:R-:W-:Y:S02]  /*10c0*/  LOP3.LUT R2, R27, 0xfffffff8, RZ, 0xc0, !PT ;  /* 0xfffffff81b027812 */ /* 0x000fe400078ec0ff */
[----:B--2---:R-:W-:Y:S01]  /*10d0*/  @!P6 LEA R30, R17, R3, 0x18 ;  /* 0x00000003111ee211 */ /* 0x004fe200078ec0ff */
[C---:B------:R-:W-:Y:S01]  /*10e0*/  IMAD.IADD R0, R171.reuse, 0x1, -R0 ;  /* 0x00000001ab007824 */ /* 0x040fe200078e0a00 */
[----:B------:R-:W-:Y:S01]  /*10f0*/  @!P0 MOV R3, 0x400 ;  /* 0x0000040000038802 */ /* 0x000fe20000000f00 */
[----:B------:R-:W-:Y:S01]  /*1100*/  IMAD.IADD R2, R171, 0x1, -R2 ;  /* 0x00000001ab027824 */ /* 0x000fe200078e0a02 */
[----:B------:R-:W-:Y:S01]  /*1110*/  @!P1 MOV R4, 0x400 ;  /* 0x0000040000049802 */ /* 0x000fe20000000f00 */
[----:B------:R-:W2:Y:S01]  /*1120*/  @!P0 LDC.64 R26, c[0x0][0x210] ;  /* 0x00008400ff1a8b82 */ /* 0x000ea20000000a00 */
[----:B-1----:R-:W-:-:S02]  /*1130*/  @!P0 LEA R21, R21, R3, 0x18 ;  /* 0x0000000315158211 */ /* 0x002fc400078ec0ff */
[----:B------:R-:W-:Y:S02]  /*1140*/  SHF.R.S32.HI R19, RZ, 0x1f, R0 ;  /* 0x0000001fff137819 */ /* 0x000fe40000011400 */
[----:B------:R-:W-:Y:S02]  /*1150*/  LEA.HI R3, R0, R0, RZ, 0x1 ;  /* 0x0000000000037211 */ /* 0x000fe400078f08ff */
[----:B------:R-:W-:Y:S02]  /*1160*/  LEA.HI R29, R2, R2, RZ, 0x1 ;  /* 0x00000002021d7211 */ /* 0x000fe400078f08ff */
[----:B------:R-:W-:Y:S02]  /*1170*/  LOP3.LUT R5, R3, 0x7fffffe, RZ, 0xc0, !PT ;  /* 0x07fffffe03057812 */ /* 0x000fe400078ec0ff */
[----:B------:R-:W-:Y:S02]  /*1180*/  @!P5 LEA R17, R18, R11, 0x18 ;  /* 0x0000000b1211d211 */ /* 0x000fe400078ec0ff */
[----:B------:R-:W-:-:S02]  /*1190*/  LEA.HI R38, R19, R0, RZ, 0x3 ;  /* 0x0000000013267211 */ /* 0x000fc400078f18ff */
[----:B------:R-:W1:Y:S01]  /*11a0*/  @!P0 LDC.64 R18, c[0x0][0x240] ;  /* 0x00009000ff128b82 */ /* 0x000e620000000a00 */
[----:B----4-:R-:W-:Y:S02]  /*11b0*/  @!P1 LEA R28, R28, R4, 0x18 ;  /* 0x000000041c1c9211 */ /* 0x010fe400078ec0ff */
[----:B------:R-:W-:Y:S02]  /*11c0*/  LOP3.LUT R4, R29, 0x3fffffe, RZ, 0xc0, !PT ;  /* 0x03fffffe1d047812 */ /* 0x000fe400078ec0ff */
[----:B------:R-:W-:Y:S01]  /*11d0*/  IADD3 R174, R0, -R5, RZ ;  /* 0x8000000500ae7210 */ /* 0x000fe20007ffe0ff */
[----:B------:R-:W-:Y:S01]  /*11e0*/  @!P2 IMAD R0, R6, 0x2, R10 ;  /* 0x000000020600a824 */ /* 0x000fe200078e020a */
[--C-:B------:R-:W-:Y:S01]  /*11f0*/  SHF.R.S32.HI R10, RZ, 0x1, R3.reuse ;  /* 0x00000001ff0a7819 */ /* 0x100fe20000011403 */
[----:B------:R-:W-:Y:S01]  /*1200*/  IMAD.IADD R36, R2, 0x1, -R4 ;  /* 0x0000000102247824 */ /* 0x000fe200078e0a04 */
[----:B------:R-:W-:Y:S01]  /*1210*/  SHF.R.S32.HI R2, RZ, 0x1f, R3 ;  /* 0x0000001fff027819 */ /* 0x000fe20000011403 */
[----:B------:R-:W-:Y:S01]  /*1220*/  @!P1 IMAD R3, R20, R14, RZ ;  /* 0x0000000e14039224 */ /* 0x000fe200078e02ff */
[----:B------:R-:W-:Y:S04]  /*1230*/  @!P2 LDGSTS.E.BYPASS.LTC128B.128 [R0+0x800], desc[UR14][R8.64] ;  /* 0x008000000800afae */ /* 0x000fe8000b901d4e */
[----:B------:R-:W-:Y:S04]  /*1240*/  @!P2 LDGSTS.E.BYPASS.LTC128B.128 [R0+0x2800], desc[UR14][R8.64+0x40] ;  /* 0x028000400800afae */ /* 0x000fe8000b901d4e */
[----:B------:R3:W-:Y:S01]  /*1250*/  @!P2 LDGSTS.E.BYPASS.LTC128B.128 [R0+0x4800], desc[UR14][R8.64+0x80] ;  /* 0x048000800800afae */ /* 0x0007e2000b901d4e */
[----:B------:R-:W-:-:S02]  /*1260*/  @!P0 IADD3 R11, P2, R40, 0x60, RZ ;  /* 0x00000060280b8810 */ /* 0x000fc40007f5e0ff */
[----:B---3--:R-:W-:Y:S01]  /*1270*/  LEA.HI R0, R2, R10, RZ, 0x2 ;  /* 0x0000000a02007211 */ /* 0x008fe200078f10ff */
[C---:B------:R-:W-:Y:S01]  /*1280*/  @!P1 IMAD R9, R13.reuse, R15, R3 ;  /* 0x0000000f0d099224 */ /* 0x040fe200078e0203 */
[----:B------:R-:W-:Y:S01]  /*1290*/  @!P0 LEA R15, R6, R21, 0x1 ;  /* 0x00000015060f8211 */ /* 0x000fe200078e08ff */
[----:B------:R-:W-:Y:S01]  /*12a0*/  @!P1 IMAD.MOV.U32 R2, RZ, RZ, R12 ;  /* 0x000000ffff029224 */ /* 0x000fe200078e000c */
[----:B------:R-:W-:Y:S01]  /*12b0*/  LOP3.LUT R0, R0, 0xfffffffc, RZ, 0xc0, !PT ;  /* 0xfffffffc00007812 */ /* 0x000fe200078ec0ff */
[----:B------:R-:W-:Y:S01]  /*12c0*/  @!P1 IMAD.MOV.U32 R3, RZ, RZ, R7 ;  /* 0x000000ffff039224 */ /* 0x000fe200078e0007 */
[----:B------:R-:W3:Y:S01]  /*12d0*/  @!P5 LDC.64 R20, c[0x0][0x218] ;  /* 0x00008600ff14db82 */ /* 0x000ee20000000a00 */
[----:B------:R-:W-:Y:S02]  /*12e0*/  @!P1 IMAD R8, R6, 0x2, R28 ;  /* 0x0000000206089824 */ /* 0x000fe400078e021c */
[----:B------:R-:W-:-:S04]  /*12f0*/  @!P1 IMAD.WIDE.U32 R4, R13, R14, R2 ;  /* 0x0000000e0d049225 */ /* 0x000fc800078e0002 */
[----:B------:R-:W-:Y:S01]  /*1300*/  @!P0 IMAD.X R3, RZ, RZ, R41, P2 ;  /* 0x000000ffff038224 */ /* 0x000fe200010e0629 */
[----:B-----5:R-:W-:Y:S01]  /*1310*/  @!P1 LEA R2, P2, R4, R24, 0x1 ;  /* 0x0000001804029211 */ /* 0x020fe200078408ff */
[----:B------:R-:W-:Y:S01]  /*1320*/  IMAD.IADD R28, R10, 0x1, -R0 ;  /* 0x000000010a1c7824 */ /* 0x000fe200078e0a00 */
[----:B------:R-:W-:Y:S01]  /*1330*/  SHF.R.S32.HI R10, RZ, 0x1f, R16 ;  /* 0x0000001fff0a7819 */ /* 0x000fe20000011410 */
[----:B------:R-:W-:Y:S02]  /*1340*/  @!P1 IMAD.IADD R0, R5, 0x1, R9 ;  /* 0x0000000105009824 */ /* 0x000fe400078e0209 */
[C---:B------:R-:W-:Y:S02]  /*1350*/  @!P6 IMAD R14, R6.reuse, 0x2, R30 ;  /* 0x00000002060ee824 */ /* 0x040fe400078e021e */
[----:B------:R-:W-:Y:S01]  /*1360*/  @!P5 IMAD R13, R6, 0x2, R17 ;  /* 0x00000002060dd824 */ /* 0x000fe200078e0211 */
[----:B------:R-:W-:Y:S01]  /*1370*/  SHF.R.S32.HI R17, RZ, 0x1f, R166 ;  /* 0x0000001fff117819 */ /* 0x000fe200000114a6 */
[----:B-1----:R-:W-:Y:S01]  /*1380*/  @!P0 IMAD R9, R3, R18, RZ ;  /* 0x0000001203098224 */ /* 0x002fe200078e02ff */
[----:B------:R-:W-:Y:S01]  /*1390*/  @!P1 LEA.HI.X R3, R4, R25, R0, 0x1, P2 ;  /* 0x0000001904039211 */ /* 0x000fe200010f0c00 */
[----:B------:R-:W-:-:S02]  /*13a0*/  @!P0 IMAD.MOV.U32 R6, RZ, RZ, R12 ;  /* 0x000000ffff068224 */ /* 0x000fc400078e000c */
[C---:B------:R-:W-:Y:S02]  /*13b0*/  @!P0 IMAD R9, R11.reuse, R19, R9 ;  /* 0x000000130b098224 */ /* 0x040fe400078e0209 */
[----:B------:R-:W-:Y:S01]  /*13c0*/  @!P0 IMAD.WIDE.U32 R4, R11, R18, R6 ;  /* 0x000000120b048225 */ /* 0x000fe200078e0006 */
[----:B------:R-:W-:Y:S01]  /*13d0*/  @!P1 LDGSTS.E.BYPASS.LTC128B.128 [R8+0x1000], desc[UR14][R2.64] ;  /* 0x0100000002089fae */ /* 0x000fe2000b901d4e */
[----:B------:R-:W1:Y:S02]  /*13e0*/  @!P6 LDC.64 R18, c[0x0][0x218] ;  /* 0x00008600ff12eb82 */ /* 0x000e640000000a00 */
[----:B------:R-:W-:Y:S01]  /*13f0*/  IMAD R0, R10, UR6, RZ ;  /* 0x000000060a007c24 */ /* 0x000fe2000f8e02ff */
[----:B------:R-:W-:Y:S01]  /*1400*/  @!P1 LDGSTS.E.BYPASS.LTC128B.128 [R8+0x3000], desc[UR14][R2.64+0x40] ;  /* 0x0300004002089fae */ /* 0x000fe2000b901d4e */
[----:B------:R-:W-:Y:S01]  /*1410*/  @!P0 IADD3 R5, R5, R9, RZ ;  /* 0x0000000905058210 */ /* 0x000fe20007ffe0ff */
[----:B------:R-:W-:Y:S01]  /*1420*/  IMAD R9, R31, 0x8, R36 ;  /* 0x000000081f097824 */ /* 0x000fe200078e0224 */
        /* <DEDUP_REMOVED lines=10> */
[----:B------:R-:W-:Y:S01]  /*14d0*/  IMAD.WIDE.U32 R24, R16, UR6, R34 ;  /* 0x0000000610187c25 */ /* 0x000fe2000f8e0022 */
[----:B------:R-:W4:Y:S02]  /*14e0*/  @!P4 LDC.64 R10, c[0x0][0x220] ;  /* 0x00008800ff0acb82 */ /* 0x000f240000000a00 */
[----:B------:R-:W-:Y:S04]  /*14f0*/  @!P0 LDGSTS.E.BYPASS.LTC128B.128 [R15+0x1800], desc[UR14][R6.64] ;  /* 0x01800000060f8fae */ /* 0x000fe8000b901d4e */
[----:B------:R-:W-:Y:S04]  /*1500*/  @!P0 LDGSTS.E.BYPASS.LTC128B.128 [R15+0x3800], desc[UR14][R6.64+0x40] ;  /* 0x03800040060f8fae */ /* 0x000fe8000b901d4e */
[----:B------:R5:W-:Y:S04]  /*1510*/  @!P0 LDGSTS.E.BYPASS.LTC128B.128 [R15+0x5800], desc[UR14][R6.64+0x80] ;  /* 0x05800080060f8fae */ /* 0x000be8000b901d4e */
[----:B------:R-:W-:Y:S01]  /*1520*/  STL.64 [R1+0x28], R24 ;  /* 0x0000281801007387 */ /* 0x000fe20000100a00 */
[----:B--2---:R-:W-:-:S04]  /*1530*/  IMAD.WIDE.U32 R2, R166, R167, R168 ;  /* 0x000000a7a6027225 */ /* 0x004fc800078e00a8 */
[----:B------:R-:W-:Y:S01]  /*1540*/  IMAD.IADD R0, R3, 0x1, R0 ;  /* 0x0000000103007824 */ /* 0x000fe200078e0200 */
[----:B-1----:R-:W-:Y:S01]  /*1550*/  @!P6 LEA R4, P2, R2, R18, 0x1 ;  /* 0x000000120204e211 */ /* 0x002fe200078408ff */
[----:B------:R-:W-:Y:S01]  /*1560*/  IMAD R8, R16, UR7, R5 ;  /* 0x0000000710087c24 */ /* 0x000fe2000f8e0205 */
[----:B------:R-:W-:Y:S02]  /*1570*/  @!P5 IADD3 R3, P1, R165, R2, RZ ;  /* 0x00000002a503d210 */ /* 0x000fe40007f3e0ff */
[--C-:B------:R-:W-:Y:S02]  /*1580*/  @!P6 LEA.HI.X R5, R2, R19, R0.reuse, 0x1, P2 ;  /* 0x000000130205e211 */ /* 0x100fe400010f0c00 */
[----:B------:R-:W-:Y:S01]  /*1590*/  SHF.R.S32.HI R16, RZ, 0x1, R29 ;  /* 0x00000001ff107819 */ /* 0x000fe2000001141d */
[----:B------:R-:W-:Y:S01]  /*15a0*/  @!P5 IMAD.X R0, R164, 0x1, R0, P1 ;  /* 0x00000001a400d824 */ /* 0x000fe200008e0600 */
[C---:B---3--:R-:W-:Y:S01]  /*15b0*/  @!P5 LEA R2, P1, R3.reuse, R20, 0x1 ;  /* 0x000000140302d211 */ /* 0x048fe200078208ff */
[----:B------:R-:W-:Y:S03]  /*15c0*/  @!P6 LDGSTS.E.BYPASS.LTC128B.128 [R14+0x6000], desc[UR14][R4.64] ;  /* 0x06000000040eefae */ /* 0x000fe6000b901d4e */
[----:B------:R-:W-:Y:S01]  /*15d0*/  @!P5 LEA.HI.X R3, R3, R21, R0, 0x1, P1 ;  /* 0x000000150303d211 */ /* 0x000fe200008f0c00 */
[----:B------:R-:W-:Y:S01]  /*15e0*/  @!P6 LDGSTS.E.BYPASS.LTC128B.128 [R14+0x7000], desc[UR14][R4.64+0x40] ;  /* 0x07000040040eefae */ /* 0x000fe2000b901d4e */
[----:B------:R-:W-:Y:S01]  /*15f0*/  SHF.L.U32 R0, R16, 0x6, RZ ;  /* 0x0000000610007819 */ /* 0x000fe200000006ff */
[----:B-----5:R-:W-:-:S02]  /*1600*/  IMAD.SHL.U32 R6, R39, 0x8, RZ ;  /* 0x0000000827067824 */ /* 0x020fc400078e00ff */
[----:B------:R1:W-:Y:S01]  /*1610*/  @!P6 LDGSTS.E.BYPASS.LTC128B.128 [R14+0x8000], desc[UR14][R4.64+0x80] ;  /* 0x08000080040eefae */ /* 0x0003e2000b901d4e */
[----:B------:R-:W-:Y:S01]  /*1620*/  LOP3.LUT R0, R0, 0xc0, RZ, 0xc0, !PT ;  /* 0x000000c000007812 */ /* 0x000fe200078ec0ff */
[----:B------:R-:W-:Y:S02]  /*1630*/  IMAD.SHL.U32 R7, R31, 0x8, RZ ;  /* 0x000000081f077824 */ /* 0x000fe400078e00ff */
[----:B------:R-:W-:Y:S01]  /*1640*/  @!P5 LDGSTS.E.BYPASS.LTC128B.128 [R13+0x6800], desc[UR14][R2.64] ;  /* 0x06800000020ddfae */ /* 0x000fe2000b901d4e */
[----:B------:R-:W-:-:S03]  /*1650*/  LOP3.LUT R6, R0, 0x8, R6, 0xf8, !PT ;  /* 0x0000000800067812 */ /* 0x000fc600078ef806 */
[----:B------:R-:W-:Y:S04]  /*1660*/  @!P5 LDGSTS.E.BYPASS.LTC128B.128 [R13+0x7800], desc[UR14][R2.64+0x40] ;  /* 0x07800040020ddfae */ /* 0x000fe8000b901d4e */
[----:B------:R2:W-:Y:S04]  /*1670*/  @!P5 LDGSTS.E.BYPASS.LTC128B.128 [R13+0x8800], desc[UR14][R2.64+0x80] ;  /* 0x08800080020ddfae */ /* 0x0005e8000b901d4e */
[----:B------:R-:W0:Y:S01]  /*1680*/  LDGDEPBAR ;  /* 0x00000000000079af */ /* 0x000e220000000000 */
[----:B-1----:R-:W-:Y:S01]  /*1690*/  SHF.R.U32.HI R5, RZ, 0x3, R0 ;  /* 0x00000003ff057819 */ /* 0x002fe20000011600 */
[----:B------:R-:W-:-:S02]  /*16a0*/  IMAD R4, R17, R192, RZ ;  /* 0x000000c011047224 */ /* 0x000fc400078e02ff */
[----:B------:R-:W-:Y:S02]  /*16b0*/  IMAD.SHL.U32 R0, R28, 0x40, RZ ;  /* 0x000000401c007824 */ /* 0x000fe400078e00ff */
[----:B------:R-:W-:Y:S02]  /*16c0*/  IMAD R4, R166, R193, R4 ;  /* 0x000000c1a6047224 */ /* 0x000fe400078e0204 */
[----:B------:R-:W-:Y:S01]  /*16d0*/  IMAD.IADD R14, R25, 0x1, R8 ;  /* 0x00000001190e7824 */ /* 0x000fe200078e0208 */
[----:B------:R-:W-:Y:S02]  /*16e0*/  LOP3.LUT R0, R0, 0xc0, RZ, 0xc0, !PT ;  /* 0x000000c000007812 */ /* 0x000fe400078ec0ff */
[----:B------:R-:W-:Y:S01]  /*16f0*/  LOP3.LUT R8, R6, R5, RZ, 0x3c, !PT ;  /* 0x0000000506087212 */ /* 0x000fe200078e3cff */
[----:B------:R-:W-:Y:S01]  /*1700*/  IMAD.SHL.U32 R6, R38, 0x20, RZ ;  /* 0x0000002026067824 */ /* 0x000fe200078e00ff */
[----:B--2---:R-:W1:Y:S01]  /*1710*/  @!P3 LDC.64 R12, c[0x0][0x220] ;  /* 0x00008800ff0cbb82 */ /* 0x004e620000000a00 */
[----:B------:R-:W-:-:S07]  /*1720*/  DEPBAR.LE SB0, 0x0 ;  /* 0x000080000000791a */ /* 0x000fce0000000000 */
[----:B------:R-:W-:Y:S01]  /*1730*/  BAR.SYNC.DEFER_BLOCKING 0x0 ;  /* 0x0000000000007b1d */ /* 0x000fe20000010000 */
[----:B------:R-:W-:Y:S01]  /*1740*/  IMAD.WIDE.U32 R2, R166, R192, RZ ;  /* 0x000000c0a6027225 */ /* 0x000fe200078e00ff */
[----:B------:R-:W-:Y:S02]  /*1750*/  LOP3.LUT R5, R0, 0x8, R7, 0xf8, !PT ;  /* 0x0000000800057812 */ /* 0x000fe400078ef807 */
[----:B------:R-:W-:Y:S01]  /*1760*/  SHF.R.U32.HI R0, RZ, 0x3, R0 ;  /* 0x00000003ff007819 */ /* 0x000fe20000011600 */
[----:B------:R-:W-:Y:S01]  /*1770*/  IMAD.IADD R4, R3, 0x1, R4 ;  /* 0x0000000103047824 */ /* 0x000fe200078e0204 */
[----:B------:R-:W-:Y:S02]  /*1780*/  LEA R3, P0, R2, R24, 0x6 ;  /* 0x0000001802037211 */ /* 0x000fe400078030ff */
[----:B------:R-:W-:Y:S01]  /*1790*/  LOP3.LUT R173, R6, 0xffffff00, RZ, 0xc0, !PT ;  /* 0xffffff0006ad7812 */ /* 0x000fe200078ec0ff */
[----:B------:R-:W-:Y:S01]  /*17a0*/  STL [R1+0x38], R14 ;  /* 0x0000380e01007387 */ /* 0x000fe20000100800 */
[----:B------:R-:W-:-:S02]  /*17b0*/  LEA.HI.X R2, R2, R14, R4, 0x6, P0 ;  /* 0x0000000e02027211 */ /* 0x000fc400000f3404 */
[----:B----4-:R-:W-:Y:S02]  /*17c0*/  @!P4 LEA R4, P0, R3, R10, 0x1 ;  /* 0x0000000a0304c211 */ /* 0x010fe400078008ff */
[----:B------:R-:W-:Y:S02]  /*17d0*/  LOP3.LUT R172, R5, R0, RZ, 0x3c, !PT ;  /* 0x0000000005ac7212 */ /* 0x000fe400078e3cff */
[----:B------:R-:W-:Y:S02]  /*17e0*/  @!P3 LEA R7, P1, R192, R3, 0x5 ;  /* 0x00000003c007b211 */ /* 0x000fe400078228ff */
[----:B------:R-:W-:Y:S02]  /*17f0*/  LEA R0, R37, R173, 0x9 ;  /* 0x000000ad25007211 */ /* 0x000fe400078e48ff */
[----:B------:R-:W-:Y:S02]  /*1800*/  @!P4 LEA.HI.X R5, R3, R11, R2, 0x1, P0 ;  /* 0x0000000b0305c211 */ /* 0x000fe400000f0c02 */
[----:B-1----:R-:W-:Y:S01]  /*1810*/  @!P3 LEA R6, P0, R7, R12, 0x1 ;  /* 0x0000000c0706b211 */ /* 0x002fe200078008ff */
[----:B------:R-:W-:Y:S01]  /*1820*/  IMAD R3, R174, 0x20, R0 ;  /* 0x00000020ae037824 */ /* 0x000fe200078e0200 */
[----:B------:R-:W-:Y:S01]  /*1830*/  @!P3 LEA.HI.X R2, R192, R2, R193, 0x5, P1 ;  /* 0x00000002c002b211 */ /* 0x000fe200008f2cc1 */
[----:B------:R-:W-:Y:S01]  /*1840*/  IMAD.U32 R0, R9, 0x20, R8 ;  /* 0x0000002009007824 */ /* 0x000fe200078e0008 */
[----:B------:R-:W-:Y:S01]  /*1850*/  @P4 STS [R230+0x9000], RZ ;  /* 0x009000ffe6004388 */ /* 0x000fe20000000800 */
[----:B------:R-:W-:-:S02]  /*1860*/  LOP3.LUT P1, RZ, R28, 0x2, RZ, 0xc0, !PT ;  /* 0x000000021cff7812 */ /* 0x000fc4000782c0ff */
        /* <DEDUP_REMOVED lines=10> */
[----:B------:R-:W-:Y:S01]  /*1910*/  @P4 STS.128 [R230+0xa000], RZ ;  /* 0x00a000ffe6004388 */ /* 0x000fe20000000c00 */
[----:B------:R-:W-:-:S02]  /*1920*/  IMAD.SHL.U32 R3, R171, 0x2, RZ ;  /* 0x00000002ab037824 */ /* 0x000fc400078e00ff */
[----:B------:R-:W-:Y:S01]  /*1930*/  SEL R2, R2, 0xfffffff0, !P1 ;  /* 0xfffffff002027807 */ /* 0x000fe20004800000 */
[----:B------:R-:W-:Y:S01]  /*1940*/  @P4 STS.128 [R230+0xb000], RZ ;  /* 0x00b000ffe6004388 */ /* 0x000fe20000000c00 */
[----:B------:R-:W-:Y:S02]  /*1950*/  IADD3 R227, R225, R0, RZ ;  /* 0x00000000e1e37210 */ /* 0x000fe40007ffe0ff */
[----:B------:R-:W-:Y:S01]  /*1960*/  LOP3.LUT R3, R3, 0x6, RZ, 0xc0, !PT ;  /* 0x0000000603037812 */ /* 0x000fe200078ec0ff */
[----:B------:R-:W-:Y:S01]  /*1970*/  @!PT LDS RZ, [RZ] ;  /* 0x00000000fffff984 */ /* 0x000fe20000000800 */
[----:B------:R-:W-:Y:S01]  /*1980*/  @!PT LDS RZ, [RZ] ;  /* 0x00000000fffff984 */ /* 0x000fe20000000800 */
[----:B------:R-:W-:Y:S01]  /*1990*/  @!PT LDS RZ, [RZ] ;  /* 0x00000000fffff984 */ /* 0x000fe20000000800 */
[----:B------:R-:W-:Y:S01]  /*19a0*/  @!P4 LDGSTS.E.BYPASS.LTC128B.128 [R230+0x9000], desc[UR14][R4.64] ;  /* 0x0900000004e6cfae */ /* 0x000fe2000b901d4e */
[----:B------:R-:W-:-:S03]  /*19b0*/  IMAD R229, R2, 0x2, R228 ;  /* 0x0000000202e57824 */ /* 0x000fc600078e02e4 */
[----:B------:R-:W-:Y:S04]  /*19c0*/  @!P4 LDGSTS.E.BYPASS.LTC128B.128 [R230+0xa000], desc[UR14][R4.64+0x40] ;  /* 0x0a00004004e6cfae */ /* 0x000fe8000b901d4e */
[----:B------:R-:W-:Y:S04]  /*19d0*/  @!P4 LDGSTS.E.BYPASS.LTC128B.128 [R230+0xb000], desc[UR14][R4.64+0x80] ;  /* 0x0b00008004e6cfae */ /* 0x000fe8000b901d4e */
[----:B------:R-:W-:Y:S04]  /*19e0*/  @P3 STS.128 [R230+0x9800], RZ ;  /* 0x009800ffe6003388 */ /* 0x000fe80000000c00 */
        /* <DEDUP_REMOVED lines=8> */
[----:B------:R-:W-:Y:S04]  /*1a70*/  LDSM.16.M88.4 R12, [R228] ;  /* 0x00000000e40c783b */ /* 0x000fe80000000200 */
[----:B------:R-:W2:Y:S04]  /*1a80*/  LDSM.16.M88.4 R8, [R225+0x6000] ;  /* 0x00600000e108783b */ /* 0x000ea80000000200 */
[----:B------:R-:W-:Y:S04]  /*1a90*/  LDSM.16.M88.4 R36, [R229] ;  /* 0x00000000e524783b */ /* 0x000fe80000000200 */
[----:B------:R-:W-:Y:S04]  /*1aa0*/  LDSM.16.M88.4 R40, [R227+0x6000] ;  /* 0x00600000e328783b */ /* 0x000fe80000000200 */
[----:B------:R-:W-:Y:S04]  /*1ab0*/  LDSM.16.M88.4 R32, [R229+0x1000] ;  /* 0x00100000e520783b */ /* 0x000fe80000000200 */
[----:B------:R-:W-:Y:S04]  /*1ac0*/  LDSM.16.M88.4 R80, [R225+0x7000] ;  /* 0x00700000e150783b */ /* 0x000fe80000000200 */
[----:B-1----:R-:W1:Y:S04]  /*1ad0*/  LDSM.16.M88.4 R4, [R228+0x1000] ;  /* 0x00100000e404783b */ /* 0x002e680000000200 */
[----:B------:R-:W3:Y:S04]  /*1ae0*/  LDSM.16.M88.4 R28, [R228+0x2000] ;  /* 0x00200000e41c783b */ /* 0x000ee80000000200 */
[----:B------:R-:W-:Y:S04]  /*1af0*/  LDSM.16.M88.4 R24, [R228+0x3000] ;  /* 0x00300000e418783b */ /* 0x000fe80000000200 */
[----:B------:R-:W-:Y:S04]  /*1b00*/  LDSM.16.M88.4 R76, [R227+0x7000] ;  /* 0x00700000e34c783b */ /* 0x000fe80000000200 */
[----:B------:R-:W-:Y:S01]  /*1b10*/  LDSM.16.M88.4 R20, [R229+0x2000] ;  /* 0x00200000e514783b */ /* 0x000fe20000000200 */
[C---:B--2---:R-:W-:Y:S03]  /*1b20*/  HMMA.16816.F32.BF16 R16, R12.reuse, R8, RZ ;  /* 0x000000080c10723c */ /* 0x044fe600000418ff */
[----:B------:R-:W2:Y:S04]  /*1b30*/  LDSM.16.M88.4 R60, [R225+0x6400] ;  /* 0x00640000e13c783b */ /* 0x000ea80000000200 */
[----:B------:R-:W4:Y:S01]  /*1b40*/  LDSM.16.M88.4 R56, [R225+0x6800] ;  /* 0x00680000e138783b */ /* 0x000f220000000200 */
[----:B------:R-:W-:Y:S03]  /*1b50*/  HMMA.16816.F32.BF16 R84, R12, R10, RZ ;  /* 0x0000000a0c54723c */ /* 0x000fe600000418ff */
[----:B------:R-:W5:Y:S04]  /*1b60*/  LDSM.16.M88.4 R52, [R225+0x6c00] ;  /* 0x006c0000e134783b */ /* 0x000f680000000200 */
[----:B------:R-:W-:Y:S04]  /*1b70*/  LDSM.16.M88.4 R104, [R225+0x8000] ;  /* 0x00800000e168783b */ /* 0x000fe80000000200 */
[----:B------:R-:W-:Y:S01]  /*1b80*/  LDSM.16.M88.4 R72, [R227+0x6400] ;  /* 0x00640000e348783b */ /* 0x000fe20000000200 */
[----:B-1----:R-:W-:Y:S03]  /*1b90*/  HMMA.16816.F32.BF16 R44, R4, R8, RZ ;  /* 0x00000008042c723c */ /* 0x002fe600000418ff */
[----:B------:R-:W-:Y:S04]  /*1ba0*/  LDSM.16.M88.4 R68, [R227+0x6800] ;  /* 0x00680000e344783b */ /* 0x000fe80000000200 */
[----:B------:R-:W-:Y:S01]  /*1bb0*/  LDSM.16.M88.4 R64, [R227+0x6c00] ;  /* 0x006c0000e340783b */ /* 0x000fe20000000200 */
[----:B------:R-:W-:Y:S03]  /*1bc0*/  HMMA.16816.F32.BF16 R16, R36, R40, R16 ;  /* 0x000000282410723c */ /* 0x000fe60000041810 */
[----:B------:R-:W-:Y:S03]  /*1bd0*/  LDSM.16.M88.4 R120, [R227+0x8000] ;  /* 0x00800000e378783b */ /* 0x000fe60000000200 */
[----:B------:R-:W-:Y:S01]  /*1be0*/  HMMA.16816.F32.BF16 R92, R4, R10, RZ ;  /* 0x0000000a045c723c */ /* 0x000fe200000418ff */
[----:B------:R-:W0:Y:S05]  /*1bf0*/  LDGDEPBAR ;  /* 0x00000000000079af */ /* 0x000e2a0000000000 */
[----:B------:R-:W-:Y:S06]  /*1c00*/  HMMA.16816.F32.BF16 R108, R36, R42, R84 ;  /* 0x0000002a246c723c */ /* 0x000fec0000041854 */
[----:B------:R-:W-:Y:S01]  /*1c10*/  HMMA.16816.F32.BF16 R88, R32, R40, R44 ;  /* 0x000000282058723c */ /* 0x000fe2000004182c */
[----:B------:R-:W-:Y:S05]  /*1c20*/  LDSM.16.M88.4 R44, [R228+0x4000] ;  /* 0x00400000e42c783b */ /* 0x000fea0000000200 */
[----:B---3--:R-:W-:Y:S01]  /*1c30*/  HMMA.16816.F32.BF16 R8, R28, R80, R16 ;  /* 0x000000501c08723c */ /* 0x008fe20000041810 */
[----:B------:R-:W1:Y:S05]  /*1c40*/  LDSM.16.M88.4 R16, [R229+0x3000] ;  /* 0x00300000e510783b */ /* 0x000e6a0000000200 */
[----:B------:R-:W-:Y:S01]  /*1c50*/  HMMA.16816.F32.BF16 R144, R32, R42, R92 ;  /* 0x0000002a2090723c */ /* 0x000fe2000004185c */
[----:B------:R-:W3:Y:S05]  /*1c60*/  LDSM.16.M88.4 R40, [R228+0x5000] ;  /* 0x00500000e428783b */ /* 0x000eea0000000200 */
[----:B--2---:R-:W-:Y:S06]  /*1c70*/  HMMA.16816.F32.BF16 R132, R12, R60, RZ ;  /* 0x0000003c0c84723c */ /* 0x004fec00000418ff */
[----:B------:R-:W-:Y:S06]  /*1c80*/  HMMA.16816.F32.BF16 R84, R24, R80, R88 ;  /* 0x000000501854723c */ /* 0x000fec0000041858 */
[----:B------:R-:W-:Y:S01]  /*1c90*/  HMMA.16816.F32.BF16 R88, R20, R76, R8 ;  /* 0x0000004c1458723c */ /* 0x000fe20000041808 */
[----:B------:R-:W2:Y:S05]  /*1ca0*/  LDSM.16.M88.4 R8, [R229+0x4000] ;  /* 0x00400000e508783b */ /* 0x000eaa0000000200 */
[C---:B----4-:R-:W-:Y:S06]  /*1cb0*/  HMMA.16816.F32.BF16 R96, R4.reuse, R56, RZ ;  /* 0x000000380460723c */ /* 0x050fec00000418ff */
[C---:B------:R-:W-:Y:S06]  /*1cc0*/  HMMA.16816.F32.BF16 R100, R4.reuse, R60, RZ ;  /* 0x0000003c0464723c */ /* 0x040fec00000418ff */
[C---:B-----5:R-:W-:Y:S06]  /*1cd0*/  HMMA.16816.F32.BF16 R92, R4.reuse, R52, RZ ;  /* 0x00000034045c723c */ /* 0x060fec00000418ff */
[C---:B------:R-:W-:Y:S06]  /*1ce0*/  HMMA.16816.F32.BF16 R124, R4.reuse, R62, RZ ;  /* 0x0000003e047c723c */ /* 0x040fec00000418ff */
[C---:B------:R-:W-:Y:S06]  /*1cf0*/  HMMA.16816.F32.BF16 R136, R4.reuse, R58, RZ ;  /* 0x0000003a0488723c */ /* 0x040fec00000418ff */
[----:B------:R-:W-:Y:S01]  /*1d00*/  HMMA.16816.F32.BF16 R116, R4, R54, RZ ;  /* 0x000000360474723c */ /* 0x000fe200000418ff */
[----:B------:R-:W-:Y:S05]  /*1d10*/  LDSM.16.M88.4 R4, [R229+0x5000] ;  /* 0x00500000e504783b */ /* 0x000fea0000000200 */
[C---:B------:R-:W-:Y:S06]  /*1d20*/  HMMA.16816.F32.BF16 R128, R12.reuse, R56, RZ ;  /* 0x000000380c80723c */ /* 0x040fec00000418ff */
[C---:B------:R-:W-:Y:S06]  /*1d30*/  HMMA.16816.F32.BF16 R148, R12.reuse, R58, RZ ;  /* 0x0000003a0c94723c */ /* 0x040fec00000418ff */
[C---:B------:R-:W-:Y:S06]  /*1d40*/  HMMA.16816.F32.BF16 R112, R12.reuse, R52, RZ ;  /* 0x000000340c70723c */ /* 0x040fec00000418ff */
[C---:B------:R-:W-:Y:S06]  /*1d50*/  HMMA.16816.F32.BF16 R140, R12.reuse, R54, RZ ;  /* 0x000000360c8c723c */ /* 0x040fec00000418ff */
[----:B------:R-:W-:Y:S01]  /*1d60*/  HMMA.16816.F32.BF16 R152, R12, R62, RZ ;  /* 0x0000003e0c98723c */ /* 0x000fe200000418ff */
[----:B------:R-:W4:Y:S05]  /*1d70*/  LDSM.16.M88.4 R12, [R225+0x7400] ;  /* 0x00740000e10c783b */ /* 0x000f2a0000000200 */
[----:B-1----:R-:W-:Y:S06]  /*1d80*/  HMMA.16816.F32.BF16 R52, R16, R76, R84 ;  /* 0x0000004c1034723c */ /* 0x002fec0000041854 */
[----:B------:R-:W-:Y:S06]  /*1d90*/  HMMA.16816.F32.BF16 R56, R28, R82, R108 ;  /* 0x000000521c38723c */ /* 0x000fec000004186c */
[----:B------:R-:W-:Y:S06]  /*1da0*/  HMMA.16816.F32.BF16 R60, R44, R104, R88 ;  /* 0x000000682c3c723c */ /* 0x000fec0000041858 */
        /* <DEDUP_REMOVED lines=8> */
[----:B---3--:R-:W-:Y:S01]  /*1e30*/  HMMA.16816.F32.BF16 R84, R40, R104, R52 ;  /* 0x000000682854723c */ /* 0x008fe20000041834 */
[----:B------:R-:W1:Y:S05]  /*1e40*/  LDSM.16.M88.4 R52, [R227+0x7400] ;  /* 0x00740000e334783b */ /* 0x000e6a0000000200 */
[----:B------:R-:W-:Y:S06]  /*1e50*/  HMMA.16816.F32.BF16 R32, R20, R78, R56 ;  /* 0x0000004e1420723c */ /* 0x000fec0000041838 */
[----:B------:R-:W-:Y:S06]  /*1e60*/  HMMA.16816.F32.BF16 R72, R36, R74, R152 ;  /* 0x0000004a2448723c */ /* 0x000fec0000041898 */
[----:B--2---:R-:W-:Y:S06]  /*1e70*/  HMMA.16816.F32.BF16 R92, R8, R120, R60 ;  /* 0x00000078085c723c */ /* 0x004fec000004183c */
[C---:B------:R-:W-:Y:S06]  /*1e80*/  HMMA.16816.F32.BF16 R128, R36.reuse, R68, R128 ;  /* 0x000000442480723c */ /* 0x040fec0000041880 */
[C---:B------:R-:W-:Y:S06]  /*1e90*/  HMMA.16816.F32.BF16 R112, R36.reuse, R64, R112 ;  /* 0x000000402470723c */ /* 0x040fec0000041870 */
[C---:B------:R-:W-:Y:S06]  /*1ea0*/  HMMA.16816.F32.BF16 R148, R36.reuse, R70, R148 ;  /* 0x000000462494723c */ /* 0x040fec0000041894 */
[----:B------:R-:W-:Y:S01]  /*1eb0*/  HMMA.16816.F32.BF16 R140, R36, R66, R140 ;  /* 0x00000042248c723c */ /* 0x000fe2000004188c */
[----:B------:R-:W-:-:S04]  /*1ec0*/  FMUL.FTZ R0, R92, UR5 ;  /* 0x000000055c007c20 */ /* 0x000fc80008410000 */
[----:B------:R2:W-:Y:S01]  /*1ed0*/  MUFU.TANH R134, R0 ;  /* 0x0000000000867308 */ /* 0x0005e20000002400 */
[----:B----4-:R-:W-:Y:S01]  /*1ee0*/  HMMA.16816.F32.BF16 R56, R28, R12, R88 ;  /* 0x0000000c1c38723c */ /* 0x010fe20000041858 */
[----:B------:R-:W-:Y:S05]  /*1ef0*/  LDSM.16.M88.4 R88, [R225+0x7c00] ;  /* 0x007c0000e158783b */ /* 0x000fea0000000200 */
[----:B------:R-:W-:Y:S06]  /*1f00*/  HMMA.16816.F32.BF16 R36, R16, R78, R80 ;  /* 0x0000004e1024723c */ /* 0x000fec0000041850 */
[----:B------:R-:W-:Y:S01]  /*1f10*/  HMMA.16816.F32.BF16 R76, R24, R12, R100 ;  /* 0x0000000c184c723c */ /* 0x000fe20000041864 */
[----:B--2---:R-:W-:-:S05]  /*1f20*/  FMUL.FTZ R0, R93, UR5 ;  /* 0x000000055d007c20 */ /* 0x004fca0008410000 */
[----:B------:R-:W-:Y:S01]  /*1f30*/  HMMA.16816.F32.BF16 R80, R24, R14, R96 ;  /* 0x0000000e1850723c */ /* 0x000fe20000041860 */
[----:B------:R2:W-:Y:S05]  /*1f40*/  MUFU.TANH R135, R0 ;  /* 0x0000000000877308 */ /* 0x0005ea0000002400 */
[----:B------:R-:W-:Y:S06]  /*1f50*/  HMMA.16816.F32.BF16 R32, R44, R106, R32 ;  /* 0x0000006a2c20723c */ /* 0x000fec0000041820 */
[----:B------:R-:W-:Y:S01]  /*1f60*/  HMMA.16816.F32.BF16 R72, R28, R14, R72 ;  /* 0x0000000e1c48723c */ /* 0x000fe20000041848 */
[----:B------:R-:W3:Y:S05]  /*1f70*/  LDSM.16.M88.4 R12, [R225+0x8400] ;  /* 0x00840000e10c783b */ /* 0x000eea0000000200 */
[----:B------:R-:W-:Y:S01]  /*1f80*/  HMMA.16816.F32.BF16 R84, R4, R120, R84 ;  /* 0x000000780454723c */ /* 0x000fe20000041854 */
[----:B--2---:R-:W-:-:S04]  /*1f90*/  FMUL.FTZ R0, R94, UR5 ;  /* 0x000000055e007c20 */ /* 0x004fc80008410000 */
[----:B------:R2:W-:Y:S01]  /*1fa0*/  MUFU.TANH R132, R0 ;  /* 0x0000000000847308 */ /* 0x0005e20000002400 */
[----:B-1----:R-:W-:Y:S01]  /*1fb0*/  HMMA.16816.F32.BF16 R60, R20, R52, R56 ;  /* 0x00000034143c723c */ /* 0x002fe20000041838 */
[----:B------:R-:W1:Y:S05]  /*1fc0*/  LDSM.16.M88.4 R56, [R225+0x7800] ;  /* 0x00780000e138783b */ /* 0x000e6a0000000200 */
[----:B------:R-:W-:Y:S06]  /*1fd0*/  HMMA.16816.F32.BF16 R64, R40, R106, R36 ;  /* 0x0000006a2840723c */ /* 0x000fec0000041824 */
[----:B------:R-:W-:Y:S01]  /*1fe0*/  HMMA.16816.F32.BF16 R68, R8, R122, R32 ;  /* 0x0000007a0844723c */ /* 0x000fe20000041820 */
[----:B------:R-:W-:Y:S01]  /*1ff0*/  LDSM.16.M88.4 R32, [R227+0x8400] ;  /* 0x00840000e320783b */ /* 0x000fe20000000200 */
[----:B--2---:R-:W-:-:S04]  /*2000*/  FMUL.FTZ R0, R95, UR5 ;  /* 0x000000055f007c20 */ /* 0x004fc80008410000 */
[C---:B------:R-:W-:Y:S01]  /*2010*/  HMMA.16816.F32.BF16 R36, R16.reuse, R52, R76 ;  /* 0x000000341024723c */ /* 0x040fe2000004184c */
[----:B------:R2:W-:Y:S05]  /*2020*/  MUFU.TANH R133, R0 ;  /* 0x0000000000857308 */ /* 0x0005ea0000002400 */
[----:B------:R-:W-:Y:S06]  /*2030*/  HMMA.16816.F32.BF16 R80, R16, R54, R80 ;  /* 0x000000361050723c */ /* 0x000fec0000041850 */
[----:B---3--:R-:W-:Y:S06]  /*2040*/  HMMA.16816.F32.BF16 R60, R44, R12, R60 ;  /* 0x0000000c2c3c723c */ /* 0x008fec000004183c */
[----:B------:R-:W-:Y:S01]  /*2050*/  HMMA.16816.F32.BF16 R76, R4, R122, R64 ;  /* 0x0000007a044c723c */ /* 0x000fe20000041840 */
[----:B--2---:R-:W-:-:S04]  /*2060*/  FMUL.FTZ R0, R84, UR5 ;  /* 0x0000000554007c20 */ /* 0x004fc80008410000 */
[----:B------:R2:W-:Y:S01]  /*2070*/  MUFU.TANH R126, R0 ;  /* 0x00000000007e7308 */ /* 0x0005e20000002400 */
[----:B------:R-:W-:Y:S01]  /*2080*/  HMMA.16816.F32.BF16 R64, R20, R54, R72 ;  /* 0x000000361440723c */ /* 0x000fe20000041848 */
[----:B------:R-:W3:Y:S05]  /*2090*/  LDSM.16.M88.4 R52, [R227+0x7800] ;  /* 0x00780000e334783b */ /* 0x000eea0000000200 */
[----:B------:R-:W-:Y:S06]  /*20a0*/  HMMA.16816.F32.BF16 R36, R40, R12, R36 ;  /* 0x0000000c2824723c */ /* 0x000fec0000041824 */
[----:B-1----:R-:W-:Y:S01]  /*20b0*/  HMMA.16816.F32.BF16 R72, R28, R56, R128 ;  /* 0x000000381c48723c */ /* 0x002fe20000041880 */
[----:B--2---:R-:W-:-:S05]  /*20c0*/  FMUL.FTZ R0, R85, UR5 ;  /* 0x0000000555007c20 */ /* 0x004fca0008410000 */
[-C--:B------:R-:W-:Y:S01]  /*20d0*/  HMMA.16816.F32.BF16 R80, R40, R14.reuse, R80 ;  /* 0x0000000e2850723c */ /* 0x080fe20000041850 */
[----:B------:R1:W-:Y:S05]  /*20e0*/  MUFU.TANH R127, R0 ;  /* 0x00000000007f7308 */ /* 0x0003ea0000002400 */
[----:B------:R-:W-:Y:S06]  /*20f0*/  HMMA.16816.F32.BF16 R12, R44, R14, R64 ;  /* 0x0000000e2c0c723c */ /* 0x000fec0000041840 */
[C---:B------:R-:W-:Y:S06]  /*2100*/  HMMA.16816.F32.BF16 R92, R28.reuse, R88, R112 ;  /* 0x000000581c5c723c */ /* 0x040fec0000041870 */
[----:B------:R-:W-:Y:S01]  /*2110*/  HMMA.16816.F32.BF16 R96, R28, R90, R140 ;  /* 0x0000005a1c60723c */ /* 0x000fe2000004188c */
[----:B-1----:R-:W-:-:S04]  /*2120*/  FMUL.FTZ R0, R86, UR5 ;  /* 0x0000000556007c20 */ /* 0x002fc80008410000 */
[----:B------:R1:W2:Y:S01]  /*2130*/  MUFU.TANH R122, R0 ;  /* 0x00000000007a7308 */ /* 0x0002a20000002400 */
[----:B---3--:R-:W-:Y:S06]  /*2140*/  HMMA.16816.F32.BF16 R64, R20, R52, R72 ;  /* 0x000000341440723c */ /* 0x008fec0000041848 */
[----:B------:R-:W-:Y:S01]  /*2150*/  HMMA.16816.F32.BF16 R80, R4, R34, R80 ;  /* 0x000000220450723c */ /* 0x000fe20000041850 */
[----:B-1----:R-:W-:-:S05]  /*2160*/  FMUL.FTZ R0, R87, UR5 ;  /* 0x0000000557007c20 */ /* 0x002fca0008410000 */
[----:B------:R-:W-:Y:S01]  /*2170*/  HMMA.16816.F32.BF16 R84, R24, R56, R156 ;  /* 0x000000381854723c */ /* 0x000fe2000004189c */
[----:B------:R1:W3:Y:S02]  /*2180*/  MUFU.TANH R123, R0 ;  /* 0x00000000007b7308 */ /* 0x0002e40000002400 */
[----:B-1----:R-:W-:-:S06]  /*2190*/  FMUL.FTZ R0, R68, UR5 ;  /* 0x0000000544007c20 */ /* 0x002fcc0008410000 */
[----:B------:R1:W-:Y:S02]  /*21a0*/  MUFU.TANH R125, R0 ;  /* 0x00000000007d7308 */ /* 0x0003e40000002400 */
[----:B-1----:R-:W-:-:S06]  /*21b0*/  FMUL.FTZ R0, R69, UR5 ;  /* 0x0000000545007c20 */ /* 0x002fcc0008410000 */
[----:B------:R1:W-:Y:S02]  /*21c0*/  MUFU.TANH R124, R0 ;  /* 0x00000000007c7308 */ /* 0x0003e40000002400 */
[----:B-1----:R-:W-:-:S06]  /*21d0*/  FMUL.FTZ R0, R70, UR5 ;  /* 0x0000000546007c20 */ /* 0x002fcc0008410000 */
[----:B------:R1:W-:Y:S02]  /*21e0*/  MUFU.TANH R120, R0 ;  /* 0x0000000000787308 */ /* 0x0003e40000002400 */
[----:B-1----:R-:W-:Y:S02]  /*21f0*/  FMUL.FTZ R0, R71, UR5 ;  /* 0x0000000547007c20 */ /* 0x002fe40008410000 */
[-C--:B------:R-:W-:Y:S04]  /*2200*/  HMMA.16816.F32.BF16 R68, R8, R32.reuse, R60 ;  /* 0x000000200844723c */ /* 0x080fe8000004183c */
[----:B------:R1:W-:Y:S02]  /*2210*/  MUFU.TANH R121, R0 ;  /* 0x0000000000797308 */ /* 0x0003e40000002400 */
[----:B------:R-:W-:Y:S01]  /*2220*/  HMMA.16816.F32.BF16 R60, R4, R32, R36 ;  /* 0x00000020043c723c */ /* 0x000fe20000041824 */
[----:B------:R-:W4:Y:S01]  /*2230*/  LDSM.16.M88.4 R36, [R225+0x8800] ;  /* 0x00880000e124783b */ /* 0x000f220000000200 */
[----:B-1----:R-:W-:-:S04]  /*2240*/  FMUL.FTZ R0, R76, UR5 ;  /* 0x000000054c007c20 */ /* 0x002fc80008410000 */
[----:B------:R1:W-:Y:S02]  /*2250*/  MUFU.TANH R111, R0 ;  /* 0x00000000006f7308 */ /* 0x0003e40000002400 */
[----:B-1----:R-:W-:-:S06]  /*2260*/  FMUL.FTZ R0, R77, UR5 ;  /* 0x000000054d007c20 */ /* 0x002fcc0008410000 */
[----:B------:R1:W-:Y:S02]  /*2270*/  MUFU.TANH R110, R0 ;  /* 0x00000000006e7308 */ /* 0x0003e40000002400 */
[----:B-1----:R-:W-:-:S06]  /*2280*/  FMUL.FTZ R0, R78, UR5 ;  /* 0x000000054e007c20 */ /* 0x002fcc0008410000 */
[----:B------:R1:W5:Y:S02]  /*2290*/  MUFU.TANH R107, R0 ;  /* 0x00000000006b7308 */ /* 0x0003640000002400 */
[----:B-1----:R-:W-:Y:S02]  /*22a0*/  FMUL.FTZ R0, R79, UR5 ;  /* 0x000000054f007c20 */ /* 0x002fe40008410000 */
[----:B------:R-:W-:Y:S04]  /*22b0*/  HMMA.16816.F32.BF16 R76, R28, R58, R148 ;  /* 0x0000003a1c4c723c */ /* 0x000fe80000041894 */
[----:B------:R1:W5:Y:S02]  /*22c0*/  MUFU.TANH R106, R0 ;  /* 0x00000000006a7308 */ /* 0x0003640000002400 */
[----:B------:R-:W-:Y:S06]  /*22d0*/  HMMA.16816.F32.BF16 R28, R16, R52, R84 ;  /* 0x00000034101c723c */ /* 0x000fec0000041854 */
[----:B------:R-:W-:Y:S01]  /*22e0*/  HMMA.16816.F32.BF16 R56, R24, R58, R136 ;  /* 0x0000003a1838723c */ /* 0x000fe20000041888 */
[----:B-1----:R-:W-:-:S04]  /*22f0*/  FMUL.FTZ R0, R68, UR5 ;  /* 0x0000000544007c20 */ /* 0x002fc80008410000 */
[----:B------:R1:W-:-:S15]  /*2300*/  MUFU.TANH R108, R0 ;  /* 0x00000000006c7308 */ /* 0x0003de0000002400 */
[----:B------:R-:W-:-:S04]  /*2310*/  NOP ;  /* 0x0000000000007918 */ /* 0x000fc80000000000 */
[----:B------:R-:W-:Y:S01]  /*2320*/  HMMA.16816.F32.BF16 R56, R16, R54, R56 ;  /* 0x000000361038723c */ /* 0x000fe20000041838 */
[----:B-1----:R-:W-:-:S04]  /*2330*/  FMUL.FTZ R0, R69, UR5 ;  /* 0x0000000545007c20 */ /* 0x002fc80008410000 */
[----:B------:R1:W-:Y:S02]  /*2340*/  MUFU.TANH R109, R0 ;  /* 0x00000000006d7308 */ /* 0x0003e40000002400 */
[----:B-1----:R-:W-:-:S06]  /*2350*/  FMUL.FTZ R0, R70, UR5 ;  /* 0x0000000546007c20 */ /* 0x002fcc0008410000 */
[----:B------:R1:W-:Y:S02]  /*2360*/  MUFU.TANH R103, R0 ;  /* 0x0000000000677308 */ /* 0x0003e40000002400 */
[----:B-1----:R-:W-:Y:S02]  /*2370*/  FMUL.FTZ R0, R71, UR5 ;  /* 0x0000000547007c20 */ /* 0x002fe40008410000 */
[----:B------:R-:W-:Y:S01]  /*2380*/  HMMA.16816.F32.BF16 R68, R8, R34, R12 ;  /* 0x000000220844723c */ /* 0x000fe2000004180c */
[----:B------:R-:W1:Y:S03]  /*2390*/  LDSM.16.M88.4 R12, [R227+0x8800] ;  /* 0x00880000e30c783b */ /* 0x000e660000000200 */
[----:B------:R2:W-:Y:S02]  /*23a0*/  MUFU.TANH R104, R0 ;  /* 0x0000000000687308 */ /* 0x0005e40000002400 */
[----:B----4-:R-:W-:Y:S01]  /*23b0*/  HMMA.16816.F32.BF16 R32, R40, R36, R28 ;  /* 0x000000242820723c */ /* 0x010fe2000004181c */
[----:B------:R-:W4:Y:S01]  /*23c0*/  LDSM.16.M88.4 R28, [R227+0x7c00] ;  /* 0x007c0000e31c783b */ /* 0x000f220000000200 */
[----:B--2---:R-:W-:-:S04]  /*23d0*/  FMUL.FTZ R0, R60, UR5 ;  /* 0x000000053c007c20 */ /* 0x004fc80008410000 */
[----:B------:R2:W-:Y:S02]  /*23e0*/  MUFU.TANH R102, R0 ;  /* 0x0000000000667308 */ /* 0x0005e40000002400 */
[----:B--2---:R-:W-:-:S06]  /*23f0*/  FMUL.FTZ R0, R61, UR5 ;  /* 0x000000053d007c20 */ /* 0x004fcc0008410000 */
[----:B------:R2:W-:Y:S02]  /*2400*/  MUFU.TANH R101, R0 ;  /* 0x0000000000657308 */ /* 0x0005e40000002400 */
[----:B--2---:R-:W-:-:S06]  /*2410*/  FMUL.FTZ R0, R62, UR5 ;  /* 0x000000053e007c20 */ /* 0x004fcc0008410000 */
[----:B------:R2:W-:Y:S02]  /*2420*/  MUFU.TANH R100, R0 ;  /* 0x0000000000647308 */ /* 0x0005e40000002400 */
[----:B--2---:R-:W-:Y:S02]  /*2430*/  FMUL.FTZ R0, R63, UR5 ;  /* 0x000000053f007c20 */ /* 0x004fe40008410000 */
[----:B------:R-:W-:Y:S04]  /*2440*/  HMMA.16816.F32.BF16 R60, R44, R36, R64 ;  /* 0x000000242c3c723c */ /* 0x000fe80000041840 */
[----:B------:R2:W-:Y:S02]  /*2450*/  MUFU.TANH R105, R0 ;  /* 0x0000000000697308 */ /* 0x0005e40000002400 */
[----:B------:R-:W-:Y:S01]  /*2460*/  HMMA.16816.F32.BF16 R64, R20, R54, R76 ;  /* 0x000000361440723c */ /* 0x000fe2000004184c */
[----:B------:R-:W3:Y:S05]  /*2470*/  LDSM.16.M88.4 R52, [R225+0x8c00] ;  /* 0x008c0000e134783b */ /* 0x000eea0000000200 */
[----:B-1----:R-:W-:Y:S01]  /*2480*/  HMMA.16816.F32.BF16 R76, R4, R12, R32 ;  /* 0x0000000c044c723c */ /* 0x002fe20000041820 */
[----:B------:R-:W1:Y:S01]  /*2490*/  LDSM.16.M88.4 R32, [R227+0x8c00] ;  /* 0x008c0000e320783b */ /* 0x000e620000000200 */
[----:B------:R-:W-:-:S04]  /*24a0*/  DEPBAR.LE SB0, 0x0 ;  /* 0x000080000000791a */ /* 0x000fc80000000000 */
[----:B--2---:R-:W-:-:S04]  /*24b0*/  FMUL.FTZ R0, R68, UR5 ;  /* 0x0000000544007c20 */ /* 0x004fc80008410000 */
[----:B------:R2:W-:Y:S02]  /*24c0*/  MUFU.TANH R87, R0 ;  /* 0x0000000000577308 */ /* 0x0005e40000002400 */
[----:B------:R-:W-:Y:S06]  /*24d0*/  HMMA.16816.F32.BF16 R72, R8, R12, R60 ;  /* 0x0000000c0848723c */ /* 0x000fec000004183c */
[-C--:B------:R-:W-:Y:S06]  /*24e0*/  HMMA.16816.F32.BF16 R60, R44, R38.reuse, R64 ;  /* 0x000000262c3c723c */ /* 0x080fec0000041840 */
[----:B------:R-:W-:Y:S01]  /*24f0*/  HMMA.16816.F32.BF16 R36, R40, R38, R56 ;  /* 0x000000262824723c */ /* 0x000fe20000041838 */
[----:B--2---:R-:W-:-:S05]  /*2500*/  FMUL.FTZ R0, R69, UR5 ;  /* 0x0000000545007c20 */ /* 0x004fca0008410000 */
[C---:B----4-:R-:W-:Y:S01]  /*2510*/  HMMA.16816.F32.BF16 R56, R20.reuse, R28, R92 ;  /* 0x0000001c1438723c */ /* 0x050fe2000004185c */
[----:B------:R2:W-:Y:S05]  /*2520*/  MUFU.TANH R86, R0 ;  /* 0x0000000000567308 */ /* 0x0005ea0000002400 */
[----:B------:R-:W-:Y:S06]  /*2530*/  HMMA.16816.F32.BF16 R20, R20, R30, R96 ;  /* 0x0000001e1414723c */ /* 0x000fec0000041860 */
[-C--:B------:R-:W-:Y:S06]  /*2540*/  HMMA.16816.F32.BF16 R60, R8, R14.reuse, R60 ;  /* 0x0000000e083c723c */ /* 0x080fec000004183c */
[----:B------:R-:W-:Y:S01]  /*2550*/  HMMA.16816.F32.BF16 R36, R4, R14, R36 ;  /* 0x0000000e0424723c */ /* 0x000fe20000041824 */
[----:B--2---:R-:W-:-:S04]  /*2560*/  FMUL.FTZ R0, R70, UR5 ;  /* 0x0000000546007c20 */ /* 0x004fc80008410000 */
[----:B------:R2:W-:Y:S01]  /*2570*/  MUFU.TANH R139, R0 ;  /* 0x00000000008b7308 */ /* 0x0005e20000002400 */
[C---:B---3--:R-:W-:Y:S06]  /*2580*/  HMMA.16816.F32.BF16 R56, R44.reuse, R52, R56 ;  /* 0x000000342c38723c */ /* 0x048fec0000041838 */
[----:B------:R-:W-:Y:S01]  /*2590*/  HMMA.16816.F32.BF16 R44, R44, R54, R20 ;  /* 0x000000362c2c723c */ /* 0x000fe20000041814 */
[----:B--2---:R-:W-:-:S05]  /*25a0*/  FMUL.FTZ R0, R71, UR5 ;  /* 0x0000000547007c20 */ /* 0x004fca0008410000 */
[C---:B------:R-:W-:Y:S01]  /*25b0*/  HMMA.16816.F32.BF16 R68, R24.reuse, R88, R160 ;  /* 0x000000581844723c */ /* 0x040fe200000418a0 */
[----:B------:R2:W-:Y:S05]  /*25c0*/  MUFU.TANH R138, R0 ;  /* 0x00000000008a7308 */ /* 0x0005ea0000002400 */
[----:B------:R-:W-:Y:S06]  /*25d0*/  HMMA.16816.F32.BF16 R24, R24, R90, R116 ;  /* 0x0000005a1818723c */ /* 0x000fec0000041874 */
[C---:B-1----:R-:W-:Y:S06]  /*25e0*/  HMMA.16816.F32.BF16 R56, R8.reuse, R32, R56 ;  /* 0x000000200838723c */ /* 0x042fec0000041838 */
[----:B------:R-:W-:Y:S01]  /*25f0*/  HMMA.16816.F32.BF16 R44, R8, R34, R44 ;  /* 0x00000022082c723c */ /* 0x000fe2000004182c */
[----:B--2---:R-:W-:-:S04]  /*2600*/  FMUL.FTZ R0, R80, UR5 ;  /* 0x0000000550007c20 */ /* 0x004fc80008410000 */
[----:B------:R1:W-:Y:S01]  /*2610*/  MUFU.TANH R85, R0 ;  /* 0x0000000000557308 */ /* 0x0003e20000002400 */
[C---:B------:R-:W-:Y:S06]  /*2620*/  HMMA.16816.F32.BF16 R64, R16.reuse, R28, R68 ;  /* 0x0000001c1040723c */ /* 0x040fec0000041844 */
[----:B------:R-:W-:Y:S06]  /*2630*/  HMMA.16816.F32.BF16 R16, R16, R30, R24 ;  /* 0x0000001e1010723c */ /* 0x000fec0000041818 */
[----:B------:R-:W-:Y:S01]  /*2640*/  FMUL.FTZ R8, R57, UR5 ;  /* 0x0000000539087c20 */ /* 0x000fe20008410000 */
[----:B-1----:R-:W-:-:S04]  /*2650*/  FMUL.FTZ R0, R81, UR5 ;  /* 0x0000000551007c20 */ /* 0x002fc80008410000 */
[----:B------:R1:W-:Y:S07]  /*2660*/  MUFU.TANH R84, R0 ;  /* 0x0000000000547308 */ /* 0x0003ee0000002400 */
[C---:B------:R-:W-:Y:S06]  /*2670*/  HMMA.16816.F32.BF16 R12, R40.reuse, R52, R64 ;  /* 0x00000034280c723c */ /* 0x040fec0000041840 */
[----:B------:R-:W-:Y:S01]  /*2680*/  HMMA.16816.F32.BF16 R40, R40, R54, R16 ;  /* 0x000000362828723c */ /* 0x000fe20000041810 */
[----:B-1----:R-:W-:-:S04]  /*2690*/  FMUL.FTZ R0, R82, UR5 ;  /* 0x0000000552007c20 */ /* 0x002fc80008410000 */
[----:B------:R1:W-:-:S13]  /*26a0*/  MUFU.TANH R81, R0 ;  /* 0x0000000000517308 */ /* 0x0003da0000002400 */
[C---:B------:R-:W-:Y:S06]  /*26b0*/  HMMA.16816.F32.BF16 R24, R4.reuse, R32, R12 ;  /* 0x000000200418723c */ /* 0x040fec000004180c */
[----:B------:R-:W-:Y:S01]  /*26c0*/  HMMA.16816.F32.BF16 R40, R4, R34, R40 ;  /* 0x000000220428723c */ /* 0x000fe20000041828 */
[----:B------:R-:W-:Y:S01]  /*26d0*/  FMUL.FTZ R14, R39, UR5 ;  /* 0x00000005270e7c20 */ /* 0x000fe20008410000 */
[----:B-1----:R-:W-:-:S04]  /*26e0*/  FMUL.FTZ R0, R83, UR5 ;  /* 0x0000000553007c20 */ /* 0x002fc80008410000 */
[----:B------:R1:W2:-:S12]  /*26f0*/  MUFU.TANH R80, R0 ;  /* 0x0000000000507308 */ /* 0x0002980000002400 */
[----:B------:R-:W-:Y:S01]  /*2700*/  FMUL.FTZ R4, R25, UR5 ;  /* 0x0000000519047c20 */ /* 0x000fe20008410000 */
[----:B------:R-:W-:-:S03]  /*2710*/  FMUL.FTZ R5, R27, UR5 ;  /* 0x000000051b057c20 */ /* 0x000fc60008410000 */
[----:B------:R3:W-:Y:S01]  /*2720*/  MUFU.TANH R10, R4 ;  /* 0x00000004000a7308 */ /* 0x0007e20000002400 */
[----:B-1----:R-:W-:-:S07]  /*2730*/  FMUL.FTZ R0, R72, UR5 ;  /* 0x0000000548007c20 */ /* 0x002fce0008410000 */
[----:B------:R1:W-:Y:S08]  /*2740*/  MUFU.TANH R82, R0 ;  /* 0x0000000000527308 */ /* 0x0003f00000002400 */
[----:B------:R-:W-:Y:S01]  /*2750*/  MUFU.TANH R15, R5 ;  /* 0x00000005000f7308 */ /* 0x000fe20000002400 */
[----:B---3--:R-:W-:-:S07]  /*2760*/  FMUL.FTZ R4, R44, UR5 ;  /* 0x000000052c047c20 */ /* 0x008fce0008410000 */
[----:B------:R3:W-:Y:S01]  /*2770*/  MUFU.TANH R11, R4 ;  /* 0x00000004000b7308 */ /* 0x0007e20000002400 */
[----:B-1----:R-:W-:-:S07]  /*2780*/  FMUL.FTZ R0, R73, UR5 ;  /* 0x0000000549007c20 */ /* 0x002fce0008410000 */
[----:B------:R1:W-:Y:S01]  /*2790*/  MUFU.TANH R72, R0 ;  /* 0x0000000000487308 */ /* 0x0003e20000002400 */
[----:B---3--:R-:W-:Y:S01]  /*27a0*/  FMUL.FTZ R4, R40, UR5 ;  /* 0x0000000528047c20 */ /* 0x008fe20008410000 */
[----:B-1----:R-:W-:-:S06]  /*27b0*/  FMUL.FTZ R0, R74, UR5 ;  /* 0x000000054a007c20 */ /* 0x002fcc0008410000 */
[----:B------:R1:W-:Y:S02]  /*27c0*/  MUFU.TANH R73, R0 ;  /* 0x0000000000497308 */ /* 0x0003e40000002400 */
[----:B-1----:R-:W-:-:S06]  /*27d0*/  FMUL.FTZ R0, R75, UR5 ;  /* 0x000000054b007c20 */ /* 0x002fcc0008410000 */
[----:B------:R1:W-:Y:S02]  /*27e0*/  MUFU.TANH R69, R0 ;  /* 0x0000000000457308 */ /* 0x0003e40000002400 */
[----:B-1----:R-:W-:-:S06]  /*27f0*/  FMUL.FTZ R0, R76, UR5 ;  /* 0x000000054c007c20 */ /* 0x002fcc0008410000 */
[----:B------:R1:W-:Y:S02]  /*2800*/  MUFU.TANH R71, R0 ;  /* 0x0000000000477308 */ /* 0x0003e40000002400 */
[----:B-1----:R-:W-:-:S06]  /*2810*/  FMUL.FTZ R0, R77, UR5 ;  /* 0x000000054d007c20 */ /* 0x002fcc0008410000 */
[----:B------:R1:W-:Y:S02]  /*2820*/  MUFU.TANH R68, R0 ;  /* 0x0000000000447308 */ /* 0x0003e40000002400 */
[----:B-1----:R-:W-:-:S06]  /*2830*/  FMUL.FTZ R0, R78, UR5 ;  /* 0x000000054e007c20 */ /* 0x002fcc0008410000 */
[----:B------:R1:W3:Y:S02]  /*2840*/  MUFU.TANH R70, R0 ;  /* 0x0000000000467308 */ /* 0x0002e40000002400 */
[----:B-1----:R-:W-:-:S06]  /*2850*/  FMUL.FTZ R0, R79, UR5 ;  /* 0x000000054f007c20 */ /* 0x002fcc0008410000 */
[----:B------:R1:W4:Y:S02]  /*2860*/  MUFU.TANH R51, R0 ;  /* 0x0000000000337308 */ /* 0x0003240000002400 */
[----:B-1----:R-:W-:-:S06]  /*2870*/  FMUL.FTZ R0, R60, UR5 ;  /* 0x000000053c007c20 */ /* 0x002fcc0008410000 */
[----:B------:R1:W1:Y:S02]  /*2880*/  MUFU.TANH R60, R0 ;  /* 0x00000000003c7308 */ /* 0x0002640000002400 */
[----:B-1----:R-:W-:-:S06]  /*2890*/  FMUL.FTZ R0, R61, UR5 ;  /* 0x000000053d007c20 */ /* 0x002fcc0008410000 */
[----:B------:R1:W1:Y:S02]  /*28a0*/  MUFU.TANH R50, R0 ;  /* 0x0000000000327308 */ /* 0x0002640000002400 */
[----:B-1----:R-:W-:-:S06]  /*28b0*/  FMUL.FTZ R0, R36, UR5 ;  /* 0x0000000524007c20 */ /* 0x002fcc0008410000 */
[----:B------:R1:W1:Y:S02]  /*28c0*/  MUFU.TANH R49, R0 ;  /* 0x0000000000317308 */ /* 0x0002640000002400 */
[----:B-1----:R-:W-:-:S06]  /*28d0*/  FMUL.FTZ R0, R37, UR5 ;  /* 0x0000000525007c20 */ /* 0x002fcc0008410000 */
[----:B------:R-:W1:Y:S08]  /*28e0*/  MUFU.TANH R37, R14 ;  /* 0x0000000e00257308 */ /* 0x000e700000002400 */
[----:B------:R5:W1:Y:S02]  /*28f0*/  MUFU.TANH R36, R0 ;  /* 0x0000000000247308 */ /* 0x000a640000002400 */
[----:B-----5:R-:W-:-:S06]  /*2900*/  FMUL.FTZ R0, R38, UR5 ;  /* 0x0000000526007c20 */ /* 0x020fcc0008410000 */
[----:B------:R5:W1:Y:S02]  /*2910*/  MUFU.TANH R38, R0 ;  /* 0x0000000000267308 */ /* 0x000a640000002400 */
[----:B-----5:R-:W-:-:S04]  /*2920*/  IMAD R0, R166, 0x40, R3 ;  /* 0x00000040a6007824 */ /* 0x020fc800078e0203 */
[C---:B------:R-:W-:Y:S01]  /*2930*/  VIADD R3, R0.reuse, 0x9 ;  /* 0x0000000900037836 */ /* 0x040fe20000000000 */
[----:B------:R-:W-:Y:S01]  /*2940*/  BAR.SYNC.DEFER_BLOCKING 0x0 ;  /* 0x0000000000007b1d */ /* 0x000fe20000010000 */
[C---:B------:R-:W-:Y:S01]  /*2950*/  VIADD R12, R0.reuse, 0x8 ;  /* 0x00000008000c7836 */ /* 0x040fe20000000000 */
[CC--:B------:R-:W-:Y:S01]  /*2960*/  ISETP.GE.AND P0, PT, R0.reuse, R48.reuse, PT ;  /* 0x000000300000720c */ /* 0x0c0fe20003f06270 */
[C---:B------:R-:W-:Y:S01]  /*2970*/  VIADD R13, R0.reuse, 0x1 ;  /* 0x00000001000d7836 */ /* 0x040fe20000000000 */
[-C--:B------:R-:W-:Y:S02]  /*2980*/  ISETP.GE.AND P5, PT, R3, R48.reuse, PT ;  /* 0x000000300300720c */ /* 0x080fe40003fa6270 */
[----:B------:R-:W-:Y:S02]  /*2990*/  IADD3 R3, R0, 0x10, RZ ;  /* 0x0000001000037810 */ /* 0x000fe40007ffe0ff */
[-C--:B------:R-:W-:Y:S01]  /*29a0*/  ISETP.GE.AND P6, PT, R12, R48.reuse, PT ;  /* 0x000000300c00720c */ /* 0x080fe20003fc6270 */
[C---:B------:R-:W-:Y:S01]  /*29b0*/  VIADD R12, R0.reuse, 0x11 ;  /* 0x00000011000c7836 */ /* 0x040fe20000000000 */
[----:B------:R-:W-:Y:S01]  /*29c0*/  ISETP.GE.AND P4, PT, R3, R48, PT ;  /* 0x000000300300720c */ /* 0x000fe20003f86270 */
[----:B------:R-:W-:Y:S01]  /*29d0*/  VIADD R3, R0, 0x18 ;  /* 0x0000001800037836 */ /* 0x000fe20000000000 */
[----:B------:R-:W-:-:S02]  /*29e0*/  FSEL R29, R122, -INF , !P0 ;  /* 0xff8000007a1d7808 */ /* 0x000fc40004000000 */
[----:B------:R-:W-:Y:S02]  /*29f0*/  FSEL R22, R126, -INF , !P0 ;  /* 0xff8000007e167808 */ /* 0x000fe40004000000 */
[-C--:B------:R-:W-:Y:S01]  /*2a00*/  ISETP.GE.AND P2, PT, R3, R48.reuse, PT ;  /* 0x000000300300720c */ /* 0x080fe20003f46270 */
[----:B------:R-:W-:Y:S01]  /*2a10*/  VIADD R3, R0, 0x19 ;  /* 0x0000001900037836 */ /* 0x000fe20000000000 */
[----:B------:R-:W-:Y:S02]  /*2a20*/  FSEL R54, R132, -INF , !P0 ;  /* 0xff80000084367808 */ /* 0x000fe40004000000 */
[----:B------:R-:W-:Y:S02]  /*2a30*/  FSEL R20, R134, -INF , !P0 ;  /* 0xff80000086147808 */ /* 0x000fe40004000000 */
[-C--:B------:R-:W-:Y:S01]  /*2a40*/  ISETP.GE.AND P0, PT, R3, R48.reuse, PT ;  /* 0x000000300300720c */ /* 0x080fe20003f06270 */
[----:B------:R-:W-:Y:S01]  /*2a50*/  VIADD R3, R0, 0x20 ;  /* 0x0000002000037836 */ /* 0x000fe20000000000 */
[-C--:B------:R-:W-:Y:S01]  /*2a60*/  ISETP.GE.AND P1, PT, R13, R48.reuse, PT ;  /* 0x000000300d00720c */ /* 0x080fe20003f26270 */
[----:B------:R-:W-:Y:S01]  /*2a70*/  FMUL.FTZ R13, R56, UR5 ;  /* 0x00000005380d7c20 */ /* 0x000fe20008410000 */
[----:B------:R-:W-:Y:S01]  /*2a80*/  ISETP.GE.AND P3, PT, R12, R48, PT ;  /* 0x000000300c00720c */ /* 0x000fe20003f66270 */
[----:B------:R-:W-:Y:S01]  /*2a90*/  FMUL.FTZ R12, R24, UR5 ;  /* 0x00000005180c7c20 */ /* 0x000fe20008410000 */
[----:B------:R-:W-:Y:S01]  /*2aa0*/  FSEL R24, R123, -INF , !P1 ;  /* 0xff8000007b187808 */ /* 0x000fe20004800000 */
[----:B------:R-:W1:Y:S01]  /*2ab0*/  MUFU.TANH R21, R13 ;  /* 0x0000000d00157308 */ /* 0x000e620000002400 */
[----:B------:R-:W-:-:S02]  /*2ac0*/  FSEL R19, R127, -INF , !P1 ;  /* 0xff8000007f137808 */ /* 0x000fc40004800000 */
[----:B------:R-:W-:Y:S02]  /*2ad0*/  FSEL R53, R133, -INF , !P1 ;  /* 0xff80000085357808 */ /* 0x000fe40004800000 */
[----:B------:R-:W-:Y:S02]  /*2ae0*/  FSEL R31, R135, -INF , !P1 ;  /* 0xff800000871f7808 */ /* 0x000fe40004800000 */
[----:B------:R-:W-:Y:S01]  /*2af0*/  ISETP.GE.AND P1, PT, R3, R48, PT ;  /* 0x000000300300720c */ /* 0x000fe20003f26270 */
[----:B------:R-:W-:Y:S01]  /*2b00*/  VIADD R3, R0, 0x21 ;  /* 0x0000002100037836 */ /* 0x000fe20000000000 */
[----:B------:R5:W1:Y:S01]  /*2b10*/  MUFU.TANH R16, R12 ;  /* 0x0000000c00107308 */ /* 0x000a620000002400 */
[----:B------:R-:W-:Y:S02]  /*2b20*/  FSEL R23, R107, -INF , !P6 ;  /* 0xff8000006b177808 */ /* 0x000fe40007000000 */
[----:B------:R-:W-:Y:S02]  /*2b30*/  FSEL R17, R111, -INF , !P6 ;  /* 0xff8000006f117808 */ /* 0x000fe40007000000 */
[----:B------:R-:W-:-:S02]  /*2b40*/  FSEL R35, R120, -INF , !P6 ;  /* 0xff80000078237808 */ /* 0x000fc40007000000 */
[----:B------:R-:W-:Y:S01]  /*2b50*/  FSEL R30, R125, -INF , !P6 ;  /* 0xff8000007d1e7808 */ /* 0x000fe20007000000 */
[----:B------:R3:W1:Y:S01]  /*2b60*/  MUFU.TANH R13, R8 ;  /* 0x00000008000d7308 */ /* 0x0006620000002400 */
[----:B------:R-:W-:Y:S02]  /*2b70*/  ISETP.GE.AND P6, PT, R3, R48, PT ;  /* 0x000000300300720c */ /* 0x000fe40003fc6270 */
[----:B------:R-:W-:Y:S02]  /*2b80*/  IADD3 R3, R0, 0x28, RZ ;  /* 0x0000002800037810 */ /* 0x000fe40007ffe0ff */
[----:B------:R-:W-:Y:S02]  /*2b90*/  FSEL R28, R106, -INF , !P5 ;  /* 0xff8000006a1c7808 */ /* 0x000fe40006800000 */
[----:B------:R-:W-:Y:S01]  /*2ba0*/  FSEL R18, R110, -INF , !P5 ;  /* 0xff8000006e127808 */ /* 0x000fe20006800000 */
[----:B-----5:R-:W-:Y:S01]  /*2bb0*/  FMUL.FTZ R12, R26, UR5 ;  /* 0x000000051a0c7c20 */ /* 0x020fe20008410000 */
[----:B------:R-:W-:-:S02]  /*2bc0*/  FSEL R52, R121, -INF , !P5 ;  /* 0xff80000079347808 */ /* 0x000fc40006800000 */
[----:B------:R-:W-:Y:S01]  /*2bd0*/  FSEL R34, R124, -INF , !P5 ;  /* 0xff8000007c227808 */ /* 0x000fe20006800000 */
[----:B------:R-:W1:Y:S01]  /*2be0*/  MUFU.TANH R26, R12 ;  /* 0x0000000c001a7308 */ /* 0x000e620000002400 */
[----:B--2---:R-:W-:Y:S02]  /*2bf0*/  FSEL R107, R80, -INF , !P0 ;  /* 0xff800000506b7808 */ /* 0x004fe40004000000 */
[----:B------:R-:W-:Y:S02]  /*2c00*/  FSEL R57, R84, -INF , !P0 ;  /* 0xff80000054397808 */ /* 0x000fe40004000000 */
[----:B---3--:R-:W-:Y:S02]  /*2c10*/  P2R R8, PR, RZ, 0x40 ;  /* 0x00000040ff087803 */ /* 0x008fe40000000000 */
[----:B------:R-:W-:Y:S01]  /*2c20*/  ISETP.GE.AND P6, PT, R3, R48, PT ;  /* 0x000000300300720c */ /* 0x000fe20003fc6270 */
[----:B------:R-:W-:Y:S01]  /*2c30*/  VIADD R3, R0, 0x29 ;  /* 0x0000002900037836 */ /* 0x000fe20000000000 */
[----:B------:R2:W3:Y:S01]  /*2c40*/  MUFU.TANH R12, R4 ;  /* 0x00000004000c7308 */ /* 0x0004e20000002400 */
[----:B------:R-:W-:-:S02]  /*2c50*/  FSEL R138, R138, -INF , !P0 ;  /* 0xff8000008a8a7808 */ /* 0x000fc40004000000 */
[----:B------:R-:W-:Y:S02]  /*2c60*/  FSEL R100, R100, -INF , !P4 ;  /* 0xff80000064647808 */ /* 0x000fe40006000000 */
[-C--:B------:R-:W-:Y:S01]  /*2c70*/  ISETP.GE.AND P5, PT, R3, R48.reuse, PT ;  /* 0x000000300300720c */ /* 0x080fe20003fa6270 */
[----:B------:R-:W-:Y:S01]  /*2c80*/  VIADD R3, R0, 0x30 ;  /* 0x0000003000037836 */ /* 0x000fe20000000000 */
[----:B------:R-:W-:Y:S02]  /*2c90*/  FSEL R56, R102, -INF , !P4 ;  /* 0xff80000066387808 */ /* 0x000fe40006000000 */
[----:B------:R-:W-:Y:S02]  /*2ca0*/  FSEL R137, R103, -INF , !P4 ;  /* 0xff80000067897808 */ /* 0x000fe40006000000 */
[----:B------:R-:W-:Y:S02]  /*2cb0*/  FSEL R33, R108, -INF , !P4 ;  /* 0xff8000006c217808 */ /* 0x000fe40006000000 */
[----:B------:R-:W-:Y:S01]  /*2cc0*/  ISETP.GE.AND P4, PT, R3, R48, PT ;  /* 0x000000300300720c */ /* 0x000fe20003f86270 */
[----:B------:R-:W-:Y:S01]  /*2cd0*/  VIADD R3, R0, 0x31 ;  /* 0x0000003100037836 */ /* 0x000fe20000000000 */
[----:B------:R-:W-:Y:S01]  /*2ce0*/  FSEL R105, R105, -INF , !P3 ;  /* 0xff80000069697808 */ /* 0x000fe20005800000 */
[----:B--2---:R-:W-:Y:S01]  /*2cf0*/  FMUL.FTZ R4, R42, UR5 ;  /* 0x000000052a047c20 */ /* 0x004fe20008410000 */
[----:B------:R-:W-:-:S02]  /*2d00*/  FSEL R61, R101, -INF , !P3 ;  /* 0xff800000653d7808 */ /* 0x000fc40005800000 */
[----:B------:R-:W-:Y:S01]  /*2d10*/  FSEL R136, R104, -INF , !P3 ;  /* 0xff80000068887808 */ /* 0x000fe20005800000 */
[----:B------:R2:W1:Y:S01]  /*2d20*/  MUFU.TANH R14, R4 ;  /* 0x00000004000e7308 */ /* 0x0004620000002400 */
[----:B------:R-:W-:Y:S02]  /*2d30*/  FSEL R32, R109, -INF , !P3 ;  /* 0xff8000006d207808 */ /* 0x000fe40005800000 */
[----:B------:R-:W-:Y:S01]  /*2d40*/  ISETP.GE.AND P3, PT, R3, R48, PT ;  /* 0x000000300300720c */ /* 0x000fe20003f66270 */
[----:B------:R-:W-:Y:S01]  /*2d50*/  VIADD R3, R0, 0x38 ;  /* 0x0000003800037836 */ /* 0x000fe20000000000 */
[----:B------:R-:W-:Y:S02]  /*2d60*/  FSEL R106, R81, -INF , !P2 ;  /* 0xff800000516a7808 */ /* 0x000fe40005000000 */
[----:B------:R-:W-:Y:S02]  /*2d70*/  FSEL R55, R85, -INF , !P2 ;  /* 0xff80000055377808 */ /* 0x000fe40005000000 */
[----:B------:R-:W-:-:S02]  /*2d80*/  FSEL R139, R139, -INF , !P2 ;  /* 0xff8000008b8b7808 */ /* 0x000fc40005000000 */
[----:B------:R-:W-:Y:S02]  /*2d90*/  FSEL R44, R87, -INF , !P2 ;  /* 0xff800000572c7808 */ /* 0x000fe40005000000 */
[----:B------:R-:W-:Y:S02]  /*2da0*/  FSEL R166, R70, -INF , !P1 ;  /* 0xff80000046a67808 */ /* 0x000fe40004800000 */
[----:B------:R-:W-:Y:S01]  /*2db0*/  FSEL R162, R71, -INF , !P1 ;  /* 0xff80000047a27808 */ /* 0x000fe20004800000 */
[----:B--2---:R-:W-:Y:S01]  /*2dc0*/  FMUL.FTZ R4, R45, UR5 ;  /* 0x000000052d047c20 */ /* 0x004fe20008410000 */
[----:B------:R-:W-:Y:S02]  /*2dd0*/  FSEL R45, R86, -INF , !P0 ;  /* 0xff800000562d7808 */ /* 0x000fe40004000000 */
[----:B------:R-:W-:Y:S01]  /*2de0*/  ISETP.GE.AND P0, PT, R48, 0x41, PT ;  /* 0x000000413000780c */ /* 0x000fe20003f06270 */
[----:B------:R2:W1:Y:S01]  /*2df0*/  MUFU.TANH R9, R4 ;  /* 0x0000000400097308 */ /* 0x0004620000002400 */
[----:B------:R-:W-:-:S02]  /*2e00*/  FSEL R188, R73, -INF , !P1 ;  /* 0xff80000049bc7808 */ /* 0x000fc40004800000 */
[----:B------:R-:W-:Y:S02]  /*2e10*/  FSEL R161, R82, -INF , !P1 ;  /* 0xff80000052a17808 */ /* 0x000fe40004800000 */
[----:B------:R-:W-:-:S07]  /*2e20*/  ISETP.GE.AND P2, PT, R3, R48, PT ;  /* 0x000000300300720c */ /* 0x000fce0003f46270 */
[----:B---34-:R-:W-:Y:S06]  /*2e30*/  @!P0 BRA `(.L_x_348) ;  /* 0x0000000000548947 */ /* 0x018fec0003800000 */
[----:B------:R-:W-:Y:S01]  /*2e40*/  LEA.HI.SX32 R6, R232, 0xfffffffe, 0x1a ;  /* 0xfffffffee8067811 */ /* 0x000fe200078fd2ff */
[----:B------:R-:W-:-:S03]  /*2e50*/  ULDC.64 UR6, c[0x0][0x218] ;  /* 0x0000860000067ab9 */ /* 0x000fc60000000a00 */
[----:B--2---:R-:W-:Y:S01]  /*2e60*/  SHF.R.S32.HI R4, RZ, 0x1f, R6 ;  /* 0x0000001fff047819 */ /* 0x004fe20000011406 */
        /* <DEDUP_REMOVED lines=18> */
.L_x_348:
[----:B------:R-:W-:Y:S01]  /*2f90*/  FMNMX.FTZ R3, R20, R31, !PT ;  /* 0x0000001f14037209 */ /* 0x000fe20007810000 */
[----:B--23--:R-:W-:Y:S01]  /*2fa0*/  FMUL.FTZ R4, R41, UR5 ;  /* 0x0000000529047c20 */ /* 0x00cfe20008410000 */
[----:B------:R-:W-:Y:S01]  /*2fb0*/  VIADD R5, R0, 0x39 ;  /* 0x0000003900057836 */ /* 0x000fe20000000000 */
[----:B------:R-:W-:Y:S01]  /*2fc0*/  FMNMX.FTZ R0, R22, R19, !PT ;  /* 0x0000001316007209 */ /* 0x000fe20007810000 */
[----:B------:R-:W-:Y:S01]  /*2fd0*/  FMUL.FTZ R6, R43, UR5 ;  /* 0x000000052b067c20 */ /* 0x000fe20008410000 */
[----:B------:R-:W-:Y:S01]  /*2fe0*/  FMNMX.FTZ R3, R30, R3, !PT ;  /* 0x000000031e037209 */ /* 0x000fe20007810000 */
[----:B------:R2:W3:Y:S01]  /*2ff0*/  MUFU.TANH R7, R4 ;  /* 0x0000000400077308 */ /* 0x0004e20000002400 */
[----:B------:R-:W-:Y:S02]  /*3000*/  FMNMX.FTZ R0, R17, R0, !PT ;  /* 0x0000000011007209 */ /* 0x000fe40007810000 */
[----:B------:R-:W-:Y:S02]  /*3010*/  FMNMX.FTZ R3, R34, R3, !PT ;  /* 0x0000000322037209 */ /* 0x000fe40007810000 */
[----:B------:R-:W-:-:S02]  /*3020*/  ISETP.NE.AND P1, PT, R8, RZ, PT ;  /* 0x000000ff0800720c */ /* 0x000fc40003f25270 */
[----:B------:R-:W-:Y:S01]  /*3030*/  FMNMX.FTZ R0, R18, R0, !PT ;  /* 0x0000000012007209 */ /* 0x000fe20007810000 */
[----:B------:R4:W5:Y:S01]  /*3040*/  MUFU.TANH R8, R6 ;  /* 0x0000000600087308 */ /* 0x0009620000002400 */
[----:B------:R-:W-:Y:S02]  /*3050*/  FSEL R167, R72, -INF , !P1 ;  /* 0xff80000048a77808 */ /* 0x000fe40004800000 */
[----:B------:R-:W-:Y:S02]  /*3060*/  FMNMX.FTZ R0, R56, R0, !PT ;  /* 0x0000000038007209 */ /* 0x000fe40007810000 */
[----:B------:R-:W-:Y:S02]  /*3070*/  FSEL R168, R60, -INF , !P6 ;  /* 0xff8000003ca87808 */ /* 0x000fe40007000000 */
[----:B------:R-:W-:Y:S02]  /*3080*/  FSEL R176, R50, -INF , !P5 ;  /* 0xff80000032b07808 */ /* 0x000fe40006800000 */
[----:B--2---:R-:W-:-:S02]  /*3090*/  FMNMX.FTZ R4, R33, R3, !PT ;  /* 0x0000000321047209 */ /* 0x004fc40007810000 */
[----:B------:R-:W-:Y:S02]  /*30a0*/  FMNMX.FTZ R3, R61, R0, !PT ;  /* 0x000000003d037209 */ /* 0x000fe40007810000 */
[----:B------:R-:W-:Y:S02]  /*30b0*/  FMNMX.FTZ R4, R32, R4, !PT ;  /* 0x0000000420047209 */ /* 0x000fe40007810000 */
[----:B------:R-:W-:Y:S02]  /*30c0*/  FMNMX.FTZ R0, R29, R24, !PT ;  /* 0x000000181d007209 */ /* 0x000fe40007810000 */
[----:B------:R-:W-:Y:S02]  /*30d0*/  FMNMX.FTZ R4, R44, R4, !PT ;  /* 0x000000042c047209 */ /* 0x000fe40007810000 */
[----:B------:R-:W-:Y:S02]  /*30e0*/  FMNMX.FTZ R0, R23, R0, !PT ;  /* 0x0000000017007209 */ /* 0x000fe40007810000 */
[----:B------:R-:W-:-:S02]  /*30f0*/  FMNMX.FTZ R4, R45, R4, !PT ;  /* 0x000000042d047209 */ /* 0x000fc40007810000 */
[----:B-1----:R-:W-:Y:S02]  /*3100*/  FSEL R171, R21, -INF , !P4 ;  /* 0xff80000015ab7808 */ /* 0x002fe40006000000 */
[----:B------:R-:W-:Y:S02]  /*3110*/  FMNMX.FTZ R4, R161, R4, !PT ;  /* 0x00000004a1047209 */ /* 0x000fe40007810000 */
[----:B------:R-:W-:Y:S02]  /*3120*/  FMNMX.FTZ R3, R55, R3, !PT ;  /* 0x0000000337037209 */ /* 0x000fe40007810000 */
[----:B------:R-:W-:Y:S02]  /*3130*/  FMNMX.FTZ R4, R167, R4, !PT ;  /* 0x00000004a7047209 */ /* 0x000fe40007810000 */
[----:B------:R-:W-:Y:S02]  /*3140*/  FMNMX.FTZ R0, R28, R0, !PT ;  /* 0x000000001c007209 */ /* 0x000fe40007810000 */
[----:B------:R-:W-:-:S02]  /*3150*/  FMNMX.FTZ R4, R168, R4, !PT ;  /* 0x00000004a8047209 */ /* 0x000fc40007810000 */
[----:B------:R-:W-:Y:S02]  /*3160*/  FSEL R169, R13, -INF , !P3 ;  /* 0xff8000000da97808 */ /* 0x000fe40005800000 */
[----:B------:R-:W-:Y:S02]  /*3170*/  FMNMX.FTZ R4, R176, R4, !PT ;  /* 0x00000004b0047209 */ /* 0x000fe40007810000 */
[----:B------:R-:W-:Y:S02]  /*3180*/  FSEL R165, R51, -INF , !P1 ;  /* 0xff80000033a57808 */ /* 0x000fe40004800000 */
[----:B------:R-:W-:Y:S02]  /*3190*/  FMNMX.FTZ R4, R171, R4, !PT ;  /* 0x00000004ab047209 */ /* 0x000fe40007810000 */
[----:B------:R-:W-:Y:S02]  /*31a0*/  FSEL R160, R68, -INF , !P1 ;  /* 0xff80000044a07808 */ /* 0x000fe40004800000 */
[----:B------:R-:W-:-:S02]  /*31b0*/  FSEL R196, R69, -INF , !P1 ;  /* 0xff80000045c47808 */ /* 0x000fc40004800000 */
[----:B------:R-:W-:Y:S02]  /*31c0*/  FMNMX.FTZ R3, R57, R3, !PT ;  /* 0x0000000339037209 */ /* 0x000fe40007810000 */
[----:B------:R-:W-:Y:S02]  /*31d0*/  FMNMX.FTZ R0, R100, R0, !PT ;  /* 0x0000000064007209 */ /* 0x000fe40007810000 */
[----:B------:R-:W-:Y:S02]  /*31e0*/  ISETP.GE.AND P1, PT, R5, R48, PT ;  /* 0x000000300500720c */ /* 0x000fe40003f26270 */
[----:B------:R-:W-:Y:S02]  /*31f0*/  FSEL R170, R11, -INF , !P2 ;  /* 0xff8000000baa7808 */ /* 0x000fe40005000000 */
[----:B------:R-:W-:Y:S02]  /*3200*/  FMNMX.FTZ R4, R169, R4, !PT ;  /* 0x00000004a9047209 */ /* 0x000fe40007810000 */
[----:B------:R-:W-:-:S02]  /*3210*/  FMNMX.FTZ R3, R162, R3, !PT ;  /* 0x00000003a2037209 */ /* 0x000fc40007810000 */
[----:B------:R-:W-:Y:S02]  /*3220*/  FMNMX.FTZ R0, R105, R0, !PT ;  /* 0x0000000069007209 */ /* 0x000fe40007810000 */
[----:B------:R-:W-:Y:S02]  /*3230*/  FSEL R201, R9, -INF , !P1 ;  /* 0xff80000009c97808 */ /* 0x000fe40004800000 */
[----:B------:R-:W-:Y:S02]  /*3240*/  FMNMX.FTZ R4, R170, R4, !PT ;  /* 0x00000004aa047209 */ /* 0x000fe40007810000 */
[----:B------:R-:W-:Y:S02]  /*3250*/  FSEL R147, R49, -INF , !P6 ;  /* 0xff80000031937808 */ /* 0x000fe40007000000 */
[----:B------:R-:W-:Y:S02]  /*3260*/  FMNMX.FTZ R3, R160, R3, !PT ;  /* 0x00000003a0037209 */ /* 0x000fe40007810000 */
[----:B------:R-:W-:-:S02]  /*3270*/  FMNMX.FTZ R0, R106, R0, !PT ;  /* 0x000000006a007209 */ /* 0x000fc40007810000 */
[----:B------:R-:W-:Y:S02]  /*3280*/  FMNMX.FTZ R104, R201, R4, !PT ;  /* 0x00000004c9687209 */ /* 0x000fe40007810000 */
[----:B------:R-:W-:Y:S02]  /*3290*/  FSEL R146, R36, -INF , !P5 ;  /* 0xff80000024927808 */ /* 0x000fe40006800000 */
[----:B------:R-:W-:Y:S02]  /*32a0*/  FMNMX.FTZ R3, R147, R3, !PT ;  /* 0x0000000393037209 */ /* 0x000fe40007810000 */
[----:B------:R-:W-:Y:S02]  /*32b0*/  FMNMX.FTZ R0, R107, R0, !PT ;  /* 0x000000006b007209 */ /* 0x000fe40007810000 */
[----:B---3--:R-:W-:Y:S02]  /*32c0*/  FSEL R221, R7, -INF , !P1 ;  /* 0xff80000007dd7808 */ /* 0x008fe40004800000 */
[----:B------:R-:W1:Y:S01]  /*32d0*/  SHFL.BFLY PT, R7, R104, 0x2, 0x1f ;  /* 0x0c401f0068077f89 */ /* 0x000e6200000e0000 */
[----:B------:R-:W-:-:S02]  /*32e0*/  FSEL R219, R16, -INF , !P4 ;  /* 0xff80000010db7808 */ /* 0x000fc40006000000 */
[----:B------:R-:W-:Y:S02]  /*32f0*/  FMNMX.FTZ R3, R146, R3, !PT ;  /* 0x0000000392037209 */ /* 0x000fe40007810000 */
[----:B------:R-:W-:Y:S02]  /*3300*/  FMNMX.FTZ R0, R166, R0, !PT ;  /* 0x00000000a6007209 */ /* 0x000fe40007810000 */
[----:B------:R-:W-:Y:S02]  /*3310*/  FSEL R218, R10, -INF , !P3 ;  /* 0xff8000000ada7808 */ /* 0x000fe40005800000 */
[----:B------:R-:W-:Y:S02]  /*3320*/  FMNMX.FTZ R3, R219, R3, !PT ;  /* 0x00000003db037209 */ /* 0x000fe40007810000 */
[----:B------:R-:W-:Y:S02]  /*3330*/  FSEL R144, R38, -INF , !P6 ;  /* 0xff80000026907808 */ /* 0x000fe40007000000 */
[----:B------:R-:W-:-:S02]  /*3340*/  FMNMX.FTZ R0, R165, R0, !PT ;  /* 0x00000000a5007209 */ /* 0x000fc40007810000 */
[----:B------:R-:W-:Y:S02]  /*3350*/  FSEL R210, R12, -INF , !P2 ;  /* 0xff8000000cd27808 */ /* 0x000fe40005000000 */
[----:B------:R-:W-:Y:S02]  /*3360*/  FMNMX.FTZ R3, R218, R3, !PT ;  /* 0x00000003da037209 */ /* 0x000fe40007810000 */
[----:B------:R-:W-:Y:S02]  /*3370*/  FSEL R145, R37, -INF , !P5 ;  /* 0xff80000025917808 */ /* 0x000fe40006800000 */
[----:B------:R-:W-:Y:S02]  /*3380*/  FMNMX.FTZ R0, R144, R0, !PT ;  /* 0x0000000090007209 */ /* 0x000fe40007810000 */
[----:B------:R-:W-:Y:S02]  /*3390*/  FMNMX.FTZ R3, R210, R3, !PT ;  /* 0x00000003d2037209 */ /* 0x000fe40007810000 */
[----:B------:R-:W-:-:S02]  /*33a0*/  FSEL R211, R26, -INF , !P4 ;  /* 0xff8000001ad37808 */ /* 0x000fc40006000000 */
[----:B------:R-:W-:Y:S02]  /*33b0*/  FMNMX.FTZ R0, R145, R0, !PT ;  /* 0x0000000091007209 */ /* 0x000fe40007810000 */
[----:B------:R-:W-:Y:S01]  /*33c0*/  FMNMX.FTZ R5, R221, R3, !PT ;  /* 0x00000003dd057209 */ /* 0x000fe20007810000 */
[----:B------:R-:W-:Y:S01]  /*33d0*/  FMUL.FTZ R3, R62, UR5 ;  /* 0x000000053e037c20 */ /* 0x000fe20008410000 */
[----:B------:R-:W-:Y:S02]  /*33e0*/  FSEL R216, R15, -INF , !P3 ;  /* 0xff8000000fd87808 */ /* 0x000fe40005800000 */
[----:B------:R-:W-:Y:S01]  /*33f0*/  FMNMX.FTZ R0, R211, R0, !PT ;  /* 0x00000000d3007209 */ /* 0x000fe20007810000 */
[----:B----4-:R-:W2:Y:S01]  /*3400*/  SHFL.BFLY PT, R6, R5, 0x2, 0x1f ;  /* 0x0c401f0005067f89 */ /* 0x010ea200000e0000 */
[----:B------:R-:W-:Y:S01]  /*3410*/  FSEL R220, R14, -INF , !P2 ;  /* 0xff8000000edc7808 */ /* 0x000fe20005000000 */
[----:B------:R3:W4:Y:S01]  /*3420*/  MUFU.TANH R9, R3 ;  /* 0x0000000300097308 */ /* 0x0007220000002400 */
[----:B------:R-:W-:-:S02]  /*3430*/  FMNMX.FTZ R0, R216, R0, !PT ;  /* 0x00000000d8007209 */ /* 0x000fc40007810000 */
[----:B-1----:R-:W-:Y:S02]  /*3440*/  FMNMX.FTZ R104, R104, R7, !PT ;  /* 0x0000000768687209 */ /* 0x002fe40007810000 */
[----:B-----5:R-:W-:Y:S02]  /*3450*/  FSEL R223, R8, -INF , !P1 ;  /* 0xff80000008df7808 */ /* 0x020fe40004800000 */
[----:B------:R-:W-:Y:S01]  /*3460*/  FMNMX.FTZ R0, R220, R0, !PT ;  /* 0x00000000dc007209 */ /* 0x000fe20007810000 */
[----:B------:R-:W1:Y:S03]  /*3470*/  SHFL.BFLY PT, R8, R104, 0x1, 0x1f ;  /* 0x0c201f0068087f89 */ /* 0x000e6600000e0000 */
[----:B------:R-:W-:Y:S01]  /*3480*/  FMNMX.FTZ R4, R223, R0, !PT ;  /* 0x00000000df047209 */ /* 0x000fe20007810000 */
[----:B------:R-:W-:-:S04]  /*3490*/  FMUL.FTZ R0, R63, UR5 ;  /* 0x000000053f007c20 */ /* 0x000fc80008410000 */
[----:B------:R5:W5:Y:S01]  /*34a0*/  MUFU.TANH R12, R0 ;  /* 0x00000000000c7308 */ /* 0x000b620000002400 */
[----:B------:R-:W5:Y:S01]  /*34b0*/  SHFL.BFLY PT, R7, R4, 0x2, 0x1f ;  /* 0x0c401f0004077f89 */ /* 0x000f6200000e0000 */
[----:B---3--:R-:W-:Y:S01]  /*34c0*/  FMUL.FTZ R3, R59, UR5 ;  /* 0x000000053b037c20 */ /* 0x008fe20008410000 */
[----:B----4-:R-:W-:Y:S02]  /*34d0*/  FSEL R15, R9, -INF , !P6 ;  /* 0xff800000090f7808 */ /* 0x010fe40007000000 */
[----:B--2---:R-:W-:Y:S01]  /*34e0*/  FMNMX.FTZ R5, R5, R6, !PT ;  /* 0x0000000605057209 */ /* 0x004fe20007810000 */
[----:B------:R-:W-:Y:S02]  /*34f0*/  FMUL.FTZ R6, R47, UR5 ;  /* 0x000000052f067c20 */ /* 0x000fe40008410000 */
[----:B------:R2:W3:Y:S02]  /*3500*/  MUFU.TANH R10, R3 ;  /* 0x00000003000a7308 */ /* 0x0004e40000002400 */
[----:B------:R-:W4:Y:S01]  /*3510*/  SHFL.BFLY PT, R102, R5, 0x1, 0x1f ;  /* 0x0c201f0005667f89 */ /* 0x000f2200000e0000 */
[----:B-1----:R-:W-:Y:S01]  /*3520*/  FMNMX.FTZ R104, R104, R8, !PT ;  /* 0x0000000868687209 */ /* 0x002fe20007810000 */
[----:B-----5:R-:W-:-:S04]  /*3530*/  FMUL.FTZ R0, R58, UR5 ;  /* 0x000000053a007c20 */ /* 0x020fc80008410000 */
[----:B------:R-:W1:Y:S01]  /*3540*/  MUFU.TANH R6, R6 ;  /* 0x0000000600067308 */ /* 0x000e620000002400 */
[----:B------:R-:W-:Y:S02]  /*3550*/  FSEL R14, R12, -INF , !P5 ;  /* 0xff8000000c0e7808 */ /* 0x000fe40006800000 */
[----:B------:R-:W-:Y:S01]  /*3560*/  FSETP.NEU.FTZ.AND P6, PT, R104, -INF , PT ;  /* 0xff8000006800780b */ /* 0x000fe20003fdd000 */
[----:B--2---:R-:W-:-:S04]  /*3570*/  FMUL.FTZ R3, R46, UR5 ;  /* 0x000000052e037c20 */ /* 0x004fc80008410000 */
[----:B------:R2:W5:Y:S01]  /*3580*/  MUFU.TANH R11, R0 ;  /* 0x00000000000b7308 */ /* 0x0005620000002400 */
[----:B------:R-:W-:Y:S01]  /*3590*/  ULDC UR5, c[0x0][0x2ec] ;  /* 0x0000bb0000057ab9 */ /* 0x000fe20000000800 */
[----:B------:R-:W-:Y:S02]  /*35a0*/  FMNMX.FTZ R7, R4, R7, !PT ;  /* 0x0000000704077209 */ /* 0x000fe40007810000 */
[----:B---3--:R-:W-:-:S03]  /*35b0*/  FSEL R209, R10, -INF , !P3 ;  /* 0xff8000000ad17808 */ /* 0x008fc60005800000 */
[----:B------:R-:W3:Y:S01]  /*35c0*/  SHFL.BFLY PT, R101, R7, 0x1, 0x1f ;  /* 0x0c201f0007657f89 */ /* 0x000ee200000e0000 */
[----:B------:R3:W3:Y:S01]  /*35d0*/  MUFU.TANH R8, R3 ;  /* 0x0000000300087308 */ /* 0x0006e20000002400 */
[----:B----4-:R-:W-:Y:S01]  /*35e0*/  FMNMX.FTZ R102, R5, R102, !PT ;  /* 0x0000006605667209 */ /* 0x010fe20007810000 */
[----:B------:R-:W-:Y:S01]  /*35f0*/  IMAD R5, R174, 0x20, R173 ;  /* 0x00000020ae057824 */ /* 0x000fe200078e02ad */
[----:B-1----:R-:W-:-:S03]  /*3600*/  FSEL R222, R6, -INF , !P1 ;  /* 0xff80000006de7808 */ /* 0x002fc60004800000 */
[----:B------:R-:W-:Y:S01]  /*3610*/  FMUL.FTZ R13, R102, UR5 ;  /* 0x00000005660d7c20 */ /* 0x000fe20008410000 */
[----:B--2---:R-:W-:Y:S02]  /*3620*/  FMNMX.FTZ R0, R54, R53, !PT ;  /* 0x0000003536007209 */ /* 0x004fe40007810000 */
[----:B-----5:R-:W-:Y:S02]  /*3630*/  FSEL R164, R11, -INF , !P4 ;  /* 0xff8000000ba47808 */ /* 0x020fe40006000000 */
[----:B------:R-:W-:-:S04]  /*3640*/  FMNMX.FTZ R0, R35, R0, !PT ;  /* 0x0000000023007209 */ /* 0x000fc80007810000 */
[----:B------:R-:W-:Y:S01]  /*3650*/  FMNMX.FTZ R0, R52, R0, !PT ;  /* 0x0000000034007209 */ /* 0x000fe20007810000 */
[----:B---3--:R-:W-:Y:S01]  /*3660*/  FMUL.FTZ R3, R104, UR5 ;  /* 0x0000000568037c20 */ /* 0x008fe20008410000 */
[----:B------:R-:W-:Y:S02]  /*3670*/  FSEL R217, R8, -INF , !P2 ;  /* 0xff80000008d97808 */ /* 0x000fe40005000000 */
[----:B------:R-:W-:Y:S02]  /*3680*/  FMNMX.FTZ R0, R137, R0, !PT ;  /* 0x0000000089007209 */ /* 0x000fe40007810000 */
[----:B------:R-:W-:Y:S02]  /*3690*/  FSEL R3, R3, RZ, P6 ;  /* 0x000000ff03037208 */ /* 0x000fe40003000000 */
[----:B------:R-:W-:Y:S02]  /*36a0*/  FMNMX.FTZ R0, R136, R0, !PT ;  /* 0x0000000088007209 */ /* 0x000fe40007810000 */
[----:B------:R-:W-:Y:S01]  /*36b0*/  FSETP.NEU.FTZ.AND P6, PT, R102, -INF , PT ;  /* 0xff8000006600780b */ /* 0x000fe20003fdd000 */
[----:B------:R-:W-:Y:S01]  /*36c0*/  FFMA.FTZ R4, R20, UR5, -R3 ;  /* 0x0000000514047c23 */ /* 0x000fe20008010803 */
[----:B------:R-:W-:-:S02]  /*36d0*/  FMNMX.FTZ R0, R139, R0, !PT ;  /* 0x000000008b007209 */ /* 0x000fc40007810000 */
[----:B------:R-:W-:Y:S01]  /*36e0*/  FSEL R13, R13, RZ, P6 ;  /* 0x000000ff0d0d7208 */ /* 0x000fe20003000000 */
[----:B------:R1:W-:Y:S01]  /*36f0*/  MUFU.EX2 R179, R4 ;  /* 0x0000000400b37308 */ /* 0x0003e20000000800 */
[----:B------:R-:W-:Y:S02]  /*3700*/  FMNMX.FTZ R0, R138, R0, !PT ;  /* 0x000000008a007209 */ /* 0x000fe40007810000 */
[----:B------:R-:W-:Y:S02]  /*3710*/  FMNMX.FTZ R101, R7, R101, !PT ;  /* 0x0000006507657209 */ /* 0x000fe40007810000 */
[----:B------:R-:W-:Y:S02]  /*3720*/  FMNMX.FTZ R0, R188, R0, !PT ;  /* 0x00000000bc007209 */ /* 0x000fe40007810000 */
[C---:B------:R-:W-:Y:S01]  /*3730*/  FSETP.NEU.FTZ.AND P1, PT, R101.reuse, -INF , PT ;  /* 0xff8000006500780b */ /* 0x040fe20003f3d000 */
[----:B------:R-:W-:-:S05]  /*3740*/  FMUL.FTZ R12, R101, UR5 ;  /* 0x00000005650c7c20 */ /* 0x000fca0008410000 */
[----:B------:R-:W-:Y:S02]  /*3750*/  FSEL R12, R12, RZ, P1 ;  /* 0x000000ff0c0c7208 */ /* 0x000fe40000800000 */
[----:B-1----:R-:W-:Y:S01]  /*3760*/  FMNMX.FTZ R4, R196, R0, !PT ;  /* 0x00000000c4047209 */ /* 0x002fe20007810000 */
[----:B------:R-:W-:-:S03]  /*3770*/  FFMA.FTZ R0, R22, UR5, -R13 ;  /* 0x0000000516007c23 */ /* 0x000fc6000801080d */
[----:B------:R-:W-:Y:S01]  /*3780*/  FMNMX.FTZ R4, R15, R4, !PT ;  /* 0x000000040f047209 */ /* 0x000fe20007810000 */
[----:B------:R1:W-:Y:S03]  /*3790*/  MUFU.EX2 R183, R0 ;  /* 0x0000000000b77308 */ /* 0x0003e60000000800 */
        /* <DEDUP_REMOVED lines=15> */
[----:B------:R-:W-:Y:S01]  /*3890*/  FFMA.FTZ R0, R24, UR5, -R12 ;  /* 0x0000000518007c23 */ /* 0x000fe2000801080c */
[----:B------:R-:W-:Y:S03]  /*38a0*/  MUFU.EX2 R184, R5 ;  /* 0x0000000500b87308 */ /* 0x000fe60000000800 */
[----:B------:R-:W-:Y:S02]  /*38b0*/  IMAD R226, R2, 0x2, R224 ;  /* 0x0000000202e27824 */ /* 0x000fe400078e02e0 */
[--C-:B------:R-:W-:Y:S01]  /*38c0*/  FFMA.FTZ R2, R28, UR5, -R12.reuse ;  /* 0x000000051c027c23 */ /* 0x100fe2000801080c */
[----:B------:R-:W1:Y:S02]  /*38d0*/  LDSM.16.MT88.4 R24, [R224+0xa000] ;  /* 0x00a00000e018783b */ /* 0x000e640000004200 */
[----:B------:R3:W4:Y:S02]  /*38e0*/  MUFU.EX2 R185, R0 ;  /* 0x0000000000b97308 */ /* 0x0007240000000800 */
[----:B------:R-:W5:Y:S04]  /*38f0*/  LDSM.16.MT88.4 R40, [R224+0xb000] ;  /* 0x00b00000e028783b */ /* 0x000f680000004200 */
[----:B------:R-:W-:Y:S02]  /*3900*/  LDSM.16.MT88.4 R36, [R226+0xa000] ;  /* 0x00a00000e224783b */ /* 0x000fe40000004200 */
[----:B------:R2:W-:Y:S02]  /*3910*/  MUFU.EX2 R190, R2 ;  /* 0x0000000200be7308 */ /* 0x0005e40000000800 */
[----:B------:R-:W-:Y:S04]  /*3920*/  LDSM.16.MT88.4 R16, [R224+0x9000] ;  /* 0x00900000e010783b */ /* 0x000fe80000004200 */
[----:B------:R-:W-:Y:S01]  /*3930*/  LDSM.16.MT88.4 R48, [R226+0xb000] ;  /* 0x00b00000e230783b */ /* 0x000fe20000004200 */
[----:B---3--:R-:W-:Y:S01]  /*3940*/  FFMA.FTZ R0, R23, UR5, -R12 ;  /* 0x0000000517007c23 */ /* 0x008fe2000801080c */
[----:B----4-:R-:W-:-:S02]  /*3950*/  F2FP.BF16.F32.PACK_AB R5, R185, R184 ;  /* 0x000000b8b905723e */ /* 0x010fc400000010ff */
[----:B------:R-:W-:Y:S01]  /*3960*/  LDSM.16.MT88.4 R20, [R226+0x9000] ;  /* 0x00900000e214783b */ /* 0x000fe20000004200 */
[----:B------:R3:W4:Y:S01]  /*3970*/  MUFU.EX2 R178, R0 ;  /* 0x0000000000b27308 */ /* 0x0007220000000800 */
[----:B--2---:R-:W-:-:S07]  /*3980*/  FFMA.FTZ R2, R31, UR5, -R3 ;  /* 0x000000051f027c23 */ /* 0x004fce0008010803 */
[----:B------:R2:W5:Y:S01]  /*3990*/  MUFU.EX2 R249, R2 ;  /* 0x0000000200f97308 */ /* 0x0005620000000800 */
[----:B---3--:R-:W-:Y:S02]  /*39a0*/  FMNMX.FTZ R0, R4, R6, !PT ;  /* 0x0000000604007209 */ /* 0x008fe40007810000 */
[----:B------:R-:W-:Y:S02]  /*39b0*/  F2FP.BF16.F32.PACK_AB R4, R180, R183 ;  /* 0x000000b7b404723e */ /* 0x000fe400000010ff */
[----:B------:R-:W-:Y:S01]  /*39c0*/  F2FP.BF16.F32.PACK_AB R6, R191, R181 ;  /* 0x000000b5bf06723e */ /* 0x000fe200000010ff */
[----:B------:R-:W3:Y:S01]  /*39d0*/  SHFL.BFLY PT, R8, R0, 0x1, 0x1f ;  /* 0x0c201f0000087f89 */ /* 0x000ee200000e0000 */
[----:B----4-:R-:W-:Y:S01]  /*39e0*/  F2FP.BF16.F32.PACK_AB R7, R190, R178 ;  /* 0x000000b2be07723e */ /* 0x010fe200000010ff */
[--C-:B--2---:R-:W-:Y:S02]  /*39f0*/  FFMA.FTZ R2, R30, UR5, -R3.reuse ;  /* 0x000000051e027c23 */ /* 0x104fe40008010803 */
[----:B------:R-:W-:Y:S02]  /*3a00*/  LDSM.16.MT88.4 R28, [R226+0xa400] ;  /* 0x00a40000e21c783b */ /* 0x000fe40000004200 */
[----:B------:R2:W-:Y:S02]  /*3a10*/  MUFU.EX2 R182, R2 ;  /* 0x0000000200b67308 */ /* 0x0005e40000000800 */
[C---:B-1----:R-:W-:Y:S06]  /*3a20*/  HMMA.16816.F32.BF16 R116, R4.reuse, R24, RZ ;  /* 0x000000180474723c */ /* 0x042fec00000418ff */
[C---:B------:R-:W-:Y:S06]  /*3a30*/  HMMA.16816.F32.BF16 R84, R4.reuse, R26, RZ ;  /* 0x0000001a0454723c */ /* 0x040fec00000418ff */
[----:B-----5:R-:W-:Y:S01]  /*3a40*/  HMMA.16816.F32.BF16 R108, R4, R40, RZ ;  /* 0x00000028046c723c */ /* 0x020fe200000418ff */
[----:B--2---:R-:W-:Y:S01]  /*3a50*/  FFMA.FTZ R2, R34, UR5, -R3 ;  /* 0x0000000522027c23 */ /* 0x004fe20008010803 */
[----:B---3--:R-:W-:-:S04]  /*3a60*/  FMNMX.FTZ R103, R0, R8, !PT ;  /* 0x0000000800677209 */ /* 0x008fc80007810000 */
        /* <DEDUP_REMOVED lines=16> */
[C---:B------:R-:W-:Y:S01]  /*3b70*/  HMMA.16816.F32.BF16 R76, R4.reuse, R42, RZ ;  /* 0x0000002a044c723c */ /* 0x040fe200000418ff */
[----:B------:R1:W-:Y:S05]  /*3b80*/  MUFU.EX2 R187, R2 ;  /* 0x0000000200bb7308 */ /* 0x0003ea0000000800 */
[----:B------:R-:W-:Y:S01]  /*3b90*/  HMMA.16816.F32.BF16 R72, R4, R50, RZ ;  /* 0x000000320448723c */ /* 0x000fe200000418ff */
[----:B-1----:R-:W-:-:S04]  /*3ba0*/  FFMA.FTZ R2, R54, UR5, -R0 ;  /* 0x0000000536027c23 */ /* 0x002fc80008010800 */
        /* <DEDUP_REMOVED lines=9> */
[----:B--2---:R-:W-:Y:S01]  /*3c40*/  FFMA.FTZ R2, R44, UR5, -R3 ;  /* 0x000000052c027c23 */ /* 0x004fe20008010803 */
[----:B---3--:R-:W-:-:S05]  /*3c50*/  F2FP.BF16.F32.PACK_AB R11, R248, R245 ;  /* 0x000000f5f80b723e */ /* 0x008fca00000010ff */
[----:B------:R2:W-:Y:S02]  /*3c60*/  MUFU.EX2 R186, R2 ;  /* 0x0000000200ba7308 */ /* 0x0005e40000000800 */
[C---:B------:R-:W-:Y:S06]  /*3c70*/  HMMA.16816.F32.BF16 R140, R8.reuse, R26, RZ ;  /* 0x0000001a088c723c */ /* 0x040fec00000418ff */
[C---:B------:R-:W-:Y:S06]  /*3c80*/  HMMA.16816.F32.BF16 R148, R8.reuse, R38, RZ ;  /* 0x000000260894723c */ /* 0x040fec00000418ff */
[----:B------:R-:W-:Y:S01]  /*3c90*/  HMMA.16816.F32.BF16 R68, R8, R16, RZ ;  /* 0x000000100844723c */ /* 0x000fe200000418ff */
[----:B--2---:R-:W-:-:S02]  /*3ca0*/  FFMA.FTZ R2, R45, UR5, -R3 ;  /* 0x000000052d027c23 */ /* 0x004fc40008010803 */
[----:B------:R-:W2:Y:S02]  /*3cb0*/  LDSM.16.MT88.4 R44, [R226+0xb400] ;  /* 0x00b40000e22c783b */ /* 0x000ea40000004200 */
[----:B------:R3:W-:Y:S01]  /*3cc0*/  MUFU.EX2 R177, R2 ;  /* 0x0000000200b17308 */ /* 0x0007e20000000800 */
[C---:B------:R-:W-:Y:S01]  /*3cd0*/  HMMA.16816.F32.BF16 R128, R8.reuse, R18, RZ ;  /* 0x000000120880723c */ /* 0x040fe200000418ff */
[----:B------:R-:W4:Y:S05]  /*3ce0*/  LDSM.16.MT88.4 R16, [R226+0x9400] ;  /* 0x00940000e210783b */ /* 0x000f2a0000004200 */
[C---:B------:R-:W-:Y:S06]  /*3cf0*/  HMMA.16816.F32.BF16 R64, R8.reuse, R20, RZ ;  /* 0x000000140840723c */ /* 0x040fec00000418ff */
[----:B------:R-:W-:Y:S01]  /*3d00*/  HMMA.16816.F32.BF16 R132, R8, R22, RZ ;  /* 0x000000160884723c */ /* 0x000fe200000418ff */
[----:B------:R-:W5:Y:S01]  /*3d10*/  LDSM.16.MT88.4 R20, [R224+0x9400] ;  /* 0x00940000e014783b */ /* 0x000f620000004200 */
[----:B---3--:R-:W-:-:S04]  /*3d20*/  FFMA.FTZ R2, R56, UR5, -R13 ;  /* 0x0000000538027c23 */ /* 0x008fc8000801080d */
[C---:B------:R-:W-:Y:S01]  /*3d30*/  HMMA.16816.F32.BF16 R152, R8.reuse, R42, RZ ;  /* 0x0000002a0898723c */ /* 0x040fe200000418ff */
[----:B------:R3:W-:Y:S05]  /*3d40*/  MUFU.EX2 R247, R2 ;  /* 0x0000000200f77308 */ /* 0x0007ea0000000800 */
[----:B------:R-:W-:Y:S01]  /*3d50*/  HMMA.16816.F32.BF16 R156, R8, R50, RZ ;  /* 0x00000032089c723c */ /* 0x000fe200000418ff */
[----:B---3--:R-:W-:-:S05]  /*3d60*/  FFMA.FTZ R2, R61, UR5, -R13 ;  /* 0x000000053d027c23 */ /* 0x008fca000801080d */
[C---:B------:R-:W-:Y:S01]  /*3d70*/  HMMA.16816.F32.BF16 R60, R8.reuse, R24, RZ ;  /* 0x00000018083c723c */ /* 0x040fe200000418ff */
[----:B------:R-:W3:Y:S01]  /*3d80*/  LDSM.16.MT88.4 R24, [R224+0xa400] ;  /* 0x00a40000e018783b */ /* 0x000ee20000004200 */
[----:B------:R1:W2:Y:S02]  /*3d90*/  MUFU.EX2 R252, R2 ;  /* 0x0000000200fc7308 */ /* 0x0002a40000000800 */
[--C-:B-1----:R-:W-:Y:S01]  /*3da0*/  FFMA.FTZ R2, R55, UR5, -R13.reuse ;  /* 0x0000000537027c23 */ /* 0x102fe2000801080d */
[----:B--2---:R-:W-:Y:S01]  /*3db0*/  F2FP.BF16.F32.PACK_AB R4, R252, R247 ;  /* 0x000000f7fc04723e */ /* 0x004fe200000010ff */
[----:B------:R-:W-:Y:S01]  /*3dc0*/  HMMA.16816.F32.BF16 R52, R8, R40, RZ ;  /* 0x000000280834723c */ /* 0x000fe200000418ff */
[----:B------:R-:W1:Y:S03]  /*3dd0*/  LDSM.16.MT88.4 R40, [R226+0x9800] ;  /* 0x00980000e228783b */ /* 0x000e660000004200 */
[----:B------:R2:W-:Y:S02]  /*3de0*/  MUFU.EX2 R251, R2 ;  /* 0x0000000200fb7308 */ /* 0x0005e40000000800 */
[----:B--2---:R-:W-:-:S02]  /*3df0*/  FFMA.FTZ R2, R57, UR5, -R13 ;  /* 0x0000000539027c23 */ /* 0x004fc4000801080d */
[C---:B------:R-:W-:Y:S04]  /*3e00*/  HMMA.16816.F32.BF16 R56, R8.reuse, R36, RZ ;  /* 0x000000240838723c */ /* 0x040fe800000418ff */
[----:B------:R2:W4:Y:S02]  /*3e10*/  MUFU.EX2 R250, R2 ;  /* 0x0000000200fa7308 */ /* 0x0005240000000800 */
[----:B------:R-:W-:Y:S01]  /*3e20*/  HMMA.16816.F32.BF16 R36, R8, R48, RZ ;  /* 0x000000300824723c */ /* 0x000fe200000418ff */
[----:B------:R-:W1:Y:S06]  /*3e30*/  LDSM.16.MT88.4 R48, [R224+0x9800] ;  /* 0x00980000e030783b */ /* 0x000e6c0000004200 */
[----:B------:R-:W-:-:S02]  /*3e40*/  F2FP.BF16.F32.PACK_AB R8, R187, R189 ;  /* 0x000000bdbb08723e */ /* 0x000fc400000010ff */
[----:B------:R-:W-:Y:S01]  /*3e50*/  F2FP.BF16.F32.PACK_AB R10, R177, R186 ;  /* 0x000000bab10a723e */ /* 0x000fe200000010ff */
[----:B--2---:R-:W-:Y:S01]  /*3e60*/  FFMA.FTZ R2, R100, UR5, -R12 ;  /* 0x0000000564027c23 */ /* 0x004fe2000801080c */
[----:B----4-:R-:W-:-:S03]  /*3e70*/  F2FP.BF16.F32.PACK_AB R6, R250, R251 ;  /* 0x000000fbfa06723e */ /* 0x010fc600000010ff */
[----:B------:R2:W-:Y:S02]  /*3e80*/  MUFU.EX2 R240, R2 ;  /* 0x0000000200f07308 */ /* 0x0005e40000000800 */
[----:B--2---:R-:W-:Y:S01]  /*3e90*/  FFMA.FTZ R2, R105, UR5, -R12 ;  /* 0x0000000569027c23 */ /* 0x004fe2000801080c */
[----:B------:R-:W-:-:S05]  /*3ea0*/  IMAD.MOV.U32 R105, RZ, RZ, R185 ;  /* 0x000000ffff697224 */ /* 0x000fca00078e00b9 */
        /* <DEDUP_REMOVED lines=8> */
[----:B------:R2:W-:Y:S02]  /*3f30*/  MUFU.EX2 R238, R2 ;  /* 0x0000000200ee7308 */ /* 0x0005e40000000800 */
[C---:B------:R-:W-:Y:S06]  /*3f40*/  HMMA.16816.F32.BF16 R108, R4.reuse, R32, R108 ;  /* 0x00000020046c723c */ /* 0x040fec000004186c */
[C---:B------:R-:W-:Y:S06]  /*3f50*/  HMMA.16816.F32.BF16 R72, R4.reuse, R46, R72 ;  /* 0x0000002e0448723c */ /* 0x040fec0000041848 */
[----:B------:R-:W-:Y:S01]  /*3f60*/  HMMA.16816.F32.BF16 R96, R4, R44, R96 ;  /* 0x0000002c0460723c */ /* 0x000fe20000041860 */
[----:B--2---:R-:W-:-:S04]  /*3f70*/  FFMA.FTZ R2, R136, UR5, -R0 ;  /* 0x0000000588027c23 */ /* 0x004fc80008010800 */
[----:B------:R2:W4:Y:S01]  /*3f80*/  MUFU.EX2 R239, R2 ;  /* 0x0000000200ef7308 */ /* 0x0005220000000800 */
[C---:B------:R-:W-:Y:S06]  /*3f90*/  HMMA.16816.F32.BF16 R120, R4.reuse, R16, R120 ;  /* 0x000000100478723c */ /* 0x040fec0000041878 */
[C---:B------:R-:W-:Y:S06]  /*3fa0*/  HMMA.16816.F32.BF16 R88, R4.reuse, R18, R88 ;  /* 0x000000120458723c */ /* 0x040fec0000041858 */
[----:B-----5:R-:W-:Y:S01]  /*3fb0*/  HMMA.16816.F32.BF16 R124, R4, R20, R124 ;  /* 0x00000014047c723c */ /* 0x020fe2000004187c */
[----:B--2---:R-:W-:Y:S01]  /*3fc0*/  FFMA.FTZ R2, R139, UR5, -R0 ;  /* 0x000000058b027c23 */ /* 0x004fe20008010800 */
[----:B----4-:R-:W-:-:S04]  /*3fd0*/  F2FP.BF16.F32.PACK_AB R9, R239, R238 ;  /* 0x000000eeef09723e */ /* 0x010fc800000010ff */
[C---:B---3--:R-:W-:Y:S01]  /*3fe0*/  HMMA.16816.F32.BF16 R116, R4.reuse, R24, R116 ;  /* 0x000000180474723c */ /* 0x048fe20000041874 */
[----:B------:R2:W-:Y:S05]  /*3ff0*/  MUFU.EX2 R237, R2 ;  /* 0x0000000200ed7308 */ /* 0x0005ea0000000800 */
[C---:B------:R-:W-:Y:S06]  /*4000*/  HMMA.16816.F32.BF16 R92, R4.reuse, R22, R92 ;  /* 0x00000016045c723c */ /* 0x040fec000004185c */
[C---:B------:R-:W-:Y:S06]  /*4010*/  HMMA.16816.F32.BF16 R84, R4.reuse, R26, R84 ;  /* 0x0000001a0454723c */ /* 0x040fec0000041854 */
[----:B------:R-:W-:Y:S01]  /*4020*/  HMMA.16816.F32.BF16 R76, R4, R34, R76 ;  /* 0x00000022044c723c */ /* 0x000fe2000004184c */
[----:B--2---:R-:W-:-:S04]  /*4030*/  FFMA.FTZ R2, R138, UR5, -R0 ;  /* 0x000000058a027c23 */ /* 0x004fc80008010800 */
[----:B------:R2:W3:Y:S01]  /*4040*/  MUFU.EX2 R236, R2 ;  /* 0x0000000200ec7308 */ /* 0x0004e20000000800 */
[C---:B------:R-:W-:Y:S06]  /*4050*/  HMMA.16816.F32.BF16 R112, R4.reuse, R28, R112 ;  /* 0x0000001c0470723c */ /* 0x040fec0000041870 */
[----:B------:R-:W-:Y:S01]  /*4060*/  HMMA.16816.F32.BF16 R80, R4, R30, R80 ;  /* 0x0000001e0450723c */ /* 0x000fe20000041850 */
[----:B--2---:R-:W-:Y:S01]  /*4070*/  FFMA.FTZ R2, R161, UR5, -R3 ;  /* 0x00000005a1027c23 */ /* 0x004fe20008010803 */
[----:B---3--:R-:W-:-:S03]  /*4080*/  F2FP.BF16.F32.PACK_AB R11, R236, R237 ;  /* 0x000000edec0b723e */ /* 0x008fc600000010ff */
[----:B------:R2:W-:Y:S04]  /*4090*/  MUFU.EX2 R235, R2 ;  /* 0x0000000200eb7308 */ /* 0x0005e80000000800 */
[C---:B------:R-:W-:Y:S06]  /*40a0*/  HMMA.16816.F32.BF16 R204, R8.reuse, R32, R52 ;  /* 0x0000002008cc723c */ /* 0x040fec0000041834 */
[----:B------:R-:W-:Y:S01]  /*40b0*/  HMMA.16816.F32.BF16 R52, R8, R26, R140 ;  /* 0x0000001a0834723c */ /* 0x000fe2000004188c */
[----:B------:R-:W-:Y:S01]  /*40c0*/  IMAD.MOV.U32 R32, RZ, RZ, R179 ;  /* 0x000000ffff207224 */ /* 0x000fe200078e00b3 */
[----:B------:R-:W-:-:S04]  /*40d0*/  MOV R33, R184 ;  /* 0x000000b800217202 */ /* 0x000fc80000000f00 */
[C---:B------:R-:W-:Y:S01]  /*40e0*/  HMMA.16816.F32.BF16 R212, R8.reuse, R44, R36 ;  /* 0x0000002c08d4723c */ /* 0x040fe20000041824 */
[----:B--2---:R-:W-:Y:S01]  /*40f0*/  FFMA.FTZ R2, R162, UR5, -R13 ;  /* 0x00000005a2027c23 */ /* 0x004fe2000801080d */
[----:B------:R-:W-:Y:S01]  /*4100*/  MOV R142, R178 ;  /* 0x000000b2008e7202 */ /* 0x000fe20000000f00 */
[----:B------:R-:W-:Y:S01]  /*4110*/  IMAD.MOV.U32 R141, RZ, RZ, R177 ;  /* 0x000000ffff8d7224 */ /* 0x000fe200078e00b1 */
[----:B------:R-:W2:Y:S01]  /*4120*/  LDSM.16.MT88.4 R36, [R224+0xa800] ;  /* 0x00a80000e024783b */ /* 0x000ea20000004200 */
[----:B------:R3:W-:Y:S01]  /*4130*/  MUFU.EX2 R234, R2 ;  /* 0x0000000200ea7308 */ /* 0x0007e20000000800 */
[C---:B------:R-:W-:Y:S01]  /*4140*/  HMMA.16816.F32.BF16 R172, R8.reuse, R28, R56 ;  /* 0x0000001c08ac723c */ /* 0x040fe20000041838 */
[----:B------:R-:W-:Y:S02]  /*4150*/  IMAD.MOV.U32 R45, RZ, RZ, R183 ;  /* 0x000000ffff2d7224 */ /* 0x000fe400078e00b7 */
[----:B------:R-:W-:Y:S02]  /*4160*/  IMAD.MOV.U32 R140, RZ, RZ, R142 ;  /* 0x000000ffff8c7224 */ /* 0x000fe400078e008e */
[----:B------:R-:W-:Y:S01]  /*4170*/  IMAD.MOV.U32 R44, RZ, RZ, R186 ;  /* 0x000000ffff2c7224 */ /* 0x000fe200078e00ba */
[----:B------:R-:W-:Y:S01]  /*4180*/  HMMA.16816.F32.BF16 R64, R8, R16, R64 ;  /* 0x000000100840723c */ /* 0x000fe20000041840 */
[----:B------:R-:W-:-:S05]  /*4190*/  IMAD.MOV.U32 R143, RZ, RZ, R181 ;  /* 0x000000ffff8f7224 */ /* 0x000fca00078e00b5 */
[----:B------:R-:W-:Y:S01]  /*41a0*/  HMMA.16816.F32.BF16 R56, R8, R18, R132 ;  /* 0x000000120838723c */ /* 0x000fe20000041884 */
[----:B------:R-:W-:Y:S01]  /*41b0*/  LDSM.16.MT88.4 R16, [R224+0xb800] ;  /* 0x00b80000e010783b */ /* 0x000fe20000004200 */
[----:B---3--:R-:W-:-:S04]  /*41c0*/  FFMA.FTZ R2, R160, UR5, -R13 ;  /* 0x00000005a0027c23 */ /* 0x008fc8000801080d */
[C---:B------:R-:W-:Y:S01]  /*41d0*/  HMMA.16816.F32.BF16 R160, R8.reuse, R24, R60 ;  /* 0x0000001808a0723c */ /* 0x040fe2000004183c */
[----:B------:R-:W-:Y:S01]  /*41e0*/  LDSM.16.MT88.4 R24, [R226+0xb800] ;  /* 0x00b80000e218783b */ /* 0x000fe20000004200 */
[----:B------:R3:W4:Y:S04]  /*41f0*/  MUFU.EX2 R208, R2 ;  /* 0x0000000200d07308 */ /* 0x0007280000000800 */
[C---:B------:R-:W-:Y:S06]  /*4200*/  HMMA.16816.F32.BF16 R68, R8.reuse, R20, R68 ;  /* 0x000000140844723c */ /* 0x040fec0000041844 */
[C---:B------:R-:W-:Y:S01]  /*4210*/  HMMA.16816.F32.BF16 R60, R8.reuse, R22, R128 ;  /* 0x00000016083c723c */ /* 0x040fe20000041880 */
[----:B------:R-:W5:Y:S05]  /*4220*/  LDSM.16.MT88.4 R20, [R226+0xa800] ;  /* 0x00a80000e214783b */ /* 0x000f6a0000004200 */
[----:B------:R-:W-:Y:S01]  /*4230*/  HMMA.16816.F32.BF16 R128, R8, R34, R152 ;  /* 0x000000220880723c */ /* 0x000fe20000041898 */
[----:B---3--:R-:W-:Y:S01]  /*4240*/  FFMA.FTZ R2, R147, UR5, -R13 ;  /* 0x0000000593027c23 */ /* 0x008fe2000801080d */
[----:B----4-:R-:W-:-:S03]  /*4250*/  F2FP.BF16.F32.PACK_AB R4, R208, R234 ;  /* 0x000000ead004723e */ /* 0x010fc600000010ff */
[----:B------:R3:W-:Y:S01]  /*4260*/  MUFU.EX2 R203, R2 ;  /* 0x0000000200cb7308 */ /* 0x0007e20000000800 */
[----:B------:R-:W-:Y:S07]  /*4270*/  HMMA.16816.F32.BF16 R28, R8, R30, R148 ;  /* 0x0000001e081c723c */ /* 0x000fee0000041894 */
[----:B------:R-:W-:Y:S01]  /*4280*/  MOV R151, R191 ;  /* 0x000000bf00977202 */ /* 0x000fe20000000f00 */
[----:B------:R-:W-:Y:S01]  /*4290*/  IMAD.MOV.U32 R150, RZ, RZ, R190 ;  /* 0x000000ffff967224 */ /* 0x000fe200078e00be */
[----:B------:R-:W-:Y:S01]  /*42a0*/  MOV R148, R187 ;  /* 0x000000bb00947202 */ /* 0x000fe20000000f00 */
[----:B------:R-:W-:-:S02]  /*42b0*/  IMAD.MOV.U32 R149, RZ, RZ, R189 ;  /* 0x000000ffff957224 */ /* 0x000fc400078e00bd */
[----:B---3--:R-:W-:-:S04]  /*42c0*/  FFMA.FTZ R2, R146, UR5, -R13 ;  /* 0x0000000592027c23 */ /* 0x008fc8000801080d */
[----:B------:R3:W4:Y:S02]  /*42d0*/  MUFU.EX2 R202, R2 ;  /* 0x0000000200ca7308 */ /* 0x0007240000000800 */
[----:B---3--:R-:W-:Y:S01]  /*42e0*/  FFMA.FTZ R2, R166, UR5, -R12 ;  /* 0x00000005a6027c23 */ /* 0x008fe2000801080c */
[----:B----4-:R-:W-:Y:S02]  /*42f0*/  F2FP.BF16.F32.PACK_AB R6, R202, R203 ;  /* 0x000000cbca06723e */ /* 0x010fe400000010ff */
[----:B------:R-:W-:-:S03]  /*4300*/  MOV R166, R180 ;  /* 0x000000b400a67202 */ /* 0x000fc60000000f00 */
[----:B------:R3:W-:Y:S02]  /*4310*/  MUFU.EX2 R233, R2 ;  /* 0x0000000200e97308 */ /* 0x0007e40000000800 */
[----:B---3--:R-:W-:Y:S01]  /*4320*/  FFMA.FTZ R2, R165, UR5, -R12 ;  /* 0x00000005a5027c23 */ /* 0x008fe2000801080c */
[----:B------:R-:W-:-:S05]  /*4330*/  MOV R165, R182 ;  /* 0x000000b600a57202 */ /* 0x000fca0000000f00 */
[----:B------:R3:W4:Y:S01]  /*4340*/  MUFU.EX2 R200, R2 ;  /* 0x0000000200c87308 */ /* 0x0007220000000800 */
[----:B------:R-:W-:Y:S01]  /*4350*/  IMAD.MOV.U32 R142, RZ, RZ, R165 ;  /* 0x000000ffff8e7224 */ /* 0x000fe200078e00a5 */
[----:B------:R-:W-:Y:S01]  /*4360*/  MOV R165, R45 ;  /* 0x0000002d00a57202 */ /* 0x000fe20000000f00 */
[----:B---3--:R-:W-:Y:S01]  /*4370*/  FFMA.FTZ R2, R144, UR5, -R12 ;  /* 0x0000000590027c23 */ /* 0x008fe2000801080c */
[----:B----4-:R-:W-:-:S04]  /*4380*/  F2FP.BF16.F32.PACK_AB R5, R200, R233 ;  /* 0x000000e9c805723e */ /* 0x010fc800000010ff */
[----:B------:R3:W-:Y:S02]  /*4390*/  MUFU.EX2 R195, R2 ;  /* 0x0000000200c37308 */ /* 0x0007e40000000800 */
[----:B---3--:R-:W-:Y:S02]  /*43a0*/  FFMA.FTZ R2, R145, UR5, -R12 ;  /* 0x0000000591027c23 */ /* 0x008fe4000801080c */
[----:B------:R-:W-:Y:S01]  /*43b0*/  HMMA.16816.F32.BF16 R144, R8, R46, R156 ;  /* 0x0000002e0890723c */ /* 0x000fe2000004189c */
[----:B------:R-:W-:Y:S03]  /*43c0*/  LDSM.16.MT88.4 R156, [R224+0xac00] ;  /* 0x00ac0000e09c783b */ /* 0x000fe60000004200 */
[----:B------:R3:W4:Y:S02]  /*43d0*/  MUFU.EX2 R194, R2 ;  /* 0x0000000200c27308 */ /* 0x0007240000000800 */
[----:B---3--:R-:W-:Y:S01]  /*43e0*/  FFMA.FTZ R2, R167, UR5, -R3 ;  /* 0x00000005a7027c23 */ /* 0x008fe20008010803 */
[----:B----4-:R-:W-:Y:S01]  /*43f0*/  F2FP.BF16.F32.PACK_AB R7, R194, R195 ;  /* 0x000000c3c207723e */ /* 0x010fe200000010ff */
[----:B------:R-:W-:-:S04]  /*4400*/  IMAD.MOV.U32 R167, RZ, RZ, R197 ;  /* 0x000000ffffa77224 */ /* 0x000fc800078e00c5 */
[----:B------:R3:W4:Y:S02]  /*4410*/  MUFU.EX2 R179, R2 ;  /* 0x0000000200b37308 */ /* 0x0007240000000800 */
[C---:B-1----:R-:W-:Y:S06]  /*4420*/  HMMA.16816.F32.BF16 R152, R4.reuse, R40, R120 ;  /* 0x000000280498723c */ /* 0x042fec0000041878 */
[C---:B------:R-:W-:Y:S06]  /*4430*/  HMMA.16816.F32.BF16 R136, R4.reuse, R42, R88 ;  /* 0x0000002a0488723c */ /* 0x040fec0000041858 */
[----:B------:R-:W-:Y:S01]  /*4440*/  HMMA.16816.F32.BF16 R120, R4, R50, R92 ;  /* 0x000000320478723c */ /* 0x000fe2000004185c */
[----:B---3--:R-:W-:Y:S01]  /*4450*/  FFMA.FTZ R2, R168, UR5, -R3 ;  /* 0x00000005a8027c23 */ /* 0x008fe20008010803 */
[----:B----4-:R-:W-:-:S03]  /*4460*/  F2FP.BF16.F32.PACK_AB R8, R179, R235 ;  /* 0x000000ebb308723e */ /* 0x010fc600000010ff */
[----:B------:R1:W-:Y:S01]  /*4470*/  MUFU.EX2 R178, R2 ;  /* 0x0000000200b27308 */ /* 0x0003e20000000800 */
[C---:B------:R-:W-:Y:S01]  /*4480*/  HMMA.16816.F32.BF16 R132, R4.reuse, R48, R124 ;  /* 0x000000300484723c */ /* 0x040fe2000004187c */
[----:B------:R-:W-:Y:S05]  /*4490*/  LDSM.16.MT88.4 R124, [R224+0x9c00] ;  /* 0x009c0000e07c783b */ /* 0x000fea0000004200 */
[C---:B--2---:R-:W-:Y:S06]  /*44a0*/  HMMA.16816.F32.BF16 R180, R4.reuse, R36, R116 ;  /* 0x0000002404b4723c */ /* 0x044fec0000041874 */
[----:B-----5:R-:W-:Y:S01]  /*44b0*/  HMMA.16816.F32.BF16 R184, R4, R20, R112 ;  /* 0x0000001404b8723c */ /* 0x020fe20000041870 */
[----:B-1----:R-:W-:-:S05]  /*44c0*/  FFMA.FTZ R2, R176, UR5, -R3 ;  /* 0x00000005b0027c23 */ /* 0x002fca0008010803 */
[C---:B------:R-:W-:Y:S01]  /*44d0*/  HMMA.16816.F32.BF16 R84, R4.reuse, R38, R84 ;  /* 0x000000260454723c */ /* 0x040fe20000041854 */
[----:B------:R1:W2:Y:S05]  /*44e0*/  MUFU.EX2 R177, R2 ;  /* 0x0000000200b17308 */ /* 0x0002aa0000000800 */
[----:B------:R-:W-:Y:S01]  /*44f0*/  HMMA.16816.F32.BF16 R76, R4, R18, R76 ;  /* 0x00000012044c723c */ /* 0x000fe2000004184c */
[----:B-1----:R-:W-:Y:S01]  /*4500*/  FFMA.FTZ R2, R171, UR5, -R3 ;  /* 0x00000005ab027c23 */ /* 0x002fe20008010803 */
[----:B--2---:R-:W-:-:S03]  /*4510*/  F2FP.BF16.F32.PACK_AB R10, R177, R178 ;  /* 0x000000b2b10a723e */ /* 0x004fc600000010ff */
[----:B------:R1:W-:Y:S02]  /*4520*/  MUFU.EX2 R176, R2 ;  /* 0x0000000200b07308 */ /* 0x0003e40000000800 */
[----:B-1----:R-:W-:-:S06]  /*4530*/  FFMA.FTZ R2, R169, UR5, -R3 ;  /* 0x00000005a9027c23 */ /* 0x002fcc0008010803 */
[----:B------:R1:W2:Y:S02]  /*4540*/  MUFU.EX2 R107, R2 ;  /* 0x00000002006b7308 */ /* 0x0002a40000000800 */
[--C-:B-1----:R-:W-:Y:S01]  /*4550*/  FFMA.FTZ R2, R170, UR5, -R3.reuse ;  /* 0x00000005aa027c23 */ /* 0x102fe20008010803 */
[----:B------:R-:W-:Y:S01]  /*4560*/  FFMA.FTZ R3, R201, UR5, -R3 ;  /* 0x00000005c9037c23 */ /* 0x000fe20008010803 */
[----:B------:R-:W-:Y:S01]  /*4570*/  MOV R201, R141 ;  /* 0x0000008d00c97202 */ /* 0x000fe20000000f00 */
[----:B------:R-:W-:Y:S03]  /*4580*/  HMMA.16816.F32.BF16 R168, R4, R22, R80 ;  /* 0x0000001604a8723c */ /* 0x000fe60000041850 */
[----:B------:R1:W-:Y:S01]  /*4590*/  MUFU.EX2 R106, R2 ;  /* 0x00000002006a7308 */ /* 0x0003e20000000800 */
[----:B------:R-:W-:Y:S01]  /*45a0*/  MOV R141, R143 ;  /* 0x0000008f008d7202 */ /* 0x000fe20000000f00 */
[----:B------:R-:W-:Y:S01]  /*45b0*/  IMAD.MOV.U32 R143, RZ, RZ, R105 ;  /* 0x000000ffff8f7224 */ /* 0x000fe200078e0069 */
[----:B------:R-:W-:Y:S05]  /*45c0*/  LDSM.16.MT88.4 R80, [R224+0xbc00] ;  /* 0x00bc0000e050783b */ /* 0x000fea0000004200 */
[----:B------:R3:W4:Y:S01]  /*45d0*/  MUFU.EX2 R105, R3 ;  /* 0x0000000300697308 */ /* 0x0007220000000800 */
[----:B-1----:R-:W-:-:S02]  /*45e0*/  FFMA.FTZ R2, R188, UR5, -R0 ;  /* 0x00000005bc027c23 */ /* 0x002fc40008010800 */
[C---:B------:R-:W-:Y:S05]  /*45f0*/  HMMA.16816.F32.BF16 R188, R4.reuse, R16, R108 ;  /* 0x0000001004bc723c */ /* 0x040fea000004186c */
[----:B------:R1:W-:Y:S01]  /*4600*/  MUFU.EX2 R231, R2 ;  /* 0x0000000200e77308 */ /* 0x0003e20000000800 */
[----:B---3--:R-:W-:Y:S01]  /*4610*/  IMAD.MOV.U32 R3, RZ, RZ, R32 ;  /* 0x000000ffff037224 */ /* 0x008fe200078e0020 */
[----:B------:R-:W-:Y:S03]  /*4620*/  HMMA.16816.F32.BF16 R108, R4, R26, R72 ;  /* 0x0000001a046c723c */ /* 0x000fe60000041848 */
[----:B------:R-:W-:Y:S01]  /*4630*/  FADD.FTZ R3, R3, R249 ;  /* 0x000000f903037221 */ /* 0x000fe20000010000 */
[----:B-1----:R-:W-:-:S02]  /*4640*/  FFMA.FTZ R2, R196, UR5, -R0 ;  /* 0x00000005c4027c23 */ /* 0x002fc40008010800 */
[----:B------:R-:W-:Y:S01]  /*4650*/  HMMA.16816.F32.BF16 R196, R4, R24, R96 ;  /* 0x0000001804c4723c */ /* 0x000fe20000041860 */
[----:B------:R-:W-:Y:S01]  /*4660*/  LDSM.16.MT88.4 R4, [R226+0xbc00] ;  /* 0x00bc0000e204783b */ /* 0x000fe20000004200 */
[----:B------:R1:W3:Y:S05]  /*4670*/  MUFU.EX2 R100, R2 ;  /* 0x0000000200647308 */ /* 0x0002ea0000000800 */
[----:B--2---:R-:W-:Y:S02]  /*4680*/  F2FP.BF16.F32.PACK_AB R96, R107, R176 ;  /* 0x000000b06b60723e */ /* 0x004fe400000010ff */
[----:B----4-:R-:W-:Y:S01]  /*4690*/  F2FP.BF16.F32.PACK_AB R98, R105, R106 ;  /* 0x0000006a6962723e */ /* 0x010fe200000010ff */
[----:B-1----:R-:W-:Y:S01]  /*46a0*/  FFMA.FTZ R2, R15, UR5, -R0 ;  /* 0x000000050f027c23 */ /* 0x002fe20008010800 */
[----:B---3--:R-:W-:-:S03]  /*46b0*/  F2FP.BF16.F32.PACK_AB R9, R100, R231 ;  /* 0x000000e76409723e */ /* 0x008fc600000010ff */
[----:B------:R1:W-:Y:S02]  /*46c0*/  MUFU.EX2 R47, R2 ;  /* 0x00000002002f7308 */ /* 0x0003e40000000800 */
[----:B-1----:R-:W-:-:S06]  /*46d0*/  FFMA.FTZ R2, R14, UR5, -R0 ;  /* 0x000000050e027c23 */ /* 0x002fcc0008010800 */
[----:B------:R1:W2:Y:S02]  /*46e0*/  MUFU.EX2 R46, R2 ;  /* 0x00000002002e7308 */ /* 0x0002a40000000800 */
[----:B-1----:R-:W-:Y:S01]  /*46f0*/  FFMA.FTZ R2, R164, UR5, -R0 ;  /* 0x00000005a4027c23 */ /* 0x002fe20008010800 */
[----:B--2---:R-:W-:-:S05]  /*4700*/  F2FP.BF16.F32.PACK_AB R11, R46, R47 ;  /* 0x0000002f2e0b723e */ /* 0x004fca00000010ff */
[----:B------:R1:W-:Y:S02]  /*4710*/  MUFU.EX2 R45, R2 ;  /* 0x00000002002d7308 */ /* 0x0003e40000000800 */
[C---:B------:R-:W-:Y:S06]  /*4720*/  HMMA.16816.F32.BF16 R64, R8.reuse, R40, R64 ;  /* 0x000000280840723c */ /* 0x040fec0000041840 */
[----:B------:R-:W-:Y:S01]  /*4730*/  HMMA.16816.F32.BF16 R56, R8, R42, R56 ;  /* 0x0000002a0838723c */ /* 0x000fe20000041838 */
[----:B------:R-:W-:Y:S01]  /*4740*/  IMAD.MOV.U32 R41, RZ, RZ, R141 ;  /* 0x000000ffff297224 */ /* 0x000fe200078e008d */
[----:B------:R-:W-:-:S04]  /*4750*/  MOV R40, R142 ;  /* 0x0000008e00287202 */ /* 0x000fc80000000f00 */
[C---:B------:R-:W-:Y:S01]  /*4760*/  HMMA.16816.F32.BF16 R60, R8.reuse, R50, R60 ;  /* 0x00000032083c723c */ /* 0x040fe2000004183c */
[----:B-1----:R-:W-:Y:S01]  /*4770*/  FFMA.FTZ R2, R219, UR5, -R13 ;  /* 0x00000005db027c23 */ /* 0x002fe2000801080d */
[----:B------:R-:W-:Y:S01]  /*4780*/  MOV R219, R44 ;  /* 0x0000002c00db7202 */ /* 0x000fe20000000f00 */
[----:B------:R-:W-:Y:S01]  /*4790*/  IMAD.MOV.U32 R42, RZ, RZ, R165 ;  /* 0x000000ffff2a7224 */ /* 0x000fe200078e00a5 */
[----:B------:R-:W-:Y:S01]  /*47a0*/  MOV R43, R143 ;  /* 0x0000008f002b7202 */ /* 0x000fe20000000f00 */
[----:B------:R1:W-:Y:S01]  /*47b0*/  MUFU.EX2 R44, R2 ;  /* 0x00000002002c7308 */ /* 0x0003e20000000800 */
[----:B------:R-:W-:Y:S01]  /*47c0*/  HMMA.16816.F32.BF16 R116, R8, R48, R68 ;  /* 0x000000300874723c */ /* 0x000fe20000041844 */
[----:B------:R-:W-:Y:S01]  /*47d0*/  IMAD.MOV.U32 R50, RZ, RZ, R167 ;  /* 0x000000ffff327224 */ /* 0x000fe200078e00a7 */
[----:B------:R-:W-:Y:S01]  /*47e0*/  MOV R51, R151 ;  /* 0x0000009700337202 */ /* 0x000fe20000000f00 */
[----:B------:R-:W-:-:S03]  /*47f0*/  FADD.FTZ R3, R40, R3 ;  /* 0x0000000328037221 */ /* 0x000fc60000010000 */
[----:B------:R-:W-:Y:S01]  /*4800*/  HMMA.16816.F32.BF16 R52, R8, R38, R52 ;  /* 0x000000260834723c */ /* 0x000fe20000041834 */
[----:B------:R-:W-:Y:S01]  /*4810*/  IMAD.MOV.U32 R49, RZ, RZ, R148 ;  /* 0x000000ffff317224 */ /* 0x000fe200078e0094 */
[----:B------:R-:W-:Y:S01]  /*4820*/  MOV R48, R149 ;  /* 0x0000009500307202 */ /* 0x000fe20000000f00 */
[----:B------:R-:W-:-:S03]  /*4830*/  FADD.FTZ R3, R50, R3 ;  /* 0x0000000332037221 */ /* 0x000fc60000010000 */
[----:B------:R-:W-:Y:S01]  /*4840*/  HMMA.16816.F32.BF16 R68, R8, R16, R204 ;  /* 0x000000100844723c */ /* 0x000fe200000418cc */
[----:B------:R-:W-:Y:S01]  /*4850*/  FADD.FTZ R3, R48, R3 ;  /* 0x0000000330037221 */ /* 0x000fe20000010000 */
[----:B-1----:R-:W-:Y:S01]  /*4860*/  FFMA.FTZ R2, R218, UR5, -R13 ;  /* 0x00000005da027c23 */ /* 0x002fe2000801080d */
[----:B------:R-:W-:-:S03]  /*4870*/  IMAD.MOV.U32 R218, RZ, RZ, R150 ;  /* 0x000000ffffda7224 */ /* 0x000fc600078e0096 */
[C---:B------:R-:W-:Y:S01]  /*4880*/  HMMA.16816.F32.BF16 R28, R8.reuse, R22, R28 ;  /* 0x00000016081c723c */ /* 0x040fe2000004181c */
[----:B------:R-:W-:Y:S01]  /*4890*/  FADD.FTZ R3, R49, R3 ;  /* 0x0000000331037221 */ /* 0x000fe20000010000 */
[----:B------:R1:W2:Y:S04]  /*48a0*/  MUFU.EX2 R35, R2 ;  /* 0x0000000200237308 */ /* 0x0002a80000000800 */
[C---:B------:R-:W-:Y:S06]  /*48b0*/  HMMA.16816.F32.BF16 R148, R8.reuse, R36, R160 ;  /* 0x000000240894723c */ /* 0x040fec00000418a0 */
[C---:B------:R-:W-:Y:S06]  /*48c0*/  HMMA.16816.F32.BF16 R36, R8.reuse, R24, R212 ;  /* 0x000000180824723c */ /* 0x040fec00000418d4 */
[----:B------:R-:W-:Y:S01]  /*48d0*/  HMMA.16816.F32.BF16 R16, R8, R18, R128 ;  /* 0x000000120810723c */ /* 0x000fe20000041880 */
[----:B-1----:R-:W-:Y:S01]  /*48e0*/  FFMA.FTZ R2, R210, UR5, -R13 ;  /* 0x00000005d2027c23 */ /* 0x002fe2000801080d */
[----:B------:R-:W-:-:S02]  /*48f0*/  MOV R210, R140 ;  /* 0x0000008c00d27202 */ /* 0x000fc40000000f00 */
[----:B------:R-:W1:Y:S01]  /*4900*/  LDSM.16.MT88.4 R140, [R226+0x9c00] ;  /* 0x009c0000e28c783b */ /* 0x000e620000004200 */
[----:B------:R3:W-:Y:S01]  /*4910*/  MUFU.EX2 R34, R2 ;  /* 0x0000000200227308 */ /* 0x0007e20000000800 */
[----:B------:R-:W-:Y:S01]  /*4920*/  HMMA.16816.F32.BF16 R24, R8, R26, R144 ;  /* 0x0000001a0818723c */ /* 0x000fe20000041890 */
[----:B--2---:R-:W-:Y:S01]  /*4930*/  F2FP.BF16.F32.PACK_AB R92, R35, R44 ;  /* 0x0000002c235c723e */ /* 0x004fe200000010ff */
[----:B---3--:R-:W-:Y:S01]  /*4940*/  FFMA.FTZ R2, R221, UR5, -R13 ;  /* 0x00000005dd027c23 */ /* 0x008fe2000801080d */
[----:B------:R-:W-:-:S04]  /*4950*/  IMAD.MOV.U32 R221, RZ, RZ, R33 ;  /* 0x000000ffffdd7224 */ /* 0x000fc800078e0021 */
[----:B------:R2:W3:Y:S02]  /*4960*/  MUFU.EX2 R33, R2 ;  /* 0x0000000200217308 */ /* 0x0004e40000000800 */
[----:B--2---:R-:W-:Y:S01]  /*4970*/  FFMA.FTZ R2, R211, UR5, -R12 ;  /* 0x00000005d3027c23 */ /* 0x004fe2000801080c */
[----:B------:R-:W-:Y:S02]  /*4980*/  MOV R211, R166 ;  /* 0x000000a600d37202 */ /* 0x000fe40000000f00 */
[----:B------:R-:W-:Y:S03]  /*4990*/  HMMA.16816.F32.BF16 R164, R8, R20, R172 ;  /* 0x0000001408a4723c */ /* 0x000fe600000418ac */
[----:B------:R2:W-:Y:S01]  /*49a0*/  MUFU.EX2 R32, R2 ;  /* 0x0000000200207308 */ /* 0x0005e20000000800 */
[----:B---3--:R-:W-:Y:S01]  /*49b0*/  F2FP.BF16.F32.PACK_AB R94, R33, R34 ;  /* 0x00000022215e723e */ /* 0x008fe200000010ff */
[----:B------:R-:W3:Y:S02]  /*49c0*/  LDSM.16.MT88.4 R172, [R226+0xac00] ;  /* 0x00ac0000e2ac783b */ /* 0x000ee40000004200 */
[----:B------:R-:W-:-:S04]  /*49d0*/  FADD.FTZ R9, R221, R43 ;  /* 0x0000002bdd097221 */ /* 0x000fc80000010000 */
[----:B------:R-:W-:Y:S01]  /*49e0*/  FADD.FTZ R9, R210, R9 ;  /* 0x00000009d2097221 */ /* 0x000fe20000010000 */
[--C-:B--2---:R-:W-:Y:S02]  /*49f0*/  FFMA.FTZ R2, R216, UR5, -R12.reuse ;  /* 0x00000005d8027c23 */ /* 0x104fe4000801080c */
[----:B------:R-:W2:Y:S02]  /*4a00*/  S2R R216, SR_TID.X ;  /* 0x0000000000d87919 */ /* 0x000ea40000002100 */
[----:B------:R4:W5:Y:S02]  /*4a10*/  MUFU.EX2 R15, R2 ;  /* 0x00000002000f7308 */ /* 0x0009640000000800 */
[----:B----4-:R-:W-:Y:S01]  /*4a20*/  FFMA.FTZ R2, R220, UR5, -R12 ;  /* 0x00000005dc027c23 */ /* 0x010fe2000801080c */
[----:B-----5:R-:W-:-:S05]  /*4a30*/  F2FP.BF16.F32.PACK_AB R93, R15, R32 ;  /* 0x000000200f5d723e */ /* 0x020fca00000010ff */
[----:B------:R4:W-:Y:S01]  /*4a40*/  MUFU.EX2 R20, R2 ;  /* 0x0000000200147308 */ /* 0x0009e20000000800 */
[----:B--2---:R-:W-:-:S04]  /*4a50*/  SHF.R.S32.HI R220, RZ, 0x1f, R216 ;  /* 0x0000001fffdc7819 */ /* 0x004fc800000114d8 */
[----:B------:R-:W-:Y:S01]  /*4a60*/  LEA.HI R220, R220, R216, RZ, 0x5 ;  /* 0x000000d8dcdc7211 */ /* 0x000fe200078f28ff */
[----:B----4-:R-:W-:-:S04]  /*4a70*/  FFMA.FTZ R2, R223, UR5, -R12 ;  /* 0x00000005df027c23 */ /* 0x010fc8000801080c */
[----:B------:R2:W4:Y:S02]  /*4a80*/  MUFU.EX2 R14, R2 ;  /* 0x00000002000e7308 */ /* 0x0005240000000800 */
[----:B--2---:R-:W-:Y:S01]  /*4a90*/  FFMA.FTZ R2, R209, UR5, -R0 ;  /* 0x00000005d1027c23 */ /* 0x004fe20008010800 */
[----:B----4-:R-:W-:-:S05]  /*4aa0*/  F2FP.BF16.F32.PACK_AB R95, R14, R20 ;  /* 0x000000140e5f723e */ /* 0x010fca00000010ff */
[----:B------:R2:W4:Y:S02]  /*4ab0*/  MUFU.EX2 R13, R2 ;  /* 0x00000002000d7308 */ /* 0x0005240000000800 */
[C---:B-1----:R-:W-:Y:S06]  /*4ac0*/  HMMA.16816.F32.BF16 R128, R92.reuse, R140, R152 ;  /* 0x0000008c5c80723c */ /* 0x042fec0000041898 */
[C---:B------:R-:W-:Y:S06]  /*4ad0*/  HMMA.16816.F32.BF16 R152, R92.reuse, R158, R84 ;  /* 0x0000009e5c98723c */ /* 0x040fec0000041854 */
[----:B------:R-:W-:Y:S01]  /*4ae0*/  HMMA.16816.F32.BF16 R88, R92, R4, R196 ;  /* 0x000000045c58723c */ /* 0x000fe200000418c4 */
[--C-:B--2---:R-:W-:Y:S01]  /*4af0*/  FFMA.FTZ R2, R217, UR5, -R0.reuse ;  /* 0x00000005d9027c23 */ /* 0x104fe20008010800 */
[----:B------:R-:W-:Y:S01]  /*4b00*/  FFMA.FTZ R0, R222, UR5, -R0 ;  /* 0x00000005de007c23 */ /* 0x000fe20008010800 */
[----:B----4-:R-:W-:-:S02]  /*4b10*/  F2FP.BF16.F32.PACK_AB R97, R13, R45 ;  /* 0x0000002d0d61723e */ /* 0x010fc400000010ff */
[----:B------:R1:W-:Y:S01]  /*4b20*/  MUFU.EX2 R12, R2 ;  /* 0x00000002000c7308 */ /* 0x0003e20000000800 */
[C---:B------:R-:W-:Y:S06]  /*4b30*/  HMMA.16816.F32.BF16 R112, R92.reuse, R124, R132 ;  /* 0x0000007c5c70723c */ /* 0x040fec0000041884 */
[C---:B------:R-:W-:Y:S01]  /*4b40*/  HMMA.16816.F32.BF16 R120, R92.reuse, R126, R120 ;  /* 0x0000007e5c78723c */ /* 0x040fe20000041878 */
[----:B------:R2:W4:Y:S05]  /*4b50*/  MUFU.EX2 R8, R0 ;  /* 0x0000000000087308 */ /* 0x00052a0000000800 */
[----:B------:R-:W-:Y:S01]  /*4b60*/  HMMA.16816.F32.BF16 R136, R92, R142, R136 ;  /* 0x0000008e5c88723c */ /* 0x000fe20000041888 */
[----:B-1----:R-:W-:-:S05]  /*4b70*/  FADD.FTZ R2, R246, R244 ;  /* 0x000000f4f6027221 */ /* 0x002fca0000010000 */
[----:B------:R-:W-:Y:S01]  /*4b80*/  HMMA.16816.F32.BF16 R144, R92, R156, R180 ;  /* 0x0000009c5c90723c */ /* 0x000fe200000418b4 */
[----:B------:R-:W-:Y:S01]  /*4b90*/  FADD.FTZ R2, R245, R2 ;  /* 0x00000002f5027221 */ /* 0x000fe20000010000 */
[----:B--2---:R-:W-:-:S03]  /*4ba0*/  LOP3.LUT R0, R220, 0xffffffe0, RZ, 0xc0, !PT ;  /* 0xffffffe0dc007812 */ /* 0x004fc600078ec0ff */
[----:B------:R-:W-:Y:S01]  /*4bb0*/  FADD.FTZ R2, R248, R2 ;  /* 0x00000002f8027221 */ /* 0x000fe20000010000 */
[----:B----4-:R-:W-:Y:S01]  /*4bc0*/  F2FP.BF16.F32.PACK_AB R99, R8, R12 ;  /* 0x0000000c0863723e */ /* 0x010fe200000010ff */
[----:B---3--:R-:W-:Y:S01]  /*4bd0*/  HMMA.16816.F32.BF16 R160, R92, R172, R184 ;  /* 0x000000ac5ca0723c */ /* 0x008fe200000418b8 */
[----:B------:R-:W-:Y:S01]  /*4be0*/  IADD3 R0, -R0, R216, RZ ;  /* 0x000000d800007210 */ /* 0x000fe20007ffe1ff */
[----:B------:R-:W-:Y:S01]  /*4bf0*/  FADD.FTZ R0, R42, R211 ;  /* 0x000000d32a007221 */ /* 0x000fe20000010000 */
[----:B------:R-:W-:-:S03]  /*4c00*/  FADD.FTZ R2, R238, R2 ;  /* 0x00000002ee027221 */ /* 0x000fc60000010000 */
[----:B------:R-:W-:Y:S01]  /*4c10*/  FADD.FTZ R0, R41, R0 ;  /* 0x0000000029007221 */ /* 0x000fe20000010000 */
[----:B------:R-:W-:Y:S01]  /*4c20*/  HMMA.16816.F32.BF16 R84, R96, R4, R36 ;  /* 0x000000046054723c */ /* 0x000fe20000041824 */
[----:B------:R-:W-:Y:S02]  /*4c30*/  FADD.FTZ R2, R239, R2 ;  /* 0x00000002ef027221 */ /* 0x000fe40000010000 */
        /* <DEDUP_REMOVED lines=49> */
[C---:B------:R-:W-:Y:S01]  /*4f50*/  HMMA.16816.F32.BF16 R116, R96.reuse, R124, R116 ;  /* 0x0000007c6074723c */ /* 0x040fe20000041874 */
[----:B------:R1:W-:Y:S04]  /*4f60*/  STL [R1], R4 ;  /* 0x0000000401007387 */ /* 0x0003e80000100800 */
        /* <DEDUP_REMOVED lines=16> */
[C---:B------:R-:W-:Y:S01]  /*5070*/  SHF.L.U64.HI R2, R192.reuse, 0x6, R193 ;  /* 0x00000006c0027819 */ /* 0x040fe200000102c1 */
[----:B------:R-:W-:Y:S01]  /*5080*/  IMAD.SHL.U32 R0, R192, 0x40, RZ ;  /* 0x00000040c0007824 */ /* 0x000fe200078e00ff */
[----:B------:R-:W-:Y:S01]  /*5090*/  LEA.HI.SX32 R231, R232, 0xfffffffe, 0x1a ;  /* 0xfffffffee8e77811 */ /* 0x000fe200078fd2ff */
[----:B------:R-:W-:Y:S01]  /*50a0*/  IMAD.MOV.U32 R3, RZ, RZ, R104 ;  /* 0x000000ffff037224 */ /* 0x000fe200078e0068 */
[----:B------:R-:W-:Y:S01]  /*50b0*/  MOV R100, R103 ;  /* 0x0000006700647202 */ /* 0x000fe20000000f00 */
[----:B------:R1:W-:Y:S01]  /*50c0*/  STL [R1+0x10], R2 ;  /* 0x0000100201007387 */ /* 0x0003e20000100800 */
[----:B------:R-:W-:Y:S01]  /*50d0*/  MOV R106, R101 ;  /* 0x00000065006a7202 */ /* 0x000fe20000000f00 */
[----:B------:R-:W-:Y:S01]  /*50e0*/  IMAD.MOV.U32 R105, RZ, RZ, R102 ;  /* 0x000000ffff697224 */ /* 0x000fe200078e0066 */
[----:B------:R-:W-:Y:S01]  /*50f0*/  ULDC UR5, c[0x0][0x39c] ;  /* 0x0000e70000057ab9 */ /* 0x000fe20000000800 */
[----:B------:R1:W-:Y:S01]  /*5100*/  STL [R1+0x14], R0 ;  /* 0x0000140001007387 */ /* 0x0003e20000100800 */
[----:B------:R-:W-:Y:S01]  /*5110*/  ULDC UR4, c[0x0][0x2ec] ;  /* 0x0000bb0000047ab9 */ /* 0x000fe20000000800 */
[----:B------:R-:W-:Y:S01]  /*5120*/  ULDC.64 UR12, c[0x0][0x250] ;  /* 0x00009400000c7ab9 */ /* 0x000fe20000000a00 */
[----:B------:R-:W-:Y:S01]  /*5130*/  ULDC.64 UR6, c[0x0][0x218] ;  /* 0x0000860000067ab9 */ /* 0x000fe20000000a00 */
[----:B------:R-:W-:Y:S01]  /*5140*/  ULDC.64 UR8, c[0x0][0x248] ;  /* 0x0000920000087ab9 */ /* 0x000fe20000000a00 */
[----:B------:R-:W-:Y:S01]  /*5150*/  ULDC.64 UR10, c[0x0][0x220] ;  /* 0x00008800000a7ab9 */ /* 0x000fe20000000a00 */
[----:B------:R-:W-:Y:S05]  /*5160*/  BRA `(.L_x_350) ;  /* 0x00000000006c7947 */ /* 0x000fea0003800000 */
.L_x_352:
[----:B------:R-:W2:Y:S01]  /*5170*/  LDL.64 R244, [R1+0x30] ;  /* 0x0000300001f47983 */ /* 0x000ea20000100a00 */
[----:B------:R-:W-:Y:S03]  /*5180*/  VIADD R0, R231, 0xffffffff ;  /* 0xffffffffe7007836 */ /* 0x000fe60000000000 */
[----:B------:R-:W5:Y:S01]  /*5190*/  LDL.64 R242, [R1+0x18] ;  /* 0x0000180001f27983 */ /* 0x000f620000100a00 */
[----:B------:R-:W-:Y:S01]  /*51a0*/  IMAD.WIDE.U32 R6, R0, UR8, RZ ;  /* 0x0000000800067c25 */ /* 0x000fe2000f8e00ff */
[----:B------:R-:W-:Y:S02]  /*51b0*/  SHF.R.S32.HI R2, RZ, 0x1f, R0 ;  /* 0x0000001fff027819 */ /* 0x000fe40000011400 */
[----:B------:R-:W3:Y:S03]  /*51c0*/  LDL R102, [R1+0x20] ;  /* 0x0000200001667983 */ /* 0x000ee60000100800 */
[----:B------:R-:W-:Y:S01]  /*51d0*/  IMAD R2, R2, UR8, RZ ;  /* 0x0000000802027c24 */ /* 0x000fe2000f8e02ff */
[----:B------:R-:W4:Y:S03]  /*51e0*/  LDL R101, [R1+0x24] ;  /* 0x0000240001657983 */ /* 0x000f260000100800 */
[----:B------:R-:W-:Y:S04]  /*51f0*/  IMAD R2, R0, UR9, R2 ;  /* 0x0000000900027c24 */ /* 0x000fe8000f8e0202 */
[----:B------:R-:W-:Y:S01]  /*5200*/  IMAD.IADD R2, R7, 0x1, R2 ;  /* 0x0000000107027824 */ /* 0x000fe200078e0202 */
[----:B--2---:R-:W-:Y:S04]  /*5210*/  LEA R0, P1, R6, R244, 0x6 ;  /* 0x000000f406007211 */ /* 0x004fe800078230ff */
[----:B------:R-:W-:Y:S02]  /*5220*/  LEA R4, P2, R0, UR6, 0x1 ;  /* 0x0000000600047c11 */ /* 0x000fe4000f8408ff */
[----:B-----5:R-:W-:Y:S02]  /*5230*/  LEA.HI.X R2, R6, R243, R2, 0x6, P1 ;  /* 0x000000f306027211 */ /* 0x020fe400008f3402 */
[----:B---3--:R-:W-:Y:S02]  /*5240*/  IADD3 R6, P1, R102, R4, RZ ;  /* 0x0000000466067210 */ /* 0x008fe40007f3e0ff */
[----:B------:R-:W-:Y:S05]  /*5250*/  LEA.HI.X R5, R0, UR7, R2, 0x1, P2 ;  /* 0x0000000700057c11 */ /* 0x000fea00090f0c02 */
[----:B------:R-:W-:Y:S01]  /*5260*/  @!PT LDS RZ, [RZ] ;  /* 0x00000000fffff984 */ /* 0x000fe20000000800 */
[----:B------:R-:W-:Y:S01]  /*5270*/  @!PT LDS RZ, [RZ] ;  /* 0x00000000fffff984 */ /* 0x000fe20000000800 */
[----:B------:R-:W-:Y:S01]  /*5280*/  @!PT LDS RZ, [RZ] ;  /* 0x00000000fffff984 */ /* 0x000fe20000000800 */
[----:B------:R1:W-:Y:S01]  /*5290*/  LDGSTS.E.BYPASS.LTC128B.128 [R230+0x6000], desc[UR14][R4.64] ;  /* 0x0600000004e67fae */ /* 0x0003e2000b901d4e */
[----:B----4-:R-:W-:Y:S03]  /*52a0*/  IMAD.X R7, R101, 0x1, R5, P1 ;  /* 0x0000000165077824 */ /* 0x010fe600008e0605 */
[----:B------:R1:W-:Y:S04]  /*52b0*/  LDGSTS.E.BYPASS.LTC128B.128 [R230+0x7000], desc[UR14][R4.64+0x40] ;  /* 0x0700004004e67fae */ /* 0x0003e8000b901d4e */
[----:B------:R1:W-:Y:S04]  /*52c0*/  LDGSTS.E.BYPASS.LTC128B.128 [R230+0x8000], desc[UR14][R4.64+0x80] ;  /* 0x0800008004e67fae */ /* 0x0003e8000b901d4e */
[----:B------:R1:W-:Y:S04]  /*52d0*/  LDGSTS.E.BYPASS.LTC128B.128 [R230+0x6800], desc[UR14][R6.64] ;  /* 0x0680000006e67fae */ /* 0x0003e8000b901d4e */
[----:B------:R1:W-:Y:S04]  /*52e0*/  LDGSTS.E.BYPASS.LTC128B.128 [R230+0x7800], desc[UR14][R6.64+0x40] ;  /* 0x0780004006e67fae */ /* 0x0003e8000b901d4e */
[----:B------:R1:W-:Y:S04]  /*52f0*/  LDGSTS.E.BYPASS.LTC128B.128 [R230+0x8800], desc[UR14][R6.64+0x80] ;  /* 0x0880008006e67fae */ /* 0x0003e8000b901d4e */
[----:B------:R-:W0:Y:S01]  /*5300*/  LDGDEPBAR ;  /* 0x00000000000079af */ /* 0x000e220000000000 */
[----:B------:R-:W-:Y:S05]  /*5310*/  BRA `(.L_x_351) ;  /* 0x00000014006c7947 */ /* 0x000fea0003800000 */
.L_x_350:
[----:B--2---:R-:W2:Y:S01]  /*5320*/  LDL.64 R12, [R1+0x28] ;  /* 0x00002800010c7983 */ /* 0x004ea20000100a00 */
[----:B-1----:R-:W-:Y:S01]  /*5330*/  SHF.R.S32.HI R0, RZ, 0x1f, R231 ;  /* 0x0000001fff007819 */ /* 0x002fe200000114e7 */
[----:B------:R-:W-:Y:S04]  /*5340*/  DEPBAR.LE SB0, 0x0 ;  /* 0x000080000000791a */ /* 0x000fe80000000000 */
[----:B------:R-:W3:Y:S01]  /*5350*/  LDL R10, [R1+0x38] ;  /* 0x00003800010a7983 */ /* 0x000ee20000100800 */
[----:B------:R-:W-:Y:S02]  /*5360*/  IMAD R0, R0, UR12, RZ ;  /* 0x0000000c00007c24 */ /* 0x000fe4000f8e02ff */
[C---:B------:R-:W-:Y:S01]  /*5370*/  IMAD.WIDE.U32 R6, R231.reuse, UR12, RZ ;  /* 0x0000000ce7067c25 */ /* 0x040fe2000f8e00ff */
[----:B------:R-:W4:Y:S03]  /*5380*/  LDL R9, [R1+0x14] ;  /* 0x0000140001097983 */ /* 0x000f260000100800 */
[----:B------:R-:W-:Y:S01]  /*5390*/  IMAD R2, R231, UR13, R0 ;  /* 0x0000000de7027c24 */ /* 0x000fe2000f8e0200 */
[----:B------:R-:W5:Y:S01]  /*53a0*/  LDL R8, [R1+0x10] ;  /* 0x0000100001087983 */ /* 0x000f620000100800 */
[----:B------:R-:W-:Y:S03]  /*53b0*/  BAR.SYNC.DEFER_BLOCKING 0x0 ;  /* 0x0000000000007b1d */ /* 0x000fe60000010000 */
[----:B------:R-:W-:Y:S02]  /*53c0*/  IADD3 R2, R7, R2, RZ ;  /* 0x0000000207027210 */ /* 0x000fe40007ffe0ff */
[----:B--2---:R-:W-:Y:S04]  /*53d0*/  LEA R0, P0, R6, R12, 0x6 ;  /* 0x0000000c06007211 */ /* 0x004fe800078030ff */
[----:B------:R-:W-:Y:S02]  /*53e0*/  LEA R4, P1, R0, UR10, 0x1 ;  /* 0x0000000a00047c11 */ /* 0x000fe4000f8208ff */
[----:B---3--:R-:W-:Y:S04]  /*53f0*/  LEA.HI.X R7, R6, R10, R2, 0x6, P0 ;  /* 0x0000000a06077211 */ /* 0x008fe800000f3402 */
[----:B------:R-:W-:Y:S02]  /*5400*/  LEA.HI.X R5, R0, UR11, R7, 0x1, P1 ;  /* 0x0000000b00057c11 */ /* 0x000fe400088f0c07 */
[----:B----4-:R-:W-:Y:S03]  /*5410*/  IADD3 R6, P0, R9, R4, RZ ;  /* 0x0000000409067210 */ /* 0x010fe60007f1e0ff */
[----:B------:R-:W-:Y:S01]  /*5420*/  @!PT LDS RZ, [RZ] ;  /* 0x00000000fffff984 */ /* 0x000fe20000000800 */
[----:B------:R-:W-:Y:S01]  /*5430*/  @!PT LDS RZ, [RZ] ;  /* 0x00000000fffff984 */ /* 0x000fe20000000800 */
[----:B------:R-:W-:Y:S01]  /*5440*/  @!PT LDS RZ, [RZ] ;  /* 0x00000000fffff984 */ /* 0x000fe20000000800 */
[----:B------:R-:W-:Y:S01]  /*5450*/  LDGSTS.E.BYPASS.LTC128B.128 [R230+0x9000], desc[UR14][R4.64] ;  /* 0x0900000004e67fae */ /* 0x000fe2000b901d4e */
[----:B-----5:R-:W-:Y:S02]  /*5460*/  IADD3.X R7, R8, R5, RZ, P0, !PT ;  /* 0x0000000508077210 */ /* 0x020fe400007fe4ff */
[----:B------:R-:W-:Y:S05]  /*5470*/  ISETP.GT.AND P0, PT, R231, RZ, PT ;  /* 0x000000ffe700720c */ /* 0x000fea0003f04270 */
[----:B------:R-:W-:Y:S08]  /*5480*/  LDGSTS.E.BYPASS.LTC128B.128 [R230+0xa000], desc[UR14][R4.64+0x40] ;  /* 0x0a00004004e67fae */ /* 0x000ff0000b901d4e */
[----:B------:R-:W-:Y:S08]  /*5490*/  LDGSTS.E.BYPASS.LTC128B.128 [R230+0xb000], desc[UR14][R4.64+0x80] ;  /* 0x0b00008004e67fae */ /* 0x000ff0000b901d4e */
[----:B------:R-:W-:Y:S08]  /*54a0*/  LDGSTS.E.BYPASS.LTC128B.128 [R230+0x9800], desc[UR14][R6.64] ;  /* 0x0980000006e67fae */ /* 0x000ff0000b901d4e */
[----:B------:R-:W-:Y:S08]  /*54b0*/  LDGSTS.E.BYPASS.LTC128B.128 [R230+0xa800], desc[UR14][R6.64+0x40] ;  /* 0x0a80004006e67fae */ /* 0x000ff0000b901d4e */
[----:B------:R1:W-:Y:S08]  /*54c0*/  LDGSTS.E.BYPASS.LTC128B.128 [R230+0xb800], desc[UR14][R6.64+0x80] ;  /* 0x0b80008006e67fae */ /* 0x0003f0000b901d4e */
        /* <DEDUP_REMOVED lines=24> */
[----:B------:R-:W4:Y:S01]  /*5650*/  LDSM.16.M88.4 R204, [R225+0x7000] ;  /* 0x00700000e1cc783b */ /* 0x000f220000000200 */
[-C--:B------:R-:W-:Y:S06]  /*5660*/  HMMA.16816.F32.BF16 R44, R60, R50.reuse, RZ ;  /* 0x000000323c2c723c */ /* 0x080fec00000418ff */
[C---:B------:R-:W-:Y:S01]  /*5670*/  HMMA.16816.F32.BF16 R48, R64.reuse, R50, RZ ;  /* 0x000000324030723c */ /* 0x040fe200000418ff */
[----:B------:R-:W4:Y:S05]  /*5680*/  LDSM.16.M88.4 R208, [R228+0x3000] ;  /* 0x00300000e4d0783b */ /* 0x000f2a0000000200 */
[-C--:B-----5:R-:W-:Y:S03]  /*5690*/  HMMA.16816.F32.BF16 R52, R64, R108.reuse, RZ ;  /* 0x0000006c4034723c */ /* 0x0a0fe600000418ff */
[----:B------:R-:W-:Y:S03]  /*56a0*/  LDSM.16.M88.4 R212, [R225+0x7c00] ;  /* 0x007c0000e1d4783b */ /* 0x000fe60000000200 */
[C---:B------:R-:W-:Y:S05]  /*56b0*/  HMMA.16816.F32.BF16 R56, R60.reuse, R108, RZ ;  /* 0x0000006c3c38723c */ /* 0x040fea00000418ff */
[----:B------:R-:W-:Y:S01]  /*56c0*/  LDSM.16.M88.4 R216, [R229+0x4000] ;  /* 0x00400000e5d8783b */ /* 0x000fe20000000200 */
[-C--:B------:R-:W-:Y:S06]  /*56d0*/  HMMA.16816.F32.BF16 R60, R60, R110.reuse, RZ ;  /* 0x0000006e3c3c723c */ /* 0x080fec00000418ff */
[----:B------:R-:W-:Y:S01]  /*56e0*/  HMMA.16816.F32.BF16 R64, R64, R110, RZ ;  /* 0x0000006e4040723c */ /* 0x000fe200000418ff */
[----:B------:R-:W5:Y:S05]  /*56f0*/  LDSM.16.M88.4 R108, [R225+0x7400] ;  /* 0x00740000e16c783b */ /* 0x000f6a0000000200 */
[-C--:B-1----:R-:W-:Y:S03]  /*5700*/  HMMA.16816.F32.BF16 R4, R176, R180.reuse, R4 ;  /* 0x000000b4b004723c */ /* 0x082fe60000041804 */
[----:B------:R-:W-:Y:S03]  /*5710*/  LDSM.16.M88.4 R220, [R227+0x8000] ;  /* 0x00800000e3dc783b */ /* 0x000fe60000000200 */
        /* <DEDUP_REMOVED lines=18> */
[----:B------:R-:W-:Y:S03]  /*5840*/  HMMA.16816.F32.BF16 R64, R176, R198, R64 ;  /* 0x000000c6b040723c */ /* 0x000fe60000041840 */
[----:B------:R-:W2:Y:S03]  /*5850*/  LDSM.16.M88.4 R176, [R229+0x2000] ;  /* 0x00200000e5b0783b */ /* 0x000ea60000000200 */
[-C--:B----4-:R-:W-:Y:S05]  /*5860*/  HMMA.16816.F32.BF16 R4, R200, R204.reuse, R4 ;  /* 0x000000ccc804723c */ /* 0x090fea0000041804 */
[----:B------:R-:W-:Y:S01]  /*5870*/  LDSM.16.M88.4 R196, [R228+0x4000] ;  /* 0x00400000e4c4783b */ /* 0x000fe20000000200 */
        /* <DEDUP_REMOVED lines=8> */
[----:B------:R-:W3:Y:S05]  /*5900*/  LDSM.16.M88.4 R108, [R227+0x7800] ;  /* 0x00780000e36c783b */ /* 0x000eea0000000200 */
        /* <DEDUP_REMOVED lines=8> */
[----:B------:R-:W-:Y:S05]  /*5990*/  LDSM.16.M88.4 R208, [R225+0x8400] ;  /* 0x00840000e1d0783b */ /* 0x000fea0000000200 */
[----:B------:R-:W-:Y:S03]  /*59a0*/  HMMA.16816.F32.BF16 R64, R200, R214, R64 ;  /* 0x000000d6c840723c */ /* 0x000fe60000041840 */
[----:B------:R-:W4:Y:S03]  /*59b0*/  LDSM.16.M88.4 R200, [R228+0x5000] ;  /* 0x00500000e4c8783b */ /* 0x000f260000000200 */
[-C--:B--2---:R-:W-:Y:S05]  /*59c0*/  HMMA.16816.F32.BF16 R4, R176, R184.reuse, R4 ;  /* 0x000000b8b004723c */ /* 0x084fea0000041804 */
[----:B------:R-:W-:Y:S01]  /*59d0*/  LDSM.16.M88.4 R212, [R225+0x8c00] ;  /* 0x008c0000e1d4783b */ /* 0x000fe20000000200 */
        /* <DEDUP_REMOVED lines=8> */
[-C--:B---3--:R-:W-:Y:S06]  /*5a60*/  HMMA.16816.F32.BF16 R36, R176, R108.reuse, R36 ;  /* 0x0000006cb024723c */ /* 0x088fec0000041824 */
[C---:B------:R-:W-:Y:S06]  /*5a70*/  HMMA.16816.F32.BF16 R40, R188.reuse, R108, R40 ;  /* 0x0000006cbc28723c */ /* 0x040fec0000041828 */
[-C--:B------:R-:W-:Y:S06]  /*5a80*/  HMMA.16816.F32.BF16 R44, R188, R110.reuse, R44 ;  /* 0x0000006ebc2c723c */ /* 0x080fec000004182c */
[C---:B------:R-:W-:Y:S01]  /*5a90*/  HMMA.16816.F32.BF16 R48, R176.reuse, R110, R48 ;  /* 0x0000006eb030723c */ /* 0x040fe20000041830 */
[----:B------:R-:W3:Y:S05]  /*5aa0*/  LDSM.16.M88.4 R108, [R229+0x5000] ;  /* 0x00500000e56c783b */ /* 0x000eea0000000200 */
[-C--:B-1----:R-:W-:Y:S06]  /*5ab0*/  HMMA.16816.F32.BF16 R52, R176, R180.reuse, R52 ;  /* 0x000000b4b034723c */ /* 0x082fec0000041834 */
[C---:B------:R-:W-:Y:S06]  /*5ac0*/  HMMA.16816.F32.BF16 R56, R188.reuse, R180, R56 ;  /* 0x000000b4bc38723c */ /* 0x040fec0000041838 */
[-C--:B------:R-:W-:Y:S06]  /*5ad0*/  HMMA.16816.F32.BF16 R60, R188, R182.reuse, R60 ;  /* 0x000000b6bc3c723c */ /* 0x080fec000004183c */
[----:B------:R-:W-:Y:S06]  /*5ae0*/  HMMA.16816.F32.BF16 R64, R176, R182, R64 ;  /* 0x000000b6b040723c */ /* 0x000fec0000041840 */
[-C--:B------:R-:W-:Y:S06]  /*5af0*/  HMMA.16816.F32.BF16 R4, R196, R204.reuse, R4 ;  /* 0x000000ccc404723c */ /* 0x080fec0000041804 */
        /* <DEDUP_REMOVED lines=14> */
[----:B------:R-:W-:Y:S06]  /*5be0*/  HMMA.16816.F32.BF16 R64, R196, R214, R64 ;  /* 0x000000d6c440723c */ /* 0x000fec0000041840 */
[-C--:B------:R-:W-:Y:S06]  /*5bf0*/  HMMA.16816.F32.BF16 R4, R216, R220.reuse, R4 ;  /* 0x000000dcd804723c */ /* 0x080fec0000041804 */
[C---:B---3--:R-:W-:Y:S06]  /*5c00*/  HMMA.16816.F32.BF16 R8, R108.reuse, R220, R8 ;  /* 0x000000dc6c08723c */ /* 0x048fec0000041808 */
[-C--:B------:R-:W-:Y:S06]  /*5c10*/  HMMA.16816.F32.BF16 R12, R108, R222.reuse, R12 ;  /* 0x000000de6c0c723c */ /* 0x080fec000004180c */
[C---:B------:R-:W-:Y:S06]  /*5c20*/  HMMA.16816.F32.BF16 R16, R216.reuse, R222, R16 ;  /* 0x000000ded810723c */ /* 0x040fec0000041810 */
[----:B------:R-:W-:Y:S01]  /*5c30*/  FMUL.FTZ R4, R4, UR5 ;  /* 0x0000000504047c20 */ /* 0x000fe20008410000 */
[----:B------:R-:W-:Y:S01]  /*5c40*/  FMUL.FTZ R6, R6, UR5 ;  /* 0x0000000506067c20 */ /* 0x000fe20008410000 */
[----:B------:R-:W-:Y:S02]  /*5c50*/  FMUL.FTZ R5, R5, UR5 ;  /* 0x0000000505057c20 */ /* 0x000fe40008410000 */
[----:B------:R-:W-:Y:S01]  /*5c60*/  MUFU.TANH R176, R4 ;  /* 0x0000000400b07308 */ /* 0x000fe20000002400 */
[----:B------:R-:W-:Y:S01]  /*5c70*/  FMUL.FTZ R179, R7, UR5 ;  /* 0x0000000507b37c20 */ /* 0x000fe20008410000 */
[----:B------:R-:W-:Y:S01]  /*5c80*/  FMUL.FTZ R8, R8, UR5 ;  /* 0x0000000508087c20 */ /* 0x000fe20008410000 */
[----:B------:R-:W-:Y:S01]  /*5c90*/  FMUL.FTZ R10, R10, UR5 ;  /* 0x000000050a0a7c20 */ /* 0x000fe20008410000 */
[----:B------:R-:W-:Y:S01]  /*5ca0*/  FMUL.FTZ R9, R9, UR5 ;  /* 0x0000000509097c20 */ /* 0x000fe20008410000 */
[----:B------:R-:W-:Y:S05]  /*5cb0*/  FMUL.FTZ R11, R11, UR5 ;  /* 0x000000050b0b7c20 */ /* 0x000fea0008410000 */
[----:B------:R-:W1:Y:S01]  /*5cc0*/  MUFU.TANH R177, R6 ;  /* 0x0000000600b17308 */ /* 0x000e620000002400 */
[----:B------:R-:W-:Y:S01]  /*5cd0*/  FMUL.FTZ R14, R14, UR5 ;  /* 0x000000050e0e7c20 */ /* 0x000fe20008410000 */
[----:B------:R-:W-:Y:S01]  /*5ce0*/  FMUL.FTZ R15, R15, UR5 ;  /* 0x000000050f0f7c20 */ /* 0x000fe20008410000 */
[----:B------:R-:W-:Y:S01]  /*5cf0*/  FMUL.FTZ R13, R13, UR5 ;  /* 0x000000050d0d7c20 */ /* 0x000fe20008410000 */
[----:B------:R-:W-:Y:S06]  /*5d00*/  FMUL.FTZ R12, R12, UR5 ;  /* 0x000000050c0c7c20 */ /* 0x000fec0008410000 */
[----:B------:R2:W-:Y:S10]  /*5d10*/  MUFU.TANH R184, R5 ;  /* 0x0000000500b87308 */ /* 0x0005f40000002400 */
[----:B------:R-:W3:Y:S01]  /*5d20*/  MUFU.TANH R178, R8 ;  /* 0x0000000800b27308 */ /* 0x000ee20000002400 */
[----:B-1----:R-:W-:Y:S09]  /*5d30*/  FMNMX.FTZ R2, R177, R100, !PT ;  /* 0x00000064b1027209 */ /* 0x002ff20007810000 */
[----:B------:R-:W1:Y:S01]  /*5d40*/  MUFU.TANH R180, R10 ;  /* 0x0000000a00b47308 */ /* 0x000e620000002400 */
[----:B--2---:R-:W2:Y:S09]  /*5d50*/  LDSM.16.M88.4 R4, [R227+0x8400] ;  /* 0x00840000e304783b */ /* 0x004eb20000000200 */
[----:B------:R-:W-:Y:S10]  /*5d60*/  MUFU.TANH R187, R9 ;  /* 0x0000000900bb7308 */ /* 0x000ff40000002400 */
[----:B------:R4:W-:Y:S10]  /*5d70*/  MUFU.TANH R183, R11 ;  /* 0x0000000b00b77308 */ /* 0x0009f40000002400 */
[----:B------:R5:W-:Y:S10]  /*5d80*/  MUFU.TANH R186, R14 ;  /* 0x0000000e00ba7308 */ /* 0x000bf40000002400 */
[----:B------:R3:W-:Y:S01]  /*5d90*/  MUFU.TANH R181, R15 ;  /* 0x0000000f00b57308 */ /* 0x0007e20000002400 */
[----:B----4-:R-:W4:Y:S09]  /*5da0*/  LDSM.16.M88.4 R8, [R227+0x8800] ;  /* 0x00880000e308783b */ /* 0x010f320000000200 */
[----:B------:R1:W-:Y:S01]  /*5db0*/  MUFU.TANH R185, R13 ;  /* 0x0000000d00b97308 */ /* 0x0003e20000002400 */
[-C--:B--2---:R-:W-:Y:S03]  /*5dc0*/  HMMA.16816.F32.BF16 R20, R216, R4.reuse, R20 ;  /* 0x00000004d814723c */ /* 0x084fe60000041814 */
[----:B-----5:R-:W-:Y:S03]  /*5dd0*/  FMUL.FTZ R14, R16, UR5 ;  /* 0x00000005100e7c20 */ /* 0x020fe60008410000 */
[C---:B------:R-:W-:Y:S03]  /*5de0*/  HMMA.16816.F32.BF16 R24, R108.reuse, R4, R24 ;  /* 0x000000046c18723c */ /* 0x040fe60000041818 */
[----:B------:R2:W-:Y:S02]  /*5df0*/  MUFU.TANH R182, R12 ;  /* 0x0000000c00b67308 */ /* 0x0005e40000002400 */
[----:B---3--:R-:W-:Y:S01]  /*5e00*/  FMUL.FTZ R15, R18, UR5 ;  /* 0x00000005120f7c20 */ /* 0x008fe20008410000 */
[-C--:B------:R-:W-:Y:S07]  /*5e10*/  HMMA.16816.F32.BF16 R28, R108, R6.reuse, R28 ;  /* 0x000000066c1c723c */ /* 0x080fee000004181c */
[----:B------:R-:W3:Y:S01]  /*5e20*/  MUFU.TANH R179, R179 ;  /* 0x000000b300b37308 */ /* 0x000ee20000002400 */
[----:B-1----:R-:W-:Y:S01]  /*5e30*/  FMUL.FTZ R13, R17, UR5 ;  /* 0x00000005110d7c20 */ /* 0x002fe20008410000 */
[C---:B------:R-:W-:Y:S01]  /*5e40*/  HMMA.16816.F32.BF16 R32, R216.reuse, R6, R32 ;  /* 0x00000006d820723c */ /* 0x040fe20000041820 */
[----:B------:R-:W1:Y:S01]  /*5e50*/  LDSM.16.M88.4 R4, [R227+0x8c00] ;  /* 0x008c0000e304783b */ /* 0x000e620000000200 */
[----:B------:R-:W-:Y:S06]  /*5e60*/  DEPBAR.LE SB0, 0x0 ;  /* 0x000080000000791a */ /* 0x000fec0000000000 */
[----:B------:R-:W5:Y:S03]  /*5e70*/  MUFU.TANH R14, R14 ;  /* 0x0000000e000e7308 */ /* 0x000f660000002400 */
[----:B--2---:R-:W-:Y:S01]  /*5e80*/  FMUL.FTZ R12, R19, UR5 ;  /* 0x00000005130c7c20 */ /* 0x004fe20008410000 */
[----:B------:R-:W-:Y:S01]  /*5e90*/  FMUL.FTZ R20, R20, UR5 ;  /* 0x0000000514147c20 */ /* 0x000fe20008410000 */
[----:B------:R-:W-:Y:S01]  /*5ea0*/  FMUL.FTZ R22, R22, UR5 ;  /* 0x0000000516167c20 */ /* 0x000fe20008410000 */
[----:B------:R-:W-:Y:S01]  /*5eb0*/  FMUL.FTZ R24, R24, UR5 ;  /* 0x0000000518187c20 */ /* 0x000fe20008410000 */
[----:B------:R-:W-:Y:S03]  /*5ec0*/  FMUL.FTZ R21, R21, UR5 ;  /* 0x0000000515157c20 */ /* 0x000fe60008410000 */
[----:B------:R-:W2:Y:S01]  /*5ed0*/  MUFU.TANH R15, R15 ;  /* 0x0000000f000f7308 */ /* 0x000ea20000002400 */
[----:B------:R-:W-:Y:S01]  /*5ee0*/  BAR.SYNC.DEFER_BLOCKING 0x0 ;  /* 0x0000000000007b1d */ /* 0x000fe20000010000 */
[-C--:B----4-:R-:W-:Y:S05]  /*5ef0*/  HMMA.16816.F32.BF16 R36, R216, R8.reuse, R36 ;  /* 0x00000008d824723c */ /* 0x090fea0000041824 */
[----:B------:R-:W-:Y:S03]  /*5f00*/  FMUL.FTZ R26, R26, UR5 ;  /* 0x000000051a1a7c20 */ /* 0x000fe60008410000 */
[----:B------:R-:W4:Y:S01]  /*5f10*/  MUFU.TANH R13, R13 ;  /* 0x0000000d000d7308 */ /* 0x000f220000002400 */
[C---:B------:R-:W-:Y:S04]  /*5f20*/  HMMA.16816.F32.BF16 R40, R108.reuse, R8, R40 ;  /* 0x000000086c28723c */ /* 0x040fe80000041828 */
[----:B------:R-:W-:Y:S01]  /*5f30*/  FMUL.FTZ R23, R23, UR5 ;  /* 0x0000000517177c20 */ /* 0x000fe20008410000 */
[----:B------:R-:W-:Y:S01]  /*5f40*/  FMUL.FTZ R32, R32, UR5 ;  /* 0x0000000520207c20 */ /* 0x000fe20008410000 */
[-C--:B------:R-:W-:Y:S03]  /*5f50*/  HMMA.16816.F32.BF16 R44, R108, R10.reuse, R44 ;  /* 0x0000000a6c2c723c */ /* 0x080fe6000004182c */
[----:B------:R-:W4:Y:S02]  /*5f60*/  MUFU.TANH R12, R12 ;  /* 0x0000000c000c7308 */ /* 0x000f240000002400 */
[----:B------:R-:W-:Y:S01]  /*5f70*/  FMUL.FTZ R25, R25, UR5 ;  /* 0x0000000519197c20 */ /* 0x000fe20008410000 */
[C---:B------:R-:W-:Y:S07]  /*5f80*/  HMMA.16816.F32.BF16 R48, R216.reuse, R10, R48 ;  /* 0x0000000ad830723c */ /* 0x040fee0000041830 */
[----:B------:R-:W4:Y:S01]  /*5f90*/  MUFU.TANH R188, R20 ;  /* 0x0000001400bc7308 */ /* 0x000f220000002400 */
[----:B------:R-:W-:Y:S01]  /*5fa0*/  FMUL.FTZ R27, R27, UR5 ;  /* 0x000000051b1b7c20 */ /* 0x000fe20008410000 */
[-C--:B-1----:R-:W-:Y:S08]  /*5fb0*/  HMMA.16816.F32.BF16 R52, R216, R4.reuse, R52 ;  /* 0x00000004d834723c */ /* 0x082ff00000041834 */
[----:B------:R-:W1:Y:S01]  /*5fc0*/  MUFU.TANH R196, R24 ;  /* 0x0000001800c47308 */ /* 0x000e620000002400 */
[C---:B------:R-:W-:Y:S04]  /*5fd0*/  HMMA.16816.F32.BF16 R56, R108.reuse, R4, R56 ;  /* 0x000000046c38723c */ /* 0x040fe80000041838 */
[----:B------:R-:W-:Y:S02]  /*5fe0*/  FMUL.FTZ R34, R34, UR5 ;  /* 0x0000000522227c20 */ /* 0x000fe40008410000 */
[-C--:B------:R-:W-:Y:S03]  /*5ff0*/  HMMA.16816.F32.BF16 R60, R108, R6.reuse, R60 ;  /* 0x000000066c3c723c */ /* 0x080fe6000004183c */
[----:B------:R-:W1:Y:S02]  /*6000*/  MUFU.TANH R192, R22 ;  /* 0x0000001600c07308 */ /* 0x000e640000002400 */
[----:B------:R-:W-:Y:S01]  /*6010*/  FMNMX.FTZ R4, R176, R3, !PT ;  /* 0x00000003b0047209 */ /* 0x000fe20007810000 */
[----:B------:R-:W-:Y:S07]  /*6020*/  HMMA.16816.F32.BF16 R64, R216, R6, R64 ;  /* 0x00000006d840723c */ /* 0x000fee0000041840 */
[----:B------:R-:W1:Y:S01]  /*6030*/  MUFU.TANH R189, R21 ;  /* 0x0000001500bd7308 */ /* 0x000e620000002400 */
[----:B------:R-:W-:Y:S03]  /*6040*/  FMNMX.FTZ R5, R178, R105, !PT ;  /* 0x00000069b2057209 */ /* 0x000fe60007810000 */
[----:B------:R-:W-:Y:S01]  /*6050*/  FMUL.FTZ R33, R33, UR5 ;  /* 0x0000000521217c20 */ /* 0x000fe20008410000 */
[----:B------:R-:W-:Y:S01]  /*6060*/  FMNMX.FTZ R7, R184, R4, !PT ;  /* 0x00000004b8077209 */ /* 0x000fe20007810000 */
[----:B------:R-:W-:Y:S04]  /*6070*/  FMUL.FTZ R28, R28, UR5 ;  /* 0x000000051c1c7c20 */ /* 0x000fe80008410000 */
[----:B------:R-:W1:Y:S01]  /*6080*/  MUFU.TANH R198, R26 ;  /* 0x0000001a00c67308 */ /* 0x000e620000002400 */
[----:B------:R-:W-:Y:S01]  /*6090*/  FMNMX.FTZ R6, R180, R106, !PT ;  /* 0x0000006ab4067209 */ /* 0x000fe20007810000 */
[----:B------:R-:W-:Y:S01]  /*60a0*/  FMUL.FTZ R30, R30, UR5 ;  /* 0x000000051e1e7c20 */ /* 0x000fe20008410000 */
[----:B---3--:R-:W-:Y:S01]  /*60b0*/  FMNMX.FTZ R4, R179, R2, !PT ;  /* 0x00000002b3047209 */ /* 0x008fe20007810000 */
[----:B------:R-:W-:Y:S01]  /*60c0*/  FMUL.FTZ R35, R35, UR5 ;  /* 0x0000000523237c20 */ /* 0x000fe20008410000 */
[----:B------:R-:W-:Y:S01]  /*60d0*/  FMNMX.FTZ R2, R187, R5, !PT ;  /* 0x00000005bb027209 */ /* 0x000fe20007810000 */
[----:B------:R-:W-:Y:S01]  /*60e0*/  FMUL.FTZ R36, R36, UR5 ;  /* 0x0000000524247c20 */ /* 0x000fe20008410000 */
[----:B------:R-:W-:Y:S03]  /*60f0*/  FMUL.FTZ R0, R63, UR5 ;  /* 0x000000053f007c20 */ /* 0x000fe60008410000 */
[----:B------:R-:W3:Y:S01]  /*6100*/  MUFU.TANH R194, R23 ;  /* 0x0000001700c27308 */ /* 0x000ee20000002400 */
[----:B-----5:R-:W-:Y:S01]  /*6110*/  FMNMX.FTZ R7, R14, R7, !PT ;  /* 0x000000070e077209 */ /* 0x020fe20007810000 */
[----:B------:R-:W-:Y:S01]  /*6120*/  FMUL.FTZ R38, R38, UR5 ;  /* 0x0000000526267c20 */ /* 0x000fe20008410000 */
[----:B------:R-:W-:Y:S01]  /*6130*/  FMNMX.FTZ R5, R183, R6, !PT ;  /* 0x00000006b7057209 */ /* 0x000fe20007810000 */
[----:B------:R-:W-:Y:S01]  /*6140*/  FMUL.FTZ R37, R37, UR5 ;  /* 0x0000000525257c20 */ /* 0x000fe20008410000 */
[----:B--2---:R-:W-:Y:S01]  /*6150*/  FMNMX.FTZ R6, R15, R4, !PT ;  /* 0x000000040f067209 */ /* 0x004fe20007810000 */
[----:B------:R-:W-:Y:S01]  /*6160*/  FMUL.FTZ R31, R31, UR5 ;  /* 0x000000051f1f7c20 */ /* 0x000fe20008410000 */
[----:B------:R-:W-:Y:S03]  /*6170*/  FMNMX.FTZ R4, R182, R2, !PT ;  /* 0x00000002b6047209 */ /* 0x000fe60007810000 */
[----:B------:R2:W-:Y:S01]  /*6180*/  MUFU.TANH R108, R0 ;  /* 0x00000000006c7308 */ /* 0x0005e20000002400 */
[----:B----4-:R-:W-:Y:S01]  /*6190*/  FMNMX.FTZ R7, R13, R7, !PT ;  /* 0x000000070d077209 */ /* 0x010fe20007810000 */
[----:B------:R-:W-:Y:S01]  /*61a0*/  FMUL.FTZ R29, R29, UR5 ;  /* 0x000000051d1d7c20 */ /* 0x000fe20008410000 */
[----:B------:R-:W-:Y:S01]  /*61b0*/  FMNMX.FTZ R2, R186, R5, !PT ;  /* 0x00000005ba027209 */ /* 0x000fe20007810000 */
[----:B------:R-:W-:Y:S01]  /*61c0*/  FMUL.FTZ R39, R39, UR5 ;  /* 0x0000000527277c20 */ /* 0x000fe20008410000 */
[----:B------:R-:W-:Y:S01]  /*61d0*/  FMNMX.FTZ R5, R12, R6, !PT ;  /* 0x000000060c057209 */ /* 0x000fe20007810000 */
[----:B------:R-:W-:Y:S01]  /*61e0*/  FMUL.FTZ R48, R48, UR5 ;  /* 0x0000000530307c20 */ /* 0x000fe20008410000 */
[----:B------:R-:W-:Y:S03]  /*61f0*/  FMNMX.FTZ R4, R185, R4, !PT ;  /* 0x00000004b9047209 */ /* 0x000fe60007810000 */
[----:B------:R-:W4:Y:S01]  /*6200*/  MUFU.TANH R190, R32 ;  /* 0x0000002000be7308 */ /* 0x000f220000002400 */
[----:B------:R-:W-:Y:S01]  /*6210*/  FMNMX.FTZ R6, R188, R7, !PT ;  /* 0x00000007bc067209 */ /* 0x000fe20007810000 */
[----:B------:R-:W-:Y:S01]  /*6220*/  FMUL.FTZ R42, R42, UR5 ;  /* 0x000000052a2a7c20 */ /* 0x000fe20008410000 */
[----:B------:R-:W-:Y:S01]  /*6230*/  FMNMX.FTZ R8, R181, R2, !PT ;  /* 0x00000002b5087209 */ /* 0x000fe20007810000 */
[----:B------:R-:W-:Y:S01]  /*6240*/  FMUL.FTZ R40, R40, UR5 ;  /* 0x0000000528287c20 */ /* 0x000fe20008410000 */
[----:B-1----:R-:W-:Y:S01]  /*6250*/  FMNMX.FTZ R2, R196, R4, !PT ;  /* 0x00000004c4027209 */ /* 0x002fe20007810000 */
[----:B------:R-:W-:Y:S01]  /*6260*/  FMUL.FTZ R50, R50, UR5 ;  /* 0x0000000532327c20 */ /* 0x000fe20008410000 */
[----:B------:R-:W-:Y:S03]  /*6270*/  FMNMX.FTZ R5, R192, R5, !PT ;  /* 0x00000005c0057209 */ /* 0x000fe60007810000 */
[----:B------:R-:W1:Y:S01]  /*6280*/  MUFU.TANH R197, R25 ;  /* 0x0000001900c57308 */ /* 0x000e620000002400 */
[----:B------:R-:W-:Y:S01]  /*6290*/  FMNMX.FTZ R4, R189, R6, !PT ;  /* 0x00000006bd047209 */ /* 0x000fe20007810000 */
[----:B------:R-:W-:Y:S01]  /*62a0*/  FMUL.FTZ R49, R49, UR5 ;  /* 0x0000000531317c20 */ /* 0x000fe20008410000 */
[----:B--2---:R-:W-:Y:S01]  /*62b0*/  FMNMX.FTZ R0, R198, R8, !PT ;  /* 0x00000008c6007209 */ /* 0x004fe20007810000 */
[----:B------:R-:W-:Y:S01]  /*62c0*/  FMUL.FTZ R43, R43, UR5 ;  /* 0x000000052b2b7c20 */ /* 0x000fe20008410000 */
[----:B---3--:R-:W-:Y:S01]  /*62d0*/  FMNMX.FTZ R5, R194, R5, !PT ;  /* 0x00000005c2057209 */ /* 0x008fe20007810000 */
[----:B------:R-:W-:Y:S01]  /*62e0*/  FMUL.FTZ R41, R41, UR5 ;  /* 0x0000000529297c20 */ /* 0x000fe20008410000 */
[----:B------:R-:W-:Y:S03]  /*62f0*/  FMUL.FTZ R51, R51, UR5 ;  /* 0x0000000533337c20 */ /* 0x000fe60008410000 */
[----:B------:R-:W2:Y:S01]  /*6300*/  MUFU.TANH R200, R27 ;  /* 0x0000001b00c87308 */ /* 0x000ea20000002400 */
[----:B----4-:R-:W-:Y:S01]  /*6310*/  FMNMX.FTZ R4, R190, R4, !PT ;  /* 0x00000004be047209 */ /* 0x010fe20007810000 */
[----:B------:R-:W-:Y:S01]  /*6320*/  FMUL.FTZ R52, R52, UR5 ;  /* 0x0000000534347c20 */ /* 0x000fe20008410000 */
[----:B------:R-:W-:Y:S01]  /*6330*/  FMUL.FTZ R44, R44, UR5 ;  /* 0x000000052c2c7c20 */ /* 0x000fe20008410000 */
[----:B------:R-:W-:Y:S01]  /*6340*/  FMUL.FTZ R54, R54, UR5 ;  /* 0x0000000536367c20 */ /* 0x000fe20008410000 */
[----:B------:R-:W-:Y:S01]  /*6350*/  FMUL.FTZ R53, R53, UR5 ;  /* 0x0000000535357c20 */ /* 0x000fe20008410000 */
[----:B------:R-:W-:Y:S01]  /*6360*/  FMUL.FTZ R46, R46, UR5 ;  /* 0x000000052e2e7c20 */ /* 0x000fe20008410000 */
[----:B------:R-:W-:Y:S03]  /*6370*/  FMUL.FTZ R45, R45, UR5 ;  /* 0x000000052d2d7c20 */ /* 0x000fe60008410000 */
[----:B------:R-:W3:Y:S01]  /*6380*/  MUFU.TANH R193, R34 ;  /* 0x0000002200c17308 */ /* 0x000ee20000002400 */
[----:B-1----:R-:W-:Y:S01]  /*6390*/  FMNMX.FTZ R6, R197, R2, !PT ;  /* 0x00000002c5067209 */ /* 0x002fe20007810000 */
[----:B------:R-:W-:Y:S01]  /*63a0*/  FMUL.FTZ R55, R55, UR5 ;  /* 0x0000000537377c20 */ /* 0x000fe20008410000 */
[----:B------:R-:W-:Y:S01]  /*63b0*/  FMUL.FTZ R64, R64, UR5 ;  /* 0x0000000540407c20 */ /* 0x000fe20008410000 */
[----:B------:R-:W-:Y:S01]  /*63c0*/  FMUL.FTZ R47, R47, UR5 ;  /* 0x000000052f2f7c20 */ /* 0x000fe20008410000 */
[----:B------:R-:W-:Y:S01]  /*63d0*/  FMUL.FTZ R56, R56, UR5 ;  /* 0x0000000538387c20 */ /* 0x000fe20008410000 */
[----:B------:R-:W-:Y:S01]  /*63e0*/  FMUL.FTZ R57, R57, UR5 ;  /* 0x0000000539397c20 */ /* 0x000fe20008410000 */
[----:B------:R-:W-:Y:S03]  /*63f0*/  FMUL.FTZ R58, R58, UR5 ;  /* 0x000000053a3a7c20 */ /* 0x000fe60008410000 */
[----:B------:R-:W1:Y:S01]  /*6400*/  MUFU.TANH R191, R33 ;  /* 0x0000002100bf7308 */ /* 0x000e620000002400 */
[----:B--2---:R-:W-:Y:S01]  /*6410*/  FMNMX.FTZ R0, R200, R0, !PT ;  /* 0x00000000c8007209 */ /* 0x004fe20007810000 */
[----:B------:R-:W-:Y:S01]  /*6420*/  FMUL.FTZ R59, R59, UR5 ;  /* 0x000000053b3b7c20 */ /* 0x000fe20008410000 */
[----:B------:R-:W-:Y:S01]  /*6430*/  FMUL.FTZ R60, R60, UR5 ;  /* 0x000000053c3c7c20 */ /* 0x000fe20008410000 */
[----:B------:R-:W-:Y:S01]  /*6440*/  FMUL.FTZ R61, R61, UR5 ;  /* 0x000000053d3d7c20 */ /* 0x000fe20008410000 */
[----:B------:R-:W-:Y:S01]  /*6450*/  FMUL.FTZ R62, R62, UR5 ;  /* 0x000000053e3e7c20 */ /* 0x000fe20008410000 */
[----:B------:R-:W-:Y:S01]  /*6460*/  FMUL.FTZ R66, R66, UR5 ;  /* 0x0000000542427c20 */ /* 0x000fe20008410000 */
[----:B------:R-:W-:Y:S03]  /*6470*/  FMUL.FTZ R65, R65, UR5 ;  /* 0x0000000541417c20 */ /* 0x000fe60008410000 */
[----:B------:R-:W2:Y:S01]  /*6480*/  MUFU.TANH R201, R28 ;  /* 0x0000001c00c97308 */ /* 0x000ea20000002400 */
[----:B---3--:R-:W-:Y:S01]  /*6490*/  FMNMX.FTZ R2, R193, R5, !PT ;  /* 0x00000005c1027209 */ /* 0x008fe20007810000 */
[----:B------:R-:W-:Y:S08]  /*64a0*/  FMUL.FTZ R67, R67, UR5 ;  /* 0x0000000543437c20 */ /* 0x000ff00008410000 */
[----:B------:R-:W3:Y:S01]  /*64b0*/  MUFU.TANH R202, R30 ;  /* 0x0000001e00ca7308 */ /* 0x000ee20000002400 */
[----:B-1----:R-:W-:Y:S09]  /*64c0*/  FMNMX.FTZ R4, R191, R4, !PT ;  /* 0x00000004bf047209 */ /* 0x002ff20007810000 */
[----:B------:R-:W1:Y:S01]  /*64d0*/  MUFU.TANH R195, R35 ;  /* 0x0000002300c37308 */ /* 0x000e620000002400 */
[----:B--2---:R-:W-:Y:S09]  /*64e0*/  FMNMX.FTZ R5, R201, R6, !PT ;  /* 0x00000006c9057209 */ /* 0x004ff20007810000 */
[----:B------:R-:W2:Y:S01]  /*64f0*/  MUFU.TANH R207, R36 ;  /* 0x0000002400cf7308 */ /* 0x000ea20000002400 */
[----:B---3--:R-:W-:Y:S09]  /*6500*/  FMNMX.FTZ R6, R202, R0, !PT ;  /* 0x00000000ca067209 */ /* 0x008ff20007810000 */
        /* <DEDUP_REMOVED lines=46> */
[----:B------:R-:W-:Y:S01]  /*67f0*/  MUFU.TANH R237, R57 ;  /* 0x0000003900ed7308 */ /* 0x000fe20000002400 */
[----:B---3--:R-:W-:Y:S09]  /*6800*/  FMNMX.FTZ R10, R232, R5, !PT ;  /* 0x00000005e80a7209 */ /* 0x008ff20007810000 */
[----:B------:R-:W-:Y:S01]  /*6810*/  MUFU.TANH R238, R58 ;  /* 0x0000003a00ee7308 */ /* 0x000fe20000002400 */
[----:B-1----:R-:W-:Y:S09]  /*6820*/  FMNMX.FTZ R8, R219, R2, !PT ;  /* 0x00000002db087209 */ /* 0x002ff20007810000 */
[----:B------:R-:W-:Y:S10]  /*6830*/  MUFU.TANH R241, R59 ;  /* 0x0000003b00f17308 */ /* 0x000ff40000002400 */
[----:B------:R-:W-:Y:S10]  /*6840*/  MUFU.TANH R240, R60 ;  /* 0x0000003c00f07308 */ /* 0x000ff40000002400 */
[----:B------:R-:W-:Y:S10]  /*6850*/  MUFU.TANH R239, R61 ;  /* 0x0000003d00ef7308 */ /* 0x000ff40000002400 */
[----:B------:R-:W-:Y:S10]  /*6860*/  MUFU.TANH R107, R62 ;  /* 0x0000003e006b7308 */ /* 0x000ff40000002400 */
[----:B------:R-:W1:Y:S10]  /*6870*/  MUFU.TANH R218, R66 ;  /* 0x0000004200da7308 */ /* 0x000e740000002400 */
[----:B------:R-:W2:Y:S10]  /*6880*/  MUFU.TANH R214, R65 ;  /* 0x0000004100d67308 */ /* 0x000eb40000002400 */
[----:B------:R3:W4:Y:S01]  /*6890*/  MUFU.TANH R216, R67 ;  /* 0x0000004300d87308 */ /* 0x0007220000002400 */
[----:B-1----:R-:W-:Y:S02]  /*68a0*/  FMNMX.FTZ R9, R218, R0, !PT ;  /* 0x00000000da097209 */ /* 0x002fe40007810000 */
[----:B--2---:R-:W-:Y:S01]  /*68b0*/  FMNMX.FTZ R104, R214, R104, !PT ;  /* 0x00000068d6687209 */ /* 0x004fe20007810000 */
[----:B------:R-:W-:Y:S06]  /*68c0*/  @P0 BRA `(.L_x_352) ;  /* 0xffffffe800280947 */ /* 0x000fec000383ffff */
.L_x_351:
[----:B-1----:R-:W1:Y:S01]  /*68d0*/  SHFL.BFLY PT, R6, R104, 0x2, 0x1f ;  /* 0x0c401f0068067f89 */ /* 0x002e6200000e0000 */
[----:B----4-:R-:W-:Y:S02]  /*68e0*/  FMNMX.FTZ R5, R216, R9, !PT ;  /* 0x00000009d8057209 */ /* 0x010fe40007810000 */
[----:B------:R-:W-:Y:S05]  /*68f0*/  FMNMX.FTZ R2, R237, R8, !PT ;  /* 0x00000008ed027209 */ /* 0x000fea0007810000 */
[----:B------:R-:W-:Y:S01]  /*6900*/  LDSM.16.MT88.4 R20, [R224+0x9000] ;  /* 0x00900000e014783b */ /* 0x000fe20000004200 */
[----:B------:R-:W-:Y:S02]  /*6910*/  FMNMX.FTZ R0, R238, R10, !PT ;  /* 0x0000000aee007209 */ /* 0x000fe40007810000 */
[----:B------:R-:W-:Y:S02]  /*6920*/  FMNMX.FTZ R2, R240, R2, !PT ;  /* 0x00000002f0027209 */ /* 0x000fe40007810000 */
[----:B------:R-:W-:Y:S02]  /*6930*/  FMNMX.FTZ R0, R241, R0, !PT ;  /* 0x00000000f1007209 */ /* 0x000fe40007810000 */
[----:B------:R-:W-:Y:S01]  /*6940*/  FMNMX.FTZ R4, R239, R2, !PT ;  /* 0x00000002ef047209 */ /* 0x000fe20007810000 */
[----:B------:R-:W2:Y:S01]  /*6950*/  SHFL.BFLY PT, R7, R5, 0x2, 0x1f ;  /* 0x0c401f0005077f89 */ /* 0x000ea200000e0000 */
[----:B------:R-:W-:Y:S02]  /*6960*/  FMNMX.FTZ R0, R107, R0, !PT ;  /* 0x000000006b007209 */ /* 0x000fe40007810000 */
[----:B------:R-:W-:Y:S05]  /*6970*/  IADD3 R231, R231, -0x1, RZ ;  /* 0xffffffffe7e77810 */ /* 0x000fea0007ffe0ff */
[----:B------:R-:W4:Y:S01]  /*6980*/  SHFL.BFLY PT, R102, R4, 0x2, 0x1f ;  /* 0x0c401f0004667f89 */ /* 0x000f2200000e0000 */
[----:B------:R-:W-:Y:S07]  /*6990*/  FMNMX.FTZ R0, R108, R0, !PT ;  /* 0x000000006c007209 */ /* 0x000fee0007810000 */
[----:B------:R-:W-:Y:S08]  /*69a0*/  LDSM.16.MT88.4 R36, [R226+0x9000] ;  /* 0x00900000e224783b */ /* 0x000ff00000004200 */
[----:B------:R-:W5:Y:S08]  /*69b0*/  SHFL.BFLY PT, R2, R0, 0x2, 0x1f ;  /* 0x0c401f0000027f89 */ /* 0x000f7000000e0000 */
[----:B------:R-:W-:Y:S01]  /*69c0*/  LDSM.16.MT88.4 R52, [R224+0xa000] ;  /* 0x00a00000e034783b */ /* 0x000fe20000004200 */
[----:B-1----:R-:W-:Y:S02]  /*69d0*/  FMNMX.FTZ R104, R104, R6, !PT ;  /* 0x0000000668687209 */ /* 0x002fe40007810000 */
[----:B--2---:R-:W-:Y:S05]  /*69e0*/  FMNMX.FTZ R5, R5, R7, !PT ;  /* 0x0000000705057209 */ /* 0x004fea0007810000 */
[----:B------:R-:W1:Y:S01]  /*69f0*/  SHFL.BFLY PT, R6, R104, 0x1, 0x1f ;  /* 0x0c201f0068067f89 */ /* 0x000e6200000e0000 */
[----:B----4-:R-:W-:Y:S07]  /*6a00*/  FMNMX.FTZ R102, R4, R102, !PT ;  /* 0x0000006604667209 */ /* 0x010fee0007810000 */
[----:B------:R-:W2:Y:S08]  /*6a10*/  SHFL.BFLY PT, R103, R5, 0x1, 0x1f ;  /* 0x0c201f0005677f89 */ /* 0x000eb000000e0000 */
[----:B------:R-:W4:Y:S01]  /*6a20*/  SHFL.BFLY PT, R7, R102, 0x1, 0x1f ;  /* 0x0c201f0066077f89 */ /* 0x000f2200000e0000 */
[----:B-----5:R-:W-:Y:S07]  /*6a30*/  FMNMX.FTZ R2, R0, R2, !PT ;  /* 0x0000000200027209 */ /* 0x020fee0007810000 */
[----:B------:R-:W5:Y:S01]  /*6a40*/  SHFL.BFLY PT, R4, R2, 0x1, 0x1f ;  /* 0x0c201f0002047f89 */ /* 0x000f6200000e0000 */
[----:B-1----:R-:W-:Y:S02]  /*6a50*/  FMNMX.FTZ R104, R104, R6, !PT ;  /* 0x0000000668687209 */ /* 0x002fe40007810000 */
[----:B--2---:R-:W-:Y:S03]  /*6a60*/  FMNMX.FTZ R103, R5, R103, !PT ;  /* 0x0000006705677209 */ /* 0x004fe60007810000 */
[C---:B------:R-:W-:Y:S01]  /*6a70*/  FADD.FTZ R0, -R104.reuse, R3 ;  /* 0x0000000368007221 */ /* 0x040fe20000010100 */
[----:B------:R-:W-:Y:S02]  /*6a80*/  FSETP.NEU.FTZ.AND P1, PT, R104, -INF , PT ;  /* 0xff8000006800780b */ /* 0x000fe40003f3d000 */
[----:B----4-:R-:W-:Y:S01]  /*6a90*/  FMNMX.FTZ R102, R102, R7, !PT ;  /* 0x0000000766667209 */ /* 0x010fe20007810000 */
[----:B------:R-:W-:Y:S01]  /*6aa0*/  FMUL.FTZ R3, R0, UR4 ;  /* 0x0000000400037c20 */ /* 0x000fe20008410000 */
[----:B------:R-:W-:Y:S03]  /*6ab0*/  FADD.FTZ R0, -R103, R100 ;  /* 0x0000006467007221 */ /* 0x000fe60000010100 */
[----:B------:R1:W2:Y:S01]  /*6ac0*/  MUFU.EX2 R100, R3 ;  /* 0x0000000300647308 */ /* 0x0002a20000000800 */
[----:B------:R-:W-:Y:S01]  /*6ad0*/  FMUL.FTZ R109, R102, UR4 ;  /* 0x00000004666d7c20 */ /* 0x000fe20008410000 */
[----:B-----5:R-:W-:Y:S05]  /*6ae0*/  FMNMX.FTZ R101, R2, R4, !PT ;  /* 0x0000000402657209 */ /* 0x020fea0007810000 */
[C---:B------:R-:W-:Y:S01]  /*6af0*/  FMUL.FTZ R110, R101.reuse, UR4 ;  /* 0x00000004656e7c20 */ /* 0x040fe20008410000 */
        /* <DEDUP_REMOVED lines=18> */
[--C-:B------:R-:W-:Y:S03]  /*6c20*/  FFMA.FTZ R5, R12, UR4, -R106.reuse ;  /* 0x000000040c057c23 */ /* 0x100fe6000801086a */
[----:B------:R2:W-:Y:S01]  /*6c30*/  MUFU.EX2 R176, R4 ;  /* 0x0000000400b07308 */ /* 0x0005e20000000800 */
[----:B------:R-:W-:Y:S01]  /*6c40*/  FSEL R109, R109, RZ, P1 ;  /* 0x000000ff6d6d7208 */ /* 0x000fe20000800000 */
[--C-:B------:R-:W-:Y:S01]  /*6c50*/  FFMA.FTZ R111, R195, UR4, -R106.reuse ;  /* 0x00000004c36f7c23 */ /* 0x100fe2000801086a */
[----:B------:R-:W-:Y:S01]  /*6c60*/  FSETP.NEU.FTZ.AND P1, PT, R101, -INF , PT ;  /* 0xff8000006500780b */ /* 0x000fe20003f3d000 */
[----:B------:R-:W-:Y:S01]  /*6c70*/  FFMA.FTZ R50, R192, UR4, -R106 ;  /* 0x00000004c0327c23 */ /* 0x000fe2000801086a */
[----:B------:R-:W-:Y:S01]  /*6c80*/  FMUL.FTZ R48, R100, R156 ;  /* 0x0000009c64307220 */ /* 0x000fe20000410000 */
[--C-:B------:R-:W-:Y:S01]  /*6c90*/  FFMA.FTZ R7, R182, UR4, -R109.reuse ;  /* 0x00000004b6077c23 */ /* 0x100fe2000801086d */
[----:B------:R-:W-:Y:S03]  /*6ca0*/  FSEL R110, R110, RZ, P1 ;  /* 0x000000ff6e6e7208 */ /* 0x000fe60000800000 */
[----:B------:R-:W-:Y:S01]  /*6cb0*/  MUFU.EX2 R61, R5 ;  /* 0x00000005003d7308 */ /* 0x000fe20000000800 */
[----:B------:R-:W-:Y:S01]  /*6cc0*/  FFMA.FTZ R9, R185, UR4, -R109 ;  /* 0x00000004b9097c23 */ /* 0x000fe2000801086d */
[C---:B-1----:R-:W-:Y:S01]  /*6cd0*/  FMUL.FTZ R8, R2.reuse, R112 ;  /* 0x0000007002087220 */ /* 0x042fe20000410000 */
[C---:B------:R-:W-:Y:S01]  /*6ce0*/  FMUL.FTZ R12, R2.reuse, R120 ;  /* 0x00000078020c7220 */ /* 0x040fe20000410000 */
[C---:B------:R-:W-:Y:S01]  /*6cf0*/  FMUL.FTZ R25, R2.reuse, R129 ;  /* 0x0000008102197220 */ /* 0x040fe20000410000 */
[----:B------:R-:W-:Y:S01]  /*6d00*/  FMUL.FTZ R24, R2, R128 ;  /* 0x0000008002187220 */ /* 0x000fe20000410000 */
[----:B------:R-:W-:Y:S01]  /*6d10*/  FFMA.FTZ R128, R198, UR4, -R110 ;  /* 0x00000004c6807c23 */ /* 0x000fe2000801086e */
[----:B------:R-:W-:Y:S03]  /*6d20*/  FMUL.FTZ R28, R2, R136 ;  /* 0x00000088021c7220 */ /* 0x000fe60000410000 */
[----:B------:R-:W1:Y:S01]  /*6d30*/  MUFU.EX2 R0, R0 ;  /* 0x0000000000007308 */ /* 0x000e620000000800 */
[--C-:B--2---:R-:W-:Y:S01]  /*6d40*/  FFMA.FTZ R4, R184, UR4, -R105.reuse ;  /* 0x00000004b8047c23 */ /* 0x104fe20008010869 */
[C---:B------:R-:W-:Y:S01]  /*6d50*/  FMUL.FTZ R29, R2.reuse, R137 ;  /* 0x00000089021d7220 */ /* 0x040fe20000410000 */
[C---:B------:R-:W-:Y:S01]  /*6d60*/  FMUL.FTZ R41, R2.reuse, R145 ;  /* 0x0000009102297220 */ /* 0x040fe20000410000 */
[----:B------:R-:W-:Y:S01]  /*6d70*/  FMUL.FTZ R45, R2, R153 ;  /* 0x00000099022d7220 */ /* 0x000fe20000410000 */
[----:B------:R-:W-:Y:S01]  /*6d80*/  FMUL.FTZ R49, R100, R157 ;  /* 0x0000009d64317220 */ /* 0x000fe20000410000 */
[----:B------:R-:W-:Y:S01]  /*6d90*/  FFMA.FTZ R60, R191, UR4, -R105 ;  /* 0x00000004bf3c7c23 */ /* 0x000fe20008010869 */
[--C-:B------:R-:W-:Y:S03]  /*6da0*/  FFMA.FTZ R66, R193, UR4, -R106.reuse ;  /* 0x00000004c1427c23 */ /* 0x100fe6000801086a */
[----:B------:R2:W-:Y:S01]  /*6db0*/  MUFU.EX2 R18, R4 ;  /* 0x0000000400127308 */ /* 0x0005e20000000800 */
[----:B------:R-:W-:Y:S01]  /*6dc0*/  FMUL.FTZ R57, R2, R161 ;  /* 0x000000a102397220 */ /* 0x000fe20000410000 */
[C---:B------:R-:W-:Y:S01]  /*6dd0*/  FMUL.FTZ R68, R100.reuse, R68 ;  /* 0x0000004464447220 */ /* 0x040fe20000410000 */
[----:B------:R-:W-:Y:S01]  /*6de0*/  FMUL.FTZ R69, R100, R69 ;  /* 0x0000004564457220 */ /* 0x000fe20000410000 */
[C---:B------:R-:W-:Y:S01]  /*6df0*/  FMUL.FTZ R72, R2.reuse, R72 ;  /* 0x0000004802487220 */ /* 0x040fe20000410000 */
[C---:B------:R-:W-:Y:S01]  /*6e00*/  FMUL.FTZ R73, R2.reuse, R73 ;  /* 0x0000004902497220 */ /* 0x040fe20000410000 */
[C---:B------:R-:W-:Y:S01]  /*6e10*/  FMUL.FTZ R76, R2.reuse, R76 ;  /* 0x0000004c024c7220 */ /* 0x040fe20000410000 */
[----:B------:R-:W-:Y:S03]  /*6e20*/  FMUL.FTZ R77, R2, R77 ;  /* 0x0000004d024d7220 */ /* 0x000fe60000410000 */
[----:B------:R4:W5:Y:S01]  /*6e30*/  MUFU.EX2 R64, R9 ;  /* 0x0000000900407308 */ /* 0x0009620000000800 */
[C---:B-1----:R-:W-:Y:S01]  /*6e40*/  FMUL.FTZ R10, R0.reuse, R114 ;  /* 0x00000072000a7220 */ /* 0x042fe20000410000 */
[C---:B------:R-:W-:Y:S01]  /*6e50*/  FMUL.FTZ R26, R0.reuse, R130 ;  /* 0x00000082001a7220 */ /* 0x040fe20000410000 */
[C---:B------:R-:W-:Y:S01]  /*6e60*/  FMUL.FTZ R27, R0.reuse, R131 ;  /* 0x00000083001b7220 */ /* 0x040fe20000410000 */
[C---:B------:R-:W-:Y:S01]  /*6e70*/  FMUL.FTZ R30, R0.reuse, R138 ;  /* 0x0000008a001e7220 */ /* 0x040fe20000410000 */
[C---:B------:R-:W-:Y:S01]  /*6e80*/  FMUL.FTZ R31, R0.reuse, R139 ;  /* 0x0000008b001f7220 */ /* 0x040fe20000410000 */
[C---:B------:R-:W-:Y:S01]  /*6e90*/  FMUL.FTZ R42, R0.reuse, R146 ;  /* 0x00000092002a7220 */ /* 0x040fe20000410000 */
[C---:B------:R-:W-:Y:S03]  /*6ea0*/  FMUL.FTZ R43, R0.reuse, R147 ;  /* 0x00000093002b7220 */ /* 0x040fe60000410000 */
[----:B------:R-:W1:Y:S01]  /*6eb0*/  MUFU.EX2 R3, R3 ;  /* 0x0000000300037308 */ /* 0x000e620000000800 */
[--C-:B--2---:R-:W-:Y:S01]  /*6ec0*/  FFMA.FTZ R4, R177, UR4, -R106.reuse ;  /* 0x00000004b1047c23 */ /* 0x104fe2000801086a */
[C---:B------:R-:W-:Y:S01]  /*6ed0*/  FMUL.FTZ R46, R0.reuse, R154 ;  /* 0x0000009a002e7220 */ /* 0x040fe20000410000 */
[C---:B------:R-:W-:Y:S01]  /*6ee0*/  FMUL.FTZ R47, R0.reuse, R155 ;  /* 0x0000009b002f7220 */ /* 0x040fe20000410000 */
[C---:B------:R-:W-:Y:S01]  /*6ef0*/  FMUL.FTZ R58, R0.reuse, R162 ;  /* 0x000000a2003a7220 */ /* 0x040fe20000410000 */
[C---:B------:R-:W-:Y:S01]  /*6f00*/  FMUL.FTZ R59, R0.reuse, R163 ;  /* 0x000000a3003b7220 */ /* 0x040fe20000410000 */
[C---:B------:R-:W-:Y:S01]  /*6f10*/  FMUL.FTZ R74, R0.reuse, R74 ;  /* 0x0000004a004a7220 */ /* 0x040fe20000410000 */
[----:B------:R-:W-:Y:S03]  /*6f20*/  FMUL.FTZ R75, R0, R75 ;  /* 0x0000004b004b7220 */ /* 0x000fe60000410000 */
[----:B------:R2:W-:Y:S01]  /*6f30*/  MUFU.EX2 R184, R4 ;  /* 0x0000000400b87308 */ /* 0x0005e20000000800 */
[----:B----4-:R-:W-:Y:S01]  /*6f40*/  FMUL.FTZ R9, R2, R113 ;  /* 0x0000007102097220 */ /* 0x010fe20000410000 */
[----:B-----5:R-:W-:Y:S01]  /*6f50*/  MOV R139, R64 ;  /* 0x00000040008b7202 */ /* 0x020fe20000000f00 */
[C---:B------:R-:W-:Y:S01]  /*6f60*/  FMUL.FTZ R78, R0.reuse, R78 ;  /* 0x0000004e004e7220 */ /* 0x040fe20000410000 */
[----:B------:R-:W-:Y:S01]  /*6f70*/  FMUL.FTZ R79, R0, R79 ;  /* 0x0000004f004f7220 */ /* 0x000fe20000410000 */
[C---:B------:R-:W-:Y:S01]  /*6f80*/  FMUL.FTZ R80, R100.reuse, R80 ;  /* 0x0000005064507220 */ /* 0x040fe20000410000 */
[C---:B------:R-:W-:Y:S01]  /*6f90*/  FMUL.FTZ R81, R100.reuse, R81 ;  /* 0x0000005164517220 */ /* 0x040fe20000410000 */
[C---:B------:R-:W-:Y:S03]  /*6fa0*/  FMUL.FTZ R84, R100.reuse, R84 ;  /* 0x0000005464547220 */ /* 0x040fe60000410000 */
[----:B------:R4:W-:Y:S01]  /*6fb0*/  MUFU.EX2 R250, R128 ;  /* 0x0000008000fa7308 */ /* 0x0009e20000000800 */
[C---:B-1----:R-:W-:Y:S01]  /*6fc0*/  FMUL.FTZ R6, R3.reuse, R118 ;  /* 0x0000007603067220 */ /* 0x042fe20000410000 */
[C---:B------:R-:W-:Y:S01]  /*6fd0*/  FMUL.FTZ R19, R3.reuse, R127 ;  /* 0x0000007f03137220 */ /* 0x040fe20000410000 */
[C---:B------:R-:W-:Y:S01]  /*6fe0*/  FMUL.FTZ R34, R3.reuse, R142 ;  /* 0x0000008e03227220 */ /* 0x040fe20000410000 */
[C---:B------:R-:W-:Y:S01]  /*6ff0*/  FMUL.FTZ R35, R3.reuse, R143 ;  /* 0x0000008f03237220 */ /* 0x040fe20000410000 */
[C---:B------:R-:W-:Y:S01]  /*7000*/  FMUL.FTZ R51, R3.reuse, R159 ;  /* 0x0000009f03337220 */ /* 0x040fe20000410000 */
[C---:B---3--:R-:W-:Y:S01]  /*7010*/  FMUL.FTZ R67, R3.reuse, R175 ;  /* 0x000000af03437220 */ /* 0x048fe20000410000 */
[----:B------:R-:W-:Y:S03]  /*7020*/  FMUL.FTZ R70, R3, R70 ;  /* 0x0000004603467220 */ /* 0x000fe60000410000 */
[----:B------:R1:W-:Y:S01]  /*7030*/  MUFU.EX2 R137, R40 ;  /* 0x0000002800897308 */ /* 0x0003e20000000800 */
[----:B--2---:R-:W-:Y:S01]  /*7040*/  FFMA.FTZ R4, R179, UR4, -R106 ;  /* 0x00000004b3047c23 */ /* 0x004fe2000801086a */
[C---:B------:R-:W-:Y:S01]  /*7050*/  FMUL.FTZ R71, R3.reuse, R71 ;  /* 0x0000004703477220 */ /* 0x040fe20000410000 */
[C---:B------:R-:W-:Y:S01]  /*7060*/  FMUL.FTZ R82, R3.reuse, R82 ;  /* 0x0000005203527220 */ /* 0x040fe20000410000 */
[C---:B------:R-:W-:Y:S01]  /*7070*/  FMUL.FTZ R83, R3.reuse, R83 ;  /* 0x0000005303537220 */ /* 0x040fe20000410000 */
[----:B------:R-:W-:Y:S01]  /*7080*/  FMUL.FTZ R85, R100, R85 ;  /* 0x0000005564557220 */ /* 0x000fe20000410000 */
[C---:B------:R-:W-:Y:S01]  /*7090*/  FMUL.FTZ R86, R3.reuse, R86 ;  /* 0x0000005603567220 */ /* 0x040fe20000410000 */
[----:B------:R-:W-:Y:S03]  /*70a0*/  FMUL.FTZ R87, R3, R87 ;  /* 0x0000005703577220 */ /* 0x000fe60000410000 */
[----:B------:R2:W-:Y:S01]  /*70b0*/  MUFU.EX2 R17, R4 ;  /* 0x0000000400117308 */ /* 0x0005e20000000800 */
[----:B----4-:R-:W-:Y:S01]  /*70c0*/  FFMA.FTZ R128, R199, UR4, -R109 ;  /* 0x00000004c7807c23 */ /* 0x010fe2000801086d */
[C---:B------:R-:W-:Y:S01]  /*70d0*/  FMUL.FTZ R88, R2.reuse, R88 ;  /* 0x0000005802587220 */ /* 0x040fe20000410000 */
[----:B------:R-:W-:Y:S01]  /*70e0*/  FMUL.FTZ R89, R2, R89 ;  /* 0x0000005902597220 */ /* 0x000fe20000410000 */
[C---:B------:R-:W-:Y:S01]  /*70f0*/  FMUL.FTZ R90, R0.reuse, R90 ;  /* 0x0000005a005a7220 */ /* 0x040fe20000410000 */
[----:B------:R-:W-:Y:S01]  /*7100*/  FMUL.FTZ R91, R0, R91 ;  /* 0x0000005b005b7220 */ /* 0x000fe20000410000 */
[C---:B------:R-:W-:Y:S01]  /*7110*/  FMUL.FTZ R92, R2.reuse, R92 ;  /* 0x0000005c025c7220 */ /* 0x040fe20000410000 */
[C---:B------:R-:W-:Y:S03]  /*7120*/  FMUL.FTZ R93, R2.reuse, R93 ;  /* 0x0000005d025d7220 */ /* 0x040fe60000410000 */
[----:B------:R3:W-:Y:S01]  /*7130*/  MUFU.EX2 R140, R44 ;  /* 0x0000002c008c7308 */ /* 0x0007e20000000800 */
[----:B-1----:R-:W-:Y:S01]  /*7140*/  FMUL.FTZ R40, R2, R144 ;  /* 0x0000009002287220 */ /* 0x002fe20000410000 */
[C---:B------:R-:W-:Y:S01]  /*7150*/  FMUL.FTZ R94, R0.reuse, R94 ;  /* 0x0000005e005e7220 */ /* 0x040fe20000410000 */
[----:B------:R-:W-:Y:S01]  /*7160*/  FMUL.FTZ R95, R0, R95 ;  /* 0x0000005f005f7220 */ /* 0x000fe20000410000 */
[C---:B------:R-:W-:Y:S01]  /*7170*/  FMUL.FTZ R96, R100.reuse, R96 ;  /* 0x0000006064607220 */ /* 0x040fe20000410000 */
[----:B------:R-:W-:Y:S01]  /*7180*/  FMUL.FTZ R97, R100, R97 ;  /* 0x0000006164617220 */ /* 0x000fe20000410000 */
[C---:B------:R-:W-:Y:S01]  /*7190*/  FMUL.FTZ R98, R3.reuse, R98 ;  /* 0x0000006203627220 */ /* 0x040fe20000410000 */
[----:B------:R-:W-:Y:S03]  /*71a0*/  FMUL.FTZ R99, R3, R99 ;  /* 0x0000006303637220 */ /* 0x000fe60000410000 */
[----:B------:R1:W-:Y:S01]  /*71b0*/  MUFU.EX2 R138, R50 ;  /* 0x00000032008a7308 */ /* 0x0003e20000000800 */
[--C-:B--2---:R-:W-:Y:S01]  /*71c0*/  FFMA.FTZ R4, R14, UR4, -R105.reuse ;  /* 0x000000040e047c23 */ /* 0x104fe20008010869 */
[----:B------:R-:W-:Y:S01]  /*71d0*/  FMUL.FTZ R14, R0, R122 ;  /* 0x0000007a000e7220 */ /* 0x000fe20000410000 */
[----:B------:R-:W-:Y:S07]  /*71e0*/  FFMA.FTZ R107, R107, UR4, -R110 ;  /* 0x000000046b6b7c23 */ /* 0x000fee000801086e */
[----:B------:R2:W4:Y:S01]  /*71f0*/  MUFU.EX2 R16, R4 ;  /* 0x0000000400107308 */ /* 0x0005220000000800 */
[C---:B---3--:R-:W-:Y:S09]  /*7200*/  FMUL.FTZ R44, R2.reuse, R152 ;  /* 0x00000098022c7220 */ /* 0x048ff20000410000 */
[----:B------:R3:W5:Y:S01]  /*7210*/  MUFU.EX2 R65, R56 ;  /* 0x0000003800417308 */ /* 0x0007620000000800 */
[----:B-1----:R-:W-:Y:S02]  /*7220*/  FMUL.FTZ R50, R3, R158 ;  /* 0x0000009e03327220 */ /* 0x002fe40000410000 */
[----:B------:R-:W-:Y:S07]  /*7230*/  LDSM.16.MT88.4 R156, [R224+0xac00] ;  /* 0x00ac0000e09c783b */ /* 0x000fee0000004200 */
[----:B------:R1:W-:Y:S01]  /*7240*/  MUFU.EX2 R136, R60 ;  /* 0x0000003c00887308 */ /* 0x0003e20000000800 */
[----:B--2---:R-:W-:Y:S01]  /*7250*/  FFMA.FTZ R4, R13, UR4, -R105 ;  /* 0x000000040d047c23 */ /* 0x004fe20008010869 */
[----:B----4-:R-:W-:Y:S01]  /*7260*/  MOV R182, R16 ;  /* 0x0000001000b67202 */ /* 0x010fe20000000f00 */
[----:B------:R-:W-:Y:S01]  /*7270*/  FMUL.FTZ R13, R2, R121 ;  /* 0x00000079020d7220 */ /* 0x000fe20000410000 */
[----:B------:R-:W-:Y:S06]  /*7280*/  FMUL.FTZ R16, R100, R124 ;  /* 0x0000007c64107220 */ /* 0x000fec0000410000 */
[----:B------:R2:W4:Y:S01]  /*7290*/  MUFU.EX2 R62, R4 ;  /* 0x00000004003e7308 */ /* 0x0005220000000800 */
[----:B---3--:R-:W-:Y:S01]  /*72a0*/  FMUL.FTZ R56, R2, R160 ;  /* 0x000000a002387220 */ /* 0x008fe20000410000 */
[----:B-----5:R-:W-:Y:S01]  /*72b0*/  MOV R163, R65 ;  /* 0x0000004100a37202 */ /* 0x020fe20000000f00 */
[----:B------:R-:W-:Y:S07]  /*72c0*/  FMUL.FTZ R65, R100, R173 ;  /* 0x000000ad64417220 */ /* 0x000fee0000410000 */
[----:B------:R3:W-:Y:S01]  /*72d0*/  MUFU.EX2 R162, R66 ;  /* 0x0000004200a27308 */ /* 0x0007e20000000800 */
[----:B-1----:R-:W-:Y:S09]  /*72e0*/  FMUL.FTZ R60, R2, R168 ;  /* 0x000000a8023c7220 */ /* 0x002ff20000410000 */
[----:B------:R1:W-:Y:S01]  /*72f0*/  MUFU.EX2 R248, R128 ;  /* 0x0000008000f87308 */ /* 0x0003e20000000800 */
[----:B--2---:R-:W-:Y:S01]  /*7300*/  FFMA.FTZ R4, R15, UR4, -R106 ;  /* 0x000000040f047c23 */ /* 0x004fe2000801086a */
[----:B----4-:R-:W-:Y:S01]  /*7310*/  F2FP.BF16.F32.PACK_AB R114, R62, R182 ;  /* 0x000000b63e72723e */ /* 0x010fe200000010ff */
[----:B------:R-:W-:Y:S02]  /*7320*/  FMUL.FTZ R15, R0, R123 ;  /* 0x0000007b000f7220 */ /* 0x000fe40000410000 */
[----:B------:R-:W2:Y:S05]  /*7330*/  LDSM.16.MT88.4 R120, [R226+0xa000] ;  /* 0x00a00000e278783b */ /* 0x000eaa0000004200 */
[----:B------:R4:W5:Y:S01]  /*7340*/  MUFU.EX2 R11, R4 ;  /* 0x00000004000b7308 */ /* 0x0009620000000800 */
[C---:B---3--:R-:W-:Y:S09]  /*7350*/  FMUL.FTZ R66, R3.reuse, R174 ;  /* 0x000000ae03427220 */ /* 0x048ff20000410000 */
[----:B------:R-:W-:Y:S01]  /*7360*/  MUFU.EX2 R107, R107 ;  /* 0x0000006b006b7308 */ /* 0x000fe20000000800 */
[----:B-1----:R-:W-:Y:S01]  /*7370*/  LDSM.16.MT88.4 R128, [R226+0x9400] ;  /* 0x00940000e280783b */ /* 0x002fe20000004200 */
[--C-:B----4-:R-:W-:Y:S01]  /*7380*/  FFMA.FTZ R4, R178, UR4, -R109.reuse ;  /* 0x00000004b2047c23 */ /* 0x110fe2000801086d */
[----:B------:R-:W-:Y:S01]  /*7390*/  MOV R178, R18 ;  /* 0x0000001200b27202 */ /* 0x000fe20000000f00 */
[----:B------:R-:W-:Y:S01]  /*73a0*/  FMUL.FTZ R18, R3, R126 ;  /* 0x0000007e03127220 */ /* 0x000fe20000410000 */
[----:B-----5:R-:W-:Y:S05]  /*73b0*/  MOV R185, R11 ;  /* 0x0000000b00b97202 */ /* 0x020fea0000000f00 */
[----:B------:R1:W-:Y:S01]  /*73c0*/  MUFU.EX2 R177, R4 ;  /* 0x0000000400b17308 */ /* 0x0003e20000000800 */
[----:B------:R-:W-:Y:S01]  /*73d0*/  FMUL.FTZ R11, R0, R115 ;  /* 0x00000073000b7220 */ /* 0x000fe20000410000 */
[----:B------:R-:W-:Y:S02]  /*73e0*/  F2FP.BF16.F32.PACK_AB R112, R178, R176 ;  /* 0x000000b0b270723e */ /* 0x000fe400000010ff */
[----:B------:R-:W-:Y:S01]  /*73f0*/  F2FP.BF16.F32.PACK_AB R115, R61, R185 ;  /* 0x000000b93d73723e */ /* 0x000fe200000010ff */
[--C-:B-1----:R-:W-:Y:S01]  /*7400*/  FFMA.FTZ R4, R187, UR4, -R109.reuse ;  /* 0x00000004bb047c23 */ /* 0x102fe2000801086d */
[----:B------:R-:W-:Y:S01]  /*7410*/  MOV R187, R17 ;  /* 0x0000001100bb7202 */ /* 0x000fe20000000f00 */
[----:B------:R-:W-:Y:S03]  /*7420*/  FMUL.FTZ R17, R100, R125 ;  /* 0x0000007d64117220 */ /* 0x000fe60000410000 */
[----:B------:R1:W3:Y:S01]  /*7430*/  MUFU.EX2 R5, R4 ;  /* 0x0000000400057308 */ /* 0x0002e20000000800 */
[----:B------:R-:W-:Y:S01]  /*7440*/  F2FP.BF16.F32.PACK_AB R113, R187, R184 ;  /* 0x000000b8bb71723e */ /* 0x000fe200000010ff */
[----:B------:R-:W4:Y:S01]  /*7450*/  LDSM.16.MT88.4 R124, [R224+0xb000] ;  /* 0x00b00000e07c783b */ /* 0x000f220000004200 */
[--C-:B-1----:R-:W-:Y:S01]  /*7460*/  FFMA.FTZ R4, R180, UR4, -R110.reuse ;  /* 0x00000004b4047c23 */ /* 0x102fe2000801086e */
[----:B---3--:R-:W-:Y:S06]  /*7470*/  MOV R180, R5 ;  /* 0x0000000500b47202 */ /* 0x008fec0000000f00 */
[----:B------:R1:W-:Y:S10]  /*7480*/  MUFU.EX2 R5, R7 ;  /* 0x0000000700057308 */ /* 0x0003f40000000800 */
[----:B------:R3:W5:Y:S01]  /*7490*/  MUFU.EX2 R179, R4 ;  /* 0x0000000400b37308 */ /* 0x0007620000000800 */
[----:B-1----:R-:W-:Y:S01]  /*74a0*/  FMUL.FTZ R7, R3, R119 ;  /* 0x0000007703077220 */ /* 0x002fe20000410000 */
[--C-:B---3--:R-:W-:Y:S01]  /*74b0*/  FFMA.FTZ R4, R183, UR4, -R110.reuse ;  /* 0x00000004b7047c23 */ /* 0x108fe2000801086e */
[----:B-----5:R-:W-:Y:S07]  /*74c0*/  MOV R161, R179 ;  /* 0x000000b300a17202 */ /* 0x020fee0000000f00 */
[----:B------:R1:W3:Y:S02]  /*74d0*/  MUFU.EX2 R183, R4 ;  /* 0x0000000400b77308 */ /* 0x0002e40000000800 */
[--C-:B-1----:R-:W-:Y:S01]  /*74e0*/  FFMA.FTZ R4, R186, UR4, -R110.reuse ;  /* 0x00000004ba047c23 */ /* 0x102fe2000801086e */
[----:B------:R-:W-:Y:S02]  /*74f0*/  MOV R186, R5 ;  /* 0x0000000500ba7202 */ /* 0x000fe40000000f00 */
[----:B---3--:R-:W-:Y:S05]  /*7500*/  MOV R168, R183 ;  /* 0x000000b700a87202 */ /* 0x008fea0000000f00 */
[----:B------:R1:W3:Y:S01]  /*7510*/  MUFU.EX2 R5, R4 ;  /* 0x0000000400057308 */ /* 0x0002e20000000800 */
[----:B------:R-:W-:Y:S01]  /*7520*/  F2FP.BF16.F32.PACK_AB R118, R64, R186 ;  /* 0x000000ba4076723e */ /* 0x000fe200000010ff */
[C---:B------:R-:W-:Y:S02]  /*7530*/  FMUL.FTZ R64, R100.reuse, R172 ;  /* 0x000000ac64407220 */ /* 0x040fe40000410000 */
[----:B------:R-:W-:Y:S01]  /*7540*/  LDSM.16.MT88.4 R172, [R226+0xac00] ;  /* 0x00ac0000e2ac783b */ /* 0x000fe20000004200 */
[----:B-1----:R-:W-:Y:S01]  /*7550*/  FFMA.FTZ R4, R181, UR4, -R110 ;  /* 0x00000004b5047c23 */ /* 0x002fe2000801086e */
[----:B---3--:R-:W-:Y:S01]  /*7560*/  MOV R181, R5 ;  /* 0x0000000500b57202 */ /* 0x008fe20000000f00 */
[C---:B------:R-:W-:Y:S01]  /*7570*/  FMUL.FTZ R5, R100.reuse, R117 ;  /* 0x0000007564057220 */ /* 0x040fe20000410000 */
[----:B------:R-:W-:Y:S02]  /*7580*/  F2FP.BF16.F32.PACK_AB R117, R183, R179 ;  /* 0x000000b3b775723e */ /* 0x000fe400000010ff */
[----:B------:R1:W3:Y:S02]  /*7590*/  MUFU.EX2 R63, R4 ;  /* 0x00000004003f7308 */ /* 0x0002e40000000800 */
[----:B-1----:R-:W-:Y:S01]  /*75a0*/  FMUL.FTZ R4, R100, R116 ;  /* 0x0000007464047220 */ /* 0x002fe20000410000 */
[----:B------:R-:W-:Y:S02]  /*75b0*/  F2FP.BF16.F32.PACK_AB R116, R180, R177 ;  /* 0x000000b1b474723e */ /* 0x000fe400000010ff */
[----:B---3--:R-:W-:Y:S04]  /*75c0*/  F2FP.BF16.F32.PACK_AB R119, R63, R181 ;  /* 0x000000b53f77723e */ /* 0x008fe800000010ff */
[-C--:B------:R-:W-:Y:S06]  /*75d0*/  HMMA.16816.F32.BF16 R4, R112, R20.reuse, R4 ;  /* 0x000000147004723c */ /* 0x080fec0000041804 */
[C---:B------:R-:W-:Y:S06]  /*75e0*/  HMMA.16816.F32.BF16 R8, R116.reuse, R20, R8 ;  /* 0x000000147408723c */ /* 0x040fec0000041808 */
[-C--:B------:R-:W-:Y:S05]  /*75f0*/  HMMA.16816.F32.BF16 R12, R116, R22.reuse, R12 ;  /* 0x00000016740c723c */ /* 0x080fea000004180c */
[----:B------:R-:W-:Y:S01]  /*7600*/  FMUL.FTZ R21, R100, R133 ;  /* 0x0000008564157220 */ /* 0x000fe20000410000 */
[C---:B------:R-:W-:Y:S05]  /*7610*/  HMMA.16816.F32.BF16 R16, R112.reuse, R22, R16 ;  /* 0x000000167010723c */ /* 0x040fea0000041810 */
[----:B------:R-:W-:Y:S01]  /*7620*/  MOV R133, R63 ;  /* 0x0000003f00857202 */ /* 0x000fe20000000f00 */
[----:B------:R-:W-:Y:S01]  /*7630*/  FMUL.FTZ R63, R0, R171 ;  /* 0x000000ab003f7220 */ /* 0x000fe20000410000 */
[----:B------:R-:W-:Y:S01]  /*7640*/  FMUL.FTZ R20, R100, R132 ;  /* 0x0000008464147220 */ /* 0x000fe20000410000 */
[----:B------:R1:W-:Y:S03]  /*7650*/  MUFU.EX2 R171, R111 ;  /* 0x0000006f00ab7308 */ /* 0x0003e60000000800 */
[----:B------:R-:W-:Y:S01]  /*7660*/  FFMA.FTZ R132, R206, UR4, -R106 ;  /* 0x00000004ce847c23 */ /* 0x000fe2000801086a */
[C---:B------:R-:W-:Y:S01]  /*7670*/  FMUL.FTZ R22, R3.reuse, R134 ;  /* 0x0000008603167220 */ /* 0x040fe20000410000 */
[C---:B------:R-:W-:Y:S01]  /*7680*/  FMUL.FTZ R23, R3.reuse, R135 ;  /* 0x0000008703177220 */ /* 0x040fe20000410000 */
[----:B------:R-:W-:Y:S01]  /*7690*/  MOV R134, R62 ;  /* 0x0000003e00867202 */ /* 0x000fe20000000f00 */
[----:B------:R-:W-:Y:S01]  /*76a0*/  FMUL.FTZ R62, R0, R170 ;  /* 0x000000aa003e7220 */ /* 0x000fe20000410000 */
[----:B------:R-:W-:Y:S01]  /*76b0*/  MOV R135, R61 ;  /* 0x0000003d00877202 */ /* 0x000fe20000000f00 */
[----:B------:R-:W-:Y:S01]  /*76c0*/  FMUL.FTZ R61, R2, R169 ;  /* 0x000000a9023d7220 */ /* 0x000fe20000410000 */
[----:B------:R-:W-:Y:S02]  /*76d0*/  MOV R169, R180 ;  /* 0x000000b400a97202 */ /* 0x000fe40000000f00 */
[-C--:B------:R-:W-:Y:S03]  /*76e0*/  HMMA.16816.F32.BF16 R20, R112, R36.reuse, R20 ;  /* 0x000000247014723c */ /* 0x080fe60000041814 */
[----:B------:R-:W-:Y:S01]  /*76f0*/  MOV R170, R187 ;  /* 0x000000bb00aa7202 */ /* 0x000fe20000000f00 */
[--C-:B-1----:R-:W-:Y:S02]  /*7700*/  FFMA.FTZ R111, R196, UR4, -R109.reuse ;  /* 0x00000004c46f7c23 */ /* 0x102fe4000801086d */
[C---:B------:R-:W-:Y:S02]  /*7710*/  HMMA.16816.F32.BF16 R24, R116.reuse, R36, R24 ;  /* 0x000000247418723c */ /* 0x040fe40000041818 */
[----:B------:R1:W-:Y:S04]  /*7720*/  MUFU.EX2 R252, R111 ;  /* 0x0000006f00fc7308 */ /* 0x0003e80000000800 */
[-C--:B------:R-:W-:Y:S05]  /*7730*/  HMMA.16816.F32.BF16 R28, R116, R38.reuse, R28 ;  /* 0x00000026741c723c */ /* 0x080fea000004181c */
[C---:B------:R-:W-:Y:S01]  /*7740*/  FMUL.FTZ R36, R100.reuse, R148 ;  /* 0x0000009464247220 */ /* 0x040fe20000410000 */
[C---:B------:R-:W-:Y:S05]  /*7750*/  HMMA.16816.F32.BF16 R32, R112.reuse, R38, R32 ;  /* 0x000000267020723c */ /* 0x040fea0000041820 */
[----:B------:R-:W-:Y:S02]  /*7760*/  FMUL.FTZ R37, R100, R149 ;  /* 0x0000009564257220 */ /* 0x000fe40000410000 */
[----:B------:R-:W-:Y:S01]  /*7770*/  FMUL.FTZ R38, R3, R150 ;  /* 0x0000009603267220 */ /* 0x000fe20000410000 */
[--C-:B-1----:R-:W-:Y:S03]  /*7780*/  FFMA.FTZ R111, R197, UR4, -R109.reuse ;  /* 0x00000004c56f7c23 */ /* 0x102fe6000801086d */
[C---:B------:R-:W-:Y:S01]  /*7790*/  FMUL.FTZ R39, R3.reuse, R151 ;  /* 0x0000009703277220 */ /* 0x040fe20000410000 */
[----:B------:R1:W3:Y:S06]  /*77a0*/  MUFU.EX2 R251, R111 ;  /* 0x0000006f00fb7308 */ /* 0x0002ec0000000800 */
[-C--:B------:R-:W-:Y:S06]  /*77b0*/  HMMA.16816.F32.BF16 R36, R112, R52.reuse, R36 ;  /* 0x000000347024723c */ /* 0x080fec0000041824 */
[C---:B------:R-:W-:Y:S05]  /*77c0*/  HMMA.16816.F32.BF16 R40, R116.reuse, R52, R40 ;  /* 0x000000347428723c */ /* 0x040fea0000041828 */
[----:B-1----:R-:W-:Y:S01]  /*77d0*/  FFMA.FTZ R111, R200, UR4, -R110 ;  /* 0x00000004c86f7c23 */ /* 0x002fe2000801086e */
[-C--:B------:R-:W-:Y:S03]  /*77e0*/  HMMA.16816.F32.BF16 R44, R116, R54.reuse, R44 ;  /* 0x00000036742c723c */ /* 0x080fe6000004182c */
[----:B------:R1:W-:Y:S02]  /*77f0*/  MUFU.EX2 R249, R111 ;  /* 0x0000006f00f97308 */ /* 0x0003e40000000800 */
[----:B------:R-:W-:Y:S01]  /*7800*/  FFMA.FTZ R52, R194, UR4, -R106 ;  /* 0x00000004c2347c23 */ /* 0x000fe2000801086a */
[C---:B------:R-:W-:Y:S07]  /*7810*/  HMMA.16816.F32.BF16 R48, R112.reuse, R54, R48 ;  /* 0x000000367030723c */ /* 0x040fee0000041830 */
[----:B------:R5:W3:Y:S01]  /*7820*/  MUFU.EX2 R141, R52 ;  /* 0x00000034008d7308 */ /* 0x000ae20000000800 */
[C---:B------:R-:W-:Y:S03]  /*7830*/  FMUL.FTZ R53, R100.reuse, R165 ;  /* 0x000000a564357220 */ /* 0x040fe60000410000 */
[C---:B------:R-:W-:Y:S01]  /*7840*/  FMUL.FTZ R54, R3.reuse, R166 ;  /* 0x000000a603367220 */ /* 0x040fe20000410000 */
[----:B------:R-:W-:Y:S01]  /*7850*/  FMUL.FTZ R55, R3, R167 ;  /* 0x000000a703377220 */ /* 0x000fe20000410000 */
[----:B-1----:R-:W-:Y:S04]  /*7860*/  FFMA.FTZ R111, R201, UR4, -R109 ;  /* 0x00000004c96f7c23 */ /* 0x002fe8000801086d */
[----:B------:R1:W3:Y:S01]  /*7870*/  MUFU.EX2 R247, R111 ;  /* 0x0000006f00f77308 */ /* 0x0002e20000000800 */
[----:B-----5:R-:W-:Y:S07]  /*7880*/  FMUL.FTZ R52, R100, R164 ;  /* 0x000000a464347220 */ /* 0x020fee0000410000 */
[-C--:B--2---:R-:W-:Y:S06]  /*7890*/  HMMA.16816.F32.BF16 R52, R112, R120.reuse, R52 ;  /* 0x000000787034723c */ /* 0x084fec0000041834 */
[C---:B------:R-:W-:Y:S05]  /*78a0*/  HMMA.16816.F32.BF16 R56, R116.reuse, R120, R56 ;  /* 0x000000787438723c */ /* 0x040fea0000041838 */
[--C-:B-1----:R-:W-:Y:S01]  /*78b0*/  FFMA.FTZ R111, R202, UR4, -R110.reuse ;  /* 0x00000004ca6f7c23 */ /* 0x102fe2000801086e */
[-C--:B------:R-:W-:Y:S03]  /*78c0*/  HMMA.16816.F32.BF16 R60, R116, R122.reuse, R60 ;  /* 0x0000007a743c723c */ /* 0x080fe6000004183c */
[----:B------:R1:W-:Y:S03]  /*78d0*/  MUFU.EX2 R246, R111 ;  /* 0x0000006f00f67308 */ /* 0x0003e60000000800 */
[C---:B------:R-:W-:Y:S01]  /*78e0*/  HMMA.16816.F32.BF16 R64, R112.reuse, R122, R64 ;  /* 0x0000007a7040723c */ /* 0x040fe20000041840 */
[----:B------:R-:W2:Y:S05]  /*78f0*/  LDSM.16.MT88.4 R120, [R226+0xb000] ;  /* 0x00b00000e278783b */ /* 0x000eaa0000004200 */
[-C--:B----4-:R-:W-:Y:S06]  /*7900*/  HMMA.16816.F32.BF16 R68, R112, R124.reuse, R68 ;  /* 0x0000007c7044723c */ /* 0x090fec0000041844 */
[C---:B------:R-:W-:Y:S05]  /*7910*/  HMMA.16816.F32.BF16 R72, R116.reuse, R124, R72 ;  /* 0x0000007c7448723c */ /* 0x040fea0000041848 */
[----:B-1----:R-:W-:Y:S01]  /*7920*/  FFMA.FTZ R111, R203, UR4, -R110 ;  /* 0x00000004cb6f7c23 */ /* 0x002fe2000801086e */
[-C--:B------:R-:W-:Y:S03]  /*7930*/  HMMA.16816.F32.BF16 R76, R116, R126.reuse, R76 ;  /* 0x0000007e744c723c */ /* 0x080fe6000004184c */
[----:B------:R1:W4:Y:S03]  /*7940*/  MUFU.EX2 R245, R111 ;  /* 0x0000006f00f57308 */ /* 0x0003260000000800 */
[C---:B------:R-:W-:Y:S01]  /*7950*/  HMMA.16816.F32.BF16 R80, R112.reuse, R126, R80 ;  /* 0x0000007e7050723c */ /* 0x040fe20000041850 */
[----:B------:R-:W5:Y:S04]  /*7960*/  LDSM.16.MT88.4 R124, [R224+0x9400] ;  /* 0x00940000e07c783b */ /* 0x000f680000004200 */
[--C-:B-1----:R-:W-:Y:S01]  /*7970*/  FFMA.FTZ R111, R207, UR4, -R105.reuse ;  /* 0x00000004cf6f7c23 */ /* 0x102fe20008010869 */
[-C--:B--2---:R-:W-:Y:S03]  /*7980*/  HMMA.16816.F32.BF16 R84, R112, R120.reuse, R84 ;  /* 0x000000787054723c */ /* 0x084fe60000041854 */
[----:B------:R1:W-:Y:S03]  /*7990*/  MUFU.EX2 R243, R111 ;  /* 0x0000006f00f37308 */ /* 0x0003e60000000800 */
[C---:B------:R-:W-:Y:S06]  /*79a0*/  HMMA.16816.F32.BF16 R88, R116.reuse, R120, R88 ;  /* 0x000000787458723c */ /* 0x040fec0000041858 */
[-C--:B------:R-:W-:Y:S06]  /*79b0*/  HMMA.16816.F32.BF16 R92, R116, R122.reuse, R92 ;  /* 0x0000007a745c723c */ /* 0x080fec000004185c */
[----:B------:R-:W-:Y:S01]  /*79c0*/  HMMA.16816.F32.BF16 R96, R112, R122, R96 ;  /* 0x0000007a7060723c */ /* 0x000fe20000041860 */
[----:B------:R-:W2:Y:S04]  /*79d0*/  LDSM.16.MT88.4 R120, [R224+0xa400] ;  /* 0x00a40000e078783b */ /* 0x000ea80000004200 */
[--C-:B-1----:R-:W-:Y:S01]  /*79e0*/  FFMA.FTZ R111, R209, UR4, -R105.reuse ;  /* 0x00000004d16f7c23 */ /* 0x102fe20008010869 */
[----:B---3--:R-:W-:Y:S02]  /*79f0*/  F2FP.BF16.F32.PACK_AB R116, R251, R252 ;  /* 0x000000fcfb74723e */ /* 0x008fe400000010ff */
[----:B------:R-:W-:Y:S01]  /*7a00*/  F2FP.BF16.F32.PACK_AB R112, R140, R137 ;  /* 0x000000898c70723e */ /* 0x000fe200000010ff */
[----:B------:R1:W3:Y:S02]  /*7a10*/  MUFU.EX2 R244, R111 ;  /* 0x0000006f00f47308 */ /* 0x0002e40000000800 */
[----:B------:R-:W-:Y:S02]  /*7a20*/  F2FP.BF16.F32.PACK_AB R113, R141, R138 ;  /* 0x0000008a8d71723e */ /* 0x000fe400000010ff */
[----:B------:R-:W-:Y:S02]  /*7a30*/  F2FP.BF16.F32.PACK_AB R114, R136, R163 ;  /* 0x000000a38872723e */ /* 0x000fe400000010ff */
[----:B------:R-:W-:Y:S02]  /*7a40*/  F2FP.BF16.F32.PACK_AB R115, R171, R162 ;  /* 0x000000a2ab73723e */ /* 0x000fe400000010ff */
[----:B------:R-:W-:Y:S02]  /*7a50*/  F2FP.BF16.F32.PACK_AB R117, R249, R250 ;  /* 0x000000faf975723e */ /* 0x000fe400000010ff */
[----:B------:R-:W-:Y:S02]  /*7a60*/  F2FP.BF16.F32.PACK_AB R118, R248, R247 ;  /* 0x000000f7f876723e */ /* 0x000fe400000010ff */
[----:B----4-:R-:W-:Y:S01]  /*7a70*/  F2FP.BF16.F32.PACK_AB R119, R245, R246 ;  /* 0x000000f6f577723e */ /* 0x010fe200000010ff */
[-C--:B-----5:R-:W-:Y:S03]  /*7a80*/  HMMA.16816.F32.BF16 R4, R112, R124.reuse, R4 ;  /* 0x0000007c7004723c */ /* 0x0a0fe60000041804 */
[--C-:B-1----:R-:W-:Y:S03]  /*7a90*/  FFMA.FTZ R111, R210, UR4, -R106.reuse ;  /* 0x00000004d26f7c23 */ /* 0x102fe6000801086a */
[C---:B------:R-:W-:Y:S01]  /*7aa0*/  HMMA.16816.F32.BF16 R8, R116.reuse, R124, R8 ;  /* 0x0000007c7408723c */ /* 0x040fe20000041808 */
[----:B------:R1:W-:Y:S05]  /*7ab0*/  MUFU.EX2 R242, R111 ;  /* 0x0000006f00f27308 */ /* 0x0003ea0000000800 */
[-C--:B------:R-:W-:Y:S06]  /*7ac0*/  HMMA.16816.F32.BF16 R12, R116, R126.reuse, R12 ;  /* 0x0000007e740c723c */ /* 0x080fec000004180c */
[C---:B------:R-:W-:Y:S01]  /*7ad0*/  HMMA.16816.F32.BF16 R16, R112.reuse, R126, R16 ;  /* 0x0000007e7010723c */ /* 0x040fe20000041810 */
[----:B------:R-:W4:Y:S05]  /*7ae0*/  LDSM.16.MT88.4 R124, [R226+0xa400] ;  /* 0x00a40000e27c783b */ /* 0x000f2a0000004200 */
[-C--:B------:R-:W-:Y:S05]  /*7af0*/  HMMA.16816.F32.BF16 R20, R112, R128.reuse, R20 ;  /* 0x000000807014723c */ /* 0x080fea0000041814 */
[--C-:B-1----:R-:W-:Y:S01]  /*7b00*/  FFMA.FTZ R111, R211, UR4, -R106.reuse ;  /* 0x00000004d36f7c23 */ /* 0x102fe2000801086a */
[C---:B------:R-:W-:Y:S03]  /*7b10*/  HMMA.16816.F32.BF16 R24, R116.reuse, R128, R24 ;  /* 0x000000807418723c */ /* 0x040fe60000041818 */
[----:B------:R1:W5:Y:S02]  /*7b20*/  MUFU.EX2 R207, R111 ;  /* 0x0000006f00cf7308 */ /* 0x0003640000000800 */
[----:B------:R-:W-:Y:S01]  /*7b30*/  MOV R211, R136 ;  /* 0x0000008800d37202 */ /* 0x000fe20000000f00 */
[-C--:B------:R-:W-:Y:S06]  /*7b40*/  HMMA.16816.F32.BF16 R28, R116, R130.reuse, R28 ;  /* 0x00000082741c723c */ /* 0x080fec000004181c */
[C---:B------:R-:W-:Y:S01]  /*7b50*/  HMMA.16816.F32.BF16 R32, R112.reuse, R130, R32 ;  /* 0x000000827020723c */ /* 0x040fe20000041820 */
[----:B------:R-:W3:Y:S05]  /*7b60*/  LDSM.16.MT88.4 R128, [R224+0xb400] ;  /* 0x00b40000e080783b */ /* 0x000eea0000004200 */
[-C--:B--2---:R-:W-:Y:S05]  /*7b70*/  HMMA.16816.F32.BF16 R36, R112, R120.reuse, R36 ;  /* 0x000000787024723c */ /* 0x084fea0000041824 */
[--C-:B-1----:R-:W-:Y:S01]  /*7b80*/  FFMA.FTZ R111, R204, UR4, -R105.reuse ;  /* 0x00000004cc6f7c23 */ /* 0x102fe20008010869 */
[C---:B------:R-:W-:Y:S03]  /*7b90*/  HMMA.16816.F32.BF16 R40, R116.reuse, R120, R40 ;  /* 0x000000787428723c */ /* 0x040fe60000041828 */
[----:B------:R1:W-:Y:S03]  /*7ba0*/  MUFU.EX2 R210, R111 ;  /* 0x0000006f00d27308 */ /* 0x0003e60000000800 */
[-C--:B------:R-:W-:Y:S06]  /*7bb0*/  HMMA.16816.F32.BF16 R44, R116, R122.reuse, R44 ;  /* 0x0000007a742c723c */ /* 0x080fec000004182c */
[C---:B------:R-:W-:Y:S01]  /*7bc0*/  HMMA.16816.F32.BF16 R48, R112.reuse, R122, R48 ;  /* 0x0000007a7030723c */ /* 0x040fe20000041830 */
[----:B------:R-:W2:Y:S05]  /*7bd0*/  LDSM.16.MT88.4 R120, [R226+0xb400] ;  /* 0x00b40000e278783b */ /* 0x000eaa0000004200 */
[-C--:B----4-:R-:W-:Y:S05]  /*7be0*/  HMMA.16816.F32.BF16 R52, R112, R124.reuse, R52 ;  /* 0x0000007c7034723c */ /* 0x090fea0000041834 */
[----:B-1----:R-:W-:Y:S01]  /*7bf0*/  FFMA.FTZ R111, R205, UR4, -R105 ;  /* 0x00000004cd6f7c23 */ /* 0x002fe20008010869 */
[C---:B------:R-:W-:Y:S01]  /*7c00*/  HMMA.16816.F32.BF16 R56, R116.reuse, R124, R56 ;  /* 0x0000007c7438723c */ /* 0x040fe20000041838 */
[----:B------:R-:W-:Y:S05]  /*7c10*/  MUFU.EX2 R205, R132 ;  /* 0x0000008400cd7308 */ /* 0x000fea0000000800 */
[-C--:B------:R-:W-:Y:S05]  /*7c20*/  HMMA.16816.F32.BF16 R60, R116, R126.reuse, R60 ;  /* 0x0000007e743c723c */ /* 0x080fea000004183c */
[----:B------:R1:W4:Y:S01]  /*7c30*/  MUFU.EX2 R209, R111 ;  /* 0x0000006f00d17308 */ /* 0x0003220000000800 */
[C---:B------:R-:W-:Y:S01]  /*7c40*/  HMMA.16816.F32.BF16 R64, R112.reuse, R126, R64 ;  /* 0x0000007e7040723c */ /* 0x040fe20000041840 */
[----:B------:R-:W4:Y:S05]  /*7c50*/  LDSM.16.MT88.4 R124, [R224+0x9800] ;  /* 0x00980000e07c783b */ /* 0x000f2a0000004200 */
[-C--:B---3--:R-:W-:Y:S06]  /*7c60*/  HMMA.16816.F32.BF16 R68, R112, R128.reuse, R68 ;  /* 0x000000807044723c */ /* 0x088fec0000041844 */
[C---:B------:R-:W-:Y:S05]  /*7c70*/  HMMA.16816.F32.BF16 R72, R116.reuse, R128, R72 ;  /* 0x000000807448723c */ /* 0x040fea0000041848 */
[----:B-1----:R-:W-:Y:S01]  /*7c80*/  FFMA.FTZ R111, R208, UR4, -R106 ;  /* 0x00000004d06f7c23 */ /* 0x002fe2000801086a */
[-C--:B------:R-:W-:Y:S03]  /*7c90*/  HMMA.16816.F32.BF16 R76, R116, R130.reuse, R76 ;  /* 0x00000082744c723c */ /* 0x080fe6000004184c */
[----:B------:R1:W3:Y:S02]  /*7ca0*/  MUFU.EX2 R206, R111 ;  /* 0x0000006f00ce7308 */ /* 0x0002e40000000800 */
[----:B------:R-:W-:Y:S01]  /*7cb0*/  MOV R208, R178 ;  /* 0x000000b200d07202 */ /* 0x000fe20000000f00 */
[C---:B------:R-:W-:Y:S01]  /*7cc0*/  HMMA.16816.F32.BF16 R80, R112.reuse, R130, R80 ;  /* 0x000000827050723c */ /* 0x040fe20000041850 */
[----:B------:R-:W-:Y:S05]  /*7cd0*/  LDSM.16.MT88.4 R128, [R224+0xb800] ;  /* 0x00b80000e080783b */ /* 0x000fea0000004200 */
[-C--:B--2---:R-:W-:Y:S06]  /*7ce0*/  HMMA.16816.F32.BF16 R84, R112, R120.reuse, R84 ;  /* 0x000000787054723c */ /* 0x084fec0000041854 */
[C---:B------:R-:W-:Y:S05]  /*7cf0*/  HMMA.16816.F32.BF16 R88, R116.reuse, R120, R88 ;  /* 0x000000787458723c */ /* 0x040fea0000041858 */
[--C-:B-1----:R-:W-:Y:S01]  /*7d00*/  FFMA.FTZ R111, R212, UR4, -R109.reuse ;  /* 0x00000004d46f7c23 */ /* 0x102fe2000801086d */
[-C--:B------:R-:W-:Y:S01]  /*7d10*/  HMMA.16816.F32.BF16 R92, R116, R122.reuse, R92 ;  /* 0x0000007a745c723c */ /* 0x080fe2000004185c */
[----:B------:R-:W2:Y:S02]  /*7d20*/  LDL.LU R212, [R1+0x8] ;  /* 0x0000080001d47983 */ /* 0x000ea40000300800 */
[----:B------:R1:W-:Y:S02]  /*7d30*/  MUFU.EX2 R203, R111 ;  /* 0x0000006f00cb7308 */ /* 0x0003e40000000800 */
[----:B------:R-:W2:Y:S01]  /*7d40*/  LDL.LU R160, [R1+0xc] ;  /* 0x00000c0001a07983 */ /* 0x000ea20000300800 */
[----:B------:R-:W-:Y:S03]  /*7d50*/  HMMA.16816.F32.BF16 R96, R112, R122, R96 ;  /* 0x0000007a7060723c */ /* 0x000fe60000041860 */
[----:B------:R-:W-:Y:S04]  /*7d60*/  LDSM.16.MT88.4 R120, [R224+0xa800] ;  /* 0x00a80000e078783b */ /* 0x000fe80000004200 */
[----:B------:R-:W-:Y:S04]  /*7d70*/  F2FP.BF16.F32.PACK_AB R112, R244, R243 ;  /* 0x000000f3f470723e */ /* 0x000fe800000010ff */
[----:B-----5:R-:W-:Y:S02]  /*7d80*/  F2FP.BF16.F32.PACK_AB R113, R207, R242 ;  /* 0x000000f2cf71723e */ /* 0x020fe400000010ff */
[----:B----4-:R-:W-:Y:S01]  /*7d90*/  F2FP.BF16.F32.PACK_AB R114, R209, R210 ;  /* 0x000000d2d172723e */ /* 0x010fe200000010ff */
[--C-:B-1----:R-:W-:Y:S01]  /*7da0*/  FFMA.FTZ R111, R213, UR4, -R109.reuse ;  /* 0x00000004d56f7c23 */ /* 0x102fe2000801086d */
[----:B---3--:R-:W-:Y:S02]  /*7db0*/  F2FP.BF16.F32.PACK_AB R115, R206, R205 ;  /* 0x000000cdce73723e */ /* 0x008fe400000010ff */
[----:B------:R-:W-:Y:S01]  /*7dc0*/  MOV R213, R177 ;  /* 0x000000b100d57202 */ /* 0x000fe20000000f00 */
[----:B------:R1:W3:Y:S04]  /*7dd0*/  MUFU.EX2 R204, R111 ;  /* 0x0000006f00cc7308 */ /* 0x0002e80000000800 */
[-C--:B------:R-:W-:Y:S03]  /*7de0*/  HMMA.16816.F32.BF16 R4, R112, R124.reuse, R4 ;  /* 0x0000007c7004723c */ /* 0x080fe60000041804 */
[--C-:B-1----:R-:W-:Y:S01]  /*7df0*/  FFMA.FTZ R111, R221, UR4, -R110.reuse ;  /* 0x00000004dd6f7c23 */ /* 0x102fe2000801086e */
[----:B---3--:R-:W-:Y:S02]  /*7e00*/  F2FP.BF16.F32.PACK_AB R116, R204, R203 ;  /* 0x000000cbcc74723e */ /* 0x008fe400000010ff */
[----:B------:R-:W-:Y:S01]  /*7e10*/  MOV R221, R141 ;  /* 0x0000008d00dd7202 */ /* 0x000fe20000000f00 */
[----:B------:R1:W-:Y:S04]  /*7e20*/  MUFU.EX2 R201, R111 ;  /* 0x0000006f00c97308 */ /* 0x0003e80000000800 */
[--C-:B-1----:R-:W-:Y:S01]  /*7e30*/  FFMA.FTZ R111, R215, UR4, -R110.reuse ;  /* 0x00000004d76f7c23 */ /* 0x102fe2000801086e */
[----:B------:R-:W-:Y:S02]  /*7e40*/  MOV R215, R140 ;  /* 0x0000008c00d77202 */ /* 0x000fe40000000f00 */
[----:B------:R-:W-:Y:S03]  /*7e50*/  LDSM.16.MT88.4 R140, [R226+0x9c00] ;  /* 0x009c0000e28c783b */ /* 0x000fe60000004200 */
[----:B------:R1:W3:Y:S02]  /*7e60*/  MUFU.EX2 R202, R111 ;  /* 0x0000006f00ca7308 */ /* 0x0002e40000000800 */
[--C-:B-1----:R-:W-:Y:S01]  /*7e70*/  FFMA.FTZ R111, R220, UR4, -R109.reuse ;  /* 0x00000004dc6f7c23 */ /* 0x102fe2000801086d */
[----:B------:R-:W-:Y:S02]  /*7e80*/  MOV R220, R138 ;  /* 0x0000008a00dc7202 */ /* 0x000fe40000000f00 */
[----:B------:R-:W-:Y:S05]  /*7e90*/  MOV R138, R135 ;  /* 0x00000087008a7202 */ /* 0x000fea0000000f00 */
[----:B------:R1:W-:Y:S01]  /*7ea0*/  MUFU.EX2 R199, R111 ;  /* 0x0000006f00c77308 */ /* 0x0003e20000000800 */
[----:B---3--:R-:W-:Y:S01]  /*7eb0*/  F2FP.BF16.F32.PACK_AB R117, R202, R201 ;  /* 0x000000c9ca75723e */ /* 0x008fe200000010ff */
[----:B-1----:R-:W-:Y:S01]  /*7ec0*/  FFMA.FTZ R111, R222, UR4, -R109 ;  /* 0x00000004de6f7c23 */ /* 0x002fe2000801086d */
[----:B------:R-:W-:Y:S02]  /*7ed0*/  MOV R222, R137 ;  /* 0x0000008900de7202 */ /* 0x000fe40000000f00 */
[----:B------:R-:W-:Y:S05]  /*7ee0*/  MOV R137, R134 ;  /* 0x0000008600897202 */ /* 0x000fea0000000f00 */
[----:B------:R1:W3:Y:S02]  /*7ef0*/  MUFU.EX2 R200, R111 ;  /* 0x0000006f00c87308 */ /* 0x0002e40000000800 */
[--C-:B-1----:R-:W-:Y:S01]  /*7f00*/  FFMA.FTZ R111, R223, UR4, -R110.reuse ;  /* 0x00000004df6f7c23 */ /* 0x102fe2000801086e */
[----:B------:R-:W-:Y:S02]  /*7f10*/  MOV R223, R133 ;  /* 0x0000008500df7202 */ /* 0x000fe40000000f00 */
[----:B------:R-:W1:Y:S05]  /*7f20*/  LDSM.16.MT88.4 R132, [R226+0x9800] ;  /* 0x00980000e284783b */ /* 0x000e6a0000004200 */
[----:B------:R4:W-:Y:S01]  /*7f30*/  MUFU.EX2 R198, R111 ;  /* 0x0000006f00c67308 */ /* 0x0009e20000000800 */
[----:B---3--:R-:W-:Y:S01]  /*7f40*/  F2FP.BF16.F32.PACK_AB R118, R200, R199 ;  /* 0x000000c7c876723e */ /* 0x008fe200000010ff */
[----:B----4-:R-:W-:Y:S01]  /*7f50*/  FFMA.FTZ R111, R232, UR4, -R110 ;  /* 0x00000004e86f7c23 */ /* 0x010fe2000801086e */
[----:B------:R-:W-:Y:S07]  /*7f60*/  MOV R232, R139 ;  /* 0x0000008b00e87202 */ /* 0x000fee0000000f00 */
[----:B------:R3:W4:Y:S02]  /*7f70*/  MUFU.EX2 R197, R111 ;  /* 0x0000006f00c57308 */ /* 0x0007240000000800 */
[--C-:B---3--:R-:W-:Y:S01]  /*7f80*/  FFMA.FTZ R111, R233, UR4, -R105.reuse ;  /* 0x00000004e96f7c23 */ /* 0x108fe20008010869 */
[----:B----4-:R-:W-:Y:S02]  /*7f90*/  F2FP.BF16.F32.PACK_AB R119, R197, R198 ;  /* 0x000000c6c577723e */ /* 0x010fe400000010ff */
[----:B------:R-:W-:Y:S05]  /*7fa0*/  MOV R233, R138 ;  /* 0x0000008a00e97202 */ /* 0x000fea0000000f00 */
[----:B------:R3:W-:Y:S01]  /*7fb0*/  MUFU.EX2 R196, R111 ;  /* 0x0000006f00c47308 */ /* 0x0007e20000000800 */
[C---:B------:R-:W-:Y:S06]  /*7fc0*/  HMMA.16816.F32.BF16 R8, R116.reuse, R124, R8 ;  /* 0x0000007c7408723c */ /* 0x040fec0000041808 */
[-C--:B------:R-:W-:Y:S06]  /*7fd0*/  HMMA.16816.F32.BF16 R12, R116, R126.reuse, R12 ;  /* 0x0000007e740c723c */ /* 0x080fec000004180c */
[C---:B------:R-:W-:Y:S01]  /*7fe0*/  HMMA.16816.F32.BF16 R16, R112.reuse, R126, R16 ;  /* 0x0000007e7010723c */ /* 0x040fe20000041810 */
[----:B------:R-:W4:Y:S04]  /*7ff0*/  LDSM.16.MT88.4 R124, [R226+0xa800] ;  /* 0x00a80000e27c783b */ /* 0x000f280000004200 */
[--C-:B---3--:R-:W-:Y:S01]  /*8000*/  FFMA.FTZ R111, R234, UR4, -R105.reuse ;  /* 0x00000004ea6f7c23 */ /* 0x108fe20008010869 */
[-C--:B-1----:R-:W-:Y:S03]  /*8010*/  HMMA.16816.F32.BF16 R20, R112, R132.reuse, R20 ;  /* 0x000000847014723c */ /* 0x082fe60000041814 */
[----:B------:R1:W-:Y:S02]  /*8020*/  MUFU.EX2 R195, R111 ;  /* 0x0000006f00c37308 */ /* 0x0003e40000000800 */
[----:B------:R-:W-:Y:S01]  /*8030*/  MOV R234, R137 ;  /* 0x0000008900ea7202 */ /* 0x000fe20000000f00 */
[C---:B------:R-:W-:Y:S06]  /*8040*/  HMMA.16816.F32.BF16 R24, R116.reuse, R132, R24 ;  /* 0x000000847418723c */ /* 0x040fec0000041818 */
[-C--:B------:R-:W-:Y:S06]  /*8050*/  HMMA.16816.F32.BF16 R28, R116, R134.reuse, R28 ;  /* 0x00000086741c723c */ /* 0x080fec000004181c */
[C---:B------:R-:W-:Y:S05]  /*8060*/  HMMA.16816.F32.BF16 R32, R112.reuse, R134, R32 ;  /* 0x000000867020723c */ /* 0x040fea0000041820 */
[--C-:B-1----:R-:W-:Y:S01]  /*8070*/  FFMA.FTZ R111, R236, UR4, -R106.reuse ;  /* 0x00000004ec6f7c23 */ /* 0x102fe2000801086a */
[-C--:B------:R-:W-:Y:S03]  /*8080*/  HMMA.16816.F32.BF16 R36, R112, R120.reuse, R36 ;  /* 0x000000787024723c */ /* 0x080fe60000041824 */
[----:B------:R1:W-:Y:S02]  /*8090*/  MUFU.EX2 R193, R111 ;  /* 0x0000006f00c17308 */ /* 0x0003e40000000800 */
[----:B------:R-:W-:Y:S01]  /*80a0*/  MOV R236, R181 ;  /* 0x000000b500ec7202 */ /* 0x000fe20000000f00 */
[C---:B------:R-:W-:Y:S06]  /*80b0*/  HMMA.16816.F32.BF16 R40, R116.reuse, R120, R40 ;  /* 0x000000787428723c */ /* 0x040fec0000041828 */
[-C--:B------:R-:W-:Y:S06]  /*80c0*/  HMMA.16816.F32.BF16 R44, R116, R122.reuse, R44 ;  /* 0x0000007a742c723c */ /* 0x080fec000004182c */
[C---:B------:R-:W-:Y:S01]  /*80d0*/  HMMA.16816.F32.BF16 R48, R112.reuse, R122, R48 ;  /* 0x0000007a7030723c */ /* 0x040fe20000041830 */
[----:B------:R-:W3:Y:S04]  /*80e0*/  LDSM.16.MT88.4 R120, [R226+0xb800] ;  /* 0x00b80000e278783b */ /* 0x000ee80000004200 */
        /* <DEDUP_REMOVED lines=10> */
[----:B------:R-:W-:Y:S02]  /*8190*/  MUFU.EX2 R192, R111 ;  /* 0x0000006f00c07308 */ /* 0x000fe40000000800 */
[----:B------:R-:W-:Y:S01]  /*81a0*/  FFMA.FTZ R105, R214, UR4, -R105 ;  /* 0x00000004d6697c23 */ /* 0x000fe20008010869 */
[C---:B------:R-:W-:Y:S07]  /*81b0*/  HMMA.16816.F32.BF16 R72, R116.reuse, R128, R72 ;  /* 0x000000807448723c */ /* 0x040fee0000041848 */
[----:B------:R1:W-:Y:S01]  /*81c0*/  MUFU.EX2 R191, R105 ;  /* 0x0000006900bf7308 */ /* 0x0003e20000000800 */
[-C--:B------:R-:W-:Y:S03]  /*81d0*/  HMMA.16816.F32.BF16 R76, R116, R130.reuse, R76 ;  /* 0x00000082744c723c */ /* 0x080fe6000004184c */
[----:B------:R-:W-:Y:S03]  /*81e0*/  MOV R217, R185 ;  /* 0x000000b900d97202 */ /* 0x000fe60000000f00 */
[C---:B------:R-:W-:Y:S05]  /*81f0*/  HMMA.16816.F32.BF16 R80, R112.reuse, R130, R80 ;  /* 0x000000827050723c */ /* 0x040fea0000041850 */
[----:B------:R-:W-:Y:S01]  /*8200*/  MOV R214, R182 ;  /* 0x000000b600d67202 */ /* 0x000fe20000000f00 */
[-C--:B---3--:R-:W-:Y:S01]  /*8210*/  HMMA.16816.F32.BF16 R84, R112, R120.reuse, R84 ;  /* 0x000000787054723c */ /* 0x088fe20000041854 */
[----:B------:R-:W3:Y:S04]  /*8220*/  LDSM.16.MT88.4 R180, [R224+0xbc00] ;  /* 0x00bc0000e0b4783b */ /* 0x000ee80000004200 */
[--C-:B-1----:R-:W-:Y:S01]  /*8230*/  FFMA.FTZ R105, R218, UR4, -R106.reuse ;  /* 0x00000004da697c23 */ /* 0x102fe2000801086a */
[C---:B------:R-:W-:Y:S03]  /*8240*/  HMMA.16816.F32.BF16 R88, R116.reuse, R120, R88 ;  /* 0x000000787458723c */ /* 0x040fe60000041858 */
[----:B------:R1:W-:Y:S01]  /*8250*/  MUFU.EX2 R190, R105 ;  /* 0x0000006900be7308 */ /* 0x0003e20000000800 */
[----:B------:R-:W5:Y:S01]  /*8260*/  LDL.LU R218, [R1+0x4] ;  /* 0x0000040001da7983 */ /* 0x000f620000300800 */
[----:B------:R-:W-:Y:S01]  /*8270*/  FFMA.FTZ R106, R216, UR4, -R106 ;  /* 0x00000004d86a7c23 */ /* 0x000fe2000801086a */
[-C--:B------:R-:W-:Y:S05]  /*8280*/  HMMA.16816.F32.BF16 R92, R116, R122.reuse, R92 ;  /* 0x0000007a745c723c */ /* 0x080fea000004185c */
[----:B------:R-:W-:Y:S01]  /*8290*/  MOV R216, R184 ;  /* 0x000000b800d87202 */ /* 0x000fe20000000f00 */
[----:B------:R-:W-:Y:S01]  /*82a0*/  HMMA.16816.F32.BF16 R96, R112, R122, R96 ;  /* 0x0000007a7060723c */ /* 0x000fe20000041860 */
[----:B------:R-:W4:Y:S04]  /*82b0*/  MUFU.EX2 R189, R106 ;  /* 0x0000006a00bd7308 */ /* 0x000f280000000800 */
[----:B--2---:R-:W-:Y:S01]  /*82c0*/  FFMA.FTZ R2, R2, R212, R213 ;  /* 0x000000d402027223 */ /* 0x004fe200000100d5 */
[----:B------:R-:W-:Y:S01]  /*82d0*/  MOV R213, R163 ;  /* 0x000000a300d57202 */ /* 0x000fe20000000f00 */
[----:B------:R-:W-:Y:S01]  /*82e0*/  FFMA.FTZ R0, R0, R160, R161 ;  /* 0x000000a000007223 */ /* 0x000fe200000100a1 */
[--C-:B-1----:R-:W-:Y:S02]  /*82f0*/  FFMA.FTZ R105, R219, UR4, -R109.reuse ;  /* 0x00000004db697c23 */ /* 0x102fe4000801086d */
[----:B------:R-:W2:Y:S01]  /*8300*/  LDL.LU R219, [R1] ;  /* 0x0000000001db7983 */ /* 0x000ea20000300800 */
[----:B------:R-:W-:Y:S01]  /*8310*/  MOV R212, R162 ;  /* 0x000000a200d47202 */ /* 0x000fe20000000f00 */
[----:B------:R1:W-:Y:S01]  /*8320*/  MUFU.EX2 R187, R105 ;  /* 0x0000006900bb7308 */ /* 0x0003e20000000800 */
[----:B------:R-:W-:Y:S01]  /*8330*/  FADD.FTZ R0, R168, R0 ;  /* 0x00000000a8007221 */ /* 0x000fe20000010000 */
[----:B------:R-:W-:Y:S01]  /*8340*/  FADD.FTZ R2, R169, R2 ;  /* 0x00000002a9027221 */ /* 0x000fe20000010000 */
[----:B----4-:R-:W-:Y:S01]  /*8350*/  F2FP.BF16.F32.PACK_AB R111, R189, R190 ;  /* 0x000000bebd6f723e */ /* 0x010fe200000010ff */
[--C-:B-1----:R-:W-:Y:S01]  /*8360*/  FFMA.FTZ R105, R237, UR4, -R109.reuse ;  /* 0x00000004ed697c23 */ /* 0x102fe2000801086d */
[----:B------:R-:W-:Y:S05]  /*8370*/  MOV R237, R176 ;  /* 0x000000b000ed7202 */ /* 0x000fea0000000f00 */
[----:B------:R1:W4:Y:S02]  /*8380*/  MUFU.EX2 R188, R105 ;  /* 0x0000006900bc7308 */ /* 0x0003240000000800 */
[--C-:B-1----:R-:W-:Y:S01]  /*8390*/  FFMA.FTZ R105, R238, UR4, -R110.reuse ;  /* 0x00000004ee697c23 */ /* 0x102fe2000801086e */
[----:B----4-:R-:W-:Y:S07]  /*83a0*/  F2FP.BF16.F32.PACK_AB R176, R188, R187 ;  /* 0x000000bbbcb0723e */ /* 0x010fee00000010ff */
[----:B------:R1:W-:Y:S02]  /*83b0*/  MUFU.EX2 R185, R105 ;  /* 0x0000006900b97308 */ /* 0x0003e40000000800 */
[--C-:B-1----:R-:W-:Y:S01]  /*83c0*/  FFMA.FTZ R105, R241, UR4, -R110.reuse ;  /* 0x00000004f1697c23 */ /* 0x102fe2000801086e */
[----:B------:R-:W-:Y:S01]  /*83d0*/  FFMA.FTZ R110, R108, UR4, -R110 ;  /* 0x000000046c6e7c23 */ /* 0x000fe2000801086e */
[----:B------:R-:W-:Y:S06]  /*83e0*/  F2FP.BF16.F32.PACK_AB R108, R195, R196 ;  /* 0x000000c4c36c723e */ /* 0x000fec00000010ff */
[----:B------:R1:W4:Y:S02]  /*83f0*/  MUFU.EX2 R186, R105 ;  /* 0x0000006900ba7308 */ /* 0x0003240000000800 */
[--C-:B-1----:R-:W-:Y:S01]  /*8400*/  FFMA.FTZ R105, R240, UR4, -R109.reuse ;  /* 0x00000004f0697c23 */ /* 0x102fe2000801086d */
[----:B------:R-:W-:Y:S01]  /*8410*/  FFMA.FTZ R109, R239, UR4, -R109 ;  /* 0x00000004ef6d7c23 */ /* 0x000fe2000801086d */
[----:B----4-:R-:W-:Y:S06]  /*8420*/  F2FP.BF16.F32.PACK_AB R177, R186, R185 ;  /* 0x000000b9bab1723e */ /* 0x010fec00000010ff */
[----:B------:R-:W-:Y:S10]  /*8430*/  MUFU.EX2 R184, R105 ;  /* 0x0000006900b87308 */ /* 0x000ff40000000800 */
[----:B------:R1:W4:Y:S10]  /*8440*/  MUFU.EX2 R106, R109 ;  /* 0x0000006d006a7308 */ /* 0x0003340000000800 */
[----:B------:R3:W3:Y:S01]  /*8450*/  MUFU.EX2 R105, R110 ;  /* 0x0000006e00697308 */ /* 0x0006e20000000800 */
[----:B-1----:R-:W-:Y:S02]  /*8460*/  F2FP.BF16.F32.PACK_AB R109, R194, R193 ;  /* 0x000000c1c26d723e */ /* 0x002fe400000010ff */
[----:B----4-:R-:W-:Y:S02]  /*8470*/  F2FP.BF16.F32.PACK_AB R178, R106, R184 ;  /* 0x000000b86ab2723e */ /* 0x010fe400000010ff */
[----:B---3--:R-:W-:Y:S02]  /*8480*/  F2FP.BF16.F32.PACK_AB R110, R191, R192 ;  /* 0x000000c0bf6e723e */ /* 0x008fe400000010ff */
[----:B------:R-:W-:Y:S05]  /*8490*/  F2FP.BF16.F32.PACK_AB R179, R105, R107 ;  /* 0x0000006b69b3723e */ /* 0x000fea00000010ff */
[-C--:B------:R-:W-:Y:S01]  /*84a0*/  HMMA.16816.F32.BF16 R116, R108, R124.reuse, R4 ;  /* 0x0000007c6c74723c */ /* 0x080fe20000041804 */
[----:B------:R-:W1:Y:S05]  /*84b0*/  LDSM.16.MT88.4 R4, [R226+0xbc00] ;  /* 0x00bc0000e204783b */ /* 0x000e6a0000004200 */
[C---:B------:R-:W-:Y:S06]  /*84c0*/  HMMA.16816.F32.BF16 R112, R176.reuse, R124, R8 ;  /* 0x0000007cb070723c */ /* 0x040fec0000041808 */
        /* <DEDUP_REMOVED lines=10> */
[C---:B------:R-:W-:Y:S06]  /*8570*/  HMMA.16816.F32.BF16 R140, R108.reuse, R142, R32 ;  /* 0x0000008e6c8c723c */ /* 0x040fec0000041820 */
[-C--:B------:R-:W-:Y:S06]  /*8580*/  HMMA.16816.F32.BF16 R148, R108, R156.reuse, R36 ;  /* 0x0000009c6c94723c */ /* 0x080fec0000041824 */
[C---:B------:R-:W-:Y:S06]  /*8590*/  HMMA.16816.F32.BF16 R144, R176.reuse, R156, R40 ;  /* 0x0000009cb090723c */ /* 0x040fec0000041828 */
[-C--:B------:R-:W-:Y:S06]  /*85a0*/  HMMA.16816.F32.BF16 R152, R176, R158.reuse, R44 ;  /* 0x0000009eb098723c */ /* 0x080fec000004182c */
[C---:B------:R-:W-:Y:S06]  /*85b0*/  HMMA.16816.F32.BF16 R156, R108.reuse, R158, R48 ;  /* 0x0000009e6c9c723c */ /* 0x040fec0000041830 */
[-C--:B------:R-:W-:Y:S06]  /*85c0*/  HMMA.16816.F32.BF16 R164, R108, R172.reuse, R52 ;  /* 0x000000ac6ca4723c */ /* 0x080fec0000041834 */
[C---:B------:R-:W-:Y:S05]  /*85d0*/  HMMA.16816.F32.BF16 R160, R176.reuse, R172, R56 ;  /* 0x000000acb0a0723c */ /* 0x040fea0000041838 */
[----:B-----5:R-:W-:Y:S06]  /*85e0*/  FFMA.FTZ R3, R3, R218, R216 ;  /* 0x000000da03037223 */ /* 0x020fec00000100d8 */
[----:B------:R-:W-:Y:S04]  /*85f0*/  FADD.FTZ R3, R170, R3 ;  /* 0x00000003aa037221 */ /* 0x000fe80000010000 */
[----:B------:R-:W-:Y:S04]  /*8600*/  FADD.FTZ R3, R217, R3 ;  /* 0x00000003d9037221 */ /* 0x000fe80000010000 */
[----:B------:R-:W-:Y:S04]  /*8610*/  FADD.FTZ R0, R233, R3 ;  /* 0x00000003e9007221 */ /* 0x000fe80000010000 */
[----:B------:R-:W-:Y:S01]  /*8620*/  FADD.FTZ R3, R220, R0 ;  /* 0x00000000dc037221 */ /* 0x000fe20000010000 */
[----:B------:R-:W-:Y:S01]  /*8630*/  FADD.FTZ R0, R252, R9 ;  /* 0x00000009fc007221 */ /* 0x000fe20000010000 */
[----:B--2---:R-:W-:Y:S02]  /*8640*/  FFMA.FTZ R100, R100, R219, R237 ;  /* 0x000000db64647223 */ /* 0x004fe400000100ed */
[----:B------:R-:W-:Y:S02]  /*8650*/  FADD.FTZ R9, R221, R3 ;  /* 0x00000003dd097221 */ /* 0x000fe40000010000 */
[----:B------:R-:W-:Y:S01]  /*8660*/  FADD.FTZ R8, R208, R100 ;  /* 0x00000064d0087221 */ /* 0x000fe20000010000 */
[----:B------:R-:W-:Y:S01]  /*8670*/  MOV R208, R211 ;  /* 0x000000d300d07202 */ /* 0x000fe20000000f00 */
[----:B------:R-:W-:Y:S01]  /*8680*/  FADD.FTZ R9, R212, R9 ;  /* 0x00000009d4097221 */ /* 0x000fe20000010000 */
[----:B------:R-:W-:Y:S01]  /*8690*/  MOV R211, R171 ;  /* 0x000000ab00d37202 */ /* 0x000fe20000000f00 */
[----:B------:R-:W-:Y:S01]  /*86a0*/  FADD.FTZ R8, R214, R8 ;  /* 0x00000008d6087221 */ /* 0x000fe20000010000 */
[-C--:B------:R-:W-:Y:S03]  /*86b0*/  HMMA.16816.F32.BF16 R168, R176, R174.reuse, R60 ;  /* 0x000000aeb0a8723c */ /* 0x080fe6000004183c */
[----:B------:R-:W-:Y:S01]  /*86c0*/  FADD.FTZ R9, R211, R9 ;  /* 0x00000009d3097221 */ /* 0x000fe20000010000 */
[----:B------:R-:W-:Y:S01]  /*86d0*/  FADD.FTZ R8, R234, R8 ;  /* 0x00000008ea087221 */ /* 0x000fe20000010000 */
        /* <DEDUP_REMOVED lines=15> */
[-C--:B------:R-:W-:Y:S05]  /*87d0*/  HMMA.16816.F32.BF16 R92, R176, R6.reuse, R92 ;  /* 0x00000006b05c723c */ /* 0x080fea000004185c */
        /* <DEDUP_REMOVED lines=19> */
[----:B------:R-:W-:Y:S02]  /*8910*/  FADD.FTZ R2, R209, R9 ;  /* 0x00000009d1027221 */ /* 0x000fe40000010000 */
        /* <DEDUP_REMOVED lines=17> */
[----:B------:R-:W-:Y:S01]  /*8a30*/  STL [R1], R5 ;  /* 0x0000000501007387 */ /* 0x000fe20000100800 */
[----:B------:R-:W-:Y:S03]  /*8a40*/  MOV R105, R102 ;  /* 0x0000006600697202 */ /* 0x000fe60000000f00 */
[----:B------:R1:W-:Y:S04]  /*8a50*/  STL [R1+0x4], R3 ;  /* 0x0000040301007387 */ /* 0x0003e80000100800 */
[----:B------:R2:W-:Y:S04]  /*8a60*/  STL [R1+0x8], R2 ;  /* 0x0000080201007387 */ /* 0x0005e80000100800 */
[----:B------:R2:W-:Y:S01]  /*8a70*/  STL [R1+0xc], R0 ;  /* 0x00000c0001007387 */ /* 0x0005e20000100800 */
[----:B-1----:R-:W-:Y:S01]  /*8a80*/  MOV R3, R104 ;  /* 0x0000006800037202 */ /* 0x002fe20000000f00 */
[----:B------:R-:W-:Y:S06]  /*8a90*/  @P0 BRA `(.L_x_350) ;  /* 0xffffffc800200947 */ /* 0x000fec000383ffff */
.L_x_349:
[----:B------:R-:W2:Y:S04]  /*8aa0*/  LDL.LU R5, [R1] ;  /* 0x0000000001057983 */ /* 0x000ea80000300800 */
[----:B------:R-:W3:Y:S04]  /*8ab0*/  LDL.LU R4, [R1+0x4] ;  /* 0x0000040001047983 */ /* 0x000ee80000300800 */
[----:B------:R-:W4:Y:S04]  /*8ac0*/  LDL.LU R9, [R1+0x8] ;  /* 0x0000080001097983 */ /* 0x000f280000300800 */
[----:B------:R-:W5:Y:S04]  /*8ad0*/  LDL.LU R8, [R1+0xc] ;  /* 0x00000c0001087983 */ /* 0x000f680000300800 */
[----:B------:R-:W5:Y:S01]  /*8ae0*/  LDL R13, [R1+0x3c] ;  /* 0x00003c00010d7983 */ /* 0x000f620000100800 */
[----:B------:R-:W1:Y:S01]  /*8af0*/  S2UR UR4, SR_CgaCtaId ;  /* 0x00000000000479c3 */ /* 0x000e620000008800 */
[----:B------:R-:W-:Y:S01]  /*8b00*/  UMOV UR5, 0x400 ;  /* 0x0000040000057882 */ /* 0x000fe20000000000 */
[----:B------:R-:W1:Y:S02]  /*8b10*/  S2R R12, SR_TID.X ;  /* 0x00000000000c7919 */ /* 0x000e640000002100 */
[----:B-1----:R-:W-:Y:S01]  /*8b20*/  ULEA UR4, UR4, UR5, 0x18 ;  /* 0x0000000504047291 */ /* 0x002fe2000f8ec03f */
[----:B------:R-:W-:-:S04]  /*8b30*/  SHF.R.S32.HI R51, RZ, 0x1f, R12 ;  /* 0x0000001fff337819 */ /* 0x000fc8000001140c */
[CC--:B------:R-:W-:Y:S02]  /*8b40*/  LEA.HI R10, R51.reuse, R12.reuse, RZ, 0x2 ;  /* 0x0000000c330a7211 */ /* 0x0c0fe400078f10ff */
[----:B------:R-:W-:Y:S02]  /*8b50*/  LEA.HI R51, R51, R12, RZ, 0x5 ;  /* 0x0000000c33337211 */ /* 0x000fe400078f28ff */
[----:B------:R-:W-:Y:S02]  /*8b60*/  SHF.R.S32.HI R11, RZ, 0x2, R10 ;  /* 0x00000002ff0b7819 */ /* 0x000fe4000001140a */
[----:B------:R-:W-:Y:S02]  /*8b70*/  SHF.R.S32.HI R51, RZ, 0x5, R51 ;  /* 0x00000005ff337819 */ /* 0x000fe40000011433 */
[----:B------:R-:W-:-:S04]  /*8b80*/  SHF.R.S32.HI R3, RZ, 0x1f, R11 ;  /* 0x0000001fff037819 */ /* 0x000fc8000001140b */
[----:B------:R-:W-:-:S04]  /*8b90*/  LEA.HI R3, R3, R11, RZ, 0x3 ;  /* 0x0000000b03037211 */ /* 0x000fc800078f18ff */
[----:B------:R-:W-:-:S04]  /*8ba0*/  LOP3.LUT R3, R3, 0xfffffff8, RZ, 0xc0, !PT ;  /* 0xfffffff803037812 */ /* 0x000fc800078ec0ff */
[----:B------:R-:W-:Y:S01]  /*8bb0*/  IADD3 R3, R11, -R3, RZ ;  /* 0x800000030b037210 */ /* 0x000fe20007ffe0ff */
[----:B--2---:R-:W1:Y:S04]  /*8bc0*/  SHFL.BFLY PT, R2, R5, 0x2, 0x1f ;  /* 0x0c401f0005027f89 */ /* 0x004e6800000e0000 */
[----:B---3--:R-:W2:Y:S04]  /*8bd0*/  SHFL.BFLY PT, R0, R4, 0x2, 0x1f ;  /* 0x0c401f0004007f89 */ /* 0x008ea800000e0000 */
[----:B----4-:R-:W3:Y:S04]  /*8be0*/  SHFL.BFLY PT, R7, R9, 0x2, 0x1f ;  /* 0x0c401f0009077f89 */ /* 0x010ee800000e0000 */
[----:B-----5:R-:W4:Y:S01]  /*8bf0*/  SHFL.BFLY PT, R6, R8, 0x2, 0x1f ;  /* 0x0c401f0008067f89 */ /* 0x020f2200000e0000 */
[----:B------:R-:W-:Y:S01]  /*8c00*/  ISETP.NE.AND P1, PT, R13, -0x1, PT ;  /* 0xffffffff0d00780c */ /* 0x000fe20003f25270 */
[----:B-1----:R-:W-:Y:S01]  /*8c10*/  FADD.FTZ R2, R2, R5 ;  /* 0x0000000502027221 */ /* 0x002fe20000010000 */
[----:B--2---:R-:W-:-:S04]  /*8c20*/  FADD.FTZ R0, R0, R4 ;  /* 0x0000000400007221 */ /* 0x004fc80000010000 */
[----:B------:R-:W1:Y:S01]  /*8c30*/  SHFL.BFLY PT, R5, R2, 0x1, 0x1f ;  /* 0x0c201f0002057f89 */ /* 0x000e6200000e0000 */
[----:B---3--:R-:W-:-:S03]  /*8c40*/  FADD.FTZ R7, R7, R9 ;  /* 0x0000000907077221 */ /* 0x008fc60000010000 */
[----:B------:R-:W2:Y:S01]  /*8c50*/  SHFL.BFLY PT, R4, R0, 0x1, 0x1f ;  /* 0x0c201f0000047f89 */ /* 0x000ea200000e0000 */
[----:B----4-:R-:W-:-:S03]  /*8c60*/  FADD.FTZ R6, R6, R8 ;  /* 0x0000000806067221 */ /* 0x010fc60000010000 */
[----:B------:R-:W3:Y:S01]  /*8c70*/  SHFL.BFLY PT, R55, R7, 0x1, 0x1f ;  /* 0x0c201f0007377f89 */ /* 0x000ee200000e0000 */
[----:B------:R-:W4:Y:S03]  /*8c80*/  @P1 LDC.64 R8, c[0x0][0x298] ;  /* 0x0000a600ff081b82 */ /* 0x000f260000000a00 */
[----:B------:R-:W5:Y:S01]  /*8c90*/  SHFL.BFLY PT, R56, R6, 0x1, 0x1f ;  /* 0x0c201f0006387f89 */ /* 0x000f6200000e0000 */
[----:B-1----:R-:W-:Y:S01]  /*8ca0*/  FADD.FTZ R58, R2, R5 ;  /* 0x00000005023a7221 */ /* 0x002fe20000010000 */
[----:B------:R-:W-:Y:S01]  /*8cb0*/  LOP3.LUT R2, R10, 0xfffffffc, RZ, 0xc0, !PT ;  /* 0xfffffffc0a027812 */ /* 0x000fe200078ec0ff */
[----:B--2---:R-:W-:Y:S01]  /*8cc0*/  FADD.FTZ R57, R0, R4 ;  /* 0x0000000400397221 */ /* 0x004fe20000010000 */
[----:B------:R-:W-:Y:S02]  /*8cd0*/  LEA.HI R0, R3, R3, RZ, 0x1 ;  /* 0x0000000303007211 */ /* 0x000fe400078f08ff */
[----:B------:R-:W-:Y:S01]  /*8ce0*/  IADD3 R5, -R2, R12, RZ ;  /* 0x0000000c02057210 */ /* 0x000fe20007ffe1ff */
[----:B---3--:R-:W-:Y:S01]  /*8cf0*/  FADD.FTZ R55, R7, R55 ;  /* 0x0000003707377221 */ /* 0x008fe20000010000 */
[----:B------:R-:W-:-:S02]  /*8d00*/  SHF.R.S32.HI R2, RZ, 0x1, R0 ;  /* 0x00000001ff027819 */ /* 0x000fc40000011400 */
[----:B------:R-:W-:Y:S01]  /*8d10*/  LOP3.LUT R4, R0, 0x3fffffe, RZ, 0xc0, !PT ;  /* 0x03fffffe00047812 */ /* 0x000fe200078ec0ff */
[----:B-----5:R-:W-:Y:S01]  /*8d20*/  FADD.FTZ R56, R6, R56 ;  /* 0x0000003806387221 */ /* 0x020fe20000010000 */
[----:B------:R-:W-:Y:S02]  /*8d30*/  SHF.L.U32 R12, R2, 0x6, RZ ;  /* 0x00000006020c7819 */ /* 0x000fe400000006ff */
[----:B------:R-:W-:Y:S02]  /*8d40*/  FSETP.NE.FTZ.AND P5, PT, R58, RZ, PT ;  /* 0x000000ff3a00720b */ /* 0x000fe40003fb5000 */
[----:B------:R-:W-:Y:S02]  /*8d50*/  IADD3 R4, R3, -R4, RZ ;  /* 0x8000000403047210 */ /* 0x000fe40007ffe0ff */
[----:B------:R-:W-:Y:S02]  /*8d60*/  LEA R3, R51, R5, 0x8 ;  /* 0x0000000533037211 */ /* 0x000fe400078e40ff */
[----:B------:R-:W-:-:S02]  /*8d70*/  LOP3.LUT R12, R12, 0xc0, RZ, 0xc0, !PT ;  /* 0x000000c00c0c7812 */ /* 0x000fc400078ec0ff */
[----:B------:R-:W-:Y:S02]  /*8d80*/  FSETP.NE.FTZ.AND P4, PT, R57, RZ, PT ;  /* 0x000000ff3900720b */ /* 0x000fe40003f95000 */
[----:B------:R-:W-:Y:S02]  /*8d90*/  MOV R0, 0x3f800000 ;  /* 0x3f80000000007802 */ /* 0x000fe40000000f00 */
[----:B------:R-:W-:Y:S01]  /*8da0*/  LEA R3, R4, R3, 0x4 ;  /* 0x0000000304037211 */ /* 0x000fe200078e20ff */
[C---:B----4-:R-:W-:Y:S01]  /*8db0*/  @P1 IMAD.WIDE.U32 R4, R13.reuse, R8, RZ ;  /* 0x000000080d041225 */ /* 0x050fe200078e00ff */
[----:B------:R-:W-:Y:S02]  /*8dc0*/  LEA.HI R12, R12, R12, RZ, 0x1d ;  /* 0x0000000c0c0c7211 */ /* 0x000fe400078fe8ff */
[----:B------:R-:W1:Y:S01]  /*8dd0*/  @P5 MUFU.RCP R0, R58 ;  /* 0x0000003a00005308 */ /* 0x000e620000001000 */
[----:B------:R-:W-:Y:S01]  /*8de0*/  @P1 IMAD R60, R13, R9, R5 ;  /* 0x000000090d3c1224 */ /* 0x000fe200078e0205 */
[----:B------:R-:W-:-:S02]  /*8df0*/  LEA R12, R3, R12, 0x1 ;  /* 0x0000000c030c7211 */ /* 0x000fc400078e08ff */
[----:B------:R-:W-:Y:S02]  /*8e00*/  MOV R3, 0x3f800000 ;  /* 0x3f80000000037802 */ /* 0x000fe40000000f00 */
[----:B------:R-:W-:Y:S02]  /*8e10*/  LEA R12, R12, UR4, 0x1 ;  /* 0x000000040c0c7c11 */ /* 0x000fe4000f8e08ff */
        /* <DEDUP_REMOVED lines=34> */
.L_x_353:
        /* <DEDUP_REMOVED lines=23> */
.L_x_354:
        /* <DEDUP_REMOVED lines=276> */
.L_x_356:
[----:B------:R-:W-:Y:S05]  /*a2f0*/  BSYNC B0 ;  /* 0x0000000000007941 */ /* 0x000fea0003800000 */
.L_x_355:
[----:B------:R-:W2:Y:S01]  /*a300*/  LDL.LU.64 R10, [R1+0x40] ;  /* 0x00004000010a7983 */ /* 0x000ea20000300a00 */
[----:B------:R-:W-:Y:S01]  /*a310*/  SHF.R.S32.HI R0, RZ, 0x1f, R36 ;  /* 0x0000001fff007819 */ /* 0x000fe20000011424 */
[----:B------:R-:W-:Y:S02]  /*a320*/  ULDC.64 UR4, c[0x0][0x2a0] ;  /* 0x0000a80000047ab9 */ /* 0x000fe40000000a00 */
[----:B-1----:R-:W3:Y:S04]  /*a330*/  LDL.LU.64 R8, [R1+0x58] ;  /* 0x0000580001087983 */ /* 0x002ee80000300a00 */
[----:B------:R-:W4:Y:S04]  /*a340*/  LDL.LU R7, [R1+0x60] ;  /* 0x0000600001077983 */ /* 0x000f280000300800 */
[----:B------:R-:W4:Y:S04]  /*a350*/  LDL.LU R5, [R1+0x68] ;  /* 0x0000680001057983 */ /* 0x000f280000300800 */
[----:B------:R-:W4:Y:S04]  /*a360*/  LDL.LU R4, [R1+0x64] ;  /* 0x0000640001047983 */ /* 0x000f280000300800 */
[----:B------:R1:W5:Y:S01]  /*a370*/  LDL.64 R38, [R1+0x48] ;  /* 0x0000480001267983 */ /* 0x0003620000100a00 */
[----:B------:R-:W-:Y:S01]  /*a380*/  IMAD R0, R0, UR4, RZ ;  /* 0x0000000400007c24 */ /* 0x000fe2000f8e02ff */
[----:B------:R-:W-:Y:S02]  /*a390*/  BSSY B0, `(.L_x_357) ;  /* 0x000001a000007945 */ /* 0x000fe40003800000 */
[----:B------:R1:W1:Y:S01]  /*a3a0*/  LDS.128 R20, [R230] ;  /* 0x00000000e6147984 */ /* 0x0002620000000c00 */
[----:B------:R-:W-:-:S03]  /*a3b0*/  IMAD R0, R36, UR5, R0 ;  /* 0x0000000524007c24 */ /* 0x000fc6000f8e0200 */
[----:B------:R1:W1:Y:S04]  /*a3c0*/  LDS.128 R16, [R230+0x2000] ;  /* 0x00200000e6107984 */ /* 0x0002680000000c00 */
[----:B------:R1:W1:Y:S01]  /*a3d0*/  LDS.128 R12, [R230+0x4000] ;  /* 0x00400000e60c7984 */ /* 0x0002620000000c00 */
[----:B--2--5:R-:W-:Y:S02]  /*a3e0*/  ISETP.GE.AND P3, PT, R10, R61, PT ;  /* 0x0000003d0a00720c */ /* 0x024fe40003f66270 */
[----:B---3--:R-:W-:Y:S02]  /*a3f0*/  IADD3 R2, P0, R8, R59, RZ ;  /* 0x0000003b08027210 */ /* 0x008fe40007f1e0ff */
[----:B----4-:R-:W-:-:S03]  /*a400*/  ISETP.GE.AND P2, PT, R7, R61, PT ;  /* 0x0000003d0700720c */ /* 0x010fc60003f46270 */
[----:B------:R-:W-:Y:S01]  /*a410*/  IMAD.X R3, R9, 0x1, R60, P0 ;  /* 0x0000000109037824 */ /* 0x000fe200000e063c */
[-C--:B------:R-:W-:Y:S01]  /*a420*/  ISETP.GE.AND P1, PT, R5, R61.reuse, PT ;  /* 0x0000003d0500720c */ /* 0x080fe20003f26270 */
[----:B------:R-:W-:Y:S01]  /*a430*/  IMAD.WIDE.U32 R8, R36, UR4, R2 ;  /* 0x0000000424087c25 */ /* 0x000fe2000f8e0002 */
[----:B------:R-:W-:-:S03]  /*a440*/  ISETP.GE.AND P0, PT, R4, R61, PT ;  /* 0x0000003d0400720c */ /* 0x000fc60003f06270 */
[----:B------:R-:W-:Y:S01]  /*a450*/  IMAD.IADD R7, R9, 0x1, R0 ;  /* 0x0000000109077824 */ /* 0x000fe200078e0200 */
[----:B-1----:R-:W-:Y:S09]  /*a460*/  @P3 BRA `(.L_x_358) ;  /* 0x0000000000303947 */ /* 0x002ff20003800000 */
        /* <DEDUP_REMOVED lines=12> */
.L_x_358:
[----:B------:R-:W-:Y:S05]  /*a530*/  BSYNC B0 ;  /* 0x0000000000007941 */ /* 0x000fea0003800000 */
.L_x_357:
[----:B-1----:R1:W2:Y:S01]  /*a540*/  LDS.128 R20, [R230+0x800] ;  /* 0x00080000e6147984 */ /* 0x0022a20000000c00 */
[----:B------:R-:W-:Y:S03]  /*a550*/  BSSY B0, `(.L_x_359) ;  /* 0x0000013000007945 */ /* 0x000fe60003800000 */
[----:B------:R1:W3:Y:S04]  /*a560*/  LDS.128 R16, [R230+0x2800] ;  /* 0x00280000e6107984 */ /* 0x0002e80000000c00 */
[----:B------:R1:W4:Y:S01]  /*a570*/  LDS.128 R12, [R230+0x4800] ;  /* 0x00480000e60c7984 */ /* 0x0003220000000c00 */
[----:B------:R-:W-:Y:S05]  /*a580*/  @P2 BRA `(.L_x_360) ;  /* 0x00000000003c2947 */ /* 0x000fea0003800000 */
[----:B------:R-:W-:Y:S01]  /*a590*/  IADD3 R0, P2, R38, 0x20, RZ ;  /* 0x0000002026007810 */ /* 0x000fe20007f5e0ff */
        /* <DEDUP_REMOVED lines=14> */
.L_x_360:
[----:B------:R-:W-:Y:S05]  /*a680*/  BSYNC B0 ;  /* 0x0000000000007941 */ /* 0x000fea0003800000 */
.L_x_359:
[----:B--2---:R2:W1:Y:S01]  /*a690*/  LDS.128 R20, [R230+0x1000] ;  /* 0x00100000e6147984 */ /* 0x0044620000000c00 */
[----:B------:R-:W-:Y:S03]  /*a6a0*/  BSSY B0, `(.L_x_361) ;  /* 0x0000013000007945 */ /* 0x000fe60003800000 */
[----:B---3--:R2:W3:Y:S04]  /*a6b0*/  LDS.128 R16, [R230+0x3000] ;  /* 0x00300000e6107984 */ /* 0x0084e80000000c00 */
[----:B----4-:R2:W4:Y:S01]  /*a6c0*/  LDS.128 R12, [R230+0x5000] ;  /* 0x00500000e60c7984 */ /* 0x0105220000000c00 */
        /* <DEDUP_REMOVED lines=16> */
.L_x_362:
[----:B------:R-:W-:Y:S05]  /*a7d0*/  BSYNC B0 ;  /* 0x0000000000007941 */ /* 0x000fea0003800000 */
.L_x_361:
[----:B------:R-:W-:Y:S05]  /*a7e0*/  @P0 EXIT ;  /* 0x000000000000094d */ /* 0x000fea0003800000 */
[----:B------:R-:W-:Y:S01]  /*a7f0*/  IADD3 R6, P0, R38, 0x60, RZ ;  /* 0x0000006026067810 */ /* 0x000fe20007f1e0ff */
        /* <DEDUP_REMOVED lines=15> */
.L_x_345:
[----:B------:R-:W2:Y:S01]  /*a8f0*/  LDL.LU R20, [R1+0x3c] ;  /* 0x00003c0001147983 */ /* 0x000ea20000300800 */
[----:B------:R-:W1:Y:S01]  /*a900*/  LDC.U8 R0, c[0x0][0x3d9] ;  /* 0x0000f640ff007b82 */ /* 0x000e620000000000 */
[----:B------:R-:W-:Y:S01]  /*a910*/  ULDC.64 UR4, c[0x0][0x2a0] ;  /* 0x0000a80000047ab9 */ /* 0x000fe20000000a00 */
[----:B------:R-:W-:Y:S01]  /*a920*/  CS2R R14, SRZ ;  /* 0x00000000000e7805 */ /* 0x000fe2000001ff00 */
[----:B------:R-:W3:Y:S01]  /*a930*/  S2R R21, SR_TID.X ;  /* 0x0000000000157919 */ /* 0x000ee20000002100 */
[----:B------:R-:W-:Y:S04]  /*a940*/  BSSY B0, `(.L_x_363) ;  /* 0x000004a000007945 */ /* 0x000fe80003800000 */
[----:B------:R-:W4:Y:S01]  /*a950*/  LDC.U8 R4, c[0x0][0x3d8] ;  /* 0x0000f600ff047b82 */ /* 0x000f220000000000 */
[----:B-1----:R-:W-:-:S02]  /*a960*/  ISETP.NE.AND P1, PT, R0, RZ, PT ;  /* 0x000000ff0000720c */ /* 0x002fc40003f25270 */
[C---:B----4-:R-:W-:Y:S02]  /*a970*/  ISETP.NE.AND P0, PT, R4.reuse, RZ, PT ;  /* 0x000000ff0400720c */ /* 0x050fe40003f05270 */
[----:B------:R-:W-:Y:S02]  /*a980*/  ISETP.NE.AND P2, PT, R4, RZ, !P1 ;  /* 0x000000ff0400720c */ /* 0x000fe40004f45270 */
[----:B------:R-:W-:-:S07]  /*a990*/  ISETP.NE.OR P0, PT, R0, RZ, !P0 ;  /* 0x000000ff0000720c */ /* 0x000fce0004705670 */
[----:B------:R-:W1:Y:S01]  /*a9a0*/  @!P1 LDC R9, c[0x0][0x2c4] ;  /* 0x0000b100ff099b82 */ /* 0x000e620000000800 */
[----:B---3--:R-:W-:-:S04]  /*a9b0*/  SHF.R.S32.HI R11, RZ, 0x1f, R21 ;  /* 0x0000001fff0b7819 */ /* 0x008fc80000011415 */
[----:B------:R-:W-:-:S03]  /*a9c0*/  LEA.HI R11, R11, R21, RZ, 0x2 ;  /* 0x000000150b0b7211 */ /* 0x000fc600078f10ff */
[----:B------:R-:W3:Y:S01]  /*a9d0*/  @!P1 LDC R12, c[0x0][0x270] ;  /* 0x00009c00ff0c9b82 */ /* 0x000ee20000000800 */
[----:B------:R-:W-:-:S07]  /*a9e0*/  LOP3.LUT R8, R11, 0x1ffffffc, RZ, 0xc0, !PT ;  /* 0x1ffffffc0b087812 */ /* 0x000fce00078ec0ff */
[----:B------:R-:W4:Y:S08]  /*a9f0*/  @!P0 LDC R10, c[0x0][0x2c4] ;  /* 0x0000b100ff0a8b82 */ /* 0x000f300000000800 */
[----:B-1----:R-:W1:Y:S08]  /*aa00*/  @P2 LDC R9, c[0x0][0x2e4] ;  /* 0x0000b900ff092b82 */ /* 0x002e700000000800 */
[----:B------:R-:W5:Y:S08]  /*aa10*/  @P1 LDC.64 R16, c[0x0][0x2c0] ;  /* 0x0000b000ff101b82 */ /* 0x000f700000000a00 */
[----:B------:R-:W2:Y:S01]  /*aa20*/  @P1 LDC R18, c[0x0][0x2c0] ;  /* 0x0000b000ff121b82 */ /* 0x000ea20000000800 */
[----:B-----5:R-:W-:-:S02]  /*aa30*/  @P1 IMAD R16, R17, R16, RZ ;  /* 0x0000001011101224 */ /* 0x020fc400078e02ff */
[----:B-1----:R-:W-:Y:S02]  /*aa40*/  @!P1 IMAD.MOV.U32 R16, RZ, RZ, R9 ;  /* 0x000000ffff109224 */ /* 0x002fe400078e0009 */
[----:B------:R-:W-:Y:S01]  /*aa50*/  @!P1 IMAD.MOV.U32 R18, RZ, RZ, 0x1 ;  /* 0x00000001ff129424 */ /* 0x000fe200078e00ff */
[C---:B--2---:R-:W-:Y:S02]  /*aa60*/  ISETP.NE.AND P4, PT, R20.reuse, -0x1, PT ;  /* 0xffffffff1400780c */ /* 0x044fe40003f85270 */
[----:B------:R-:W-:-:S11]  /*aa70*/  ISETP.NE.OR P3, PT, R20, -0x1, P0 ;  /* 0xffffffff1400780c */ /* 0x000fd60000765670 */
        /* <DEDUP_REMOVED lines=13> */
[C---:B------:R-:W-:Y:S01]  /*ab50*/  IADD3 R2, P2, R0.reuse, R4, RZ ;  /* 0x0000000400027210 */ /* 0x040fe20007f5e0ff */
[----:B----4-:R-:W-:Y:S01]  /*ab60*/  @!P3 IMAD R20, R19, R10, RZ ;  /* 0x0000000a1314b224 */ /* 0x010fe200078e02ff */
[----:B------:R-:W-:Y:S01]  /*ab70*/  SHF.R.S32.HI R10, RZ, 0x1f, R28 ;  /* 0x0000001fff0a7819 */ /* 0x000fe2000001141c */
[----:B------:R-:W-:Y:S01]  /*ab80*/  @P1 IMAD.MOV.U32 R4, RZ, RZ, 0x1 ;  /* 0x00000001ff041424 */ /* 0x000fe200078e00ff */
[----:B------:R-:W-:Y:S01]  /*ab90*/  LEA.HI.X.SX32 R3, R0, R7, 0x1, P2 ;  /* 0x0000000700037211 */ /* 0x000fe200010f0eff */
[----:B---3--:R-:W-:Y:S01]  /*aba0*/  @!P1 IMAD R4, R9, R12, RZ ;  /* 0x0000000c09049224 */ /* 0x008fe200078e02ff */
[----:B------:R-:W-:Y:S01]  /*abb0*/  IADD3 R0, -R22, R13, RZ ;  /* 0x0000000d16007210 */ /* 0x000fe20007ffe1ff */
[----:B------:R-:W-:Y:S01]  /*abc0*/  IMAD R10, R10, UR4, RZ ;  /* 0x000000040a0a7c24 */ /* 0x000fe2000f8e02ff */
[----:B------:R1:W-:Y:S01]  /*abd0*/  @!P3 STL [R1+0x3c], R20 ;  /* 0x00003c140100b387 */ /* 0x0003e20000100800 */
[--C-:B------:R-:W-:Y:S01]  /*abe0*/  @!P0 SHF.R.S32.HI R15, RZ, 0x1f, R20.reuse ;  /* 0x0000001fff0f8819 */ /* 0x100fe20000011414 */
[----:B------:R-:W-:Y:S01]  /*abf0*/  @!P0 IMAD.MOV.U32 R14, RZ, RZ, R20 ;  /* 0x000000ffff0e8224 */ /* 0x000fe200078e0014 */
[C---:B------:R-:W-:Y:S01]  /*ac00*/  ISETP.GE.AND P4, PT, R8.reuse, R0, PT ;  /* 0x000000000800720c */ /* 0x040fe20003f86270 */
[----:B------:R-:W-:Y:S01]  /*ac10*/  IMAD R4, R19, R4, RZ ;  /* 0x0000000413047224 */ /* 0x000fe200078e02ff */
[----:B------:R-:W-:Y:S01]  /*ac20*/  LOP3.LUT P3, RZ, R21, 0x3, RZ, 0xc0, !PT ;  /* 0x0000000315ff7812 */ /* 0x000fe2000786c0ff */
[----:B------:R-:W-:Y:S01]  /*ac30*/  VIADD R19, R8, 0x20 ;  /* 0x0000002008137836 */ /* 0x000fe20000000000 */
[----:B------:R-:W-:Y:S01]  /*ac40*/  SHF.R.S32.HI R9, RZ, 0x1f, R8 ;  /* 0x0000001fff097819 */ /* 0x000fe20000011408 */
[----:B------:R-:W-:Y:S01]  /*ac50*/  IMAD R10, R28, UR5, R10 ;  /* 0x000000051c0a7c24 */ /* 0x000fe2000f8e020a */
[----:B------:R-:W-:Y:S01]  /*ac60*/  IADD3 R21, R8, 0x60, RZ ;  /* 0x0000006008157810 */ /* 0x000fe20007ffe0ff */
[----:B------:R-:W-:Y:S01]  /*ac70*/  IMAD.WIDE.U32 R12, R28, UR4, R2 ;  /* 0x000000041c0c7c25 */ /* 0x000fe2000f8e0002 */
[----:B------:R-:W-:-:S02]  /*ac80*/  SEL R17, R4, RZ, P0 ;  /* 0x000000ff04117207 */ /* 0x000fc40000000000 */
[-C--:B------:R-:W-:Y:S01]  /*ac90*/  ISETP.GE.OR P6, PT, R8, R0.reuse, P3 ;  /* 0x000000000800720c */ /* 0x080fe20001fc6670 */
[----:B------:R-:W-:Y:S01]  /*aca0*/  IMAD.WIDE R2, R25, 0x80, R8 ;  /* 0x0000008019027825 */ /* 0x000fe200078e0208 */
[-C--:B------:R-:W-:Y:S02]  /*acb0*/  ISETP.GE.AND P1, PT, R19, R0.reuse, PT ;  /* 0x000000001300720c */ /* 0x080fe40003f26270 */
[-C--:B------:R-:W-:Y:S01]  /*acc0*/  ISETP.GE.AND P0, PT, R21, R0.reuse, PT ;  /* 0x000000001500720c */ /* 0x080fe20003f06270 */
[----:B------:R-:W-:Y:S01]  /*acd0*/  IMAD.IADD R11, R10, 0x1, R13 ;  /* 0x000000010a0b7824 */ /* 0x000fe200078e020d */
[----:B------:R-:W-:Y:S01]  /*ace0*/  ISETP.GE.OR P5, PT, R19, R0, P3 ;  /* 0x000000001300720c */ /* 0x000fe20001fa6670 */
[----:B-1----:R-:W-:-:S05]  /*acf0*/  VIADD R20, R8, 0x40 ;  /* 0x0000004008147836 */ /* 0x002fca0000000000 */
[----:B------:R-:W-:Y:S01]  /*ad00*/  ISETP.GE.AND P2, PT, R20, R0, PT ;  /* 0x000000001400720c */ /* 0x000fe20003f46270 */
[----:B------:R-:W-:-:S12]  /*ad10*/  @P4 BRA `(.L_x_364) ;  /* 0x0000000000304947 */ /* 0x000fd80003800000 */
        /* <DEDUP_REMOVED lines=12> */
.L_x_364:
[----:B------:R-:W-:Y:S05]  /*ade0*/  BSYNC B0 ;  /* 0x0000000000007941 */ /* 0x000fea0003800000 */
.L_x_363:
        /* <DEDUP_REMOVED lines=21> */
.L_x_366:
[----:B------:R-:W-:Y:S05]  /*af40*/  BSYNC B0 ;  /* 0x0000000000007941 */ /* 0x000fea0003800000 */
.L_x_365:
        /* <DEDUP_REMOVED lines=17> */
.L_x_368:
[----:B------:R-:W-:Y:S05]  /*b060*/  BSYNC B0 ;  /* 0x0000000000007941 */ /* 0x000fea0003800000 */
.L_x_367:
        /* <DEDUP_REMOVED lines=20> */
.L_x_370:
[----:B------:R-:W-:Y:S05]  /*b1b0*/  BSYNC B0 ;  /* 0x0000000000007941 */ /* 0x000fea0003800000 */
.L_x_369:
        /* <DEDUP_REMOVED lines=11> */
.L_x_372:
[----:B------:R-:W-:Y:S05]  /*b270*/  BSYNC B0 ;  /* 0x0000000000007941 */ /* 0x000fea0003800000 */
.L_x_371:
        /* <DEDUP_REMOVED lines=10> */
.L_x_374:
[----:B------:R-:W-:Y:S05]  /*b320*/  BSYNC B0 ;  /* 0x0000000000007941 */ /* 0x000fea0003800000 */
.L_x_373:
        /* <DEDUP_REMOVED lines=10> */
.L_x_376:
[----:B------:R-:W-:Y:S05]  /*b3d0*/  BSYNC B0 ;  /* 0x0000000000007941 */ /* 0x000fea0003800000 */
.L_x_375:
        /* <DEDUP_REMOVED lines=10> */
.L_x_377:
        /* <DEDUP_REMOVED lines=16> */
.L_x_1213:


//--------------------- .text._ZN5flash16flash_fwd_kernelI23Flash_fwd_kernel_traitsILi96ELi128ELi64ELi4ELb0ELb0EN7cutlass10bfloat16_tE19Flash_kernel_traitsILi96ELi128ELi64ELi4ES3_EELb1ELb0ELb0ELb0ELb0ELb0ELb0ELb0EEEvNS_16Flash_fwd_paramsE --------------------------
	.section	.text._ZN5flash16flash_fwd_kernelI23Flash_fwd_kernel_traitsILi96ELi128ELi64ELi4ELb0ELb0EN7cutlass10bfloat16_tE19Flash_kernel_traitsILi96ELi128ELi64ELi4ES3_EELb1ELb0ELb0ELb0ELb0ELb0ELb0ELb0EEEvNS_16Flash_fwd_paramsE,"ax",@progbits
	.align	128
        .global         _ZN5flash16flash_fwd_kernelI23Flash_fwd_kernel_traitsILi96ELi128ELi64ELi4ELb0ELb0EN7cutlass10bfloat16_tE19Flash_kernel_traitsILi96ELi128ELi64ELi4ES3_EELb1ELb0ELb0ELb0ELb0ELb0ELb0ELb0EEEvNS_16Flash_fwd_paramsE
        .type           _ZN5flash16flash_fwd_kernelI23Flash_fwd_kernel_traitsILi96ELi128ELi64ELi4ELb0ELb0EN7cutlass10bfloat16_tE19Flash_kernel_traitsILi96ELi128ELi64ELi4ES3_EELb1ELb0ELb0ELb0ELb0ELb0ELb0ELb0EEEvNS_16Flash_fwd_paramsE,@function
        .size           _ZN5flash16flash_fwd_kernelI23Flash_fwd_kernel_traitsILi96ELi128ELi64ELi4ELb0ELb0EN7cutlass10bfloat16_tE19Flash_kernel_traitsILi96ELi128ELi64ELi4ES3_EELb1ELb0ELb0ELb0ELb0ELb0ELb0ELb0EEEvNS_16Flash_fwd_paramsE,(.L_x_1214 - _ZN5flash16flash_fwd_kernelI23Flash_fwd_kernel_traitsILi96ELi128ELi64ELi4ELb0ELb0EN7cutlass10bfloat16_tE19Flash_kernel_traitsILi96ELi128ELi64ELi4ES3_EELb1ELb0ELb0ELb0ELb0ELb0ELb0ELb0EEEvNS_16Flash_fwd_paramsE)
        .other          _ZN5flash16flash_fwd_kernelI23Flash_fwd_kernel_traitsILi96ELi128ELi64ELi4ELb0ELb0EN7cutlass10bfloat16_tE19Flash_kernel_traitsILi96ELi128ELi64ELi4ES3_EELb1ELb0ELb0ELb0ELb0ELb0ELb0ELb0EEEvNS_16Flash_fwd_paramsE,@"STO_CUDA_ENTRY STV_DEFAULT"
_ZN5flash16flash_fwd_kernelI23Flash_fwd_kernel_traitsILi96ELi128ELi64ELi4ELb0ELb0EN7cutlass10bfloat16_tE19Flash_kernel_traitsILi96ELi128ELi64ELi4ES3_EELb1ELb0ELb0ELb0ELb0ELb0ELb0ELb0EEEvNS_16Flash_fwd_paramsE:
.text._ZN5flash16flash_fwd_kernelI23Flash_fwd_kernel_traitsILi96ELi128ELi64ELi4ELb0ELb0EN7cutlass10bfloat16_tE19Flash_kernel_traitsILi96ELi128ELi64ELi4ES3_EELb1ELb0ELb0ELb0ELb0ELb0ELb0ELb0EEEvNS_16Flash_fwd_paramsE:
        /* <DEDUP_REMOVED lines=24> */
[----:B-1----:R-:W-:Y:S02]  /*0180*/  ISETP.NE.U32.AND P0, PT, R6, RZ, PT ;  /* 0x000000ff0600720c */ /* 0x002fe40003f05070 */
[----:B------:R-:W-:Y:S02]  /*0190*/  ISETP.NE.U32.AND P4, PT, RZ, UR4, PT ;  /* 0x00000004ff007c0c */ /* 0x000fe4000bf85070 */
[----:B------:R-:W-:Y:S02]  /*01a0*/  ISETP.NE.AND.EX P1, PT, R7, RZ, PT, P0 ;  /* 0x000000ff0700720c */ /* 0x000fe40003f25300 */
[----:B----4-:R-:W-:Y:S01]  /*01b0*/  LOP3.LUT R0, R29, R154, R28, 0xfe, !PT ;  /* 0x0000009a1d007212 */ /* 0x010fe200078efe1c */
[----:B------:R-:W1:Y:S01]  /*01c0*/  LDC.64 R6, c[0x0][0x2f8] ;  /* 0x0000be00ff067b82 */ /* 0x000e620000000a00 */
[----:B------:R-:W-:Y:S02]  /*01d0*/  ISETP.NE.AND.EX P0, PT, RZ, UR5, PT, P4 ;  /* 0x00000005ff007c0c */ /* 0x000fe4000bf05340 */
[----:B------:R-:W-:-:S05]  /*01e0*/  LOP3.LUT P2, RZ, R0, R45, RZ, 0xfc, !PT ;  /* 0x0000002d00ff7212 */ /* 0x000fca000784fcff */
[----:B------:R-:W3:Y:S08]  /*01f0*/  @P3 LDC R0, c[0x0][0x3b0] ;  /* 0x0000ec00ff003b82 */ /* 0x000ef00000000800 */
[----:B------:R-:W4:Y:S01]  /*0200*/  @!P2 LDC.64 R10, c[0x0][0x3b8] ;  /* 0x0000ee00ff0aab82 */ /* 0x000f220000000a00 */
[----:B------:R-:W-:Y:S02]  /*0210*/  @P3 R2UR UR22, R4 ;  /* 0x00000000041632ca */ /* 0x000fe400000e0000 */
[----:B------:R-:W-:-:S11]  /*0220*/  @P3 R2UR UR23, R5 ;  /* 0x00000000051732ca */ /* 0x000fd600000e0000 */
[----:B------:R-:W-:Y:S02]  /*0230*/  IMAD.U32 R4, RZ, RZ, UR22 ;  /* 0x00000016ff047e24 */ /* 0x000fe4000f8e00ff */
[----:B------:R-:W-:-:S05]  /*0240*/  IMAD.U32 R5, RZ, RZ, UR23 ;  /* 0x00000017ff057e24 */ /* 0x000fca000f8e00ff */
[----:B----4-:R4:W-:Y:S01]  /*0250*/  @!P2 STG.E.64 desc[UR20][R10.64], R4 ;  /* 0x000000040a00a986 */ /* 0x0109e2000c101b14 */
[----:B---3--:R-:W-:-:S05]  /*0260*/  @P3 IADD3 R8, P5, R2, R0, RZ ;  /* 0x0000000002083210 */ /* 0x008fca0007fbe0ff */
[----:B------:R-:W-:Y:S02]  /*0270*/  @P3 IMAD.X R9, RZ, RZ, R3, P5 ;  /* 0x000000ffff093224 */ /* 0x000fe400028e0603 */
[----:B------:R-:W-:Y:S02]  /*0280*/  @!P2 IMAD.MOV.U32 R2, RZ, RZ, R8 ;  /* 0x000000ffff02a224 */ /* 0x000fe400078e0008 */
[----:B------:R-:W-:-:S05]  /*0290*/  @!P2 IMAD.MOV.U32 R3, RZ, RZ, R9 ;  /* 0x000000ffff03a224 */ /* 0x000fca00078e0009 */
[----:B------:R3:W-:Y:S01]  /*02a0*/  @!P2 STG.E.64 desc[UR20][R10.64+0x8], R2 ;  /* 0x000008020a00a986 */ /* 0x0007e2000c101b14 */
[----:B----4-:R-:W-:Y:S02]  /*02b0*/  IMAD.WIDE R4, R28, 0x4, R12 ;  /* 0x000000041c047825 */ /* 0x010fe400078e020c */
[----:B------:R-:W4:Y:S03]  /*02c0*/  LDC.64 R12, c[0x0][0x2f8] ;  /* 0x0000be00ff0c7b82 */ /* 0x000f260000000a00 */
[----:B------:R-:W2:Y:S04]  /*02d0*/  @P0 LDG.E R32, desc[UR20][R4.64] ;  /* 0x0000001404200981 */ /* 0x000ea8000c1e1900 */
[----:B------:R-:W2:Y:S01]  /*02e0*/  @P0 LDG.E R0, desc[UR20][R4.64+0x4] ;  /* 0x0000041404000981 */ /* 0x000ea2000c1e1900 */
[----:B---3--:R-:W3:Y:S01]  /*02f0*/  @P1 LDC.64 R2, c[0x0][0x300] ;  /* 0x0000c000ff021b82 */ /* 0x008ee20000000a00 */
[----:B------:R-:W-:-:S02]  /*0300*/  ISETP.NE.AND P3, PT, R14, RZ, PT ;  /* 0x000000ff0e00720c */ /* 0x000fc40003f65270 */
[----:B-1----:R-:W-:Y:S01]  /*0310*/  ISETP.EQ.U32.AND P2, PT, R6, RZ, PT ;  /* 0x000000ff0600720c */ /* 0x002fe20003f42070 */
[----:B------:R-:W-:Y:S01]  /*0320*/  IMAD.MOV.U32 R11, RZ, RZ, RZ ;  /* 0x000000ffff0b7224 */ /* 0x000fe200078e00ff */
[----:B------:R-:W-:Y:S02]  /*0330*/  SHF.R.S32.HI R21, RZ, 0x1f, R45 ;  /* 0x0000001fff157819 */ /* 0x000fe4000001142d */
[----:B------:R-:W-:Y:S02]  /*0340*/  ISETP.EQ.OR.EX P2, PT, R7, RZ, !P3, P2 ;  /* 0x000000ff0700720c */ /* 0x000fe40005f42720 */
[----:B------:R-:W-:Y:S01]  /*0350*/  LEA.HI R18, R21, R45, RZ, 0x5 ;  /* 0x0000002d15127211 */ /* 0x000fe200078f28ff */
[----:B------:R-:W-:Y:S02]  /*0360*/  IMAD.MOV.U32 R10, RZ, RZ, -0x1 ;  /* 0xffffffffff0a7424 */ /* 0x000fe400078e00ff */
[----:B----4-:R-:W-:-:S08]  /*0370*/  IMAD.WIDE R12, R28, 0x4, R12 ;  /* 0x000000041c0c7825 */ /* 0x010fd000078e020c */
        /* <DEDUP_REMOVED lines=13> */
[----:B------:R2:W-:Y:S01]  /*0450*/  STL [R1+0x4c], R153 ;  /* 0x00004c9901007387 */ /* 0x0005e20000100800 */
        /* <DEDUP_REMOVED lines=8> */
.L_x_378:
[----:B------:R-:W3:Y:S02]  /*04e0*/  LDC R4, c[0x0][0x2c8] ;  /* 0x0000b200ff047b82 */ /* 0x000ee40000000800 */
.L_x_379:
        /* <DEDUP_REMOVED lines=24> */
[----:B------:R-:W-:Y:S02]  /*0670*/  IABS R6, R29 ;  /* 0x0000001d00067213 */ /* 0x000fe40000000000 */
[----:B------:R-:W-:Y:S02]  /*0680*/  ISETP.NE.AND P0, PT, R10, -0x1, PT ;  /* 0xffffffff0a00780c */ /* 0x000fe40003f05270 */
[CC--:B------:R-:W-:Y:S01]  /*0690*/  LEA.HI R5, R21.reuse, R45.reuse, RZ, 0x2 ;  /* 0x0000002d15057211 */ /* 0x0c0fe200078f10ff */
[----:B------:R2:W-:Y:S01]  /*06a0*/  STL [R1+0x48], R30 ;  /* 0x0000481e01007387 */ /* 0x0005e20000100800 */
[----:B------:R-:W-:Y:S02]  /*06b0*/  LEA.HI R22, R21, R45, RZ, 0x3 ;  /* 0x0000002d15167211 */ /* 0x000fe400078f18ff */
[----:B------:R-:W-:-:S02]  /*06c0*/  LOP3.LUT R4, R5, 0xfffffffc, RZ, 0xc0, !PT ;  /* 0xfffffffc05047812 */ /* 0x000fc400078ec0ff */
[----:B------:R-:W-:Y:S01]  /*06d0*/  SHF.R.S32.HI R35, RZ, 0x3, R22 ;  /* 0x00000003ff237819 */ /* 0x000fe20000011416 */
[----:B------:R-:W3:Y:S01]  /*06e0*/  @P1 LDC.64 R16, c[0x0][0x240] ;  /* 0x00009000ff101b82 */ /* 0x000ee20000000a00 */
[----:B------:R-:W-:Y:S01]  /*06f0*/  SHF.R.S32.HI R152, RZ, 0x5, R18 ;  /* 0x00000005ff987819 */ /* 0x000fe20000011412 */
[----:B------:R-:W-:Y:S01]  /*0700*/  IMAD.IADD R4, R45, 0x1, -R4 ;  /* 0x000000012d047824 */ /* 0x000fe200078e0a04 */
[----:B------:R-:W-:-:S04]  /*0710*/  @!P1 SHF.R.S32.HI R8, RZ, 0x1f, R28 ;  /* 0x0000001fff089819 */ /* 0x000fc8000001141c */
[----:B------:R-:W-:Y:S01]  /*0720*/  SHF.L.U32 R138, R4, 0x3, RZ ;  /* 0x00000003048a7819 */ /* 0x000fe200000006ff */
[----:B------:R-:W4:Y:S01]  /*0730*/  @!P1 LDC.64 R14, c[0x0][0x228] ;  /* 0x00008a00ff0e9b82 */ /* 0x000f220000000a00 */
[----:B-1----:R-:W-:Y:S02]  /*0740*/  IABS R20, R23 ;  /* 0x0000001700147213 */ /* 0x002fe40000000000 */
[----:B------:R-:W-:Y:S02]  /*0750*/  SHF.R.S32.HI R139, RZ, 0x1f, R138 ;  /* 0x0000001fff8b7819 */ /* 0x000fe4000001148a */
[----:B------:R-:W1:Y:S03]  /*0760*/  I2F.RP R2, R20 ;  /* 0x0000001400027306 */ /* 0x000e660000209400 */
[----:B------:R-:W5:Y:S08]  /*0770*/  @P0 LDC.64 R26, c[0x0][0x250] ;  /* 0x00009400ff1a0b82 */ /* 0x000f700000000a00 */
[----:B------:R-:W2:Y:S01]  /*0780*/  @P0 LDC.64 R24, c[0x0][0x248] ;  /* 0x00009200ff180b82 */ /* 0x000ea20000000a00 */
        /* <DEDUP_REMOVED lines=8> */
[----:B------:R-:W-:-:S06]  /*0810*/  IMAD.HI.U32 R2, R3, R0, R2 ;  /* 0x0000000003027227 */ /* 0x000fcc00078e0002 */
[----:B------:R-:W-:Y:S01]  /*0820*/  IMAD.HI.U32 R13, R2, R6, RZ ;  /* 0x00000006020d7227 */ /* 0x000fe200078e00ff */
[----:B------:R-:W-:-:S04]  /*0830*/  SHF.R.S32.HI R2, RZ, 0x2, R5 ;  /* 0x00000002ff027819 */ /* 0x000fc80000011405 */
[----:B------:R-:W-:Y:S02]  /*0840*/  IADD3 R0, -R13, RZ, RZ ;  /* 0x000000ff0d007210 */ /* 0x000fe40007ffe1ff */
[----:B------:R-:W-:-:S03]  /*0850*/  LEA.HI R5, R5, R2, RZ, 0x1 ;  /* 0x0000000205057211 */ /* 0x000fc600078f08ff */
[----:B------:R-:W-:Y:S01]  /*0860*/  IMAD R6, R20, R0, R6 ;  /* 0x0000000014067224 */ /* 0x000fe200078e0206 */
[----:B------:R-:W-:Y:S01]  /*0870*/  LOP3.LUT R5, R5, 0x7fffffe, RZ, 0xc0, !PT ;  /* 0x07fffffe05057812 */ /* 0x000fe200078ec0ff */
[----:B------:R-:W-:-:S03]  /*0880*/  IMAD.SHL.U32 R0, R35, 0x40, RZ ;  /* 0x0000004023007824 */ /* 0x000fc600078e00ff */
[----:B------:R-:W-:Y:S01]  /*0890*/  ISETP.GT.U32.AND P2, PT, R20, R6, PT ;  /* 0x000000061400720c */ /* 0x000fe20003f44070 */
[----:B------:R-:W-:Y:S01]  /*08a0*/  IMAD.IADD R5, R2, 0x1, -R5 ;  /* 0x0000000102057824 */ /* 0x000fe200078e0a05 */
[----:B------:R-:W-:-:S03]  /*08b0*/  LOP3.LUT R0, R0, 0xc0, RZ, 0xc0, !PT ;  /* 0x000000c000007812 */ /* 0x000fc600078ec0ff */
[----:B------:R-:W-:Y:S01]  /*08c0*/  IMAD R9, R152, 0x8, R5 ;  /* 0x0000000898097824 */ /* 0x000fe200078e0205 */
[----:B------:R-:W-:Y:S02]  /*08d0*/  LOP3.LUT R4, R0, 0x18, R138, 0xf8, !PT ;  /* 0x0000001800047812 */ /* 0x000fe400078ef88a */
[----:B------:R-:W-:-:S04]  /*08e0*/  SHF.R.U32.HI R0, RZ, 0x3, R0 ;  /* 0x00000003ff007819 */ /* 0x000fc80000011600 */
[----:B------:R-:W-:Y:S01]  /*08f0*/  LOP3.LUT R7, R4, R0, RZ, 0x3c, !PT ;  /* 0x0000000004077212 */ /* 0x000fe200078e3cff */
[----:B---3--:R-:W-:Y:S01]  /*0900*/  @P1 IMAD.WIDE.U32 R4, R32, R16, RZ ;  /* 0x0000001020041225 */ /* 0x008fe200078e00ff */
[----:B------:R-:W-:-:S03]  /*0910*/  IADD3 R0, R2, 0x40, RZ ;  /* 0x0000004002007810 */ /* 0x000fc60007ffe0ff */
[----:B------:R-:W-:Y:S01]  /*0920*/  IMAD.U32 R222, R9, 0x20, R7 ;  /* 0x0000002009de7824 */ /* 0x000fe200078e0007 */
[----:B------:R-:W-:Y:S01]  /*0930*/  ISETP.GE.AND P6, PT, R0, R30, PT ;  /* 0x0000001e0000720c */ /* 0x000fe20003fc6270 */
[----:B------:R-:W-:Y:S01]  /*0940*/  @P1 IMAD R18, R32, R17, R5 ;  /* 0x0000001120121224 */ /* 0x000fe200078e0205 */
[----:B------:R-:W-:Y:S01]  /*0950*/  LOP3.LUT R0, R29, R23, RZ, 0x3c, !PT ;  /* 0x000000171d007212 */ /* 0x000fe200078e3cff */
[----:B------:R-:W-:Y:S01]  /*0960*/  @!P2 IMAD.IADD R6, R6, 0x1, -R20 ;  /* 0x000000010606a824 */ /* 0x000fe200078e0a14 */
[----:B------:R-:W-:Y:S01]  /*0970*/  @P1 MOV R17, R4 ;  /* 0x0000000400111202 */ /* 0x000fe20000000f00 */
[C---:B------:R-:W-:Y:S01]  /*0980*/  @P0 IMAD.IADD R4, R11.reuse, 0x1, R10 ;  /* 0x000000010b040824 */ /* 0x040fe200078e020a */
[----:B------:R-:W-:Y:S01]  /*0990*/  @P0 IADD3 R7, R11, R10, RZ ;  /* 0x0000000a0b070210 */ /* 0x000fe20007ffe0ff */
[----:B------:R-:W-:Y:S01]  /*09a0*/  @!P1 IMAD.WIDE.U32 R8, R28, R14, RZ ;  /* 0x0000000e1c089225 */ /* 0x000fe200078e00ff */
[----:B------:R-:W-:Y:S02]  /*09b0*/  ISETP.GE.AND P4, PT, R0, RZ, PT ;  /* 0x000000ff0000720c */ /* 0x000fe40003f86270 */
[----:B------:R-:W-:Y:S01]  /*09c0*/  ISETP.GE.U32.AND P3, PT, R6, R20, PT ;  /* 0x000000140600720c */ /* 0x000fe20003f66070 */
[----:B-----5:R-:W-:-:S02]  /*09d0*/  @P0 IMAD R10, R4, R27, RZ ;  /* 0x0000001b040a0224 */ /* 0x020fc400078e02ff */
[----:B--2---:R-:W-:Y:S02]  /*09e0*/  @P0 IMAD R0, R7, R25, RZ ;  /* 0x0000001907000224 */ /* 0x004fe400078e02ff */
[----:B------:R-:W-:-:S04]  /*09f0*/  @P0 IMAD.WIDE.U32 R4, R4, R26, RZ ;  /* 0x0000001a04040225 */ /* 0x000fc800078e00ff */
[----:B------:R-:W-:Y:S01]  /*0a00*/  @P0 IMAD.WIDE.U32 R6, R7, R24, RZ ;  /* 0x0000001807060225 */ /* 0x000fe200078e00ff */
[----:B------:R-:W-:-:S03]  /*0a10*/  @P0 IADD3 R16, R5, R10, RZ ;  /* 0x0000000a05100210 */ /* 0x000fc60007ffe0ff */
[----:B------:R-:W-:Y:S01]  /*0a20*/  @!P1 IMAD.IADD R18, R9, 0x1, R12 ;  /* 0x0000000109129824 */ /* 0x000fe200078e020c */
[----:B------:R-:W-:Y:S01]  /*0a30*/  @P0 MOV R12, R6 ;  /* 0x00000006000c0202 */ /* 0x000fe20000000f00 */
[----:B------:R-:W-:Y:S02]  /*0a40*/  @!P1 IMAD.MOV.U32 R17, RZ, RZ, R8 ;  /* 0x000000ffff119224 */ /* 0x000fe400078e0008 */
[----:B------:R-:W-:Y:S02]  /*0a50*/  @P0 IMAD.MOV.U32 R14, RZ, RZ, R4 ;  /* 0x000000ffff0e0224 */ /* 0x000fe400078e0004 */
[----:B------:R-:W-:Y:S01]  /*0a60*/  @P0 IMAD.IADD R15, R7, 0x1, R0 ;  /* 0x00000001070f0824 */ /* 0x000fe200078e0200 */
[----:B------:R-:W-:Y:S06]  /*0a70*/  @P0 BRA `(.L_x_381) ;  /* 0x0000000000340947 */ /* 0x000fec0003800000 */
        /* <DEDUP_REMOVED lines=13> */
.L_x_381:
        /* <DEDUP_REMOVED lines=14> */
.L_x_382:
[----:B------:R-:W-:Y:S01]  /*0c30*/  SHF.R.S32.HI R3, RZ, 0x1f, R2 ;  /* 0x0000001fff037819 */ /* 0x000fe20000011402 */
[-C--:B------:R-:W-:Y:S01]  /*0c40*/  IMAD.WIDE.U32 R6, R2, R24.reuse, R138 ;  /* 0x0000001802067225 */ /* 0x080fe200078e008a */
[----:B------:R-:W-:Y:S01]  /*0c50*/  ISETP.NE.AND P5, PT, R23, RZ, PT ;  /* 0x000000ff1700720c */ /* 0x000fe20003fa5270 */
[----:B------:R-:W-:Y:S01]  /*0c60*/  ULDC.64 UR4, c[0x0][0x258] ;  /* 0x0000960000047ab9 */ /* 0x000fe20000000a00 */
[----:B------:R-:W-:Y:S01]  /*0c70*/  IADD3 R8, P0, R138, R17, RZ ;  /* 0x000000118a087210 */ /* 0x000fe20007f1e0ff */
[----:B------:R-:W-:Y:S01]  /*0c80*/  IMAD R9, R3, R24, RZ ;  /* 0x0000001803097224 */ /* 0x000fe200078e02ff */
[----:B------:R-:W1:Y:S01]  /*0c90*/  S2UR UR8, SR_CgaCtaId ;  /* 0x00000000000879c3 */ /* 0x000e620000008800 */
[----:B------:R-:W-:Y:S01]  /*0ca0*/  @!P2 VIADD R13, R13, 0x1 ;  /* 0x000000010d0da836 */ /* 0x000fe20000000000 */
[----:B------:R-:W-:Y:S01]  /*0cb0*/  IADD3 R6, P2, R12, R6, RZ ;  /* 0x000000060c067210 */ /* 0x000fe20007f5e0ff */
[C---:B------:R-:W-:Y:S01]  /*0cc0*/  IMAD R11, R2.reuse, R25, R9 ;  /* 0x00000019020b7224 */ /* 0x040fe200078e0209 */
[----:B------:R-:W-:Y:S01]  /*0cd0*/  IADD3.X R9, R139, R18, RZ, P0, !PT ;  /* 0x000000128b097210 */ /* 0x000fe200007fe4ff */
[----:B------:R-:W-:Y:S01]  /*0ce0*/  @P3 VIADD R13, R13, 0x1 ;  /* 0x000000010d0d3836 */ /* 0x000fe20000000000 */
[----:B------:R-:W-:Y:S01]  /*0cf0*/  ULDC.64 UR6, c[0x0][0x260] ;  /* 0x0000980000067ab9 */ /* 0x000fe20000000a00 */
[-C--:B------:R-:W-:Y:S01]  /*0d00*/  IMAD.WIDE.U32 R4, R2, R26.reuse, R138 ;  /* 0x0000001a02047225 */ /* 0x080fe200078e008a */
[----:B------:R-:W-:Y:S01]  /*0d10*/  IADD3.X R7, R15, R7, R11, P2, !PT ;  /* 0x000000070f077210 */ /* 0x000fe200017fe40b */
[----:B------:R-:W-:Y:S01]  /*0d20*/  BSSY B0, `(.L_x_383) ;  /* 0x0000051000007945 */ /* 0x000fe20003800000 */
[----:B------:R-:W-:Y:S01]  /*0d30*/  MOV R0, R13 ;  /* 0x0000000d00007202 */ /* 0x000fe20000000f00 */
[----:B------:R-:W-:Y:S01]  /*0d40*/  IMAD R10, R3, R26, RZ ;  /* 0x0000001a030a7224 */ /* 0x000fe200078e02ff */
[----:B------:R-:W-:Y:S01]  /*0d50*/  SHF.R.S32.HI R11, RZ, 0x1f, R29 ;  /* 0x0000001fff0b7819 */ /* 0x000fe2000001141d */
[----:B------:R-:W-:Y:S01]  /*0d60*/  VIADD R160, R138, 0x20 ;  /* 0x000000208aa07836 */ /* 0x000fe20000000000 */
[----:B------:R-:W-:Y:S01]  /*0d70*/  IADD3 R4, P1, R14, R4, RZ ;  /* 0x000000040e047210 */ /* 0x000fe20007f3e0ff */
[----:B------:R-:W-:Y:S01]  /*0d80*/  IMAD R10, R2, R27, R10 ;  /* 0x0000001b020a7224 */ /* 0x000fe200078e020a */
[----:B------:R-:W-:Y:S01]  /*0d90*/  IADD3 R157, R138, 0x40, RZ ;  /* 0x000000408a9d7810 */ /* 0x000fe20007ffe0ff */
[----:B------:R-:W-:Y:S01]  /*0da0*/  @!P4 IMAD.MOV R0, RZ, RZ, -R0 ;  /* 0x000000ffff00c224 */ /* 0x000fe200078e0a00 */
[----:B------:R-:W-:Y:S01]  /*0db0*/  @!P5 LOP3.LUT R0, RZ, R23, RZ, 0x33, !PT ;  /* 0x00000017ff00d212 */ /* 0x000fe200078e33ff */
[----:B------:R-:W-:Y:S01]  /*0dc0*/  IMAD R11, R11, UR4, RZ ;  /* 0x000000040b0b7c24 */ /* 0x000fe2000f8e02ff */
[----:B------:R-:W-:Y:S01]  /*0dd0*/  IADD3.X R5, R16, R5, R10, P1, !PT ;  /* 0x0000000510057210 */ /* 0x000fe20000ffe40a */
[----:B------:R-:W-:Y:S01]  /*0de0*/  IMAD.WIDE.U32 R16, R29, UR4, R8 ;  /* 0x000000041d107c25 */ /* 0x000fe2000f8e0008 */
[----:B------:R-:W-:-:S02]  /*0df0*/  SHF.R.S32.HI R10, RZ, 0x1f, R0 ;  /* 0x0000001fff0a7819 */ /* 0x000fc40000011400 */
[----:B------:R-:W-:Y:S01]  /*0e00*/  ISETP.GE.AND P0, PT, R2, R30, PT ;  /* 0x0000001e0200720c */ /* 0x000fe20003f06270 */
[----:B------:R-:W-:Y:S01]  /*0e10*/  IMAD R12, R29, UR5, R11 ;  /* 0x000000051d0c7c24 */ /* 0x000fe2000f8e020b */
[----:B------:R-:W-:Y:S01]  /*0e20*/  ULDC.64 UR4, c[0x0][0x268] ;  /* 0x00009a0000047ab9 */ /* 0x000fe20000000a00 */
[C---:B------:R-:W-:Y:S01]  /*0e30*/  IMAD.WIDE.U32 R40, R0.reuse, UR6, R6 ;  /* 0x0000000600287c25 */ /* 0x040fe2000f8e0006 */
[----:B------:R-:W-:Y:S02]  /*0e40*/  LEA.HI.SX32 R108, R247, 0xffffffff, 0x1a ;  /* 0xfffffffff76c7811 */ /* 0x000fe400078fd2ff */
[----:B------:R-:W-:Y:S01]  /*0e50*/  LEA.HI R18, R21, R45, RZ, 0x4 ;  /* 0x0000002d15127211 */ /* 0x000fe200078f20ff */
[----:B------:R-:W-:Y:S01]  /*0e60*/  IMAD.WIDE.U32 R38, R0, UR4, R4 ;  /* 0x0000000400267c25 */ /* 0x000fe2000f8e0004 */
[----:B------:R2:W-:Y:S01]  /*0e70*/  STL.64 [R1+0x30], R40 ;  /* 0x0000302801007387 */ /* 0x0005e20000100a00 */
[----:B------:R-:W-:Y:S02]  /*0e80*/  LOP3.LUT R15, R22, 0xfffffff8, RZ, 0xc0, !PT ;  /* 0xfffffff8160f7812 */ /* 0x000fe400078ec0ff */
[C---:B------:R-:W-:Y:S01]  /*0e90*/  IMAD R8, R10.reuse, UR6, RZ ;  /* 0x000000060a087c24 */ /* 0x040fe2000f8e02ff */
[----:B------:R2:W-:Y:S01]  /*0ea0*/  STL.64 [R1+0x28], R38 ;  /* 0x0000282601007387 */ /* 0x0005e20000100a00 */
[----:B------:R-:W-:Y:S01]  /*0eb0*/  IMAD R6, R10, UR4, RZ ;  /* 0x000000040a067c24 */ /* 0x000fe2000f8e02ff */
[----:B------:R-:W-:Y:S01]  /*0ec0*/  UMOV UR4, 0x400 ;  /* 0x0000040000047882 */ /* 0x000fe20000000000 */
[----:B------:R-:W-:Y:S01]  /*0ed0*/  IMAD R28, R108, -0x40, R44 ;  /* 0xffffffc06c1c7824 */ /* 0x000fe200078e022c */
[----:B------:R2:W-:Y:S01]  /*0ee0*/  STL [R1+0x8], R160 ;  /* 0x000008a001007387 */ /* 0x0005e20000100800 */
[C---:B------:R-:W-:Y:S01]  /*0ef0*/  IMAD R31, R0.reuse, UR7, R8 ;  /* 0x00000007001f7c24 */ /* 0x040fe2000f8e0208 */
[----:B-1----:R-:W-:Y:S01]  /*0f00*/  ULEA UR4, UR8, UR4, 0x18 ;  /* 0x0000000408047291 */ /* 0x002fe2000f8ec03f */
[----:B------:R-:W-:Y:S01]  /*0f10*/  IMAD R36, R0, UR5, R6 ;  /* 0x0000000500247c24 */ /* 0x000fe2000f8e0206 */
[----:B------:R2:W-:Y:S01]  /*0f20*/  STL [R1+0xc], R157 ;  /* 0x00000c9d01007387 */ /* 0x0005e20000100800 */
[----:B------:R-:W-:Y:S01]  /*0f30*/  LOP3.LUT R0, R18, 0xfffffff0, RZ, 0xc0, !PT ;  /* 0xfffffff012007812 */ /* 0x000fe200078ec0ff */
[----:B------:R-:W-:Y:S01]  /*0f40*/  IMAD.WIDE R10, R154, 0x80, R2 ;  /* 0x000000809a0a7825 */ /* 0x000fe200078e0202 */
[----:B------:R-:W-:-:S02]  /*0f50*/  ISETP.GE.AND P1, PT, R2, R28, PT ;  /* 0x0000001c0200720c */ /* 0x000fc40003f26270 */
[----:B------:R-:W-:Y:S01]  /*0f60*/  SHF.R.S32.HI R23, RZ, 0x4, R18 ;  /* 0x00000004ff177819 */ /* 0x000fe20000011412 */
[----:B------:R-:W-:Y:S01]  /*0f70*/  IMAD.IADD R14, R45, 0x1, -R0 ;  /* 0x000000012d0e7824 */ /* 0x000fe200078e0a00 */
[C---:B------:R-:W-:Y:S01]  /*0f80*/  ISETP.GE.AND P5, PT, R2.reuse, R28, PT ;  /* 0x0000001c0200720c */ /* 0x040fe20003fa6270 */
[----:B------:R-:W-:Y:S01]  /*0f90*/  IMAD.IADD R13, R17, 0x1, R12 ;  /* 0x00000001110d7824 */ /* 0x000fe200078e020c */
[----:B------:R-:W-:Y:S02]  /*0fa0*/  P2R R34, PR, RZ, 0x2 ;  /* 0x00000002ff227803 */ /* 0x000fe40000000000 */
[----:B------:R-:W-:Y:S02]  /*0fb0*/  IADD3 R29, R2, 0x20, RZ ;  /* 0x00000020021d7810 */ /* 0x000fe40007ffe0ff */
[----:B------:R-:W-:Y:S01]  /*0fc0*/  LEA R222, R222, UR4, 0x1 ;  /* 0x00000004dede7c11 */ /* 0x000fe2000f8e08ff */
        /* <DEDUP_REMOVED lines=38> */
.L_x_384:
[----:B------:R-:W-:Y:S05]  /*1230*/  BSYNC B0 ;  /* 0x0000000000007941 */ /* 0x000fea0003800000 */
.L_x_383:
[----:B------:R-:W-:Y:S01]  /*1240*/  ISETP.GE.AND P0, PT, R29, R30, PT ;  /* 0x0000001e1d00720c */ /* 0x000fe20003f06270 */
[----:B------:R-:W-:Y:S01]  /*1250*/  BSSY B0, `(.L_x_385) ;  /* 0x000002f000007945 */ /* 0x000fe20003800000 */
[----:B------:R-:W-:Y:S01]  /*1260*/  LEA.HI R0, R18, R23, RZ, 0x1 ;  /* 0x0000001712007211 */ /* 0x000fe200078f08ff */
[----:B---3--:R-:W-:Y:S01]  /*1270*/  IMAD.IADD R9, R45, 0x1, -R15 ;  /* 0x000000012d097824 */ /* 0x008fe200078e0a0f */
[----:B------:R-:W-:Y:S01]  /*1280*/  LEA.HI R8, R14, R14, RZ, 0x1 ;  /* 0x0000000e0e087211 */ /* 0x000fe200078f08ff */
[----:B------:R-:W-:Y:S01]  /*1290*/  VIADD R22, R2, 0x60 ;  /* 0x0000006002167836 */ /* 0x000fe20000000000 */
[----:B------:R-:W-:Y:S02]  /*12a0*/  LOP3.LUT R20, R0, 0xfffffffe, RZ, 0xc0, !PT ;  /* 0xfffffffe00147812 */ /* 0x000fe400078ec0ff */
[--C-:B------:R-:W-:Y:S02]  /*12b0*/  SHF.R.S32.HI R15, RZ, 0x1, R8.reuse ;  /* 0x00000001ff0f7819 */ /* 0x100fe40000011408 */
[----:B------:R-:W-:-:S03]  /*12c0*/  SHF.R.S32.HI R21, RZ, 0x1f, R8 ;  /* 0x0000001fff157819 */ /* 0x000fc60000011408 */
[----:B------:R-:W-:Y:S05]  /*12d0*/  @P0 BRA `(.L_x_386) ;  /* 0x0000000000980947 */ /* 0x000fea0003800000 */
[----:B------:R-:W-:Y:S01]  /*12e0*/  ULDC UR5, c[0x0][0x2d0] ;  /* 0x0000b40000057ab9 */ /* 0x000fe20000000800 */
[----:B-1----:R-:W-:Y:S01]  /*12f0*/  IADD3 R4, P2, R10, 0x20, RZ ;  /* 0x000000200a047810 */ /* 0x002fe20007f5e0ff */
        /* <DEDUP_REMOVED lines=36> */
.L_x_386:
[----:B------:R-:W-:Y:S05]  /*1540*/  BSYNC B0 ;  /* 0x0000000000007941 */ /* 0x000fea0003800000 */
.L_x_385:
[----:B------:R-:W-:Y:S01]  /*1550*/  LEA.HI R18, R9, R9, RZ, 0x1 ;  /* 0x0000000909127211 */ /* 0x000fe200078f08ff */
[----:B------:R-:W-:Y:S01]  /*1560*/  BSSY B0, `(.L_x_387) ;  /* 0x0000033000007945 */ /* 0x000fe20003800000 */
[----:B------:R-:W-:Y:S01]  /*1570*/  LEA.HI R0, R21, R15, RZ, 0x2 ;  /* 0x0000000f15007211 */ /* 0x000fe200078f10ff */
[----:B------:R-:W-:Y:S01]  /*1580*/  IMAD.IADD R23, R23, 0x1, -R20 ;  /* 0x0000000117177824 */ /* 0x000fe200078e0a14 */
[----:B------:R-:W-:Y:S02]  /*1590*/  LOP3.LUT R3, R8, 0x7fffffe, RZ, 0xc0, !PT ;  /* 0x07fffffe08037812 */ /* 0x000fe400078ec0ff */
[----:B------:R-:W-:Y:S02]  /*15a0*/  LOP3.LUT R2, R18, 0x3fffffe, RZ, 0xc0, !PT ;  /* 0x03fffffe12027812 */ /* 0x000fe400078ec0ff */
[----:B------:R-:W-:Y:S01]  /*15b0*/  LOP3.LUT R0, R0, 0xfffffffc, RZ, 0xc0, !PT ;  /* 0xfffffffc00007812 */ /* 0x000fe200078ec0ff */
[----:B------:R-:W-:Y:S01]  /*15c0*/  IMAD.IADD R137, R14, 0x1, -R3 ;  /* 0x000000010e897824 */ /* 0x000fe200078e0a03 */
[----:B-1-34-:R-:W-:-:S02]  /*15d0*/  SHF.R.S32.HI R4, RZ, 0x1f, R14 ;  /* 0x0000001fff047819 */ /* 0x01afc4000001140e */
        /* <DEDUP_REMOVED lines=43> */
.L_x_388:
[----:B------:R-:W-:Y:S05]  /*1890*/  BSYNC B0 ;  /* 0x0000000000007941 */ /* 0x000fea0003800000 */
.L_x_387:
[----:B------:R-:W-:Y:S01]  /*18a0*/  IMAD.IADD R159, R41, 0x1, R31 ;  /* 0x00000001299f7824 */ /* 0x000fe200078e021f */
[C---:B------:R-:W-:Y:S01]  /*18b0*/  SHF.L.U64.HI R136, R24.reuse, 0x6, R25 ;  /* 0x0000000618887819 */ /* 0x040fe20000010219 */
[----:B------:R-:W-:Y:S01]  /*18c0*/  IMAD.MOV.U32 R158, RZ, RZ, R40 ;  /* 0x000000ffff9e7224 */ /* 0x000fe200078e0028 */
[----:B------:R-:W-:Y:S01]  /*18d0*/  SHF.L.U32 R109, R24, 0x6, RZ ;  /* 0x00000006186d7819 */ /* 0x000fe200000006ff */
[----:B------:R-:W-:Y:S01]  /*18e0*/  BSSY B0, `(.L_x_389) ;  /* 0x000002f000007945 */ /* 0x000fe20003800000 */
[----:B------:R-:W-:Y:S01]  /*18f0*/  SHF.R.S32.HI R21, RZ, 0x1f, R108 ;  /* 0x0000001fff157819 */ /* 0x000fe2000001146c */
[----:B------:R-:W-:Y:S01]  /*1900*/  IMAD R0, R136, R108, RZ ;  /* 0x0000006c88007224 */ /* 0x000fe200078e02ff */
[----:B------:R4:W-:Y:S01]  /*1910*/  STL.64 [R1+0x20], R158 ;  /* 0x0000209e01007387 */ /* 0x0009e20000100a00 */
[----:B------:R-:W-:Y:S01]  /*1920*/  ISETP.GE.AND P6, PT, R29, R28, PT ;  /* 0x0000001c1d00720c */ /* 0x000fe20003fc6270 */
[----:B------:R-:W-:Y:S01]  /*1930*/  IMAD.WIDE.U32 R2, R108, R109, R158 ;  /* 0x0000006d6c027225 */ /* 0x000fe200078e009e */
[----:B------:R-:W-:-:S03]  /*1940*/  SHF.R.S32.HI R32, RZ, 0x1, R18 ;  /* 0x00000001ff207819 */ /* 0x000fc60000011412 */
[----:B------:R-:W-:Y:S01]  /*1950*/  IMAD R20, R21, R109, R0 ;  /* 0x0000006d15147224 */ /* 0x000fe200078e0200 */
[----:B------:R-:W-:Y:S07]  /*1960*/  @P4 BRA `(.L_x_390) ;  /* 0x0000000000984947 */ /* 0x000fee0003800000 */
        /* <DEDUP_REMOVED lines=15> */
[----:B------:R-:W5:Y:S01]  /*1a60*/  @!P0 LDC.64 R18, c[0x0][0x210] ;  /* 0x00008400ff128b82 */ /* 0x000f620000000a00 */
[----:B-1----:R-:W-:-:S04]  /*1a70*/  @!P1 LEA R6, P3, R8, R14, 0x1 ;  /* 0x0000000e08069211 */ /* 0x002fc800078608ff */
        /* <DEDUP_REMOVED lines=21> */
.L_x_390:
[----:B------:R-:W-:Y:S05]  /*1bd0*/  BSYNC B0 ;  /* 0x0000000000007941 */ /* 0x000fea0003800000 */
.L_x_389:
[----:B------:R-:W-:Y:S01]  /*1be0*/  ISETP.NE.AND P0, PT, R34, RZ, PT ;  /* 0x000000ff2200720c */ /* 0x000fe20003f05270 */
[----:B------:R-:W-:Y:S01]  /*1bf0*/  BSSY B0, `(.L_x_391) ;  /* 0x0000023000007945 */ /* 0x000fe20003800000 */
[----:B------:R-:W-:Y:S01]  /*1c00*/  IMAD.SHL.U32 R9, R32, 0x40, RZ ;  /* 0x0000004020097824 */ /* 0x000fe200078e00ff */
[----:B------:R-:W-:-:S10]  /*1c10*/  IADD3 R8, R3, R20, RZ ;  /* 0x0000001403087210 */ /* 0x000fd40007ffe0ff */
[----:B------:R-:W-:Y:S05]  /*1c20*/  @P0 BRA `(.L_x_392) ;  /* 0x00000000007c0947 */ /* 0x000fea0003800000 */
[----:B------:R-:W-:Y:S02]  /*1c30*/  ULDC UR5, c[0x0][0x2d0] ;  /* 0x0000b40000057ab9 */ /* 0x000fe40000000800 */
[----:B------:R-:W-:Y:S02]  /*1c40*/  ISETP.GE.AND P0, PT, R138, UR5, PT ;  /* 0x000000058a007c0c */ /* 0x000fe4000bf06270 */
[----:B------:R-:W-:Y:S02]  /*1c50*/  ISETP.GE.AND P1, PT, R160, UR5, PT ;  /* 0x00000005a0007c0c */ /* 0x000fe4000bf26270 */
[----:B------:R-:W-:-:S09]  /*1c60*/  ISETP.GE.AND P2, PT, R157, UR5, PT ;  /* 0x000000059d007c0c */ /* 0x000fd2000bf46270 */
[----:B---3--:R-:W3:Y:S01]  /*1c70*/  @!P0 LDC.64 R6, c[0x0][0x218] ;  /* 0x00008600ff068b82 */ /* 0x008ee20000000a00 */
[----:B------:R2:W-:Y:S04]  /*1c80*/  @P0 STS [R222+0x6000], RZ ;  /* 0x006000ffde000388 */ /* 0x0005e80000000800 */
[----:B------:R2:W-:Y:S03]  /*1c90*/  @P0 STS [R222+0x6004], RZ ;  /* 0x006004ffde000388 */ /* 0x0005e60000000800 */
[----:B-1----:R-:W1:Y:S01]  /*1ca0*/  @!P1 LDC.64 R4, c[0x0][0x218] ;  /* 0x00008600ff049b82 */ /* 0x002e620000000a00 */
[----:B------:R2:W-:Y:S01]  /*1cb0*/  @P0 STS.64 [R222+0x6008], RZ ;  /* 0x006008ffde000388 */ /* 0x0005e20000000a00 */
[----:B---3--:R-:W-:-:S04]  /*1cc0*/  @!P0 LEA R6, P4, R2, R6, 0x1 ;  /* 0x0000000602068211 */ /* 0x008fc800078808ff */
        /* <DEDUP_REMOVED lines=21> */
.L_x_392:
[----:B------:R-:W-:Y:S05]  /*1e20*/  BSYNC B0 ;  /* 0x0000000000007941 */ /* 0x000fea0003800000 */
.L_x_391:
[C---:B------:R-:W-:Y:S01]  /*1e30*/  SHF.L.U64.HI R155, R24.reuse, 0x5, R25 ;  /* 0x00000005189b7819 */ /* 0x040fe20000010219 */
[----:B------:R-:W-:Y:S01]  /*1e40*/  BSSY B0, `(.L_x_393) ;  /* 0x0000024000007945 */ /* 0x000fe20003800000 */
[----:B------:R-:W-:-:S03]  /*1e50*/  SHF.L.U32 R156, R24, 0x5, RZ ;  /* 0x00000005189c7819 */ /* 0x000fc600000006ff */
[----:B------:R1:W-:Y:S04]  /*1e60*/  STL [R1+0x3c], R155 ;  /* 0x00003c9b01007387 */ /* 0x0003e80000100800 */
[----:B------:R1:W-:Y:S01]  /*1e70*/  STL [R1+0x38], R156 ;  /* 0x0000389c01007387 */ /* 0x0003e20000100800 */
[----:B------:R-:W-:Y:S05]  /*1e80*/  @P6 BRA `(.L_x_394) ;  /* 0x00000000007c6947 */ /* 0x000fea0003800000 */
[----:B------:R-:W-:Y:S01]  /*1e90*/  ULDC UR5, c[0x0][0x2d0] ;  /* 0x0000b40000057ab9 */ /* 0x000fe20000000800 */
[----:B------:R-:W-:Y:S02]  /*1ea0*/  IADD3 R0, P2, R156, R2, RZ ;  /* 0x000000029c007210 */ /* 0x000fe40007f5e0ff */
[----:B------:R-:W-:Y:S02]  /*1eb0*/  ISETP.GE.AND P1, PT, R138, UR5, PT ;  /* 0x000000058a007c0c */ /* 0x000fe4000bf26270 */
[----:B------:R-:W-:Y:S01]  /*1ec0*/  ISETP.GE.AND P0, PT, R160, UR5, PT ;  /* 0x00000005a0007c0c */ /* 0x000fe2000bf06270 */
[----:B--23--:R-:W-:Y:S01]  /*1ed0*/  IMAD.X R6, R155, 0x1, R8, P2 ;  /* 0x000000019b067824 */ /* 0x00cfe200010e0608 */
[----:B------:R-:W-:-:S09]  /*1ee0*/  ISETP.GE.AND P2, PT, R157, UR5, PT ;  /* 0x000000059d007c0c */ /* 0x000fd2000bf46270 */
[----:B-1----:R-:W1:Y:S01]  /*1ef0*/  @!P1 LDC.64 R4, c[0x0][0x218] ;  /* 0x00008600ff049b82 */ /* 0x002e620000000a00 */
        /* <DEDUP_REMOVED lines=24> */
.L_x_394:
[----:B------:R-:W-:Y:S05]  /*2080*/  BSYNC B0 ;  /* 0x0000000000007941 */ /* 0x000fea0003800000 */
.L_x_393:
[----:B------:R-:W0:Y:S01]  /*2090*/  LDGDEPBAR ;  /* 0x00000000000079af */ /* 0x000e220000000000 */
[----:B------:R-:W-:Y:S01]  /*20a0*/  IMAD.IADD R10, R39, 0x1, R36 ;  /* 0x00000001270a7824 */ /* 0x000fe200078e0224 */
[----:B------:R-:W-:Y:S01]  /*20b0*/  LOP3.LUT R0, R9, 0xc0, RZ, 0xc0, !PT ;  /* 0x000000c009007812 */ /* 0x000fe200078ec0ff */
[----:B-123--:R-:W-:Y:S01]  /*20c0*/  IMAD.SHL.U32 R4, R35, 0x8, RZ ;  /* 0x0000000823047824 */ /* 0x00efe200078e00ff */
[----:B------:R-:W-:Y:S01]  /*20d0*/  BSSY B0, `(.L_x_395) ;  /* 0x0000042000007945 */ /* 0x000fe20003800000 */
[----:B------:R-:W-:Y:S01]  /*20e0*/  IMAD.SHL.U32 R6, R22, 0x20, RZ ;  /* 0x0000002016067824 */ /* 0x000fe200078e00ff */
[----:B------:R1:W-:Y:S01]  /*20f0*/  STL [R1+0x40], R10 ;  /* 0x0000400a01007387 */ /* 0x0003e20000100800 */
[----:B------:R-:W-:Y:S01]  /*2100*/  IMAD.SHL.U32 R3, R33, 0x40, RZ ;  /* 0x0000004021037824 */ /* 0x000fe200078e00ff */
[----:B------:R-:W-:Y:S01]  /*2110*/  LOP3.LUT R4, R0, 0x8, R4, 0xf8, !PT ;  /* 0x0000000800047812 */ /* 0x000fe200078ef804 */
[C---:B------:R-:W-:Y:S01]  /*2120*/  IMAD.SHL.U32 R5, R23.reuse, 0x8, RZ ;  /* 0x0000000817057824 */ /* 0x040fe200078e00ff */
[----:B------:R-:W-:Y:S01]  /*2130*/  SHF.R.U32.HI R2, RZ, 0x3, R0 ;  /* 0x00000003ff027819 */ /* 0x000fe20000011600 */
[----:B------:R-:W-:Y:S01]  /*2140*/  IMAD R9, R23, 0x8, R30 ;  /* 0x0000000817097824 */ /* 0x000fe200078e021e */
[----:B------:R-:W-:-:S02]  /*2150*/  LOP3.LUT R0, R3, 0xc0, RZ, 0xc0, !PT ;  /* 0x000000c003007812 */ /* 0x000fc400078ec0ff */
[----:B------:R-:W-:Y:S02]  /*2160*/  LOP3.LUT R111, R6, 0xffffff00, RZ, 0xc0, !PT ;  /* 0xffffff00066f7812 */ /* 0x000fe400078ec0ff */
[----:B------:R-:W-:Y:S01]  /*2170*/  LOP3.LUT R8, R4, R2, RZ, 0x3c, !PT ;  /* 0x0000000204087212 */ /* 0x000fe200078e3cff */
[-C--:B------:R-:W-:Y:S01]  /*2180*/  IMAD R2, R21, R26.reuse, RZ ;  /* 0x0000001a15027224 */ /* 0x080fe200078e02ff */
[----:B------:R-:W-:Y:S01]  /*2190*/  LOP3.LUT R7, R0, 0x8, R5, 0xf8, !PT ;  /* 0x0000000800077812 */ /* 0x000fe200078ef805 */
[----:B------:R-:W-:Y:S01]  /*21a0*/  IMAD R3, R152, 0x200, R111 ;  /* 0x0000020098037824 */ /* 0x000fe200078e026f */
[----:B------:R-:W-:Y:S01]  /*21b0*/  SHF.R.U32.HI R6, RZ, 0x3, R0 ;  /* 0x00000003ff067819 */ /* 0x000fe20000011600 */
[----:B------:R-:W-:Y:S01]  /*21c0*/  IMAD.WIDE.U32 R4, R108, R26, RZ ;  /* 0x0000001a6c047225 */ /* 0x000fe200078e00ff */
[----:B------:R-:W-:Y:S01]  /*21d0*/  ISETP.GE.AND P3, PT, R29, R28, PT ;  /* 0x0000001c1d00720c */ /* 0x000fe20003f66270 */
[----:B------:R-:W-:-:S04]  /*21e0*/  DEPBAR.LE SB0, 0x0 ;  /* 0x000080000000791a */ /* 0x000fc80000000000 */
[----:B------:R-:W-:Y:S01]  /*21f0*/  BAR.SYNC.DEFER_BLOCKING 0x0 ;  /* 0x0000000000007b1d */ /* 0x000fe20000010000 */
[----:B------:R-:W-:Y:S01]  /*2200*/  IMAD R0, R108, R27, R2 ;  /* 0x0000001b6c007224 */ /* 0x000fe200078e0202 */
[----:B------:R-:W-:Y:S01]  /*2210*/  LOP3.LUT R110, R7, R6, RZ, 0x3c, !PT ;  /* 0x00000006076e7212 */ /* 0x000fe200078e3cff */
[----:B------:R-:W-:Y:S01]  /*2220*/  IMAD R2, R137, 0x20, R3 ;  /* 0x0000002089027824 */ /* 0x000fe200078e0203 */
[----:B------:R-:W-:Y:S01]  /*2230*/  LEA R6, P0, R4, R38, 0x6 ;  /* 0x0000002604067211 */ /* 0x000fe200078030ff */
[----:B------:R-:W-:Y:S02]  /*2240*/  IMAD.IADD R7, R5, 0x1, R0 ;  /* 0x0000000105077824 */ /* 0x000fe400078e0200 */
[----:B------:R-:W-:Y:S02]  /*2250*/  IMAD.U32 R0, R9, 0x20, R8 ;  /* 0x0000002009007824 */ /* 0x000fe400078e0008 */
[----:B------:R-:W-:Y:S01]  /*2260*/  IMAD.IADD R2, R110, 0x1, R2 ;  /* 0x000000016e027824 */ /* 0x000fe200078e0202 */
[----:B------:R-:W-:-:S02]  /*2270*/  LEA.HI.X R7, R4, R10, R7, 0x6, P0 ;  /* 0x0000000a04077211 */ /* 0x000fc400000f3407 */
[----:B------:R-:W-:Y:S02]  /*2280*/  LEA R217, R0, UR4, 0x1 ;  /* 0x0000000400d97c11 */ /* 0x000fe4000f8e08ff */
        /* <DEDUP_REMOVED lines=14> */
[----:B------:R-:W5:Y:S01]  /*2370*/  @!P1 LDC.64 R2, c[0x0][0x220] ;  /* 0x00008800ff029b82 */ /* 0x000f620000000a00 */
[----:B------:R3:W-:Y:S01]  /*2380*/  @P0 STS.64 [R222+0x9008], RZ ;  /* 0x009008ffde000388 */ /* 0x0007e20000000a00 */
        /* <DEDUP_REMOVED lines=22> */
.L_x_396:
[----:B------:R-:W-:Y:S05]  /*24f0*/  BSYNC B0 ;  /* 0x0000000000007941 */ /* 0x000fea0003800000 */
.L_x_395:
        /* <DEDUP_REMOVED lines=38> */
.L_x_398:
[----:B------:R-:W-:Y:S05]  /*2760*/  BSYNC B0 ;  /* 0x0000000000007941 */ /* 0x000fea0003800000 */
.L_x_397:
[----:B------:R-:W-:Y:S01]  /*2770*/  LDSM.16.M88.4 R24, [R217+0x6000] ;  /* 0x00600000d918783b */ /* 0x000fe20000000200 */
[----:B------:R-:W-:Y:S01]  /*2780*/  IMAD.MOV.U32 R0, RZ, RZ, 0x20 ;  /* 0x00000020ff007424 */ /* 0x000fe200078e00ff */
[----:B------:R-:W-:Y:S01]  /*2790*/  LOP3.LUT P0, RZ, R32, 0x2, RZ, 0xc0, !PT ;  /* 0x0000000220ff7812 */ /* 0x000fe2000780c0ff */
[----:B-123--:R-:W-:Y:S01]  /*27a0*/  IMAD.MOV.U32 R2, RZ, RZ, 0x10 ;  /* 0x00000010ff027424 */ /* 0x00efe200078e00ff */
[----:B------:R-:W1:Y:S01]  /*27b0*/  LDSM.16.M88.4 R4, [R220+0x1000] ;  /* 0x00100000dc04783b */ /* 0x000e620000000200 */
[----:B------:R-:W-:Y:S01]  /*27c0*/  LOP3.LUT P1, RZ, R33, 0x2, RZ, 0xc0, !PT ;  /* 0x0000000221ff7812 */ /* 0x000fe2000782c0ff */
[----:B------:R-:W-:Y:S01]  /*27d0*/  ULDC.U8 UR14, c[0x0][0x388] ;  /* 0x0000e200000e7ab9 */ /* 0x000fe20000000000 */
[----:B------:R-:W-:Y:S01]  /*27e0*/  SEL R0, R0, 0xffffffe0, !P0 ;  /* 0xffffffe000007807 */ /* 0x000fe20004000000 */
[----:B------:R-:W2:Y:S01]  /*27f0*/  LDSM.16.M88.4 R8, [R220] ;  /* 0x00000000dc08783b */ /* 0x000ea20000000200 */
[----:B------:R-:W-:-:S03]  /*2800*/  SEL R2, R2, 0xfffffff0, !P1 ;  /* 0xfffffff002027807 */ /* 0x000fc60004800000 */
[----:B------:R-:W3:Y:S01]  /*2810*/  LDSM.16.M88.4 R20, [R217+0x6400] ;  /* 0x00640000d914783b */ /* 0x000ee20000000200 */
[----:B------:R-:W-:Y:S02]  /*2820*/  IMAD.IADD R219, R217, 0x1, R0 ;  /* 0x00000001d9db7824 */ /* 0x000fe400078e0200 */
[----:B------:R-:W-:Y:S01]  /*2830*/  IMAD R221, R2, 0x2, R220 ;  /* 0x0000000202dd7824 */ /* 0x000fe200078e02dc */
[----:B------:R-:W5:Y:S01]  /*2840*/  LDSM.16.M88.4 R12, [R217+0x6800] ;  /* 0x00680000d90c783b */ /* 0x000f620000000200 */
[----:B------:R-:W-:-:S03]  /*2850*/  IMAD.SHL.U32 R0, R45, 0x2, RZ ;  /* 0x000000022d007824 */ /* 0x000fc600078e00ff */
[----:B------:R-:W4:Y:S02]  /*2860*/  LDSM.16.M88.4 R28, [R217+0x6c00] ;  /* 0x006c0000d91c783b */ /* 0x000f240000000200 */
[----:B------:R-:W-:Y:S02]  /*2870*/  LOP3.LUT R0, R0, 0x6, RZ, 0xc0, !PT ;  /* 0x0000000600007812 */ /* 0x000fe400078ec0ff */
[----:B------:R-:W-:Y:S03]  /*2880*/  LDSM.16.M88.4 R56, [R219+0x6000] ;  /* 0x00600000db38783b */ /* 0x000fe60000000200 */
[----:B------:R-:W-:Y:S01]  /*2890*/  IMAD R0, R108, 0x40, R0 ;  /* 0x000000406c007824 */ /* 0x000fe200078e0200 */
[----:B------:R-:W4:Y:S03]  /*28a0*/  LDSM.16.M88.4 R16, [R221+0x1000] ;  /* 0x00100000dd10783b */ /* 0x000f260000000200 */
[C---:B------:R-:W-:Y:S01]  /*28b0*/  VIADD R3, R0.reuse, 0x10 ;  /* 0x0000001000037836 */ /* 0x040fe20000000000 */
[----:B------:R-:W4:Y:S01]  /*28c0*/  LDSM.16.M88.4 R52, [R219+0x6400] ;  /* 0x00640000db34783b */ /* 0x000f220000000200 */
[C---:B------:R-:W-:Y:S01]  /*28d0*/  ISETP.GE.AND P4, PT, R0.reuse, R44, PT ;  /* 0x0000002c0000720c */ /* 0x040fe20003f86270 */
[----:B------:R-:W-:-:S02]  /*28e0*/  VIADD R45, R0, 0x11 ;  /* 0x00000011002d7836 */ /* 0x000fc40000000000 */
[----:B------:R-:W4:Y:S01]  /*28f0*/  LDSM.16.M88.4 R48, [R219+0x6800] ;  /* 0x00680000db30783b */ /* 0x000f220000000200 */
[-C--:B------:R-:W-:Y:S01]  /*2900*/  ISETP.GE.AND P0, PT, R3, R44.reuse, PT ;  /* 0x0000002c0300720c */ /* 0x080fe20003f06270 */
[C---:B------:R-:W-:Y:S02]  /*2910*/  VIADD R3, R0.reuse, 0x21 ;  /* 0x0000002100037836 */ /* 0x040fe40000000000 */
[----:B------:R-:W-:Y:S01]  /*2920*/  LDSM.16.M88.4 R40, [R219+0x6c00] ;  /* 0x006c0000db28783b */ /* 0x000fe20000000200 */
[C---:B------:R-:W-:Y:S02]  /*2930*/  VIADD R47, R0.reuse, 0x18 ;  /* 0x00000018002f7836 */ /* 0x040fe40000000000 */
[----:B------:R-:W-:Y:S01]  /*2940*/  ISETP.GE.AND P6, PT, R3, R44, PT ;  /* 0x0000002c0300720c */ /* 0x000fe20003fc6270 */
[----:B-1----:R-:W-:Y:S01]  /*2950*/  HMMA.16816.F32.BF16 R32, R4, R24, RZ ;  /* 0x000000180420723c */ /* 0x002fe200000418ff */
[----:B------:R-:W-:Y:S01]  /*2960*/  LDSM.16.M88.4 R36, [R217+0x7000] ;  /* 0x00700000d924783b */ /* 0x000fe20000000200 */
[----:B------:R-:W-:-:S02]  /*2970*/  VIADD R3, R0, 0x28 ;  /* 0x0000002800037836 */ /* 0x000fc40000000000 */
[C---:B------:R-:W-:Y:S01]  /*2980*/  VIADD R46, R0.reuse, 0x20 ;  /* 0x00000020002e7836 */ /* 0x040fe20000000000 */
[----:B------:R-:W0:Y:S01]  /*2990*/  LDGDEPBAR ;  /* 0x00000000000079af */ /* 0x000e220000000000 */
[----:B--2---:R-:W-:Y:S01]  /*29a0*/  HMMA.16816.F32.BF16 R92, R8, R24, RZ ;  /* 0x00000018085c723c */ /* 0x004fe200000418ff */
[----:B------:R-:W-:Y:S01]  /*29b0*/  ISETP.GE.AND P5, PT, R3, R44, PT ;  /* 0x0000002c0300720c */ /* 0x000fe20003fa6270 */
[----:B------:R-:W-:-:S04]  /*29c0*/  VIADD R3, R0, 0x29 ;  /* 0x0000002900037836 */ /* 0x000fc80000000000 */
[C---:B---3--:R-:W-:Y:S06]  /*29d0*/  HMMA.16816.F32.BF16 R64, R4.reuse, R22, RZ ;  /* 0x000000160440723c */ /* 0x048fec00000418ff */
[C---:B-----5:R-:W-:Y:S06]  /*29e0*/  HMMA.16816.F32.BF16 R68, R4.reuse, R12, RZ ;  /* 0x0000000c0444723c */ /* 0x060fec00000418ff */
[----:B------:R-:W-:Y:S06]  /*29f0*/  HMMA.16816.F32.BF16 R76, R4, R14, RZ ;  /* 0x0000000e044c723c */ /* 0x000fec00000418ff */
[C---:B------:R-:W-:Y:S06]  /*2a00*/  HMMA.16816.F32.BF16 R88, R8.reuse, R12, RZ ;  /* 0x0000000c0858723c */ /* 0x040fec00000418ff */
[----:B------:R-:W-:Y:S01]  /*2a10*/  HMMA.16816.F32.BF16 R124, R8, R14, RZ ;  /* 0x0000000e087c723c */ /* 0x000fe200000418ff */
[----:B------:R-:W1:Y:S05]  /*2a20*/  LDSM.16.M88.4 R12, [R221] ;  /* 0x00000000dd0c783b */ /* 0x000e6a0000000200 */
[-C--:B------:R-:W-:Y:S06]  /*2a30*/  HMMA.16816.F32.BF16 R60, R4, R26.reuse, RZ ;  /* 0x0000001a043c723c */ /* 0x080fec00000418ff */
[----:B------:R-:W-:Y:S06]  /*2a40*/  HMMA.16816.F32.BF16 R100, R8, R26, RZ ;  /* 0x0000001a0864723c */ /* 0x000fec00000418ff */
[C---:B------:R-:W-:Y:S06]  /*2a50*/  HMMA.16816.F32.BF16 R24, R4.reuse, R20, RZ ;  /* 0x000000140418723c */ /* 0x040fec00000418ff */
[C---:B----4-:R-:W-:Y:S06]  /*2a60*/  HMMA.16816.F32.BF16 R72, R4.reuse, R28, RZ ;  /* 0x0000001c0448723c */ /* 0x050fec00000418ff */
[----:B------:R-:W-:Y:S01]  /*2a70*/  HMMA.16816.F32.BF16 R80, R4, R30, RZ ;  /* 0x0000001e0450723c */ /* 0x000fe200000418ff */
[----:B------:R-:W-:Y:S05]  /*2a80*/  LDSM.16.M88.4 R4, [R220+0x3000] ;  /* 0x00300000dc04783b */ /* 0x000fea0000000200 */
[----:B------:R-:W-:Y:S01]  /*2a90*/  HMMA.16816.F32.BF16 R120, R16, R56, R32 ;  /* 0x000000381078723c */ /* 0x000fe20000041820 */
[----:B------:R-:W2:Y:S05]  /*2aa0*/  LDSM.16.M88.4 R32, [R217+0x7400] ;  /* 0x00740000d920783b */ /* 0x000eaa0000000200 */
[C---:B------:R-:W-:Y:S06]  /*2ab0*/  HMMA.16816.F32.BF16 R104, R8.reuse, R20, RZ ;  /* 0x000000140868723c */ /* 0x040fec00000418ff */
[C---:B------:R-:W-:Y:S06]  /*2ac0*/  HMMA.16816.F32.BF16 R96, R8.reuse, R22, RZ ;  /* 0x000000160860723c */ /* 0x040fec00000418ff */
[C---:B------:R-:W-:Y:S06]  /*2ad0*/  HMMA.16816.F32.BF16 R84, R8.reuse, R28, RZ ;  /* 0x0000001c0854723c */ /* 0x040fec00000418ff */
[----:B------:R-:W-:Y:S01]  /*2ae0*/  HMMA.16816.F32.BF16 R116, R8, R30, RZ ;  /* 0x0000001e0874723c */ /* 0x000fe200000418ff */
[----:B------:R-:W3:Y:S04]  /*2af0*/  LDSM.16.M88.4 R28, [R217+0x7800] ;  /* 0x00780000d91c783b */ /* 0x000ee80000000200 */
[----:B------:R-:W4:Y:S01]  /*2b00*/  LDSM.16.M88.4 R8, [R220+0x2000] ;  /* 0x00200000dc08783b */ /* 0x000f220000000200 */
[C---:B------:R-:W-:Y:S06]  /*2b10*/  HMMA.16816.F32.BF16 R20, R16.reuse, R54, R64 ;  /* 0x000000361014723c */ /* 0x040fec0000041840 */
[C---:B------:R-:W-:Y:S06]  /*2b20*/  HMMA.16816.F32.BF16 R112, R16.reuse, R58, R60 ;  /* 0x0000003a1070723c */ /* 0x040fec000004183c */
[C---:B------:R-:W-:Y:S01]  /*2b30*/  HMMA.16816.F32.BF16 R60, R16.reuse, R52, R24 ;  /* 0x00000034103c723c */ /* 0x040fe20000041818 */
[----:B------:R-:W5:Y:S05]  /*2b40*/  LDSM.16.M88.4 R24, [R217+0x7c00] ;  /* 0x007c0000d918783b */ /* 0x000f6a0000000200 */
[----:B------:R-:W-:Y:S06]  /*2b50*/  HMMA.16816.F32.BF16 R64, R16, R48, R68 ;  /* 0x000000301040723c */ /* 0x000fec0000041844 */
[----:B-1----:R-:W-:Y:S06]  /*2b60*/  HMMA.16816.F32.BF16 R92, R12, R56, R92 ;  /* 0x000000380c5c723c */ /* 0x002fec000004185c */
[C---:B------:R-:W-:Y:S06]  /*2b70*/  HMMA.16816.F32.BF16 R72, R16.reuse, R40, R72 ;  /* 0x000000281048723c */ /* 0x040fec0000041848 */
[----:B------:R-:W-:Y:S06]  /*2b80*/  HMMA.16816.F32.BF16 R68, R16, R42, R80 ;  /* 0x0000002a1044723c */ /* 0x000fec0000041850 */
[----:B------:R-:W-:Y:S01]  /*2b90*/  HMMA.16816.F32.BF16 R100, R12, R58, R100 ;  /* 0x0000003a0c64723c */ /* 0x000fe20000041864 */
[----:B------:R-:W-:Y:S05]  /*2ba0*/  LDSM.16.M88.4 R56, [R219+0x7400] ;  /* 0x00740000db38783b */ /* 0x000fea0000000200 */
[----:B------:R-:W-:Y:S01]  /*2bb0*/  HMMA.16816.F32.BF16 R76, R16, R50, R76 ;  /* 0x00000032104c723c */ /* 0x000fe2000004184c */
[----:B------:R-:W-:Y:S05]  /*2bc0*/  LDSM.16.M88.4 R16, [R219+0x7000] ;  /* 0x00700000db10783b */ /* 0x000fea0000000200 */
[C---:B------:R-:W-:Y:S06]  /*2bd0*/  HMMA.16816.F32.BF16 R96, R12.reuse, R54, R96 ;  /* 0x000000360c60723c */ /* 0x040fec0000041860 */
[C---:B------:R-:W-:Y:S06]  /*2be0*/  HMMA.16816.F32.BF16 R84, R12.reuse, R40, R84 ;  /* 0x000000280c54723c */ /* 0x040fec0000041854 */
[C---:B------:R-:W-:Y:S06]  /*2bf0*/  HMMA.16816.F32.BF16 R80, R12.reuse, R50, R124 ;  /* 0x000000320c50723c */ /* 0x040fec000004187c */
[C---:B------:R-:W-:Y:S01]  /*2c00*/  HMMA.16816.F32.BF16 R104, R12.reuse, R52, R104 ;  /* 0x000000340c68723c */ /* 0x040fe20000041868 */
[----:B------:R-:W-:Y:S05]  /*2c10*/  LDSM.16.M88.4 R52, [R219+0x7c00] ;  /* 0x007c0000db34783b */ /* 0x000fea0000000200 */
[C---:B------:R-:W-:Y:S01]  /*2c20*/  HMMA.16816.F32.BF16 R88, R12.reuse, R48, R88 ;  /* 0x000000300c58723c */ /* 0x040fe20000041858 */
[----:B------:R-:W-:Y:S05]  /*2c30*/  LDSM.16.M88.4 R48, [R219+0x7800] ;  /* 0x00780000db30783b */ /* 0x000fea0000000200 */
[----:B------:R-:W-:Y:S01]  /*2c40*/  HMMA.16816.F32.BF16 R40, R12, R42, R116 ;  /* 0x0000002a0c28723c */ /* 0x000fe20000041874 */
[----:B------:R-:W1:Y:S05]  /*2c50*/  LDSM.16.M88.4 R12, [R221+0x3000] ;  /* 0x00300000dd0c783b */ /* 0x000e6a0000000200 */
[C---:B--2---:R-:W-:Y:S01]  /*2c60*/  HMMA.16816.F32.BF16 R124, R4.reuse, R34, R20 ;  /* 0x00000022047c723c */ /* 0x044fe20000041814 */
[----:B------:R-:W2:Y:S05]  /*2c70*/  LDSM.16.M88.4 R20, [R221+0x2000] ;  /* 0x00200000dd14783b */ /* 0x000eaa0000000200 */
[C---:B---3--:R-:W-:Y:S06]  /*2c80*/  HMMA.16816.F32.BF16 R140, R4.reuse, R28, R64 ;  /* 0x0000001c048c723c */ /* 0x048fec0000041840 */
[-C--:B------:R-:W-:Y:S06]  /*2c90*/  HMMA.16816.F32.BF16 R120, R4, R36.reuse, R120 ;  /* 0x000000240478723c */ /* 0x080fec0000041878 */
[----:B----4-:R-:W-:Y:S06]  /*2ca0*/  HMMA.16816.F32.BF16 R64, R8, R36, R92 ;  /* 0x000000240840723c */ /* 0x010fec000004185c */
[----:B-----5:R-:W-:Y:S06]  /*2cb0*/  HMMA.16816.F32.BF16 R128, R4, R24, R72 ;  /* 0x000000180480723c */ /* 0x020fec0000041848 */
[-C--:B------:R-:W-:Y:S06]  /*2cc0*/  HMMA.16816.F32.BF16 R72, R8, R38.reuse, R100 ;  /* 0x000000260848723c */ /* 0x080fec0000041864 */
[C---:B------:R-:W-:Y:S01]  /*2cd0*/  HMMA.16816.F32.BF16 R148, R4.reuse, R38, R112 ;  /* 0x000000260494723c */ /* 0x040fe20000041870 */
[----:B------:R-:W-:Y:S05]  /*2ce0*/  LDSM.16.M88.4 R36, [R217+0x8400] ;  /* 0x00840000d924783b */ /* 0x000fea0000000200 */
[C---:B------:R-:W-:Y:S06]  /*2cf0*/  HMMA.16816.F32.BF16 R144, R4.reuse, R32, R60 ;  /* 0x000000200490723c */ /* 0x040fec000004183c */
[----:B------:R-:W-:Y:S06]  /*2d00*/  HMMA.16816.F32.BF16 R132, R4, R30, R76 ;  /* 0x0000001e0484723c */ /* 0x000fec000004184c */
[----:B------:R-:W-:Y:S06]  /*2d10*/  HMMA.16816.F32.BF16 R100, R8, R34, R96 ;  /* 0x000000220864723c */ /* 0x000fec0000041860 */
[----:B------:R-:W-:Y:S01]  /*2d20*/  HMMA.16816.F32.BF16 R112, R4, R26, R68 ;  /* 0x0000001a0470723c */ /* 0x000fe20000041844 */
[----:B------:R-:W-:Y:S05]  /*2d30*/  LDSM.16.M88.4 R4, [R220+0x5000] ;  /* 0x00500000dc04783b */ /* 0x000fea0000000200 */
[C---:B------:R-:W-:Y:S01]  /*2d40*/  HMMA.16816.F32.BF16 R104, R8.reuse, R32, R104 ;  /* 0x000000200868723c */ /* 0x040fe20000041868 */
[----:B------:R-:W-:Y:S05]  /*2d50*/  LDSM.16.M88.4 R32, [R217+0x8800] ;  /* 0x00880000d920783b */ /* 0x000fea0000000200 */
[C---:B------:R-:W-:Y:S06]  /*2d60*/  HMMA.16816.F32.BF16 R96, R8.reuse, R28, R88 ;  /* 0x0000001c0860723c */ /* 0x040fec0000041858 */
[C---:B------:R-:W-:Y:S06]  /*2d70*/  HMMA.16816.F32.BF16 R116, R8.reuse, R24, R84 ;  /* 0x000000180874723c */ /* 0x040fec0000041854 */
[C---:B------:R-:W-:Y:S01]  /*2d80*/  HMMA.16816.F32.BF16 R76, R8.reuse, R30, R80 ;  /* 0x0000001e084c723c */ /* 0x040fe20000041850 */
[----:B------:R-:W-:Y:S05]  /*2d90*/  LDSM.16.M88.4 R28, [R217+0x8c00] ;  /* 0x008c0000d91c783b */ /* 0x000fea0000000200 */
[----:B------:R-:W-:Y:S01]  /*2da0*/  HMMA.16816.F32.BF16 R60, R8, R26, R40 ;  /* 0x0000001a083c723c */ /* 0x000fe20000041828 */
[----:B------:R-:W3:Y:S04]  /*2db0*/  LDSM.16.M88.4 R40, [R217+0x8000] ;  /* 0x00800000d928783b */ /* 0x000ee80000000200 */
[----:B------:R-:W4:Y:S01]  /*2dc0*/  LDSM.16.M88.4 R8, [R220+0x4000] ;  /* 0x00400000dc08783b */ /* 0x000f220000000200 */
[-C--:B-1----:R-:W-:Y:S03]  /*2dd0*/  HMMA.16816.F32.BF16 R84, R12, R16.reuse, R120 ;  /* 0x000000100c54723c */ /* 0x082fe60000041878 */
[----:B------:R-:W-:Y:S03]  /*2de0*/  LDSM.16.M88.4 R24, [R219+0x8000] ;  /* 0x00800000db18783b */ /* 0x000fe60000000200 */
[----:B--2---:R-:W-:Y:S06]  /*2df0*/  HMMA.16816.F32.BF16 R68, R20, R16, R64 ;  /* 0x000000101444723c */ /* 0x004fec0000041840 */
        /* <DEDUP_REMOVED lines=8> */
[C---:B------:R-:W-:Y:S01]  /*2e80*/  HMMA.16816.F32.BF16 R80, R20.reuse, R18, R72 ;  /* 0x000000121450723c */ /* 0x040fe20000041848 */
[----:B------:R-:W2:Y:S05]  /*2e90*/  LDSM.16.M88.4 R16, [R221+0x4000] ;  /* 0x00400000dd10783b */ /* 0x000eaa0000000200 */
[C---:B------:R-:W-:Y:S06]  /*2ea0*/  HMMA.16816.F32.BF16 R88, R20.reuse, R56, R104 ;  /* 0x000000381458723c */ /* 0x040fec0000041868 */
[C---:B------:R-:W-:Y:S06]  /*2eb0*/  HMMA.16816.F32.BF16 R72, R20.reuse, R50, R76 ;  /* 0x000000321448723c */ /* 0x040fec000004184c */
[C---:B------:R-:W-:Y:S06]  /*2ec0*/  HMMA.16816.F32.BF16 R64, R20.reuse, R52, R116 ;  /* 0x000000341440723c */ /* 0x040fec0000041874 */
[C---:B------:R-:W-:Y:S06]  /*2ed0*/  HMMA.16816.F32.BF16 R100, R20.reuse, R58, R100 ;  /* 0x0000003a1464723c */ /* 0x040fec0000041864 */
[C---:B------:R-:W-:Y:S01]  /*2ee0*/  HMMA.16816.F32.BF16 R96, R20.reuse, R48, R96 ;  /* 0x000000301460723c */ /* 0x040fe20000041860 */
[----:B------:R-:W5:Y:S05]  /*2ef0*/  LDSM.16.M88.4 R48, [R219+0x8400] ;  /* 0x00840000db30783b */ /* 0x000f6a0000000200 */
[----:B------:R-:W-:Y:S06]  /*2f00*/  HMMA.16816.F32.BF16 R52, R20, R54, R60 ;  /* 0x000000361434723c */ /* 0x000fec000004183c */
[-C--:B---3--:R-:W-:Y:S06]  /*2f10*/  HMMA.16816.F32.BF16 R20, R4, R40.reuse, R84 ;  /* 0x000000280414723c */ /* 0x088fec0000041854 */
[----:B----4-:R-:W-:Y:S06]  /*2f20*/  HMMA.16816.F32.BF16 R56, R8, R40, R68 ;  /* 0x000000280838723c */ /* 0x010fec0000041844 */
[C---:B------:R-:W-:Y:S06]  /*2f30*/  HMMA.16816.F32.BF16 R60, R4.reuse, R42, R92 ;  /* 0x0000002a043c723c */ /* 0x040fec000004185c */
[C---:B------:R-:W-:Y:S06]  /*2f40*/  HMMA.16816.F32.BF16 R84, R4.reuse, R36, R120 ;  /* 0x000000240454723c */ /* 0x040fec0000041878 */
[C---:B------:R-:W-:Y:S06]  /*2f50*/  HMMA.16816.F32.BF16 R92, R4.reuse, R38, R124 ;  /* 0x00000026045c723c */ /* 0x040fec000004187c */
[C---:B------:R-:W-:Y:S06]  /*2f60*/  HMMA.16816.F32.BF16 R140, R4.reuse, R32, R140 ;  /* 0x00000020048c723c */ /* 0x040fec000004188c */
        /* <DEDUP_REMOVED lines=15> */
[-C--:B------:R-:W-:Y:S01]  /*3060*/  ISETP.GE.AND P3, PT, R10, R44.reuse, PT ;  /* 0x0000002c0a00720c */ /* 0x080fe20003f66270 */
[----:B--2---:R-:W-:Y:S01]  /*3070*/  HMMA.16816.F32.BF16 R28, R16, R24, R56 ;  /* 0x00000018101c723c */ /* 0x004fe20000041838 */
[-C--:B------:R-:W-:Y:S02]  /*3080*/  ISETP.GE.AND P2, PT, R9, R44.reuse, PT ;  /* 0x0000002c0900720c */ /* 0x080fe40003f46270 */
[----:B------:R-:W-:Y:S02]  /*3090*/  ISETP.GE.AND P1, PT, R8, R44, PT ;  /* 0x0000002c0800720c */ /* 0x000fe40003f26270 */
[----:B------:R-:W1:Y:S01]  /*30a0*/  LDSM.16.M88.4 R8, [R219+0x8c00] ;  /* 0x008c0000db08783b */ /* 0x000e620000000200 */
[----:B------:R-:W-:Y:S01]  /*30b0*/  HMMA.16816.F32.BF16 R32, R12, R26, R60 ;  /* 0x0000001a0c20723c */ /* 0x000fe2000004183c */
[----:B------:R-:W-:Y:S01]  /*30c0*/  VIADD R56, R0, 0x19 ;  /* 0x0000001900387836 */ /* 0x000fe20000000000 */
[----:B------:R-:W-:-:S04]  /*30d0*/  DEPBAR.LE SB0, 0x0 ;  /* 0x000080000000791a */ /* 0x000fc80000000000 */
[C---:B------:R-:W-:Y:S05]  /*30e0*/  HMMA.16816.F32.BF16 R24, R16.reuse, R26, R40 ;  /* 0x0000001a1018723c */ /* 0x040fea0000041828 */
[----:B------:R-:W-:Y:S01]  /*30f0*/  FSEL R63, R38, -INF , !P4 ;  /* 0xff800000263f7808 */ /* 0x000fe20006000000 */
[----:B-----5:R-:W-:Y:S01]  /*3100*/  HMMA.16816.F32.BF16 R40, R16, R48, R68 ;  /* 0x000000301028723c */ /* 0x020fe20000041844 */
[----:B------:R-:W-:Y:S02]  /*3110*/  FSEL R59, R36, -INF , !P4 ;  /* 0xff800000243b7808 */ /* 0x000fe40006000000 */
[----:B------:R-:W-:-:S03]  /*3120*/  FSEL R57, R37, -INF , !P3 ;  /* 0xff80000025397808 */ /* 0x000fc60005800000 */
[C---:B------:R-:W-:Y:S01]  /*3130*/  HMMA.16816.F32.BF16 R20, R12.reuse, R48, R84 ;  /* 0x000000300c14723c */ /* 0x040fe20000041854 */
[----:B------:R-:W-:Y:S02]  /*3140*/  FSEL R146, R30, -INF , !P4 ;  /* 0xff8000001e927808 */ /* 0x000fe40006000000 */
[----:B------:R-:W-:Y:S02]  /*3150*/  FSEL R71, R28, -INF , !P4 ;  /* 0xff8000001c477808 */ /* 0x000fe40006000000 */
[----:B------:R-:W-:Y:S01]  /*3160*/  FSEL R68, R39, -INF , !P3 ;  /* 0xff80000027447808 */ /* 0x000fe20005800000 */
[----:B------:R-:W-:Y:S01]  /*3170*/  HMMA.16816.F32.BF16 R52, R12, R50, R92 ;  /* 0x000000320c34723c */ /* 0x000fe2000004185c */
[----:B------:R-:W-:Y:S02]  /*3180*/  FSEL R147, R31, -INF , !P3 ;  /* 0xff8000001f937808 */ /* 0x000fe40005800000 */
[----:B------:R-:W-:Y:S02]  /*3190*/  FSEL R116, R29, -INF , !P3 ;  /* 0xff8000001d747808 */ /* 0x000fe40005800000 */
[----:B------:R-:W-:Y:S01]  /*31a0*/  ISETP.GE.AND P3, PT, R45, R44, PT ;  /* 0x0000002c2d00720c */ /* 0x000fe20003f66270 */
[----:B---3--:R-:W-:Y:S01]  /*31b0*/  HMMA.16816.F32.BF16 R36, R16, R4, R80 ;  /* 0x000000041024723c */ /* 0x008fe20000041850 */
[----:B------:R-:W-:-:S02]  /*31c0*/  FSEL R62, R34, -INF , !P2 ;  /* 0xff800000223e7808 */ /* 0x000fc40005000000 */
[----:B------:R-:W-:Y:S02]  /*31d0*/  FSEL R60, R32, -INF , !P2 ;  /* 0xff800000203c7808 */ /* 0x000fe40005000000 */
[----:B------:R-:W-:Y:S01]  /*31e0*/  FSEL R145, R26, -INF , !P2 ;  /* 0xff8000001a917808 */ /* 0x000fe20005000000 */
[----:B------:R-:W-:Y:S01]  /*31f0*/  HMMA.16816.F32.BF16 R28, R12, R4, R140 ;  /* 0x000000040c1c723c */ /* 0x000fe2000004188c */
[----:B------:R-:W-:Y:S02]  /*3200*/  FSEL R173, R42, -INF , !P0 ;  /* 0xff8000002aad7808 */ /* 0x000fe40004000000 */
[----:B------:R-:W-:Y:S02]  /*3210*/  FSEL R167, R40, -INF , !P0 ;  /* 0xff80000028a77808 */ /* 0x000fe40004000000 */
[----:B------:R-:W-:Y:S01]  /*3220*/  FSEL R144, R24, -INF , !P2 ;  /* 0xff80000018907808 */ /* 0x000fe20005000000 */
[----:B------:R-:W-:Y:S01]  /*3230*/  HMMA.16816.F32.BF16 R48, R16, R50, R76 ;  /* 0x000000321030723c */ /* 0x000fe2000004184c */
[----:B------:R-:W-:-:S02]  /*3240*/  FSEL R61, R35, -INF , !P1 ;  /* 0xff800000233d7808 */ /* 0x000fc40004800000 */
[----:B------:R-:W-:Y:S02]  /*3250*/  FSEL R58, R33, -INF , !P1 ;  /* 0xff800000213a7808 */ /* 0x000fe40004800000 */
[----:B------:R-:W-:Y:S01]  /*3260*/  FSEL R141, R27, -INF , !P1 ;  /* 0xff8000001b8d7808 */ /* 0x000fe20004800000 */
[C---:B------:R-:W-:Y:S01]  /*3270*/  HMMA.16816.F32.BF16 R32, R12.reuse, R6, R132 ;  /* 0x000000060c20723c */ /* 0x040fe20000041884 */
[----:B------:R-:W-:Y:S02]  /*3280*/  FSEL R140, R25, -INF , !P1 ;  /* 0xff800000198c7808 */ /* 0x000fe40004800000 */
[----:B------:R-:W-:Y:S02]  /*3290*/  FSEL R69, R22, -INF , !P0 ;  /* 0xff80000016457808 */ /* 0x000fe40004000000 */
[----:B------:R-:W-:Y:S01]  /*32a0*/  FSEL R42, R20, -INF , !P0 ;  /* 0xff800000142a7808 */ /* 0x000fe20004000000 */
[----:B-1----:R-:W-:Y:S01]  /*32b0*/  HMMA.16816.F32.BF16 R24, R12, R8, R128 ;  /* 0x000000080c18723c */ /* 0x002fe20000041880 */
[----:B------:R-:W-:-:S02]  /*32c0*/  FSEL R70, R23, -INF , !P3 ;  /* 0xff80000017467808 */ /* 0x000fc40005800000 */
[----:B------:R-:W-:Y:S02]  /*32d0*/  FSEL R40, R21, -INF , !P3 ;  /* 0xff80000015287808 */ /* 0x000fe40005800000 */
[-C--:B------:R-:W-:Y:S01]  /*32e0*/  ISETP.GE.AND P4, PT, R3, R44.reuse, PT ;  /* 0x0000002c0300720c */ /* 0x080fe20003f86270 */
[----:B------:R-:W-:Y:S01]  /*32f0*/  HMMA.16816.F32.BF16 R20, R12, R10, R112 ;  /* 0x0000000a0c14723c */ /* 0x000fe20000041870 */
[C---:B------:R-:W-:Y:S01]  /*3300*/  VIADD R3, R0.reuse, 0x30 ;  /* 0x0000003000037836 */ /* 0x040fe20000000000 */
[----:B------:R-:W-:Y:S02]  /*3310*/  FSEL R172, R43, -INF , !P3 ;  /* 0xff8000002bac7808 */ /* 0x000fe40005800000 */
[----:B------:R-:W-:Y:S02]  /*3320*/  FSEL R166, R41, -INF , !P3 ;  /* 0xff80000029a67808 */ /* 0x000fe40005800000 */
[----:B------:R-:W-:Y:S01]  /*3330*/  HMMA.16816.F32.BF16 R12, R16, R6, R88 ;  /* 0x00000006100c723c */ /* 0x000fe20000041858 */
[-C--:B------:R-:W-:Y:S01]  /*3340*/  ISETP.GE.AND P3, PT, R3, R44.reuse, PT ;  /* 0x0000002c0300720c */ /* 0x080fe20003f66270 */
[----:B------:R-:W-:Y:S01]  /*3350*/  VIADD R3, R0, 0x31 ;  /* 0x0000003100037836 */ /* 0x000fe20000000000 */
[----:B------:R-:W-:-:S02]  /*3360*/  ISETP.GE.AND P2, PT, R47, R44, PT ;  /* 0x0000002c2f00720c */ /* 0x000fc40003f46270 */
[----:B------:R-:W-:Y:S01]  /*3370*/  FSEL R230, R39, -INF , !P6 ;  /* 0xff80000027e67808 */ /* 0x000fe20007000000 */
[C---:B------:R-:W-:Y:S01]  /*3380*/  HMMA.16816.F32.BF16 R4, R16.reuse, R8, R72 ;  /* 0x000000081004723c */ /* 0x040fe20000041848 */
[----:B------:R-:W-:Y:S02]  /*3390*/  FSEL R225, R37, -INF , !P6 ;  /* 0xff80000025e17808 */ /* 0x000fe40007000000 */
[----:B------:R-:W-:Y:S02]  /*33a0*/  FSEL R191, R31, -INF , !P6 ;  /* 0xff8000001fbf7808 */ /* 0x000fe40007000000 */
[----:B------:R-:W-:Y:S01]  /*33b0*/  FSEL R182, R29, -INF , !P6 ;  /* 0xff8000001db67808 */ /* 0x000fe20007000000 */
[----:B------:R-:W-:Y:S01]  /*33c0*/  HMMA.16816.F32.BF16 R16, R16, R10, R64 ;  /* 0x0000000a1010723c */ /* 0x000fe20000041840 */
[----:B------:R-:W-:Y:S02]  /*33d0*/  ISETP.GE.AND P6, PT, R44, 0x41, PT ;  /* 0x000000412c00780c */ /* 0x000fe40003fc6270 */
[----:B------:R-:W-:-:S02]  /*33e0*/  FSEL R54, R54, -INF , !P2 ;  /* 0xff80000036367808 */ /* 0x000fc40005000000 */
[----:B------:R-:W-:Y:S02]  /*33f0*/  FSEL R52, R52, -INF , !P2 ;  /* 0xff80000034347808 */ /* 0x000fe40005000000 */
[----:B------:R-:W-:Y:S02]  /*3400*/  FSEL R151, R50, -INF , !P2 ;  /* 0xff80000032977808 */ /* 0x000fe40005000000 */
[----:B------:R-:W-:Y:S02]  /*3410*/  FSEL R149, R48, -INF , !P2 ;  /* 0xff80000030957808 */ /* 0x000fe40005000000 */
[-C--:B------:R-:W-:Y:S01]  /*3420*/  ISETP.GE.AND P2, PT, R3, R44.reuse, PT ;  /* 0x0000002c0300720c */ /* 0x080fe20003f46270 */
[----:B------:R-:W-:Y:S01]  /*3430*/  VIADD R3, R0, 0x38 ;  /* 0x0000003800037836 */ /* 0x000fe20000000000 */
[-C--:B------:R-:W-:Y:S01]  /*3440*/  ISETP.GE.AND P1, PT, R56, R44.reuse, PT ;  /* 0x0000002c3800720c */ /* 0x080fe20003f26270 */
[----:B------:R-:W-:Y:S01]  /*3450*/  VIADD R0, R0, 0x39 ;  /* 0x0000003900007836 */ /* 0x000fe20000000000 */
[----:B------:R-:W-:-:S02]  /*3460*/  ISETP.GE.AND P0, PT, R46, R44, PT ;  /* 0x0000002c2e00720c */ /* 0x000fc40003f06270 */
[----:B------:R-:W-:Y:S02]  /*3470*/  FSEL R55, R55, -INF , !P1 ;  /* 0xff80000037377808 */ /* 0x000fe40004800000 */
        /* <DEDUP_REMOVED lines=101> */
.L_x_401:
[----:B------:R-:W-:Y:S05]  /*3ad0*/  BSYNC B0 ;  /* 0x0000000000007941 */ /* 0x000fea0003800000 */
.L_x_400:
[----:B------:R-:W0:Y:S02]  /*3ae0*/  LDGDEPBAR ;  /* 0x00000000000079af */ /* 0x000e240000000000 */
.L_x_399:
[----:B------:R-:W-:Y:S01]  /*3af0*/  FMNMX.FTZ R3, R59, R57, !PT ;  /* 0x000000393b037209 */ /* 0x000fe20007810000 */
[----:B------:R-:W-:Y:S01]  /*3b00*/  IMAD R245, R154, 0x8, R152 ;  /* 0x000000089af57824 */ /* 0x000fe200078e0298 */
[----:B------:R-:W-:Y:S01]  /*3b10*/  LOP3.LUT R188, R188, UR22, RZ, 0x3c, !PT ;  /* 0x00000016bcbc7c12 */ /* 0x000fe2000f8e3cff */
[----:B------:R-:W-:Y:S01]  /*3b20*/  UIADD3 UR5, UR23, -0x4498517b, URZ ;  /* 0xbb67ae8517057890 */ /* 0x000fe2000fffe03f */
[----:B------:R-:W-:Y:S01]  /*3b30*/  FMNMX.FTZ R3, R60, R3, !PT ;  /* 0x000000033c037209 */ /* 0x000fe20007810000 */
[C---:B------:R-:W-:Y:S01]  /*3b40*/  VIADD R250, R245.reuse, 0x4 ;  /* 0x00000004f5fa7836 */ /* 0x040fe20000000000 */
[----:B------:R-:W-:Y:S01]  /*3b50*/  UIADD3 UR7, UR22, -0x61c88647, URZ ;  /* 0x9e3779b916077890 */ /* 0x000fe2000fffe03f */
[----:B------:R-:W-:Y:S01]  /*3b60*/  IMAD.WIDE.U32 R132, R245, -0x326172a9, RZ ;  /* 0xcd9e8d57f5847825 */ /* 0x000fe200078e00ff */
[----:B------:R-:W-:Y:S01]  /*3b70*/  FMNMX.FTZ R3, R58, R3, !PT ;  /* 0x000000033a037209 */ /* 0x000fe20007810000 */
[----:B------:R-:W-:Y:S01]  /*3b80*/  UIADD3 UR6, UR22, 0x3c6ef372, URZ ;  /* 0x3c6ef37216067890 */ /* 0x000fe2000fffe03f */
[----:B--2---:R-:W-:Y:S01]  /*3b90*/  FMNMX.FTZ R8, R71, R116, !PT ;  /* 0x0000007447087209 */ /* 0x004fe20007810000 */
[----:B------:R-:W-:Y:S01]  /*3ba0*/  IMAD.WIDE.U32 R128, R250, -0x326172a9, RZ ;  /* 0xcd9e8d57fa807825 */ /* 0x000fe200078e00ff */
[----:B------:R-:W-:Y:S01]  /*3bb0*/  FMNMX.FTZ R3, R42, R3, !PT ;  /* 0x000000032a037209 */ /* 0x000fe20007810000 */
[----:B------:R-:W-:Y:S01]  /*3bc0*/  UIADD3 UR11, UR23, 0x32370b8f, URZ ;  /* 0x32370b8f170b7890 */ /* 0x000fe2000fffe03f */
[-C--:B------:R-:W-:Y:S01]  /*3bd0*/  LOP3.LUT R5, R133, R188.reuse, RZ, 0x3c, !PT ;  /* 0x000000bc85057212 */ /* 0x080fe200078e3cff */
[----:B------:R-:W-:Y:S01]  /*3be0*/  IMAD.SHL.U32 R137, R108, 0x2, RZ ;  /* 0x000000026c897824 */ /* 0x000fe200078e00ff */
[----:B------:R-:W-:Y:S01]  /*3bf0*/  FMNMX.FTZ R3, R40, R3, !PT ;  /* 0x0000000328037209 */ /* 0x000fe20007810000 */
[----:B------:R-:W-:Y:S01]  /*3c00*/  IMAD.WIDE.U32 R142, R153, -0x2daee0ad, RZ ;  /* 0xd2511f53998e7825 */ /* 0x000fe200078e00ff */
[----:B-1----:R-:W-:Y:S01]  /*3c10*/  LOP3.LUT R6, R129, R188, RZ, 0x3c, !PT ;  /* 0x000000bc81067212 */ /* 0x002fe200078e3cff */
[----:B------:R-:W-:Y:S01]  /*3c20*/  UIADD3 UR13, UR23, 0x76cf5d0a, URZ ;  /* 0x76cf5d0a170d7890 */ /* 0x000fe2000fffe03f */
[----:B------:R-:W-:Y:S01]  /*3c30*/  FMNMX.FTZ R3, R52, R3, !PT ;  /* 0x0000000334037209 */ /* 0x000fe20007810000 */
[----:B------:R-:W-:Y:S01]  /*3c40*/  IMAD.WIDE.U32 R164, R5, -0x2daee0ad, RZ ;  /* 0xd2511f5305a47825 */ /* 0x000fe200078e00ff */
[----:B------:R-:W-:Y:S01]  /*3c50*/  UIADD3 UR10, UR22, 0x78dde6e4, URZ ;  /* 0x78dde6e4160a7890 */ /* 0x000fe2000fffe03f */
[----:B------:R-:W-:Y:S01]  /*3c60*/  LEA R216, R0, UR4, 0x1 ;  /* 0x0000000400d87c11 */ /* 0x000fe2000f8e08ff */
[----:B------:R-:W-:Y:S01]  /*3c70*/  UIADD3 UR12, UR22, -0x255992d5, URZ ;  /* 0xdaa66d2b160c7890 */ /* 0x000fe2000fffe03f */
[----:B------:R-:W-:Y:S01]  /*3c80*/  FMNMX.FTZ R4, R53, R3, !PT ;  /* 0x0000000335047209 */ /* 0x000fe20007810000 */
[----:B------:R-:W-:Y:S01]  /*3c90*/  IMAD.WIDE.U32 R130, R6, -0x2daee0ad, RZ ;  /* 0xd2511f5306827825 */ /* 0x000fe200078e00ff */
[----:B------:R-:W-:Y:S01]  /*3ca0*/  FMNMX.FTZ R3, R63, R68, !PT ;  /* 0x000000443f037209 */ /* 0x000fe20007810000 */
[----:B------:R-:W-:Y:S01]  /*3cb0*/  ULDC UR16, c[0x0][0x2ec] ;  /* 0x0000bb0000107ab9 */ /* 0x000fe20000000800 */
[----:B------:R-:W-:Y:S01]  /*3cc0*/  FMNMX.FTZ R4, R181, R4, !PT ;  /* 0x00000004b5047209 */ /* 0x000fe20007810000 */
[----:B------:R-:W-:Y:S01]  /*3cd0*/  UIADD3 UR9, UR23, -0x126145ec, URZ ;  /* 0xed9eba1417097890 */ /* 0x000fe2000fffe03f */
[----:B------:R-:W-:Y:S01]  /*3ce0*/  FMNMX.FTZ R3, R62, R3, !PT ;  /* 0x000000033e037209 */ /* 0x000fe20007810000 */
[----:B------:R-:W-:Y:S01]  /*3cf0*/  UIADD3 UR15, UR22, -0x4ab325aa, URZ ;  /* 0xb54cda56160f7890 */ /* 0x000fe2000fffe03f */
[----:B------:R-:W-:Y:S01]  /*3d00*/  FMNMX.FTZ R4, R182, R4, !PT ;  /* 0x00000004b6047209 */ /* 0x000fe20007810000 */
[----:B------:R-:W-:Y:S01]  /*3d10*/  UIADD3 UR8, UR22, 0x1715609d, URZ ;  /* 0x1715609d16087890 */ /* 0x000fe2000fffe03f */
[----:B------:R-:W-:Y:S01]  /*3d20*/  FMNMX.FTZ R3, R61, R3, !PT ;  /* 0x000000033d037209 */ /* 0x000fe20007810000 */
[----:B------:R-:W-:Y:S01]  /*3d30*/  IMAD R218, R2, 0x2, R216 ;  /* 0x0000000202da7824 */ /* 0x000fe200078e02d8 */
[----:B------:R-:W-:Y:S01]  /*3d40*/  FMNMX.FTZ R4, R180, R4, !PT ;  /* 0x00000004b4047209 */ /* 0x000fe20007810000 */
[----:B------:R-:W-:Y:S01]  /*3d50*/  UIADD3 UR4, UR23, 0x646e171e, URZ ;  /* 0x646e171e17047890 */ /* 0x000fe2000fffe03f */
        /* <DEDUP_REMOVED lines=17> */
[----:B------:R-:W-:Y:S02]  /*3e70*/  LOP3.LUT R4, R143, UR23, R137, 0x96, !PT ;  /* 0x000000178f047c12 */ /* 0x000fe4000f8e9689 */
[----:B------:R-:W-:Y:S01]  /*3e80*/  FMNMX.FTZ R3, R189, R3, !PT ;  /* 0x00000003bd037209 */ /* 0x000fe20007810000 */
[----:B------:R-:W1:Y:S01]  /*3e90*/  SHFL.BFLY PT, R134, R9, 0x2, 0x1f ;  /* 0x0c401f0009867f89 */ /* 0x000e6200000e0000 */
[--C-:B------:R-:W-:Y:S01]  /*3ea0*/  LOP3.LUT R7, R165, UR5, R142.reuse, 0x96, !PT ;  /* 0x00000005a5077c12 */ /* 0x100fe2000f8e968e */
[----:B------:R-:W-:Y:S01]  /*3eb0*/  IMAD.WIDE.U32 R4, R4, -0x326172a9, RZ ;  /* 0xcd9e8d5704047825 */ /* 0x000fe200078e00ff */
[----:B------:R-:W-:Y:S01]  /*3ec0*/  LOP3.LUT R6, R131, UR5, R142, 0x96, !PT ;  /* 0x0000000583067c12 */ /* 0x000fe2000f8e968e */
[----:B------:R-:W-:Y:S01]  /*3ed0*/  UIADD3 UR5, UR23, -0x56f99767, URZ ;  /* 0xa906689917057890 */ /* 0x000fe2000fffe03f */
[----:B------:R-:W-:Y:S01]  /*3ee0*/  FMNMX.FTZ R3, R212, R3, !PT ;  /* 0x00000003d4037209 */ /* 0x000fe20007810000 */
[----:B------:R-:W-:Y:S01]  /*3ef0*/  IMAD.WIDE.U32 R102, R7, -0x326172a9, RZ ;  /* 0xcd9e8d5707667825 */ /* 0x000fe200078e00ff */
[C---:B------:R-:W-:Y:S01]  /*3f00*/  LOP3.LUT R11, R5.reuse, UR7, R132, 0x96, !PT ;  /* 0x00000007050b7c12 */ /* 0x040fe2000f8e9684 */
[----:B------:R-:W-:Y:S01]  /*3f10*/  LDSM.16.MT88.4 R104, [R216+0x9400] ;  /* 0x00940000d868783b */ /* 0x000fe20000004200 */
[----:B------:R-:W-:Y:S01]  /*3f20*/  FMNMX.FTZ R3, R232, R3, !PT ;  /* 0x00000003e8037209 */ /* 0x000fe20007810000 */
[----:B------:R-:W-:Y:S01]  /*3f30*/  IMAD.WIDE.U32 R90, R6, -0x326172a9, RZ ;  /* 0xcd9e8d57065a7825 */ /* 0x000fe200078e00ff */
[----:B------:R-:W-:Y:S01]  /*3f40*/  LOP3.LUT R7, R5, UR7, R128, 0x96, !PT ;  /* 0x0000000705077c12 */ /* 0x000fe2000f8e9680 */
[----:B------:R-:W-:Y:S01]  /*3f50*/  LDSM.16.MT88.4 R112, [R216+0xa400] ;  /* 0x00a40000d870783b */ /* 0x000fe20000004200 */
[----:B------:R-:W-:-:S02]  /*3f60*/  FMNMX.FTZ R3, R233, R3, !PT ;  /* 0x00000003e9037209 */ /* 0x000fc40007810000 */
[--C-:B------:R-:W-:Y:S01]  /*3f70*/  LOP3.LUT R14, R103, UR6, R4.reuse, 0x96, !PT ;  /* 0x00000006670e7c12 */ /* 0x100fe2000f8e9604 */
[----:B------:R-:W-:Y:S01]  /*3f80*/  LDSM.16.MT88.4 R108, [R218+0x9400] ;  /* 0x00940000da6c783b */ /* 0x000fe20000004200 */
[----:B------:R-:W-:Y:S02]  /*3f90*/  LOP3.LUT R6, R91, UR6, R4, 0x96, !PT ;  /* 0x000000065b067c12 */ /* 0x000fe4000f8e9604 */
[----:B------:R-:W-:Y:S01]  /*3fa0*/  FMNMX.FTZ R4, R146, R147, !PT ;  /* 0x0000009392047209 */ /* 0x000fe20007810000 */
[----:B------:R-:W-:Y:S01]  /*3fb0*/  IMAD.WIDE.U32 R88, R14, -0x2daee0ad, RZ ;  /* 0xd2511f530e587825 */ /* 0x000fe200078e00ff */
[----:B------:R-:W-:Y:S01]  /*3fc0*/  FMNMX.FTZ R5, R144, R8, !PT ;  /* 0x0000000890057209 */ /* 0x000fe20007810000 */
[----:B------:R-:W-:Y:S01]  /*3fd0*/  LDSM.16.MT88.4 R120, [R218+0xa400] ;  /* 0x00a40000da78783b */ /* 0x000fe20000004200 */
[----:B------:R-:W-:Y:S01]  /*3fe0*/  FMNMX.FTZ R3, R234, R3, !PT ;  /* 0x00000003ea037209 */ /* 0x000fe20007810000 */
[----:B------:R-:W-:Y:S01]  /*3ff0*/  IMAD.WIDE.U32 R12, R6, -0x2daee0ad, RZ ;  /* 0xd2511f53060c7825 */ /* 0x000fe200078e00ff */
[----:B------:R-:W-:Y:S01]  /*4000*/  FMNMX.FTZ R4, R145, R4, !PT ;  /* 0x0000000491047209 */ /* 0x000fe20007810000 */
[----:B------:R-:W-:Y:S01]  /*4010*/  LDSM.16.MT88.4 R124, [R218+0xb400] ;  /* 0x00b40000da7c783b */ /* 0x000fe20000004200 */
[----:B------:R-:W-:-:S02]  /*4020*/  FMNMX.FTZ R5, R140, R5, !PT ;  /* 0x000000058c057209 */ /* 0x000fc40007810000 */
[----:B------:R-:W-:Y:S02]  /*4030*/  FMNMX.FTZ R10, R235, R3, !PT ;  /* 0x00000003eb0a7209 */ /* 0x000fe40007810000 */
[----:B------:R-:W-:Y:S02]  /*4040*/  FMNMX.FTZ R4, R141, R4, !PT ;  /* 0x000000048d047209 */ /* 0x000fe40007810000 */
[----:B------:R-:W-:Y:S01]  /*4050*/  FMNMX.FTZ R5, R167, R5, !PT ;  /* 0x00000005a7057209 */ /* 0x000fe20007810000 */
[----:B------:R-:W2:Y:S01]  /*4060*/  SHFL.BFLY PT, R133, R10, 0x2, 0x1f ;  /* 0x0c401f000a857f89 */ /* 0x000ea200000e0000 */
[----:B-1----:R-:W-:Y:S02]  /*4070*/  FMNMX.FTZ R134, R9, R134, !PT ;  /* 0x0000008609867209 */ /* 0x002fe40007810000 */
[----:B------:R-:W-:Y:S02]  /*4080*/  FMNMX.FTZ R3, R173, R4, !PT ;  /* 0x00000004ad037209 */ /* 0x000fe40007810000 */
[----:B------:R-:W-:Y:S01]  /*4090*/  FMNMX.FTZ R8, R166, R5, !PT ;  /* 0x00000005a6087209 */ /* 0x000fe20007810000 */
[----:B------:R-:W-:Y:S01]  /*40a0*/  IMAD.WIDE.U32 R4, R7, -0x2daee0ad, RZ ;  /* 0xd2511f5307047825 */ /* 0x000fe200078e00ff */
[----:B------:R-:W1:Y:S01]  /*40b0*/  SHFL.BFLY PT, R16, R134, 0x1, 0x1f ;  /* 0x0c201f0086107f89 */ /* 0x000e6200000e0000 */
[----:B------:R-:W-:-:S02]  /*40c0*/  FMNMX.FTZ R3, R172, R3, !PT ;  /* 0x00000003ac037209 */ /* 0x000fc40007810000 */
[----:B------:R-:W-:Y:S01]  /*40d0*/  IMAD.WIDE.U32 R6, R11, -0x2daee0ad, RZ ;  /* 0xd2511f530b067825 */ /* 0x000fe200078e00ff */
[----:B------:R-:W-:Y:S02]  /*40e0*/  LOP3.LUT R9, R13, UR11, R4, 0x96, !PT ;  /* 0x0000000b0d097c12 */ /* 0x000fe4000f8e9604 */
[----:B------:R-:W-:Y:S02]  /*40f0*/  FMNMX.FTZ R4, R149, R8, !PT ;  /* 0x0000000895047209 */ /* 0x000fe40007810000 */
[----:B------:R-:W-:Y:S01]  /*4100*/  LOP3.LUT R5, R5, UR13, R130, 0x96, !PT ;  /* 0x0000000d05057c12 */ /* 0x000fe2000f8e9682 */
[----:B------:R-:W-:Y:S01]  /*4110*/  IMAD.WIDE.U32 R14, R9, -0x326172a9, RZ ;  /* 0xcd9e8d57090e7825 */ /* 0x000fe200078e00ff */
[----:B------:R-:W-:Y:S02]  /*4120*/  FMNMX.FTZ R3, R151, R3, !PT ;  /* 0x0000000397037209 */ /* 0x000fe40007810000 */
[----:B------:R-:W-:Y:S02]  /*4130*/  LOP3.LUT R13, R7, UR13, R164, 0x96, !PT ;  /* 0x0000000d070d7c12 */ /* 0x000fe4000f8e96a4 */
[----:B------:R-:W-:Y:S01]  /*4140*/  FMNMX.FTZ R8, R148, R4, !PT ;  /* 0x0000000494087209 */ /* 0x000fe20007810000 */
[----:B------:R-:W-:Y:S01]  /*4150*/  IMAD.WIDE.U32 R4, R5, -0x326172a9, RZ ;  /* 0xcd9e8d5705047825 */ /* 0x000fe200078e00ff */
[----:B------:R-:W-:-:S02]  /*4160*/  FMNMX.FTZ R7, R150, R3, !PT ;  /* 0x0000000396077209 */ /* 0x000fc40007810000 */
[----:B------:R-:W-:Y:S02]  /*4170*/  LOP3.LUT R17, R89, UR11, R6, 0x96, !PT ;  /* 0x0000000b59117c12 */ /* 0x000fe4000f8e9606 */
[----:B------:R-:W-:Y:S02]  /*4180*/  FMNMX.FTZ R3, R224, R8, !PT ;  /* 0x00000008e0037209 */ /* 0x000fe40007810000 */
[----:B------:R-:W-:Y:S01]  /*4190*/  FMNMX.FTZ R6, R231, R7, !PT ;  /* 0x00000007e7067209 */ /* 0x000fe20007810000 */
[----:B------:R-:W-:Y:S01]  /*41a0*/  IMAD.WIDE.U32 R100, R17, -0x326172a9, RZ ;  /* 0xcd9e8d5711647825 */ /* 0x000fe200078e00ff */
[----:B------:R-:W-:Y:S02]  /*41b0*/  LOP3.LUT R8, R15, UR10, R4, 0x96, !PT ;  /* 0x0000000a0f087c12 */ /* 0x000fe4000f8e9604 */
[----:B------:R-:W-:Y:S02]  /*41c0*/  FMNMX.FTZ R4, R225, R3, !PT ;  /* 0x00000003e1047209 */ /* 0x000fe40007810000 */
[----:B------:R-:W-:Y:S01]  /*41d0*/  FMNMX.FTZ R3, R230, R6, !PT ;  /* 0x00000006e6037209 */ /* 0x000fe20007810000 */
[----:B------:R-:W-:Y:S01]  /*41e0*/  IMAD.WIDE.U32 R18, R8, -0x2daee0ad, RZ ;  /* 0xd2511f5308127825 */ /* 0x000fe200078e00ff */
[----:B--2---:R-:W-:-:S02]  /*41f0*/  FMNMX.FTZ R133, R10, R133, !PT ;  /* 0x000000850a857209 */ /* 0x004fc40007810000 */
[----:B------:R-:W-:Y:S01]  /*4200*/  FMNMX.FTZ R4, R213, R4, !PT ;  /* 0x00000004d5047209 */ /* 0x000fe20007810000 */
[----:B------:R-:W-:Y:S01]  /*4210*/  IMAD.WIDE.U32 R8, R13, -0x326172a9, RZ ;  /* 0xcd9e8d570d087825 */ /* 0x000fe200078e00ff */
[----:B------:R-:W-:Y:S02]  /*4220*/  FMNMX.FTZ R3, R215, R3, !PT ;  /* 0x00000003d7037209 */ /* 0x000fe40007810000 */
[----:B------:R-:W-:Y:S02]  /*4230*/  LOP3.LUT R7, R5, UR12, R90, 0x96, !PT ;  /* 0x0000000c05077c12 */ /* 0x000fe4000f8e965a */
[----:B-1----:R-:W-:Y:S02]  /*4240*/  FMNMX.FTZ R134, R134, R16, !PT ;  /* 0x0000001086867209 */ /* 0x002fe40007810000 */
[----:B------:R-:W-:Y:S01]  /*4250*/  FMNMX.FTZ R5, R214, R4, !PT ;  /* 0x00000004d6057209 */ /* 0x000fe20007810000 */
[----:B------:R-:W1:Y:S01]  /*4260*/  SHFL.BFLY PT, R16, R133, 0x1, 0x1f ;  /* 0x0c201f0085107f89 */ /* 0x000e6200000e0000 */
[----:B------:R-:W-:Y:S01]  /*4270*/  FMNMX.FTZ R4, R223, R3, !PT ;  /* 0x00000003df047209 */ /* 0x000fe20007810000 */
[C---:B------:R-:W-:Y:S01]  /*4280*/  FMUL.FTZ R3, R134.reuse, UR16 ;  /* 0x0000001086037c20 */ /* 0x040fe20008410000 */
[----:B------:R-:W-:-:S02]  /*4290*/  FSETP.NEU.FTZ.AND P0, PT, R134, -INF , PT ;  /* 0xff8000008600780b */ /* 0x000fc40003f1d000 */
[----:B------:R-:W-:Y:S02]  /*42a0*/  FMNMX.FTZ R10, R241, R4, !PT ;  /* 0x00000004f10a7209 */ /* 0x000fe40007810000 */
[----:B------:R-:W-:Y:S02]  /*42b0*/  FSEL R20, R3, RZ, P0 ;  /* 0x000000ff03147208 */ /* 0x000fe40000000000 */
[----:B------:R-:W-:Y:S02]  /*42c0*/  FMNMX.FTZ R10, R244, R10, !PT ;  /* 0x0000000af40a7209 */ /* 0x000fe40007810000 */
[----:B------:R-:W-:Y:S01]  /*42d0*/  FMNMX.FTZ R11, R236, R5, !PT ;  /* 0x00000005ec0b7209 */ /* 0x000fe20007810000 */
[----:B------:R-:W-:Y:S01]  /*42e0*/  FFMA.FTZ R3, R59, UR16, -R20 ;  /* 0x000000103b037c23 */ /* 0x000fe20008010814 */
[----:B------:R-:W-:Y:S01]  /*42f0*/  FMNMX.FTZ R10, R240, R10, !PT ;  /* 0x0000000af00a7209 */ /* 0x000fe20007810000 */
[----:B------:R-:W-:Y:S01]  /*4300*/  IMAD.WIDE.U32 R4, R7, -0x2daee0ad, RZ ;  /* 0xd2511f5307047825 */ /* 0x000fe200078e00ff */
[----:B------:R-:W-:Y:S01]  /*4310*/  LOP3.LUT R21, R9, UR12, R102, 0x96, !PT ;  /* 0x0000000c09157c12 */ /* 0x000fe2000f8e9666 */
[----:B------:R2:W-:Y:S01]  /*4320*/  MUFU.EX2 R153, R3 ;  /* 0x0000000300997308 */ /* 0x0005e20000000800 */
[----:B------:R-:W-:Y:S01]  /*4330*/  FMNMX.FTZ R10, R243, R10, !PT ;  /* 0x0000000af30a7209 */ /* 0x000fe20007810000 */
[----:B------:R-:W-:Y:S01]  /*4340*/  FFMA.FTZ R9, R58, UR16, -R20 ;  /* 0x000000103a097c23 */ /* 0x000fe20008010814 */
[----:B------:R-:W-:-:S02]  /*4350*/  LOP3.LUT R6, R5, UR9, R12, 0x96, !PT ;  /* 0x0000000905067c12 */ /* 0x000fc4000f8e960c */
[----:B------:R-:W-:Y:S01]  /*4360*/  LOP3.LUT R4, R19, UR5, R4, 0x96, !PT ;  /* 0x0000000513047c12 */ /* 0x000fe2000f8e9604 */
[----:B------:R-:W3:Y:S01]  /*4370*/  SHFL.BFLY PT, R13, R10, 0x2, 0x1f ;  /* 0x0c401f000a0d7f89 */ /* 0x000ee200000e0000 */
[----:B------:R-:W-:Y:S01]  /*4380*/  FMNMX.FTZ R11, R238, R11, !PT ;  /* 0x0000000bee0b7209 */ /* 0x000fe20007810000 */
[----:B------:R-:W-:Y:S01]  /*4390*/  IMAD.WIDE.U32 R6, R6, -0x326172a9, RZ ;  /* 0xcd9e8d5706067825 */ /* 0x000fe200078e00ff */
[----:B-1----:R-:W-:Y:S01]  /*43a0*/  FMNMX.FTZ R133, R133, R16, !PT ;  /* 0x0000001085857209 */ /* 0x002fe20007810000 */
[----:B------:R-:W1:Y:S01]  /*43b0*/  MUFU.EX2 R252, R9 ;  /* 0x0000000900fc7308 */ /* 0x000e620000000800 */
[----:B------:R-:W-:Y:S01]  /*43c0*/  FMNMX.FTZ R11, R237, R11, !PT ;  /* 0x0000000bed0b7209 */ /* 0x000fe20007810000 */
[----:B------:R-:W-:Y:S01]  /*43d0*/  IMAD.WIDE.U32 R4, R4, -0x326172a9, RZ ;  /* 0xcd9e8d5704047825 */ /* 0x000fe200078e00ff */
[----:B------:R-:W-:Y:S02]  /*43e0*/  FSETP.NEU.FTZ.AND P0, PT, R133, -INF , PT ;  /* 0xff8000008500780b */ /* 0x000fe40003f1d000 */
[----:B------:R-:W-:Y:S01]  /*43f0*/  LOP3.LUT R14, R7, UR8, R14, 0x96, !PT ;  /* 0x00000008070e7c12 */ /* 0x000fe2000f8e960e */
[----:B--2---:R-:W-:Y:S01]  /*4400*/  FFMA.FTZ R3, R57, UR16, -R20 ;  /* 0x0000001039037c23 */ /* 0x004fe20008010814 */
[----:B------:R-:W-:-:S02]  /*4410*/  SHF.R.U32.HI R7, RZ, 0x10, R4 ;  /* 0x00000010ff077819 */ /* 0x000fc40000011604 */
[----:B------:R-:W-:Y:S01]  /*4420*/  SHF.R.U32.HI R12, RZ, 0x18, R4 ;  /* 0x00000018ff0c7819 */ /* 0x000fe20000011604 */
[----:B------:R2:W-:Y:S01]  /*4430*/  MUFU.EX2 R162, R3 ;  /* 0x0000000300a27308 */ /* 0x0005e20000000800 */
[----:B------:R-:W-:Y:S02]  /*4440*/  LOP3.LUT R22, R101, UR10, R8, 0x96, !PT ;  /* 0x0000000a65167c12 */ /* 0x000fe4000f8e9608 */
[----:B------:R-:W-:Y:S02]  /*4450*/  FMNMX.FTZ R11, R239, R11, !PT ;  /* 0x0000000bef0b7209 */ /* 0x000fe40007810000 */
[----:B------:R-:W-:Y:S01]  /*4460*/  LOP3.LUT R7, R7, 0xff, RZ, 0xc0, !PT ;  /* 0x000000ff07077812 */ /* 0x000fe200078ec0ff */
[----:B-1----:R-:W-:Y:S01]  /*4470*/  IMAD.MOV.U32 R101, RZ, RZ, R252 ;  /* 0x000000ffff657224 */ /* 0x002fe200078e00fc */
[----:B------:R-:W-:Y:S01]  /*4480*/  LOP3.LUT R9, R4, 0xff, RZ, 0xc0, !PT ;  /* 0x000000ff04097812 */ /* 0x000fe200078ec0ff */
[----:B------:R-:W1:Y:S01]  /*4490*/  SHFL.BFLY PT, R15, R11, 0x2, 0x1f ;  /* 0x0c401f000b0f7f89 */ /* 0x000e6200000e0000 */
[----:B---3--:R-:W-:-:S02]  /*44a0*/  FMNMX.FTZ R16, R10, R13, !PT ;  /* 0x0000000d0a107209 */ /* 0x008fc40007810000 */
[----:B------:R-:W-:Y:S01]  /*44b0*/  PRMT R7, R7, 0x5410, R12 ;  /* 0x0000541007077816 */ /* 0x000fe2000000000c */
[----:B--2---:R-:W-:-:S04]  /*44c0*/  FFMA.FTZ R3, R60, UR16, -R20 ;  /* 0x000000103c037c23 */ /* 0x004fc80008010814 */
[----:B------:R2:W3:Y:S01]  /*44d0*/  MUFU.EX2 R156, R3 ;  /* 0x00000003009c7308 */ /* 0x0004e20000000800 */
[----:B-1----:R-:W-:Y:S02]  /*44e0*/  FMNMX.FTZ R17, R11, R15, !PT ;  /* 0x0000000f0b117209 */ /* 0x002fe40007810000 */
[----:B------:R-:W1:Y:S01]  /*44f0*/  SHFL.BFLY PT, R15, R16, 0x1, 0x1f ;  /* 0x0c201f00100f7f89 */ /* 0x000e6200000e0000 */
[----:B--2---:R-:W-:-:S05]  /*4500*/  FMUL.FTZ R3, R133, UR16 ;  /* 0x0000001085037c20 */ /* 0x004fca0008410000 */
[----:B------:R-:W-:Y:S02]  /*4510*/  FSEL R19, R3, RZ, P0 ;  /* 0x000000ff03137208 */ /* 0x000fe40000000000 */
[----:B------:R-:W-:Y:S02]  /*4520*/  LOP3.LUT R3, R5, UR15, R6, 0x96, !PT ;  /* 0x0000000f05037c12 */ /* 0x000fe4000f8e9606 */
[----:B------:R-:W-:Y:S01]  /*4530*/  LOP3.LUT R5, R4, 0xffff, RZ, 0xc0, !PT ;  /* 0x0000ffff04057812 */ /* 0x000fe200078ec0ff */
[--C-:B------:R-:W-:Y:S01]  /*4540*/  FFMA.FTZ R6, R62, UR16, -R19.reuse ;  /* 0x000000103e067c23 */ /* 0x100fe20008010813 */
[----:B------:R-:W-:Y:S01]  /*4550*/  LOP3.LUT R4, R3, 0xffff, RZ, 0xc0, !PT ;  /* 0x0000ffff03047812 */ /* 0x000fe200078ec0ff */
[----:B------:R-:W-:Y:S01]  /*4560*/  FFMA.FTZ R0, R63, UR16, -R19 ;  /* 0x000000103f007c23 */ /* 0x000fe20008010813 */
[----:B------:R-:W-:Y:S01]  /*4570*/  LOP3.LUT R8, R3, 0xff, RZ, 0xc0, !PT ;  /* 0x000000ff03087812 */ /* 0x000fe200078ec0ff */
[----:B------:R2:W-:Y:S01]  /*4580*/  MUFU.EX2 R249, R6 ;  /* 0x0000000600f97308 */ /* 0x0005e20000000800 */
[----:B------:R-:W-:-:S02]  /*4590*/  SHF.R.U32.HI R4, RZ, 0x8, R4 ;  /* 0x00000008ff047819 */ /* 0x000fc40000011604 */
[----:B------:R-:W-:Y:S02]  /*45a0*/  SHF.R.U32.HI R5, RZ, 0x8, R5 ;  /* 0x00000008ff057819 */ /* 0x000fe40000011605 */
[----:B------:R-:W-:Y:S01]  /*45b0*/  PRMT R10, R8, 0x5410, R4 ;  /* 0x00005410080a7816 */ /* 0x000fe20000000004 */
[----:B------:R-:W-:Y:S01]  /*45c0*/  IMAD.U32 R4, RZ, RZ, UR14 ;  /* 0x0000000eff047e24 */ /* 0x000fe2000f8e00ff */
[----:B------:R-:W-:Y:S01]  /*45d0*/  PRMT R9, R9, 0x5410, R5 ;  /* 0x0000541009097816 */ /* 0x000fe20000000005 */
[----:B------:R4:W-:Y:S01]  /*45e0*/  MUFU.EX2 R160, R0 ;  /* 0x0000000000a07308 */ /* 0x0009e20000000800 */
[----:B------:R-:W-:Y:S02]  /*45f0*/  SHF.R.U32.HI R2, RZ, 0x10, R3 ;  /* 0x00000010ff027819 */ /* 0x000fe40000011603 */
[----:B-1----:R-:W-:Y:S02]  /*4600*/  FMNMX.FTZ R135, R16, R15, !PT ;  /* 0x0000000f10877209 */ /* 0x002fe40007810000 */
[----:B------:R-:W-:Y:S01]  /*4610*/  LOP3.LUT R5, R2, 0xff, RZ, 0xc0, !PT ;  /* 0x000000ff02057812 */ /* 0x000fe200078ec0ff */
[----:B--2---:R-:W-:-:S04]  /*4620*/  FFMA.FTZ R6, R61, UR16, -R19 ;  /* 0x000000103d067c23 */ /* 0x004fc80008010813 */
[----:B------:R1:W2:Y:S01]  /*4630*/  MUFU.EX2 R155, R6 ;  /* 0x00000006009b7308 */ /* 0x0002a20000000800 */
[----:B----4-:R-:W-:Y:S01]  /*4640*/  LEA R0, R4, UR14, 0x10 ;  /* 0x0000000e04007c11 */ /* 0x010fe2000f8e80ff */
[----:B------:R-:W-:-:S06]  /*4650*/  FFMA.FTZ R4, R68, UR16, -R19 ;  /* 0x0000001044047c23 */ /* 0x000fcc0008010813 */
[----:B------:R2:W4:Y:S01]  /*4660*/  MUFU.EX2 R154, R4 ;  /* 0x00000004009a7308 */ /* 0x0005220000000800 */
[--C-:B------:R-:W-:Y:S01]  /*4670*/  HSET2.LE.AND R2, R9, R0.reuse, PT ;  /* 0x0000000009027233 */ /* 0x100fe20003803000 */
[----:B------:R-:W-:Y:S01]  /*4680*/  FFMA.FTZ R9, R40, UR16, -R20 ;  /* 0x0000001028097c23 */ /* 0x000fe20008010814 */
[----:B------:R-:W-:Y:S02]  /*4690*/  HSET2.LE.AND R7, R7, R0, PT ;  /* 0x0000000007077233 */ /* 0x000fe40003803000 */
[----:B-1----:R-:W-:-:S03]  /*46a0*/  SHF.R.U32.HI R6, RZ, 0x18, R3 ;  /* 0x00000018ff067819 */ /* 0x002fc60000011603 */
[----:B------:R1:W-:Y:S01]  /*46b0*/  MUFU.EX2 R248, R9 ;  /* 0x0000000900f87308 */ /* 0x0003e20000000800 */
[----:B---3--:R-:W-:Y:S02]  /*46c0*/  F2FP.BF16.F32.PACK_AB R3, R252, R156 ;  /* 0x0000009cfc03723e */ /* 0x008fe400000010ff */
[----:B------:R-:W-:Y:S01]  /*46d0*/  PRMT R8, R5, 0x5410, R6 ;  /* 0x0000541005087816 */ /* 0x000fe20000000006 */
[----:B------:R-:W-:Y:S01]  /*46e0*/  FFMA.FTZ R5, R42, UR16, -R20 ;  /* 0x000000102a057c23 */ /* 0x000fe20008010814 */
[----:B------:R-:W-:Y:S02]  /*46f0*/  LOP3.LUT R6, R2, R3, RZ, 0xc0, !PT ;  /* 0x0000000302067212 */ /* 0x000fe400078ec0ff */
[----:B------:R-:W-:Y:S01]  /*4700*/  HSET2.LE.AND R2, R10, R0, PT ;  /* 0x000000000a027233 */ /* 0x000fe20003803000 */
[----:B------:R3:W5:Y:S01]  /*4710*/  MUFU.EX2 R157, R5 ;  /* 0x00000005009d7308 */ /* 0x0007620000000800 */
[----:B--2---:R-:W-:Y:S02]  /*4720*/  F2FP.BF16.F32.PACK_AB R4, R155, R249 ;  /* 0x000000f99b04723e */ /* 0x004fe400000010ff */
[----:B------:R-:W-:-:S02]  /*4730*/  F2FP.BF16.F32.PACK_AB R3, R162, R153 ;  /* 0x00000099a203723e */ /* 0x000fc400000010ff */
[----:B------:R-:W-:Y:S02]  /*4740*/  LOP3.LUT R7, R7, R4, RZ, 0xc0, !PT ;  /* 0x0000000407077212 */ /* 0x000fe400078ec0ff */
[----:B------:R-:W-:Y:S01]  /*4750*/  LOP3.LUT R4, R2, R3, RZ, 0xc0, !PT ;  /* 0x0000000302047212 */ /* 0x000fe200078ec0ff */
[----:B------:R-:W-:Y:S02]  /*4760*/  IMAD.WIDE.U32 R2, R14, -0x2daee0ad, RZ ;  /* 0xd2511f530e027825 */ /* 0x000fe400078e00ff */
[----:B------:R-:W2:Y:S01]  /*4770*/  SHFL.BFLY PT, R14, R17, 0x1, 0x1f ;  /* 0x0c201f00110e7f89 */ /* 0x000ea200000e0000 */
[C---:B-1----:R-:W-:Y:S02]  /*4780*/  LOP3.LUT R9, R2.reuse, 0xffff, RZ, 0xc0, !PT ;  /* 0x0000ffff02097812 */ /* 0x042fe400078ec0ff */
[----:B------:R-:W-:Y:S02]  /*4790*/  LOP3.LUT R11, R2, 0xff, RZ, 0xc0, !PT ;  /* 0x000000ff020b7812 */ /* 0x000fe400078ec0ff */
[----:B---3--:R-:W-:-:S02]  /*47a0*/  HSET2.LE.AND R5, R8, R0, PT ;  /* 0x0000000008057233 */ /* 0x008fc40003803000 */
[----:B----4-:R-:W-:Y:S02]  /*47b0*/  F2FP.BF16.F32.PACK_AB R8, R154, R160 ;  /* 0x000000a09a08723e */ /* 0x010fe400000010ff */
[----:B------:R-:W-:Y:S02]  /*47c0*/  SHF.R.U32.HI R10, RZ, 0x18, R2 ;  /* 0x00000018ff0a7819 */ /* 0x000fe40000011602 */
[----:B------:R-:W-:Y:S01]  /*47d0*/  LOP3.LUT R5, R5, R8, RZ, 0xc0, !PT ;  /* 0x0000000805057212 */ /* 0x000fe200078ec0ff */
[----:B------:R-:W-:Y:S01]  /*47e0*/  FFMA.FTZ R8, R52, UR16, -R20 ;  /* 0x0000001034087c23 */ /* 0x000fe20008010814 */
[----:B------:R-:W-:-:S03]  /*47f0*/  SHF.R.U32.HI R9, RZ, 0x8, R9 ;  /* 0x00000008ff097819 */ /* 0x000fc60000011609 */
[----:B------:R1:W-:Y:S01]  /*4800*/  MUFU.EX2 R158, R8 ;  /* 0x00000008009e7308 */ /* 0x0003e20000000800 */
[----:B------:R-:W-:Y:S01]  /*4810*/  PRMT R13, R11, 0x5410, R9 ;  /* 0x000054100b0d7816 */ /* 0x000fe20000000009 */
[----:B------:R-:W-:Y:S01]  /*4820*/  FFMA.FTZ R9, R54, UR16, -R19 ;  /* 0x0000001036097c23 */ /* 0x000fe20008010813 */
[----:B------:R-:W-:Y:S01]  /*4830*/  HMMA.16816.F32.BF16 R60, R4, R72, RZ ;  /* 0x00000048043c723c */ /* 0x000fe200000418ff */
[----:B--2---:R-:W-:-:S04]  /*4840*/  FMNMX.FTZ R136, R17, R14, !PT ;  /* 0x0000000e11887209 */ /* 0x004fc80007810000 */
[----:B------:R-:W-:Y:S01]  /*4850*/  MUFU.EX2 R161, R9 ;  /* 0x0000000900a17308 */ /* 0x000fe20000000800 */
[----:B------:R-:W-:Y:S01]  /*4860*/  HMMA.16816.F32.BF16 R40, R4, R76, RZ ;  /* 0x0000004c0428723c */ /* 0x000fe200000418ff */
[----:B------:R-:W-:-:S05]  /*4870*/  FSETP.NEU.FTZ.AND P0, PT, R136, -INF , PT ;  /* 0xff8000008800780b */ /* 0x000fca0003f1d000 */
[----:B------:R-:W-:Y:S01]  /*4880*/  HMMA.16816.F32.BF16 R28, R4, R84, RZ ;  /* 0x00000054041c723c */ /* 0x000fe200000418ff */
[----:B-1----:R-:W-:Y:S01]  /*4890*/  SHF.R.U32.HI R8, RZ, 0x10, R2 ;  /* 0x00000010ff087819 */ /* 0x002fe20000011602 */
[----:B------:R-:W-:-:S03]  /*48a0*/  FFMA.FTZ R2, R53, UR16, -R20 ;  /* 0x0000001035027c23 */ /* 0x000fc60008010814 */
[----:B------:R-:W-:Y:S01]  /*48b0*/  LOP3.LUT R8, R8, 0xff, RZ, 0xc0, !PT ;  /* 0x000000ff08087812 */ /* 0x000fe200078ec0ff */
[----:B------:R1:W-:Y:S01]  /*48c0*/  MUFU.EX2 R175, R2 ;  /* 0x0000000200af7308 */ /* 0x0003e20000000800 */
[----:B------:R-:W-:Y:S02]  /*48d0*/  HMMA.16816.F32.BF16 R44, R4, R80, RZ ;  /* 0x00000050042c723c */ /* 0x000fe400000418ff */
[----:B------:R-:W-:-:S04]  /*48e0*/  PRMT R12, R8, 0x5410, R10 ;  /* 0x00005410080c7816 */ /* 0x000fc8000000000a */
[C---:B------:R-:W-:Y:S06]  /*48f0*/  HMMA.16816.F32.BF16 R36, R4.reuse, R96, RZ ;  /* 0x000000600424723c */ /* 0x040fec00000418ff */
[----:B------:R-:W-:Y:S01]  /*4900*/  HMMA.16816.F32.BF16 R32, R4, R92, RZ ;  /* 0x0000005c0420723c */ /* 0x000fe200000418ff */
[----:B-1----:R-:W-:Y:S01]  /*4910*/  LOP3.LUT R2, R3, UR4, R18, 0x96, !PT ;  /* 0x0000000403027c12 */ /* 0x002fe2000f8e9612 */
[----:B------:R-:W-:-:S04]  /*4920*/  FFMA.FTZ R3, R69, UR16, -R19 ;  /* 0x0000001045037c23 */ /* 0x000fc80008010813 */
[C---:B------:R-:W-:Y:S01]  /*4930*/  HMMA.16816.F32.BF16 R48, R4.reuse, R74, RZ ;  /* 0x0000004a0430723c */ /* 0x040fe200000418ff */
[C---:B------:R-:W-:Y:S01]  /*4940*/  LOP3.LUT R8, R2.reuse, 0xffff, RZ, 0xc0, !PT ;  /* 0x0000ffff02087812 */ /* 0x040fe200078ec0ff */
[----:B------:R1:W-:Y:S01]  /*4950*/  MUFU.EX2 R152, R3 ;  /* 0x0000000300987308 */ /* 0x0003e20000000800 */
[----:B------:R-:W-:Y:S02]  /*4960*/  LOP3.LUT R11, R2, 0xff, RZ, 0xc0, !PT ;  /* 0x000000ff020b7812 */ /* 0x000fe400078ec0ff */
[----:B------:R-:W-:Y:S01]  /*4970*/  SHF.R.U32.HI R10, RZ, 0x18, R2 ;  /* 0x00000018ff0a7819 */ /* 0x000fe20000011602 */
[----:B------:R-:W-:Y:S01]  /*4980*/  HMMA.16816.F32.BF16 R64, R4, R82, RZ ;  /* 0x000000520440723c */ /* 0x000fe200000418ff */
[----:B------:R-:W-:-:S04]  /*4990*/  SHF.R.U32.HI R8, RZ, 0x8, R8 ;  /* 0x00000008ff087819 */ /* 0x000fc80000011608 */
[----:B------:R-:W-:Y:S01]  /*49a0*/  PRMT R8, R11, 0x5410, R8 ;  /* 0x000054100b087816 */ /* 0x000fe20000000008 */
[C---:B------:R-:W-:Y:S01]  /*49b0*/  HMMA.16816.F32.BF16 R56, R4.reuse, R98, RZ ;  /* 0x000000620438723c */ /* 0x040fe200000418ff */
[--C-:B------:R-:W-:Y:S02]  /*49c0*/  HSET2.LE.AND R11, R12, R0.reuse, PT ;  /* 0x000000000c0b7233 */ /* 0x100fe40003803000 */
[----:B-----5:R-:W-:Y:S02]  /*49d0*/  F2FP.BF16.F32.PACK_AB R12, R248, R157 ;  /* 0x0000009df80c723e */ /* 0x020fe400000010ff */
[----:B------:R-:W-:Y:S01]  /*49e0*/  HSET2.LE.AND R9, R8, R0, PT ;  /* 0x0000000008097233 */ /* 0x000fe20003803000 */
[----:B------:R-:W-:Y:S01]  /*49f0*/  HMMA.16816.F32.BF16 R24, R4, R94, RZ ;  /* 0x0000005e0418723c */ /* 0x000fe200000418ff */
[----:B-1----:R-:W-:-:S04]  /*4a00*/  SHF.R.U32.HI R3, RZ, 0x10, R2 ;  /* 0x00000010ff037819 */ /* 0x002fc80000011602 */
[----:B------:R-:W-:Y:S01]  /*4a10*/  LOP3.LUT R2, R3, 0xff, RZ, 0xc0, !PT ;  /* 0x000000ff03027812 */ /* 0x000fe200078ec0ff */
[--C-:B------:R-:W-:Y:S02]  /*4a20*/  FFMA.FTZ R3, R55, UR16, -R19.reuse ;  /* 0x0000001037037c23 */ /* 0x100fe40008010813 */
[----:B------:R-:W-:Y:S01]  /*4a30*/  HMMA.16816.F32.BF16 R52, R4, R78, RZ ;  /* 0x0000004e0434723c */ /* 0x000fe200000418ff */
[----:B------:R-:W-:Y:S01]  /*4a40*/  PRMT R14, R2, 0x5410, R10 ;  /* 0x00005410020e7816 */ /* 0x000fe2000000000a */
[----:B------:R1:W2:Y:S01]  /*4a50*/  MUFU.EX2 R174, R3 ;  /* 0x0000000300ae7308 */ /* 0x0002a20000000800 */
[----:B------:R-:W-:-:S07]  /*4a60*/  FFMA.FTZ R2, R70, UR16, -R19 ;  /* 0x0000001046027c23 */ /* 0x000fce0008010813 */
[----:B------:R3:W4:Y:S01]  /*4a70*/  MUFU.EX2 R159, R2 ;  /* 0x00000002009f7308 */ /* 0x0007220000000800 */
[----:B-1----:R-:W-:Y:S01]  /*4a80*/  FMUL.FTZ R3, R136, UR16 ;  /* 0x0000001088037c20 */ /* 0x002fe20008410000 */
[----:B--2---:R-:W-:-:S04]  /*4a90*/  F2FP.BF16.F32.PACK_AB R8, R174, R161 ;  /* 0x000000a1ae08723e */ /* 0x004fc800000010ff */
[----:B------:R-:W-:Y:S02]  /*4aa0*/  FSEL R16, R3, RZ, P0 ;  /* 0x000000ff03107208 */ /* 0x000fe40000000000 */
[----:B------:R-:W-:Y:S02]  /*4ab0*/  LOP3.LUT R11, R11, R8, RZ, 0xc0, !PT ;  /* 0x000000080b0b7212 */ /* 0x000fe400078ec0ff */
[----:B---3--:R-:W-:Y:S01]  /*4ac0*/  HSET2.LE.AND R2, R13, R0, PT ;  /* 0x000000000d027233 */ /* 0x008fe20003803000 */
[--C-:B------:R-:W-:Y:S01]  /*4ad0*/  FFMA.FTZ R3, R71, UR16, -R16.reuse ;  /* 0x0000001047037c23 */ /* 0x100fe20008010810 */
[----:B------:R-:W-:Y:S01]  /*4ae0*/  LOP3.LUT R8, R9, R12, RZ, 0xc0, !PT ;  /* 0x0000000c09087212 */ /* 0x000fe200078ec0ff */
[--C-:B------:R-:W-:Y:S01]  /*4af0*/  FFMA.FTZ R12, R144, UR16, -R16.reuse ;  /* 0x00000010900c7c23 */ /* 0x100fe20008010810 */
[----:B------:R-:W-:Y:S01]  /*4b00*/  FSETP.NEU.FTZ.AND P0, PT, R135, -INF , PT ;  /* 0xff8000008700780b */ /* 0x000fe20003f1d000 */
[----:B------:R1:W2:Y:S01]  /*4b10*/  MUFU.EX2 R23, R3 ;  /* 0x0000000300177308 */ /* 0x0002a20000000800 */
[----:B------:R-:W-:Y:S07]  /*4b20*/  HMMA.16816.F32.BF16 R68, R4, R86, RZ ;  /* 0x000000560444723c */ /* 0x000fee00000418ff */
[----:B------:R3:W-:Y:S01]  /*4b30*/  MUFU.EX2 R18, R12 ;  /* 0x0000000c00127308 */ /* 0x0007e20000000800 */
[----:B------:R-:W-:-:S07]  /*4b40*/  FFMA.FTZ R4, R140, UR16, -R16 ;  /* 0x000000108c047c23 */ /* 0x000fce0008010810 */
[----:B------:R5:W-:Y:S01]  /*4b50*/  MUFU.EX2 R246, R4 ;  /* 0x0000000400f67308 */ /* 0x000be20000000800 */
[----:B-1----:R-:W-:-:S04]  /*4b60*/  F2FP.BF16.F32.PACK_AB R3, R175, R158 ;  /* 0x0000009eaf03723e */ /* 0x002fc800000010ff */
[----:B------:R-:W-:Y:S01]  /*4b70*/  LOP3.LUT R10, R2, R3, RZ, 0xc0, !PT ;  /* 0x00000003020a7212 */ /* 0x000fe200078ec0ff */
[----:B------:R-:W-:Y:S01]  /*4b80*/  FFMA.FTZ R2, R116, UR16, -R16 ;  /* 0x0000001074027c23 */ /* 0x000fe20008010810 */
[----:B----4-:R-:W-:Y:S01]  /*4b90*/  F2FP.BF16.F32.PACK_AB R3, R159, R152 ;  /* 0x000000989f03723e */ /* 0x010fe200000010ff */
[----:B------:R-:W1:Y:S01]  /*4ba0*/  LDSM.16.MT88.4 R116, [R216+0xb400] ;  /* 0x00b40000d874783b */ /* 0x000e620000004200 */
[----:B---3--:R-:W-:Y:S01]  /*4bb0*/  FMUL.FTZ R12, R135, UR16 ;  /* 0x00000010870c7c20 */ /* 0x008fe20008410000 */
[----:B------:R3:W-:Y:S04]  /*4bc0*/  MUFU.EX2 R242, R2 ;  /* 0x0000000200f27308 */ /* 0x0007e80000000800 */
[----:B------:R-:W-:-:S05]  /*4bd0*/  FSEL R17, R12, RZ, P0 ;  /* 0x000000ff0c117208 */ /* 0x000fca0000000000 */
[--C-:B-----5:R-:W-:Y:S01]  /*4be0*/  FFMA.FTZ R4, R146, UR16, -R17.reuse ;  /* 0x0000001092047c23 */ /* 0x120fe20008010811 */
[----:B------:R-:W-:Y:S01]  /*4bf0*/  FFMA.FTZ R6, R141, UR16, -R17 ;  /* 0x000000108d067c23 */ /* 0x000fe20008010811 */
[----:B------:R-:W-:Y:S02]  /*4c00*/  IMAD.MOV.U32 R141, RZ, RZ, R158 ;  /* 0x000000ffff8d7224 */ /* 0x000fe400078e009e */
[----:B------:R4:W5:Y:S01]  /*4c10*/  MUFU.EX2 R144, R4 ;  /* 0x0000000400907308 */ /* 0x0009620000000800 */
[----:B---3--:R-:W-:-:S07]  /*4c20*/  HSET2.LE.AND R2, R14, R0, PT ;  /* 0x000000000e027233 */ /* 0x008fce0003803000 */
[----:B------:R-:W-:Y:S01]  /*4c30*/  MUFU.EX2 R89, R6 ;  /* 0x0000000600597308 */ /* 0x000fe20000000800 */
[----:B------:R-:W-:Y:S01]  /*4c40*/  LOP3.LUT R9, R2, R3, RZ, 0xc0, !PT ;  /* 0x0000000302097212 */ /* 0x000fe200078ec0ff */
[----:B------:R-:W-:-:S04]  /*4c50*/  IMAD.WIDE.U32 R2, R21, -0x2daee0ad, RZ ;  /* 0xd2511f5315027825 */ /* 0x000fc800078e00ff */
[----:B--2---:R-:W-:Y:S01]  /*4c60*/  IMAD.MOV.U32 R21, RZ, RZ, R23 ;  /* 0x000000ffff157224 */ /* 0x004fe200078e0017 */
[----:B------:R-:W-:Y:S01]  /*4c70*/  LOP3.LUT R5, R3, UR9, R88, 0x96, !PT ;  /* 0x0000000903057c12 */ /* 0x000fe2000f8e9658 */
[----:B------:R-:W-:-:S04]  /*4c80*/  IMAD.WIDE.U32 R22, R22, -0x2daee0ad, RZ ;  /* 0xd2511f5316167825 */ /* 0x000fc800078e00ff */
[----:B----4-:R-:W-:Y:S01]  /*4c90*/  FFMA.FTZ R4, R145, UR16, -R17 ;  /* 0x0000001091047c23 */ /* 0x010fe20008010811 */
[C---:B------:R-:W-:Y:S01]  /*4ca0*/  HMMA.16816.F32.BF16 R176, R8.reuse, R106, R48 ;  /* 0x0000006a08b0723c */ /* 0x040fe20000041830 */
[----:B------:R-:W-:Y:S01]  /*4cb0*/  IMAD.WIDE.U32 R14, R5, -0x326172a9, RZ ;  /* 0xcd9e8d57050e7825 */ /* 0x000fe200078e00ff */
[----:B------:R-:W-:Y:S01]  /*4cc0*/  LOP3.LUT R2, R23, UR5, R2, 0x96, !PT ;  /* 0x0000000517027c12 */ /* 0x000fe2000f8e9602 */
[----:B------:R2:W3:Y:S03]  /*4cd0*/  MUFU.EX2 R140, R4 ;  /* 0x00000004008c7308 */ /* 0x0004e60000000800 */
[----:B------:R-:W-:Y:S01]  /*4ce0*/  HMMA.16816.F32.BF16 R208, R8, R104, R60 ;  /* 0x0000006808d0723c */ /* 0x000fe2000004183c */
[----:B-----5:R-:W-:Y:S02]  /*4cf0*/  IMAD.MOV.U32 R48, RZ, RZ, R144 ;  /* 0x000000ffff307224 */ /* 0x020fe400078e0090 */
[----:B------:R-:W-:-:S03]  /*4d00*/  IMAD.WIDE.U32 R2, R2, -0x326172a9, RZ ;  /* 0xcd9e8d5702027825 */ /* 0x000fc600078e00ff */
[C---:B------:R-:W-:Y:S01]  /*4d10*/  HMMA.16816.F32.BF16 R204, R8.reuse, R108, R40 ;  /* 0x0000006c08cc723c */ /* 0x040fe20000041828 */
[----:B------:R-:W-:Y:S01]  /*4d20*/  IMAD.MOV.U32 R51, RZ, RZ, R162 ;  /* 0x000000ffff337224 */ /* 0x000fe200078e00a2 */
[----:B------:R-:W-:Y:S01]  /*4d30*/  SHF.R.U32.HI R7, RZ, 0x18, R2 ;  /* 0x00000018ff077819 */ /* 0x000fe20000011602 */
[----:B------:R-:W-:Y:S01]  /*4d40*/  IMAD.MOV.U32 R62, RZ, RZ, R161 ;  /* 0x000000ffff3e7224 */ /* 0x000fe200078e00a1 */
[C---:B------:R-:W-:Y:S01]  /*4d50*/  LOP3.LUT R5, R2.reuse, 0xffff, RZ, 0xc0, !PT ;  /* 0x0000ffff02057812 */ /* 0x040fe200078ec0ff */
[----:B------:R-:W-:Y:S01]  /*4d60*/  IMAD.MOV.U32 R63, RZ, RZ, R160 ;  /* 0x000000ffff3f7224 */ /* 0x000fe200078e00a0 */
[----:B------:R-:W-:Y:S01]  /*4d70*/  LOP3.LUT R12, R2, 0xff, RZ, 0xc0, !PT ;  /* 0x000000ff020c7812 */ /* 0x000fe200078ec0ff */
[C---:B------:R-:W-:Y:S01]  /*4d80*/  HMMA.16816.F32.BF16 R160, R8.reuse, R114, R68 ;  /* 0x0000007208a0723c */ /* 0x040fe20000041844 */
[----:B------:R-:W-:Y:S01]  /*4d90*/  SHF.R.U32.HI R5, RZ, 0x8, R5 ;  /* 0x00000008ff057819 */ /* 0x000fe20000011605 */
[----:B------:R-:W-:Y:S01]  /*4da0*/  IMAD.MOV.U32 R88, RZ, RZ, R159 ;  /* 0x000000ffff587224 */ /* 0x000fe200078e009f */
[----:B--2---:R-:W-:Y:S01]  /*4db0*/  SHF.R.U32.HI R4, RZ, 0x10, R2 ;  /* 0x00000010ff047819 */ /* 0x004fe20000011602 */
[----:B------:R-:W-:Y:S01]  /*4dc0*/  IMAD.MOV.U32 R50, RZ, RZ, R153 ;  /* 0x000000ffff327224 */ /* 0x000fe200078e0099 */
[----:B------:R-:W-:Y:S01]  /*4dd0*/  LOP3.LUT R2, R3, UR15, R14, 0x96, !PT ;  /* 0x0000000f03027c12 */ /* 0x000fe2000f8e960e */
[----:B------:R-:W-:Y:S01]  /*4de0*/  IMAD.MOV.U32 R49, RZ, RZ, R152 ;  /* 0x000000ffff317224 */ /* 0x000fe200078e0098 */
[----:B------:R-:W-:Y:S01]  /*4df0*/  LOP3.LUT R4, R4, 0xff, RZ, 0xc0, !PT ;  /* 0x000000ff04047812 */ /* 0x000fe200078ec0ff */
[----:B------:R-:W-:Y:S01]  /*4e00*/  IMAD.MOV.U32 R68, RZ, RZ, R157 ;  /* 0x000000ffff447224 */ /* 0x000fe200078e009d */
[----:B------:R-:W-:Y:S01]  /*4e10*/  LOP3.LUT R3, R2, 0xffff, RZ, 0xc0, !PT ;  /* 0x0000ffff02037812 */ /* 0x000fe200078ec0ff */
[----:B------:R-:W-:Y:S01]  /*4e20*/  IMAD.MOV.U32 R69, RZ, RZ, R156 ;  /* 0x000000ffff457224 */ /* 0x000fe200078e009c */
[----:B------:R-:W-:Y:S01]  /*4e30*/  PRMT R14, R4, 0x5410, R7 ;  /* 0x00005410040e7816 */ /* 0x000fe20000000007 */
[----:B------:R-:W-:Y:S01]  /*4e40*/  FFMA.FTZ R4, R147, UR16, -R17 ;  /* 0x0000001093047c23 */ /* 0x000fe20008010811 */
[----:B------:R-:W-:Y:S01]  /*4e50*/  PRMT R12, R12, 0x5410, R5 ;  /* 0x000054100c0c7816 */ /* 0x000fe20000000005 */
[----:B------:R-:W-:Y:S01]  /*4e60*/  IMAD.MOV.U32 R70, RZ, RZ, R155 ;  /* 0x000000ffff467224 */ /* 0x000fe200078e009b */
[----:B------:R-:W-:Y:S01]  /*4e70*/  SHF.R.U32.HI R6, RZ, 0x10, R2 ;  /* 0x00000010ff067819 */ /* 0x000fe20000011602 */
[----:B------:R2:W4:Y:S01]  /*4e80*/  MUFU.EX2 R251, R4 ;  /* 0x0000000400fb7308 */ /* 0x0005220000000800 */
[----:B------:R-:W-:Y:S01]  /*4e90*/  LOP3.LUT R13, R2, 0xff, RZ, 0xc0, !PT ;  /* 0x000000ff020d7812 */ /* 0x000fe200078ec0ff */
[----:B------:R-:W-:Y:S01]  /*4ea0*/  IMAD.MOV.U32 R71, RZ, RZ, R154 ;  /* 0x000000ffff477224 */ /* 0x000fe200078e009a */
[----:B------:R-:W-:Y:S01]  /*4eb0*/  SHF.R.U32.HI R7, RZ, 0x8, R3 ;  /* 0x00000008ff077819 */ /* 0x000fe20000011603 */
[----:B------:R-:W-:Y:S01]  /*4ec0*/  HMMA.16816.F32.BF16 R200, R8, R112, R28 ;  /* 0x0000007008c8723c */ /* 0x000fe2000004181c */
[----:B------:R-:W-:Y:S01]  /*4ed0*/  SHF.R.U32.HI R5, RZ, 0x18, R2 ;  /* 0x00000018ff057819 */ /* 0x000fe20000011602 */
[----:B------:R-:W-:Y:S01]  /*4ee0*/  IMAD.MOV.U32 R142, RZ, RZ, R48 ;  /* 0x000000ffff8e7224 */ /* 0x000fe200078e0030 */
[----:B------:R-:W-:-:S02]  /*4ef0*/  HSET2.LE.AND R2, R12, R0, PT ;  /* 0x000000000c027233 */ /* 0x000fc40003803000 */
[----:B------:R-:W-:Y:S01]  /*4f00*/  F2FP.BF16.F32.PACK_AB R3, R246, R18 ;  /* 0x00000012f603723e */ /* 0x000fe200000010ff */
[----:B------:R-:W-:Y:S01]  /*4f10*/  HMMA.16816.F32.BF16 R196, R8, R120, R44 ;  /* 0x0000007808c4723c */ /* 0x000fe2000004182c */
[----:B------:R-:W-:Y:S01]  /*4f20*/  PRMT R7, R13, 0x5410, R7 ;  /* 0x000054100d077816 */ /* 0x000fe20000000007 */
[----:B------:R-:W-:-:S04]  /*4f30*/  IMAD.MOV.U32 R129, RZ, RZ, R142 ;  /* 0x000000ffff817224 */ /* 0x000fc800078e008e */
[C---:B-1----:R-:W-:Y:S01]  /*4f40*/  HMMA.16816.F32.BF16 R192, R8.reuse, R116, R36 ;  /* 0x0000007408c0723c */ /* 0x042fe20000041824 */
[----:B--2---:R-:W-:Y:S02]  /*4f50*/  LOP3.LUT R4, R6, 0xff, RZ, 0xc0, !PT ;  /* 0x000000ff06047812 */ /* 0x004fe400078ec0ff */
[----:B------:R-:W-:Y:S02]  /*4f60*/  LOP3.LUT R6, R2, R3, RZ, 0xc0, !PT ;  /* 0x0000000302067212 */ /* 0x000fe400078ec0ff */
[----:B------:R-:W-:Y:S01]  /*4f70*/  PRMT R12, R4, 0x5410, R5 ;  /* 0x00005410040c7816 */ /* 0x000fe20000000005 */
[C---:B------:R-:W-:Y:S01]  /*4f80*/  HMMA.16816.F32.BF16 R184, R8.reuse, R124, R32 ;  /* 0x0000007c08b8723c */ /* 0x040fe20000041820 */
[--C-:B------:R-:W-:Y:S02]  /*4f90*/  HSET2.LE.AND R2, R14, R0.reuse, PT ;  /* 0x000000000e027233 */ /* 0x100fe40003803000 */
[----:B------:R-:W-:Y:S02]  /*4fa0*/  HSET2.LE.AND R4, R7, R0, PT ;  /* 0x0000000007047233 */ /* 0x000fe40003803000 */
[----:B---3--:R-:W-:Y:S01]  /*4fb0*/  F2FP.BF16.F32.PACK_AB R3, R89, R140 ;  /* 0x0000008c5903723e */ /* 0x008fe200000010ff */
[----:B------:R-:W-:Y:S01]  /*4fc0*/  HMMA.16816.F32.BF16 R168, R8, R110, R52 ;  /* 0x0000006e08a8723c */ /* 0x000fe20000041834 */
[----:B------:R-:W-:-:S02]  /*4fd0*/  F2FP.BF16.F32.PACK_AB R5, R242, R21 ;  /* 0x00000015f205723e */ /* 0x000fc400000010ff */
[----:B------:R-:W-:Y:S02]  /*4fe0*/  HSET2.LE.AND R12, R12, R0, PT ;  /* 0x000000000c0c7233 */ /* 0x000fe40003803000 */
[----:B----4-:R-:W-:Y:S01]  /*4ff0*/  F2FP.BF16.F32.PACK_AB R13, R251, R48 ;  /* 0x00000030fb0d723e */ /* 0x010fe200000010ff */
[C---:B------:R-:W-:Y:S01]  /*5000*/  HMMA.16816.F32.BF16 R156, R8.reuse, R122, R64 ;  /* 0x0000007a089c723c */ /* 0x040fe20000041840 */
[----:B------:R-:W-:Y:S01]  /*5010*/  LOP3.LUT R7, R2, R3, RZ, 0xc0, !PT ;  /* 0x0000000302077212 */ /* 0x000fe200078ec0ff */
[----:B------:R-:W-:Y:S01]  /*5020*/  FFMA.FTZ R2, R167, UR16, -R16 ;  /* 0x00000010a7027c23 */ /* 0x000fe20008010810 */
[----:B------:R-:W-:Y:S02]  /*5030*/  LOP3.LUT R4, R4, R5, RZ, 0xc0, !PT ;  /* 0x0000000504047212 */ /* 0x000fe400078ec0ff */
[----:B------:R-:W-:Y:S01]  /*5040*/  LOP3.LUT R5, R12, R13, RZ, 0xc0, !PT ;  /* 0x0000000d0c057212 */ /* 0x000fe200078ec0ff */
[----:B------:R1:W-:Y:S01]  /*5050*/  MUFU.EX2 R167, R2 ;  /* 0x0000000200a77308 */ /* 0x0003e20000000800 */
[----:B------:R-:W-:Y:S01]  /*5060*/  LOP3.LUT R3, R15, UR8, R100, 0x96, !PT ;  /* 0x000000080f037c12 */ /* 0x000fe2000f8e9664 */
[----:B------:R-:W-:Y:S01]  /*5070*/  HMMA.16816.F32.BF16 R152, R8, R118, R56 ;  /* 0x000000760898723c */ /* 0x000fe20000041838 */
[----:B------:R-:W-:-:S05]  /*5080*/  IMAD.MOV.U32 R100, RZ, RZ, R70 ;  /* 0x000000ffff647224 */ /* 0x000fca00078e0046 */
[----:B------:R-:W-:Y:S06]  /*5090*/  HMMA.16816.F32.BF16 R144, R8, R126, R24 ;  /* 0x0000007e0890723c */ /* 0x000fec0000041818 */
[----:B------:R-:W-:Y:S01]  /*50a0*/  HMMA.16816.F32.BF16 R24, R4, R72, RZ ;  /* 0x000000480418723c */ /* 0x000fe200000418ff */
[----:B------:R-:W-:Y:S02]  /*50b0*/  IMAD.MOV.U32 R10, RZ, RZ, R62 ;  /* 0x000000ffff0a7224 */ /* 0x000fe400078e003e */
[----:B-1----:R-:W-:Y:S01]  /*50c0*/  FFMA.FTZ R2, R166, UR16, -R16 ;  /* 0x00000010a6027c23 */ /* 0x002fe20008010810 */
[----:B------:R-:W-:-:S02]  /*50d0*/  IMAD.MOV.U32 R11, RZ, RZ, R63 ;  /* 0x000000ffff0b7224 */ /* 0x000fc400078e003f */
[C---:B------:R-:W-:Y:S01]  /*50e0*/  HMMA.16816.F32.BF16 R40, R4.reuse, R92, RZ ;  /* 0x0000005c0428723c */ /* 0x040fe200000418ff */
[----:B------:R1:W-:Y:S05]  /*50f0*/  MUFU.EX2 R73, R2 ;  /* 0x0000000200497308 */ /* 0x0003ea0000000800 */
[C---:B------:R-:W-:Y:S06]  /*5100*/  HMMA.16816.F32.BF16 R44, R4.reuse, R74, RZ ;  /* 0x0000004a042c723c */ /* 0x040fec00000418ff */
[----:B------:R-:W-:Y:S01]  /*5110*/  HMMA.16816.F32.BF16 R28, R4, R76, RZ ;  /* 0x0000004c041c723c */ /* 0x000fe200000418ff */
[----:B------:R-:W-:-:S05]  /*5120*/  IMAD.MOV.U32 R75, RZ, RZ, R141 ;  /* 0x000000ffff4b7224 */ /* 0x000fca00078e008d */
[----:B------:R-:W-:Y:S01]  /*5130*/  HMMA.16816.F32.BF16 R52, R4, R78, RZ ;  /* 0x0000004e0434723c */ /* 0x000fe200000418ff */
[----:B-1----:R-:W-:-:S05]  /*5140*/  IMAD.WIDE.U32 R2, R3, -0x2daee0ad, RZ ;  /* 0xd2511f5303027825 */ /* 0x002fca00078e00ff */
[----:B------:R-:W-:Y:S01]  /*5150*/  HMMA.16816.F32.BF16 R32, R4, R84, RZ ;  /* 0x000000540420723c */ /* 0x000fe200000418ff */
[----:B------:R-:W-:-:S05]  /*5160*/  LOP3.LUT R8, R2, 0xff, RZ, 0xc0, !PT ;  /* 0x000000ff02087812 */ /* 0x000fca00078ec0ff */
[C---:B------:R-:W-:Y:S06]  /*5170*/  HMMA.16816.F32.BF16 R56, R4.reuse, R86, RZ ;  /* 0x000000560438723c */ /* 0x040fec00000418ff */
[C---:B------:R-:W-:Y:S06]  /*5180*/  HMMA.16816.F32.BF16 R36, R4.reuse, R80, RZ ;  /* 0x000000500424723c */ /* 0x040fec00000418ff */
[C---:B------:R-:W-:Y:S06]  /*5190*/  HMMA.16816.F32.BF16 R60, R4.reuse, R82, RZ ;  /* 0x00000052043c723c */ /* 0x040fec00000418ff */
[C---:B------:R-:W-:Y:S06]  /*51a0*/  HMMA.16816.F32.BF16 R12, R4.reuse, R96, RZ ;  /* 0x00000060040c723c */ /* 0x040fec00000418ff */
[C---:B------:R-:W-:Y:S06]  /*51b0*/  HMMA.16816.F32.BF16 R64, R4.reuse, R98, RZ ;  /* 0x000000620440723c */ /* 0x040fec00000418ff */
[----:B------:R-:W-:Y:S07]  /*51c0*/  HMMA.16816.F32.BF16 R92, R4, R94, RZ ;  /* 0x0000005e045c723c */ /* 0x000fee00000418ff */
[----:B------:R-:W-:Y:S01]  /*51d0*/  FFMA.FTZ R4, R149, UR16, -R16 ;  /* 0x0000001095047c23 */ /* 0x000fe20008010810 */
[----:B------:R-:W-:Y:S01]  /*51e0*/  SHF.R.U32.HI R7, RZ, 0x10, R2 ;  /* 0x00000010ff077819 */ /* 0x000fe20000011602 */
[----:B------:R-:W-:Y:S01]  /*51f0*/  FFMA.FTZ R5, R148, UR16, -R16 ;  /* 0x0000001094057c23 */ /* 0x000fe20008010810 */
[----:B------:R-:W-:Y:S01]  /*5200*/  SHF.R.U32.HI R6, RZ, 0x18, R2 ;  /* 0x00000018ff067819 */ /* 0x000fe20000011602 */
[----:B------:R1:W-:Y:S01]  /*5210*/  MUFU.EX2 R141, R4 ;  /* 0x00000004008d7308 */ /* 0x0003e20000000800 */
[----:B------:R-:W-:-:S07]  /*5220*/  IMAD.MOV.U32 R149, RZ, RZ, R10 ;  /* 0x000000ffff957224 */ /* 0x000fce00078e000a */
[----:B------:R2:W3:Y:S01]  /*5230*/  MUFU.EX2 R9, R5 ;  /* 0x0000000500097308 */ /* 0x0004e20000000800 */
[----:B-1----:R-:W-:Y:S02]  /*5240*/  LOP3.LUT R4, R3, UR4, R22, 0x96, !PT ;  /* 0x0000000403047c12 */ /* 0x002fe4000f8e9616 */
[----:B------:R-:W-:-:S04]  /*5250*/  LOP3.LUT R3, R2, 0xffff, RZ, 0xc0, !PT ;  /* 0x0000ffff02037812 */ /* 0x000fc800078ec0ff */
[----:B------:R-:W-:Y:S01]  /*5260*/  SHF.R.U32.HI R2, RZ, 0x8, R3 ;  /* 0x00000008ff027819 */ /* 0x000fe20000011603 */
[----:B------:R-:W-:Y:S01]  /*5270*/  FFMA.FTZ R3, R151, UR16, -R17 ;  /* 0x0000001097037c23 */ /* 0x000fe20008010811 */
[----:B--2---:R-:W-:Y:S01]  /*5280*/  SHF.R.U32.HI R5, RZ, 0x18, R4 ;  /* 0x00000018ff057819 */ /* 0x004fe20000011604 */
[----:B------:R-:W-:Y:S01]  /*5290*/  IMAD.MOV.U32 R151, RZ, RZ, R251 ;  /* 0x000000ffff977224 */ /* 0x000fe200078e00fb */
[----:B------:R-:W-:Y:S01]  /*52a0*/  PRMT R8, R8, 0x5410, R2 ;  /* 0x0000541008087816 */ /* 0x000fe20000000002 */
[----:B------:R1:W-:Y:S01]  /*52b0*/  MUFU.EX2 R74, R3 ;  /* 0x00000003004a7308 */ /* 0x0003e20000000800 */
[----:B------:R-:W-:-:S04]  /*52c0*/  LOP3.LUT R2, R7, 0xff, RZ, 0xc0, !PT ;  /* 0x000000ff07027812 */ /* 0x000fc800078ec0ff */
[----:B------:R-:W-:Y:S02]  /*52d0*/  PRMT R7, R2, 0x5410, R6 ;  /* 0x0000541002077816 */ /* 0x000fe40000000006 */
[C---:B------:R-:W-:Y:S02]  /*52e0*/  LOP3.LUT R2, R4.reuse, 0xffff, RZ, 0xc0, !PT ;  /* 0x0000ffff04027812 */ /* 0x040fe400078ec0ff */
[----:B------:R-:W-:Y:S01]  /*52f0*/  LOP3.LUT R6, R4, 0xff, RZ, 0xc0, !PT ;  /* 0x000000ff04067812 */ /* 0x000fe200078ec0ff */
[----:B-1----:R-:W-:Y:S01]  /*5300*/  FFMA.FTZ R3, R150, UR16, -R17 ;  /* 0x0000001096037c23 */ /* 0x002fe20008010811 */
[----:B------:R-:W-:-:S03]  /*5310*/  IMAD.MOV.U32 R150, RZ, RZ, R11 ;  /* 0x000000ffff967224 */ /* 0x000fc600078e000b */
[----:B------:R1:W2:Y:S02]  /*5320*/  MUFU.EX2 R10, R3 ;  /* 0x00000003000a7308 */ /* 0x0002a40000000800 */
[----:B-1----:R-:W-:Y:S02]  /*5330*/  SHF.R.U32.HI R3, RZ, 0x10, R4 ;  /* 0x00000010ff037819 */ /* 0x002fe40000011604 */
[----:B------:R-:W-:Y:S02]  /*5340*/  SHF.R.U32.HI R4, RZ, 0x8, R2 ;  /* 0x00000008ff047819 */ /* 0x000fe40000011602 */
[----:B------:R-:W-:Y:S01]  /*5350*/  LOP3.LUT R2, R3, 0xff, RZ, 0xc0, !PT ;  /* 0x000000ff03027812 */ /* 0x000fe200078ec0ff */
[----:B------:R-:W-:Y:S01]  /*5360*/  FFMA.FTZ R3, R173, UR16, -R17 ;  /* 0x00000010ad037c23 */ /* 0x000fe20008010811 */
[----:B------:R-:W-:Y:S02]  /*5370*/  PRMT R4, R6, 0x5410, R4 ;  /* 0x0000541006047816 */ /* 0x000fe40000000004 */
[----:B------:R-:W-:Y:S01]  /*5380*/  PRMT R5, R2, 0x5410, R5 ;  /* 0x0000541002057816 */ /* 0x000fe20000000005 */
[----:B------:R1:W-:Y:S01]  /*5390*/  MUFU.EX2 R166, R3 ;  /* 0x0000000300a67308 */ /* 0x0003e20000000800 */
[----:B------:R-:W-:Y:S01]  /*53a0*/  HSET2.LE.AND R2, R8, R0, PT ;  /* 0x0000000008027233 */ /* 0x000fe20003803000 */
[----:B-1----:R-:W-:-:S06]  /*53b0*/  FFMA.FTZ R3, R172, UR16, -R17 ;  /* 0x00000010ac037c23 */ /* 0x002fcc0008010811 */
[----:B------:R3:W1:Y:S02]  /*53c0*/  MUFU.EX2 R72, R3 ;  /* 0x0000000300487308 */ /* 0x0006640000000800 */
[----:B---3--:R-:W-:-:S04]  /*53d0*/  F2FP.BF16.F32.PACK_AB R3, R9, R141 ;  /* 0x0000008d0903723e */ /* 0x008fc800000010ff */
[----:B------:R-:W-:Y:S02]  /*53e0*/  LOP3.LUT R6, R2, R3, RZ, 0xc0, !PT ;  /* 0x0000000302067212 */ /* 0x000fe400078ec0ff */
[----:B------:R-:W-:Y:S02]  /*53f0*/  HSET2.LE.AND R2, R7, R0, PT ;  /* 0x0000000007027233 */ /* 0x000fe40003803000 */
[----:B--2---:R-:W-:-:S04]  /*5400*/  F2FP.BF16.F32.PACK_AB R3, R10, R74 ;  /* 0x0000004a0a03723e */ /* 0x004fc800000010ff */
[----:B------:R-:W-:Y:S02]  /*5410*/  LOP3.LUT R7, R2, R3, RZ, 0xc0, !PT ;  /* 0x0000000302077212 */ /* 0x000fe400078ec0ff */
[----:B------:R-:W-:Y:S02]  /*5420*/  HSET2.LE.AND R2, R4, R0, PT ;  /* 0x0000000004027233 */ /* 0x000fe40003803000 */
[----:B------:R-:W-:-:S04]  /*5430*/  F2FP.BF16.F32.PACK_AB R3, R73, R167 ;  /* 0x000000a74903723e */ /* 0x000fc800000010ff */
[----:B------:R-:W-:Y:S02]  /*5440*/  LOP3.LUT R4, R2, R3, RZ, 0xc0, !PT ;  /* 0x0000000302047212 */ /* 0x000fe400078ec0ff */
[----:B------:R-:W-:Y:S02]  /*5450*/  HSET2.LE.AND R2, R5, R0, PT ;  /* 0x0000000005027233 */ /* 0x000fe40003803000 */
[----:B-1----:R-:W-:-:S04]  /*5460*/  F2FP.BF16.F32.PACK_AB R3, R72, R166 ;  /* 0x000000a64803723e */ /* 0x002fc800000010ff */
[----:B------:R-:W-:Y:S01]  /*5470*/  LOP3.LUT R5, R2, R3, RZ, 0xc0, !PT ;  /* 0x0000000302057212 */ /* 0x000fe200078ec0ff */
[----:B------:R-:W-:Y:S02]  /*5480*/  VIADD R2, R137, 0x1 ;  /* 0x0000000189027836 */ /* 0x000fe40000000000 */
[----:B------:R-:W-:-:S03]  /*5490*/  IMAD.MOV.U32 R137, RZ, RZ, R69 ;  /* 0x000000ffff897224 */ /* 0x000fc600078e0045 */
[----:B------:R-:W-:Y:S01]  /*54a0*/  LOP3.LUT R2, R143, UR23, R2, 0x96, !PT ;  /* 0x000000178f027c12 */ /* 0x000fe2000f8e9602 */
[----:B------:R-:W-:Y:S01]  /*54b0*/  HMMA.16816.F32.BF16 R76, R4, R104, R24 ;  /* 0x00000068044c723c */ /* 0x000fe20000041818 */
[----:B------:R-:W-:-:S03]  /*54c0*/  IMAD.MOV.U32 R143, RZ, RZ, R71 ;  /* 0x000000ffff8f7224 */ /* 0x000fc600078e0047 */
[----:B------:R-:W-:Y:S02]  /*54d0*/  IMAD.WIDE.U32 R22, R2, -0x326172a9, RZ ;  /* 0xcd9e8d5702167825 */ /* 0x000fe400078e00ff */
[C---:B------:R-:W-:Y:S02]  /*54e0*/  HMMA.16816.F32.BF16 R84, R4.reuse, R112, R32 ;  /* 0x000000700454723c */ /* 0x040fe40000041820 */
[----:B------:R-:W-:Y:S01]  /*54f0*/  IMAD.MOV.U32 R24, RZ, RZ, R68 ;  /* 0x000000ffff187224 */ /* 0x000fe200078e0044 */
[----:B------:R-:W-:Y:S01]  /*5500*/  LOP3.LUT R2, R23, UR7, R128, 0x96, !PT ;  /* 0x0000000717027c12 */ /* 0x000fe2000f8e9680 */
[----:B------:R-:W-:Y:S01]  /*5510*/  IMAD.MOV.U32 R25, RZ, RZ, R10 ;  /* 0x000000ffff197224 */ /* 0x000fe200078e000a */
[----:B------:R-:W-:Y:S01]  /*5520*/  LOP3.LUT R8, R91, UR6, R22, 0x96, !PT ;  /* 0x000000065b087c12 */ /* 0x000fe2000f8e9616 */
[----:B------:R-:W-:Y:S01]  /*5530*/  HMMA.16816.F32.BF16 R68, R4, R108, R28 ;  /* 0x0000006c0444723c */ /* 0x000fe2000004181c */
[----:B------:R-:W-:Y:S02]  /*5540*/  IMAD.MOV.U32 R35, RZ, RZ, R174 ;  /* 0x000000ffff237224 */ /* 0x000fe400078e00ae */
[----:B------:R-:W-:Y:S01]  /*5550*/  FFMA.FTZ R10, R182, UR16, -R20 ;  /* 0x00000010b60a7c23 */ /* 0x000fe20008010814 */
[----:B------:R-:W-:-:S03]  /*5560*/  IMAD.WIDE.U32 R2, R2, -0x2daee0ad, RZ ;  /* 0xd2511f5302027825 */ /* 0x000fc600078e00ff */
[----:B------:R-:W-:Y:S01]  /*5570*/  MUFU.EX2 R148, R10 ;  /* 0x0000000a00947308 */ /* 0x000fe20000000800 */
[----:B------:R-:W-:Y:S01]  /*5580*/  IMAD.MOV.U32 R29, RZ, RZ, R9 ;  /* 0x000000ffff1d7224 */ /* 0x000fe200078e0009 */
[----:B------:R-:W-:Y:S01]  /*5590*/  LOP3.LUT R3, R3, UR13, R130, 0x96, !PT ;  /* 0x0000000d03037c12 */ /* 0x000fe2000f8e9682 */
[----:B------:R-:W-:Y:S01]  /*55a0*/  IMAD.WIDE.U32 R8, R8, -0x2daee0ad, RZ ;  /* 0xd2511f5308087825 */ /* 0x000fe200078e00ff */
[C---:B------:R-:W-:Y:S03]  /*55b0*/  HMMA.16816.F32.BF16 R96, R4.reuse, R116, R12 ;  /* 0x000000740460723c */ /* 0x040fe6000004180c */
[----:B------:R-:W-:Y:S01]  /*55c0*/  IMAD.MOV.U32 R31, RZ, RZ, R49 ;  /* 0x000000ffff1f7224 */ /* 0x000fe200078e0031 */
[----:B------:R-:W-:Y:S01]  /*55d0*/  LOP3.LUT R9, R9, UR11, R2, 0x96, !PT ;  /* 0x0000000b09097c12 */ /* 0x000fe2000f8e9602 */
[----:B------:R-:W-:Y:S01]  /*55e0*/  IMAD.WIDE.U32 R2, R3, -0x326172a9, RZ ;  /* 0xcd9e8d5703027825 */ /* 0x000fe200078e00ff */
[----:B------:R-:W-:Y:S01]  /*55f0*/  HMMA.16816.F32.BF16 R80, R4, R120, R36 ;  /* 0x000000780450723c */ /* 0x000fe20000041824 */
[----:B------:R-:W-:Y:S02]  /*5600*/  LDSM.16.MT88.4 R36, [R218+0xa800] ;  /* 0x00a80000da24783b */ /* 0x000fe40000004200 */
[----:B------:R-:W-:-:S04]  /*5610*/  IMAD.WIDE.U32 R48, R9, -0x326172a9, RZ ;  /* 0xcd9e8d5709307825 */ /* 0x000fc800078e00ff */
[----:B------:R-:W-:Y:S01]  /*5620*/  FFMA.FTZ R9, R181, UR16, -R20 ;  /* 0x00000010b5097c23 */ /* 0x000fe20008010814 */
[----:B------:R-:W-:Y:S01]  /*5630*/  LOP3.LUT R3, R3, UR12, R90, 0x96, !PT ;  /* 0x0000000c03037c12 */ /* 0x000fe2000f8e965a */
[C---:B------:R-:W-:Y:S01]  /*5640*/  HMMA.16816.F32.BF16 R104, R4.reuse, R106, R44 ;  /* 0x0000006a0468723c */ /* 0x040fe2000004182c */
[----:B------:R-:W-:Y:S01]  /*5650*/  IMAD.MOV.U32 R30, RZ, RZ, R140 ;  /* 0x000000ffff1e7224 */ /* 0x000fe200078e008c */
[----:B------:R-:W-:Y:S01]  /*5660*/  LDSM.16.MT88.4 R44, [R216+0xb800] ;  /* 0x00b80000d82c783b */ /* 0x000fe20000004200 */
[----:B------:R1:W2:Y:S01]  /*5670*/  MUFU.EX2 R140, R9 ;  /* 0x00000009008c7308 */ /* 0x0002a20000000800 */
[----:B------:R-:W-:Y:S02]  /*5680*/  IMAD.MOV.U32 R28, RZ, RZ, R175 ;  /* 0x000000ffff1c7224 */ /* 0x000fe400078e00af */
[----:B------:R-:W-:Y:S01]  /*5690*/  HMMA.16816.F32.BF16 R172, R4, R124, R40 ;  /* 0x0000007c04ac723c */ /* 0x000fe20000041828 */
[----:B------:R-:W-:Y:S02]  /*56a0*/  IMAD.MOV.U32 R26, RZ, RZ, R74 ;  /* 0x000000ffff1a7224 */ /* 0x000fe400078e004a */
[----:B------:R-:W-:-:S02]  /*56b0*/  IMAD.MOV.U32 R74, RZ, RZ, R249 ;  /* 0x000000ffff4a7224 */ /* 0x000fc400078e00f9 */
[----:B------:R-:W-:Y:S01]  /*56c0*/  IMAD.MOV.U32 R27, RZ, RZ, R75 ;  /* 0x000000ffff1b7224 */ /* 0x000fe200078e004b */
[C---:B------:R-:W-:Y:S01]  /*56d0*/  HMMA.16816.F32.BF16 R108, R4.reuse, R110, R52 ;  /* 0x0000006e046c723c */ /* 0x040fe20000041834 */
[----:B------:R-:W-:Y:S01]  /*56e0*/  IMAD.MOV.U32 R34, RZ, RZ, R18 ;  /* 0x000000ffff227224 */ /* 0x000fe200078e0012 */
[----:B------:R-:W-:Y:S01]  /*56f0*/  LDSM.16.MT88.4 R52, [R218+0xb800] ;  /* 0x00b80000da34783b */ /* 0x000fe20000004200 */
[----:B------:R-:W-:Y:S02]  /*5700*/  IMAD.MOV.U32 R75, RZ, RZ, R248 ;  /* 0x000000ffff4b7224 */ /* 0x000fe400078e00f8 */
[----:B------:R-:W-:Y:S01]  /*5710*/  IMAD.MOV.U32 R112, RZ, RZ, R143 ;  /* 0x000000ffff707224 */ /* 0x000fe200078e008f */
[----:B------:R-:W-:Y:S01]  /*5720*/  HMMA.16816.F32.BF16 R56, R4, R114, R56 ;  /* 0x000000720438723c */ /* 0x000fe20000041838 */
[----:B------:R-:W-:Y:S01]  /*5730*/  IMAD.MOV.U32 R113, RZ, RZ, R24 ;  /* 0x000000ffff717224 */ /* 0x000fe200078e0018 */
[----:B-1----:R-:W-:Y:S01]  /*5740*/  LOP3.LUT R9, R49, UR10, R2, 0x96, !PT ;  /* 0x0000000a31097c12 */ /* 0x002fe2000f8e9602 */
[----:B------:R-:W-:-:S03]  /*5750*/  IMAD.WIDE.U32 R2, R3, -0x2daee0ad, RZ ;  /* 0xd2511f5303027825 */ /* 0x000fc600078e00ff */
[----:B------:R-:W-:Y:S01]  /*5760*/  HMMA.16816.F32.BF16 R60, R4, R122, R60 ;  /* 0x0000007a043c723c */ /* 0x000fe2000004183c */
[----:B------:R-:W-:Y:S01]  /*5770*/  IMAD.WIDE.U32 R42, R9, -0x2daee0ad, RZ ;  /* 0xd2511f53092a7825 */ /* 0x000fe200078e00ff */
[----:B------:R-:W-:-:S03]  /*5780*/  LOP3.LUT R3, R3, UR9, R8, 0x96, !PT ;  /* 0x0000000903037c12 */ /* 0x000fc6000f8e9608 */
[--C-:B------:R-:W-:Y:S01]  /*5790*/  FFMA.FTZ R8, R180, UR16, -R20.reuse ;  /* 0x00000010b4087c23 */ /* 0x100fe20008010814 */
[----:B------:R-:W-:Y:S01]  /*57a0*/  FFMA.FTZ R9, R183, UR16, -R20 ;  /* 0x00000010b7097c23 */ /* 0x000fe20008010814 */
[----:B------:R-:W-:Y:S01]  /*57b0*/  IMAD.MOV.U32 R143, RZ, RZ, R26 ;  /* 0x000000ffff8f7224 */ /* 0x000fe200078e001a */
[----:B------:R-:W-:Y:S01]  /*57c0*/  LOP3.LUT R2, R43, UR5, R2, 0x96, !PT ;  /* 0x000000052b027c12 */ /* 0x000fe2000f8e9602 */
[----:B------:R-:W-:Y:S01]  /*57d0*/  IMAD.WIDE.U32 R40, R3, -0x326172a9, RZ ;  /* 0xcd9e8d5703287825 */ /* 0x000fe200078e00ff */
[----:B------:R1:W-:Y:S01]  /*57e0*/  MUFU.EX2 R252, R8 ;  /* 0x0000000800fc7308 */ /* 0x0003e20000000800 */
[----:B------:R-:W-:Y:S02]  /*57f0*/  HMMA.16816.F32.BF16 R64, R4, R118, R64 ;  /* 0x000000760440723c */ /* 0x000fe40000041840 */
[----:B------:R-:W-:-:S04]  /*5800*/  IMAD.WIDE.U32 R2, R2, -0x326172a9, RZ ;  /* 0xcd9e8d5702027825 */ /* 0x000fc800078e00ff */
[----:B------:R-:W-:Y:S01]  /*5810*/  IMAD.MOV.U32 R142, RZ, RZ, R27 ;  /* 0x000000ffff8e7224 */ /* 0x000fe200078e001b */
[----:B------:R3:W-:Y:S01]  /*5820*/  MUFU.EX2 R251, R9 ;  /* 0x0000000900fb7308 */ /* 0x0007e20000000800 */
[----:B------:R-:W-:Y:S01]  /*5830*/  SHF.R.U32.HI R12, RZ, 0x10, R2 ;  /* 0x00000010ff0c7819 */ /* 0x000fe20000011602 */
[----:B------:R-:W-:Y:S01]  /*5840*/  IMAD.MOV.U32 R117, RZ, RZ, R29 ;  /* 0x000000ffff757224 */ /* 0x000fe200078e001d */
[----:B------:R-:W-:Y:S01]  /*5850*/  LOP3.LUT R18, R2, 0xff, RZ, 0xc0, !PT ;  /* 0x000000ff02127812 */ /* 0x000fe200078ec0ff */
[----:B------:R-:W-:Y:S01]  /*5860*/  IMAD.MOV.U32 R121, RZ, RZ, R30 ;  /* 0x000000ffff797224 */ /* 0x000fe200078e001e */
[----:B------:R-:W-:Y:S01]  /*5870*/  SHF.R.U32.HI R13, RZ, 0x18, R2 ;  /* 0x00000018ff0d7819 */ /* 0x000fe20000011602 */
[----:B------:R-:W-:Y:S01]  /*5880*/  IMAD.MOV.U32 R128, RZ, RZ, R31 ;  /* 0x000000ffff807224 */ /* 0x000fe200078e001f */
[----:B------:R-:W-:Y:S01]  /*5890*/  HMMA.16816.F32.BF16 R92, R4, R126, R92 ;  /* 0x0000007e045c723c */ /* 0x000fe2000004185c */
[----:B------:R-:W-:Y:S01]  /*58a0*/  IMAD.MOV.U32 R120, RZ, RZ, R149 ;  /* 0x000000ffff787224 */ /* 0x000fe200078e0095 */
[----:B-1----:R-:W-:Y:S01]  /*58b0*/  LOP3.LUT R8, R3, UR15, R40, 0x96, !PT ;  /* 0x0000000f03087c12 */ /* 0x002fe2000f8e9628 */
[----:B------:R-:W-:-:S02]  /*58c0*/  IMAD.MOV.U32 R149, RZ, RZ, R246 ;  /* 0x000000ffff957224 */ /* 0x000fc400078e00f6 */
[----:B------:R-:W-:Y:S01]  /*58d0*/  IMAD.MOV.U32 R43, RZ, RZ, R141 ;  /* 0x000000ffff2b7224 */ /* 0x000fe200078e008d */
[----:B------:R-:W-:Y:S01]  /*58e0*/  SHF.R.U32.HI R11, RZ, 0x10, R8 ;  /* 0x00000010ff0b7819 */ /* 0x000fe20000011608 */
[----:B------:R-:W-:Y:S01]  /*58f0*/  IMAD.MOV.U32 R123, RZ, RZ, R75 ;  /* 0x000000ffff7b7224 */ /* 0x000fe200078e004b */
[----:B------:R-:W-:Y:S01]  /*5900*/  LOP3.LUT R10, R8, 0xffff, RZ, 0xc0, !PT ;  /* 0x0000ffff080a7812 */ /* 0x000fe200078ec0ff */
[----:B------:R-:W-:Y:S01]  /*5910*/  IMAD.MOV.U32 R114, RZ, RZ, R72 ;  /* 0x000000ffff727224 */ /* 0x000fe200078e0048 */
[----:B---3--:R-:W-:Y:S01]  /*5920*/  LOP3.LUT R9, R2, 0xffff, RZ, 0xc0, !PT ;  /* 0x0000ffff02097812 */ /* 0x008fe200078ec0ff */
[----:B------:R-:W-:Y:S01]  /*5930*/  FFMA.FTZ R3, R190, UR16, -R19 ;  /* 0x00000010be037c23 */ /* 0x000fe20008010813 */
[----:B------:R-:W-:Y:S01]  /*5940*/  LOP3.LUT R15, R8, 0xff, RZ, 0xc0, !PT ;  /* 0x000000ff080f7812 */ /* 0x000fe200078ec0ff */
[----:B------:R-:W-:Y:S01]  /*5950*/  IMAD.MOV.U32 R115, RZ, RZ, R73 ;  /* 0x000000ffff737224 */ /* 0x000fe200078e0049 */
[----:B------:R-:W-:Y:S01]  /*5960*/  SHF.R.U32.HI R14, RZ, 0x18, R8 ;  /* 0x00000018ff0e7819 */ /* 0x000fe20000011608 */
[----:B------:R1:W-:Y:S01]  /*5970*/  MUFU.EX2 R249, R3 ;  /* 0x0000000300f97308 */ /* 0x0003e20000000800 */
[----:B------:R-:W-:Y:S01]  /*5980*/  FFMA.FTZ R8, R191, UR16, -R19 ;  /* 0x00000010bf087c23 */ /* 0x000fe20008010813 */
[----:B------:R-:W-:Y:S01]  /*5990*/  SHF.R.U32.HI R10, RZ, 0x8, R10 ;  /* 0x00000008ff0a7819 */ /* 0x000fe2000001160a */
[----:B------:R-:W-:Y:S01]  /*59a0*/  IMAD.MOV.U32 R49, RZ, RZ, R150 ;  /* 0x000000ffff317224 */ /* 0x000fe200078e0096 */
[----:B------:R-:W-:Y:S01]  /*59b0*/  LOP3.LUT R2, R12, 0xff, RZ, 0xc0, !PT ;  /* 0x000000ff0c027812 */ /* 0x000fe200078ec0ff */
[----:B------:R-:W-:-:S02]  /*59c0*/  IMAD.MOV.U32 R122, RZ, RZ, R88 ;  /* 0x000000ffff7a7224 */ /* 0x000fc400078e0058 */
[----:B------:R-:W-:Y:S01]  /*59d0*/  IMAD.MOV.U32 R12, RZ, RZ, R50 ;  /* 0x000000ffff0c7224 */ /* 0x000fe200078e0032 */
[----:B------:R3:W4:Y:S01]  /*59e0*/  MUFU.EX2 R248, R8 ;  /* 0x0000000800f87308 */ /* 0x0007220000000800 */
[----:B------:R-:W-:Y:S01]  /*59f0*/  PRMT R13, R2, 0x5410, R13 ;  /* 0x00005410020d7816 */ /* 0x000fe2000000000d */
[----:B------:R-:W-:Y:S01]  /*5a00*/  FFMA.FTZ R2, R189, UR16, -R19 ;  /* 0x00000010bd027c23 */ /* 0x000fe20008010813 */
[----:B------:R-:W-:Y:S02]  /*5a10*/  IMAD.MOV.U32 R189, RZ, RZ, R35 ;  /* 0x000000ffffbd7224 */ /* 0x000fe400078e0023 */
[----:B------:R-:W-:-:S03]  /*5a20*/  IMAD.MOV.U32 R190, RZ, RZ, R51 ;  /* 0x000000ffffbe7224 */ /* 0x000fc600078e0033 */
[----:B------:R5:W-:Y:S01]  /*5a30*/  MUFU.EX2 R246, R2 ;  /* 0x0000000200f67308 */ /* 0x000be20000000800 */
[----:B-1----:R-:W-:Y:S02]  /*5a40*/  SHF.R.U32.HI R3, RZ, 0x8, R9 ;  /* 0x00000008ff037819 */ /* 0x002fe40000011609 */
[----:B------:R-:W-:Y:S02]  /*5a50*/  LOP3.LUT R9, R11, 0xff, RZ, 0xc0, !PT ;  /* 0x000000ff0b097812 */ /* 0x000fe400078ec0ff */
[----:B------:R-:W-:Y:S01]  /*5a60*/  PRMT R11, R18, 0x5410, R3 ;  /* 0x00005410120b7816 */ /* 0x000fe20000000003 */
[----:B------:R-:W-:Y:S01]  /*5a70*/  IMAD.MOV.U32 R18, RZ, RZ, R34 ;  /* 0x000000ffff127224 */ /* 0x000fe200078e0022 */
[----:B------:R-:W-:Y:S01]  /*5a80*/  PRMT R9, R9, 0x5410, R14 ;  /* 0x0000541009097816 */ /* 0x000fe2000000000e */
[----:B------:R-:W-:Y:S01]  /*5a90*/  IMAD.MOV.U32 R14, RZ, RZ, R25 ;  /* 0x000000ffff0e7224 */ /* 0x000fe200078e0019 */
[----:B---3--:R-:W-:Y:S01]  /*5aa0*/  PRMT R8, R15, 0x5410, R10 ;  /* 0x000054100f087816 */ /* 0x008fe2000000000a */
[----:B------:R-:W1:Y:S01]  /*5ab0*/  LDSM.16.MT88.4 R24, [R216+0x9800] ;  /* 0x00980000d818783b */ /* 0x000e620000004200 */
[----:B------:R-:W-:-:S02]  /*5ac0*/  IMAD.MOV.U32 R15, RZ, RZ, R28 ;  /* 0x000000ffff0f7224 */ /* 0x000fc400078e001c */
[----:B------:R-:W-:Y:S01]  /*5ad0*/  FFMA.FTZ R3, R212, UR16, -R19 ;  /* 0x00000010d4037c23 */ /* 0x000fe20008010813 */
[----:B------:R-:W-:Y:S01]  /*5ae0*/  IMAD.MOV.U32 R10, RZ, RZ, R143 ;  /* 0x000000ffff0a7224 */ /* 0x000fe200078e008f */
[----:B------:R-:W-:Y:S02]  /*5af0*/  LDSM.16.MT88.4 R28, [R218+0x9800] ;  /* 0x00980000da1c783b */ /* 0x000fe40000004200 */
[----:B------:R2:W3:Y:S01]  /*5b00*/  MUFU.EX2 R212, R3 ;  /* 0x0000000300d47308 */ /* 0x0004e20000000800 */
[----:B-----5:R-:W-:Y:S01]  /*5b10*/  HSET2.LE.AND R2, R8, R0, PT ;  /* 0x0000000008027233 */ /* 0x020fe20003803000 */
[----:B------:R-:W5:Y:S01]  /*5b20*/  LDSM.16.MT88.4 R32, [R216+0xa800] ;  /* 0x00a80000d820783b */ /* 0x000f620000004200 */
[----:B------:R-:W-:Y:S01]  /*5b30*/  IMAD.MOV.U32 R8, RZ, RZ, R117 ;  /* 0x000000ffff087224 */ /* 0x000fe200078e0075 */
[----:B--2---:R-:W-:-:S04]  /*5b40*/  F2FP.BF16.F32.PACK_AB R3, R148, R140 ;  /* 0x0000008c9403723e */ /* 0x004fc800000010ff */
[----:B------:R-:W-:Y:S02]  /*5b50*/  LOP3.LUT R4, R2, R3, RZ, 0xc0, !PT ;  /* 0x0000000302047212 */ /* 0x000fe400078ec0ff */
[----:B------:R-:W-:Y:S01]  /*5b60*/  HSET2.LE.AND R2, R9, R0, PT ;  /* 0x0000000009027233 */ /* 0x000fe20003803000 */
[----:B------:R-:W-:Y:S01]  /*5b70*/  IMAD.MOV.U32 R9, RZ, RZ, R120 ;  /* 0x000000ffff097224 */ /* 0x000fe200078e0078 */
[----:B----4-:R-:W-:Y:S01]  /*5b80*/  F2FP.BF16.F32.PACK_AB R3, R248, R249 ;  /* 0x000000f9f803723e */ /* 0x010fe200000010ff */
[----:B------:R-:W-:-:S03]  /*5b90*/  IMAD.MOV.U32 R120, RZ, RZ, R128 ;  /* 0x000000ffff787224 */ /* 0x000fc600078e0080 */
[----:B------:R-:W-:Y:S02]  /*5ba0*/  LOP3.LUT R5, R2, R3, RZ, 0xc0, !PT ;  /* 0x0000000302057212 */ /* 0x000fe400078ec0ff */
[----:B------:R-:W-:Y:S01]  /*5bb0*/  HSET2.LE.AND R2, R11, R0, PT ;  /* 0x000000000b027233 */ /* 0x000fe20003803000 */
[----:B------:R-:W-:Y:S01]  /*5bc0*/  IMAD.MOV.U32 R11, RZ, RZ, R142 ;  /* 0x000000ffff0b7224 */ /* 0x000fe200078e008e */
[----:B------:R-:W-:-:S04]  /*5bd0*/  F2FP.BF16.F32.PACK_AB R3, R251, R252 ;  /* 0x000000fcfb03723e */ /* 0x000fc800000010ff */
[----:B------:R-:W-:Y:S02]  /*5be0*/  LOP3.LUT R6, R2, R3, RZ, 0xc0, !PT ;  /* 0x0000000302067212 */ /* 0x000fe400078ec0ff */
[----:B------:R-:W-:Y:S01]  /*5bf0*/  HSET2.LE.AND R2, R13, R0, PT ;  /* 0x000000000d027233 */ /* 0x000fe20003803000 */
[----:B------:R-:W-:Y:S01]  /*5c00*/  IMAD.MOV.U32 R13, RZ, RZ, R140 ;  /* 0x000000ffff0d7224 */ /* 0x000fe200078e008c */
[----:B---3--:R-:W-:-:S04]  /*5c10*/  F2FP.BF16.F32.PACK_AB R3, R212, R246 ;  /* 0x000000f6d403723e */ /* 0x008fc800000010ff */
[----:B------:R-:W-:Y:S02]  /*5c20*/  LOP3.LUT R7, R2, R3, RZ, 0xc0, !PT ;  /* 0x0000000302077212 */ /* 0x000fe400078ec0ff */
[----:B------:R-:W-:-:S05]  /*5c30*/  LOP3.LUT R2, R23, UR7, R132, 0x96, !PT ;  /* 0x0000000717027c12 */ /* 0x000fca000f8e9684 */
[----:B-1----:R-:W-:Y:S01]  /*5c40*/  HMMA.16816.F32.BF16 R140, R4, R24, R208 ;  /* 0x00000018048c723c */ /* 0x002fe200000418d0 */
[----:B------:R-:W-:-:S05]  /*5c50*/  IMAD.WIDE.U32 R2, R2, -0x2daee0ad, RZ ;  /* 0xd2511f5302027825 */ /* 0x000fca00078e00ff */
[C---:B-----5:R-:W-:Y:S01]  /*5c60*/  HMMA.16816.F32.BF16 R124, R4.reuse, R34, R160 ;  /* 0x00000022047c723c */ /* 0x060fe200000418a0 */
[----:B------:R-:W-:Y:S01]  /*5c70*/  IMAD.MOV.U32 R208, RZ, RZ, R74 ;  /* 0x000000ffffd07224 */ /* 0x000fe200078e004a */
[----:B------:R-:W-:Y:S01]  /*5c80*/  LOP3.LUT R3, R3, UR13, R164, 0x96, !PT ;  /* 0x0000000d03037c12 */ /* 0x000fe2000f8e96a4 */
[----:B------:R-:W-:Y:S02]  /*5c90*/  IMAD.MOV.U32 R209, RZ, RZ, R112 ;  /* 0x000000ffffd17224 */ /* 0x000fe400078e0070 */
[----:B------:R-:W-:Y:S01]  /*5ca0*/  IMAD.MOV.U32 R210, RZ, RZ, R121 ;  /* 0x000000ffffd27224 */ /* 0x000fe200078e0079 */
[C---:B------:R-:W-:Y:S01]  /*5cb0*/  HMMA.16816.F32.BF16 R72, R4.reuse, R28, R204 ;  /* 0x0000001c0448723c */ /* 0x040fe200000418cc */
[----:B------:R-:W-:Y:S02]  /*5cc0*/  IMAD.MOV.U32 R112, RZ, RZ, R151 ;  /* 0x000000ffff707224 */ /* 0x000fe400078e0097 */
        /* <DEDUP_REMOVED lines=22> */
[----:B------:R-:W-:Y:S01]  /*5e30*/  HMMA.16816.F32.BF16 R88, R4, R30, R168 ;  /* 0x0000001e0458723c */ /* 0x000fe200000418a8 */
[----:B------:R-:W-:Y:S02]  /*5e40*/  IMAD.MOV.U32 R201, RZ, RZ, R122 ;  /* 0x000000ffffc97224 */ /* 0x000fe400078e007a */
[----:B------:R-:W-:-:S03]  /*5e50*/  IMAD.MOV.U32 R200, RZ, RZ, R123 ;  /* 0x000000ffffc87224 */ /* 0x000fc600078e007b */
[C---:B------:R-:W-:Y:S06]  /*5e60*/  HMMA.16816.F32.BF16 R156, R4.reuse, R38, R156 ;  /* 0x00000026049c723c */ /* 0x040fec000004189c */
[C---:B------:R-:W-:Y:S01]  /*5e70*/  HMMA.16816.F32.BF16 R160, R4.reuse, R46, R152 ;  /* 0x0000002e04a0723c */ /* 0x040fe20000041898 */
[----:B------:R-:W-:Y:S05]  /*5e80*/  LDSM.16.MT88.4 R152, [R216+0x9c00] ;  /* 0x009c0000d898783b */ /* 0x000fea0000004200 */
[----:B------:R-:W-:Y:S07]  /*5e90*/  HMMA.16816.F32.BF16 R176, R4, R54, R144 ;  /* 0x0000003604b0723c */ /* 0x000fee0000041890 */
[----:B------:R-:W-:Y:S01]  /*5ea0*/  LOP3.LUT R4, R103, UR6, R22, 0x96, !PT ;  /* 0x0000000667047c12 */ /* 0x000fe2000f8e9616 */
[----:B------:R-:W-:Y:S01]  /*5eb0*/  FFMA.FTZ R6, R214, UR16, -R16 ;  /* 0x00000010d6067c23 */ /* 0x000fe20008010810 */
[----:B------:R-:W-:-:S02]  /*5ec0*/  IMAD.MOV.U32 R214, RZ, RZ, R206 ;  /* 0x000000ffffd67224 */ /* 0x000fc400078e00ce */
[----:B------:R-:W-:Y:S01]  /*5ed0*/  IMAD.MOV.U32 R206, RZ, RZ, R209 ;  /* 0x000000ffffce7224 */ /* 0x000fe200078e00d1 */
[----:B------:R1:W-:Y:S01]  /*5ee0*/  MUFU.EX2 R193, R6 ;  /* 0x0000000600c17308 */ /* 0x0003e20000000800 */
[----:B------:R-:W-:-:S04]  /*5ef0*/  IMAD.WIDE.U32 R4, R4, -0x2daee0ad, RZ ;  /* 0xd2511f5304047825 */ /* 0x000fc800078e00ff */
[----:B------:R-:W-:Y:S01]  /*5f00*/  IMAD.MOV.U32 R209, RZ, RZ, R14 ;  /* 0x000000ffffd17224 */ /* 0x000fe200078e000e */
[----:B------:R-:W-:Y:S01]  /*5f10*/  LOP3.LUT R5, R5, UR11, R2, 0x96, !PT ;  /* 0x0000000b05057c12 */ /* 0x000fe2000f8e9602 */
[----:B------:R-:W-:-:S04]  /*5f20*/  IMAD.WIDE.U32 R2, R3, -0x326172a9, RZ ;  /* 0xcd9e8d5703027825 */ /* 0x000fc800078e00ff */
[----:B------:R-:W-:Y:S01]  /*5f30*/  IMAD.WIDE.U32 R22, R5, -0x326172a9, RZ ;  /* 0xcd9e8d5705167825 */ /* 0x000fe200078e00ff */
[----:B------:R-:W-:-:S04]  /*5f40*/  LOP3.LUT R3, R3, UR12, R102, 0x96, !PT ;  /* 0x0000000c03037c12 */ /* 0x000fc8000f8e9666 */
[----:B------:R-:W-:Y:S01]  /*5f50*/  LOP3.LUT R5, R23, UR10, R2, 0x96, !PT ;  /* 0x0000000a17057c12 */ /* 0x000fe2000f8e9602 */
[----:B------:R-:W-:-:S04]  /*5f60*/  IMAD.WIDE.U32 R2, R3, -0x2daee0ad, RZ ;  /* 0xd2511f5303027825 */ /* 0x000fc800078e00ff */
[----:B------:R-:W-:-:S04]  /*5f70*/  IMAD.WIDE.U32 R50, R5, -0x2daee0ad, RZ ;  /* 0xd2511f5305327825 */ /* 0x000fc800078e00ff */
[----:B------:R-:W-:Y:S01]  /*5f80*/  FFMA.FTZ R5, R224, UR16, -R16 ;  /* 0x00000010e0057c23 */ /* 0x000fe20008010810 */
[----:B------:R-:W-:Y:S01]  /*5f90*/  LOP3.LUT R7, R3, UR9, R4, 0x96, !PT ;  /* 0x0000000903077c12 */ /* 0x000fe2000f8e9604 */
[----:B------:R-:W-:Y:S01]  /*5fa0*/  FFMA.FTZ R4, R225, UR16, -R16 ;  /* 0x00000010e1047c23 */ /* 0x000fe20008010810 */
[----:B------:R-:W-:Y:S01]  /*5fb0*/  IMAD.MOV.U32 R225, RZ, RZ, R100 ;  /* 0x000000ffffe17224 */ /* 0x000fe200078e0064 */
[----:B------:R-:W-:Y:S01]  /*5fc0*/  LOP3.LUT R2, R51, UR5, R2, 0x96, !PT ;  /* 0x0000000533027c12 */ /* 0x000fe2000f8e9602 */
[----:B------:R2:W-:Y:S01]  /*5fd0*/  MUFU.EX2 R194, R5 ;  /* 0x0000000500c27308 */ /* 0x0005e20000000800 */
[----:B------:R-:W-:-:S04]  /*5fe0*/  IMAD.WIDE.U32 R14, R7, -0x326172a9, RZ ;  /* 0xcd9e8d57070e7825 */ /* 0x000fc800078e00ff */
[----:B------:R-:W-:-:S03]  /*5ff0*/  IMAD.WIDE.U32 R2, R2, -0x326172a9, RZ ;  /* 0xcd9e8d5702027825 */ /* 0x000fc600078e00ff */
[----:B------:R3:W-:Y:S01]  /*6000*/  MUFU.EX2 R191, R4 ;  /* 0x0000000400bf7308 */ /* 0x0007e20000000800 */
[----:B------:R-:W-:Y:S01]  /*6010*/  IMAD.MOV.U32 R224, RZ, RZ, R167 ;  /* 0x000000ffffe07224 */ /* 0x000fe200078e00a7 */
[----:B-1----:R-:W-:Y:S01]  /*6020*/  SHF.R.U32.HI R6, RZ, 0x18, R2 ;  /* 0x00000018ff067819 */ /* 0x002fe20000011602 */
[----:B--2---:R-:W-:Y:S01]  /*6030*/  FFMA.FTZ R5, R213, UR16, -R16 ;  /* 0x00000010d5057c23 */ /* 0x004fe20008010810 */
[----:B------:R-:W-:-:S04]  /*6040*/  IMAD.MOV.U32 R213, RZ, RZ, R101 ;  /* 0x000000ffffd57224 */ /* 0x000fc800078e0065 */
[----:B------:R1:W2:Y:S01]  /*6050*/  MUFU.EX2 R192, R5 ;  /* 0x0000000500c07308 */ /* 0x0002a20000000800 */
[----:B---3--:R-:W-:-:S04]  /*6060*/  LOP3.LUT R4, R2, 0xffff, RZ, 0xc0, !PT ;  /* 0x0000ffff02047812 */ /* 0x008fc800078ec0ff */
[----:B-1----:R-:W-:Y:S02]  /*6070*/  SHF.R.U32.HI R5, RZ, 0x8, R4 ;  /* 0x00000008ff057819 */ /* 0x002fe40000011604 */
[----:B------:R-:W-:-:S04]  /*6080*/  LOP3.LUT R4, R2, 0xff, RZ, 0xc0, !PT ;  /* 0x000000ff02047812 */ /* 0x000fc800078ec0ff */
[----:B------:R-:W-:Y:S01]  /*6090*/  PRMT R9, R4, 0x5410, R5 ;  /* 0x0000541004097816 */ /* 0x000fe20000000005 */
[----:B------:R-:W-:Y:S01]  /*60a0*/  FFMA.FTZ R5, R215, UR16, -R17 ;  /* 0x00000010d7057c23 */ /* 0x000fe20008010811 */
[----:B------:R-:W-:Y:S01]  /*60b0*/  IMAD.MOV.U32 R215, RZ, RZ, R204 ;  /* 0x000000ffffd77224 */ /* 0x000fe200078e00cc */
[----:B------:R-:W-:Y:S01]  /*60c0*/  SHF.R.U32.HI R4, RZ, 0x10, R2 ;  /* 0x00000010ff047819 */ /* 0x000fe20000011602 */
[----:B------:R-:W-:Y:S01]  /*60d0*/  IMAD.MOV.U32 R204, RZ, RZ, R205 ;  /* 0x000000ffffcc7224 */ /* 0x000fe200078e00cd */
[----:B------:R-:W-:Y:S01]  /*60e0*/  LOP3.LUT R2, R3, UR15, R14, 0x96, !PT ;  /* 0x0000000f03027c12 */ /* 0x000fe2000f8e960e */
[----:B------:R-:W-:Y:S01]  /*60f0*/  IMAD.MOV.U32 R205, RZ, RZ, R206 ;  /* 0x000000ffffcd7224 */ /* 0x000fe200078e00ce */
[----:B------:R-:W-:Y:S01]  /*6100*/  LOP3.LUT R3, R4, 0xff, RZ, 0xc0, !PT ;  /* 0x000000ff04037812 */ /* 0x000fe200078ec0ff */
[----:B------:R-:W-:Y:S02]  /*6110*/  IMAD.MOV.U32 R206, RZ, RZ, R207 ;  /* 0x000000ffffce7224 */ /* 0x000fe400078e00cf */
[----:B------:R-:W-:Y:S01]  /*6120*/  FFMA.FTZ R4, R223, UR16, -R17 ;  /* 0x00000010df047c23 */ /* 0x000fe20008010811 */
[----:B------:R-:W-:Y:S01]  /*6130*/  IMAD.MOV.U32 R207, RZ, RZ, R208 ;  /* 0x000000ffffcf7224 */ /* 0x000fe200078e00d0 */
[----:B------:R-:W-:Y:S01]  /*6140*/  LOP3.LUT R7, R2, 0xff, RZ, 0xc0, !PT ;  /* 0x000000ff02077812 */ /* 0x000fe200078ec0ff */
[----:B------:R-:W-:-:S02]  /*6150*/  IMAD.MOV.U32 R208, RZ, RZ, R209 ;  /* 0x000000ffffd07224 */ /* 0x000fc400078e00d1 */
[----:B------:R-:W-:Y:S02]  /*6160*/  IMAD.MOV.U32 R209, RZ, RZ, R8 ;  /* 0x000000ffffd17224 */ /* 0x000fe400078e0008 */
[----:B------:R-:W-:Y:S02]  /*6170*/  IMAD.MOV.U32 R8, RZ, RZ, R189 ;  /* 0x000000ffff087224 */ /* 0x000fe400078e00bd */
[----:B------:R-:W-:Y:S02]  /*6180*/  IMAD.MOV.U32 R203, RZ, RZ, R206 ;  /* 0x000000ffffcb7224 */ /* 0x000fe400078e00ce */
[----:B------:R-:W-:Y:S02]  /*6190*/  IMAD.MOV.U32 R206, RZ, RZ, R207 ;  /* 0x000000ffffce7224 */ /* 0x000fe400078e00cf */
[----:B------:R-:W-:Y:S02]  /*61a0*/  IMAD.MOV.U32 R207, RZ, RZ, R208 ;  /* 0x000000ffffcf7224 */ /* 0x000fe400078e00d0 */
[----:B------:R-:W-:-:S02]  /*61b0*/  IMAD.MOV.U32 R208, RZ, RZ, R209 ;  /* 0x000000ffffd07224 */ /* 0x000fc400078e00d1 */
[----:B------:R-:W-:Y:S02]  /*61c0*/  IMAD.MOV.U32 R189, RZ, RZ, R18 ;  /* 0x000000ffffbd7224 */ /* 0x000fe400078e0012 */
[----:B------:R-:W-:Y:S01]  /*61d0*/  IMAD.MOV.U32 R209, RZ, RZ, R8 ;  /* 0x000000ffffd17224 */ /* 0x000fe200078e0008 */
[----:B------:R-:W-:Y:S01]  /*61e0*/  PRMT R8, R3, 0x5410, R6 ;  /* 0x0000541003087816 */ /* 0x000fe20000000006 */
[----:B------:R-:W-:Y:S01]  /*61f0*/  IMAD.MOV.U32 R18, RZ, RZ, R12 ;  /* 0x000000ffff127224 */ /* 0x000fe200078e000c */
[----:B------:R-:W-:Y:S01]  /*6200*/  LOP3.LUT R3, R2, 0xffff, RZ, 0xc0, !PT ;  /* 0x0000ffff02037812 */ /* 0x000fe200078ec0ff */
[----:B------:R-:W-:Y:S01]  /*6210*/  IMAD.MOV.U32 R12, RZ, RZ, R190 ;  /* 0x000000ffff0c7224 */ /* 0x000fe200078e00be */
[----:B------:R-:W-:Y:S01]  /*6220*/  SHF.R.U32.HI R6, RZ, 0x18, R2 ;  /* 0x00000018ff067819 */ /* 0x000fe20000011602 */
[----:B------:R-:W-:Y:S01]  /*6230*/  IMAD.MOV.U32 R223, RZ, RZ, R204 ;  /* 0x000000ffffdf7224 */ /* 0x000fe200078e00cc */
[----:B------:R1:W-:Y:S01]  /*6240*/  MUFU.EX2 R190, R5 ;  /* 0x0000000500be7308 */ /* 0x0003e20000000800 */
[----:B------:R-:W-:-:S07]  /*6250*/  IMAD.MOV.U32 R204, RZ, RZ, R189 ;  /* 0x000000ffffcc7224 */ /* 0x000fce00078e00bd */
[----:B------:R3:W4:Y:S01]  /*6260*/  MUFU.EX2 R189, R4 ;  /* 0x0000000400bd7308 */ /* 0x0007220000000800 */
[----:B-1----:R-:W-:Y:S01]  /*6270*/  SHF.R.U32.HI R5, RZ, 0x8, R3 ;  /* 0x00000008ff057819 */ /* 0x002fe20000011603 */
[----:B------:R-:W-:Y:S01]  /*6280*/  FFMA.FTZ R3, R231, UR16, -R17 ;  /* 0x00000010e7037c23 */ /* 0x000fe20008010811 */
[----:B------:R-:W-:-:S05]  /*6290*/  IMAD.MOV.U32 R231, RZ, RZ, R137 ;  /* 0x000000ffffe77224 */ /* 0x000fca00078e0089 */
[----:B------:R1:W-:Y:S01]  /*62a0*/  MUFU.EX2 R137, R3 ;  /* 0x0000000300897308 */ /* 0x0003e20000000800 */
[----:B---3--:R-:W-:-:S04]  /*62b0*/  SHF.R.U32.HI R4, RZ, 0x10, R2 ;  /* 0x00000010ff047819 */ /* 0x008fc80000011602 */
[----:B------:R-:W-:Y:S02]  /*62c0*/  LOP3.LUT R2, R4, 0xff, RZ, 0xc0, !PT ;  /* 0x000000ff04027812 */ /* 0x000fe400078ec0ff */
[----:B------:R-:W-:Y:S02]  /*62d0*/  PRMT R4, R7, 0x5410, R5 ;  /* 0x0000541007047816 */ /* 0x000fe40000000005 */
[----:B------:R-:W-:Y:S02]  /*62e0*/  PRMT R5, R2, 0x5410, R6 ;  /* 0x0000541002057816 */ /* 0x000fe40000000006 */
[----:B------:R-:W-:Y:S01]  /*62f0*/  HSET2.LE.AND R2, R9, R0, PT ;  /* 0x0000000009027233 */ /* 0x000fe20003803000 */
[----:B------:R-:W-:Y:S01]  /*6300*/  FFMA.FTZ R9, R232, UR16, -R19 ;  /* 0x00000010e8097c23 */ /* 0x000fe20008010813 */
[----:B------:R-:W-:Y:S02]  /*6310*/  IMAD.MOV.U32 R232, RZ, RZ, R112 ;  /* 0x000000ffffe87224 */ /* 0x000fe400078e0070 */
[----:B-1----:R-:W-:Y:S01]  /*6320*/  FFMA.FTZ R3, R230, UR16, -R17 ;  /* 0x00000010e6037c23 */ /* 0x002fe20008010811 */
[----:B------:R-:W-:-:S02]  /*6330*/  IMAD.MOV.U32 R230, RZ, RZ, R203 ;  /* 0x000000ffffe67224 */ /* 0x000fc400078e00cb */
[----:B------:R-:W-:Y:S01]  /*6340*/  IMAD.MOV.U32 R203, RZ, RZ, R10 ;  /* 0x000000ffffcb7224 */ /* 0x000fe200078e000a */
[----:B------:R2:W1:Y:S02]  /*6350*/  MUFU.EX2 R132, R3 ;  /* 0x0000000300847308 */ /* 0x0004640000000800 */
[----:B--2---:R-:W-:-:S04]  /*6360*/  F2FP.BF16.F32.PACK_AB R3, R193, R192 ;  /* 0x000000c0c103723e */ /* 0x004fc800000010ff */
[----:B------:R-:W-:Y:S02]  /*6370*/  LOP3.LUT R6, R2, R3, RZ, 0xc0, !PT ;  /* 0x0000000302067212 */ /* 0x000fe400078ec0ff */
[----:B------:R-:W-:Y:S02]  /*6380*/  HSET2.LE.AND R2, R8, R0, PT ;  /* 0x0000000008027233 */ /* 0x000fe40003803000 */
[----:B----4-:R-:W-:-:S04]  /*6390*/  F2FP.BF16.F32.PACK_AB R3, R189, R190 ;  /* 0x000000bebd03723e */ /* 0x010fc800000010ff */
[----:B------:R-:W-:Y:S02]  /*63a0*/  LOP3.LUT R7, R2, R3, RZ, 0xc0, !PT ;  /* 0x0000000302077212 */ /* 0x000fe400078ec0ff */
[----:B------:R-:W-:Y:S02]  /*63b0*/  HSET2.LE.AND R2, R4, R0, PT ;  /* 0x0000000004027233 */ /* 0x000fe40003803000 */
[----:B------:R-:W-:-:S04]  /*63c0*/  F2FP.BF16.F32.PACK_AB R3, R191, R194 ;  /* 0x000000c2bf03723e */ /* 0x000fc800000010ff */
[----:B------:R-:W-:Y:S02]  /*63d0*/  LOP3.LUT R4, R2, R3, RZ, 0xc0, !PT ;  /* 0x0000000302047212 */ /* 0x000fe400078ec0ff */
[----:B------:R-:W-:Y:S02]  /*63e0*/  HSET2.LE.AND R2, R5, R0, PT ;  /* 0x0000000005027233 */ /* 0x000fe40003803000 */
[----:B-1----:R-:W-:-:S04]  /*63f0*/  F2FP.BF16.F32.PACK_AB R3, R132, R137 ;  /* 0x000000898403723e */ /* 0x002fc800000010ff */
[----:B------:R-:W-:Y:S01]  /*6400*/  LOP3.LUT R5, R2, R3, RZ, 0xc0, !PT ;  /* 0x0000000302057212 */ /* 0x000fe200078ec0ff */
[--C-:B------:R-:W-:Y:S01]  /*6410*/  FFMA.FTZ R2, R226, UR16, -R20.reuse ;  /* 0x00000010e2027c23 */ /* 0x100fe20008010814 */
[----:B------:R-:W-:Y:S01]  /*6420*/  FFMA.FTZ R3, R229, UR16, -R20 ;  /* 0x00000010e5037c23 */ /* 0x000fe20008010814 */
[----:B------:R-:W-:Y:S02]  /*6430*/  IMAD.MOV.U32 R226, RZ, RZ, R204 ;  /* 0x000000ffffe27224 */ /* 0x000fe400078e00cc */
[----:B------:R1:W-:Y:S01]  /*6440*/  MUFU.EX2 R51, R2 ;  /* 0x0000000200337308 */ /* 0x0003e20000000800 */
[----:B------:R-:W-:Y:S01]  /*6450*/  IMAD.MOV.U32 R204, RZ, RZ, R11 ;  /* 0x000000ffffcc7224 */ /* 0x000fe200078e000b */
[C---:B------:R-:W-:Y:S01]  /*6460*/  HMMA.16816.F32.BF16 R56, R4.reuse, R34, R56 ;  /* 0x000000220438723c */ /* 0x040fe20000041838 */
[----:B------:R-:W-:Y:S02]  /*6470*/  IMAD.MOV.U32 R229, RZ, RZ, R121 ;  /* 0x000000ffffe57224 */ /* 0x000fe400078e0079 */
[----:B------:R-:W-:Y:S03]  /*6480*/  LDSM.16.MT88.4 R120, [R216+0xbc00] ;  /* 0x00bc0000d878783b */ /* 0x000fe60000004200 */
[----:B------:R-:W-:Y:S01]  /*6490*/  MUFU.EX2 R40, R3 ;  /* 0x0000000300287308 */ /* 0x000fe20000000800 */
[C---:B------:R-:W-:Y:S06]  /*64a0*/  HMMA.16816.F32.BF16 R84, R4.reuse, R32, R84 ;  /* 0x000000200454723c */ /* 0x040fec0000041854 */
[C---:B------:R-:W-:Y:S01]  /*64b0*/  HMMA.16816.F32.BF16 R100, R4.reuse, R36, R80 ;  /* 0x000000240464723c */ /* 0x040fe20000041850 */
[----:B------:R2:W-:Y:S01]  /*64c0*/  MUFU.EX2 R35, R9 ;  /* 0x0000000900237308 */ /* 0x0005e20000000800 */
[----:B-1----:R-:W-:Y:S01]  /*64d0*/  FFMA.FTZ R2, R227, UR16, -R20 ;  /* 0x00000010e3027c23 */ /* 0x002fe20008010814 */
[----:B------:R-:W-:Y:S01]  /*64e0*/  IMAD.MOV.U32 R227, RZ, RZ, R49 ;  /* 0x000000ffffe37224 */ /* 0x000fe200078e0031 */
[----:B------:R-:W-:Y:S02]  /*64f0*/  LDSM.16.MT88.4 R80, [R218+0x9c00] ;  /* 0x009c0000da50783b */ /* 0x000fe40000004200 */
[----:B------:R-:W-:Y:S01]  /*6500*/  HMMA.16816.F32.BF16 R68, R4, R28, R68 ;  /* 0x0000001c0444723c */ /* 0x000fe20000041844 */
[----:B------:R-:W-:-:S02]  /*6510*/  IMAD.MOV.U32 R37, RZ, RZ, R242 ;  /* 0x000000ffff257224 */ /* 0x000fc400078e00f2 */
[----:B------:R1:W3:Y:S03]  /*6520*/  MUFU.EX2 R49, R2 ;  /* 0x0000000200317308 */ /* 0x0002e60000000800 */
[----:B------:R-:W-:Y:S01]  /*6530*/  HMMA.16816.F32.BF16 R28, R4, R30, R108 ;  /* 0x0000001e041c723c */ /* 0x000fe2000004186c */
[----:B------:R-:W4:Y:S01]  /*6540*/  LDSM.16.MT88.4 R108, [R218+0xac00] ;  /* 0x00ac0000da6c783b */ /* 0x000f220000004200 */
[----:B--2---:R-:W-:-:S04]  /*6550*/  FFMA.FTZ R9, R233, UR16, -R19 ;  /* 0x00000010e9097c23 */ /* 0x004fc80008010813 */
[C---:B------:R-:W-:Y:S01]  /*6560*/  HMMA.16816.F32.BF16 R144, R4.reuse, R24, R76 ;  /* 0x000000180490723c */ /* 0x040fe2000004184c */
[----:B------:R-:W2:Y:S05]  /*6570*/  MUFU.EX2 R34, R9 ;  /* 0x0000000900227308 */ /* 0x000eaa0000000800 */
[C---:B------:R-:W-:Y:S01]  /*6580*/  HMMA.16816.F32.BF16 R164, R4.reuse, R52, R172 ;  /* 0x0000003404a4723c */ /* 0x040fe200000418ac */
[----:B-1----:R-:W-:Y:S01]  /*6590*/  FFMA.FTZ R2, R228, UR16, -R20 ;  /* 0x00000010e4027c23 */ /* 0x002fe20008010814 */
[----:B------:R-:W-:Y:S02]  /*65a0*/  IMAD.MOV.U32 R228, RZ, RZ, R205 ;  /* 0x000000ffffe47224 */ /* 0x000fe400078e00cd */
[----:B------:R-:W-:Y:S01]  /*65b0*/  IMAD.MOV.U32 R205, RZ, RZ, R13 ;  /* 0x000000ffffcd7224 */ /* 0x000fe200078e000d */
[----:B------:R1:W-:Y:S01]  /*65c0*/  MUFU.EX2 R43, R2 ;  /* 0x00000002002b7308 */ /* 0x0003e20000000800 */
[C---:B------:R-:W-:Y:S06]  /*65d0*/  HMMA.16816.F32.BF16 R24, R4.reuse, R26, R104 ;  /* 0x0000001a0418723c */ /* 0x040fec0000041868 */
[C---:B------:R-:W-:Y:S06]  /*65e0*/  HMMA.16816.F32.BF16 R60, R4.reuse, R38, R60 ;  /* 0x00000026043c723c */ /* 0x040fec000004183c */
[----:B------:R-:W-:Y:S01]  /*65f0*/  HMMA.16816.F32.BF16 R112, R4, R44, R96 ;  /* 0x0000002c0470723c */ /* 0x000fe20000041860 */
[----:B------:R-:W5:Y:S01]  /*6600*/  LDSM.16.MT88.4 R96, [R216+0xac00] ;  /* 0x00ac0000d860783b */ /* 0x000f620000004200 */
[----:B-1----:R-:W-:Y:S01]  /*6610*/  LOP3.LUT R2, R41, UR8, R48, 0x96, !PT ;  /* 0x0000000829027c12 */ /* 0x002fe2000f8e9630 */
[----:B------:R-:W-:-:S03]  /*6620*/  IMAD.MOV.U32 R41, RZ, RZ, R12 ;  /* 0x000000ffff297224 */ /* 0x000fc600078e000c */
[----:B------:R-:W-:Y:S01]  /*6630*/  HMMA.16816.F32.BF16 R64, R4, R46, R64 ;  /* 0x0000002e0440723c */ /* 0x000fe20000041840 */
[----:B------:R-:W-:Y:S02]  /*6640*/  IMAD.MOV.U32 R48, RZ, RZ, R18 ;  /* 0x000000ffff307224 */ /* 0x000fe400078e0012 */
[----:B------:R-:W-:-:S03]  /*6650*/  IMAD.WIDE.U32 R2, R2, -0x2daee0ad, RZ ;  /* 0xd2511f5302027825 */ /* 0x000fc600078e00ff */
[----:B------:R-:W-:Y:S02]  /*6660*/  HMMA.16816.F32.BF16 R52, R4, R54, R92 ;  /* 0x000000360434723c */ /* 0x000fe4000004185c */
[----:B------:R-:W-:Y:S01]  /*6670*/  LOP3.LUT R8, R3, UR4, R42, 0x96, !PT ;  /* 0x0000000403087c12 */ /* 0x000fe2000f8e962a */
[----:B------:R-:W-:Y:S01]  /*6680*/  IMAD.MOV.U32 R42, RZ, RZ, R21 ;  /* 0x000000ffff2a7224 */ /* 0x000fe200078e0015 */
[C---:B------:R-:W-:Y:S02]  /*6690*/  LOP3.LUT R3, R2.reuse, 0xffff, RZ, 0xc0, !PT ;  /* 0x0000ffff02037812 */ /* 0x040fe400078ec0ff */
[----:B------:R-:W-:Y:S01]  /*66a0*/  LOP3.LUT R11, R2, 0xff, RZ, 0xc0, !PT ;  /* 0x000000ff020b7812 */ /* 0x000fe200078ec0ff */
[--C-:B------:R-:W-:Y:S01]  /*66b0*/  FFMA.FTZ R4, R241, UR16, -R17.reuse ;  /* 0x00000010f1047c23 */ /* 0x100fe20008010811 */
[--C-:B------:R-:W-:Y:S01]  /*66c0*/  SHF.R.U32.HI R12, RZ, 0x10, R2.reuse ;  /* 0x00000010ff0c7819 */ /* 0x100fe20000011602 */
[----:B------:R-:W-:Y:S01]  /*66d0*/  FFMA.FTZ R5, R240, UR16, -R17 ;  /* 0x00000010f0057c23 */ /* 0x000fe20008010811 */
[----:B------:R-:W-:Y:S01]  /*66e0*/  SHF.R.U32.HI R14, RZ, 0x18, R2 ;  /* 0x00000018ff0e7819 */ /* 0x000fe20000011602 */
[----:B------:R-:W-:Y:S01]  /*66f0*/  MUFU.EX2 R18, R4 ;  /* 0x0000000400127308 */ /* 0x000fe20000000800 */
[----:B------:R-:W-:-:S02]  /*6700*/  LOP3.LUT R2, R8, 0xffff, RZ, 0xc0, !PT ;  /* 0x0000ffff08027812 */ /* 0x000fc400078ec0ff */
[----:B------:R-:W-:Y:S01]  /*6710*/  SHF.R.U32.HI R9, RZ, 0x8, R3 ;  /* 0x00000008ff097819 */ /* 0x000fe20000011603 */
[----:B------:R-:W-:Y:S01]  /*6720*/  FFMA.FTZ R3, R234, UR16, -R19 ;  /* 0x00000010ea037c23 */ /* 0x000fe20008010813 */
[----:B------:R-:W-:Y:S02]  /*6730*/  LOP3.LUT R10, R8, 0xff, RZ, 0xc0, !PT ;  /* 0x000000ff080a7812 */ /* 0x000fe400078ec0ff */
[----:B------:R-:W-:Y:S01]  /*6740*/  SHF.R.U32.HI R2, RZ, 0x8, R2 ;  /* 0x00000008ff027819 */ /* 0x000fe20000011602 */
[----:B------:R1:W-:Y:S01]  /*6750*/  MUFU.EX2 R33, R3 ;  /* 0x0000000300217308 */ /* 0x0003e20000000800 */
[----:B------:R-:W-:Y:S02]  /*6760*/  PRMT R13, R11, 0x5410, R9 ;  /* 0x000054100b0d7816 */ /* 0x000fe40000000009 */
[----:B------:R-:W-:Y:S02]  /*6770*/  PRMT R9, R10, 0x5410, R2 ;  /* 0x000054100a097816 */ /* 0x000fe40000000002 */
[----:B------:R-:W-:-:S02]  /*6780*/  SHF.R.U32.HI R2, RZ, 0x10, R8 ;  /* 0x00000010ff027819 */ /* 0x000fc40000011608 */
[----:B------:R-:W-:Y:S02]  /*6790*/  SHF.R.U32.HI R11, RZ, 0x18, R8 ;  /* 0x00000018ff0b7819 */ /* 0x000fe40000011608 */
[----:B------:R-:W-:Y:S02]  /*67a0*/  LOP3.LUT R8, R2, 0xff, RZ, 0xc0, !PT ;  /* 0x000000ff02087812 */ /* 0x000fe400078ec0ff */
[--C-:B------:R-:W-:Y:S01]  /*67b0*/  HSET2.LE.AND R2, R9, R0.reuse, PT ;  /* 0x0000000009027233 */ /* 0x100fe20003803000 */
[----:B------:R-:W-:Y:S01]  /*67c0*/  FFMA.FTZ R9, R236, UR16, -R16 ;  /* 0x00000010ec097c23 */ /* 0x000fe20008010810 */
[----:B------:R-:W-:Y:S02]  /*67d0*/  PRMT R11, R8, 0x5410, R11 ;  /* 0x00005410080b7816 */ /* 0x000fe4000000000b */
[----:B------:R-:W-:Y:S01]  /*67e0*/  LOP3.LUT R10, R12, 0xff, RZ, 0xc0, !PT ;  /* 0x000000ff0c0a7812 */ /* 0x000fe200078ec0ff */
[----:B------:R3:W-:Y:S01]  /*67f0*/  MUFU.EX2 R32, R9 ;  /* 0x0000000900207308 */ /* 0x0007e20000000800 */
[----:B-1----:R-:W-:Y:S01]  /*6800*/  FFMA.FTZ R3, R235, UR16, -R19 ;  /* 0x00000010eb037c23 */ /* 0x002fe20008010813 */
[----:B------:R-:W-:-:S02]  /*6810*/  HSET2.LE.AND R8, R13, R0, PT ;  /* 0x000000000d087233 */ /* 0x000fc40003803000 */
[----:B------:R-:W-:-:S04]  /*6820*/  PRMT R10, R10, 0x5410, R14 ;  /* 0x000054100a0a7816 */ /* 0x000fc8000000000e */
[----:B------:R1:W4:Y:S01]  /*6830*/  MUFU.EX2 R242, R3 ;  /* 0x0000000300f27308 */ /* 0x0003220000000800 */
[----:B------:R-:W-:-:S07]  /*6840*/  HSET2.LE.AND R10, R10, R0, PT ;  /* 0x000000000a0a7233 */ /* 0x000fce0003803000 */
[----:B------:R5:W-:Y:S01]  /*6850*/  MUFU.EX2 R19, R5 ;  /* 0x0000000500137308 */ /* 0x000be20000000800 */
[----:B---3--:R-:W-:-:S07]  /*6860*/  FFMA.FTZ R9, R238, UR16, -R16 ;  /* 0x00000010ee097c23 */ /* 0x008fce0008010810 */
[----:B------:R3:W-:Y:S01]  /*6870*/  MUFU.EX2 R23, R9 ;  /* 0x0000000900177308 */ /* 0x0007e20000000800 */
[----:B-1----:R-:W-:-:S04]  /*6880*/  F2FP.BF16.F32.PACK_AB R3, R49, R51 ;  /* 0x000000333103723e */ /* 0x002fc800000010ff */
[----:B------:R-:W-:Y:S02]  /*6890*/  LOP3.LUT R168, R2, R3, RZ, 0xc0, !PT ;  /* 0x0000000302a87212 */ /* 0x000fe400078ec0ff */
[----:B------:R-:W-:Y:S02]  /*68a0*/  HSET2.LE.AND R2, R11, R0, PT ;  /* 0x000000000b027233 */ /* 0x000fe40003803000 */
[----:B--2---:R-:W-:Y:S01]  /*68b0*/  F2FP.BF16.F32.PACK_AB R3, R34, R35 ;  /* 0x000000232203723e */ /* 0x004fe200000010ff */
[----:B-----5:R-:W-:Y:S01]  /*68c0*/  FFMA.FTZ R5, R244, UR16, -R17 ;  /* 0x00000010f4057c23 */ /* 0x020fe20008010811 */
[----:B----4-:R-:W-:Y:S02]  /*68d0*/  F2FP.BF16.F32.PACK_AB R11, R242, R33 ;  /* 0x00000021f20b723e */ /* 0x010fe400000010ff */
[----:B------:R-:W-:Y:S01]  /*68e0*/  LOP3.LUT R169, R2, R3, RZ, 0xc0, !PT ;  /* 0x0000000302a97212 */ /* 0x000fe200078ec0ff */
[----:B------:R-:W-:Y:S01]  /*68f0*/  FFMA.FTZ R2, R237, UR16, -R16 ;  /* 0x00000010ed027c23 */ /* 0x000fe20008010810 */
[----:B------:R-:W-:-:S02]  /*6900*/  LOP3.LUT R171, R10, R11, RZ, 0xc0, !PT ;  /* 0x0000000b0aab7212 */ /* 0x000fc400078ec0ff */
[----:B---3--:R-:W-:Y:S01]  /*6910*/  F2FP.BF16.F32.PACK_AB R9, R40, R43 ;  /* 0x0000002b2809723e */ /* 0x008fe200000010ff */
[----:B------:R1:W-:Y:S03]  /*6920*/  MUFU.EX2 R21, R2 ;  /* 0x0000000200157308 */ /* 0x0003e60000000800 */
[----:B------:R-:W-:-:S07]  /*6930*/  LOP3.LUT R170, R8, R9, RZ, 0xc0, !PT ;  /* 0x0000000908aa7212 */ /* 0x000fce00078ec0ff */
[C---:B------:R-:W-:Y:S06]  /*6940*/  HMMA.16816.F32.BF16 R104, R168.reuse, R108, R128 ;  /* 0x0000006ca868723c */ /* 0x040fec0000041880 */
[C---:B------:R-:W-:Y:S01]  /*6950*/  HMMA.16816.F32.BF16 R76, R168.reuse, R82, R88 ;  /* 0x00000052a84c723c */ /* 0x040fe20000041858 */
[----:B-1----:R-:W-:Y:S02]  /*6960*/  FFMA.FTZ R2, R239, UR16, -R16 ;  /* 0x00000010ef027c23 */ /* 0x002fe40008010810 */
[----:B------:R-:W-:Y:S03]  /*6970*/  MUFU.EX2 R16, R5 ;  /* 0x0000000500107308 */ /* 0x000fe60000000800 */
[C---:B------:R-:W-:Y:S05]  /*6980*/  HMMA.16816.F32.BF16 R88, R168.reuse, R96, R116 ;  /* 0x00000060a858723c */ /* 0x040fea0000041874 */
[----:B------:R1:W2:Y:S01]  /*6990*/  MUFU.EX2 R20, R2 ;  /* 0x0000000200147308 */ /* 0x0002a20000000800 */
[C---:B------:R-:W-:Y:S06]  /*69a0*/  HMMA.16816.F32.BF16 R140, R168.reuse, R152, R140 ;  /* 0x00000098a88c723c */ /* 0x040fec000004188c */
[C---:B------:R-:W-:Y:S06]  /*69b0*/  HMMA.16816.F32.BF16 R148, R168.reuse, R154, R148 ;  /* 0x0000009aa894723c */ /* 0x040fec0000041894 */
[----:B------:R-:W-:Y:S01]  /*69c0*/  HMMA.16816.F32.BF16 R72, R168, R80, R72 ;  /* 0x00000050a848723c */ /* 0x000fe20000041848 */
[----:B-1----:R-:W-:-:S02]  /*69d0*/  LOP3.LUT R2, R15, UR8, R22, 0x96, !PT ;  /* 0x000000080f027c12 */ /* 0x002fc4000f8e9616 */
[----:B------:R-:W1:Y:S03]  /*69e0*/  LDSM.16.MT88.4 R12, [R218+0xbc00] ;  /* 0x00bc0000da0c783b */ /* 0x000e660000004200 */
[----:B------:R-:W-:Y:S01]  /*69f0*/  HMMA.16816.F32.BF16 R92, R168, R98, R124 ;  /* 0x00000062a85c723c */ /* 0x000fe2000004187c */
[----:B------:R-:W-:-:S05]  /*6a00*/  IMAD.WIDE.U32 R2, R2, -0x2daee0ad, RZ ;  /* 0xd2511f5302027825 */ /* 0x000fca00078e00ff */
[C---:B------:R-:W-:Y:S01]  /*6a10*/  HMMA.16816.F32.BF16 R156, R168.reuse, R110, R156 ;  /* 0x0000006ea89c723c */ /* 0x040fe2000004189c */
[----:B------:R-:W-:Y:S02]  /*6a20*/  LOP3.LUT R4, R3, UR4, R50, 0x96, !PT ;  /* 0x0000000403047c12 */ /* 0x000fe4000f8e9632 */
[C---:B------:R-:W-:Y:S02]  /*6a30*/  LOP3.LUT R6, R2.reuse, 0xffff, RZ, 0xc0, !PT ;  /* 0x0000ffff02067812 */ /* 0x040fe400078ec0ff */
[----:B------:R-:W-:Y:S01]  /*6a40*/  LOP3.LUT R11, R2, 0xff, RZ, 0xc0, !PT ;  /* 0x000000ff020b7812 */ /* 0x000fe200078ec0ff */
[C---:B------:R-:W-:Y:S01]  /*6a50*/  HMMA.16816.F32.BF16 R116, R168.reuse, R120, R180 ;  /* 0x00000078a874723c */ /* 0x040fe200000418b4 */
[--C-:B------:R-:W-:Y:S02]  /*6a60*/  SHF.R.U32.HI R3, RZ, 0x10, R2.reuse ;  /* 0x00000010ff037819 */ /* 0x100fe40000011602 */
[----:B------:R-:W-:Y:S01]  /*6a70*/  SHF.R.U32.HI R10, RZ, 0x18, R2 ;  /* 0x00000018ff0a7819 */ /* 0x000fe20000011602 */
[----:B------:R-:W-:Y:S01]  /*6a80*/  FFMA.FTZ R2, R243, UR16, -R17 ;  /* 0x00000010f3027c23 */ /* 0x000fe20008010811 */
[----:B------:R-:W-:Y:S01]  /*6a90*/  LOP3.LUT R7, R3, 0xff, RZ, 0xc0, !PT ;  /* 0x000000ff03077812 */ /* 0x000fe200078ec0ff */
[----:B------:R-:W-:Y:S01]  /*6aa0*/  HMMA.16816.F32.BF16 R160, R168, R122, R160 ;  /* 0x0000007aa8a0723c */ /* 0x000fe200000418a0 */
[----:B------:R-:W-:Y:S01]  /*6ab0*/  SHF.R.U32.HI R3, RZ, 0x10, R4 ;  /* 0x00000010ff037819 */ /* 0x000fe20000011604 */
[----:B------:R3:W4:Y:S01]  /*6ac0*/  MUFU.EX2 R240, R2 ;  /* 0x0000000200f07308 */ /* 0x0007220000000800 */
[----:B------:R-:W-:-:S02]  /*6ad0*/  SHF.R.U32.HI R9, RZ, 0x8, R6 ;  /* 0x00000008ff097819 */ /* 0x000fc40000011606 */
[C---:B------:R-:W-:Y:S02]  /*6ae0*/  LOP3.LUT R8, R4.reuse, 0xff, RZ, 0xc0, !PT ;  /* 0x000000ff04087812 */ /* 0x040fe400078ec0ff */
[----:B------:R-:W-:Y:S02]  /*6af0*/  SHF.R.U32.HI R6, RZ, 0x18, R4 ;  /* 0x00000018ff067819 */ /* 0x000fe40000011604 */
[----:B------:R-:W-:Y:S02]  /*6b00*/  LOP3.LUT R3, R3, 0xff, RZ, 0xc0, !PT ;  /* 0x000000ff03037812 */ /* 0x000fe400078ec0ff */
[----:B------:R-:W-:Y:S02]  /*6b10*/  PRMT R7, R7, 0x5410, R10 ;  /* 0x0000541007077816 */ /* 0x000fe4000000000a */
[----:B------:R-:W-:Y:S02]  /*6b20*/  PRMT R3, R3, 0x5410, R6 ;  /* 0x0000541003037816 */ /* 0x000fe40000000006 */
[----:B---3--:R-:W-:Y:S01]  /*6b30*/  LOP3.LUT R2, R4, 0xffff, RZ, 0xc0, !PT ;  /* 0x0000ffff04027812 */ /* 0x008fe200078ec0ff */
[----:B-1----:R-:W-:Y:S03]  /*6b40*/  HMMA.16816.F32.BF16 R124, R168, R12, R184 ;  /* 0x0000000ca87c723c */ /* 0x002fe600000418b8 */
[----:B------:R-:W-:-:S02]  /*6b50*/  SHF.R.U32.HI R4, RZ, 0x8, R2 ;  /* 0x00000008ff047819 */ /* 0x000fc40000011602 */
[----:B------:R-:W-:Y:S02]  /*6b60*/  PRMT R2, R11, 0x5410, R9 ;  /* 0x000054100b027816 */ /* 0x000fe40000000009 */
[----:B------:R-:W-:Y:S01]  /*6b70*/  PRMT R5, R8, 0x5410, R4 ;  /* 0x0000541008057816 */ /* 0x000fe20000000004 */
[----:B------:R-:W-:Y:S01]  /*6b80*/  HMMA.16816.F32.BF16 R168, R168, R14, R176 ;  /* 0x0000000ea8a8723c */ /* 0x000fe200000418b0 */
[--C-:B------:R-:W-:Y:S02]  /*6b90*/  HSET2.LE.AND R4, R7, R0.reuse, PT ;  /* 0x0000000007047233 */ /* 0x100fe40003803000 */
[--C-:B------:R-:W-:Y:S02]  /*6ba0*/  HSET2.LE.AND R2, R2, R0.reuse, PT ;  /* 0x0000000002027233 */ /* 0x100fe40003803000 */
[--C-:B------:R-:W-:Y:S02]  /*6bb0*/  HSET2.LE.AND R6, R5, R0.reuse, PT ;  /* 0x0000000005067233 */ /* 0x100fe40003803000 */
[----:B------:R-:W-:-:S02]  /*6bc0*/  HSET2.LE.AND R7, R3, R0, PT ;  /* 0x0000000003077233 */ /* 0x000fc40003803000 */
[----:B--2---:R-:W-:Y:S02]  /*6bd0*/  F2FP.BF16.F32.PACK_AB R0, R20, R21 ;  /* 0x000000151400723e */ /* 0x004fe400000010ff */
[----:B----4-:R-:W-:Y:S02]  /*6be0*/  F2FP.BF16.F32.PACK_AB R3, R240, R19 ;  /* 0x00000013f003723e */ /* 0x010fe400000010ff */
[----:B------:R-:W-:Y:S01]  /*6bf0*/  LOP3.LUT R130, R2, R0, RZ, 0xc0, !PT ;  /* 0x0000000002827212 */ /* 0x000fe200078ec0ff */
[----:B------:R-:W-:Y:S01]  /*6c00*/  FADD.FTZ R2, R229, R232 ;  /* 0x000000e8e5027221 */ /* 0x000fe20000010000 */
[----:B------:R-:W-:Y:S02]  /*6c10*/  F2FP.BF16.F32.PACK_AB R0, R16, R18 ;  /* 0x000000121000723e */ /* 0x000fe400000010ff */
        /* <DEDUP_REMOVED lines=10> */
[----:B------:R-:W-:Y:S01]  /*6cc0*/  F2FP.BF16.F32.PACK_AB R5, R23, R32 ;  /* 0x000000201705723e */ /* 0x000fe200000010ff */
[----:B------:R-:W-:Y:S01]  /*6cd0*/  FADD.FTZ R2, R214, R2 ;  /* 0x00000002d6027221 */ /* 0x000fe20000010000 */
[----:B------:R-:W-:Y:S01]  /*6ce0*/  FADD.FTZ R0, R213, R0 ;  /* 0x00000000d5007221 */ /* 0x000fe20000010000 */
[----:B------:R-:W-:Y:S01]  /*6cf0*/  FADD.FTZ R4, R225, R4 ;  /* 0x00000004e1047221 */ /* 0x000fe20000010000 */
        /* <DEDUP_REMOVED lines=63> */
[----:B------:R-:W2:Y:S01]  /*70f0*/  LDL.LU R211, [R1+0x4c] ;  /* 0x00004c0001d37983 */ /* 0x000ea20000300800 */
[----:B------:R-:W-:Y:S01]  /*7100*/  ULDC UR4, c[0x0][0x2d0] ;  /* 0x0000b40000047ab9 */ /* 0x000fe20000000800 */
[----:B------:R-:W1:Y:S01]  /*7110*/  LDC.64 R230, c[0x0][0x250] ;  /* 0x00009400ffe67b82 */ /* 0x000e620000000a00 */
[----:B------:R-:W-:Y:S01]  /*7120*/  ISETP.GE.AND P0, PT, R138, UR4, PT ;  /* 0x000000048a007c0c */ /* 0x000fe2000bf06270 */
[----:B------:R-:W-:Y:S01]  /*7130*/  IMAD.WIDE.U32 R250, R250, -0x326172a9, RZ ;  /* 0xcd9e8d57fafa7825 */ /* 0x000fe200078e00ff */
[----:B------:R-:W-:Y:S01]  /*7140*/  LEA.HI.SX32 R223, R247, 0xfffffffe, 0x1a ;  /* 0xfffffffef7df7811 */ /* 0x000fe200078fd2ff */
[----:B------:R-:W-:Y:S01]  /*7150*/  ULDC UR19, c[0x0][0x2d0] ;  /* 0x0000b40000137ab9 */ /* 0x000fe20000000800 */
[----:B------:R-:W-:Y:S01]  /*7160*/  MOV R132, R135 ;  /* 0x0000008700847202 */ /* 0x000fe20000000f00 */
[----:B------:R-:W-:Y:S01]  /*7170*/  ULDC UR4, c[0x0][0x2ec] ;  /* 0x0000bb0000047ab9 */ /* 0x000fe20000000800 */
[----:B------:R-:W-:Y:S01]  /*7180*/  LOP3.LUT R226, R251, R188, RZ, 0x3c, !PT ;  /* 0x000000bcfbe27212 */ /* 0x000fe200078e3cff */
[----:B------:R-:W-:Y:S01]  /*7190*/  ULDC.64 UR6, c[0x0][0x248] ;  /* 0x0000920000067ab9 */ /* 0x000fe20000000a00 */
[----:B------:R-:W-:-:S02]  /*71a0*/  MOV R0, R136 ;  /* 0x0000008800007202 */ /* 0x000fc40000000f00 */
[----:B------:R-:W-:Y:S01]  /*71b0*/  MOV R138, R133 ;  /* 0x00000085008a7202 */ /* 0x000fe20000000f00 */
[----:B------:R-:W-:Y:S01]  /*71c0*/  IMAD.WIDE.U32 R226, R226, -0x2daee0ad, RZ ;  /* 0xd2511f53e2e27825 */ /* 0x000fe200078e00ff */
[----:B------:R-:W-:Y:S01]  /*71d0*/  MOV R137, R134 ;  /* 0x0000008600897202 */ /* 0x000fe20000000f00 */
[----:B------:R-:W3:Y:S08]  /*71e0*/  @!P0 LDC.64 R4, c[0x0][0x220] ;  /* 0x00008800ff048b82 */ /* 0x000ef00000000a00 */
[----:B------:R-:W4:Y:S01]  /*71f0*/  @!P0 LDC.64 R2, c[0x0][0x220] ;  /* 0x00008800ff028b82 */ /* 0x000f220000000a00 */
[----:B---3--:R-:W-:Y:S04]  /*7200*/  @!P0 STL.64 [R1+0x18], R4 ;  /* 0x0000180401008387 */ /* 0x008fe80000100a00 */
[----:B----4-:R3:W-:Y:S02]  /*7210*/  @!P0 STL.64 [R1+0x10], R2 ;  /* 0x0000100201008387 */ /* 0x0107e40000100a00 */
[----:B---3--:R-:W-:-:S05]  /*7220*/  IMAD.WIDE.U32 R2, R245, -0x326172a9, RZ ;  /* 0xcd9e8d57f5027825 */ /* 0x008fca00078e00ff */
[----:B------:R3:W-:Y:S01]  /*7230*/  STL.64 [R1], R2 ;  /* 0x0000000201007387 */ /* 0x0007e20000100a00 */
[----:B------:R-:W-:-:S05]  /*7240*/  LOP3.LUT R228, R3, R188, RZ, 0x3c, !PT ;  /* 0x000000bc03e47212 */ /* 0x000fca00078e3cff */
[----:B------:R-:W-:-:S04]  /*7250*/  IMAD.WIDE.U32 R228, R228, -0x2daee0ad, RZ ;  /* 0xd2511f53e4e47825 */ /* 0x000fc800078e00ff */
[----:B--2---:R-:W-:Y:S01]  /*7260*/  IMAD.WIDE.U32 R224, R211, -0x2daee0ad, RZ ;  /* 0xd2511f53d3e07825 */ /* 0x004fe200078e00ff */
[----:B-1-3--:R-:W-:Y:S06]  /*7270*/  BRA `(.L_x_403) ;  /* 0x0000000400087947 */ /* 0x00afec0003800000 */
.L_x_405:
[----:B------:R-:W2:Y:S01]  /*7280*/  LDL.64 R236, [R1+0x30] ;  /* 0x0000300001ec7983 */ /* 0x000ea20000100a00 */
[----:B------:R-:W1:Y:S01]  /*7290*/  @!P0 LDC.64 R172, c[0x0][0x218] ;  /* 0x00008600ffac8b82 */ /* 0x000e620000000a00 */
[----:B------:R-:W-:Y:S02]  /*72a0*/  VIADD R2, R223, 0xffffffff ;  /* 0xffffffffdf027836 */ /* 0x000fe40000000000 */
[----:B------:R-:W3:Y:S02]  /*72b0*/  LDL.64 R234, [R1+0x20] ;  /* 0x0000200001ea7983 */ /* 0x000ee40000100a00 */
[C---:B------:R-:W-:Y:S01]  /*72c0*/  IMAD.WIDE.U32 R134, R2.reuse, UR6, RZ ;  /* 0x0000000602867c25 */ /* 0x040fe2000f8e00ff */
[----:B------:R-:W-:Y:S01]  /*72d0*/  SHF.R.S32.HI R3, RZ, 0x1f, R2 ;  /* 0x0000001fff037819 */ /* 0x000fe20000011402 */
[----:B------:R-:W4:Y:S01]  /*72e0*/  LDL R233, [R1+0x38] ;  /* 0x0000380001e97983 */ /* 0x000f220000100800 */
[----:B------:R-:W5:Y:S03]  /*72f0*/  @!P2 LDC.64 R176, c[0x0][0x218] ;  /* 0x00008600ffb0ab82 */ /* 0x000f660000000a00 */
[----:B------:R-:W4:Y:S01]  /*7300*/  LDL R232, [R1+0x3c] ;  /* 0x00003c0001e87983 */ /* 0x000f220000100800 */
[----:B------:R-:W-:Y:S03]  /*7310*/  IMAD R3, R3, UR6, RZ ;  /* 0x0000000603037c24 */ /* 0x000fe6000f8e02ff */
[----:B------:R1:W-:Y:S01]  /*7320*/  @P0 STS [R222+0x6000], RZ ;  /* 0x006000ffde000388 */ /* 0x0003e20000000800 */
[----:B------:R-:W-:Y:S01]  /*7330*/  IMAD R3, R2, UR7, R3 ;  /* 0x0000000702037c24 */ /* 0x000fe2000f8e0203 */
[----:B------:R-:W5:Y:S02]  /*7340*/  @!P1 LDC.64 R174, c[0x0][0x218] ;  /* 0x00008600ffae9b82 */ /* 0x000f640000000a00 */
[----:B------:R1:W-:Y:S01]  /*7350*/  @P0 STS [R222+0x6004], RZ ;  /* 0x006004ffde000388 */ /* 0x0003e20000000800 */
[----:B------:R-:W-:Y:S03]  /*7360*/  IMAD.IADD R3, R135, 0x1, R3 ;  /* 0x0000000187037824 */ /* 0x000fe600078e0203 */
[----:B------:R1:W-:Y:S02]  /*7370*/  @P0 STS.64 [R222+0x6008], RZ ;  /* 0x006008ffde000388 */ /* 0x0003e40000000a00 */
[----:B------:R-:W4:Y:S08]  /*7380*/  @!P0 LDC.64 R178, c[0x0][0x218] ;  /* 0x00008600ffb28b82 */ /* 0x000f300000000a00 */
[----:B------:R-:W4:Y:S08]  /*7390*/  @!P2 LDC.64 R180, c[0x0][0x218] ;  /* 0x00008600ffb4ab82 */ /* 0x000f300000000a00 */
[----:B------:R-:W4:Y:S01]  /*73a0*/  @!P1 LDC.64 R182, c[0x0][0x218] ;  /* 0x00008600ffb69b82 */ /* 0x000f220000000a00 */
[C---:B--2---:R-:W-:Y:S04]  /*73b0*/  LEA R2, P3, R134.reuse, R236, 0x6 ;  /* 0x000000ec86027211 */ /* 0x044fe800078630ff */
[----:B---3--:R-:W-:Y:S02]  /*73c0*/  LEA.HI.X R133, R134, R235, R3, 0x6, P3 ;  /* 0x000000eb86857211 */ /* 0x008fe400018f3403 */
[C---:B-1----:R-:W-:Y:S02]  /*73d0*/  @!P0 LEA R134, P3, R2.reuse, R172, 0x1 ;  /* 0x000000ac02868211 */ /* 0x042fe400078608ff */
[C---:B-----5:R-:W-:Y:S02]  /*73e0*/  @!P2 LEA R176, P4, R2.reuse, R176, 0x1 ;  /* 0x000000b002b0a211 */ /* 0x060fe400078808ff */
[C-C-:B------:R-:W-:Y:S02]  /*73f0*/  @!P0 LEA.HI.X R135, R2.reuse, R173, R133.reuse, 0x1, P3 ;  /* 0x000000ad02878211 */ /* 0x140fe400018f0c85 */
[C-C-:B------:R-:W-:Y:S02]  /*7400*/  @!P2 LEA.HI.X R177, R2.reuse, R177, R133.reuse, 0x1, P4 ;  /* 0x000000b102b1a211 */ /* 0x140fe400020f0c85 */
[C---:B------:R-:W-:Y:S01]  /*7410*/  @!P1 LEA R174, P3, R2.reuse, R174, 0x1 ;  /* 0x000000ae02ae9211 */ /* 0x040fe200078608ff */
[----:B------:R-:W-:Y:S01]  /*7420*/  @!PT LDS RZ, [RZ] ;  /* 0x00000000fffff984 */ /* 0x000fe20000000800 */
[----:B------:R-:W-:Y:S01]  /*7430*/  @!PT LDS RZ, [RZ] ;  /* 0x00000000fffff984 */ /* 0x000fe20000000800 */
[----:B------:R-:W-:Y:S01]  /*7440*/  @!PT LDS RZ, [RZ] ;  /* 0x00000000fffff984 */ /* 0x000fe20000000800 */
[----:B------:R1:W-:Y:S01]  /*7450*/  @!P0 LDGSTS.E.BYPASS.LTC128B.128 [R222+0x6000], desc[UR20][R134.64] ;  /* 0x0600000086de8fae */ /* 0x0003e2000b901d54 */
[----:B----4-:R-:W-:Y:S02]  /*7460*/  IADD3 R3, P6, R233, R2, RZ ;  /* 0x00000002e9037210 */ /* 0x010fe40007fde0ff */
[--C-:B------:R-:W-:Y:S01]  /*7470*/  @!P1 LEA.HI.X R175, R2, R175, R133.reuse, 0x1, P3 ;  /* 0x000000af02af9211 */ /* 0x100fe200018f0c85 */
[----:B------:R2:W-:Y:S01]  /*7480*/  @P2 STS.128 [R222+0x7000], RZ ;  /* 0x007000ffde002388 */ /* 0x0005e20000000c00 */
[C---:B------:R-:W-:Y:S01]  /*7490*/  @!P0 LEA R172, P5, R3.reuse, R178, 0x1 ;  /* 0x000000b203ac8211 */ /* 0x040fe200078a08ff */
[----:B------:R-:W-:Y:S01]  /*74a0*/  IMAD.X R133, R232, 0x1, R133, P6 ;  /* 0x00000001e8857824 */ /* 0x000fe200030e0685 */
[C---:B------:R-:W-:Y:S01]  /*74b0*/  @!P1 LEA R2, P3, R3.reuse, R182, 0x1 ;  /* 0x000000b603029211 */ /* 0x040fe200078608ff */
[----:B------:R-:W-:Y:S01]  /*74c0*/  @!PT LDS RZ, [RZ] ;  /* 0x00000000fffff984 */ /* 0x000fe20000000800 */
[----:B------:R-:W-:Y:S01]  /*74d0*/  @!PT LDS RZ, [RZ] ;  /* 0x00000000fffff984 */ /* 0x000fe20000000800 */
[----:B------:R-:W-:Y:S01]  /*74e0*/  @!PT LDS RZ, [RZ] ;  /* 0x00000000fffff984 */ /* 0x000fe20000000800 */
[----:B------:R2:W-:Y:S03]  /*74f0*/  @!P2 LDGSTS.E.BYPASS.LTC128B.128 [R222+0x7000], desc[UR20][R176.64+0x40] ;  /* 0x07000040b0deafae */ /* 0x0005e6000b901d54 */
[C-C-:B------:R-:W-:Y:S01]  /*7500*/  @!P0 LEA.HI.X R173, R3.reuse, R179, R133.reuse, 0x1, P5 ;  /* 0x000000b303ad8211 */ /* 0x140fe200028f0c85 */
        /* <DEDUP_REMOVED lines=12> */
[C-C-:B------:R-:W-:Y:S02]  /*75d0*/  @!P2 LEA.HI.X R135, R3.reuse, R181, R133.reuse, 0x1, P4 ;  /* 0x000000b50387a211 */ /* 0x140fe400020f0c85 */
        /* <DEDUP_REMOVED lines=12> */
.L_x_403:
[----:B------:R-:W2:Y:S01]  /*76a0*/  LDL R3, [R1+0x8] ;  /* 0x0000080001037983 */ /* 0x000ea20000100800 */
[----:B------:R-:W-:Y:S04]  /*76b0*/  DEPBAR.LE SB0, 0x0 ;  /* 0x000080000000791a */ /* 0x000fe80000000000 */
[----:B------:R-:W3:Y:S01]  /*76c0*/  LDL R2, [R1+0xc] ;  /* 0x00000c0001027983 */ /* 0x000ee20000100800 */
[-C--:B------:R-:W-:Y:S04]  /*76d0*/  IMAD.WIDE.U32 R4, R223, R230.reuse, RZ ;  /* 0x000000e6df047225 */ /* 0x080fe800078e00ff */
[----:B------:R-:W4:Y:S05]  /*76e0*/  LDL.64 R14, [R1+0x28] ;  /* 0x00002800010e7983 */ /* 0x000f2a0000100a00 */
[----:B------:R-:W5:Y:S05]  /*76f0*/  LDL R7, [R1+0x40] ;  /* 0x0000400001077983 */ /* 0x000f6a0000100800 */
[----:B------:R-:W5:Y:S05]  /*7700*/  LDL R6, [R1+0x18] ;  /* 0x0000180001067983 */ /* 0x000f6a0000100800 */
[----:B------:R-:W5:Y:S05]  /*7710*/  LDL R9, [R1+0x1c] ;  /* 0x00001c0001097983 */ /* 0x000f6a0000100800 */
[----:B------:R-:W5:Y:S05]  /*7720*/  LDL R8, [R1+0x10] ;  /* 0x0000100001087983 */ /* 0x000f6a0000100800 */
[----:B------:R-:W5:Y:S01]  /*7730*/  LDL R18, [R1+0x14] ;  /* 0x0000140001127983 */ /* 0x000f620000100800 */
[----:B------:R-:W-:Y:S06]  /*7740*/  BAR.SYNC.DEFER_BLOCKING 0x0 ;  /* 0x0000000000007b1d */ /* 0x000fec0000010000 */
[----:B------:R-:W-:Y:S05]  /*7750*/  @P0 STS [R222+0x9000], RZ ;  /* 0x009000ffde000388 */ /* 0x000fea0000000800 */
[----:B------:R-:W-:Y:S05]  /*7760*/  @P0 STS [R222+0x9004], RZ ;  /* 0x009004ffde000388 */ /* 0x000fea0000000800 */
[----:B------:R-:W-:Y:S01]  /*7770*/  @P0 STS.64 [R222+0x9008], RZ ;  /* 0x009008ffde000388 */ /* 0x000fe20000000a00 */
[----:B--2---:R-:W-:Y:S02]  /*7780*/  ISETP.GE.AND P2, PT, R3, UR19, PT ;  /* 0x0000001303007c0c */ /* 0x004fe4000bf46270 */
[----:B---3--:R-:W-:Y:S02]  /*7790*/  ISETP.GE.AND P1, PT, R2, UR19, PT ;  /* 0x0000001302007c0c */ /* 0x008fe4000bf26270 */
[----:B------:R-:W-:Y:S05]  /*77a0*/  SHF.R.S32.HI R2, RZ, 0x1f, R223 ;  /* 0x0000001fff027819 */ /* 0x000fea00000114df */
[----:B------:R-:W-:Y:S04]  /*77b0*/  IMAD R2, R2, R230, RZ ;  /* 0x000000e602027224 */ /* 0x000fe800078e02ff */
[----:B------:R-:W1:Y:S01]  /*77c0*/  @!P2 LDC.64 R12, c[0x0][0x220] ;  /* 0x00008800ff0cab82 */ /* 0x000e620000000a00 */
[----:B------:R-:W-:Y:S01]  /*77d0*/  IMAD R3, R223, R231, R2 ;  /* 0x000000e7df037224 */ /* 0x000fe200078e0202 */
[C---:B----4-:R-:W-:Y:S03]  /*77e0*/  LEA R2, P3, R4.reuse, R14, 0x6 ;  /* 0x0000000e04027211 */ /* 0x050fe600078630ff */
[----:B------:R-:W-:Y:S03]  /*77f0*/  IMAD.IADD R3, R5, 0x1, R3 ;  /* 0x0000000105037824 */ /* 0x000fe600078e0203 */
[----:B------:R-:W2:Y:S02]  /*7800*/  @!P1 LDC.64 R10, c[0x0][0x220] ;  /* 0x00008800ff0a9b82 */ /* 0x000ea40000000a00 */
[----:B-----5:R-:W-:Y:S02]  /*7810*/  LEA.HI.X R4, R4, R7, R3, 0x6, P3 ;  /* 0x0000000704047211 */ /* 0x020fe400018f3403 */
[----:B------:R-:W-:Y:S04]  /*7820*/  @!P0 LEA R6, P3, R2, R6, 0x1 ;  /* 0x0000000602068211 */ /* 0x000fe800078608ff */
[----:B------:R-:W3:Y:S01]  /*7830*/  @!P2 LDC.64 R14, c[0x0][0x220] ;  /* 0x00008800ff0eab82 */ /* 0x000ee20000000a00 */
[----:B------:R-:W-:Y:S02]  /*7840*/  LEA R3, P6, R230, R2, 0x5 ;  /* 0x00000002e6037211 */ /* 0x000fe400078c28ff */
[C-C-:B------:R-:W-:Y:S02]  /*7850*/  @!P0 LEA.HI.X R7, R2.reuse, R9, R4.reuse, 0x1, P3 ;  /* 0x0000000902078211 */ /* 0x140fe400018f0c04 */
[----:B------:R-:W-:Y:S03]  /*7860*/  @!P0 LEA R8, P5, R3, R8, 0x1 ;  /* 0x0000000803088211 */ /* 0x000fe600078a08ff */
[----:B------:R-:W-:Y:S01]  /*7870*/  @!PT LDS RZ, [RZ] ;  /* 0x00000000fffff984 */ /* 0x000fe20000000800 */
[----:B------:R-:W-:Y:S01]  /*7880*/  @!PT LDS RZ, [RZ] ;  /* 0x00000000fffff984 */ /* 0x000fe20000000800 */
[----:B------:R-:W-:Y:S01]  /*7890*/  @!PT LDS RZ, [RZ] ;  /* 0x00000000fffff984 */ /* 0x000fe20000000800 */
[----:B------:R3:W-:Y:S01]  /*78a0*/  @!P0 LDGSTS.E.BYPASS.LTC128B.128 [R222+0x9000], desc[UR20][R6.64] ;  /* 0x0900000006de8fae */ /* 0x0007e2000b901d54 */
[C---:B-1----:R-:W-:Y:S01]  /*78b0*/  @!P2 LEA R12, P4, R2.reuse, R12, 0x1 ;  /* 0x0000000c020ca211 */ /* 0x042fe200078808ff */
[----:B------:R-:W1:Y:S03]  /*78c0*/  @!P1 LDC.64 R16, c[0x0][0x220] ;  /* 0x00008800ff109b82 */ /* 0x000e660000000a00 */
[----:B------:R-:W-:Y:S01]  /*78d0*/  @P2 STS.128 [R222+0xa000], RZ ;  /* 0x00a000ffde002388 */ /* 0x000fe20000000c00 */
        /* <DEDUP_REMOVED lines=8> */
[----:B------:R-:W-:Y:S02]  /*7960*/  LEA.HI.X R4, R230, R4, R231, 0x5, P6 ;  /* 0x00000004e6047211 */ /* 0x000fe400030f2ce7 */
[----:B------:R-:W-:Y:S02]  /*7970*/  ISETP.GT.AND P6, PT, R223, RZ, PT ;  /* 0x000000ffdf00720c */ /* 0x000fe40003fc4270 */
[----:B------:R-:W-:Y:S01]  /*7980*/  @!PT LDS RZ, [RZ] ;  /* 0x00000000fffff984 */ /* 0x000fe20000000800 */
[----:B------:R-:W-:Y:S01]  /*7990*/  @!PT LDS RZ, [RZ] ;  /* 0x00000000fffff984 */ /* 0x000fe20000000800 */
[----:B------:R-:W-:Y:S01]  /*79a0*/  @!PT LDS RZ, [RZ] ;  /* 0x00000000fffff984 */ /* 0x000fe20000000800 */
[----:B------:R-:W-:Y:S01]  /*79b0*/  @!P1 LDGSTS.E.BYPASS.LTC128B.128 [R222+0xb000], desc[UR20][R10.64+0x80] ;  /* 0x0b0000800ade9fae */ /* 0x000fe2000b901d54 */
[C-C-:B------:R-:W-:Y:S04]  /*79c0*/  @!P0 LEA.HI.X R9, R3.reuse, R18, R4.reuse, 0x1, P5 ;  /* 0x0000001203098211 */ /* 0x140fe800028f0c04 */
[----:B------:R-:W-:Y:S05]  /*79d0*/  @P0 STS.128 [R222+0x9800], RZ ;  /* 0x009800ffde000388 */ /* 0x000fea0000000c00 */
[----:B------:R-:W-:Y:S01]  /*79e0*/  @!PT LDS RZ, [RZ] ;  /* 0x00000000fffff984 */ /* 0x000fe20000000800 */
[----:B------:R-:W-:Y:S01]  /*79f0*/  @!PT LDS RZ, [RZ] ;  /* 0x00000000fffff984 */ /* 0x000fe20000000800 */
[----:B------:R-:W-:Y:S01]  /*7a00*/  @!PT LDS RZ, [RZ] ;  /* 0x00000000fffff984 */ /* 0x000fe20000000800 */
[----:B------:R-:W-:Y:S01]  /*7a10*/  @!P0 LDGSTS.E.BYPASS.LTC128B.128 [R222+0x9800], desc[UR20][R8.64] ;  /* 0x0980000008de8fae */ /* 0x000fe2000b901d54 */
[C---:B---3--:R-:W-:Y:S02]  /*7a20*/  @!P2 LEA R6, P4, R3.reuse, R14, 0x1 ;  /* 0x0000000e0306a211 */ /* 0x048fe400078808ff */
[C---:B-1----:R-:W-:Y:S02]  /*7a30*/  @!P1 LEA R2, P3, R3.reuse, R16, 0x1 ;  /* 0x0000001003029211 */ /* 0x042fe400078608ff */
[----:B------:R-:W-:Y:S01]  /*7a40*/  @P2 STS.128 [R222+0xa800], RZ ;  /* 0x00a800ffde002388 */ /* 0x000fe20000000c00 */
[C-C-:B------:R-:W-:Y:S02]  /*7a50*/  @!P2 LEA.HI.X R7, R3.reuse, R15, R4.reuse, 0x1, P4 ;  /* 0x0000000f0307a211 */ /* 0x140fe400020f0c04 */
[----:B------:R-:W-:Y:S03]  /*7a60*/  @!P1 LEA.HI.X R3, R3, R17, R4, 0x1, P3 ;  /* 0x0000001103039211 */ /* 0x000fe600018f0c04 */
[----:B------:R-:W-:Y:S01]  /*7a70*/  @!PT LDS RZ, [RZ] ;  /* 0x00000000fffff984 */ /* 0x000fe20000000800 */
[----:B------:R-:W-:Y:S01]  /*7a80*/  @!PT LDS RZ, [RZ] ;  /* 0x00000000fffff984 */ /* 0x000fe20000000800 */
[----:B------:R-:W-:Y:S01]  /*7a90*/  @!PT LDS RZ, [RZ] ;  /* 0x00000000fffff984 */ /* 0x000fe20000000800 */
[----:B------:R1:W-:Y:S05]  /*7aa0*/  @!P2 LDGSTS.E.BYPASS.LTC128B.128 [R222+0xa800], desc[UR20][R6.64+0x40] ;  /* 0x0a80004006deafae */ /* 0x0003ea000b901d54 */
[----:B------:R-:W-:Y:S05]  /*7ab0*/  @P1 STS.128 [R222+0xb800], RZ ;  /* 0x00b800ffde001388 */ /* 0x000fea0000000c00 */
[----:B------:R-:W-:Y:S01]  /*7ac0*/  @!PT LDS RZ, [RZ] ;  /* 0x00000000fffff984 */ /* 0x000fe20000000800 */
[----:B------:R-:W-:Y:S01]  /*7ad0*/  @!PT LDS RZ, [RZ] ;  /* 0x00000000fffff984 */ /* 0x000fe20000000800 */
[----:B------:R-:W-:Y:S01]  /*7ae0*/  @!PT LDS RZ, [RZ] ;  /* 0x00000000fffff984 */ /* 0x000fe20000000800 */
[----:B------:R2:W-:Y:S05]  /*7af0*/  @!P1 LDGSTS.E.BYPASS.LTC128B.128 [R222+0xb800], desc[UR20][R2.64+0x80] ;  /* 0x0b80008002de9fae */ /* 0x0005ea000b901d54 */
[----:B------:R-:W-:Y:S05]  /*7b00*/  LDSM.16.M88.4 R64, [R220] ;  /* 0x00000000dc40783b */ /* 0x000fea0000000200 */
[----:B------:R-:W1:Y:S05]  /*7b10*/  LDSM.16.M88.4 R16, [R217+0x6000] ;  /* 0x00600000d910783b */ /* 0x000e6a0000000200 */
[----:B------:R-:W3:Y:S05]  /*7b20*/  LDSM.16.M88.4 R60, [R220+0x1000] ;  /* 0x00100000dc3c783b */ /* 0x000eea0000000200 */
[----:B------:R-:W4:Y:S05]  /*7b30*/  LDSM.16.M88.4 R32, [R217+0x6400] ;  /* 0x00640000d920783b */ /* 0x000f2a0000000200 */
[----:B------:R-:W0:Y:S05]  /*7b40*/  LDGDEPBAR ;  /* 0x00000000000079af */ /* 0x000e2a0000000000 */
[----:B------:R-:W5:Y:S05]  /*7b50*/  LDSM.16.M88.4 R48, [R217+0x6800] ;  /* 0x00680000d930783b */ /* 0x000f6a0000000200 */
[----:B------:R-:W2:Y:S05]  /*7b60*/  LDSM.16.M88.4 R172, [R217+0x6c00] ;  /* 0x006c0000d9ac783b */ /* 0x000eaa0000000200 */
[----:B------:R-:W-:Y:S05]  /*7b70*/  LDSM.16.M88.4 R176, [R221] ;  /* 0x00000000ddb0783b */ /* 0x000fea0000000200 */
[----:B------:R-:W2:Y:S05]  /*7b80*/  LDSM.16.M88.4 R180, [R219+0x6000] ;  /* 0x00600000dbb4783b */ /* 0x000eaa0000000200 */
[----:B------:R-:W2:Y:S01]  /*7b90*/  LDSM.16.M88.4 R184, [R221+0x1000] ;  /* 0x00100000ddb8783b */ /* 0x000ea20000000200 */
[-C--:B-1----:R-:W-:Y:S04]  /*7ba0*/  HMMA.16816.F32.BF16 R4, R64, R16.reuse, RZ ;  /* 0x000000104004723c */ /* 0x082fe800000418ff */
[----:B------:R-:W1:Y:S02]  /*7bb0*/  LDSM.16.M88.4 R188, [R219+0x6400] ;  /* 0x00640000dbbc783b */ /* 0x000e640000000200 */
[C---:B---3--:R-:W-:Y:S03]  /*7bc0*/  HMMA.16816.F32.BF16 R8, R60.reuse, R16, RZ ;  /* 0x000000103c08723c */ /* 0x048fe600000418ff */
[----:B------:R-:W3:Y:S03]  /*7bd0*/  LDSM.16.M88.4 R192, [R219+0x6800] ;  /* 0x00680000dbc0783b */ /* 0x000ee60000000200 */
[-C--:B------:R-:W-:Y:S02]  /*7be0*/  HMMA.16816.F32.BF16 R12, R60, R18.reuse, RZ ;  /* 0x000000123c0c723c */ /* 0x080fe400000418ff */
[----:B------:R-:W3:Y:S04]  /*7bf0*/  LDSM.16.M88.4 R196, [R219+0x6c00] ;  /* 0x006c0000dbc4783b */ /* 0x000ee80000000200 */
[C---:B------:R-:W-:Y:S01]  /*7c00*/  HMMA.16816.F32.BF16 R16, R64.reuse, R18, RZ ;  /* 0x000000124010723c */ /* 0x040fe200000418ff */
[----:B------:R-:W-:Y:S05]  /*7c10*/  LDSM.16.M88.4 R200, [R220+0x3000] ;  /* 0x00300000dcc8783b */ /* 0x000fea0000000200 */
[-C--:B----4-:R-:W-:Y:S01]  /*7c20*/  HMMA.16816.F32.BF16 R20, R64, R32.reuse, RZ ;  /* 0x000000204014723c */ /* 0x090fe200000418ff */
[----:B------:R-:W-:Y:S05]  /*7c30*/  LDSM.16.M88.4 R204, [R217+0x7c00] ;  /* 0x007c0000d9cc783b */ /* 0x000fea0000000200 */
[C---:B------:R-:W-:Y:S01]  /*7c40*/  HMMA.16816.F32.BF16 R24, R60.reuse, R32, RZ ;  /* 0x000000203c18723c */ /* 0x040fe200000418ff */
[----:B------:R-:W-:Y:S05]  /*7c50*/  LDSM.16.M88.4 R208, [R219+0x7000] ;  /* 0x00700000dbd0783b */ /* 0x000fea0000000200 */
[-C--:B------:R-:W-:Y:S01]  /*7c60*/  HMMA.16816.F32.BF16 R28, R60, R34.reuse, RZ ;  /* 0x000000223c1c723c */ /* 0x080fe200000418ff */
[----:B------:R-:W-:Y:S05]  /*7c70*/  LDSM.16.M88.4 R212, [R221+0x3000] ;  /* 0x00300000ddd4783b */ /* 0x000fea0000000200 */
[C---:B------:R-:W-:Y:S06]  /*7c80*/  HMMA.16816.F32.BF16 R32, R64.reuse, R34, RZ ;  /* 0x000000224020723c */ /* 0x040fec00000418ff */
[-C--:B-----5:R-:W-:Y:S06]  /*7c90*/  HMMA.16816.F32.BF16 R36, R64, R48.reuse, RZ ;  /* 0x000000304024723c */ /* 0x0a0fec00000418ff */
[C---:B------:R-:W-:Y:S06]  /*7ca0*/  HMMA.16816.F32.BF16 R40, R60.reuse, R48, RZ ;  /* 0x000000303c28723c */ /* 0x040fec00000418ff */
[-C--:B------:R-:W-:Y:S06]  /*7cb0*/  HMMA.16816.F32.BF16 R44, R60, R50.reuse, RZ ;  /* 0x000000323c2c723c */ /* 0x080fec00000418ff */
[C---:B------:R-:W-:Y:S06]  /*7cc0*/  HMMA.16816.F32.BF16 R48, R64.reuse, R50, RZ ;  /* 0x000000324030723c */ /* 0x040fec00000418ff */
[-C--:B--2---:R-:W-:Y:S06]  /*7cd0*/  HMMA.16816.F32.BF16 R52, R64, R172.reuse, RZ ;  /* 0x000000ac4034723c */ /* 0x084fec00000418ff */
[C---:B------:R-:W-:Y:S06]  /*7ce0*/  HMMA.16816.F32.BF16 R56, R60.reuse, R172, RZ ;  /* 0x000000ac3c38723c */ /* 0x040fec00000418ff */
[-C--:B------:R-:W-:Y:S06]  /*7cf0*/  HMMA.16816.F32.BF16 R60, R60, R174.reuse, RZ ;  /* 0x000000ae3c3c723c */ /* 0x080fec00000418ff */
[----:B------:R-:W-:Y:S01]  /*7d00*/  HMMA.16816.F32.BF16 R64, R64, R174, RZ ;  /* 0x000000ae4040723c */ /* 0x000fe200000418ff */
[----:B------:R-:W-:Y:S05]  /*7d10*/  LDSM.16.M88.4 R172, [R220+0x2000] ;  /* 0x00200000dcac783b */ /* 0x000fea0000000200 */
[-C--:B------:R-:W-:Y:S06]  /*7d20*/  HMMA.16816.F32.BF16 R4, R176, R180.reuse, R4 ;  /* 0x000000b4b004723c */ /* 0x080fec0000041804 */
[C---:B------:R-:W-:Y:S06]  /*7d30*/  HMMA.16816.F32.BF16 R8, R184.reuse, R180, R8 ;  /* 0x000000b4b808723c */ /* 0x040fec0000041808 */
[-C--:B------:R-:W-:Y:S06]  /*7d40*/  HMMA.16816.F32.BF16 R12, R184, R182.reuse, R12 ;  /* 0x000000b6b80c723c */ /* 0x080fec000004180c */
[C---:B------:R-:W-:Y:S01]  /*7d50*/  HMMA.16816.F32.BF16 R16, R176.reuse, R182, R16 ;  /* 0x000000b6b010723c */ /* 0x040fe20000041810 */
[----:B------:R-:W2:Y:S05]  /*7d60*/  LDSM.16.M88.4 R180, [R217+0x7000] ;  /* 0x00700000d9b4783b */ /* 0x000eaa0000000200 */
[-C--:B-1----:R-:W-:Y:S06]  /*7d70*/  HMMA.16816.F32.BF16 R20, R176, R188.reuse, R20 ;  /* 0x000000bcb014723c */ /* 0x082fec0000041814 */
[C---:B------:R-:W-:Y:S06]  /*7d80*/  HMMA.16816.F32.BF16 R24, R184.reuse, R188, R24 ;  /* 0x000000bcb818723c */ /* 0x040fec0000041818 */
[-C--:B------:R-:W-:Y:S06]  /*7d90*/  HMMA.16816.F32.BF16 R28, R184, R190.reuse, R28 ;  /* 0x000000beb81c723c */ /* 0x080fec000004181c */
[C---:B------:R-:W-:Y:S01]  /*7da0*/  HMMA.16816.F32.BF16 R32, R176.reuse, R190, R32 ;  /* 0x000000beb020723c */ /* 0x040fe20000041820 */
[----:B------:R-:W1:Y:S05]  /*7db0*/  LDSM.16.M88.4 R188, [R217+0x7400] ;  /* 0x00740000d9bc783b */ /* 0x000e6a0000000200 */
[-C--:B---3--:R-:W-:Y:S06]  /*7dc0*/  HMMA.16816.F32.BF16 R36, R176, R192.reuse, R36 ;  /* 0x000000c0b024723c */ /* 0x088fec0000041824 */
        /* <DEDUP_REMOVED lines=8> */
[----:B------:R-:W-:Y:S01]  /*7e50*/  HMMA.16816.F32.BF16 R64, R176, R198, R64 ;  /* 0x000000c6b040723c */ /* 0x000fe20000041840 */
[----:B------:R-:W5:Y:S05]  /*7e60*/  LDSM.16.M88.4 R176, [R219+0x7400] ;  /* 0x00740000dbb0783b */ /* 0x000f6a0000000200 */
[-C--:B--2---:R-:W-:Y:S01]  /*7e70*/  HMMA.16816.F32.BF16 R4, R172, R180.reuse, R4 ;  /* 0x000000b4ac04723c */ /* 0x084fe20000041804 */
[----:B------:R-:W-:Y:S05]  /*7e80*/  LDSM.16.M88.4 R196, [R220+0x5000] ;  /* 0x00500000dcc4783b */ /* 0x000fea0000000200 */
        /* <DEDUP_REMOVED lines=19> */
[----:B------:R-:W3:Y:S05]  /*7fc0*/  LDSM.16.M88.4 R172, [R220+0x4000] ;  /* 0x00400000dcac783b */ /* 0x000eea0000000200 */
[-C--:B----4-:R-:W-:Y:S01]  /*7fd0*/  HMMA.16816.F32.BF16 R4, R184, R208.reuse, R4 ;  /* 0x000000d0b804723c */ /* 0x090fe20000041804 */
[----:B------:R-:W-:Y:S05]  /*7fe0*/  LDSM.16.M88.4 R204, [R221+0x4000] ;  /* 0x00400000ddcc783b */ /* 0x000fea0000000200 */
        /* <DEDUP_REMOVED lines=9> */
[-C--:B--2---:R-:W-:Y:S06]  /*8080*/  HMMA.16816.F32.BF16 R36, R184, R180.reuse, R36 ;  /* 0x000000b4b824723c */ /* 0x084fec0000041824 */
[C---:B------:R-:W-:Y:S06]  /*8090*/  HMMA.16816.F32.BF16 R40, R212.reuse, R180, R40 ;  /* 0x000000b4d428723c */ /* 0x040fec0000041828 */
[-C--:B------:R-:W-:Y:S06]  /*80a0*/  HMMA.16816.F32.BF16 R44, R212, R182.reuse, R44 ;  /* 0x000000b6d42c723c */ /* 0x080fec000004182c */
[C---:B------:R-:W-:Y:S01]  /*80b0*/  HMMA.16816.F32.BF16 R48, R184.reuse, R182, R48 ;  /* 0x000000b6b830723c */ /* 0x040fe20000041830 */
[----:B------:R-:W2:Y:S05]  /*80c0*/  LDSM.16.M88.4 R180, [R217+0x8800] ;  /* 0x00880000d9b4783b */ /* 0x000eaa0000000200 */
[-C--:B-1----:R-:W-:Y:S06]  /*80d0*/  HMMA.16816.F32.BF16 R52, R184, R188.reuse, R52 ;  /* 0x000000bcb834723c */ /* 0x082fec0000041834 */
[C---:B------:R-:W-:Y:S06]  /*80e0*/  HMMA.16816.F32.BF16 R56, R212.reuse, R188, R56 ;  /* 0x000000bcd438723c */ /* 0x040fec0000041838 */
[-C--:B------:R-:W-:Y:S01]  /*80f0*/  HMMA.16816.F32.BF16 R60, R212, R190.reuse, R60 ;  /* 0x000000bed43c723c */ /* 0x080fe2000004183c */
[----:B------:R-:W1:Y:S05]  /*8100*/  LDSM.16.M88.4 R212, [R221+0x5000] ;  /* 0x00500000ddd4783b */ /* 0x000e6a0000000200 */
[----:B------:R-:W-:Y:S01]  /*8110*/  HMMA.16816.F32.BF16 R64, R184, R190, R64 ;  /* 0x000000beb840723c */ /* 0x000fe20000041840 */
[----:B------:R-:W5:Y:S05]  /*8120*/  LDSM.16.M88.4 R184, [R219+0x8400] ;  /* 0x00840000dbb8783b */ /* 0x000f6a0000000200 */
[-C--:B---3--:R-:W-:Y:S01]  /*8130*/  HMMA.16816.F32.BF16 R4, R172, R192.reuse, R4 ;  /* 0x000000c0ac04723c */ /* 0x088fe20000041804 */
[----:B------:R-:W3:Y:S05]  /*8140*/  LDSM.16.M88.4 R188, [R219+0x8800] ;  /* 0x00880000dbbc783b */ /* 0x000eea0000000200 */
[C---:B------:R-:W-:Y:S06]  /*8150*/  HMMA.16816.F32.BF16 R8, R196.reuse, R192, R8 ;  /* 0x000000c0c408723c */ /* 0x040fec0000041808 */
[-C--:B------:R-:W-:Y:S06]  /*8160*/  HMMA.16816.F32.BF16 R12, R196, R194.reuse, R12 ;  /* 0x000000c2c40c723c */ /* 0x080fec000004180c */
[C---:B------:R-:W-:Y:S06]  /*8170*/  HMMA.16816.F32.BF16 R16, R172.reuse, R194, R16 ;  /* 0x000000c2ac10723c */ /* 0x040fec0000041810 */
[-C--:B----4-:R-:W-:Y:S06]  /*8180*/  HMMA.16816.F32.BF16 R20, R172, R176.reuse, R20 ;  /* 0x000000b0ac14723c */ /* 0x090fec0000041814 */
        /* <DEDUP_REMOVED lines=10> */
[----:B------:R-:W-:Y:S01]  /*8230*/  HMMA.16816.F32.BF16 R64, R172, R202, R64 ;  /* 0x000000caac40723c */ /* 0x000fe20000041840 */
[----:B------:R-:W2:Y:S01]  /*8240*/  LDSM.16.M88.4 R172, [R219+0x8c00] ;  /* 0x008c0000dbac783b */ /* 0x000ea20000000200 */
[----:B------:R-:W-:Y:S04]  /*8250*/  DEPBAR.LE SB0, 0x0 ;  /* 0x000080000000791a */ /* 0x000fe80000000000 */
[-C--:B------:R-:W-:Y:S01]  /*8260*/  HMMA.16816.F32.BF16 R4, R204, R208.reuse, R4 ;  /* 0x000000d0cc04723c */ /* 0x080fe20000041804 */
[----:B------:R-:W-:Y:S05]  /*8270*/  BAR.SYNC.DEFER_BLOCKING 0x0 ;  /* 0x0000000000007b1d */ /* 0x000fea0000010000 */
[C---:B-1----:R-:W-:Y:S06]  /*8280*/  HMMA.16816.F32.BF16 R8, R212.reuse, R208, R8 ;  /* 0x000000d0d408723c */ /* 0x042fec0000041808 */
[-C--:B------:R-:W-:Y:S06]  /*8290*/  HMMA.16816.F32.BF16 R12, R212, R210.reuse, R12 ;  /* 0x000000d2d40c723c */ /* 0x080fec000004180c */
[C---:B------:R-:W-:Y:S06]  /*82a0*/  HMMA.16816.F32.BF16 R16, R204.reuse, R210, R16 ;  /* 0x000000d2cc10723c */ /* 0x040fec0000041810 */
[-C--:B-----5:R-:W-:Y:S05]  /*82b0*/  HMMA.16816.F32.BF16 R20, R204, R184.reuse, R20 ;  /* 0x000000b8cc14723c */ /* 0x0a0fea0000041814 */
[----:B------:R-:W-:Y:S01]  /*82c0*/  FMNMX.FTZ R2, R4, R0, !PT ;  /* 0x0000000004027209 */ /* 0x000fe20007810000 */
[C---:B------:R-:W-:Y:S05]  /*82d0*/  HMMA.16816.F32.BF16 R24, R212.reuse, R184, R24 ;  /* 0x000000b8d418723c */ /* 0x040fea0000041818 */
[----:B------:R-:W-:Y:S01]  /*82e0*/  FMNMX.FTZ R3, R6, R132, !PT ;  /* 0x0000008406037209 */ /* 0x000fe20007810000 */
[-C--:B------:R-:W-:Y:S01]  /*82f0*/  HMMA.16816.F32.BF16 R28, R212, R186.reuse, R28 ;  /* 0x000000bad41c723c */ /* 0x080fe2000004181c */
[----:B------:R-:W-:Y:S04]  /*8300*/  P2R R184, PR, RZ, 0x40 ;  /* 0x00000040ffb87803 */ /* 0x000fe80000000000 */
        /* <DEDUP_REMOVED lines=9> */
[C---:B------:R-:W-:Y:S05]  /*83a0*/  HMMA.16816.F32.BF16 R48, R204.reuse, R190, R48 ;  /* 0x000000becc30723c */ /* 0x040fea0000041830 */
[----:B------:R-:W-:Y:S01]  /*83b0*/  FMNMX.FTZ R3, R19, R2, !PT ;  /* 0x0000000213037209 */ /* 0x000fe20007810000 */
[-C--:B--2---:R-:W-:Y:S05]  /*83c0*/  HMMA.16816.F32.BF16 R52, R204, R172.reuse, R52 ;  /* 0x000000accc34723c */ /* 0x084fea0000041834 */
        /* <DEDUP_REMOVED lines=28> */
.L_x_404:
[----:B--2---:R-:W-:Y:S01]  /*8590*/  FMNMX.FTZ R2, R8, R137, !PT ;  /* 0x0000008908027209 */ /* 0x004fe20007810000 */
[----:B------:R-:W2:Y:S01]  /*85a0*/  LDL.64 R210, [R1] ;  /* 0x0000000001d27983 */ /* 0x000ea20000100a00 */
[----:B------:R-:W-:Y:S01]  /*85b0*/  ISETP.NE.AND P2, PT, R184, RZ, PT ;  /* 0x000000ffb800720c */ /* 0x000fe20003f45270 */
[----:B------:R-:W-:Y:S01]  /*85c0*/  IMAD.MOV.U32 R178, RZ, RZ, 0x7054 ;  /* 0x00007054ffb27424 */ /* 0x000fe200078e00ff */
[----:B------:R-:W-:Y:S01]  /*85d0*/  FMNMX.FTZ R3, R9, R2, !PT ;  /* 0x0000000209037209 */ /* 0x000fe20007810000 */
[----:B------:R-:W-:Y:S01]  /*85e0*/  UIADD3 UR15, UR22, -0x61c88647, URZ ;  /* 0x9e3779b9160f7890 */ /* 0x000fe2000fffe03f */
[----:B------:R-:W-:Y:S01]  /*85f0*/  FMNMX.FTZ R2, R10, R138, !PT ;  /* 0x0000008a0a027209 */ /* 0x000fe20007810000 */
[----:B------:R-:W1:Y:S01]  /*8600*/  SHFL.BFLY PT, R133, R136, 0x2, 0x1f ;  /* 0x0c401f0088857f89 */ /* 0x000e6200000e0000 */
[----:B------:R-:W-:Y:S01]  /*8610*/  FMNMX.FTZ R3, R12, R3, !PT ;  /* 0x000000030c037209 */ /* 0x000fe20007810000 */
[----:B------:R-:W-:Y:S01]  /*8620*/  UIADD3 UR17, UR22, -0x4ab325aa, URZ ;  /* 0xb54cda5616117890 */ /* 0x000fe2000fffe03f */
[----:B------:R-:W-:Y:S05]  /*8630*/  FMNMX.FTZ R2, R11, R2, !PT ;  /* 0x000000020b027209 */ /* 0x000fea0007810000 */
[----:B------:R-:W3:Y:S01]  /*8640*/  SHFL.BFLY PT, R135, R139, 0x2, 0x1f ;  /* 0x0c401f008b877f89 */ /* 0x000ee200000e0000 */
[----:B------:R-:W-:Y:S01]  /*8650*/  FMNMX.FTZ R3, R13, R3, !PT ;  /* 0x000000030d037209 */ /* 0x000fe20007810000 */
[----:B------:R-:W-:Y:S01]  /*8660*/  IMAD.U32 R188, RZ, RZ, UR14 ;  /* 0x0000000effbc7e24 */ /* 0x000fe2000f8e00ff */
[----:B------:R-:W-:Y:S05]  /*8670*/  FMNMX.FTZ R2, R14, R2, !PT ;  /* 0x000000020e027209 */ /* 0x000fea0007810000 */
[----:B------:R-:W-:Y:S01]  /*8680*/  LDSM.16.MT88.4 R184, [R218+0x9000] ;  /* 0x00900000dab8783b */ /* 0x000fe20000004200 */
[----:B------:R-:W-:Y:S01]  /*8690*/  FMNMX.FTZ R3, R24, R3, !PT ;  /* 0x0000000318037209 */ /* 0x000fe20007810000 */
[----:B------:R-:W-:Y:S01]  /*86a0*/  IMAD.SHL.U32 R193, R223, 0x2, RZ ;  /* 0x00000002dfc17824 */ /* 0x000fe200078e00ff */
[----:B------:R-:W-:Y:S01]  /*86b0*/  FMNMX.FTZ R2, R15, R2, !PT ;  /* 0x000000020f027209 */ /* 0x000fe20007810000 */
[----:B------:R-:W-:Y:S01]  /*86c0*/  UIADD3 UR18, UR22, 0x3c6ef372, URZ ;  /* 0x3c6ef37216127890 */ /* 0x000fe2000fffe03f */
[----:B------:R-:W-:Y:S01]  /*86d0*/  FMNMX.FTZ R3, R25, R3, !PT ;  /* 0x0000000319037209 */ /* 0x000fe20007810000 */
[----:B------:R-:W-:Y:S01]  /*86e0*/  UIADD3 UR16, UR23, -0x4498517b, URZ ;  /* 0xbb67ae8517107890 */ /* 0x000fe2000fffe03f */
[----:B------:R-:W-:Y:S02]  /*86f0*/  FMNMX.FTZ R2, R26, R2, !PT ;  /* 0x000000021a027209 */ /* 0x000fe40007810000 */
[----:B------:R-:W-:Y:S02]  /*8700*/  FMNMX.FTZ R3, R28, R3, !PT ;  /* 0x000000031c037209 */ /* 0x000fe40007810000 */
[----:B------:R-:W-:Y:S02]  /*8710*/  FMNMX.FTZ R2, R27, R2, !PT ;  /* 0x000000021b027209 */ /* 0x000fe40007810000 */
[----:B------:R-:W-:Y:S02]  /*8720*/  FMNMX.FTZ R3, R29, R3, !PT ;  /* 0x000000031d037209 */ /* 0x000fe40007810000 */
[----:B------:R-:W-:Y:S02]  /*8730*/  FMNMX.FTZ R2, R30, R2, !PT ;  /* 0x000000021e027209 */ /* 0x000fe40007810000 */
[----:B-1----:R-:W-:Y:S02]  /*8740*/  FMNMX.FTZ R136, R136, R133, !PT ;  /* 0x0000008588887209 */ /* 0x002fe40007810000 */
[----:B------:R-:W-:Y:S02]  /*8750*/  FMNMX.FTZ R3, R40, R3, !PT ;  /* 0x0000000328037209 */ /* 0x000fe40007810000 */
[----:B---3--:R-:W-:Y:S01]  /*8760*/  FMNMX.FTZ R135, R139, R135, !PT ;  /* 0x000000878b877209 */ /* 0x008fe20007810000 */
[----:B------:R-:W1:Y:S01]  /*8770*/  SHFL.BFLY PT, R133, R136, 0x1, 0x1f ;  /* 0x0c201f0088857f89 */ /* 0x000e6200000e0000 */
[----:B------:R-:W-:Y:S02]  /*8780*/  FMNMX.FTZ R3, R41, R3, !PT ;  /* 0x0000000329037209 */ /* 0x000fe40007810000 */
[----:B------:R-:W-:Y:S05]  /*8790*/  FMNMX.FTZ R2, R31, R2, !PT ;  /* 0x000000021f027209 */ /* 0x000fea0007810000 */
[----:B------:R-:W3:Y:S01]  /*87a0*/  SHFL.BFLY PT, R134, R135, 0x1, 0x1f ;  /* 0x0c201f0087867f89 */ /* 0x000ee200000e0000 */
[----:B------:R-:W-:Y:S02]  /*87b0*/  FMNMX.FTZ R3, R44, R3, !PT ;  /* 0x000000032c037209 */ /* 0x000fe40007810000 */
[----:B------:R-:W-:Y:S02]  /*87c0*/  FMNMX.FTZ R2, R42, R2, !PT ;  /* 0x000000022a027209 */ /* 0x000fe40007810000 */
[----:B------:R-:W-:Y:S02]  /*87d0*/  LOP3.LUT R172, R225, UR23, R193, 0x96, !PT ;  /* 0x00000017e1ac7c12 */ /* 0x000fe4000f8e96c1 */
[----:B------:R-:W-:Y:S02]  /*87e0*/  FMNMX.FTZ R2, R43, R2, !PT ;  /* 0x000000022b027209 */ /* 0x000fe40007810000 */
[----:B------:R-:W-:Y:S01]  /*87f0*/  PRMT R188, R188, R178, UR14 ;  /* 0x0000000ebcbc7e16 */ /* 0x000fe200080000b2 */
[----:B------:R-:W-:Y:S01]  /*8800*/  IMAD.WIDE.U32 R172, R172, -0x326172a9, RZ ;  /* 0xcd9e8d57acac7825 */ /* 0x000fe200078e00ff */
[----:B------:R-:W-:Y:S04]  /*8810*/  FMNMX.FTZ R2, R46, R2, !PT ;  /* 0x000000022e027209 */ /* 0x000fe80007810000 */
[----:B------:R-:W-:Y:S04]  /*8820*/  FMNMX.FTZ R2, R47, R2, !PT ;  /* 0x000000022f027209 */ /* 0x000fe80007810000 */
[----:B------:R-:W-:Y:S02]  /*8830*/  FMNMX.FTZ R2, R58, R2, !PT ;  /* 0x000000023a027209 */ /* 0x000fe40007810000 */
[----:B-1----:R-:W-:Y:S02]  /*8840*/  FMNMX.FTZ R136, R136, R133, !PT ;  /* 0x0000008588887209 */ /* 0x002fe40007810000 */
[----:B------:R-:W-:Y:S02]  /*8850*/  FMNMX.FTZ R133, R45, R3, !PT ;  /* 0x000000032d857209 */ /* 0x000fe40007810000 */
[----:B---3--:R-:W-:Y:S01]  /*8860*/  FMNMX.FTZ R135, R135, R134, !PT ;  /* 0x0000008687877209 */ /* 0x008fe20007810000 */
[----:B------:R-:W-:Y:S01]  /*8870*/  FADD.FTZ R0, -R136, R0 ;  /* 0x0000000088007221 */ /* 0x000fe20000010100 */
[----:B------:R-:W-:Y:S01]  /*8880*/  FMNMX.FTZ R133, R56, R133, !PT ;  /* 0x0000008538857209 */ /* 0x000fe20007810000 */
[C---:B------:R-:W-:Y:S01]  /*8890*/  FMUL.FTZ R189, R136.reuse, UR4 ;  /* 0x0000000488bd7c20 */ /* 0x040fe20008410000 */
[----:B------:R-:W-:Y:S01]  /*88a0*/  FSETP.NEU.FTZ.AND P1, PT, R136, -INF , PT ;  /* 0xff8000008800780b */ /* 0x000fe20003f3d000 */
[----:B------:R-:W-:Y:S01]  /*88b0*/  FMUL.FTZ R3, R0, UR4 ;  /* 0x0000000400037c20 */ /* 0x000fe20008410000 */
[----:B------:R-:W-:Y:S01]  /*88c0*/  FADD.FTZ R0, -R135, R132 ;  /* 0x0000008487007221 */ /* 0x000fe20000010100 */
[----:B------:R-:W-:Y:S01]  /*88d0*/  FMNMX.FTZ R133, R57, R133, !PT ;  /* 0x0000008539857209 */ /* 0x000fe20007810000 */
[----:B------:R-:W-:Y:S01]  /*88e0*/  FMUL.FTZ R190, R135, UR4 ;  /* 0x0000000487be7c20 */ /* 0x000fe20008410000 */
[----:B------:R1:W3:Y:S01]  /*88f0*/  MUFU.EX2 R132, R3 ;  /* 0x0000000300847308 */ /* 0x0002e20000000800 */
[----:B------:R-:W-:Y:S02]  /*8900*/  FSEL R189, R189, RZ, P1 ;  /* 0x000000ffbdbd7208 */ /* 0x000fe40000800000 */
[----:B------:R-:W-:Y:S02]  /*8910*/  FMNMX.FTZ R133, R60, R133, !PT ;  /* 0x000000853c857209 */ /* 0x000fe40007810000 */
[----:B------:R-:W-:Y:S01]  /*8920*/  FMNMX.FTZ R2, R59, R2, !PT ;  /* 0x000000023b027209 */ /* 0x000fe20007810000 */
[--C-:B------:R-:W-:Y:S01]  /*8930*/  FFMA.FTZ R16, R16, UR4, -R189.reuse ;  /* 0x0000000410107c23 */ /* 0x100fe200080108bd */
[----:B------:R-:W-:Y:S01]  /*8940*/  FMNMX.FTZ R133, R61, R133, !PT ;  /* 0x000000853d857209 */ /* 0x000fe20007810000 */
[--C-:B------:R-:W-:Y:S01]  /*8950*/  FFMA.FTZ R17, R17, UR4, -R189.reuse ;  /* 0x0000000411117c23 */ /* 0x100fe200080108bd */
[----:B------:R-:W-:Y:S01]  /*8960*/  FSETP.NEU.FTZ.AND P1, PT, R135, -INF , PT ;  /* 0xff8000008700780b */ /* 0x000fe20003f3d000 */
[----:B------:R-:W-:Y:S01]  /*8970*/  MUFU.EX2 R234, R16 ;  /* 0x0000001000ea7308 */ /* 0x000fe20000000800 */
[----:B------:R-:W-:Y:S01]  /*8980*/  LOP3.LUT R134, R227, UR16, R224, 0x96, !PT ;  /* 0x00000010e3867c12 */ /* 0x000fe2000f8e96e0 */
[----:B------:R-:W4:Y:S01]  /*8990*/  SHFL.BFLY PT, R139, R133, 0x2, 0x1f ;  /* 0x0c401f00858b7f89 */ /* 0x000f2200000e0000 */
[----:B------:R-:W-:Y:S01]  /*89a0*/  FSEL R190, R190, RZ, P1 ;  /* 0x000000ffbebe7208 */ /* 0x000fe20000800000 */
[--C-:B------:R-:W-:Y:S01]  /*89b0*/  FFMA.FTZ R4, R4, UR4, -R189.reuse ;  /* 0x0000000404047c23 */ /* 0x100fe200080108bd */
[--C-:B------:R-:W-:Y:S01]  /*89c0*/  FFMA.FTZ R5, R5, UR4, -R189.reuse ;  /* 0x0000000405057c23 */ /* 0x100fe200080108bd */
[----:B------:R-:W-:Y:S04]  /*89d0*/  IMAD.WIDE.U32 R208, R134, -0x326172a9, RZ ;  /* 0xcd9e8d5786d07825 */ /* 0x000fe800078e00ff */
[----:B-1----:R-:W-:Y:S01]  /*89e0*/  FMUL.FTZ R3, R0, UR4 ;  /* 0x0000000400037c20 */ /* 0x002fe20008410000 */
[----:B------:R-:W-:Y:S01]  /*89f0*/  MUFU.EX2 R214, R17 ;  /* 0x0000001100d67308 */ /* 0x000fe20000000800 */
[----:B------:R-:W-:Y:S01]  /*8a00*/  FMNMX.FTZ R0, R62, R2, !PT ;  /* 0x000000023e007209 */ /* 0x000fe20007810000 */
[----:B------:R-:W-:Y:S01]  /*8a10*/  FFMA.FTZ R18, R18, UR4, -R190 ;  /* 0x0000000412127c23 */ /* 0x000fe200080108be */
[----:B------:R-:W-:Y:S01]  /*8a20*/  LOP3.LUT R2, R229, UR16, R224, 0x96, !PT ;  /* 0x00000010e5027c12 */ /* 0x000fe2000f8e96e0 */
[----:B------:R-:W-:Y:S01]  /*8a30*/  FFMA.FTZ R19, R19, UR4, -R190 ;  /* 0x0000000413137c23 */ /* 0x000fe200080108be */
[----:B------:R-:W-:Y:S01]  /*8a40*/  LOP3.LUT R134, R173, UR15, R250, 0x96, !PT ;  /* 0x0000000fad867c12 */ /* 0x000fe2000f8e96fa */
[----:B------:R-:W-:Y:S01]  /*8a50*/  FFMA.FTZ R6, R6, UR4, -R190 ;  /* 0x0000000406067c23 */ /* 0x000fe200080108be */
[--C-:B------:R-:W-:Y:S01]  /*8a60*/  LOP3.LUT R174, R209, UR18, R172.reuse, 0x96, !PT ;  /* 0x00000012d1ae7c12 */ /* 0x100fe2000f8e96ac */
[----:B------:R-:W-:Y:S02]  /*8a70*/  IMAD.WIDE.U32 R206, R2, -0x326172a9, RZ ;  /* 0xcd9e8d5702ce7825 */ /* 0x000fe400078e00ff */
[----:B------:R-:W-:Y:S01]  /*8a80*/  MUFU.EX2 R235, R18 ;  /* 0x0000001200eb7308 */ /* 0x000fe20000000800 */
[----:B------:R-:W-:Y:S01]  /*8a90*/  UIADD3 UR16, UR23, 0x646e171e, URZ ;  /* 0x646e171e17107890 */ /* 0x000fe2000fffe03f */
[----:B------:R-:W-:Y:S01]  /*8aa0*/  FMNMX.FTZ R0, R63, R0, !PT ;  /* 0x000000003f007209 */ /* 0x000fe20007810000 */
[----:B------:R-:W-:Y:S01]  /*8ab0*/  IMAD.WIDE.U32 R174, R174, -0x2daee0ad, RZ ;  /* 0xd2511f53aeae7825 */ /* 0x000fe200078e00ff */
[----:B------:R-:W-:Y:S03]  /*8ac0*/  LOP3.LUT R176, R207, UR18, R172, 0x96, !PT ;  /* 0x00000012cfb07c12 */ /* 0x000fe6000f8e96ac */
[----:B---3--:R-:W-:Y:S01]  /*8ad0*/  FMUL.FTZ R68, R132, R68 ;  /* 0x0000004484447220 */ /* 0x008fe20000410000 */
[----:B------:R-:W1:Y:S02]  /*8ae0*/  SHFL.BFLY PT, R2, R0, 0x2, 0x1f ;  /* 0x0c401f0000027f89 */ /* 0x000e6400000e0000 */
[----:B------:R-:W-:Y:S01]  /*8af0*/  MUFU.EX2 R248, R4 ;  /* 0x0000000400f87308 */ /* 0x000fe20000000800 */
[----:B------:R-:W-:Y:S01]  /*8b00*/  IMAD.WIDE.U32 R176, R176, -0x2daee0ad, RZ ;  /* 0xd2511f53b0b07825 */ /* 0x000fe200078e00ff */
[----:B----4-:R-:W-:Y:S03]  /*8b10*/  FMNMX.FTZ R133, R133, R139, !PT ;  /* 0x0000008b85857209 */ /* 0x010fe60007810000 */
[C---:B------:R-:W-:Y:S01]  /*8b20*/  FMUL.FTZ R69, R132.reuse, R69 ;  /* 0x0000004584457220 */ /* 0x040fe20000410000 */
[C---:B------:R-:W-:Y:S01]  /*8b30*/  FMUL.FTZ R80, R132.reuse, R80 ;  /* 0x0000005084507220 */ /* 0x040fe20000410000 */
[C---:B------:R-:W-:Y:S01]  /*8b40*/  FMUL.FTZ R81, R132.reuse, R81 ;  /* 0x0000005184517220 */ /* 0x040fe20000410000 */
[C---:B------:R-:W-:Y:S02]  /*8b50*/  FMUL.FTZ R84, R132.reuse, R84 ;  /* 0x0000005484547220 */ /* 0x040fe40000410000 */
[----:B------:R-:W-:Y:S01]  /*8b60*/  MUFU.EX2 R232, R5 ;  /* 0x0000000500e87308 */ /* 0x000fe20000000800 */
[C---:B------:R-:W-:Y:S01]  /*8b70*/  FMUL.FTZ R85, R132.reuse, R85 ;  /* 0x0000005584557220 */ /* 0x040fe20000410000 */
[C---:B------:R-:W-:Y:S01]  /*8b80*/  FMUL.FTZ R96, R132.reuse, R96 ;  /* 0x0000006084607220 */ /* 0x040fe20000410000 */
[----:B------:R-:W-:Y:S01]  /*8b90*/  FMUL.FTZ R97, R132, R97 ;  /* 0x0000006184617220 */ /* 0x000fe20000410000 */
[--C-:B------:R-:W-:Y:S01]  /*8ba0*/  FFMA.FTZ R32, R32, UR4, -R189.reuse ;  /* 0x0000000420207c23 */ /* 0x100fe200080108bd */
[--C-:B------:R-:W-:Y:S01]  /*8bb0*/  FFMA.FTZ R33, R33, UR4, -R189.reuse ;  /* 0x0000000421217c23 */ /* 0x100fe200080108bd */
[--C-:B------:R-:W-:Y:S01]  /*8bc0*/  FFMA.FTZ R34, R34, UR4, -R190.reuse ;  /* 0x0000000422227c23 */ /* 0x100fe200080108be */
[C---:B------:R-:W-:Y:S03]  /*8bd0*/  FMUL.FTZ R100, R132.reuse, R100 ;  /* 0x0000006484647220 */ /* 0x040fe60000410000 */
[----:B------:R-:W-:Y:S01]  /*8be0*/  MUFU.EX2 R213, R19 ;  /* 0x0000001300d57308 */ /* 0x000fe20000000800 */
[----:B------:R-:W-:Y:S01]  /*8bf0*/  FMUL.FTZ R101, R132, R101 ;  /* 0x0000006584657220 */ /* 0x000fe20000410000 */
[--C-:B------:R-:W-:Y:S01]  /*8c00*/  FFMA.FTZ R20, R20, UR4, -R189.reuse ;  /* 0x0000000414147c23 */ /* 0x100fe200080108bd */
[C---:B------:R-:W-:Y:S01]  /*8c10*/  FMUL.FTZ R108, R132.reuse, R108 ;  /* 0x0000006c846c7220 */ /* 0x040fe20000410000 */
[C---:B------:R-:W-:Y:S01]  /*8c20*/  FMUL.FTZ R109, R132.reuse, R109 ;  /* 0x0000006d846d7220 */ /* 0x040fe20000410000 */
[C---:B------:R-:W-:Y:S01]  /*8c30*/  FMUL.FTZ R128, R132.reuse, R128 ;  /* 0x0000008084807220 */ /* 0x040fe20000410000 */
[----:B------:R-:W-:Y:S01]  /*8c40*/  FMUL.FTZ R129, R132, R129 ;  /* 0x0000008184817220 */ /* 0x000fe20000410000 */
[----:B-1----:R-:W-:Y:S03]  /*8c50*/  FMNMX.FTZ R0, R0, R2, !PT ;  /* 0x0000000200007209 */ /* 0x002fe60007810000 */
[----:B------:R-:W-:Y:S01]  /*8c60*/  MUFU.EX2 R246, R6 ;  /* 0x0000000600f67308 */ /* 0x000fe20000000800 */
[--C-:B------:R-:W-:Y:S01]  /*8c70*/  FFMA.FTZ R50, R50, UR4, -R190.reuse ;  /* 0x0000000432327c23 */ /* 0x100fe200080108be */
[--C-:B------:R-:W-:Y:S01]  /*8c80*/  FFMA.FTZ R37, R37, UR4, -R189.reuse ;  /* 0x0000000425257c23 */ /* 0x100fe200080108bd */
[--C-:B------:R-:W-:Y:S01]  /*8c90*/  FFMA.FTZ R22, R22, UR4, -R190.reuse ;  /* 0x0000000416167c23 */ /* 0x100fe200080108be */
[----:B------:R-:W-:Y:S01]  /*8ca0*/  SHFL.BFLY PT, R2, R0, 0x1, 0x1f ;  /* 0x0c201f0000027f89 */ /* 0x000fe200000e0000 */
[--C-:B------:R-:W-:Y:S01]  /*8cb0*/  FFMA.FTZ R21, R21, UR4, -R189.reuse ;  /* 0x0000000415157c23 */ /* 0x100fe200080108bd */
[C---:B------:R-:W-:Y:S01]  /*8cc0*/  FMUL.FTZ R112, R132.reuse, R112 ;  /* 0x0000007084707220 */ /* 0x040fe20000410000 */
[C---:B------:R-:W-:Y:S03]  /*8cd0*/  FMUL.FTZ R113, R132.reuse, R113 ;  /* 0x0000007184717220 */ /* 0x040fe60000410000 */
[----:B------:R-:W1:Y:S01]  /*8ce0*/  MUFU.EX2 R3, R3 ;  /* 0x0000000300037308 */ /* 0x000e620000000800 */
[C---:B------:R-:W-:Y:S01]  /*8cf0*/  FMUL.FTZ R120, R132.reuse, R120 ;  /* 0x0000007884787220 */ /* 0x040fe20000410000 */
[----:B------:R-:W-:Y:S01]  /*8d00*/  FMUL.FTZ R121, R132, R121 ;  /* 0x0000007984797220 */ /* 0x000fe20000410000 */
[--C-:B------:R-:W-:Y:S01]  /*8d10*/  FFMA.FTZ R49, R49, UR4, -R189.reuse ;  /* 0x0000000431317c23 */ /* 0x100fe200080108bd */
[--C-:B------:R-:W-:Y:S01]  /*8d20*/  FFMA.FTZ R51, R51, UR4, -R190.reuse ;  /* 0x0000000433337c23 */ /* 0x100fe200080108be */
[--C-:B------:R-:W-:Y:S01]  /*8d30*/  FFMA.FTZ R36, R36, UR4, -R189.reuse ;  /* 0x0000000424247c23 */ /* 0x100fe200080108bd */
[--C-:B------:R-:W-:Y:S01]  /*8d40*/  FFMA.FTZ R54, R54, UR4, -R190.reuse ;  /* 0x0000000436367c23 */ /* 0x100fe200080108be */
[--C-:B------:R-:W-:Y:S03]  /*8d50*/  FFMA.FTZ R67, R67, UR4, -R190.reuse ;  /* 0x0000000443437c23 */ /* 0x100fe600080108be */
[----:B------:R-:W-:Y:S01]  /*8d60*/  MUFU.EX2 R238, R32 ;  /* 0x0000002000ee7308 */ /* 0x000fe20000000800 */
[--C-:B------:R-:W-:Y:S01]  /*8d70*/  FFMA.FTZ R48, R48, UR4, -R189.reuse ;  /* 0x0000000430307c23 */ /* 0x100fe200080108bd */
[--C-:B------:R-:W-:Y:S01]  /*8d80*/  FFMA.FTZ R38, R38, UR4, -R190.reuse ;  /* 0x0000000426267c23 */ /* 0x100fe200080108be */
[--C-:B------:R-:W-:Y:S01]  /*8d90*/  FFMA.FTZ R39, R39, UR4, -R190.reuse ;  /* 0x0000000427277c23 */ /* 0x100fe200080108be */
[--C-:B------:R-:W-:Y:S01]  /*8da0*/  FFMA.FTZ R65, R65, UR4, -R189.reuse ;  /* 0x0000000441417c23 */ /* 0x100fe200080108bd */
[----:B------:R-:W-:Y:S01]  /*8db0*/  FFMA.FTZ R66, R66, UR4, -R190 ;  /* 0x0000000442427c23 */ /* 0x000fe200080108be */
[--C-:B------:R-:W-:Y:S01]  /*8dc0*/  FFMA.FTZ R64, R64, UR4, -R189.reuse ;  /* 0x0000000440407c23 */ /* 0x100fe200080108bd */
[--C-:B------:R-:W-:Y:S03]  /*8dd0*/  FFMA.FTZ R52, R52, UR4, -R189.reuse ;  /* 0x0000000434347c23 */ /* 0x100fe600080108bd */
[----:B------:R-:W-:Y:S01]  /*8de0*/  MUFU.EX2 R237, R33 ;  /* 0x0000002100ed7308 */ /* 0x000fe20000000800 */
        /* <DEDUP_REMOVED lines=18> */
[----:B------:R-:W-:Y:S06]  /*8f10*/  FFMA.FTZ R189, R53, UR4, -R189 ;  /* 0x0000000435bd7c23 */ /* 0x000fec00080108bd */
[----:B------:R-:W-:Y:S01]  /*8f20*/  MUFU.EX2 R189, R189 ;  /* 0x000000bd00bd7308 */ /* 0x000fe20000000800 */
[----:B--2---:R-:W-:Y:S05]  /*8f30*/  LOP3.LUT R16, R173, UR15, R210, 0x96, !PT ;  /* 0x0000000fad107c12 */ /* 0x004fea000f8e96d2 */
[----:B------:R-:W-:Y:S03]  /*8f40*/  IMAD.WIDE.U32 R16, R16, -0x2daee0ad, RZ ;  /* 0xd2511f5310107825 */ /* 0x000fe600078e00ff */
[----:B------:R-:W-:Y:S02]  /*8f50*/  LOP3.LUT R139, R177, UR11, R16, 0x96, !PT ;  /* 0x0000000bb18b7c12 */ /* 0x000fe4000f8e9610 */
[----:B------:R-:W-:Y:S01]  /*8f60*/  LOP3.LUT R172, R17, UR13, R228, 0x96, !PT ;  /* 0x0000000d11ac7c12 */ /* 0x000fe2000f8e96e4 */
[----:B------:R-:W-:Y:S02]  /*8f70*/  IMAD.WIDE.U32 R16, R134, -0x2daee0ad, RZ ;  /* 0xd2511f5386107825 */ /* 0x000fe400078e00ff */
[----:B------:R-:W1:Y:S02]  /*8f80*/  SHFL.BFLY PT, R134, R133, 0x1, 0x1f ;  /* 0x0c201f0085867f89 */ /* 0x000e6400000e0000 */
[----:B------:R-:W-:Y:S01]  /*8f90*/  IMAD.WIDE.U32 R200, R139, -0x326172a9, RZ ;  /* 0xcd9e8d578bc87825 */ /* 0x000fe200078e00ff */
[----:B------:R-:W-:Y:S02]  /*8fa0*/  LOP3.LUT R17, R17, UR13, R226, 0x96, !PT ;  /* 0x0000000d11117c12 */ /* 0x000fe4000f8e96e2 */
[----:B------:R-:W-:Y:S01]  /*8fb0*/  LOP3.LUT R18, R175, UR11, R16, 0x96, !PT ;  /* 0x0000000baf127c12 */ /* 0x000fe2000f8e9610 */
[----:B------:R-:W-:Y:S01]  /*8fc0*/  IMAD.WIDE.U32 R172, R172, -0x326172a9, RZ ;  /* 0xcd9e8d57acac7825 */ /* 0x000fe200078e00ff */
[----:B------:R-:W-:Y:S03]  /*8fd0*/  F2FP.BF16.F32.PACK_AB R175, R213, R235 ;  /* 0x000000ebd5af723e */ /* 0x000fe600000010ff */
[----:B------:R-:W-:Y:S01]  /*8fe0*/  IMAD.WIDE.U32 R16, R17, -0x326172a9, RZ ;  /* 0xcd9e8d5711107825 */ /* 0x000fe200078e00ff */
[----:B------:R-:W-:Y:S02]  /*8ff0*/  LOP3.LUT R19, R173, UR12, R206, 0x96, !PT ;  /* 0x0000000cad137c12 */ /* 0x000fe4000f8e96ce */
[----:B------:R-:W-:Y:S01]  /*9000*/  LOP3.LUT R172, R201, UR10, R172, 0x96, !PT ;  /* 0x0000000ac9ac7c12 */ /* 0x000fe2000f8e96ac */
[----:B------:R-:W-:Y:S01]  /*9010*/  IMAD.WIDE.U32 R198, R18, -0x326172a9, RZ ;  /* 0xcd9e8d5712c67825 */ /* 0x000fe200078e00ff */
[----:B------:R-:W-:Y:S03]  /*9020*/  LOP3.LUT R4, R17, UR12, R208, 0x96, !PT ;  /* 0x0000000c11047c12 */ /* 0x000fe6000f8e96d0 */
[----:B------:R-:W-:Y:S01]  /*9030*/  IMAD.WIDE.U32 R18, R19, -0x2daee0ad, RZ ;  /* 0xd2511f5313127825 */ /* 0x000fe200078e00ff */
[----:B------:R-:W-:Y:S02]  /*9040*/  LOP3.LUT R16, R199, UR10, R16, 0x96, !PT ;  /* 0x0000000ac7107c12 */ /* 0x000fe4000f8e9610 */
[----:B------:R-:W-:Y:S01]  /*9050*/  MUFU.EX2 R199, R51 ;  /* 0x0000003300c77308 */ /* 0x000fe20000000800 */
[----:B------:R-:W-:Y:S01]  /*9060*/  IMAD.WIDE.U32 R4, R4, -0x2daee0ad, RZ ;  /* 0xd2511f5304047825 */ /* 0x000fe200078e00ff */
[----:B------:R-:W-:Y:S02]  /*9070*/  LOP3.LUT R176, R19, UR9, R176, 0x96, !PT ;  /* 0x0000000913b07c12 */ /* 0x000fe4000f8e96b0 */
[----:B-1----:R-:W-:Y:S01]  /*9080*/  FMNMX.FTZ R134, R133, R134, !PT ;  /* 0x0000008685867209 */ /* 0x002fe20007810000 */
[----:B------:R-:W-:Y:S01]  /*9090*/  IMAD.WIDE.U32 R204, R16, -0x2daee0ad, RZ ;  /* 0xd2511f5310cc7825 */ /* 0x000fe200078e00ff */
[----:B------:R-:W-:Y:S02]  /*90a0*/  LOP3.LUT R174, R5, UR9, R174, 0x96, !PT ;  /* 0x0000000905ae7c12 */ /* 0x000fe4000f8e96ae */
[C---:B------:R-:W-:Y:S01]  /*90b0*/  FSETP.NEU.FTZ.AND P1, PT, R134.reuse, -INF , PT ;  /* 0xff8000008600780b */ /* 0x040fe20003f3d000 */
[----:B------:R-:W-:Y:S01]  /*90c0*/  FMUL.FTZ R191, R134, UR4 ;  /* 0x0000000486bf7c20 */ /* 0x000fe20008410000 */
[----:B------:R-:W-:Y:S01]  /*90d0*/  LOP3.LUT R5, R205, UR5, R4, 0x96, !PT ;  /* 0x00000005cd057c12 */ /* 0x000fe2000f8e9604 */
[----:B------:R-:W-:Y:S01]  /*90e0*/  FFMA.FTZ R4, R7, UR4, -R190 ;  /* 0x0000000407047c23 */ /* 0x000fe200080108be */
[----:B------:R-:W-:Y:S01]  /*90f0*/  IMAD.WIDE.U32 R202, R172, -0x2daee0ad, RZ ;  /* 0xd2511f53acca7825 */ /* 0x000fe200078e00ff */
[----:B------:R-:W-:Y:S02]  /*9100*/  FMNMX.FTZ R133, R0, R2, !PT ;  /* 0x0000000200857209 */ /* 0x000fe40007810000 */
[----:B------:R-:W-:Y:S01]  /*9110*/  FSEL R191, R191, RZ, P1 ;  /* 0x000000ffbfbf7208 */ /* 0x000fe20000800000 */
[----:B------:R1:W-:Y:S01]  /*9120*/  MUFU.EX2 R233, R4 ;  /* 0x0000000400e97308 */ /* 0x0003e20000000800 */
[----:B------:R-:W-:Y:S01]  /*9130*/  LOP3.LUT R18, R203, UR5, R18, 0x96, !PT ;  /* 0x00000005cb127c12 */ /* 0x000fe2000f8e9612 */
[----:B------:R-:W-:Y:S04]  /*9140*/  IMAD.WIDE.U32 R196, R176, -0x326172a9, RZ ;  /* 0xcd9e8d57b0c47825 */ /* 0x000fe800078e00ff */
[C---:B------:R-:W-:Y:S01]  /*9150*/  FMUL.FTZ R192, R133.reuse, UR4 ;  /* 0x0000000485c07c20 */ /* 0x040fe20008410000 */
[----:B------:R-:W-:Y:S01]  /*9160*/  FSETP.NEU.FTZ.AND P1, PT, R133, -INF , PT ;  /* 0xff8000008500780b */ /* 0x000fe20003f3d000 */
[--C-:B------:R-:W-:Y:S01]  /*9170*/  FFMA.FTZ R13, R13, UR4, -R191.reuse ;  /* 0x000000040d0d7c23 */ /* 0x100fe200080108bf */
[--C-:B------:R-:W-:Y:S01]  /*9180*/  FFMA.FTZ R12, R12, UR4, -R191.reuse ;  /* 0x000000040c0c7c23 */ /* 0x100fe200080108bf */
[----:B------:R-:W-:Y:S04]  /*9190*/  IMAD.WIDE.U32 R6, R18, -0x326172a9, RZ ;  /* 0xcd9e8d5712067825 */ /* 0x000fe800078e00ff */
[--C-:B------:R-:W-:Y:S01]  /*91a0*/  FFMA.FTZ R8, R8, UR4, -R191.reuse ;  /* 0x0000000408087c23 */ /* 0x100fe200080108bf */
[----:B------:R2:W3:Y:S01]  /*91b0*/  MUFU.EX2 R212, R13 ;  /* 0x0000000d00d47308 */ /* 0x0004e20000000800 */
[--C-:B------:R-:W-:Y:S01]  /*91c0*/  FFMA.FTZ R9, R9, UR4, -R191.reuse ;  /* 0x0000000409097c23 */ /* 0x100fe200080108bf */
[----:B------:R-:W-:Y:S01]  /*91d0*/  IMAD.WIDE.U32 R194, R174, -0x326172a9, RZ ;  /* 0xcd9e8d57aec27825 */ /* 0x000fe200078e00ff */
[C---:B------:R-:W-:Y:S01]  /*91e0*/  LOP3.LUT R2, R6.reuse, 0xffff, RZ, 0xc0, !PT ;  /* 0x0000ffff06027812 */ /* 0x040fe200078ec0ff */
[----:B------:R-:W4:Y:S01]  /*91f0*/  LDSM.16.MT88.4 R176, [R216+0x9000] ;  /* 0x00900000d8b0783b */ /* 0x000f220000004200 */
[--C-:B------:R-:W-:Y:S01]  /*9200*/  SHF.R.U32.HI R16, RZ, 0x10, R6.reuse ;  /* 0x00000010ff107819 */ /* 0x100fe20000011606 */
[--C-:B------:R-:W-:Y:S01]  /*9210*/  FFMA.FTZ R57, R57, UR4, -R191.reuse ;  /* 0x0000000439397c23 */ /* 0x100fe200080108bf */
[----:B------:R-:W-:Y:S03]  /*9220*/  LOP3.LUT R18, R6, 0xff, RZ, 0xc0, !PT ;  /* 0x000000ff06127812 */ /* 0x000fe600078ec0ff */
[----:B------:R5:W-:Y:S01]  /*9230*/  MUFU.EX2 R215, R12 ;  /* 0x0000000c00d77308 */ /* 0x000be20000000800 */
[----:B-1----:R-:W-:Y:S01]  /*9240*/  IMAD.WIDE.U32 R4, R5, -0x326172a9, RZ ;  /* 0xcd9e8d5705047825 */ /* 0x002fe200078e00ff */
[----:B------:R-:W-:Y:S02]  /*9250*/  SHF.R.U32.HI R17, RZ, 0x18, R6 ;  /* 0x00000018ff117819 */ /* 0x000fe40000011606 */
[----:B------:R-:W-:Y:S01]  /*9260*/  LOP3.LUT R6, R7, UR17, R196, 0x96, !PT ;  /* 0x0000001107067c12 */ /* 0x000fe2000f8e96c4 */
[--C-:B------:R-:W-:Y:S01]  /*9270*/  FFMA.FTZ R60, R60, UR4, -R191.reuse ;  /* 0x000000043c3c7c23 */ /* 0x100fe200080108bf */
[----:B------:R-:W-:Y:S01]  /*9280*/  LOP3.LUT R0, R4, 0xffff, RZ, 0xc0, !PT ;  /* 0x0000ffff04007812 */ /* 0x000fe200078ec0ff */
[--C-:B------:R-:W-:Y:S03]  /*9290*/  FFMA.FTZ R24, R24, UR4, -R191.reuse ;  /* 0x0000000418187c23 */ /* 0x100fe600080108bf */
[----:B------:R1:W-:Y:S01]  /*92a0*/  MUFU.EX2 R243, R8 ;  /* 0x0000000800f37308 */ /* 0x0003e20000000800 */
[----:B--2---:R-:W-:Y:S01]  /*92b0*/  LOP3.LUT R13, R4, 0xff, RZ, 0xc0, !PT ;  /* 0x000000ff040d7812 */ /* 0x004fe200078ec0ff */
[--C-:B------:R-:W-:Y:S01]  /*92c0*/  FFMA.FTZ R25, R25, UR4, -R191.reuse ;  /* 0x0000000419197c23 */ /* 0x100fe200080108bf */
[----:B------:R-:W-:Y:S01]  /*92d0*/  SHF.R.U32.HI R0, RZ, 0x8, R0 ;  /* 0x00000008ff007819 */ /* 0x000fe20000011600 */
[--C-:B------:R-:W-:Y:S01]  /*92e0*/  FFMA.FTZ R28, R28, UR4, -R191.reuse ;  /* 0x000000041c1c7c23 */ /* 0x100fe200080108bf */
[----:B------:R-:W-:Y:S01]  /*92f0*/  SHF.R.U32.HI R2, RZ, 0x8, R2 ;  /* 0x00000008ff027819 */ /* 0x000fe20000011602 */
[--C-:B------:R-:W-:Y:S01]  /*9300*/  FFMA.FTZ R29, R29, UR4, -R191.reuse ;  /* 0x000000041d1d7c23 */ /* 0x100fe200080108bf */
[----:B------:R-:W-:Y:S03]  /*9310*/  LOP3.LUT R7, R16, 0xff, RZ, 0xc0, !PT ;  /* 0x000000ff10077812 */ /* 0x000fe600078ec0ff */
[----:B------:R2:W-:Y:S01]  /*9320*/  MUFU.EX2 R247, R9 ;  /* 0x0000000900f77308 */ /* 0x0005e20000000800 */
[----:B------:R-:W-:Y:S01]  /*9330*/  PRMT R13, R13, 0x5410, R0 ;  /* 0x000054100d0d7816 */ /* 0x000fe20000000000 */
[----:B------:R-:W-:Y:S01]  /*9340*/  FMUL.FTZ R16, R132, R152 ;  /* 0x0000009884107220 */ /* 0x000fe20000410000 */
[----:B-----5:R-:W-:Y:S01]  /*9350*/  SHF.R.U32.HI R12, RZ, 0x10, R4 ;  /* 0x00000010ff0c7819 */ /* 0x020fe20000011604 */
[----:B------:R-:W-:Y:S01]  /*9360*/  IMAD.MOV.U32 R196, RZ, RZ, R210 ;  /* 0x000000ffffc47224 */ /* 0x000fe200078e00d2 */
[----:B------:R-:W-:Y:S01]  /*9370*/  PRMT R18, R18, 0x5410, R2 ;  /* 0x0000541012127816 */ /* 0x000fe20000000002 */
[--C-:B------:R-:W-:Y:S01]  /*9380*/  FFMA.FTZ R45, R45, UR4, -R191.reuse ;  /* 0x000000042d2d7c23 */ /* 0x100fe200080108bf */
[----:B------:R-:W-:Y:S01]  /*9390*/  SHF.R.U32.HI R0, RZ, 0x10, R6 ;  /* 0x00000010ff007819 */ /* 0x000fe20000011606 */
[--C-:B------:R-:W-:Y:S01]  /*93a0*/  FFMA.FTZ R44, R44, UR4, -R191.reuse ;  /* 0x000000042c2c7c23 */ /* 0x100fe200080108bf */
[----:B------:R-:W-:Y:S01]  /*93b0*/  SHF.R.U32.HI R19, RZ, 0x18, R4 ;  /* 0x00000018ff137819 */ /* 0x000fe20000011604 */
[--C-:B------:R-:W-:Y:S01]  /*93c0*/  FFMA.FTZ R40, R40, UR4, -R191.reuse ;  /* 0x0000000428287c23 */ /* 0x100fe200080108bf */
[----:B------:R-:W-:Y:S01]  /*93d0*/  LOP3.LUT R2, R6, 0xffff, RZ, 0xc0, !PT ;  /* 0x0000ffff06027812 */ /* 0x000fe200078ec0ff */
[--C-:B------:R-:W-:Y:S01]  /*93e0*/  FFMA.FTZ R41, R41, UR4, -R191.reuse ;  /* 0x0000000429297c23 */ /* 0x100fe200080108bf */
[----:B------:R-:W-:Y:S01]  /*93f0*/  LOP3.LUT R4, R5, UR17, R194, 0x96, !PT ;  /* 0x0000001105047c12 */ /* 0x000fe2000f8e96c2 */
[----:B------:R-:W-:Y:S01]  /*9400*/  FFMA.FTZ R56, R56, UR4, -R191 ;  /* 0x0000000438387c23 */ /* 0x000fe200080108bf */
[----:B------:R-:W-:Y:S01]  /*9410*/  PRMT R17, R7, 0x5410, R17 ;  /* 0x0000541007117816 */ /* 0x000fe20000000011 */
[----:B------:R-:W-:Y:S01]  /*9420*/  FFMA.FTZ R191, R61, UR4, -R191 ;  /* 0x000000043dbf7c23 */ /* 0x000fe200080108bf */
[----:B------:R-:W-:Y:S01]  /*9430*/  LOP3.LUT R5, R6, 0xff, RZ, 0xc0, !PT ;  /* 0x000000ff06057812 */ /* 0x000fe200078ec0ff */
[----:B------:R-:W-:Y:S01]  /*9440*/  MUFU.EX2 R210, R29 ;  /* 0x0000001d00d27308 */ /* 0x000fe20000000800 */
[----:B------:R-:W-:Y:S01]  /*9450*/  LOP3.LUT R7, R12, 0xff, RZ, 0xc0, !PT ;  /* 0x000000ff0c077812 */ /* 0x000fe200078ec0ff */
[----:B---3--:R-:W-:Y:S01]  /*9460*/  IMAD.MOV.U32 R201, RZ, RZ, R212 ;  /* 0x000000ffffc97224 */ /* 0x008fe200078e00d4 */
[----:B------:R-:W-:Y:S02]  /*9470*/  SHF.R.U32.HI R6, RZ, 0x18, R6 ;  /* 0x00000018ff067819 */ /* 0x000fe40000011606 */
[----:B------:R-:W-:Y:S02]  /*9480*/  LOP3.LUT R0, R0, 0xff, RZ, 0xc0, !PT ;  /* 0x000000ff00007812 */ /* 0x000fe400078ec0ff */
[----:B------:R-:W-:Y:S03]  /*9490*/  SHF.R.U32.HI R2, RZ, 0x8, R2 ;  /* 0x00000008ff027819 */ /* 0x000fe60000011602 */
[----:B------:R-:W-:Y:S01]  /*94a0*/  MUFU.EX2 R194, R38 ;  /* 0x0000002600c27308 */ /* 0x000fe20000000800 */
[----:B------:R-:W-:Y:S02]  /*94b0*/  PRMT R19, R7, 0x5410, R19 ;  /* 0x0000541007137816 */ /* 0x000fe40000000013 */
[----:B------:R-:W-:Y:S02]  /*94c0*/  PRMT R7, R0, 0x5410, R6 ;  /* 0x0000541000077816 */ /* 0x000fe40000000006 */
[----:B------:R-:W-:Y:S02]  /*94d0*/  FSEL R192, R192, RZ, P1 ;  /* 0x000000ffc0c07208 */ /* 0x000fe40000800000 */
[----:B-1----:R-:W-:Y:S03]  /*94e0*/  PRMT R8, R5, 0x5410, R2 ;  /* 0x0000541005087816 */ /* 0x002fe60000000002 */
[----:B------:R-:W-:Y:S01]  /*94f0*/  MUFU.EX2 R191, R191 ;  /* 0x000000bf00bf7308 */ /* 0x000fe20000000800 */
[----:B------:R-:W-:Y:S01]  /*9500*/  LOP3.LUT R0, R4, 0xffff, RZ, 0xc0, !PT ;  /* 0x0000ffff04007812 */ /* 0x000fe200078ec0ff */
[----:B------:R-:W-:Y:S01]  /*9510*/  FFMA.FTZ R14, R14, UR4, -R192 ;  /* 0x000000040e0e7c23 */ /* 0x000fe200080108c0 */
[----:B------:R-:W-:Y:S01]  /*9520*/  SHF.R.U32.HI R2, RZ, 0x10, R4 ;  /* 0x00000010ff027819 */ /* 0x000fe20000011604 */
[--C-:B------:R-:W-:Y:S01]  /*9530*/  FFMA.FTZ R15, R15, UR4, -R192.reuse ;  /* 0x000000040f0f7c23 */ /* 0x100fe200080108c0 */
[----:B------:R-:W-:Y:S01]  /*9540*/  LOP3.LUT R6, R4, 0xff, RZ, 0xc0, !PT ;  /* 0x000000ff04067812 */ /* 0x000fe200078ec0ff */
[----:B------:R-:W-:Y:S01]  /*9550*/  FFMA.FTZ R10, R10, UR4, -R192 ;  /* 0x000000040a0a7c23 */ /* 0x000fe200080108c0 */
[----:B------:R-:W-:Y:S01]  /*9560*/  SHF.R.U32.HI R5, RZ, 0x18, R4 ;  /* 0x00000018ff057819 */ /* 0x000fe20000011604 */
[----:B------:R-:W-:Y:S01]  /*9570*/  FFMA.FTZ R11, R11, UR4, -R192 ;  /* 0x000000040b0b7c23 */ /* 0x000fe200080108c0 */
[----:B------:R-:W-:Y:S01]  /*9580*/  SHF.R.U32.HI R4, RZ, 0x8, R0 ;  /* 0x00000008ff047819 */ /* 0x000fe20000011600 */
[----:B------:R-:W-:Y:S01]  /*9590*/  MUFU.EX2 R245, R10 ;  /* 0x0000000a00f57308 */ /* 0x000fe20000000800 */
[--C-:B------:R-:W-:Y:S01]  /*95a0*/  HSET2.LE.AND R174, R18, R188.reuse, PT ;  /* 0x000000bc12ae7233 */ /* 0x100fe20003803000 */
[----:B------:R-:W-:Y:S01]  /*95b0*/  FMUL.FTZ R18, R3, R154 ;  /* 0x0000009a03127220 */ /* 0x000fe20000410000 */
[----:B------:R-:W-:Y:S01]  /*95c0*/  F2FP.BF16.F32.PACK_AB R0, R214, R234 ;  /* 0x000000ead600723e */ /* 0x000fe200000010ff */
[--C-:B------:R-:W-:Y:S01]  /*95d0*/  FFMA.FTZ R47, R47, UR4, -R192.reuse ;  /* 0x000000042f2f7c23 */ /* 0x100fe200080108c0 */
[----:B------:R-:W-:Y:S01]  /*95e0*/  LOP3.LUT R2, R2, 0xff, RZ, 0xc0, !PT ;  /* 0x000000ff02027812 */ /* 0x000fe200078ec0ff */
[----:B------:R-:W-:Y:S01]  /*95f0*/  FFMA.FTZ R58, R58, UR4, -R192 ;  /* 0x000000043a3a7c23 */ /* 0x000fe200080108c0 */
[----:B------:R-:W-:Y:S03]  /*9600*/  LOP3.LUT R174, R174, R0, RZ, 0xc0, !PT ;  /* 0x00000000aeae7212 */ /* 0x000fe600078ec0ff */
[----:B------:R-:W1:Y:S01]  /*9610*/  MUFU.EX2 R244, R11 ;  /* 0x0000000b00f47308 */ /* 0x000e620000000800 */
[----:B------:R-:W-:Y:S01]  /*9620*/  PRMT R181, R2, 0x5410, R5 ;  /* 0x0000541002b57816 */ /* 0x000fe20000000005 */
[----:B------:R-:W-:Y:S01]  /*9630*/  FADD.FTZ R2, -R134, R137 ;  /* 0x0000008986027221 */ /* 0x000fe20000010100 */
[----:B------:R-:W-:Y:S01]  /*9640*/  FADD.FTZ R0, -R133, R138 ;  /* 0x0000008a85007221 */ /* 0x000fe20000010100 */
[----:B--2---:R-:W-:Y:S01]  /*9650*/  PRMT R9, R6, 0x5410, R4 ;  /* 0x0000541006097816 */ /* 0x004fe20000000004 */
[--C-:B------:R-:W-:Y:S01]  /*9660*/  FFMA.FTZ R59, R59, UR4, -R192.reuse ;  /* 0x000000043b3b7c23 */ /* 0x100fe200080108c0 */
[----:B------:R-:W-:Y:S01]  /*9670*/  FMUL.FTZ R2, R2, UR4 ;  /* 0x0000000402027c20 */ /* 0x000fe20008410000 */
[----:B------:R-:W-:Y:S03]  /*9680*/  FMUL.FTZ R0, R0, UR4 ;  /* 0x0000000400007c20 */ /* 0x000fe60008410000 */
[----:B------:R-:W-:Y:S01]  /*9690*/  MUFU.EX2 R252, R14 ;  /* 0x0000000e00fc7308 */ /* 0x000fe20000000800 */
[--C-:B------:R-:W-:Y:S01]  /*96a0*/  HSET2.LE.AND R5, R8, R188.reuse, PT ;  /* 0x000000bc08057233 */ /* 0x100fe20003803000 */
[--C-:B------:R-:W-:Y:S01]  /*96b0*/  FFMA.FTZ R62, R62, UR4, -R192.reuse ;  /* 0x000000043e3e7c23 */ /* 0x100fe200080108c0 */
[--C-:B------:R-:W-:Y:S01]  /*96c0*/  HSET2.LE.AND R4, R17, R188.reuse, PT ;  /* 0x000000bc11047233 */ /* 0x100fe20003803000 */
[----:B------:R-:W-:Y:S01]  /*96d0*/  FMUL.FTZ R17, R132, R153 ;  /* 0x0000009984117220 */ /* 0x000fe20000410000 */
[--C-:B------:R-:W-:Y:S01]  /*96e0*/  HSET2.LE.AND R6, R7, R188.reuse, PT ;  /* 0x000000bc07067233 */ /* 0x100fe20003803000 */
[--C-:B------:R-:W-:Y:S01]  /*96f0*/  FFMA.FTZ R26, R26, UR4, -R192.reuse ;  /* 0x000000041a1a7c23 */ /* 0x100fe200080108c0 */
[----:B------:R-:W-:Y:S03]  /*9700*/  F2FP.BF16.F32.PACK_AB R172, R232, R248 ;  /* 0x000000f8e8ac723e */ /* 0x000fe600000010ff */
[----:B------:R-:W2:Y:S01]  /*9710*/  MUFU.EX2 R249, R15 ;  /* 0x0000000f00f97308 */ /* 0x000ea20000000800 */
[----:B------:R-:W-:Y:S01]  /*9720*/  F2FP.BF16.F32.PACK_AB R173, R233, R246 ;  /* 0x000000f6e9ad723e */ /* 0x000fe200000010ff */
[--C-:B------:R-:W-:Y:S01]  /*9730*/  FFMA.FTZ R27, R27, UR4, -R192.reuse ;  /* 0x000000041b1b7c23 */ /* 0x100fe200080108c0 */
[----:B------:R-:W-:Y:S01]  /*9740*/  LOP3.LUT R175, R4, R175, RZ, 0xc0, !PT ;  /* 0x000000af04af7212 */ /* 0x000fe200078ec0ff */
[--C-:B------:R-:W-:Y:S01]  /*9750*/  FFMA.FTZ R30, R30, UR4, -R192.reuse ;  /* 0x000000041e1e7c23 */ /* 0x100fe200080108c0 */
[----:B------:R-:W-:Y:S01]  /*9760*/  LOP3.LUT R172, R5, R172, RZ, 0xc0, !PT ;  /* 0x000000ac05ac7212 */ /* 0x000fe200078ec0ff */
[--C-:B------:R-:W-:Y:S01]  /*9770*/  FFMA.FTZ R31, R31, UR4, -R192.reuse ;  /* 0x000000041f1f7c23 */ /* 0x100fe200080108c0 */
[----:B------:R-:W-:Y:S03]  /*9780*/  LOP3.LUT R173, R6, R173, RZ, 0xc0, !PT ;  /* 0x000000ad06ad7212 */ /* 0x000fe600078ec0ff */
[----:B------:R-:W3:Y:S01]  /*9790*/  MUFU.EX2 R2, R2 ;  /* 0x0000000200027308 */ /* 0x000ee20000000800 */
[--C-:B------:R-:W-:Y:S01]  /*97a0*/  HSET2.LE.AND R4, R13, R188.reuse, PT ;  /* 0x000000bc0d047233 */ /* 0x100fe20003803000 */
[--C-:B------:R-:W-:Y:S01]  /*97b0*/  FFMA.FTZ R46, R46, UR4, -R192.reuse ;  /* 0x000000042e2e7c23 */ /* 0x100fe200080108c0 */
[--C-:B------:R-:W-:Y:S01]  /*97c0*/  HSET2.LE.AND R5, R19, R188.reuse, PT ;  /* 0x000000bc13057233 */ /* 0x100fe20003803000 */
[----:B------:R-:W-:Y:S01]  /*97d0*/  FMUL.FTZ R19, R3, R155 ;  /* 0x0000009b03137220 */ /* 0x000fe20000410000 */
[--C-:B------:R-:W-:Y:S01]  /*97e0*/  HSET2.LE.AND R6, R9, R188.reuse, PT ;  /* 0x000000bc09067233 */ /* 0x100fe20003803000 */
[--C-:B------:R-:W-:Y:S01]  /*97f0*/  FFMA.FTZ R42, R42, UR4, -R192.reuse ;  /* 0x000000042a2a7c23 */ /* 0x100fe200080108c0 */
[--C-:B------:R-:W-:Y:S03]  /*9800*/  HSET2.LE.AND R181, R181, R188.reuse, PT ;  /* 0x000000bcb5b57233 */ /* 0x100fe60003803000 */
[----:B------:R-:W5:Y:S01]  /*9810*/  MUFU.EX2 R0, R0 ;  /* 0x0000000000007308 */ /* 0x000f620000000800 */
[----:B-1----:R-:W-:Y:S01]  /*9820*/  F2FP.BF16.F32.PACK_AB R7, R244, R245 ;  /* 0x000000f5f407723e */ /* 0x002fe200000010ff */
[--C-:B------:R-:W-:Y:S01]  /*9830*/  FFMA.FTZ R43, R43, UR4, -R192.reuse ;  /* 0x000000042b2b7c23 */ /* 0x100fe200080108c0 */
[----:B------:R-:W-:Y:S01]  /*9840*/  F2FP.BF16.F32.PACK_AB R182, R212, R215 ;  /* 0x000000d7d4b6723e */ /* 0x000fe200000010ff */
[----:B------:R-:W-:Y:S01]  /*9850*/  FFMA.FTZ R192, R63, UR4, -R192 ;  /* 0x000000043fc07c23 */ /* 0x000fe200080108c0 */
[----:B--2---:R-:W-:Y:S02]  /*9860*/  F2FP.BF16.F32.PACK_AB R183, R249, R252 ;  /* 0x000000fcf9b7723e */ /* 0x004fe400000010ff */
[----:B------:R-:W-:Y:S03]  /*9870*/  F2FP.BF16.F32.PACK_AB R180, R247, R243 ;  /* 0x000000f3f7b4723e */ /* 0x000fe600000010ff */
[----:B------:R1:W-:Y:S01]  /*9880*/  MUFU.EX2 R212, R26 ;  /* 0x0000001a00d47308 */ /* 0x0003e20000000800 */
[----:B------:R-:W-:Y:S01]  /*9890*/  LOP3.LUT R182, R4, R182, RZ, 0xc0, !PT ;  /* 0x000000b604b67212 */ /* 0x000fe200078ec0ff */
[C---:B------:R-:W-:Y:S01]  /*98a0*/  FMUL.FTZ R4, R132.reuse, R144 ;  /* 0x0000009084047220 */ /* 0x040fe20000410000 */
[----:B------:R-:W-:Y:S01]  /*98b0*/  LOP3.LUT R183, R5, R183, RZ, 0xc0, !PT ;  /* 0x000000b705b77212 */ /* 0x000fe200078ec0ff */
[----:B------:R-:W-:Y:S01]  /*98c0*/  FMUL.FTZ R5, R132, R145 ;  /* 0x0000009184057220 */ /* 0x000fe20000410000 */
[----:B------:R-:W-:Y:S01]  /*98d0*/  LOP3.LUT R180, R6, R180, RZ, 0xc0, !PT ;  /* 0x000000b406b47212 */ /* 0x000fe200078ec0ff */
[----:B------:R-:W-:Y:S01]  /*98e0*/  FMUL.FTZ R6, R3, R146 ;  /* 0x0000009203067220 */ /* 0x000fe20000410000 */
[----:B------:R-:W-:Y:S01]  /*98f0*/  LOP3.LUT R181, R181, R7, RZ, 0xc0, !PT ;  /* 0x00000007b5b57212 */ /* 0x000fe200078ec0ff */
[----:B------:R-:W-:Y:S01]  /*9900*/  FMUL.FTZ R7, R3, R147 ;  /* 0x0000009303077220 */ /* 0x000fe20000410000 */
[C---:B---3--:R-:W-:Y:S01]  /*9910*/  FMUL.FTZ R8, R2.reuse, R140 ;  /* 0x0000008c02087220 */ /* 0x048fe20000410000 */
[----:B------:R-:W-:Y:S01]  /*9920*/  FMUL.FTZ R9, R2, R141 ;  /* 0x0000008d02097220 */ /* 0x000fe20000410000 */
[C---:B-----5:R-:W-:Y:S01]  /*9930*/  FMUL.FTZ R10, R0.reuse, R142 ;  /* 0x0000008e000a7220 */ /* 0x060fe20000410000 */
[----:B------:R-:W-:Y:S01]  /*9940*/  FMUL.FTZ R11, R0, R143 ;  /* 0x0000008f000b7220 */ /* 0x000fe20000410000 */
[----:B------:R-:W-:Y:S01]  /*9950*/  LDSM.16.MT88.4 R144, [R218+0xa000] ;  /* 0x00a00000da90783b */ /* 0x000fe20000004200 */
[C---:B------:R-:W-:Y:S01]  /*9960*/  FMUL.FTZ R32, R2.reuse, R156 ;  /* 0x0000009c02207220 */ /* 0x040fe20000410000 */
[-C--:B----4-:R-:W-:Y:S01]  /*9970*/  HMMA.16816.F32.BF16 R4, R172, R176.reuse, R4 ;  /* 0x000000b0ac04723c */ /* 0x090fe20000041804 */
[----:B------:R2:W-:Y:S04]  /*9980*/  MUFU.EX2 R205, R27 ;  /* 0x0000001b00cd7308 */ /* 0x0005e80000000800 */
[C---:B------:R-:W-:Y:S01]  /*9990*/  FMUL.FTZ R12, R2.reuse, R148 ;  /* 0x00000094020c7220 */ /* 0x040fe20000410000 */
[C---:B------:R-:W-:Y:S01]  /*99a0*/  HMMA.16816.F32.BF16 R8, R180.reuse, R176, R8 ;  /* 0x000000b0b408723c */ /* 0x040fe20000041808 */
[----:B------:R-:W3:Y:S04]  /*99b0*/  LDSM.16.MT88.4 R140, [R216+0xa000] ;  /* 0x00a00000d88c783b */ /* 0x000ee80000004200 */
[----:B------:R-:W-:Y:S01]  /*99c0*/  MUFU.EX2 R203, R31 ;  /* 0x0000001f00cb7308 */ /* 0x000fe20000000800 */
[----:B------:R-:W-:Y:S01]  /*99d0*/  FMUL.FTZ R13, R2, R149 ;  /* 0x00000095020d7220 */ /* 0x000fe20000410000 */
[C---:B------:R-:W-:Y:S01]  /*99e0*/  FMUL.FTZ R14, R0.reuse, R150 ;  /* 0x00000096000e7220 */ /* 0x040fe20000410000 */
[----:B------:R-:W-:Y:S03]  /*99f0*/  FMUL.FTZ R15, R0, R151 ;  /* 0x00000097000f7220 */ /* 0x000fe60000410000 */
[C---:B------:R-:W-:Y:S01]  /*9a00*/  FMUL.FTZ R33, R2.reuse, R157 ;  /* 0x0000009d02217220 */ /* 0x040fe20000410000 */
[C---:B------:R-:W-:Y:S01]  /*9a10*/  FMUL.FTZ R88, R2.reuse, R88 ;  /* 0x0000005802587220 */ /* 0x040fe20000410000 */
[----:B------:R-:W-:Y:S01]  /*9a20*/  FMUL.FTZ R89, R2, R89 ;  /* 0x0000005902597220 */ /* 0x000fe20000410000 */
[C---:B------:R-:W-:Y:S01]  /*9a30*/  FMUL.FTZ R90, R0.reuse, R90 ;  /* 0x0000005a005a7220 */ /* 0x040fe20000410000 */
[-C--:B------:R-:W-:Y:S01]  /*9a40*/  HMMA.16816.F32.BF16 R12, R180, R178.reuse, R12 ;  /* 0x000000b2b40c723c */ /* 0x080fe2000004180c */
[----:B------:R-:W-:Y:S02]  /*9a50*/  MUFU.EX2 R192, R192 ;  /* 0x000000c000c07308 */ /* 0x000fe40000000800 */
[----:B------:R-:W-:Y:S01]  /*9a60*/  FMUL.FTZ R91, R0, R91 ;  /* 0x0000005b005b7220 */ /* 0x000fe20000410000 */
[C---:B------:R-:W-:Y:S01]  /*9a70*/  FMUL.FTZ R92, R2.reuse, R92 ;  /* 0x0000005c025c7220 */ /* 0x040fe20000410000 */
[C---:B------:R-:W-:Y:S01]  /*9a80*/  FMUL.FTZ R93, R2.reuse, R93 ;  /* 0x0000005d025d7220 */ /* 0x040fe20000410000 */
[C---:B------:R-:W-:Y:S05]  /*9a90*/  HMMA.16816.F32.BF16 R16, R172.reuse, R178, R16 ;  /* 0x000000b2ac10723c */ /* 0x040fea0000041810 */
[C---:B------:R-:W-:Y:S01]  /*9aa0*/  FMUL.FTZ R72, R2.reuse, R72 ;  /* 0x0000004802487220 */ /* 0x040fe20000410000 */
[-C--:B------:R-:W-:Y:S05]  /*9ab0*/  HMMA.16816.F32.BF16 R68, R172, R184.reuse, R68 ;  /* 0x000000b8ac44723c */ /* 0x080fea0000041844 */
[----:B------:R-:W-:Y:S01]  /*9ac0*/  FMUL.FTZ R73, R2, R73 ;  /* 0x0000004902497220 */ /* 0x000fe20000410000 */
[C---:B------:R-:W-:Y:S01]  /*9ad0*/  FMUL.FTZ R74, R0.reuse, R74 ;  /* 0x0000004a004a7220 */ /* 0x040fe20000410000 */
[----:B------:R-:W-:Y:S01]  /*9ae0*/  FMUL.FTZ R75, R0, R75 ;  /* 0x0000004b004b7220 */ /* 0x000fe20000410000 */
[C---:B------:R-:W-:Y:S03]  /*9af0*/  FMUL.FTZ R76, R2.reuse, R76 ;  /* 0x0000004c024c7220 */ /* 0x040fe60000410000 */
[----:B------:R-:W-:Y:S01]  /*9b00*/  FMUL.FTZ R77, R2, R77 ;  /* 0x0000004d024d7220 */ /* 0x000fe20000410000 */
[C---:B------:R-:W-:Y:S01]  /*9b10*/  FMUL.FTZ R78, R0.reuse, R78 ;  /* 0x0000004e004e7220 */ /* 0x040fe20000410000 */
[C---:B------:R-:W-:Y:S01]  /*9b20*/  FMUL.FTZ R79, R0.reuse, R79 ;  /* 0x0000004f004f7220 */ /* 0x040fe20000410000 */
[C---:B------:R-:W-:Y:S04]  /*9b30*/  HMMA.16816.F32.BF16 R72, R180.reuse, R184, R72 ;  /* 0x000000b8b448723c */ /* 0x040fe80000041848 */
[C---:B------:R-:W-:Y:S01]  /*9b40*/  FMUL.FTZ R94, R0.reuse, R94 ;  /* 0x0000005e005e7220 */ /* 0x040fe20000410000 */
[C---:B------:R-:W-:Y:S01]  /*9b50*/  FMUL.FTZ R95, R0.reuse, R95 ;  /* 0x0000005f005f7220 */ /* 0x040fe20000410000 */
[-C--:B------:R-:W-:Y:S05]  /*9b60*/  HMMA.16816.F32.BF16 R76, R180, R186.reuse, R76 ;  /* 0x000000bab44c723c */ /* 0x080fea000004184c */
[----:B------:R-:W-:Y:S01]  /*9b70*/  FFMA.FTZ R149, R35, UR4, -R190 ;  /* 0x0000000423957c23 */ /* 0x000fe200080108be */
[C---:B------:R-:W-:Y:S03]  /*9b80*/  HMMA.16816.F32.BF16 R80, R172.reuse, R186, R80 ;  /* 0x000000baac50723c */ /* 0x040fe60000041850 */
[----:B------:R-:W-:Y:S02]  /*9b90*/  MUFU.EX2 R236, R149 ;  /* 0x0000009500ec7308 */ /* 0x000fe40000000800 */
[----:B------:R-:W-:Y:S01]  /*9ba0*/  FMUL.FTZ R35, R0, R159 ;  /* 0x0000009f00237220 */ /* 0x000fe20000410000 */
[-C--:B---3--:R-:W-:Y:S05]  /*9bb0*/  HMMA.16816.F32.BF16 R84, R172, R140.reuse, R84 ;  /* 0x0000008cac54723c */ /* 0x088fea0000041854 */
[----:B------:R-:W-:Y:S01]  /*9bc0*/  IMAD.MOV.U32 R186, RZ, RZ, R213 ;  /* 0x000000ffffba7224 */ /* 0x000fe200078e00d5 */
[C---:B------:R-:W-:Y:S01]  /*9bd0*/  HMMA.16816.F32.BF16 R88, R180.reuse, R140, R88 ;  /* 0x0000008cb458723c */ /* 0x040fe20000041858 */
[----:B------:R-:W-:Y:S04]  /*9be0*/  MUFU.EX2 R213, R24 ;  /* 0x0000001800d57308 */ /* 0x000fe80000000800 */
[C---:B-1----:R-:W-:Y:S01]  /*9bf0*/  FMUL.FTZ R26, R3.reuse, R166 ;  /* 0x000000a6031a7220 */ /* 0x042fe20000410000 */
[-C--:B------:R-:W-:Y:S05]  /*9c00*/  HMMA.16816.F32.BF16 R92, R180, R142.reuse, R92 ;  /* 0x0000008eb45c723c */ /* 0x080fea000004185c */
[----:B--2---:R-:W-:Y:S01]  /*9c10*/  FMUL.FTZ R27, R3, R167 ;  /* 0x000000a7031b7220 */ /* 0x004fe20000410000 */
[C---:B------:R-:W-:Y:S01]  /*9c20*/  HMMA.16816.F32.BF16 R96, R172.reuse, R142, R96 ;  /* 0x0000008eac60723c */ /* 0x040fe20000041860 */
[----:B------:R-:W1:Y:S04]  /*9c30*/  LDSM.16.MT88.4 R140, [R216+0xb000] ;  /* 0x00b00000d88c783b */ /* 0x000e680000004200 */
[----:B------:R-:W-:Y:S01]  /*9c40*/  IMAD.MOV.U32 R185, RZ, RZ, R235 ;  /* 0x000000ffffb97224 */ /* 0x000fe200078e00eb */
[-C--:B------:R-:W-:Y:S01]  /*9c50*/  HMMA.16816.F32.BF16 R100, R172, R144.reuse, R100 ;  /* 0x00000090ac64723c */ /* 0x080fe20000041864 */
[----:B------:R2:W-:Y:S04]  /*9c60*/  MUFU.EX2 R235, R34 ;  /* 0x0000002200eb7308 */ /* 0x0005e80000000800 */
[----:B------:R-:W-:Y:S01]  /*9c70*/  LOP3.LUT R138, R197, UR8, R200, 0x96, !PT ;  /* 0x00000008c58a7c12 */ /* 0x000fe2000f8e96c8 */
[----:B------:R-:W-:Y:S02]  /*9c80*/  IMAD.MOV.U32 R178, RZ, RZ, R234 ;  /* 0x000000ffffb27224 */ /* 0x000fe400078e00ea */
[C---:B------:R-:W-:Y:S03]  /*9c90*/  FMUL.FTZ R104, R2.reuse, R104 ;  /* 0x0000006802687220 */ /* 0x040fe60000410000 */
[----:B------:R-:W-:Y:S01]  /*9ca0*/  FMUL.FTZ R105, R2, R105 ;  /* 0x0000006902697220 */ /* 0x000fe20000410000 */
[----:B------:R3:W-:Y:S01]  /*9cb0*/  MUFU.EX2 R234, R20 ;  /* 0x0000001400ea7308 */ /* 0x0007e20000000800 */
[C---:B------:R-:W-:Y:S01]  /*9cc0*/  FMUL.FTZ R106, R0.reuse, R106 ;  /* 0x0000006a006a7220 */ /* 0x040fe20000410000 */
[----:B------:R-:W-:Y:S01]  /*9cd0*/  FMUL.FTZ R107, R0, R107 ;  /* 0x0000006b006b7220 */ /* 0x000fe20000410000 */
[----:B------:R-:W-:Y:S01]  /*9ce0*/  IMAD.WIDE.U32 R138, R138, -0x2daee0ad, RZ ;  /* 0xd2511f538a8a7825 */ /* 0x000fe200078e00ff */
[----:B------:R-:W-:Y:S03]  /*9cf0*/  LOP3.LUT R137, R195, UR8, R198, 0x96, !PT ;  /* 0x00000008c3897c12 */ /* 0x000fe6000f8e96c6 */
[C---:B------:R-:W-:Y:S01]  /*9d00*/  FMUL.FTZ R124, R2.reuse, R124 ;  /* 0x0000007c027c7220 */ /* 0x040fe20000410000 */
[----:B------:R-:W-:Y:S01]  /*9d10*/  FMUL.FTZ R125, R2, R125 ;  /* 0x0000007d027d7220 */ /* 0x000fe20000410000 */
[C---:B--2---:R-:W-:Y:S01]  /*9d20*/  FMUL.FTZ R34, R0.reuse, R158 ;  /* 0x0000009e00227220 */ /* 0x044fe20000410000 */
[C---:B------:R-:W-:Y:S01]  /*9d30*/  HMMA.16816.F32.BF16 R104, R180.reuse, R144, R104 ;  /* 0x00000090b468723c */ /* 0x040fe20000041868 */
[----:B------:R-:W-:Y:S01]  /*9d40*/  LDSM.16.MT88.4 R156, [R218+0x9400] ;  /* 0x00940000da9c783b */ /* 0x000fe20000004200 */
[----:B------:R-:W-:Y:S02]  /*9d50*/  MUFU.EX2 R200, R50 ;  /* 0x0000003200c87308 */ /* 0x000fe40000000800 */
[----:B------:R-:W-:Y:S01]  /*9d60*/  LOP3.LUT R148, R139, UR16, R202, 0x96, !PT ;  /* 0x000000108b947c12 */ /* 0x000fe2000f8e96ca */
[----:B------:R-:W-:Y:S01]  /*9d70*/  FMUL.FTZ R126, R0, R126 ;  /* 0x0000007e007e7220 */ /* 0x000fe20000410000 */
[-C--:B------:R-:W-:Y:S06]  /*9d80*/  HMMA.16816.F32.BF16 R32, R180, R146.reuse, R32 ;  /* 0x00000092b420723c */ /* 0x080fec0000041820 */
[----:B------:R-:W-:Y:S01]  /*9d90*/  MUFU.EX2 R198, R36 ;  /* 0x0000002400c67308 */ /* 0x000fe20000000800 */
[C---:B------:R-:W-:Y:S01]  /*9da0*/  LOP3.LUT R150, R138.reuse, 0xffff, RZ, 0xc0, !PT ;  /* 0x0000ffff8a967812 */ /* 0x040fe200078ec0ff */
[C---:B------:R-:W-:Y:S04]  /*9db0*/  HMMA.16816.F32.BF16 R108, R172.reuse, R146, R108 ;  /* 0x00000092ac6c723c */ /* 0x040fe8000004186c */
[----:B------:R-:W-:Y:S02]  /*9dc0*/  LOP3.LUT R151, R138, 0xff, RZ, 0xc0, !PT ;  /* 0x000000ff8a977812 */ /* 0x000fe400078ec0ff */
[-C--:B-1----:R-:W-:Y:S02]  /*9dd0*/  HMMA.16816.F32.BF16 R112, R172, R140.reuse, R112 ;  /* 0x0000008cac70723c */ /* 0x082fe40000041870 */
[----:B------:R-:W-:Y:S03]  /*9de0*/  MUFU.EX2 R195, R39 ;  /* 0x0000002700c37308 */ /* 0x000fe60000000800 */
[----:B------:R-:W-:Y:S01]  /*9df0*/  SHF.R.U32.HI R153, RZ, 0x18, R138 ;  /* 0x00000018ff997819 */ /* 0x000fe2000001168a */
[----:B------:R-:W-:Y:S01]  /*9e00*/  IMAD.MOV.U32 R177, RZ, RZ, R232 ;  /* 0x000000ffffb17224 */ /* 0x000fe200078e00e8 */
[----:B------:R-:W-:Y:S01]  /*9e10*/  SHF.R.U32.HI R152, RZ, 0x10, R138 ;  /* 0x00000010ff987819 */ /* 0x000fe2000001168a */
[----:B------:R-:W-:Y:S04]  /*9e20*/  IMAD.MOV.U32 R184, RZ, RZ, R215 ;  /* 0x000000ffffb87224 */ /* 0x000fe800078e00d7 */
[----:B------:R1:W-:Y:S01]  /*9e30*/  MUFU.EX2 R232, R22 ;  /* 0x0000001600e87308 */ /* 0x0003e20000000800 */
[----:B------:R-:W-:Y:S01]  /*9e40*/  IMAD.WIDE.U32 R138, R137, -0x2daee0ad, RZ ;  /* 0xd2511f53898a7825 */ /* 0x000fe200078e00ff */
[----:B------:R-:W-:Y:S03]  /*9e50*/  SHF.R.U32.HI R144, RZ, 0x8, R150 ;  /* 0x00000008ff907819 */ /* 0x000fe60000011696 */
[----:B------:R-:W-:Y:S01]  /*9e60*/  FMUL.FTZ R116, R2, R116 ;  /* 0x0000007402747220 */ /* 0x000fe20000410000 */
[----:B------:R-:W-:Y:S01]  /*9e70*/  IMAD.MOV.U32 R179, RZ, RZ, R233 ;  /* 0x000000ffffb37224 */ /* 0x000fe200078e00e9 */
[C---:B------:R-:W-:Y:S03]  /*9e80*/  LOP3.LUT R145, R138.reuse, 0xffff, RZ, 0xc0, !PT ;  /* 0x0000ffff8a917812 */ /* 0x040fe600078ec0ff */
[----:B------:R-:W-:Y:S01]  /*9e90*/  MUFU.EX2 R233, R21 ;  /* 0x0000001500e97308 */ /* 0x000fe20000000800 */
[----:B------:R-:W-:Y:S01]  /*9ea0*/  LOP3.LUT R150, R138, 0xff, RZ, 0xc0, !PT ;  /* 0x000000ff8a967812 */ /* 0x000fe200078ec0ff */
[----:B------:R-:W-:Y:S01]  /*9eb0*/  FMUL.FTZ R117, R2, R117 ;  /* 0x0000007502757220 */ /* 0x000fe20000410000 */
[----:B---3--:R-:W-:Y:S01]  /*9ec0*/  SHF.R.U32.HI R20, RZ, 0x8, R145 ;  /* 0x00000008ff147819 */ /* 0x008fe20000011691 */
[C---:B------:R-:W-:Y:S01]  /*9ed0*/  FMUL.FTZ R118, R0.reuse, R118 ;  /* 0x0000007600767220 */ /* 0x040fe20000410000 */
[----:B------:R-:W-:Y:S01]  /*9ee0*/  PRMT R154, R151, 0x5410, R144 ;  /* 0x00005410979a7816 */ /* 0x000fe20000000090 */
[----:B------:R-:W-:Y:S01]  /*9ef0*/  FMUL.FTZ R119, R0, R119 ;  /* 0x0000007700777220 */ /* 0x000fe20000410000 */
[----:B------:R-:W-:Y:S01]  /*9f00*/  PRMT R176, R150, 0x5410, R20 ;  /* 0x0000541096b07816 */ /* 0x000fe20000000014 */
[----:B------:R-:W-:Y:S01]  /*9f10*/  FFMA.FTZ R20, R23, UR4, -R190 ;  /* 0x0000000417147c23 */ /* 0x000fe200080108be */
[----:B------:R-:W2:Y:S01]  /*9f20*/  LDSM.16.MT88.4 R144, [R218+0xb000] ;  /* 0x00b00000da90783b */ /* 0x000ea20000004200 */
[----:B------:R-:W-:Y:S01]  /*9f30*/  LOP3.LUT R137, R139, UR16, R204, 0x96, !PT ;  /* 0x000000108b897c12 */ /* 0x000fe2000f8e96cc */
[----:B------:R-:W-:Y:S01]  /*9f40*/  FMUL.FTZ R127, R0, R127 ;  /* 0x0000007f007f7220 */ /* 0x000fe20000410000 */
[----:B------:R3:W-:Y:S01]  /*9f50*/  MUFU.EX2 R215, R20 ;  /* 0x0000001400d77308 */ /* 0x0007e20000000800 */
[C---:B------:R-:W-:Y:S04]  /*9f60*/  HMMA.16816.F32.BF16 R116, R180.reuse, R140, R116 ;  /* 0x0000008cb474723c */ /* 0x040fe80000041874 */
[----:B------:R-:W-:Y:S01]  /*9f70*/  SHF.R.U32.HI R139, RZ, 0x10, R138 ;  /* 0x00000010ff8b7819 */ /* 0x000fe2000001168a */
[----:B------:R-:W-:Y:S01]  /*9f80*/  IMAD.MOV.U32 R187, RZ, RZ, R214 ;  /* 0x000000ffffbb7224 */ /* 0x000fe200078e00d6 */
[----:B------:R-:W-:Y:S03]  /*9f90*/  SHF.R.U32.HI R149, RZ, 0x18, R138 ;  /* 0x00000018ff957819 */ /* 0x000fe6000001168a */
[----:B------:R4:W-:Y:S02]  /*9fa0*/  MUFU.EX2 R214, R25 ;  /* 0x0000001900d67308 */ /* 0x0009e40000000800 */
[----:B------:R-:W-:Y:S02]  /*9fb0*/  LOP3.LUT R139, R139, 0xff, RZ, 0xc0, !PT ;  /* 0x000000ff8b8b7812 */ /* 0x000fe400078ec0ff */
[----:B------:R-:W-:Y:S01]  /*9fc0*/  LOP3.LUT R138, R152, 0xff, RZ, 0xc0, !PT ;  /* 0x000000ff988a7812 */ /* 0x000fe200078ec0ff */
[----:B------:R-:W-:Y:S01]  /*9fd0*/  IMAD.MOV.U32 R197, RZ, RZ, R211 ;  /* 0x000000ffffc57224 */ /* 0x000fe200078e00d3 */
[----:B------:R-:W-:Y:S01]  /*9fe0*/  SHF.R.U32.HI R23, RZ, 0x10, R148 ;  /* 0x00000010ff177819 */ /* 0x000fe20000011694 */
[----:B------:R-:W-:Y:S01]  /*9ff0*/  FMUL.FTZ R29, R2, R169 ;  /* 0x000000a9021d7220 */ /* 0x000fe20000410000 */
[----:B-1----:R-:W-:Y:S02]  /*a000*/  LOP3.LUT R22, R148, 0xffff, RZ, 0xc0, !PT ;  /* 0x0000ffff94167812 */ /* 0x002fe400078ec0ff */
[----:B------:R1:W5:Y:S01]  /*a010*/  MUFU.EX2 R211, R28 ;  /* 0x0000001c00d37308 */ /* 0x0003620000000800 */
[----:B------:R-:W-:Y:S01]  /*a020*/  PRMT R155, R139, 0x5410, R149 ;  /* 0x000054108b9b7816 */ /* 0x000fe20000000095 */
[----:B------:R-:W-:Y:S01]  /*a030*/  FMUL.FTZ R31, R0, R171 ;  /* 0x000000ab001f7220 */ /* 0x000fe20000410000 */
[----:B------:R-:W-:Y:S01]  /*a040*/  PRMT R151, R138, 0x5410, R153 ;  /* 0x000054108a977816 */ /* 0x000fe20000000099 */
[----:B------:R-:W-:Y:S01]  /*a050*/  FFMA.FTZ R190, R55, UR4, -R190 ;  /* 0x0000000437be7c23 */ /* 0x000fe200080108be */
[----:B------:R-:W-:Y:S02]  /*a060*/  LOP3.LUT R149, R148, 0xff, RZ, 0xc0, !PT ;  /* 0x000000ff94957812 */ /* 0x000fe400078ec0ff */
[----:B---3--:R-:W-:Y:S03]  /*a070*/  LOP3.LUT R20, R137, 0xffff, RZ, 0xc0, !PT ;  /* 0x0000ffff89147812 */ /* 0x008fe600078ec0ff */
[----:B------:R3:W2:Y:S01]  /*a080*/  MUFU.EX2 R204, R30 ;  /* 0x0000001e00cc7308 */ /* 0x0006a20000000800 */
[--C-:B------:R-:W-:Y:S01]  /*a090*/  SHF.R.U32.HI R21, RZ, 0x10, R137.reuse ;  /* 0x00000010ff157819 */ /* 0x100fe20000011689 */
[----:B----4-:R-:W-:Y:S01]  /*a0a0*/  FMUL.FTZ R25, R132, R165 ;  /* 0x000000a584197220 */ /* 0x010fe20000410000 */
[----:B------:R-:W-:Y:S02]  /*a0b0*/  SHF.R.U32.HI R148, RZ, 0x18, R148 ;  /* 0x00000018ff947819 */ /* 0x000fe40000011694 */
[----:B------:R-:W-:Y:S01]  /*a0c0*/  LOP3.LUT R138, R23, 0xff, RZ, 0xc0, !PT ;  /* 0x000000ff178a7812 */ /* 0x000fe200078ec0ff */
[C---:B------:R-:W-:Y:S01]  /*a0d0*/  FMUL.FTZ R23, R0.reuse, R163 ;  /* 0x000000a300177220 */ /* 0x040fe20000410000 */
[----:B------:R-:W-:Y:S01]  /*a0e0*/  SHF.R.U32.HI R139, RZ, 0x8, R22 ;  /* 0x00000008ff8b7819 */ /* 0x000fe20000011616 */
[----:B------:R-:W-:Y:S01]  /*a0f0*/  FMUL.FTZ R22, R0, R162 ;  /* 0x000000a200167220 */ /* 0x000fe20000410000 */
[----:B------:R-:W-:Y:S01]  /*a100*/  LOP3.LUT R141, R137, 0xff, RZ, 0xc0, !PT ;  /* 0x000000ff898d7812 */ /* 0x000fe200078ec0ff */
[C---:B-1----:R-:W-:Y:S01]  /*a110*/  FMUL.FTZ R28, R2.reuse, R168 ;  /* 0x000000a8021c7220 */ /* 0x042fe20000410000 */
[----:B------:R-:W-:Y:S01]  /*a120*/  SHF.R.U32.HI R140, RZ, 0x18, R137 ;  /* 0x00000018ff8c7819 */ /* 0x000fe20000011689 */
[----:B------:R-:W-:Y:S01]  /*a130*/  MUFU.EX2 R197, R37 ;  /* 0x0000002500c57308 */ /* 0x000fe20000000800 */
[----:B------:R-:W-:Y:S01]  /*a140*/  SHF.R.U32.HI R137, RZ, 0x8, R20 ;  /* 0x00000008ff897819 */ /* 0x000fe20000011614 */
[C---:B------:R-:W-:Y:S01]  /*a150*/  FMUL.FTZ R20, R2.reuse, R160 ;  /* 0x000000a002147220 */ /* 0x040fe20000410000 */
[----:B------:R-:W-:Y:S01]  /*a160*/  LOP3.LUT R24, R21, 0xff, RZ, 0xc0, !PT ;  /* 0x000000ff15187812 */ /* 0x000fe200078ec0ff */
[----:B------:R-:W-:Y:S01]  /*a170*/  FMUL.FTZ R21, R2, R161 ;  /* 0x000000a102157220 */ /* 0x000fe20000410000 */
[----:B------:R-:W-:Y:S01]  /*a180*/  PRMT R153, R138, 0x5410, R148 ;  /* 0x000054108a997816 */ /* 0x000fe20000000094 */
[----:B------:R-:W-:Y:S01]  /*a190*/  LDSM.16.MT88.4 R160, [R216+0xa400] ;  /* 0x00a40000d8a0783b */ /* 0x000fe20000004200 */
[----:B------:R-:W-:Y:S01]  /*a1a0*/  PRMT R139, R149, 0x5410, R139 ;  /* 0x00005410958b7816 */ /* 0x000fe2000000008b */
[----:B---3--:R-:W-:Y:S01]  /*a1b0*/  FMUL.FTZ R30, R0, R170 ;  /* 0x000000aa001e7220 */ /* 0x008fe20000410000 */
[--C-:B------:R-:W-:Y:S01]  /*a1c0*/  HSET2.LE.AND R138, R151, R188.reuse, PT ;  /* 0x000000bc978a7233 */ /* 0x100fe20003803000 */
[----:B------:R-:W-:Y:S01]  /*a1d0*/  IMAD.MOV.U32 R170, RZ, RZ, R185 ;  /* 0x000000ffffaa7224 */ /* 0x000fe200078e00b9 */
[-C--:B------:R-:W-:Y:S01]  /*a1e0*/  HMMA.16816.F32.BF16 R20, R180, R142.reuse, R20 ;  /* 0x0000008eb414723c */ /* 0x080fe20000041814 */
[----:B------:R-:W-:Y:S02]  /*a1f0*/  MUFU.EX2 R185, R41 ;  /* 0x0000002900b97308 */ /* 0x000fe40000000800 */
[----:B------:R-:W1:Y:S01]  /*a200*/  LDSM.16.MT88.4 R148, [R216+0x9400] ;  /* 0x00940000d894783b */ /* 0x000e620000004200 */
[----:B------:R-:W-:Y:S01]  /*a210*/  PRMT R152, R141, 0x5410, R137 ;  /* 0x000054108d987816 */ /* 0x000fe20000000089 */
[----:B------:R-:W-:Y:S01]  /*a220*/  FFMA.FTZ R2, R2, R241, R243 ;  /* 0x000000f102027223 */ /* 0x000fe200000100f3 */
[C---:B------:R-:W-:Y:S05]  /*a230*/  HMMA.16816.F32.BF16 R120, R172.reuse, R142, R120 ;  /* 0x0000008eac78723c */ /* 0x040fea0000041878 */
[----:B------:R-:W-:Y:S01]  /*a240*/  MUFU.EX2 R202, R48 ;  /* 0x0000003000ca7308 */ /* 0x000fe20000000800 */
[----:B------:R-:W-:Y:S01]  /*a250*/  PRMT R141, R24, 0x5410, R140 ;  /* 0x00005410188d7816 */ /* 0x000fe2000000008c */
[C---:B------:R-:W-:Y:S01]  /*a260*/  FMUL.FTZ R24, R132.reuse, R164 ;  /* 0x000000a484187220 */ /* 0x040fe20000410000 */
[--C-:B------:R-:W-:Y:S03]  /*a270*/  HSET2.LE.AND R137, R154, R188.reuse, PT ;  /* 0x000000bc9a897233 */ /* 0x100fe60003803000 */
[----:B------:R-:W-:Y:S01]  /*a280*/  FFMA.FTZ R132, R132, R239, R248 ;  /* 0x000000ef84847223 */ /* 0x000fe200000100f8 */
[----:B-----5:R-:W-:Y:S03]  /*a290*/  F2FP.BF16.F32.PACK_AB R154, R210, R211 ;  /* 0x000000d3d29a723e */ /* 0x020fe600000010ff */
[----:B------:R-:W-:Y:S01]  /*a2a0*/  MUFU.EX2 R190, R190 ;  /* 0x000000be00be7308 */ /* 0x000fe20000000800 */
[-C--:B--2---:R-:W-:Y:S03]  /*a2b0*/  HMMA.16816.F32.BF16 R24, R172, R144.reuse, R24 ;  /* 0x00000090ac18723c */ /* 0x084fe60000041818 */
[--C-:B------:R-:W-:Y:S01]  /*a2c0*/  HSET2.LE.AND R139, R139, R188.reuse, PT ;  /* 0x000000bc8b8b7233 */ /* 0x100fe20003803000 */
[----:B------:R-:W-:Y:S01]  /*a2d0*/  FFMA.FTZ R0, R0, R242, R245 ;  /* 0x000000f200007223 */ /* 0x000fe200000100f5 */
[----:B------:R-:W-:Y:S01]  /*a2e0*/  F2FP.BF16.F32.PACK_AB R142, R237, R238 ;  /* 0x000000eeed8e723e */ /* 0x000fe200000010ff */
[C---:B------:R-:W-:Y:S05]  /*a2f0*/  HMMA.16816.F32.BF16 R124, R180.reuse, R144, R124 ;  /* 0x00000090b47c723c */ /* 0x040fea000004187c */
[----:B------:R-:W-:Y:S01]  /*a300*/  F2FP.BF16.F32.PACK_AB R143, R236, R235 ;  /* 0x000000ebec8f723e */ /* 0x000fe200000010ff */
[-C--:B------:R-:W-:Y:S01]  /*a310*/  HMMA.16816.F32.BF16 R28, R180, R146.reuse, R28 ;  /* 0x00000092b41c723c */ /* 0x080fe2000004181c */
[----:B------:R-:W-:Y:S04]  /*a320*/  MUFU.EX2 R180, R67 ;  /* 0x0000004300b47308 */ /* 0x000fe80000000800 */
[----:B------:R-:W-:Y:S01]  /*a330*/  F2FP.BF16.F32.PACK_AB R140, R233, R234 ;  /* 0x000000eae98c723e */ /* 0x000fe200000010ff */
[----:B------:R-:W-:Y:S01]  /*a340*/  HMMA.16816.F32.BF16 R128, R172, R146, R128 ;  /* 0x00000092ac80723c */ /* 0x000fe20000041880 */
[----:B------:R-:W2:Y:S04]  /*a350*/  LDSM.16.MT88.4 R144, [R218+0xa400] ;  /* 0x00a40000da90783b */ /* 0x000ea80000004200 */
[----:B------:R-:W-:Y:S01]  /*a360*/  MUFU.EX2 R174, R58 ;  /* 0x0000003a00ae7308 */ /* 0x000fe20000000800 */
[----:B------:R-:W-:Y:S01]  /*a370*/  LOP3.LUT R142, R137, R142, RZ, 0xc0, !PT ;  /* 0x0000008e898e7212 */ /* 0x000fe200078ec0ff */
[----:B------:R-:W-:Y:S01]  /*a380*/  FADD.FTZ R2, R247, R2 ;  /* 0x00000002f7027221 */ /* 0x000fe20000010000 */
[----:B------:R-:W-:Y:S03]  /*a390*/  LOP3.LUT R143, R138, R143, RZ, 0xc0, !PT ;  /* 0x0000008f8a8f7212 */ /* 0x000fe600078ec0ff */
[----:B------:R-:W-:Y:S01]  /*a3a0*/  FADD.FTZ R0, R244, R0 ;  /* 0x00000000f4007221 */ /* 0x000fe20000010000 */
[----:B------:R-:W-:Y:S03]  /*a3b0*/  LOP3.LUT R140, R139, R140, RZ, 0xc0, !PT ;  /* 0x0000008c8b8c7212 */ /* 0x000fe600078ec0ff */
[----:B------:R-:W-:Y:S01]  /*a3c0*/  MUFU.EX2 R175, R59 ;  /* 0x0000003b00af7308 */ /* 0x000fe20000000800 */
[--C-:B------:R-:W-:Y:S01]  /*a3d0*/  HSET2.LE.AND R138, R152, R188.reuse, PT ;  /* 0x000000bc988a7233 */ /* 0x100fe20003803000 */
[----:B------:R-:W-:Y:S01]  /*a3e0*/  FADD.FTZ R0, R252, R0 ;  /* 0x00000000fc007221 */ /* 0x000fe20000010000 */
[--C-:B------:R-:W-:Y:S02]  /*a3f0*/  HSET2.LE.AND R139, R141, R188.reuse, PT ;  /* 0x000000bc8d8b7233 */ /* 0x100fe40003803000 */
[--C-:B------:R-:W-:Y:S01]  /*a400*/  HSET2.LE.AND R137, R153, R188.reuse, PT ;  /* 0x000000bc99897233 */ /* 0x100fe20003803000 */
[----:B------:R-:W-:Y:S01]  /*a410*/  FADD.FTZ R0, R249, R0 ;  /* 0x00000000f9007221 */ /* 0x000fe20000010000 */
[----:B------:R-:W-:Y:S03]  /*a420*/  F2FP.BF16.F32.PACK_AB R152, R214, R213 ;  /* 0x000000d5d698723e */ /* 0x000fe600000010ff */
[----:B------:R-:W-:Y:S01]  /*a430*/  MUFU.EX2 R173, R60 ;  /* 0x0000003c00ad7308 */ /* 0x000fe20000000800 */
[----:B------:R-:W-:Y:S01]  /*a440*/  F2FP.BF16.F32.PACK_AB R141, R215, R232 ;  /* 0x000000e8d78d723e */ /* 0x000fe200000010ff */
[----:B------:R-:W-:Y:S01]  /*a450*/  FADD.FTZ R0, R212, R0 ;  /* 0x00000000d4007221 */ /* 0x000fe20000010000 */
[----:B------:R-:W-:Y:S02]  /*a460*/  LOP3.LUT R152, R138, R152, RZ, 0xc0, !PT ;  /* 0x000000988a987212 */ /* 0x000fe400078ec0ff */
[----:B------:R-:W-:Y:S02]  /*a470*/  LOP3.LUT R141, R137, R141, RZ, 0xc0, !PT ;  /* 0x0000008d898d7212 */ /* 0x000fe400078ec0ff */
[--C-:B------:R-:W-:Y:S03]  /*a480*/  HSET2.LE.AND R137, R176, R188.reuse, PT ;  /* 0x000000bcb0897233 */ /* 0x100fe60003803000 */
[----:B------:R3:W4:Y:S01]  /*a490*/  MUFU.EX2 R172, R62 ;  /* 0x0000003e00ac7308 */ /* 0x0007220000000800 */
[--C-:B------:R-:W-:Y:S02]  /*a4a0*/  HSET2.LE.AND R138, R155, R188.reuse, PT ;  /* 0x000000bc9b8a7233 */ /* 0x100fe40003803000 */
[----:B------:R-:W-:Y:S01]  /*a4b0*/  F2FP.BF16.F32.PACK_AB R153, R205, R212 ;  /* 0x000000d4cd99723e */ /* 0x000fe200000010ff */
[-C--:B-1----:R-:W-:Y:S06]  /*a4c0*/  HMMA.16816.F32.BF16 R4, R140, R148.reuse, R4 ;  /* 0x000000948c04723c */ /* 0x082fec0000041804 */
[----:B------:R-:W-:Y:S01]  /*a4d0*/  MUFU.EX2 R176, R57 ;  /* 0x0000003900b07308 */ /* 0x000fe20000000800 */
[----:B------:R-:W-:Y:S04]  /*a4e0*/  F2FP.BF16.F32.PACK_AB R155, R203, R204 ;  /* 0x000000cccb9b723e */ /* 0x000fe800000010ff */
[----:B------:R-:W-:Y:S02]  /*a4f0*/  LOP3.LUT R153, R139, R153, RZ, 0xc0, !PT ;  /* 0x000000998b997212 */ /* 0x000fe400078ec0ff */
[----:B------:R-:W-:Y:S01]  /*a500*/  LOP3.LUT R154, R137, R154, RZ, 0xc0, !PT ;  /* 0x0000009a899a7212 */ /* 0x000fe200078ec0ff */
[----:B------:R-:W-:Y:S01]  /*a510*/  VIADD R137, R193, 0x1 ;  /* 0x00000001c1897836 */ /* 0x000fe20000000000 */
[----:B------:R-:W-:Y:S01]  /*a520*/  LOP3.LUT R155, R138, R155, RZ, 0xc0, !PT ;  /* 0x0000009b8a9b7212 */ /* 0x000fe200078ec0ff */
[----:B---3--:R-:W-:Y:S01]  /*a530*/  LDSM.16.MT88.4 R60, [R218+0xac00] ;  /* 0x00ac0000da3c783b */ /* 0x008fe20000004200 */
[----:B------:R-:W-:Y:S01]  /*a540*/  MUFU.EX2 R193, R45 ;  /* 0x0000002d00c17308 */ /* 0x000fe20000000800 */
[----:B------:R-:W-:Y:S02]  /*a550*/  F2FP.BF16.F32.PACK_AB R39, R199, R200 ;  /* 0x000000c8c727723e */ /* 0x000fe400000010ff */
[----:B------:R-:W-:Y:S02]  /*a560*/  LOP3.LUT R137, R225, UR23, R137, 0x96, !PT ;  /* 0x00000017e1897c12 */ /* 0x000fe4000f8e9689 */
[C---:B------:R-:W-:Y:S05]  /*a570*/  HMMA.16816.F32.BF16 R8, R152.reuse, R148, R8 ;  /* 0x000000949808723c */ /* 0x040fea0000041808 */
[----:B------:R-:W-:Y:S01]  /*a580*/  MUFU.EX2 R183, R64 ;  /* 0x0000004000b77308 */ /* 0x000fe20000000800 */
[----:B----4-:R-:W-:Y:S01]  /*a590*/  F2FP.BF16.F32.PACK_AB R171, R192, R172 ;  /* 0x000000acc0ab723e */ /* 0x010fe200000010ff */
[-C--:B------:R-:W-:Y:S08]  /*a5a0*/  HMMA.16816.F32.BF16 R12, R152, R150.reuse, R12 ;  /* 0x00000096980c723c */ /* 0x080ff0000004180c */
[----:B------:R-:W-:Y:S01]  /*a5b0*/  MUFU.EX2 R182, R65 ;  /* 0x0000004100b67308 */ /* 0x000fe20000000800 */
[C---:B------:R-:W-:Y:S06]  /*a5c0*/  HMMA.16816.F32.BF16 R16, R140.reuse, R150, R16 ;  /* 0x000000968c10723c */ /* 0x040fec0000041810 */
[-C--:B------:R-:W-:Y:S03]  /*a5d0*/  HMMA.16816.F32.BF16 R68, R140, R156.reuse, R68 ;  /* 0x0000009c8c44723c */ /* 0x080fe60000041844 */
[----:B------:R-:W-:Y:S02]  /*a5e0*/  MUFU.EX2 R181, R66 ;  /* 0x0000004200b57308 */ /* 0x000fe40000000800 */
[----:B------:R-:W-:Y:S01]  /*a5f0*/  IMAD.WIDE.U32 R150, R137, -0x326172a9, RZ ;  /* 0xcd9e8d5789967825 */ /* 0x000fe200078e00ff */
[C---:B------:R-:W-:Y:S05]  /*a600*/  HMMA.16816.F32.BF16 R72, R152.reuse, R156, R72 ;  /* 0x0000009c9848723c */ /* 0x040fea0000041848 */
[C---:B------:R-:W-:Y:S01]  /*a610*/  LOP3.LUT R148, R151.reuse, UR15, R196, 0x96, !PT ;  /* 0x0000000f97947c12 */ /* 0x040fe2000f8e96c4 */
[-C--:B------:R-:W-:Y:S01]  /*a620*/  HMMA.16816.F32.BF16 R76, R152, R158.reuse, R76 ;  /* 0x0000009e984c723c */ /* 0x080fe2000004184c */
[----:B------:R1:W3:Y:S04]  /*a630*/  MUFU.EX2 R196, R44 ;  /* 0x0000002c00c47308 */ /* 0x0002e80000000800 */
[----:B------:R-:W-:Y:S01]  /*a640*/  LOP3.LUT R138, R151, UR15, R250, 0x96, !PT ;  /* 0x0000000f978a7c12 */ /* 0x000fe2000f8e96fa */
[C---:B------:R-:W-:Y:S05]  /*a650*/  HMMA.16816.F32.BF16 R80, R140.reuse, R158, R80 ;  /* 0x0000009e8c50723c */ /* 0x040fea0000041850 */
[--C-:B------:R-:W-:Y:S01]  /*a660*/  LOP3.LUT R164, R207, UR18, R150.reuse, 0x96, !PT ;  /* 0x00000012cfa47c12 */ /* 0x100fe2000f8e9696 */
[-C--:B------:R-:W-:Y:S05]  /*a670*/  HMMA.16816.F32.BF16 R84, R140, R160.reuse, R84 ;  /* 0x000000a08c54723c */ /* 0x080fea0000041854 */
[----:B------:R-:W-:Y:S01]  /*a680*/  LOP3.LUT R137, R209, UR18, R150, 0x96, !PT ;  /* 0x00000012d1897c12 */ /* 0x000fe2000f8e9696 */
[C---:B------:R-:W-:Y:S05]  /*a690*/  HMMA.16816.F32.BF16 R88, R152.reuse, R160, R88 ;  /* 0x000000a09858723c */ /* 0x040fea0000041858 */
[----:B------:R-:W-:Y:S01]  /*a6a0*/  IMAD.WIDE.U32 R148, R148, -0x2daee0ad, RZ ;  /* 0xd2511f5394947825 */ /* 0x000fe200078e00ff */
[-C--:B------:R-:W-:Y:S05]  /*a6b0*/  HMMA.16816.F32.BF16 R92, R152, R162.reuse, R92 ;  /* 0x000000a2985c723c */ /* 0x080fea000004185c */
[----:B------:R-:W-:Y:S01]  /*a6c0*/  IMAD.WIDE.U32 R164, R164, -0x2daee0ad, RZ ;  /* 0xd2511f53a4a47825 */ /* 0x000fe200078e00ff */
[C---:B------:R-:W-:Y:S05]  /*a6d0*/  HMMA.16816.F32.BF16 R96, R140.reuse, R162, R96 ;  /* 0x000000a28c60723c */ /* 0x040fea0000041860 */
[----:B------:R-:W-:Y:S01]  /*a6e0*/  IMAD.WIDE.U32 R138, R138, -0x2daee0ad, RZ ;  /* 0xd2511f538a8a7825 */ /* 0x000fe200078e00ff */
[-C--:B--2---:R-:W-:Y:S05]  /*a6f0*/  HMMA.16816.F32.BF16 R100, R140, R144.reuse, R100 ;  /* 0x000000908c64723c */ /* 0x084fea0000041864 */
[----:B------:R-:W-:Y:S01]  /*a700*/  IMAD.WIDE.U32 R158, R137, -0x2daee0ad, RZ ;  /* 0xd2511f53899e7825 */ /* 0x000fe200078e00ff */
[C---:B------:R-:W-:Y:S05]  /*a710*/  HMMA.16816.F32.BF16 R104, R152.reuse, R144, R104 ;  /* 0x000000909868723c */ /* 0x040fea0000041868 */
[----:B------:R-:W-:Y:S01]  /*a720*/  LOP3.LUT R150, R149, UR13, R228, 0x96, !PT ;  /* 0x0000000d95967c12 */ /* 0x000fe2000f8e96e4 */
[-C--:B------:R-:W-:Y:S05]  /*a730*/  HMMA.16816.F32.BF16 R32, R152, R146.reuse, R32 ;  /* 0x000000929820723c */ /* 0x080fea0000041820 */
[----:B------:R-:W-:Y:S01]  /*a740*/  LOP3.LUT R149, R165, UR11, R148, 0x96, !PT ;  /* 0x0000000ba5957c12 */ /* 0x000fe2000f8e9694 */
[C---:B------:R-:W-:Y:S05]  /*a750*/  HMMA.16816.F32.BF16 R108, R140.reuse, R146, R108 ;  /* 0x000000928c6c723c */ /* 0x040fea000004186c */
[----:B------:R-:W-:Y:S01]  /*a760*/  LOP3.LUT R148, R139, UR13, R226, 0x96, !PT ;  /* 0x0000000d8b947c12 */ /* 0x000fe2000f8e96e2 */
[----:B------:R-:W-:Y:S01]  /*a770*/  IMAD.WIDE.U32 R166, R149, -0x326172a9, RZ ;  /* 0xcd9e8d5795a67825 */ /* 0x000fe200078e00ff */
[----:B------:R-:W-:Y:S04]  /*a780*/  LOP3.LUT R137, R159, UR11, R138, 0x96, !PT ;  /* 0x0000000b9f897c12 */ /* 0x000fe8000f8e968a */
[----:B------:R-:W-:Y:S01]  /*a790*/  IMAD.WIDE.U32 R148, R148, -0x326172a9, RZ ;  /* 0xcd9e8d5794947825 */ /* 0x000fe200078e00ff */
[----:B-1----:R-:W-:Y:S03]  /*a7a0*/  F2FP.BF16.F32.PACK_AB R44, R197, R198 ;  /* 0x000000c6c52c723e */ /* 0x002fe600000010ff */
[----:B------:R-:W-:Y:S01]  /*a7b0*/  IMAD.WIDE.U32 R168, R137, -0x326172a9, RZ ;  /* 0xcd9e8d5789a87825 */ /* 0x000fe200078e00ff */
[----:B------:R-:W-:Y:S03]  /*a7c0*/  LOP3.LUT R156, R149, UR12, R208, 0x96, !PT ;  /* 0x0000000c959c7c12 */ /* 0x000fe6000f8e96d0 */
[----:B------:R-:W-:Y:S01]  /*a7d0*/  IMAD.WIDE.U32 R138, R150, -0x326172a9, RZ ;  /* 0xcd9e8d57968a7825 */ /* 0x000fe200078e00ff */
[----:B------:R-:W-:Y:S02]  /*a7e0*/  LOP3.LUT R159, R169, UR10, R148, 0x96, !PT ;  /* 0x0000000aa99f7c12 */ /* 0x000fe4000f8e9694 */
[----:B------:R-:W1:Y:S01]  /*a7f0*/  LDSM.16.MT88.4 R148, [R216+0xb400] ;  /* 0x00b40000d894783b */ /* 0x000e620000004200 */
[----:B------:R-:W-:Y:S01]  /*a800*/  IMAD.MOV.U32 R207, RZ, RZ, R201 ;  /* 0x000000ffffcf7224 */ /* 0x000fe200078e00c9 */
[----:B------:R-:W-:Y:S01]  /*a810*/  LOP3.LUT R139, R139, UR12, R206, 0x96, !PT ;  /* 0x0000000c8b8b7c12 */ /* 0x000fe2000f8e96ce */
[----:B------:R-:W2:Y:S01]  /*a820*/  MUFU.EX2 R201, R49 ;  /* 0x0000003100c97308 */ /* 0x000ea20000000800 */
[----:B------:R-:W-:Y:S01]  /*a830*/  LOP3.LUT R137, R167, UR10, R138, 0x96, !PT ;  /* 0x0000000aa7897c12 */ /* 0x000fe2000f8e968a */
[----:B------:R-:W-:Y:S01]  /*a840*/  IMAD.WIDE.U32 R156, R156, -0x2daee0ad, RZ ;  /* 0xd2511f539c9c7825 */ /* 0x000fe200078e00ff */
[----:B------:R-:W-:Y:S03]  /*a850*/  F2FP.BF16.F32.PACK_AB R169, R175, R174 ;  /* 0x000000aeafa9723e */ /* 0x000fe600000010ff */
[----:B------:R-:W-:Y:S01]  /*a860*/  IMAD.WIDE.U32 R138, R139, -0x2daee0ad, RZ ;  /* 0xd2511f538b8a7825 */ /* 0x000fe200078e00ff */
[----:B------:R-:W-:Y:S03]  /*a870*/  LOP3.LUT R158, R157, UR9, R158, 0x96, !PT ;  /* 0x000000099d9e7c12 */ /* 0x000fe6000f8e969e */
[----:B------:R3:W-:Y:S01]  /*a880*/  MUFU.EX2 R167, R40 ;  /* 0x0000002800a77308 */ /* 0x0007e20000000800 */
[----:B------:R-:W-:Y:S01]  /*a890*/  IMAD.WIDE.U32 R160, R137, -0x2daee0ad, RZ ;  /* 0xd2511f5389a07825 */ /* 0x000fe200078e00ff */
[----:B------:R-:W-:Y:S03]  /*a8a0*/  LOP3.LUT R164, R139, UR9, R164, 0x96, !PT ;  /* 0x000000098ba47c12 */ /* 0x000fe6000f8e96a4 */
[----:B------:R-:W-:Y:S01]  /*a8b0*/  IMAD.WIDE.U32 R162, R159, -0x2daee0ad, RZ ;  /* 0xd2511f539fa27825 */ /* 0x000fe200078e00ff */
[----:B------:R-:W-:Y:S03]  /*a8c0*/  LOP3.LUT R138, R161, UR5, R138, 0x96, !PT ;  /* 0x00000005a18a7c12 */ /* 0x000fe6000f8e968a */
[----:B------:R-:W-:Y:S01]  /*a8d0*/  IMAD.WIDE.U32 R164, R164, -0x326172a9, RZ ;  /* 0xcd9e8d57a4a47825 */ /* 0x000fe200078e00ff */
[----:B------:R-:W-:Y:S03]  /*a8e0*/  LOP3.LUT R156, R163, UR5, R156, 0x96, !PT ;  /* 0x00000005a39c7c12 */ /* 0x000fe6000f8e969c */
[----:B------:R-:W-:Y:S01]  /*a8f0*/  IMAD.WIDE.U32 R138, R138, -0x326172a9, RZ ;  /* 0xcd9e8d578a8a7825 */ /* 0x000fe200078e00ff */
[----:B------:R-:W-:Y:S02]  /*a900*/  LOP3.LUT R64, R165, UR8, R166, 0x96, !PT ;  /* 0x00000008a5407c12 */ /* 0x000fe4000f8e96a6 */
[----:B---3--:R-:W-:Y:S01]  /*a910*/  F2FP.BF16.F32.PACK_AB R40, R193, R196 ;  /* 0x000000c4c128723e */ /* 0x008fe200000010ff */
[----:B------:R-:W-:Y:S01]  /*a920*/  IMAD.WIDE.U32 R158, R158, -0x326172a9, RZ ;  /* 0xcd9e8d579e9e7825 */ /* 0x000fe200078e00ff */
[C---:B------:R-:W-:Y:S02]  /*a930*/  LOP3.LUT R48, R138.reuse, 0xffff, RZ, 0xc0, !PT ;  /* 0x0000ffff8a307812 */ /* 0x040fe400078ec0ff */
[----:B------:R-:W-:Y:S01]  /*a940*/  LOP3.LUT R49, R138, 0xff, RZ, 0xc0, !PT ;  /* 0x000000ff8a317812 */ /* 0x000fe200078ec0ff */
[----:B------:R-:W-:Y:S01]  /*a950*/  IMAD.MOV.U32 R206, RZ, RZ, R186 ;  /* 0x000000ffffce7224 */ /* 0x000fe200078e00ba */
[----:B------:R-:W-:Y:S01]  /*a960*/  SHF.R.U32.HI R48, RZ, 0x8, R48 ;  /* 0x00000008ff307819 */ /* 0x000fe20000011630 */
[----:B------:R-:W-:Y:S01]  /*a970*/  MUFU.EX2 R186, R47 ;  /* 0x0000002f00ba7308 */ /* 0x000fe20000000800 */
[----:B------:R-:W-:Y:S01]  /*a980*/  SHF.R.U32.HI R144, RZ, 0x18, R138 ;  /* 0x00000018ff907819 */ /* 0x000fe2000001168a */
[----:B------:R-:W-:Y:S01]  /*a990*/  IMAD.MOV.U32 R209, RZ, RZ, R187 ;  /* 0x000000ffffd17224 */ /* 0x000fe200078e00bb */
[----:B------:R-:W-:Y:S01]  /*a9a0*/  PRMT R157, R49, 0x5410, R48 ;  /* 0x00005410319d7816 */ /* 0x000fe20000000030 */
[----:B------:R-:W-:Y:S01]  /*a9b0*/  IMAD.WIDE.U32 R48, R156, -0x326172a9, RZ ;  /* 0xcd9e8d579c307825 */ /* 0x000fe200078e00ff */
[-C--:B-1----:R-:W-:Y:S03]  /*a9c0*/  HMMA.16816.F32.BF16 R112, R140, R148.reuse, R112 ;  /* 0x000000948c70723c */ /* 0x082fe60000041870 */
[----:B------:R-:W-:Y:S02]  /*a9d0*/  SHF.R.U32.HI R137, RZ, 0x10, R138 ;  /* 0x00000010ff897819 */ /* 0x000fe4000001168a */
[----:B------:R1:W3:Y:S01]  /*a9e0*/  MUFU.EX2 R187, R46 ;  /* 0x0000002e00bb7308 */ /* 0x0002e20000000800 */
[----:B------:R-:W-:Y:S01]  /*a9f0*/  LOP3.LUT R138, R139, UR17, R164, 0x96, !PT ;  /* 0x000000118b8a7c12 */ /* 0x000fe2000f8e96a4 */
[C---:B------:R-:W-:Y:S04]  /*aa00*/  HMMA.16816.F32.BF16 R116, R152.reuse, R148, R116 ;  /* 0x000000949874723c */ /* 0x040fe80000041874 */
[----:B------:R-:W-:Y:S02]  /*aa10*/  LOP3.LUT R137, R137, 0xff, RZ, 0xc0, !PT ;  /* 0x000000ff89897812 */ /* 0x000fe400078ec0ff */
[-C--:B------:R-:W-:Y:S02]  /*aa20*/  HMMA.16816.F32.BF16 R20, R152, R150.reuse, R20 ;  /* 0x000000969814723c */ /* 0x080fe40000041814 */
[----:B------:R4:W-:Y:S03]  /*aa30*/  MUFU.EX2 R164, R42 ;  /* 0x0000002a00a47308 */ /* 0x0009e60000000800 */
[----:B------:R-:W-:Y:S01]  /*aa40*/  LOP3.LUT R50, R48, 0xffff, RZ, 0xc0, !PT ;  /* 0x0000ffff30327812 */ /* 0x000fe200078ec0ff */
[C---:B------:R-:W-:Y:S05]  /*aa50*/  HMMA.16816.F32.BF16 R120, R140.reuse, R150, R120 ;  /* 0x000000968c78723c */ /* 0x040fea0000041878 */
[----:B------:R-:W-:Y:S01]  /*aa60*/  LOP3.LUT R51, R138, 0xffff, RZ, 0xc0, !PT ;  /* 0x0000ffff8a337812 */ /* 0x000fe200078ec0ff */
[----:B------:R-:W-:Y:S01]  /*aa70*/  IMAD.MOV.U32 R208, RZ, RZ, R184 ;  /* 0x000000ffffd07224 */ /* 0x000fe200078e00b8 */
[----:B------:R-:W-:Y:S01]  /*aa80*/  PRMT R156, R137, 0x5410, R144 ;  /* 0x00005410899c7816 */ /* 0x000fe20000000090 */
[----:B------:R5:W3:Y:S03]  /*aa90*/  MUFU.EX2 R184, R43 ;  /* 0x0000002b00b87308 */ /* 0x000ae60000000800 */
[----:B------:R-:W-:Y:S01]  /*aaa0*/  LOP3.LUT R144, R48, 0xff, RZ, 0xc0, !PT ;  /* 0x000000ff30907812 */ /* 0x000fe200078ec0ff */
[----:B------:R-:W-:Y:S01]  /*aab0*/  IMAD.WIDE.U32 R64, R64, -0x2daee0ad, RZ ;  /* 0xd2511f5340407825 */ /* 0x000fe200078e00ff */
[----:B------:R-:W-:Y:S02]  /*aac0*/  SHF.R.U32.HI R50, RZ, 0x8, R50 ;  /* 0x00000008ff327819 */ /* 0x000fe40000011632 */
[----:B------:R-:W-:Y:S01]  /*aad0*/  SHF.R.U32.HI R51, RZ, 0x8, R51 ;  /* 0x00000008ff337819 */ /* 0x000fe20000011633 */
[----:B------:R-:W-:Y:S01]  /*aae0*/  IMAD.MOV.U32 R165, RZ, RZ, R179 ;  /* 0x000000ffffa57224 */ /* 0x000fe200078e00b3 */
[----:B------:R-:W-:Y:S01]  /*aaf0*/  LOP3.LUT R139, R138, 0xff, RZ, 0xc0, !PT ;  /* 0x000000ff8a8b7812 */ /* 0x000fe200078ec0ff */
[----:B------:R3:W3:Y:S01]  /*ab00*/  MUFU.EX2 R179, R52 ;  /* 0x0000003400b37308 */ /* 0x0006e20000000800 */
[----:B------:R-:W-:Y:S01]  /*ab10*/  SHF.R.U32.HI R36, RZ, 0x10, R138 ;  /* 0x00000010ff247819 */ /* 0x000fe2000001168a */
[----:B------:R-:W-:Y:S01]  /*ab20*/  IMAD.MOV.U32 R166, RZ, RZ, R170 ;  /* 0x000000ffffa67224 */ /* 0x000fe200078e00aa */
[----:B------:R-:W-:Y:S01]  /*ab30*/  LOP3.LUT R137, R49, UR17, R158, 0x96, !PT ;  /* 0x0000001131897c12 */ /* 0x000fe2000f8e969e */
[----:B------:R-:W-:Y:S01]  /*ab40*/  FADD.FTZ R2, R208, R2 ;  /* 0x00000002d0027221 */ /* 0x000fe20000010000 */
[--C-:B------:R-:W-:Y:S02]  /*ab50*/  SHF.R.U32.HI R146, RZ, 0x10, R48.reuse ;  /* 0x00000010ff927819 */ /* 0x100fe40000011630 */
[----:B------:R-:W-:Y:S01]  /*ab60*/  SHF.R.U32.HI R145, RZ, 0x18, R48 ;  /* 0x00000018ff917819 */ /* 0x000fe20000011630 */
[----:B------:R-:W-:Y:S01]  /*ab70*/  FADD.FTZ R2, R207, R2 ;  /* 0x00000002cf027221 */ /* 0x000fe20000010000 */
[----:B------:R-:W-:Y:S02]  /*ab80*/  PRMT R158, R144, 0x5410, R50 ;  /* 0x00005410909e7816 */ /* 0x000fe40000000032 */
[----:B------:R-:W-:Y:S01]  /*ab90*/  PRMT R139, R139, 0x5410, R51 ;  /* 0x000054108b8b7816 */ /* 0x000fe20000000033 */
[----:B------:R-:W-:Y:S01]  /*aba0*/  FADD.FTZ R2, R213, R2 ;  /* 0x00000002d5027221 */ /* 0x000fe20000010000 */
[----:B------:R-:W4:Y:S01]  /*abb0*/  LDSM.16.MT88.4 R48, [R218+0xb400] ;  /* 0x00b40000da30783b */ /* 0x000f220000004200 */
[----:B------:R-:W-:Y:S02]  /*abc0*/  SHF.R.U32.HI R138, RZ, 0x18, R138 ;  /* 0x00000018ff8a7819 */ /* 0x000fe4000001168a */
[----:B------:R-:W-:Y:S02]  /*abd0*/  LOP3.LUT R36, R36, 0xff, RZ, 0xc0, !PT ;  /* 0x000000ff24247812 */ /* 0x000fe400078ec0ff */
[----:B------:R-:W-:Y:S02]  /*abe0*/  LOP3.LUT R37, R146, 0xff, RZ, 0xc0, !PT ;  /* 0x000000ff92257812 */ /* 0x000fe400078ec0ff */
[----:B------:R-:W-:Y:S02]  /*abf0*/  PRMT R138, R36, 0x5410, R138 ;  /* 0x00005410248a7816 */ /* 0x000fe4000000008a */
[----:B------:R-:W-:Y:S02]  /*ac00*/  LOP3.LUT R36, R137, 0xffff, RZ, 0xc0, !PT ;  /* 0x0000ffff89247812 */ /* 0x000fe400078ec0ff */
[----:B------:R-:W-:Y:S02]  /*ac10*/  PRMT R149, R37, 0x5410, R145 ;  /* 0x0000541025957816 */ /* 0x000fe40000000091 */
[----:B------:R-:W-:Y:S01]  /*ac20*/  LOP3.LUT R37, R137, 0xff, RZ, 0xc0, !PT ;  /* 0x000000ff89257812 */ /* 0x000fe200078ec0ff */
[----:B------:R-:W-:Y:S01]  /*ac30*/  LDSM.16.MT88.4 R144, [R218+0x9800] ;  /* 0x00980000da90783b */ /* 0x000fe20000004200 */
[----:B------:R-:W-:Y:S02]  /*ac40*/  SHF.R.U32.HI R36, RZ, 0x8, R36 ;  /* 0x00000008ff247819 */ /* 0x000fe40000011624 */
[--C-:B------:R-:W-:Y:S01]  /*ac50*/  HSET2.LE.AND R38, R157, R188.reuse, PT ;  /* 0x000000bc9d267233 */ /* 0x100fe20003803000 */
[----:B------:R-:W-:Y:S01]  /*ac60*/  IMAD.MOV.U32 R157, RZ, RZ, R178 ;  /* 0x000000ffff9d7224 */ /* 0x000fe200078e00b2 */
[----:B------:R-:W-:Y:S01]  /*ac70*/  PRMT R148, R37, 0x5410, R36 ;  /* 0x0000541025947816 */ /* 0x000fe20000000024 */
[----:B------:R3:W3:Y:S01]  /*ac80*/  MUFU.EX2 R178, R54 ;  /* 0x0000003600b27308 */ /* 0x0006e20000000800 */
[----:B--2---:R-:W-:Y:S02]  /*ac90*/  F2FP.BF16.F32.PACK_AB R36, R201, R202 ;  /* 0x000000cac924723e */ /* 0x004fe400000010ff */
[--C-:B------:R-:W-:Y:S01]  /*aca0*/  HSET2.LE.AND R37, R156, R188.reuse, PT ;  /* 0x000000bc9c257233 */ /* 0x100fe20003803000 */
[----:B------:R-:W-:Y:S01]  /*acb0*/  FFMA.FTZ R156, R3, R240, R246 ;  /* 0x000000f0039c7223 */ /* 0x000fe200000100f6 */
[----:B------:R-:W-:Y:S02]  /*acc0*/  LOP3.LUT R38, R38, R36, RZ, 0xc0, !PT ;  /* 0x0000002426267212 */ /* 0x000fe400078ec0ff */
[--C-:B------:R-:W-:Y:S02]  /*acd0*/  SHF.R.U32.HI R36, RZ, 0x10, R137.reuse ;  /* 0x00000010ff247819 */ /* 0x100fe40000011689 */
[--C-:B------:R-:W-:Y:S02]  /*ace0*/  HSET2.LE.AND R45, R138, R188.reuse, PT ;  /* 0x000000bc8a2d7233 */ /* 0x100fe40003803000 */
[----:B-1----:R-:W-:Y:S02]  /*acf0*/  LOP3.LUT R46, R36, 0xff, RZ, 0xc0, !PT ;  /* 0x000000ff242e7812 */ /* 0x002fe400078ec0ff */
[----:B------:R-:W-:Y:S02]  /*ad00*/  LOP3.LUT R39, R37, R39, RZ, 0xc0, !PT ;  /* 0x0000002725277212 */ /* 0x000fe400078ec0ff */
[--C-:B------:R-:W-:Y:S02]  /*ad10*/  HSET2.LE.AND R36, R139, R188.reuse, PT ;  /* 0x000000bc8b247233 */ /* 0x100fe40003803000 */
[----:B------:R-:W-:Y:S02]  /*ad20*/  SHF.R.U32.HI R137, RZ, 0x18, R137 ;  /* 0x00000018ff897819 */ /* 0x000fe40000011689 */
[----:B------:R-:W-:Y:S01]  /*ad30*/  F2FP.BF16.F32.PACK_AB R37, R195, R194 ;  /* 0x000000c2c325723e */ /* 0x000fe200000010ff */
[-C--:B----4-:R-:W-:Y:S03]  /*ad40*/  HMMA.16816.F32.BF16 R24, R140, R48.reuse, R24 ;  /* 0x000000308c18723c */ /* 0x090fe60000041818 */
[----:B------:R-:W-:Y:S02]  /*ad50*/  PRMT R137, R46, 0x5410, R137 ;  /* 0x000054102e897816 */ /* 0x000fe40000000089 */
[----:B------:R-:W-:Y:S01]  /*ad60*/  LOP3.LUT R36, R36, R44, RZ, 0xc0, !PT ;  /* 0x0000002c24247212 */ /* 0x000fe200078ec0ff */
[C---:B------:R-:W-:Y:S05]  /*ad70*/  HMMA.16816.F32.BF16 R124, R152.reuse, R48, R124 ;  /* 0x00000030987c723c */ /* 0x040fea000004187c */
[----:B------:R-:W-:Y:S01]  /*ad80*/  LOP3.LUT R37, R45, R37, RZ, 0xc0, !PT ;  /* 0x000000252d257212 */ /* 0x000fe200078ec0ff */
[-C--:B------:R-:W-:Y:S01]  /*ad90*/  HMMA.16816.F32.BF16 R28, R152, R50.reuse, R28 ;  /* 0x00000032981c723c */ /* 0x080fe2000004181c */
[----:B------:R-:W1:Y:S04]  /*ada0*/  LDSM.16.MT88.4 R44, [R216+0x9800] ;  /* 0x00980000d82c783b */ /* 0x000e680000004200 */
[--C-:B------:R-:W-:Y:S01]  /*adb0*/  HSET2.LE.AND R48, R148, R188.reuse, PT ;  /* 0x000000bc94307233 */ /* 0x100fe20003803000 */
[----:B------:R-:W-:Y:S03]  /*adc0*/  HMMA.16816.F32.BF16 R128, R140, R50, R128 ;  /* 0x000000328c80723c */ /* 0x000fe60000041880 */
[----:B------:R-:W-:Y:S02]  /*add0*/  LDSM.16.MT88.4 R152, [R216+0x9c00] ;  /* 0x009c0000d898783b */ /* 0x000fe40000004200 */
[--C-:B------:R-:W-:Y:S02]  /*ade0*/  HSET2.LE.AND R42, R158, R188.reuse, PT ;  /* 0x000000bc9e2a7233 */ /* 0x100fe40003803000 */
[--C-:B-----5:R-:W-:Y:S04]  /*adf0*/  HSET2.LE.AND R43, R149, R188.reuse, PT ;  /* 0x000000bc952b7233 */ /* 0x120fe80003803000 */
[--C-:B------:R-:W-:Y:S02]  /*ae00*/  HSET2.LE.AND R50, R137, R188.reuse, PT ;  /* 0x000000bc89327233 */ /* 0x100fe40003803000 */
[----:B---3--:R-:W-:Y:S02]  /*ae10*/  F2FP.BF16.F32.PACK_AB R41, R186, R187 ;  /* 0x000000bbba29723e */ /* 0x008fe400000010ff */
[----:B------:R-:W-:Y:S02]  /*ae20*/  F2FP.BF16.F32.PACK_AB R49, R185, R167 ;  /* 0x000000a7b931723e */ /* 0x000fe400000010ff */
[----:B------:R-:W-:Y:S02]  /*ae30*/  F2FP.BF16.F32.PACK_AB R51, R184, R164 ;  /* 0x000000a4b833723e */ /* 0x000fe400000010ff */
[----:B------:R-:W-:Y:S02]  /*ae40*/  LOP3.LUT R42, R42, R40, RZ, 0xc0, !PT ;  /* 0x000000282a2a7212 */ /* 0x000fe400078ec0ff */
[----:B------:R-:W-:Y:S02]  /*ae50*/  LOP3.LUT R43, R43, R41, RZ, 0xc0, !PT ;  /* 0x000000292b2b7212 */ /* 0x000fe400078ec0ff */
[----:B------:R-:W-:Y:S02]  /*ae60*/  LOP3.LUT R40, R48, R49, RZ, 0xc0, !PT ;  /* 0x0000003130287212 */ /* 0x000fe400078ec0ff */
[----:B------:R-:W-:Y:S02]  /*ae70*/  LOP3.LUT R41, R50, R51, RZ, 0xc0, !PT ;  /* 0x0000003332297212 */ /* 0x000fe400078ec0ff */
[----:B------:R-:W2:Y:S01]  /*ae80*/  LDSM.16.MT88.4 R48, [R216+0xa800] ;  /* 0x00a80000d830783b */ /* 0x000ea20000004200 */
[C---:B------:R-:W-:Y:S02]  /*ae90*/  LOP3.LUT R139, R64.reuse, 0xff, RZ, 0xc0, !PT ;  /* 0x000000ff408b7812 */ /* 0x040fe400078ec0ff */
[----:B------:R-:W-:Y:S02]  /*aea0*/  LOP3.LUT R66, R65, UR16, R160, 0x96, !PT ;  /* 0x0000001041427c12 */ /* 0x000fe4000f8e96a0 */
[----:B------:R-:W-:Y:S02]  /*aeb0*/  LOP3.LUT R65, R64, 0xffff, RZ, 0xc0, !PT ;  /* 0x0000ffff40417812 */ /* 0x000fe400078ec0ff */
[----:B------:R-:W-:Y:S01]  /*aec0*/  SHF.R.U32.HI R137, RZ, 0x18, R64 ;  /* 0x00000018ff897819 */ /* 0x000fe20000011640 */
[-C--:B-1----:R-:W-:Y:S05]  /*aed0*/  HMMA.16816.F32.BF16 R4, R36, R44.reuse, R4 ;  /* 0x0000002c2404723c */ /* 0x082fea0000041804 */
[----:B------:R-:W-:Y:S01]  /*aee0*/  SHF.R.U32.HI R55, RZ, 0x8, R65 ;  /* 0x00000008ff377819 */ /* 0x000fe20000011641 */
[C---:B------:R-:W-:Y:S05]  /*aef0*/  HMMA.16816.F32.BF16 R8, R40.reuse, R44, R8 ;  /* 0x0000002c2808723c */ /* 0x040fea0000041808 */
[----:B------:R-:W-:Y:S01]  /*af00*/  PRMT R141, R139, 0x5410, R55 ;  /* 0x000054108b8d7816 */ /* 0x000fe20000000037 */
[-C--:B------:R-:W-:Y:S05]  /*af10*/  HMMA.16816.F32.BF16 R12, R40, R46.reuse, R12 ;  /* 0x0000002e280c723c */ /* 0x080fea000004180c */
[----:B------:R-:W-:Y:S01]  /*af20*/  SHF.R.U32.HI R55, RZ, 0x10, R66 ;  /* 0x00000010ff377819 */ /* 0x000fe20000011642 */
[C---:B------:R-:W-:Y:S01]  /*af30*/  HMMA.16816.F32.BF16 R16, R36.reuse, R46, R16 ;  /* 0x0000002e2410723c */ /* 0x040fe20000041810 */
[----:B------:R-:W1:Y:S04]  /*af40*/  LDSM.16.MT88.4 R44, [R218+0xa800] ;  /* 0x00a80000da2c783b */ /* 0x000e680000004200 */
[----:B------:R-:W-:Y:S01]  /*af50*/  LOP3.LUT R55, R55, 0xff, RZ, 0xc0, !PT ;  /* 0x000000ff37377812 */ /* 0x000fe200078ec0ff */
[-C--:B------:R-:W-:Y:S05]  /*af60*/  HMMA.16816.F32.BF16 R68, R36, R144.reuse, R68 ;  /* 0x000000902444723c */ /* 0x080fea0000041844 */
[----:B------:R-:W-:Y:S01]  /*af70*/  F2FP.BF16.F32.PACK_AB R3, R182, R183 ;  /* 0x000000b7b603723e */ /* 0x000fe200000010ff */
[C---:B------:R-:W-:Y:S05]  /*af80*/  HMMA.16816.F32.BF16 R72, R40.reuse, R144, R72 ;  /* 0x000000902848723c */ /* 0x040fea0000041848 */
[----:B------:R-:W-:Y:S01]  /*af90*/  LOP3.LUT R52, R159, UR8, R168, 0x96, !PT ;  /* 0x000000089f347c12 */ /* 0x000fe2000f8e96a8 */
[-C--:B------:R-:W-:Y:S05]  /*afa0*/  HMMA.16816.F32.BF16 R76, R40, R146.reuse, R76 ;  /* 0x00000092284c723c */ /* 0x080fea000004184c */
[----:B------:R-:W-:Y:S01]  /*afb0*/  IMAD.WIDE.U32 R52, R52, -0x2daee0ad, RZ ;  /* 0xd2511f5334347825 */ /* 0x000fe200078e00ff */
[C---:B------:R-:W-:Y:S05]  /*afc0*/  HMMA.16816.F32.BF16 R80, R36.reuse, R146, R80 ;  /* 0x000000922450723c */ /* 0x040fea0000041850 */
[----:B------:R-:W-:Y:S01]  /*afd0*/  LOP3.LUT R54, R53, UR16, R162, 0x96, !PT ;  /* 0x0000001035367c12 */ /* 0x000fe2000f8e96a2 */
[-C--:B--2---:R-:W-:Y:S05]  /*afe0*/  HMMA.16816.F32.BF16 R84, R36, R48.reuse, R84 ;  /* 0x000000302454723c */ /* 0x084fea0000041854 */
[--C-:B------:R-:W-:Y:S01]  /*aff0*/  SHF.R.U32.HI R67, RZ, 0x10, R52.reuse ;  /* 0x00000010ff437819 */ /* 0x100fe20000011634 */
[C---:B------:R-:W-:Y:S05]  /*b000*/  HMMA.16816.F32.BF16 R88, R40.reuse, R48, R88 ;  /* 0x000000302858723c */ /* 0x040fea0000041858 */
[----:B------:R-:W-:Y:S01]  /*b010*/  SHF.R.U32.HI R65, RZ, 0x18, R52 ;  /* 0x00000018ff417819 */ /* 0x000fe20000011634 */
[-C--:B------:R-:W-:Y:S05]  /*b020*/  HMMA.16816.F32.BF16 R92, R40, R50.reuse, R92 ;  /* 0x00000032285c723c */ /* 0x080fea000004185c */
[----:B------:R-:W-:Y:S01]  /*b030*/  IMAD.MOV.U32 R159, RZ, RZ, R177 ;  /* 0x000000ffff9f7224 */ /* 0x000fe200078e00b1 */
[C---:B------:R-:W-:Y:S01]  /*b040*/  HMMA.16816.F32.BF16 R96, R36.reuse, R50, R96 ;  /* 0x000000322460723c */ /* 0x040fe20000041860 */
[----:B------:R-:W2:Y:S01]  /*b050*/  LDSM.16.MT88.4 R48, [R216+0xb800] ;  /* 0x00b80000d830783b */ /* 0x000ea20000004200 */
[----:B------:R3:W4:Y:S03]  /*b060*/  MUFU.EX2 R177, R56 ;  /* 0x0000003800b17308 */ /* 0x0007260000000800 */
[----:B------:R-:W-:Y:S01]  /*b070*/  SHF.R.U32.HI R138, RZ, 0x10, R64 ;  /* 0x00000010ff8a7819 */ /* 0x000fe20000011640 */
[-C--:B-1----:R-:W-:Y:S05]  /*b080*/  HMMA.16816.F32.BF16 R100, R36, R44.reuse, R100 ;  /* 0x0000002c2464723c */ /* 0x082fea0000041864 */
[----:B------:R-:W-:Y:S01]  /*b090*/  LOP3.LUT R64, R52, 0xffff, RZ, 0xc0, !PT ;  /* 0x0000ffff34407812 */ /* 0x000fe200078ec0ff */
[C---:B------:R-:W-:Y:S05]  /*b0a0*/  HMMA.16816.F32.BF16 R104, R40.reuse, R44, R104 ;  /* 0x0000002c2868723c */ /* 0x040fea0000041868 */
[----:B------:R-:W-:Y:S01]  /*b0b0*/  LOP3.LUT R53, R138, 0xff, RZ, 0xc0, !PT ;  /* 0x000000ff8a357812 */ /* 0x000fe200078ec0ff */
[-C--:B------:R-:W-:Y:S05]  /*b0c0*/  HMMA.16816.F32.BF16 R32, R40, R46.reuse, R32 ;  /* 0x0000002e2820723c */ /* 0x080fea0000041820 */
[C---:B------:R-:W-:Y:S01]  /*b0d0*/  LOP3.LUT R44, R66.reuse, 0xffff, RZ, 0xc0, !PT ;  /* 0x0000ffff422c7812 */ /* 0x040fe200078ec0ff */
[C---:B------:R-:W-:Y:S05]  /*b0e0*/  HMMA.16816.F32.BF16 R108, R36.reuse, R46, R108 ;  /* 0x0000002e246c723c */ /* 0x040fea000004186c */
[----:B------:R-:W-:Y:S02]  /*b0f0*/  LOP3.LUT R45, R67, 0xff, RZ, 0xc0, !PT ;  /* 0x000000ff432d7812 */ /* 0x000fe400078ec0ff */
[----:B------:R-:W-:Y:S04]  /*b100*/  PRMT R137, R53, 0x5410, R137 ;  /* 0x0000541035897816 */ /* 0x000fe80000000089 */
[----:B------:R-:W-:Y:S02]  /*b110*/  SHF.R.U32.HI R44, RZ, 0x8, R44 ;  /* 0x00000008ff2c7819 */ /* 0x000fe4000001162c */
[----:B------:R-:W-:Y:S02]  /*b120*/  LOP3.LUT R53, R66, 0xff, RZ, 0xc0, !PT ;  /* 0x000000ff42357812 */ /* 0x000fe400078ec0ff */
[----:B------:R-:W-:Y:S01]  /*b130*/  PRMT R139, R45, 0x5410, R65 ;  /* 0x000054102d8b7816 */ /* 0x000fe20000000041 */
[-C--:B--2---:R-:W-:Y:S03]  /*b140*/  HMMA.16816.F32.BF16 R112, R36, R48.reuse, R112 ;  /* 0x000000302470723c */ /* 0x084fe60000041870 */
[----:B------:R-:W-:Y:S02]  /*b150*/  PRMT R65, R53, 0x5410, R44 ;  /* 0x0000541035417816 */ /* 0x000fe4000000002c */
[----:B------:R-:W1:Y:S01]  /*b160*/  LDSM.16.MT88.4 R44, [R218+0xb800] ;  /* 0x00b80000da2c783b */ /* 0x000e620000004200 */
[C---:B------:R-:W-:Y:S05]  /*b170*/  HMMA.16816.F32.BF16 R116, R40.reuse, R48, R116 ;  /* 0x000000302874723c */ /* 0x040fea0000041874 */
[----:B------:R-:W-:Y:S01]  /*b180*/  LOP3.LUT R140, R52, 0xff, RZ, 0xc0, !PT ;  /* 0x000000ff348c7812 */ /* 0x000fe200078ec0ff */
[-C--:B------:R-:W-:Y:S05]  /*b190*/  HMMA.16816.F32.BF16 R20, R40, R50.reuse, R20 ;  /* 0x000000322814723c */ /* 0x080fea0000041814 */
[----:B------:R-:W-:Y:S01]  /*b1a0*/  SHF.R.U32.HI R52, RZ, 0x8, R64 ;  /* 0x00000008ff347819 */ /* 0x000fe20000011640 */
[C---:B------:R-:W-:Y:S05]  /*b1b0*/  HMMA.16816.F32.BF16 R120, R36.reuse, R50, R120 ;  /* 0x000000322478723c */ /* 0x040fea0000041878 */
[----:B------:R-:W-:Y:S02]  /*b1c0*/  PRMT R138, R140, 0x5410, R52 ;  /* 0x000054108c8a7816 */ /* 0x000fe40000000034 */
[C---:B------:R-:W-:Y:S04]  /*b1d0*/  LOP3.LUT R52, R54.reuse, 0xffff, RZ, 0xc0, !PT ;  /* 0x0000ffff36347812 */ /* 0x040fe800078ec0ff */
[--C-:B------:R-:W-:Y:S02]  /*b1e0*/  SHF.R.U32.HI R53, RZ, 0x10, R54.reuse ;  /* 0x00000010ff357819 */ /* 0x100fe40000011636 */
[----:B---3--:R-:W-:Y:S02]  /*b1f0*/  LOP3.LUT R56, R54, 0xff, RZ, 0xc0, !PT ;  /* 0x000000ff36387812 */ /* 0x008fe400078ec0ff */
[----:B------:R-:W-:Y:S02]  /*b200*/  SHF.R.U32.HI R54, RZ, 0x18, R54 ;  /* 0x00000018ff367819 */ /* 0x000fe40000011636 */
[----:B------:R-:W-:Y:S02]  /*b210*/  SHF.R.U32.HI R66, RZ, 0x18, R66 ;  /* 0x00000018ff427819 */ /* 0x000fe40000011642 */
[----:B------:R-:W-:Y:S02]  /*b220*/  SHF.R.U32.HI R52, RZ, 0x8, R52 ;  /* 0x00000008ff347819 */ /* 0x000fe40000011634 */
[----:B------:R-:W-:Y:S02]  /*b230*/  LOP3.LUT R53, R53, 0xff, RZ, 0xc0, !PT ;  /* 0x000000ff35357812 */ /* 0x000fe400078ec0ff */
[----:B------:R-:W-:Y:S02]  /*b240*/  PRMT R55, R55, 0x5410, R66 ;  /* 0x0000541037377816 */ /* 0x000fe40000000042 */
[----:B------:R-:W-:Y:S01]  /*b250*/  PRMT R52, R56, 0x5410, R52 ;  /* 0x0000541038347816 */ /* 0x000fe20000000034 */
[-C--:B-1----:R-:W-:Y:S01]  /*b260*/  HMMA.16816.F32.BF16 R24, R36, R44.reuse, R24 ;  /* 0x0000002c2418723c */ /* 0x082fe20000041818 */
[----:B------:R-:W-:Y:S02]  /*b270*/  LDSM.16.MT88.4 R56, [R216+0xac00] ;  /* 0x00ac0000d838783b */ /* 0x000fe40000004200 */
[----:B------:R-:W-:Y:S02]  /*b280*/  PRMT R53, R53, 0x5410, R54 ;  /* 0x0000541035357816 */ /* 0x000fe40000000036 */
[--C-:B------:R-:W-:Y:S01]  /*b290*/  HSET2.LE.AND R64, R137, R188.reuse, PT ;  /* 0x000000bc89407233 */ /* 0x100fe20003803000 */
[C---:B------:R-:W-:Y:S05]  /*b2a0*/  HMMA.16816.F32.BF16 R124, R40.reuse, R44, R124 ;  /* 0x0000002c287c723c */ /* 0x040fea000004187c */
[--C-:B------:R-:W-:Y:S01]  /*b2b0*/  HSET2.LE.AND R66, R55, R188.reuse, PT ;  /* 0x000000bc37427233 */ /* 0x100fe20003803000 */
[-C--:B------:R-:W-:Y:S01]  /*b2c0*/  HMMA.16816.F32.BF16 R28, R40, R46.reuse, R28 ;  /* 0x0000002e281c723c */ /* 0x080fe2000004181c */
[----:B------:R-:W-:Y:S04]  /*b2d0*/  LDSM.16.MT88.4 R40, [R216+0xbc00] ;  /* 0x00bc0000d828783b */ /* 0x000fe80000004200 */
[--C-:B------:R-:W-:Y:S01]  /*b2e0*/  HSET2.LE.AND R67, R52, R188.reuse, PT ;  /* 0x000000bc34437233 */ /* 0x100fe20003803000 */
[----:B------:R-:W-:Y:S05]  /*b2f0*/  HMMA.16816.F32.BF16 R128, R36, R46, R128 ;  /* 0x0000002e2480723c */ /* 0x000fea0000041880 */
[--C-:B------:R-:W-:Y:S02]  /*b300*/  HSET2.LE.AND R137, R53, R188.reuse, PT ;  /* 0x000000bc35897233 */ /* 0x100fe40003803000 */
[--C-:B------:R-:W-:Y:S01]  /*b310*/  HSET2.LE.AND R48, R141, R188.reuse, PT ;  /* 0x000000bc8d307233 */ /* 0x100fe20003803000 */
[----:B------:R-:W1:Y:S03]  /*b320*/  LDSM.16.MT88.4 R52, [R218+0x9c00] ;  /* 0x009c0000da34783b */ /* 0x000e660000004200 */
[--C-:B------:R-:W-:Y:S02]  /*b330*/  HSET2.LE.AND R65, R65, R188.reuse, PT ;  /* 0x000000bc41417233 */ /* 0x100fe40003803000 */
[----:B------:R-:W-:Y:S01]  /*b340*/  LOP3.LUT R50, R48, R3, RZ, 0xc0, !PT ;  /* 0x0000000330327212 */ /* 0x000fe200078ec0ff */
[----:B------:R-:W-:Y:S01]  /*b350*/  FADD.FTZ R3, R165, R156 ;  /* 0x0000009ca5037221 */ /* 0x000fe20000010000 */
[----:B------:R-:W-:Y:S02]  /*b360*/  F2FP.BF16.F32.PACK_AB R51, R180, R181 ;  /* 0x000000b5b433723e */ /* 0x000fe400000010ff */
[----:B------:R-:W-:Y:S01]  /*b370*/  F2FP.BF16.F32.PACK_AB R48, R189, R179 ;  /* 0x000000b3bd30723e */ /* 0x000fe200000010ff */
[----:B------:R-:W-:Y:S01]  /*b380*/  FADD.FTZ R3, R166, R3 ;  /* 0x00000003a6037221 */ /* 0x000fe20000010000 */
[----:B------:R-:W-:Y:S02]  /*b390*/  F2FP.BF16.F32.PACK_AB R49, R190, R178 ;  /* 0x000000b2be31723e */ /* 0x000fe400000010ff */
[----:B------:R-:W-:Y:S01]  /*b3a0*/  LOP3.LUT R51, R64, R51, RZ, 0xc0, !PT ;  /* 0x0000003340337212 */ /* 0x000fe200078ec0ff */
[----:B------:R-:W-:Y:S01]  /*b3b0*/  FADD.FTZ R3, R206, R3 ;  /* 0x00000003ce037221 */ /* 0x000fe20000010000 */
[----:B------:R-:W-:Y:S02]  /*b3c0*/  LOP3.LUT R48, R65, R48, RZ, 0xc0, !PT ;  /* 0x0000003041307212 */ /* 0x000fe400078ec0ff */
[----:B------:R-:W-:Y:S01]  /*b3d0*/  LOP3.LUT R49, R66, R49, RZ, 0xc0, !PT ;  /* 0x0000003142317212 */ /* 0x000fe200078ec0ff */
[----:B------:R-:W-:Y:S01]  /*b3e0*/  FADD.FTZ R3, R232, R3 ;  /* 0x00000003e8037221 */ /* 0x000fe20000010000 */
[--C-:B------:R-:W-:Y:S02]  /*b3f0*/  HSET2.LE.AND R138, R138, R188.reuse, PT ;  /* 0x000000bc8a8a7233 */ /* 0x100fe40003803000 */
[----:B------:R-:W-:Y:S02]  /*b400*/  HSET2.LE.AND R139, R139, R188, PT ;  /* 0x000000bc8b8b7233 */ /* 0x000fe40003803000 */
[----:B----4-:R-:W-:Y:S01]  /*b410*/  F2FP.BF16.F32.PACK_AB R168, R176, R177 ;  /* 0x000000b1b0a8723e */ /* 0x010fe200000010ff */
[-C--:B------:R-:W-:Y:S01]  /*b420*/  HMMA.16816.F32.BF16 R144, R48, R152.reuse, R4 ;  /* 0x000000983090723c */ /* 0x080fe20000041804 */
[----:B------:R-:W2:Y:S04]  /*b430*/  LDSM.16.MT88.4 R4, [R218+0xbc00] ;  /* 0x00bc0000da04783b */ /* 0x000ea80000004200 */
[----:B------:R-:W-:Y:S02]  /*b440*/  F2FP.BF16.F32.PACK_AB R170, R191, R173 ;  /* 0x000000adbfaa723e */ /* 0x000fe400000010ff */
[----:B------:R-:W-:Y:S04]  /*b450*/  LOP3.LUT R168, R67, R168, RZ, 0xc0, !PT ;  /* 0x000000a843a87212 */ /* 0x000fe800078ec0ff */
[----:B------:R-:W-:Y:S01]  /*b460*/  LOP3.LUT R169, R137, R169, RZ, 0xc0, !PT ;  /* 0x000000a989a97212 */ /* 0x000fe200078ec0ff */
[----:B------:R-:W-:Y:S01]  /*b470*/  IMAD.MOV.U32 R137, RZ, RZ, R134 ;  /* 0x000000ffff897224 */ /* 0x000fe200078e0086 */
[----:B------:R-:W-:Y:S01]  /*b480*/  LOP3.LUT R170, R138, R170, RZ, 0xc0, !PT ;  /* 0x000000aa8aaa7212 */ /* 0x000fe200078ec0ff */
[----:B------:R-:W-:Y:S01]  /*b490*/  IMAD.MOV.U32 R138, RZ, RZ, R133 ;  /* 0x000000ffff8a7224 */ /* 0x000fe200078e0085 */
[----:B------:R-:W-:Y:S07]  /*b4a0*/  LOP3.LUT R171, R139, R171, RZ, 0xc0, !PT ;  /* 0x000000ab8bab7212 */ /* 0x000fee00078ec0ff */
[C---:B------:R-:W-:Y:S06]  /*b4b0*/  HMMA.16816.F32.BF16 R140, R168.reuse, R152, R8 ;  /* 0x00000098a88c723c */ /* 0x040fec0000041808 */
        /* <DEDUP_REMOVED lines=38> */
[-C--:B--2---:R-:W-:Y:S03]  /*b720*/  HMMA.16816.F32.BF16 R164, R48, R4.reuse, R24 ;  /* 0x0000000430a4723c */ /* 0x084fe60000041818 */
[----:B------:R-:W-:Y:S01]  /*b730*/  FADD.FTZ R9, R197, R9 ;  /* 0x00000009c5097221 */ /* 0x000fe20000010000 */
[----:B------:R-:W-:Y:S01]  /*b740*/  FADD.FTZ R8, R195, R8 ;  /* 0x00000008c3087221 */ /* 0x000fe20000010000 */
[----:B------:R-:W-:Y:S01]  /*b750*/  FADD.FTZ R3, R185, R0 ;  /* 0x00000000b9037221 */ /* 0x000fe20000010000 */
[C---:B------:R-:W-:Y:S05]  /*b760*/  HMMA.16816.F32.BF16 R124, R168.reuse, R4, R124 ;  /* 0x00000004a87c723c */ /* 0x040fea000004187c */
        /* <DEDUP_REMOVED lines=20> */
[----:B------:R-:W-:Y:S02]  /*b8b0*/  IMAD.MOV.U32 R132, RZ, RZ, R135 ;  /* 0x000000ffff847224 */ /* 0x000fe400078e0087 */
        /* <DEDUP_REMOVED lines=9> */
[----:B------:R-:W-:Y:S01]  /*b950*/  FADD.FTZ R242, R192, R2 ;  /* 0x00000002c0f27221 */ /* 0x000fe20000010000 */
[----:B------:R-:W-:Y:S06]  /*b960*/  @P2 BRA `(.L_x_403) ;  /* 0xffffffbc004c2947 */ /* 0x000fec000383ffff */
.L_x_402:
        /* <DEDUP_REMOVED lines=121> */
[----:B------:R-:W-:Y:S01]  /*c100*/  FMUL.FTZ R38, R6, R77 ;  /* 0x0000004d06267220 */ /* 0x000fe20000410000 */
[----:B------:R-:W-:Y:S01]  /*c110*/  LEA R0, R0, R2, 0x1 ;  /* 0x0000000200007211 */ /* 0x000fe200078e08ff */
[----:B------:R-:W-:Y:S01]  /*c120*/  FMUL.FTZ R78, R5, R78 ;  /* 0x0000004e054e7220 */ /* 0x000fe20000410000 */
[----:B------:R-:W-:Y:S01]  /*c130*/  LOP3.LUT P0, RZ, R3, 0x2, RZ, 0xc0, !PT ;  /* 0x0000000203ff7812 */ /* 0x000fe2000780c0ff */
[C---:B------:R-:W-:Y:S01]  /*c140*/  FMUL.FTZ R37, R5.reuse, R79 ;  /* 0x0000004f05257220 */ /* 0x040fe20000410000 */
[----:B------:R-:W-:Y:S01]  /*c150*/  LEA R0, R0, UR4, 0x1 ;  /* 0x0000000400007c11 */ /* 0x000fe2000f8e08ff */
[C---:B------:R-:W-:Y:S01]  /*c160*/  FMUL.FTZ R88, R6.reuse, R88 ;  /* 0x0000005806587220 */ /* 0x040fe20000410000 */
[----:B------:R-:W-:Y:S01]  /*c170*/  MOV R3, 0x20 ;  /* 0x0000002000037802 */ /* 0x000fe20000000f00 */
[----:B------:R-:W-:Y:S01]  /*c180*/  FMUL.FTZ R34, R6, R89 ;  /* 0x0000005906227220 */ /* 0x000fe20000410000 */
[----:B------:R-:W-:Y:S01]  /*c190*/  F2FP.BF16.F32.PACK_AB R4, R4, R146 ;  /* 0x000000920404723e */ /* 0x000fe200000010ff */
[----:B------:R-:W-:Y:S01]  /*c1a0*/  FMUL.FTZ R90, R5, R90 ;  /* 0x0000005a055a7220 */ /* 0x000fe20000410000 */
[----:B------:R-:W-:Y:S01]  /*c1b0*/  F2FP.BF16.F32.PACK_AB R13, R13, R144 ;  /* 0x000000900d0d723e */ /* 0x000fe200000010ff */
[----:B------:R-:W-:Y:S01]  /*c1c0*/  FMUL.FTZ R33, R5, R91 ;  /* 0x0000005b05217220 */ /* 0x000fe20000410000 */
[----:B------:R-:W-:Y:S01]  /*c1d0*/  IADD3 R2, R0, -0x10, RZ ;  /* 0xfffffff000027810 */ /* 0x000fe20007ffe0ff */
[----:B------:R1:W-:Y:S01]  /*c1e0*/  STS [R0+0x200], R4 ;  /* 0x0002000400007388 */ /* 0x0003e20000000800 */
[----:B------:R-:W-:Y:S01]  /*c1f0*/  SEL R3, R3, 0xffffffe0, !P0 ;  /* 0xffffffe003037807 */ /* 0x000fe20004000000 */
[----:B------:R-:W-:Y:S01]  /*c200*/  FMUL.FTZ R92, R6, R92 ;  /* 0x0000005c065c7220 */ /* 0x000fe20000410000 */
[----:B------:R-:W-:Y:S01]  /*c210*/  F2FP.BF16.F32.PACK_AB R15, R15, R152 ;  /* 0x000000980f0f723e */ /* 0x000fe200000010ff */
[----:B------:R-:W-:Y:S01]  /*c220*/  STS [R0], R13 ;  /* 0x0000000d00007388 */ /* 0x000fe20000000800 */
[----:B------:R-:W-:Y:S01]  /*c230*/  F2FP.BF16.F32.PACK_AB R14, R14, R154 ;  /* 0x0000009a0e0e723e */ /* 0x000fe200000010ff */
[----:B------:R-:W-:Y:S01]  /*c240*/  FMUL.FTZ R30, R6, R93 ;  /* 0x0000005d061e7220 */ /* 0x000fe20000410000 */
[----:B------:R-:W-:Y:S01]  /*c250*/  @P1 IADD3 R2, R0, 0x10, RZ ;  /* 0x0000001000021810 */ /* 0x000fe20007ffe0ff */
[C---:B------:R-:W-:Y:S01]  /*c260*/  FMUL.FTZ R94, R5.reuse, R94 ;  /* 0x0000005e055e7220 */ /* 0x040fe20000410000 */
        /* <DEDUP_REMOVED lines=17> */
[----:B------:R-:W-:Y:S01]  /*c380*/  FMUL.FTZ R25, R5, R107 ;  /* 0x0000006b05197220 */ /* 0x000fe20000410000 */
[----:B------:R-:W-:Y:S01]  /*c390*/  IADD3 R3, R3, R2, RZ ;  /* 0x0000000203037210 */ /* 0x000fe20007ffe0ff */
        /* <DEDUP_REMOVED lines=70> */
[----:B--2---:R-:W-:-:S03]  /*c800*/  ISETP.NE.AND P1, PT, R56, -0x1, PT ;  /* 0xffffffff3800780c */ /* 0x004fc60003f25270 */
[----:B------:R-:W-:Y:S04]  /*c810*/  STS [R4+0x2200], R27 ;  /* 0x0022001b04007388 */ /* 0x000fe80000000800 */
[----:B------:R-:W-:Y:S04]  /*c820*/  STS [R3+0x2000], R24 ;  /* 0x0020001803007388 */ /* 0x000fe80000000800 */
[----:B------:R-:W-:Y:S02]  /*c830*/  STS [R3+0x2200], R23 ;  /* 0x0022001703007388 */ /* 0x000fe40000000800 */
[----:B---3--:R-:W1:Y:S02]  /*c840*/  @P1 LDC.64 R14, c[0x0][0x298] ;  /* 0x0000a600ff0e1b82 */ /* 0x008e640000000a00 */
        /* <DEDUP_REMOVED lines=15> */
[----:B------:R1:W-:Y:S01]  /*c940*/  STS [R3+0x4200], R7 ;  /* 0x0042000703007388 */ /* 0x0003e20000000800 */
[----:B--2---:R-:W-:Y:S01]  /*c950*/  FMUL.FTZ R0, R5, R171 ;  /* 0x000000ab05007220 */ /* 0x004fe20000410000 */
[----:B------:R-:W-:Y:S01]  /*c960*/  F2FP.BF16.F32.PACK_AB R5, R127, R126 ;  /* 0x0000007e7f05723e */ /* 0x000fe200000010ff */
[----:B------:R-:W2:Y:S03]  /*c970*/  S2R R16, SR_TID.X ;  /* 0x0000000000107919 */ /* 0x000ea60000002100 */
[----:B------:R-:W-:Y:S01]  /*c980*/  F2FP.BF16.F32.PACK_AB R0, R0, R170 ;  /* 0x000000aa0000723e */ /* 0x000fe200000010ff */
[----:B------:R4:W-:Y:S01]  /*c990*/  STS [R4+0x5000], R9 ;  /* 0x0050000904007388 */ /* 0x0009e20000000800 */
[----:B---3--:R-:W-:-:S05]  /*c9a0*/  FMUL.FTZ R2, R6, R169 ;  /* 0x000000a906027220 */ /* 0x008fca0000410000 */
[----:B------:R-:W-:Y:S01]  /*c9b0*/  F2FP.BF16.F32.PACK_AB R2, R2, R168 ;  /* 0x000000a80202723e */ /* 0x000fe200000010ff */
[----:B-1----:R-:W-:-:S04]  /*c9c0*/  @P1 IMAD.WIDE.U32 R6, R56, R14, RZ ;  /* 0x0000000e38061225 */ /* 0x002fc800078e00ff */
[----:B------:R-:W-:Y:S01]  /*c9d0*/  @P1 IMAD R28, R56, R15, R7 ;  /* 0x0000000f381c1224 */ /* 0x000fe200078e0207 */
[----:B------:R-:W-:Y:S01]  /*c9e0*/  @P1 MOV R27, R6 ;  /* 0x00000006001b1202 */ /* 0x000fe20000000f00 */
[----:B------:R-:W-:Y:S06]  /*c9f0*/  @P1 BRA `(.L_x_406) ;  /* 0x0000000000201947 */ /* 0x000fec0003800000 */
[----:B------:R-:W1:Y:S01]  /*ca00*/  S2R R11, SR_CTAID.Y ;  /* 0x00000000000b7919 */ /* 0x000e620000002600 */
[----:B----4-:R-:W3:Y:S01]  /*ca10*/  LDC.64 R8, c[0x0][0x290] ;  /* 0x0000a400ff087b82 */ /* 0x010ee20000000a00 */
[----:B-1----:R-:W-:Y:S01]  /*ca20*/  SHF.R.S32.HI R10, RZ, 0x1f, R11 ;  /* 0x0000001fff0a7819 */ /* 0x002fe2000001140b */
[----:B---3--:R-:W-:-:S04]  /*ca30*/  IMAD.WIDE.U32 R6, R11, R8, RZ ;  /* 0x000000080b067225 */ /* 0x008fc800078e00ff */
[----:B------:R-:W-:Y:S01]  /*ca40*/  IMAD R10, R10, R8, RZ ;  /* 0x000000080a0a7224 */ /* 0x000fe200078e02ff */
[----:B------:R-:W-:-:S03]  /*ca50*/  MOV R27, R6 ;  /* 0x00000006001b7202 */ /* 0x000fc60000000f00 */
[----:B------:R-:W-:-:S05]  /*ca60*/  IMAD R9, R11, R9, R10 ;  /* 0x000000090b097224 */ /* 0x000fca00078e020a */
[----:B------:R-:W-:-:S07]  /*ca70*/  IADD3 R28, R7, R9, RZ ;  /* 0x00000009071c7210 */ /* 0x000fce0007ffe0ff */
.L_x_406:
[----:B------:R-:W-:Y:S01]  /*ca80*/  ULDC.U8 UR5, c[0x0][0x3d8] ;  /* 0x0000f60000057ab9 */ /* 0x000fe20000000000 */
[----:B------:R-:W1:Y:S01]  /*ca90*/  S2R R18, SR_CTAID.Y ;  /* 0x0000000000127919 */ /* 0x000e620000002600 */
[----:B------:R-:W3:Y:S01]  /*caa0*/  @P4 LDC R15, c[0x0][0x2e8] ;  /* 0x0000ba00ff0f4b82 */ /* 0x000ee20000000800 */
[----:B------:R-:W-:Y:S01]  /*cab0*/  ISETP.NE.AND P0, PT, RZ, UR5, PT ;  /* 0x00000005ff007c0c */ /* 0x000fe2000bf05270 */
[----:B------:R-:W-:Y:S01]  /*cac0*/  ULDC.U8 UR4, c[0x0][0x3d9] ;  /* 0x0000f64000047ab9 */ /* 0x000fe20000000000 */
[----:B------:R-:W1:Y:S01]  /*cad0*/  S2R R29, SR_CTAID.Z ;  /* 0x00000000001d7919 */ /* 0x000e620000002700 */
[----:B------:R-:W-:Y:S01]  /*cae0*/  ISETP.NE.AND P6, PT, RZ, UR4, PT ;  /* 0x00000004ff007c0c */ /* 0x000fe2000bfc5270 */
[----:B------:R1:W1:Y:S01]  /*caf0*/  @P4 MUFU.LG2 R10, R54 ;  /* 0x00000036000a4308 */ /* 0x0002620000000c00 */
[----:B------:R-:W-:Y:S01]  /*cb00*/  ISETP.EQ.AND P0, PT, RZ, UR4, P0 ;  /* 0x00000004ff007c0c */ /* 0x000fe20008702270 */
[----:B------:R-:W1:Y:S01]  /*cb10*/  S2R R19, SR_CTAID.X ;  /* 0x0000000000137919 */ /* 0x000e620000002500 */
[----:B------:R-:W1:Y:S01]  /*cb20*/  @P3 LDC R14, c[0x0][0x2e8] ;  /* 0x0000ba00ff0e3b82 */ /* 0x000e620000000800 */
[----:B------:R-:W-:Y:S01]  /*cb30*/  P2R R6, PR, RZ, 0x40 ;  /* 0x00000040ff067803 */ /* 0x000fe20000000000 */
[----:B------:R5:W-:Y:S01]  /*cb40*/  STS [R4+0x5200], R5 ;  /* 0x0052000504007388 */ /* 0x000be20000000800 */
[----:B--2---:R-:W-:-:S02]  /*cb50*/  SHF.R.S32.HI R11, RZ, 0x1f, R16 ;  /* 0x0000001fff0b7819 */ /* 0x004fc40000011410 */
[----:B----4-:R2:W4:Y:S01]  /*cb60*/  @P3 MUFU.LG2 R9, R52 ;  /* 0x0000003400093308 */ /* 0x0105220000000c00 */
[----:B------:R-:W-:Y:S02]  /*cb70*/  STS [R3+0x5000], R2 ;  /* 0x0050000203007388 */ /* 0x000fe40000000800 */
[----:B------:R-:W1:Y:S02]  /*cb80*/  @P2 LDC R13, c[0x0][0x2e8] ;  /* 0x0000ba00ff0d2b82 */ /* 0x000e640000000800 */
[----:B------:R2:W-:Y:S03]  /*cb90*/  STS [R3+0x5200], R0 ;  /* 0x0052000003007388 */ /* 0x0005e60000000800 */
[----:B------:R1:W1:Y:S03]  /*cba0*/  @P2 MUFU.LG2 R8, R53 ;  /* 0x0000003500082308 */ /* 0x0002660000000c00 */
[----:B-----5:R-:W1:Y:S01]  /*cbb0*/  @P6 LDC.64 R4, c[0x0][0x2c0] ;  /* 0x0000b000ff046b82 */ /* 0x020e620000000a00 */
[----:B------:R-:W-:-:S02]  /*cbc0*/  @!P0 PLOP3.LUT P6, PT, PT, PT, PT, 0x8, 0x0 ;  /* 0x000000000000881c */ /* 0x000fc40003fce170 */
[----:B--2---:R-:W-:Y:S01]  /*cbd0*/  @!P0 CS2R R2, SRZ ;  /* 0x0000000000028805 */ /* 0x004fe2000001ff00 */
[----:B----4-:R-:W-:Y:S10]  /*cbe0*/  @!P0 BRA `(.L_x_407) ;  /* 0x0000000000188947 */ /* 0x010ff40003800000 */
[----:B------:R-:W2:Y:S01]  /*cbf0*/  S2R R2, SR_CTAID.Y ;  /* 0x0000000000027919 */ /* 0x000ea20000002600 */
[----:B------:R-:W2:Y:S01]  /*cc00*/  LDC R0, c[0x0][0x2c4] ;  /* 0x0000b100ff007b82 */ /* 0x000ea20000000800 */
[----:B------:R-:W-:Y:S01]  /*cc10*/  PLOP3.LUT P6, PT, PT, PT, PT, 0x80, 0x0 ;  /* 0x000000000000781c */ /* 0x000fe20003fcf070 */
[----:B--2---:R-:W-:-:S05]  /*cc20*/  IMAD R2, R2, R0, RZ ;  /* 0x0000000002027224 */ /* 0x004fca00078e02ff */
[----:B------:R-:W-:-:S04]  /*cc30*/  SEL R2, R2, R56, !P1 ;  /* 0x0000003802027207 */ /* 0x000fc80004800000 */
[----:B------:R-:W-:-:S07]  /*cc40*/  SHF.R.S32.HI R3, RZ, 0x1f, R2 ;  /* 0x0000001fff037819 */ /* 0x000fce0000011402 */
.L_x_407:
[----:B------:R-:W-:-:S13]  /*cc50*/  ISETP.NE.AND P0, PT, R6, RZ, PT ;  /* 0x000000ff0600720c */ /* 0x000fda0003f05270 */
[----:B------:R-:W2:Y:S01]  /*cc60*/  @P0 LDC R7, c[0x0][0x2c0] ;  /* 0x0000b000ff070b82 */ /* 0x000ea20000000800 */
[----:B-1----:R-:W-:Y:S01]  /*cc70*/  @P0 IMAD R0, R5, R4, RZ ;  /* 0x0000000405000224 */ /* 0x002fe200078e02ff */
[----:B------:R-:W-:Y:S02]  /*cc80*/  LEA.HI R5, R11, R16, RZ, 0x5 ;  /* 0x000000100b057211 */ /* 0x000fe400078f28ff */
[----:B------:R-:W-:Y:S01]  /*cc90*/  @P0 MOV R4, 0x1 ;  /* 0x0000000100040802 */ /* 0x000fe20000000f00 */
[----:B------:R-:W-:Y:S06]  /*cca0*/  @P0 BRA `(.L_x_408) ;  /* 0x0000000000180947 */ /* 0x000fec0003800000 */
[----:B------:R-:W1:Y:S01]  /*ccb0*/  LDC R0, c[0x0][0x2c4] ;  /* 0x0000b100ff007b82 */ /* 0x000e620000000800 */
[----:B------:R-:W-:Y:S02]  /*ccc0*/  ISETP.NE.AND P0, PT, RZ, UR5, PT ;  /* 0x00000005ff007c0c */ /* 0x000fe4000bf05270 */
[----:B--2---:R-:W-:-:S05]  /*ccd0*/  MOV R7, 0x1 ;  /* 0x0000000100077802 */ /* 0x004fca0000000f00 */
[----:B------:R-:W2:Y:S08]  /*cce0*/  LDC R4, c[0x0][0x270] ;  /* 0x00009c00ff047b82 */ /* 0x000eb00000000800 */
[----:B-1----:R-:W2:Y:S02]  /*ccf0*/  @P0 LDC R0, c[0x0][0x2e4] ;  /* 0x0000b900ff000b82 */ /* 0x002ea40000000800 */
[----:B--2---:R-:W-:-:S07]  /*cd00*/  IMAD R4, R0, R4, RZ ;  /* 0x0000000400047224 */ /* 0x004fce00078e02ff */
.L_x_408:
        /* <DEDUP_REMOVED lines=10> */
[----:B------:R-:W1:Y:S01]  /*cdb0*/  @P5 MUFU.LG2 R11, R55 ;  /* 0x00000037000b5308 */ /* 0x000e620000000c00 */
[----:B------:R-:W-:Y:S01]  /*cdc0*/  MOV R21, 0x7f800000 ;  /* 0x7f80000000157802 */ /* 0x000fe20000000f00 */
[----:B------:R-:W-:Y:S01]  /*cdd0*/  @P2 FFMA.FTZ R21, R134, R13, R8 ;  /* 0x0000000d86152223 */ /* 0x000fe20000010008 */
[----:B------:R-:W-:Y:S01]  /*cde0*/  IMAD.IADD R16, R16, 0x1, -R6 ;  /* 0x0000000110107824 */ /* 0x000fe200078e0a06 */
[----:B------:R-:W-:Y:S01]  /*cdf0*/  SEL R4, R4, RZ, !P6 ;  /* 0x000000ff04047207 */ /* 0x000fe20007000000 */
[----:B--2---:R-:W-:Y:S01]  /*ce00*/  IMAD R6, R19, R7, RZ ;  /* 0x0000000713067224 */ /* 0x004fe200078e02ff */
[----:B------:R-:W-:Y:S01]  /*ce10*/  LOP3.LUT P2, RZ, R5, 0x3, RZ, 0xc0, !PT ;  /* 0x0000000305ff7812 */ /* 0x000fe2000784c0ff */
[----:B------:R-:W-:Y:S01]  /*ce20*/  @P3 FMUL.FTZ R9, R9, 0.69314718246459960938 ;  /* 0x3f31721809093820 */ /* 0x000fe20000410000 */
[----:B------:R-:W-:Y:S01]  /*ce30*/  MOV R25, 0x7f800000 ;  /* 0x7f80000000197802 */ /* 0x000fe20000000f00 */
[----:B------:R-:W-:-:S02]  /*ce40*/  IMAD R0, R29, R0, R4 ;  /* 0x000000001d007224 */ /* 0x000fc400078e0204 */
[----:B---3--:R-:W-:Y:S01]  /*ce50*/  @P4 FFMA.FTZ R25, R136, R15, R10 ;  /* 0x0000000f88194223 */ /* 0x008fe2000001000a */
[----:B------:R-:W-:Y:S01]  /*ce60*/  IMAD.SHL.U32 R6, R6, 0x80, RZ ;  /* 0x0000008006067824 */ /* 0x000fe200078e00ff */
[----:B------:R-:W-:Y:S01]  /*ce70*/  BSSY B0, `(.L_x_409) ;  /* 0x000003a000007945 */ /* 0x000fe20003800000 */
[----:B------:R-:W-:Y:S02]  /*ce80*/  IMAD.MOV.U32 R26, RZ, RZ, 0x7f800000 ;  /* 0x7f800000ff1a7424 */ /* 0x000fe400078e00ff */
[----:B------:R-:W-:Y:S01]  /*ce90*/  @P3 FFMA.FTZ R26, R135, R14, R9 ;  /* 0x0000000e871a3223 */ /* 0x000fe20000010009 */
[----:B------:R-:W-:Y:S02]  /*cea0*/  MOV R20, 0x7f800000 ;  /* 0x7f80000000147802 */ /* 0x000fe40000000f00 */
[----:B------:R-:W-:Y:S01]  /*ceb0*/  IADD3 R10, P1, P0, R6, R2, R0 ;  /* 0x00000002060a7210 */ /* 0x000fe2000783e000 */
[----:B------:R2:W3:Y:S01]  /*cec0*/  LDS.128 R36, [R222+0x1800] ;  /* 0x00180000de247984 */ /* 0x0004e20000000c00 */
[----:B-1----:R-:W-:Y:S01]  /*ced0*/  @P5 FMUL.FTZ R4, R11, 0.69314718246459960938 ;  /* 0x3f3172180b045820 */ /* 0x002fe20000410000 */
[----:B------:R-:W-:-:S02]  /*cee0*/  SHF.R.S32.HI R9, RZ, 0x1f, R6 ;  /* 0x0000001fff097819 */ /* 0x000fc40000011406 */
[----:B------:R2:W1:Y:S01]  /*cef0*/  LDS.128 R32, [R222+0x3800] ;  /* 0x00380000de207984 */ /* 0x0004620000000c00 */
[----:B------:R-:W-:Y:S01]  /*cf00*/  SHF.R.S32.HI R0, RZ, 0x1f, R0 ;  /* 0x0000001fff007819 */ /* 0x000fe20000011400 */
[----:B----4-:R-:W-:Y:S01]  /*cf10*/  @P5 FFMA.FTZ R20, R133, R12, R4 ;  /* 0x0000000c85145223 */ /* 0x010fe20000010004 */
        /* <DEDUP_REMOVED lines=19> */
[----:B------:R-:W4:Y:S01]  /*d050*/  @!P3 LDC.64 R14, c[0x0][0x2b0] ;  /* 0x0000ac00ff0ebb82 */ /* 0x000f220000000a00 */
[----:B------:R-:W-:-:S03]  /*d060*/  @!P3 IMAD R8, R0, R7, RZ ;  /* 0x000000070008b224 */ /* 0x000fc600078e02ff */
[-C--:B------:R-:W-:Y:S02]  /*d070*/  @!P2 IMAD R0, R4, R7.reuse, RZ ;  /* 0x000000070400a224 */ /* 0x080fe400078e02ff */
[-C--:B------:R-:W-:Y:S01]  /*d080*/  @!P1 IMAD R6, R6, R7.reuse, RZ ;  /* 0x0000000706069224 */ /* 0x080fe200078e02ff */
[-C--:B------:R-:W-:Y:S01]  /*d090*/  @!P3 IADD3 R11, P4, R8, R10.reuse, RZ ;  /* 0x0000000a080bb210 */ /* 0x080fe20007f9e0ff */
[----:B------:R-:W2:Y:S01]  /*d0a0*/  @!P2 LDC.64 R16, c[0x0][0x2b0] ;  /* 0x0000ac00ff10ab82 */ /* 0x000ea20000000a00 */
[----:B------:R-:W-:Y:S01]  /*d0b0*/  @!P0 IMAD R5, R5, R7, RZ ;  /* 0x0000000705058224 */ /* 0x000fe200078e02ff */
[-C--:B------:R-:W-:Y:S02]  /*d0c0*/  @!P2 IADD3 R4, P5, R0, R10.reuse, RZ ;  /* 0x0000000a0004a210 */ /* 0x080fe40007fbe0ff */
[----:B------:R-:W-:Y:S02]  /*d0d0*/  @!P3 LEA.HI.X.SX32 R13, R8, R9, 0x1, P4 ;  /* 0x00000009080db211 */ /* 0x000fe400020f0eff */
[----:B------:R-:W-:-:S02]  /*d0e0*/  @!P1 IADD3 R7, P4, R6, R10, RZ ;  /* 0x0000000a06079210 */ /* 0x000fc40007f9e0ff */
[----:B------:R-:W3:Y:S01]  /*d0f0*/  @!P1 LDC.64 R18, c[0x0][0x2b0] ;  /* 0x0000ac00ff129b82 */ /* 0x000ee20000000a00 */
[C---:B------:R-:W-:Y:S02]  /*d100*/  @!P0 IADD3 R12, P6, R5.reuse, R10, RZ ;  /* 0x0000000a050c8210 */ /* 0x040fe40007fde0ff */
[-C--:B------:R-:W-:Y:S02]  /*d110*/  @!P2 LEA.HI.X.SX32 R0, R0, R9.reuse, 0x1, P5 ;  /* 0x000000090000a211 */ /* 0x080fe400028f0eff */
[----:B------:R-:W-:-:S03]  /*d120*/  @!P0 LEA.HI.X.SX32 R5, R5, R9, 0x1, P6 ;  /* 0x0000000905058211 */ /* 0x000fc600030f0eff */
[----:B------:R-:W1:Y:S01]  /*d130*/  @!P0 LDC.64 R22, c[0x0][0x2b0] ;  /* 0x0000ac00ff168b82 */ /* 0x000e620000000a00 */
[C---:B----4-:R-:W-:Y:S02]  /*d140*/  @!P3 LEA R10, P5, R11.reuse, R14, 0x2 ;  /* 0x0000000e0b0ab211 */ /* 0x050fe400078a10ff */
        /* <DEDUP_REMOVED lines=8> */
[----:B-1----:R-:W-:-:S03]  /*d1d0*/  @!P0 LEA R4, P4, R12, R22, 0x2 ;  /* 0x000000160c048211 */ /* 0x002fc600078810ff */
[----:B------:R4:W-:Y:S01]  /*d1e0*/  @!P1 STG.E desc[UR20][R6.64], R21 ;  /* 0x0000001506009986 */ /* 0x0009e2000c101914 */
[----:B------:R-:W-:-:S05]  /*d1f0*/  @!P0 LEA.HI.X R5, R12, R23, R5, 0x2, P4 ;  /* 0x000000170c058211 */ /* 0x000fca00020f1405 */
[----:B------:R4:W-:Y:S04]  /*d200*/  @!P0 STG.E desc[UR20][R4.64], R20 ;  /* 0x0000001404008986 */ /* 0x0009e8000c101914 */
.L_x_410:
[----:B------:R-:W-:Y:S05]  /*d210*/  BSYNC B0 ;  /* 0x0000000000007941 */ /* 0x000fea0003800000 */
.L_x_409:
[----:B----4-:R4:W5:Y:S04]  /*d220*/  LDL R25, [R1+0xc] ;  /* 0x00000c0001197983 */ /* 0x0109680000100800 */
[----:B------:R4:W5:Y:S01]  /*d230*/  LDL R26, [R1+0x8] ;  /* 0x00000800011a7983 */ /* 0x0009620000100800 */
[----:B------:R-:W-:Y:S01]  /*d240*/  SHF.R.S32.HI R5, RZ, 0x1f, R24 ;  /* 0x0000001fff057819 */ /* 0x000fe20000011418 */
[----:B------:R-:W-:Y:S01]  /*d250*/  VIADD R0, R2, 0x40 ;  /* 0x0000004002007836 */ /* 0x000fe20000000000 */
[----:B------:R-:W-:Y:S01]  /*d260*/  IADD3 R4, P0, R24, R27, RZ ;  /* 0x0000001b18047210 */ /* 0x000fe20007f1e0ff */
[----:B------:R4:W1:Y:S01]  /*d270*/  LDS.128 R20, [R222] ;  /* 0x00000000de147984 */ /* 0x0008620000000c00 */
[----:B------:R-:W-:Y:S01]  /*d280*/  SHF.R.S32.HI R6, RZ, 0x1f, R29 ;  /* 0x0000001fff067819 */ /* 0x000fe2000001141d */
[C---:B------:R-:W-:Y:S01]  /*d290*/  VIADD R3, R2.reuse, 0x20 ;  /* 0x0000002002037836 */ /* 0x040fe20000000000 */
[----:B------:R-:W-:Y:S01]  /*d2a0*/  IADD3.X R5, R5, R28, RZ, P0, !PT ;  /* 0x0000001c05057210 */ /* 0x000fe200007fe4ff */
[----:B------:R4:W1:Y:S01]  /*d2b0*/  LDS.128 R16, [R222+0x2000] ;  /* 0x00200000de107984 */ /* 0x0008620000000c00 */
[-C--:B-----5:R-:W-:Y:S01]  /*d2c0*/  ISETP.GE.AND P0, PT, R2, R30.reuse, PT ;  /* 0x0000001e0200720c */ /* 0x0a0fe20003f06270 */
[----:B------:R-:W-:Y:S01]  /*d2d0*/  ULDC.64 UR4, c[0x0][0x2a0] ;  /* 0x0000a80000047ab9 */ /* 0x000fe20000000a00 */
[-C--:B------:R-:W-:Y:S01]  /*d2e0*/  ISETP.GE.AND P5, PT, R0, R30.reuse, PT ;  /* 0x0000001e0000720c */ /* 0x080fe20003fa6270 */
[----:B------:R4:W1:Y:S01]  /*d2f0*/  LDS.128 R12, [R222+0x4000] ;  /* 0x00400000de0c7984 */ /* 0x0008620000000c00 */
[----:B------:R-:W-:Y:S01]  /*d300*/  VIADD R0, R2, 0x60 ;  /* 0x0000006002007836 */ /* 0x000fe20000000000 */
[-C--:B------:R-:W-:Y:S01]  /*d310*/  ISETP.GE.AND P4, PT, R3, R30.reuse, PT ;  /* 0x0000001e0300720c */ /* 0x080fe20003f86270 */
[----:B------:R-:W-:Y:S01]  /*d320*/  IMAD R6, R6, UR4, RZ ;  /* 0x0000000406067c24 */ /* 0x000fe2000f8e02ff */
[----:B------:R-:W2:Y:S01]  /*d330*/  S2R R7, SR_CTAID.X ;  /* 0x0000000000077919 */ /* 0x000ea20000002500 */
[----:B------:R-:W-:Y:S01]  /*d340*/  SHF.R.S32.HI R3, RZ, 0x1f, R2 ;  /* 0x0000001fff037819 */ /* 0x000fe20000011402 */
[C---:B------:R-:W-:Y:S01]  /*d350*/  IMAD.WIDE.U32 R10, R29.reuse, UR4, R4 ;  /* 0x000000041d0a7c25 */ /* 0x040fe2000f8e0004 */
[----:B------:R-:W-:Y:S01]  /*d360*/  ISETP.GE.AND P6, PT, R0, R30, PT ;  /* 0x0000001e0000720c */ /* 0x000fe20003fc6270 */
[----:B------:R-:W-:Y:S02]  /*d370*/  BSSY B0, `(.L_x_411) ;  /* 0x0000015000007945 */ /* 0x000fe40003800000 */
[----:B------:R-:W-:-:S05]  /*d380*/  IMAD R0, R29, UR5, R6 ;  /* 0x000000051d007c24 */ /* 0x000fca000f8e0206 */
[----:B------:R-:W-:Y:S01]  /*d390*/  IADD3 R9, R11, R0, RZ ;  /* 0x000000000b097210 */ /* 0x000fe20007ffe0ff */
[----:B--2---:R-:W-:Y:S01]  /*d3a0*/  IMAD.WIDE R2, R7, 0x80, R2 ;  /* 0x0000008007027825 */ /* 0x004fe200078e0202 */
[----:B----4-:R-:W-:Y:S06]  /*d3b0*/  @P0 BRA `(.L_x_412) ;  /* 0x0000000000400947 */ /* 0x010fec0003800000 */
        /* <DEDUP_REMOVED lines=13> */
[----:B-1----:R2:W-:Y:S04]  /*d490*/  @!P3 STG.E.128 desc[UR20][R4.64], R20 ;  /* 0x000000140400b986 */ /* 0x0025e8000c101d14 */
[----:B------:R2:W-:Y:S04]  /*d4a0*/  @!P2 STG.E.128 desc[UR20][R4.64+0x40], R16 ;  /* 0x000040100400a986 */ /* 0x0005e8000c101d14 */
[----:B------:R2:W-:Y:S02]  /*d4b0*/  @!P1 STG.E.128 desc[UR20][R4.64+0x80], R12 ;  /* 0x0000800c04009986 */ /* 0x0005e4000c101d14 */
.L_x_412:
[----:B------:R-:W-:Y:S05]  /*d4c0*/  BSYNC B0 ;  /* 0x0000000000007941 */ /* 0x000fea0003800000 */
.L_x_411:
[----:B-12---:R1:W2:Y:S01]  /*d4d0*/  LDS.128 R20, [R222+0x800] ;  /* 0x00080000de147984 */ /* 0x0062a20000000c00 */
[----:B------:R-:W-:Y:S03]  /*d4e0*/  BSSY B0, `(.L_x_413) ;  /* 0x0000017000007945 */ /* 0x000fe60003800000 */
[----:B------:R1:W4:Y:S04]  /*d4f0*/  LDS.128 R16, [R222+0x2800] ;  /* 0x00280000de107984 */ /* 0x0003280000000c00 */
[----:B------:R1:W1:Y:S01]  /*d500*/  LDS.128 R12, [R222+0x4800] ;  /* 0x00480000de0c7984 */ /* 0x0002620000000c00 */
        /* <DEDUP_REMOVED lines=17> */
[----:B--2---:R2:W-:Y:S04]  /*d620*/  @!P2 STG.E.128 desc[UR20][R4.64], R20 ;  /* 0x000000140400a986 */ /* 0x0045e8000c101d14 */
[----:B----4-:R2:W-:Y:S04]  /*d630*/  @!P1 STG.E.128 desc[UR20][R4.64+0x40], R16 ;  /* 0x0000401004009986 */ /* 0x0105e8000c101d14 */
[----:B-1----:R2:W-:Y:S02]  /*d640*/  @!P0 STG.E.128 desc[UR20][R4.64+0x80], R12 ;  /* 0x0000800c04008986 */ /* 0x0025e4000c101d14 */
.L_x_414:
[----:B------:R-:W-:Y:S05]  /*d650*/  BSYNC B0 ;  /* 0x0000000000007941 */ /* 0x000fea0003800000 */
.L_x_413:
[----:B--2---:R2:W2:Y:S01]  /*d660*/  LDS.128 R20, [R222+0x1000] ;  /* 0x00100000de147984 */ /* 0x0044a20000000c00 */
[----:B------:R-:W-:Y:S03]  /*d670*/  BSSY B0, `(.L_x_415) ;  /* 0x0000017000007945 */ /* 0x000fe60003800000 */
[----:B----4-:R4:W2:Y:S04]  /*d680*/  LDS.128 R16, [R222+0x3000] ;  /* 0x00300000de107984 */ /* 0x0108a80000000c00 */
[----:B-1----:R4:W1:Y:S01]  /*d690*/  LDS.128 R12, [R222+0x5000] ;  /* 0x00500000de0c7984 */ /* 0x0028620000000c00 */
        /* <DEDUP_REMOVED lines=18> */
[----:B------:R2:W-:Y:S04]  /*d7c0*/  @!P1 STG.E.128 desc[UR20][R4.64+0x40], R16 ;  /* 0x0000401004009986 */ /* 0x0005e8000c101d14 */
[----:B-1----:R2:W-:Y:S02]  /*d7d0*/  @!P0 STG.E.128 desc[UR20][R4.64+0x80], R12 ;  /* 0x0000800c04008986 */ /* 0x0025e4000c101d14 */
.L_x_416:
[----:B------:R-:W-:Y:S05]  /*d7e0*/  BSYNC B0 ;  /* 0x0000000000007941 */ /* 0x000fea0003800000 */
.L_x_415:
[----:B--2-4-:R-:W2:Y:S01]  /*d7f0*/  LDS.128 R220, [R222+0x5800] ;  /* 0x00580000dedc7984 */ /* 0x014ea20000000c00 */
[----:B------:R-:W-:Y:S05]  /*d800*/  @P6 EXIT ;  /* 0x000000000000694d */ /* 0x000fea0003800000 */
[----:B------:R-:W-:Y:S01]  /*d810*/  IADD3 R0, P0, R2, 0x60, RZ ;  /* 0x0000006002007810 */ /* 0x000fe20007f1e0ff */
[----:B------:R-:W-:Y:S01]  /*d820*/  ULDC.64 UR4, c[0x0][0x298] ;  /* 0x0000a60000047ab9 */ /* 0x000fe20000000a00 */
[----:B------:R-:W-:Y:S02]  /*d830*/  ULDC UR6, c[0x0][0x2d0] ;  /* 0x0000b40000067ab9 */ /* 0x000fe40000000800 */
[----:B------:R-:W-:Y:S01]  /*d840*/  ISETP.GE.AND P2, PT, R24, UR6, PT ;  /* 0x0000000618007c0c */ /* 0x000fe2000bf46270 */
[----:B------:R-:W-:Y:S01]  /*d850*/  IMAD.X R2, RZ, RZ, R3, P0 ;  /* 0x000000ffff027224 */ /* 0x000fe200000e0603 */
[----:B------:R-:W-:Y:S02]  /*d860*/  MOV R3, R9 ;  /* 0x0000000900037202 */ /* 0x000fe40000000f00 */
        /* <DEDUP_REMOVED lines=10> */
[----:B---3--:R3:W-:Y:S04]  /*d910*/  @!P2 STG.E.128 desc[UR20][R2.64], R36 ;  /* 0x000000240200a986 */ /* 0x0087e8000c101d14 */
[----:B------:R3:W-:Y:S01]  /*d920*/  @!P1 STG.E.128 desc[UR20][R2.64+0x40], R32 ;  /* 0x0000402002009986 */ /* 0x0007e2000c101d14 */
[----:B------:R-:W-:Y:S05]  /*d930*/  @P0 EXIT ;  /* 0x000000000000094d */ /* 0x000fea0003800000 */
[----:B--2---:R-:W-:Y:S01]  /*d940*/  STG.E.128 desc[UR20][R2.64+0x80], R220 ;  /* 0x000080dc02007986 */ /* 0x004fe2000c101d14 */
[----:B------:R-:W-:Y:S05]  /*d950*/  EXIT ;  /* 0x000000000000794d */ /* 0x000fea0003800000 */
.L_x_380:
[----:B------:R-:W2:Y:S01]  /*d960*/  LDL R32, [R1+0x44] ;  /* 0x0000440001207983 */ /* 0x000ea20000100800 */
[----:B------:R-:W1:Y:S01]  /*d970*/  LDC.U8 R27, c[0x0][0x3d9] ;  /* 0x0000f640ff1b7b82 */ /* 0x000e620000000000 */
[----:B------:R-:W-:Y:S01]  /*d980*/  LEA.HI R10, R21, R45, RZ, 0x2 ;  /* 0x0000002d150a7211 */ /* 0x000fe200078f10ff */
[----:B------:R-:W-:Y:S01]  /*d990*/  ULDC.64 UR4, c[0x0][0x2a0] ;  /* 0x0000a80000047ab9 */ /* 0x000fe20000000a00 */
[----:B------:R-:W3:Y:S01]  /*d9a0*/  S2R R9, SR_CTAID.X ;  /* 0x0000000000097919 */ /* 0x000ee20000002500 */
[----:B------:R-:W-:Y:S04]  /*d9b0*/  BSSY B0, `(.L_x_417) ;  /* 0x000003a000007945 */ /* 0x000fe80003800000 */
[----:B------:R-:W4:Y:S01]  /*d9c0*/  LDC.U8 R8, c[0x0][0x3d8] ;  /* 0x0000f600ff087b82 */ /* 0x000f220000000000 */
[----:B-1----:R-:W-:-:S02]  /*d9d0*/  ISETP.NE.AND P2, PT, R27, RZ, PT ;  /* 0x000000ff1b00720c */ /* 0x002fc40003f45270 */
[----:B----4-:R-:W-:-:S04]  /*d9e0*/  ISETP.NE.AND P1, PT, R8, RZ, PT ;  /* 0x000000ff0800720c */ /* 0x010fc80003f25270 */
[----:B------:R-:W-:-:S07]  /*d9f0*/  ISETP.EQ.AND P5, PT, R27, RZ, P1 ;  /* 0x000000ff1b00720c */ /* 0x000fce0000fa2270 */
[----:B------:R-:W1:Y:S01]  /*da00*/  @!P2 LDC R18, c[0x0][0x2c4] ;  /* 0x0000b100ff12ab82 */ /* 0x000e620000000800 */
[----:B------:R-:W-:Y:S02]  /*da10*/  ISETP.NE.AND P1, PT, R8, RZ, !P2 ;  /* 0x000000ff0800720c */ /* 0x000fe40005725270 */
[----:B------:R-:W-:-:S05]  /*da20*/  SHF.R.S32.HI R8, RZ, 0x1f, R29 ;  /* 0x0000001fff087819 */ /* 0x000fca000001141d */
[----:B------:R-:W4:Y:S01]  /*da30*/  @P2 LDC R17, c[0x0][0x2c0] ;  /* 0x0000b000ff112b82 */ /* 0x000f220000000800 */
[----:B------:R-:W-:-:S04]  /*da40*/  IMAD R8, R8, UR4, RZ ;  /* 0x0000000408087c24 */ /* 0x000fc8000f8e02ff */
[----:B------:R-:W-:-:S03]  /*da50*/  IMAD R8, R29, UR5, R8 ;  /* 0x000000051d087c24 */ /* 0x000fc6000f8e0208 */
[----:B------:R-:W2:Y:S08]  /*da60*/  @P2 LDC.64 R22, c[0x0][0x2c0] ;  /* 0x0000b000ff162b82 */ /* 0x000eb00000000a00 */
[----:B------:R-:W2:Y:S08]  /*da70*/  @P5 LDC R26, c[0x0][0x2c4] ;  /* 0x0000b100ff1a5b82 */ /* 0x000eb00000000800 */
[----:B-1----:R-:W1:Y:S01]  /*da80*/  @P1 LDC R18, c[0x0][0x2e4] ;  /* 0x0000b900ff121b82 */ /* 0x002e620000000800 */
        /* <DEDUP_REMOVED lines=12> */
[----:B------:R-:W-:Y:S01]  /*db50*/  @!P0 IMAD.WIDE.U32 R4, R28, R4, RZ ;  /* 0x000000041c048225 */ /* 0x000fe200078e00ff */
[----:B------:R-:W-:-:S03]  /*db60*/  SHF.L.U32 R14, R16, 0x3, RZ ;  /* 0x00000003100e7819 */ /* 0x000fc600000006ff */
[----:B------:R-:W-:Y:S01]  /*db70*/  @!P0 IMAD.MOV.U32 R2, RZ, RZ, R4 ;  /* 0x000000ffff028224 */ /* 0x000fe200078e0004 */
[C---:B------:R-:W-:Y:S01]  /*db80*/  IADD3 R25, R14.reuse, 0x20, RZ ;  /* 0x000000200e197810 */ /* 0x040fe20007ffe0ff */
[----:B------:R-:W-:Y:S02]  /*db90*/  @!P0 IMAD.IADD R7, R5, 0x1, R0 ;  /* 0x0000000105078824 */ /* 0x000fe400078e0200 */
[----:B------:R-:W-:Y:S01]  /*dba0*/  IMAD.IADD R0, R19, 0x1, -R30 ;  /* 0x0000000113007824 */ /* 0x000fe200078e0a1e */
[----:B------:R-:W-:Y:S01]  /*dbb0*/  IADD3 R2, P0, R14, R2, RZ ;  /* 0x000000020e027210 */ /* 0x000fe20007f1e0ff */
[----:B------:R-:W-:Y:S02]  /*dbc0*/  VIADD R21, R10, 0x20 ;  /* 0x000000200a157836 */ /* 0x000fe40000000000 */
[----:B---3--:R-:W-:Y:S01]  /*dbd0*/  IMAD.WIDE R4, R9, 0x80, R10 ;  /* 0x0000008009047825 */ /* 0x008fe200078e020a */
[----:B------:R-:W-:Y:S02]  /*dbe0*/  LEA.HI.X.SX32 R3, R14, R7, 0x1, P0 ;  /* 0x000000070e037211 */ /* 0x000fe400000f0eff */
[-C--:B------:R-:W-:Y:S01]  /*dbf0*/  ISETP.GE.AND P0, PT, R10, R0.reuse, PT ;  /* 0x000000000a00720c */ /* 0x080fe20003f06270 */
[----:B------:R-:W-:Y:S01]  /*dc00*/  VIADD R24, R14, 0x40 ;  /* 0x000000400e187836 */ /* 0x000fe20000000000 */
[----:B------:R-:W-:Y:S01]  /*dc10*/  ISETP.GE.AND P4, PT, R21, R0, PT ;  /* 0x000000001500720c */ /* 0x000fe20003f86270 */
[----:B------:R-:W-:-:S05]  /*dc20*/  IMAD.WIDE.U32 R12, R29, UR4, R2 ;  /* 0x000000041d0c7c25 */ /* 0x000fca000f8e0002 */
[----:B------:R-:W-:-:S05]  /*dc30*/  IADD3 R9, R8, R13, RZ ;  /* 0x0000000d08097210 */ /* 0x000fca0007ffe0ff */
[----:B-1--4-:R-:W-:Y:S05]  /*dc40*/  @P0 BRA `(.L_x_418) ;  /* 0x0000000000400947 */ /* 0x012fea0003800000 */
        /* <DEDUP_REMOVED lines=16> */
.L_x_418:
[----:B------:R-:W-:Y:S05]  /*dd50*/  BSYNC B0 ;  /* 0x0000000000007941 */ /* 0x000fea0003800000 */
.L_x_417:
[----:B------:R-:W-:Y:S01]  /*dd60*/  ISETP.NE.AND P0, PT, R27, RZ, PT ;  /* 0x000000ff1b00720c */ /* 0x000fe20003f05270 */
[----:B------:R-:W-:Y:S01]  /*dd70*/  BSSY B0, `(.L_x_419) ;  /* 0x0000018000007945 */ /* 0x000fe20003800000 */
[----:B------:R-:W-:Y:S01]  /*dd80*/  ISETP.NE.OR P6, PT, R32, -0x1, !P5 ;  /* 0xffffffff2000780c */ /* 0x000fe20006fc5670 */
[----:B------:R-:W-:-:S10]  /*dd90*/  VIADD R20, R10, 0x40 ;  /* 0x000000400a147836 */ /* 0x000fd40000000000 */
[----:B------:R-:W-:Y:S01]  /*dda0*/  @P0 IMAD.MOV.U32 R15, RZ, RZ, 0x1 ;  /* 0x00000001ff0f0424 */ /* 0x000fe200078e00ff */
[----:B------:R-:W-:Y:S06]  /*ddb0*/  @P4 BRA `(.L_x_420) ;  /* 0x00000000004c4947 */ /* 0x000fec0003800000 */
        /* <DEDUP_REMOVED lines=19> */
.L_x_420:
[----:B------:R-:W-:Y:S05]  /*def0*/  BSYNC B0 ;  /* 0x0000000000007941 */ /* 0x000fea0003800000 */
.L_x_419:
[----:B------:R-:W-:Y:S01]  /*df00*/  @!P6 IMAD R32, R28, R26, RZ ;  /* 0x0000001a1c20e224 */ /* 0x000fe200078e02ff */
[----:B------:R-:W-:Y:S01]  /*df10*/  ISETP.NE.AND P1, PT, R27, RZ, PT ;  /* 0x000000ff1b00720c */ /* 0x000fe20003f25270 */
[----:B------:R-:W-:Y:S01]  /*df20*/  BSSY B0, `(.L_x_421) ;  /* 0x000001d000007945 */ /* 0x000fe20003800000 */
[----:B------:R-:W-:Y:S02]  /*df30*/  ISETP.GE.AND P0, PT, R20, R0, PT ;  /* 0x000000001400720c */ /* 0x000fe40003f06270 */
[----:B------:R3:W-:Y:S01]  /*df40*/  @!P6 STL [R1+0x44], R32 ;  /* 0x000044200100e387 */ /* 0x0007e20000100800 */
[----:B------:R-:W-:Y:S02]  /*df50*/  ISETP.NE.AND P2, PT, R16, RZ, PT ;  /* 0x000000ff1000720c */ /* 0x000fe40003f45270 */
[----:B------:R-:W-:-:S06]  /*df60*/  IADD3 R19, R10, 0x60, RZ ;  /* 0x000000600a137810 */ /* 0x000fcc0007ffe0ff */
[----:B------:R-:W-:Y:S02]  /*df70*/  @!P1 IMAD R15, R18, R31, RZ ;  /* 0x0000001f120f9224 */ /* 0x000fe400078e02ff */
[----:B------:R-:W-:Y:S01]  /*df80*/  @P1 IMAD R16, R23, R22, RZ ;  /* 0x0000001617101224 */ /* 0x000fe200078e02ff */
[----:B------:R-:W-:Y:S01]  /*df90*/  @!P1 MOV R16, R18 ;  /* 0x0000001200109202 */ /* 0x000fe20000000f00 */
[----:B------:R-:W-:Y:S01]  /*dfa0*/  IMAD R15, R28, R15, RZ ;  /* 0x0000000f1c0f7224 */ /* 0x000fe200078e02ff */
[----:B------:R-:W-:Y:S06]  /*dfb0*/  @P0 BRA `(.L_x_422) ;  /* 0x00000000004c0947 */ /* 0x000fec0003800000 */
        /* <DEDUP_REMOVED lines=19> */
.L_x_422:
[----:B------:R-:W-:Y:S05]  /*e0f0*/  BSYNC B0 ;  /* 0x0000000000007941 */ /* 0x000fea0003800000 */
.L_x_421:
[----:B------:R-:W-:Y:S01]  /*e100*/  ISETP.NE.AND P1, PT, R27, RZ, PT ;  /* 0x000000ff1b00720c */ /* 0x000fe20003f25270 */
[----:B------:R-:W-:Y:S01]  /*e110*/  BSSY B0, `(.L_x_423) ;  /* 0x0000021000007945 */ /* 0x000fe20003800000 */
[-C--:B------:R-:W-:Y:S02]  /*e120*/  ISETP.GE.AND P0, PT, R19, R0.reuse, PT ;  /* 0x000000001300720c */ /* 0x080fe40003f06270 */
[----:B------:R-:W-:Y:S02]  /*e130*/  @!P5 CS2R R6, SRZ ;  /* 0x000000000006d805 */ /* 0x000fe4000001ff00 */
[-C--:B------:R-:W-:Y:S02]  /*e140*/  ISETP.GE.OR P3, PT, R10, R0.reuse, P2 ;  /* 0x000000000a00720c */ /* 0x080fe40001766670 */
[-C--:B------:R-:W-:Y:S02]  /*e150*/  ISETP.GE.OR P4, PT, R21, R0.reuse, P2 ;  /* 0x000000001500720c */ /* 0x080fe40001786670 */
[----:B------:R-:W-:-:S02]  /*e160*/  ISETP.GE.OR P6, PT, R20, R0, P2 ;  /* 0x000000001400720c */ /* 0x000fc400017c6670 */
[----:B-12-4-:R-:W-:Y:S02]  /*e170*/  SEL R2, R15, RZ, !P5 ;  /* 0x000000ff0f027207 */ /* 0x016fe40006800000 */
[----:B------:R-:W-:Y:S01]  /*e180*/  ISETP.GE.OR P2, PT, R19, R0, P2 ;  /* 0x000000001300720c */ /* 0x000fe20001746670 */
[----:B------:R-:W-:Y:S01]  /*e190*/  @!P1 IMAD.MOV.U32 R17, RZ, RZ, 0x1 ;  /* 0x00000001ff119424 */ /* 0x000fe200078e00ff */
[----:B------:R-:W-:Y:S01]  /*e1a0*/  @P5 SHF.R.S32.HI R18, RZ, 0x1f, R32 ;  /* 0x0000001fff125819 */ /* 0x000fe20000011420 */
[----:B------:R-:W-:Y:S01]  /*e1b0*/  IMAD R16, R29, R16, R2 ;  /* 0x000000101d107224 */ /* 0x000fe200078e0202 */
[----:B------:R-:W-:Y:S01]  /*e1c0*/  P2R R22, PR, RZ, 0x4 ;  /* 0x00000004ff167803 */ /* 0x000fe20000000000 */
[----:B------:R-:W-:Y:S01]  /*e1d0*/  IMAD R15, R30, R17, RZ ;  /* 0x000000111e0f7224 */ /* 0x000fe200078e02ff */
[----:B------:R-:W-:Y:S07]  /*e1e0*/  @P0 BRA `(.L_x_424) ;  /* 0x00000000004c0947 */ /* 0x000fee0003800000 */
[----:B------:R-:W-:Y:S01]  /*e1f0*/  IADD3 R0, P0, R4, 0x60, RZ ;  /* 0x0000006004007810 */ /* 0x000fe20007f1e0ff */
[----:B------:R-:W-:Y:S01]  /*e200*/  ULDC.64 UR4, c[0x0][0x298] ;  /* 0x0000a60000047ab9 */ /* 0x000fe20000000a00 */
[----:B------:R-:W-:Y:S01]  /*e210*/  MOV R3, R9 ;  /* 0x0000000900037202 */ /* 0x000fe20000000f00 */
[----:B------:R-:W-:Y:S01]  /*e220*/  IMAD.MOV.U32 R2, RZ, RZ, R12 ;  /* 0x000000ffff027224 */ /* 0x000fe200078e000c */
[----:B------:R-:W-:Y:S01]  /*e230*/  ULDC UR6, c[0x0][0x2d0] ;  /* 0x0000b40000067ab9 */ /* 0x000fe20000000800 */
[----:B------:R-:W-:Y:S01]  /*e240*/  IMAD.X R4, RZ, RZ, R5, P0 ;  /* 0x000000ffff047224 */ /* 0x000fe200000e0605 */
[----:B------:R-:W-:Y:S02]  /*e250*/  ISETP.GE.AND P2, PT, R14, UR6, PT ;  /* 0x000000060e007c0c */ /* 0x000fe4000bf46270 */
[----:B------:R-:W-:Y:S01]  /*e260*/  ISETP.GE.AND P1, PT, R25, UR6, PT ;  /* 0x0000000619007c0c */ /* 0x000fe2000bf26270 */
        /* <DEDUP_REMOVED lines=11> */
.L_x_424:
[----:B------:R-:W-:Y:S05]  /*e320*/  BSYNC B0 ;  /* 0x0000000000007941 */ /* 0x000fea0003800000 */
.L_x_423:
[----:B------:R-:W-:Y:S01]  /*e330*/  @P5 IMAD.MOV.U32 R6, RZ, RZ, R32 ;  /* 0x000000ffff065224 */ /* 0x000fe200078e0020 */
[----:B------:R-:W-:Y:S01]  /*e340*/  SHF.R.S32.HI R0, RZ, 0x1f, R15 ;  /* 0x0000001fff007819 */ /* 0x000fe2000001140f */
[----:B------:R-:W-:Y:S01]  /*e350*/  @P5 IMAD.MOV.U32 R7, RZ, RZ, R18 ;  /* 0x000000ffff075224 */ /* 0x000fe200078e0012 */
        /* <DEDUP_REMOVED lines=13> */
.L_x_426:
[----:B------:R-:W-:Y:S05]  /*e430*/  BSYNC B0 ;  /* 0x0000000000007941 */ /* 0x000fea0003800000 */
.L_x_425:
        /* <DEDUP_REMOVED lines=10> */
.L_x_428:
[----:B------:R-:W-:Y:S05]  /*e4e0*/  BSYNC B0 ;  /* 0x0000000000007941 */ /* 0x000fea0003800000 */
.L_x_427:
        /* <DEDUP_REMOVED lines=10> */
.L_x_430:
[----:B------:R-:W-:Y:S05]  /*e590*/  BSYNC B0 ;  /* 0x0000000000007941 */ /* 0x000fea0003800000 */
.L_x_429:
[----:B------:R-:W-:-:S13]  /*e5a0*/  ISETP.NE.AND P0, PT, R22, RZ, PT ;  /* 0x000000ff1600720c */ /* 0x000fda0003f05270 */
        /* <DEDUP_REMOVED lines=10> */
.L_x_431:
        /* <DEDUP_REMOVED lines=11> */
.L_x_1214:


//--------------------- .text._ZN5flash16flash_fwd_kernelI23Flash_fwd_kernel_traitsILi96ELi128ELi64ELi4ELb0ELb0EN7cutlass10bfloat16_tE19Flash_kernel_traitsILi96ELi128ELi64ELi4ES3_EELb1ELb0ELb1ELb0ELb0ELb0ELb0ELb0EEEvNS_16Flash_fwd_paramsE --------------------------
	.section	.text._ZN5flash16flash_fwd_kernelI23Flash_fwd_kernel_traitsILi96ELi128ELi64ELi4ELb0ELb0EN7cutlass10bfloat16_tE19Flash_kernel_traitsILi96ELi128ELi64ELi4ES3_EELb1ELb0ELb1ELb0ELb0ELb0ELb0ELb0EEEvNS_16Flash_fwd_paramsE,"ax",@progbits
	.align	128
        .global         _ZN5flash16flash_fwd_kernelI23Flash_fwd_kernel_traitsILi96ELi128ELi64ELi4ELb0ELb0EN7cutlass10bfloat16_tE19Flash_kernel_traitsILi96ELi128ELi64ELi4ES3_EELb1ELb0ELb1ELb0ELb0ELb0ELb0ELb0EEEvNS_16Flash_fwd_paramsE
        .type           _ZN5flash16flash_fwd_kernelI23Flash_fwd_kernel_traitsILi96ELi128ELi64ELi4ELb0ELb0EN7cutlass10bfloat16_tE19Flash_kernel_traitsILi96ELi128ELi64ELi4ES3_EELb1ELb0ELb1ELb0ELb0ELb0ELb0ELb0EEEvNS_16Flash_fwd_paramsE,@function
        .size           _ZN5flash16flash_fwd_kernelI23Flash_fwd_kernel_traitsILi96ELi128ELi64ELi4ELb0ELb0EN7cutlass10bfloat16_tE19Flash_kernel_traitsILi96ELi128ELi64ELi4ES3_EELb1ELb0ELb1ELb0ELb0ELb0ELb0ELb0EEEvNS_16Flash_fwd_paramsE,(.L_x_1215 - _ZN5flash16flash_fwd_kernelI23Flash_fwd_kernel_traitsILi96ELi128ELi64ELi4ELb0ELb0EN7cutlass10bfloat16_tE19Flash_kernel_traitsILi96ELi128ELi64ELi4ES3_EELb1ELb0ELb1ELb0ELb0ELb0ELb0ELb0EEEvNS_16Flash_fwd_paramsE)
        .other          _ZN5flash16flash_fwd_kernelI23Flash_fwd_kernel_traitsILi96ELi128ELi64ELi4ELb0ELb0EN7cutlass10bfloat16_tE19Flash_kernel_traitsILi96ELi128ELi64ELi4ES3_EELb1ELb0ELb1ELb0ELb0ELb0ELb0ELb0EEEvNS_16Flash_fwd_paramsE,@"STO_CUDA_ENTRY STV_DEFAULT"
_ZN5flash16flash_fwd_kernelI23Flash_fwd_kernel_traitsILi96ELi128ELi64ELi4ELb0ELb0EN7cutlass10bfloat16_tE19Flash_kernel_traitsILi96ELi128ELi64ELi4ES3_EELb1ELb0ELb1ELb0ELb0ELb0ELb0ELb0EEEvNS_16Flash_fwd_paramsE:
.text._ZN5flash16flash_fwd_kernelI23Flash_fwd_kernel_traitsILi96ELi128ELi64ELi4ELb0ELb0EN7cutlass10bfloat16_tE19Flash_kernel_traitsILi96ELi128ELi64ELi4ES3_EELb1ELb0ELb1ELb0ELb0ELb0ELb0ELb0EEEvNS_16Flash_fwd_paramsE:
[----:B------:R-:W1:Y:S08]  /*0000*/  LDC R1, c[0x0][0x28] ;  /* 0x00000a00ff017b82 */ /* 0x000e700000000800 */
[----:B------:R-:W2:Y:S01]  /*0010*/  LDC R6, c[0x0][0x3a8] ;  /* 0x0000ea00ff067b82 */ /* 0x000ea20000000800 */
[----:B------:R-:W-:Y:S01]  /*0020*/  ULDC.U8 UR4, c[0x0][0x3b4] ;  /* 0x0000ed0000047ab9 */ /* 0x000fe20000000000 */
[----:B------:R-:W-:Y:S01]  /*0030*/  ULDC.64 UR22, c[0x0][0x208] ;  /* 0x0000820000167ab9 */ /* 0x000fe20000000a00 */
[----:B------:R-:W-:Y:S01]  /*0040*/  ISETP.NE.AND P2, PT, RZ, UR4, PT ;  /* 0x00000004ff007c0c */ /* 0x000fe2000bf45270 */
[----:B-1----:R-:W-:-:S04]  /*0050*/  VIADD R1, R1, 0xffffff08 ;  /* 0xffffff0801017836 */ /* 0x002fc80000000000 */
[----:B------:R-:W1:Y:S01]  /*0060*/  LDC R5, c[0x0][0x3ac] ;  /* 0x0000eb00ff057b82 */ /* 0x000e620000000800 */
[----:B------:R-:W-:Y:S01]  /*0070*/  ULDC.64 UR4, c[0x0][0x3a0] ;  /* 0x0000e80000047ab9 */ /* 0x000fe20000000a00 */
[----:B------:R-:W3:Y:S01]  /*0080*/  S2R R153, SR_TID.X ;  /* 0x0000000000997919 */ /* 0x000ee20000002100 */
[----:B------:R-:W-:Y:S01]  /*0090*/  IMAD.U32 R232, RZ, RZ, UR4 ;  /* 0x00000004ffe87e24 */ /* 0x000fe2000f8e00ff */
[----:B------:R-:W-:Y:S01]  /*00a0*/  ULDC.64 UR8, c[0x0][0x2f0] ;  /* 0x0000bc0000087ab9 */ /* 0x000fe20000000a00 */
[----:B------:R-:W-:-:S03]  /*00b0*/  ULDC.64 UR6, c[0x0][0x300] ;  /* 0x0000c00000067ab9 */ /* 0x000fc60000000a00 */
[----:B------:R-:W-:Y:S01]  /*00c0*/  S2UR UR14, SR_CTAID.X ;  /* 0x00000000000e79c3 */ /* 0x000fe20000002500 */
[----:B--2---:R-:W-:-:S07]  /*00d0*/  @P2 IMAD.MOV.U32 R2, RZ, RZ, R6 ;  /* 0x000000ffff022224 */ /* 0x004fce00078e0006 */
[----:B------:R-:W2:Y:S01]  /*00e0*/  S2UR UR17, SR_CTAID.Y ;  /* 0x00000000001179c3 */ /* 0x000ea20000002600 */
[----:B-1----:R-:W-:-:S07]  /*00f0*/  @P2 IMAD.MOV.U32 R3, RZ, RZ, R5 ;  /* 0x000000ffff032224 */ /* 0x002fce00078e0005 */
[----:B------:R-:W1:Y:S01]  /*0100*/  @P2 LDC R0, c[0x0][0x3b0] ;  /* 0x0000ec00ff002b82 */ /* 0x000e620000000800 */
[----:B------:R-:W1:Y:S01]  /*0110*/  @P2 LDG.E.64 R2, desc[UR22][R2.64] ;  /* 0x0000001602022981 */ /* 0x000e62000c1e1b00 */
[----:B------:R-:W-:-:S06]  /*0120*/  IMAD.U32 R233, RZ, RZ, UR5 ;  /* 0x00000005ffe97e24 */ /* 0x000fcc000f8e00ff */
[----:B------:R-:W4:Y:S01]  /*0130*/  @P2 LDG.E.64 R232, desc[UR22][R232.64] ;  /* 0x00000016e8e82981 */ /* 0x000f22000c1e1b00 */
[----:B------:R-:W5:Y:S01]  /*0140*/  S2UR UR4, SR_CTAID.Z ;  /* 0x00000000000479c3 */ /* 0x000f620000002700 */
[----:B------:R-:W-:Y:S02]  /*0150*/  UISETP.NE.U32.AND UP2, UPT, UR8, URZ, UPT ;  /* 0x0000003f0800728c */ /* 0x000fe4000bf45070 */
[----:B------:R-:W-:Y:S02]  /*0160*/  UISETP.NE.U32.AND UP1, UPT, UR6, URZ, UPT ;  /* 0x0000003f0600728c */ /* 0x000fe4000bf25070 */
[----:B------:R-:W-:Y:S02]  /*0170*/  UISETP.NE.AND.EX UP2, UPT, UR9, URZ, UPT, UP2 ;  /* 0x0000003f0900728c */ /* 0x000fe4000bf45320 */
[----:B------:R-:W-:Y:S01]  /*0180*/  UISETP.NE.AND.EX UP1, UPT, UR7, URZ, UPT, UP1 ;  /* 0x0000003f0700728c */ /* 0x000fe2000bf25310 */
[----:B------:R-:W-:Y:S02]  /*0190*/  ULDC.64 UR8, c[0x0][0x2f0] ;  /* 0x0000bc0000087ab9 */ /* 0x000fe40000000a00 */
[----:B------:R-:W-:Y:S01]  /*01a0*/  ULDC.64 UR6, c[0x0][0x2f8] ;  /* 0x0000be0000067ab9 */ /* 0x000fe20000000a00 */
[----:B------:R-:W-:Y:S01]  /*01b0*/  PLOP3.LUT P0, PT, PT, PT, UP2, 0x80, 0x0 ;  /* 0x000000000000781c */ /* 0x000fe20003f0f028 */
[----:B--2---:R-:W-:-:S02]  /*01c0*/  UIMAD.WIDE UR8, UR17, 0x4, UR8 ;  /* 0x00000004110878a5 */ /* 0x004fc4000f8e0208 */
[----:B------:R-:W-:-:S04]  /*01d0*/  UISETP.EQ.U32.AND UP0, UPT, UR6, URZ, UPT ;  /* 0x0000003f0600728c */ /* 0x000fc8000bf02070 */
[----:B------:R-:W-:Y:S02]  /*01e0*/  @UP1 ULDC.64 UR10, c[0x0][0x300] ;  /* 0x0000c000000a1ab9 */ /* 0x000fe40000000a00 */
[----:B------:R-:W-:Y:S02]  /*01f0*/  @UP1 UIMAD.WIDE UR10, UR17, 0x4, UR10 ;  /* 0x00000004110a18a5 */ /* 0x000fe4000f8e020a */
[----:B-----5:R-:W-:-:S06]  /*0200*/  ULOP3.LUT UR5, UR4, UR14, UR17, 0xfe, !UPT ;  /* 0x0000000e04057292 */ /* 0x020fcc000f8efe11 */
[----:B---3--:R-:W-:Y:S01]  /*0210*/  LOP3.LUT P3, RZ, R153, UR5, RZ, 0xfc, !PT ;  /* 0x0000000599ff7c12 */ /* 0x008fe2000f86fcff */
[----:B------:R-:W-:Y:S02]  /*0220*/  ULDC.U8 UR5, c[0x0][0x3c2] ;  /* 0x0000f08000057ab9 */ /* 0x000fe40000000000 */
[----:B------:R-:W-:Y:S01]  /*0230*/  UISETP.NE.AND UP3, UPT, UR5, URZ, UPT ;  /* 0x0000003f0500728c */ /* 0x000fe2000bf65270 */
[----:B------:R-:W-:Y:S01]  /*0240*/  SHF.R.S32.HI R18, RZ, 0x1f, R153 ;  /* 0x0000001fff127819 */ /* 0x000fe20000011499 */
[----:B------:R-:W-:Y:S01]  /*0250*/  UMOV UR25, URZ ;  /* 0x0000003f00197c82 */ /* 0x000fe20008000000 */
[----:B------:R-:W-:Y:S01]  /*0260*/  ULDC UR5, c[0x0][0x270] ;  /* 0x00009c0000057ab9 */ /* 0x000fe20000000800 */
[----:B------:R-:W-:-:S06]  /*0270*/  UISETP.EQ.OR.EX UP0, UPT, UR7, URZ, !UP3, UP0 ;  /* 0x0000003f0700728c */ /* 0x000fcc000df02700 */
[----:B------:R-:W4:Y:S01]  /*0280*/  @!P3 LDC.64 R8, c[0x0][0x3b8] ;  /* 0x0000ee00ff08bb82 */ /* 0x000f220000000a00 */
[----:B-1----:R-:W-:Y:S01]  /*0290*/  @P2 IADD3 R6, P1, R2, R0, RZ ;  /* 0x0000000002062210 */ /* 0x002fe20007f3e0ff */
[----:B------:R-:W-:-:S04]  /*02a0*/  IMAD.U32 R2, RZ, RZ, UR8 ;  /* 0x00000008ff027e24 */ /* 0x000fc8000f8e00ff */
[----:B------:R-:W-:Y:S01]  /*02b0*/  @P2 IMAD.X R5, RZ, RZ, R3, P1 ;  /* 0x000000ffff052224 */ /* 0x000fe200008e0603 */
[----:B------:R-:W-:Y:S01]  /*02c0*/  PLOP3.LUT P1, PT, PT, PT, UP1, 0x80, 0x0 ;  /* 0x000000000000781c */ /* 0x000fe20003f2f018 */
[----:B------:R-:W-:Y:S01]  /*02d0*/  @!P3 IMAD.MOV.U32 R4, RZ, RZ, R6 ;  /* 0x000000ffff04b224 */ /* 0x000fe200078e0006 */
[----:B----4-:R-:W-:Y:S01]  /*02e0*/  @!P3 STG.E.64 desc[UR22][R8.64], R232 ;  /* 0x000000e80800b986 */ /* 0x010fe2000c101b16 */
[----:B------:R-:W-:Y:S01]  /*02f0*/  IMAD.U32 R3, RZ, RZ, UR9 ;  /* 0x00000009ff037e24 */ /* 0x000fe2000f8e00ff */
[----:B------:R-:W-:Y:S02]  /*0300*/  ULDC.64 UR8, c[0x0][0x2f8] ;  /* 0x0000be0000087ab9 */ /* 0x000fe40000000a00 */
[----:B------:R1:W-:Y:S01]  /*0310*/  @!P3 STG.E.64 desc[UR22][R8.64+0x8], R4 ;  /* 0x000008040800b986 */ /* 0x0003e2000c101b16 */
[----:B------:R-:W-:-:S03]  /*0320*/  PLOP3.LUT P2, PT, PT, PT, UP0, 0x80, 0x0 ;  /* 0x000000000000781c */ /* 0x000fc60003f4f008 */
[----:B------:R-:W2:Y:S01]  /*0330*/  @P0 LDG.E R7, desc[UR22][R2.64+0x4] ;  /* 0x0000041602070981 */ /* 0x000ea2000c1e1900 */
[----:B------:R-:W-:-:S03]  /*0340*/  UIMAD.WIDE UR8, UR17, 0x4, UR8 ;  /* 0x00000004110878a5 */ /* 0x000fc6000f8e0208 */
[----:B-1----:R1:W3:Y:S02]  /*0350*/  @P0 LDG.E R8, desc[UR22][R2.64] ;  /* 0x0000001602080981 */ /* 0x0022e4000c1e1900 */
[----:B-1----:R-:W-:Y:S02]  /*0360*/  IMAD.U32 R2, RZ, RZ, UR10 ;  /* 0x0000000aff027e24 */ /* 0x002fe4000f8e00ff */
[----:B------:R-:W-:-:S05]  /*0370*/  IMAD.U32 R3, RZ, RZ, UR11 ;  /* 0x0000000bff037e24 */ /* 0x000fca000f8e00ff */
[----:B------:R1:W4:Y:S02]  /*0380*/  @P1 LDG.E R0, desc[UR22][R2.64] ;  /* 0x0000001602001981 */ /* 0x000324000c1e1900 */
[----:B-1----:R-:W-:Y:S02]  /*0390*/  IMAD.U32 R2, RZ, RZ, UR8 ;  /* 0x00000008ff027e24 */ /* 0x002fe4000f8e00ff */
[----:B------:R-:W-:-:S05]  /*03a0*/  IMAD.U32 R3, RZ, RZ, UR9 ;  /* 0x00000009ff037e24 */ /* 0x000fca000f8e00ff */
[----:B------:R-:W5:Y:S01]  /*03b0*/  @!P2 LDG.E R4, desc[UR22][R2.64] ;  /* 0x000000160204a981 */ /* 0x000f62000c1e1900 */
[----:B------:R-:W-:Y:S01]  /*03c0*/  UIMAD UR9, UR17, UR5, UR4 ;  /* 0x00000005110972a4 */ /* 0x000fe2000f8e0204 */
[----:B------:R-:W-:Y:S01]  /*03d0*/  UMOV UR13, 0xffffffff ;  /* 0xffffffff000d7882 */ /* 0x000fe20000000000 */
[----:B------:R-:W-:Y:S01]  /*03e0*/  UMOV UR8, 0xffffffff ;  /* 0xffffffff00087882 */ /* 0x000fe20000000000 */
[----:B--2---:R-:W-:Y:S02]  /*03f0*/  @P0 R2UR UR15, R7 ;  /* 0x00000000070f02ca */ /* 0x004fe400000e0000 */
[----:B------:R-:W-:Y:S02]  /*0400*/  LEA.HI R7, R18, R153, RZ, 0x5 ;  /* 0x0000009912077211 */ /* 0x000fe400078f28ff */
[----:B---3--:R-:W-:Y:S02]  /*0410*/  @P0 R2UR UR13, R8 ;  /* 0x00000000080d02ca */ /* 0x008fe400000e0000 */
[----:B------:R-:W-:Y:S01]  /*0420*/  ISETP.NE.U32.AND P0, PT, RZ, UR6, PT ;  /* 0x00000006ff007c0c */ /* 0x000fe2000bf05070 */
[----:B------:R-:W-:Y:S01]  /*0430*/  USHF.L.U32 UR6, UR9, 0x5, URZ ;  /* 0x0000000509067899 */ /* 0x000fe2000800063f */
[----:B----4-:R-:W-:-:S02]  /*0440*/  @P1 R2UR UR25, R0 ;  /* 0x00000000001912ca */ /* 0x010fc400000e0000 */
[----:B------:R-:W-:-:S05]  /*0450*/  LOP3.LUT R0, R7, 0xffffffe0, RZ, 0xc0, !PT ;  /* 0xffffffe007007812 */ /* 0x000fca00078ec0ff */
[----:B------:R-:W-:Y:S02]  /*0460*/  IMAD.IADD R149, R153, 0x1, -R0 ;  /* 0x0000000199957824 */ /* 0x000fe400078e0a00 */
[----:B------:R-:W-:-:S03]  /*0470*/  @UP2 UIADD3 UR15, UR15, -UR13, URZ ;  /* 0x8000000d0f0f2290 */ /* 0x000fc6000fffe03f */
[--C-:B------:R-:W-:Y:S02]  /*0480*/  SHF.R.S32.HI R0, RZ, 0x1f, R149.reuse ;  /* 0x0000001fff007819 */ /* 0x100fe40000011495 */
[----:B-----5:R-:W-:Y:S02]  /*0490*/  @!P2 R2UR UR8, R4 ;  /* 0x000000000408a2ca */ /* 0x020fe400000e0000 */
[----:B------:R-:W-:Y:S02]  /*04a0*/  ISETP.NE.AND.EX P2, PT, RZ, UR7, PT, P0 ;  /* 0x00000007ff007c0c */ /* 0x000fe4000bf45300 */
[----:B------:R-:W-:-:S05]  /*04b0*/  IADD3 R161, P1, P0, R6, UR6, R149 ;  /* 0x0000000606a17c10 */ /* 0x000fca000f83e095 */
[----:B------:R1:W-:Y:S01]  /*04c0*/  STL [R1+0x80], R161 ;  /* 0x000080a101007387 */ /* 0x0003e20000100800 */
[----:B------:R-:W-:Y:S01]  /*04d0*/  USHF.R.S32.HI UR7, URZ, 0x1f, UR6 ;  /* 0x0000001f3f077899 */ /* 0x000fe20008011406 */
[----:B------:R-:W-:-:S05]  /*04e0*/  @!UP2 ULDC UR15, c[0x0][0x2c4] ;  /* 0x0000b100000faab9 */ /* 0x000fca0000000800 */
[----:B------:R-:W-:Y:S01]  /*04f0*/  IADD3.X R160, R5, UR7, R0, P1, P0 ;  /* 0x0000000705a07c10 */ /* 0x000fe20008fe0400 */
[----:B------:R-:W-:Y:S06]  /*0500*/  @!P2 BRA `(.L_x_432) ;  /* 0x00000000001ca947 */ /* 0x000fec0003800000 */
[----:B------:R-:W-:-:S13]  /*0510*/  PLOP3.LUT P0, PT, PT, PT, UP3, 0x80, 0x0 ;  /* 0x000000000000781c */ /* 0x000fda0003f0f038 */
[----:B------:R-:W2:Y:S04]  /*0520*/  @P0 LDG.E R0, desc[UR22][R2.64+0x4] ;  /* 0x0000041602000981 */ /* 0x000ea8000c1e1900 */
[----:B------:R-:W3:Y:S01]  /*0530*/  @!P0 LDG.E R2, desc[UR22][R2.64] ;  /* 0x0000001602028981 */ /* 0x000ee2000c1e1900 */
[----:B--2---:R-:W-:-:S13]  /*0540*/  @P0 R2UR UR9, R0 ;  /* 0x00000000000902ca */ /* 0x004fda00000e0000 */
[----:B------:R-:W-:-:S07]  /*0550*/  @UP3 UIADD3 UR9, UR9, -UR8, URZ ;  /* 0x8000000809093290 */ /* 0x000fce000fffe03f */
[----:B---3--:R-:W-:Y:S01]  /*0560*/  @!P0 R2UR UR9, R2 ;  /* 0x00000000020982ca */ /* 0x008fe200000e0000 */
[----:B------:R-:W-:-:S14]  /*0570*/  BRA `(.L_x_433) ;  /* 0x0000000000047947 */ /* 0x000fdc0003800000 */
.L_x_432:
[----:B------:R-:W-:Y:S01]  /*0580*/  ULDC UR9, c[0x0][0x2c8] ;  /* 0x0000b20000097ab9 */ /* 0x000fe20000000800 */
.L_x_433:
        /* <DEDUP_REMOVED lines=45> */
[----:B------:R-:W-:Y:S01]  /*0860*/  LEA.HI R10, R18, R153, RZ, 0x2 ;  /* 0x00000099120a7211 */ /* 0x000fe200078f10ff */
[----:B------:R-:W-:Y:S01]  /*0870*/  ULDC.U8 UR10, c[0x0][0x3d9] ;  /* 0x0000f640000a7ab9 */ /* 0x000fe20000000000 */
[----:B------:R-:W-:Y:S01]  /*0880*/  USHF.R.S32.HI UR12, URZ, 0x1f, UR4 ;  /* 0x0000001f3f0c7899 */ /* 0x000fe20008011404 */
[----:B------:R-:W-:Y:S01]  /*0890*/  IMAD.U32 R6, RZ, RZ, UR14 ;  /* 0x0000000eff067e24 */ /* 0x000fe2000f8e00ff */
[----:B------:R-:W-:Y:S01]  /*08a0*/  UISETP.NE.AND UP2, UPT, UR10, URZ, UPT ;  /* 0x0000003f0a00728c */ /* 0x000fe2000bf45270 */
[----:B------:R-:W-:Y:S01]  /*08b0*/  LOP3.LUT R0, R10, 0xfffffffc, RZ, 0xc0, !PT ;  /* 0xfffffffc0a007812 */ /* 0x000fe200078ec0ff */
[----:B------:R-:W-:Y:S01]  /*08c0*/  UIADD3 UR15, -UR21, UR15, URZ ;  /* 0x0000000f150f7290 */ /* 0x000fe2000fffe13f */
[----:B------:R-:W-:Y:S01]  /*08d0*/  SHF.R.S32.HI R10, RZ, 0x2, R10 ;  /* 0x00000002ff0a7819 */ /* 0x000fe2000001140a */
[----:B------:R-:W-:Y:S02]  /*08e0*/  BSSY B0, `(.L_x_435) ;  /* 0x000004d000007945 */ /* 0x000fe40003800000 */
[----:B------:R-:W-:Y:S01]  /*08f0*/  @!UP1 USHF.R.S32.HI UR11, URZ, 0x1f, UR17 ;  /* 0x0000001f3f0b9899 */ /* 0x000fe20008011411 */
[----:B------:R-:W-:Y:S01]  /*0900*/  IMAD.IADD R0, R153, 0x1, -R0 ;  /* 0x0000000199007824 */ /* 0x000fe200078e0a00 */
[----:B------:R-:W-:Y:S01]  /*0910*/  @UP1 ULDC.64 UR8, c[0x0][0x298] ;  /* 0x0000a60000081ab9 */ /* 0x000fe20000000a00 */
[----:B------:R-:W-:Y:S01]  /*0920*/  @!UP1 ULDC.64 UR6, c[0x0][0x290] ;  /* 0x0000a40000069ab9 */ /* 0x000fe20000000a00 */
[----:B------:R-:W-:Y:S01]  /*0930*/  @UP1 UIMAD.WIDE.U32 UR18, UR13, UR8, URZ ;  /* 0x000000080d1212a5 */ /* 0x000fe2000f8e003f */
[--C-:B------:R-:W-:Y:S01]  /*0940*/  SHF.R.S32.HI R11, RZ, 0x1f, R10.reuse ;  /* 0x0000001fff0b7819 */ /* 0x100fe2000001140a */
[----:B------:R-:W-:Y:S01]  /*0950*/  @!UP1 UIMAD UR8, UR11, UR6, URZ ;  /* 0x000000060b0892a4 */ /* 0x000fe2000f8e023f */
[C---:B------:R-:W-:Y:S01]  /*0960*/  ISETP.NE.AND P3, PT, R0.reuse, RZ, PT ;  /* 0x000000ff0000720c */ /* 0x040fe20003f65270 */
[----:B------:R-:W-:Y:S01]  /*0970*/  @!UP1 UIMAD.WIDE.U32 UR24, UR17, UR6, URZ ;  /* 0x00000006111892a5 */ /* 0x000fe2000f8e003f */
[----:B------:R-:W-:Y:S01]  /*0980*/  IMAD.SHL.U32 R0, R0, 0x8, RZ ;  /* 0x0000000800007824 */ /* 0x000fe200078e00ff */
[----:B------:R-:W-:Y:S01]  /*0990*/  ULDC.U8 UR11, c[0x0][0x3d8] ;  /* 0x0000f600000b7ab9 */ /* 0x000fe20000000000 */
[----:B------:R-:W-:Y:S01]  /*09a0*/  @!UP1 UIMAD UR8, UR17, UR7, UR8 ;  /* 0x00000007110892a4 */ /* 0x000fe2000f8e0208 */
[C---:B------:R-:W-:Y:S01]  /*09b0*/  VIADD R14, R10.reuse, 0x20 ;  /* 0x000000200a0e7836 */ /* 0x040fe20000000000 */
[----:B------:R-:W-:Y:S01]  /*09c0*/  UISETP.NE.AND UP3, UPT, UR11, URZ, UPT ;  /* 0x0000003f0b00728c */ /* 0x000fe2000bf65270 */
[----:B------:R-:W-:Y:S01]  /*09d0*/  IADD3 R15, R10, 0x40, RZ ;  /* 0x000000400a0f7810 */ /* 0x000fe20007ffe0ff */
[----:B------:R-:W-:Y:S01]  /*09e0*/  UISETP.NE.AND UP0, UPT, UR11, URZ, !UP2 ;  /* 0x0000003f0b00728c */ /* 0x000fe2000d705270 */
[----:B------:R-:W-:Y:S01]  /*09f0*/  IMAD.WIDE R6, R6, 0x80, R10 ;  /* 0x0000008006067825 */ /* 0x000fe200078e020a */
[----:B------:R-:W-:Y:S01]  /*0a00*/  @UP2 ULDC.64 UR6, c[0x0][0x2c0] ;  /* 0x0000b00000062ab9 */ /* 0x000fe20000000a00 */
[----:B------:R-:W-:Y:S01]  /*0a10*/  UISETP.EQ.AND UP3, UPT, UR10, URZ, UP3 ;  /* 0x0000003f0a00728c */ /* 0x000fe20009f62270 */
[----:B------:R-:W-:Y:S01]  /*0a20*/  ISETP.GE.AND P2, PT, R14, UR15, PT ;  /* 0x0000000f0e007c0c */ /* 0x000fe2000bf46270 */
[----:B------:R-:W-:Y:S01]  /*0a30*/  @UP2 UIMAD UR16, UR7, UR6, URZ ;  /* 0x00000006071022a4 */ /* 0x000fe2000f8e023f */
[----:B------:R-:W-:Y:S01]  /*0a40*/  ISETP.GE.AND P1, PT, R15, UR15, PT ;  /* 0x0000000f0f007c0c */ /* 0x000fe2000bf26270 */
[----:B------:R-:W-:Y:S01]  /*0a50*/  @UP2 UMOV UR10, 0x1 ;  /* 0x00000001000a2882 */ /* 0x000fe20000000000 */
[----:B------:R-:W-:Y:S01]  /*0a60*/  ULDC.64 UR6, c[0x0][0x2a0] ;  /* 0x0000a80000067ab9 */ /* 0x000fe20000000a00 */
[----:B------:R-:W-:Y:S01]  /*0a70*/  @UP1 UIMAD UR9, UR13, UR9, UR19 ;  /* 0x000000090d0912a4 */ /* 0x000fe2000f8e0213 */
[----:B------:R-:W-:Y:S01]  /*0a80*/  IMAD.U32 R12, RZ, RZ, UR6 ;  /* 0x00000006ff0c7e24 */ /* 0x000fe2000f8e00ff */
[----:B------:R-:W-:Y:S01]  /*0a90*/  UIMAD UR12, UR12, UR6, URZ ;  /* 0x000000060c0c72a4 */ /* 0x000fe2000f8e023f */
[----:B------:R-:W-:Y:S01]  /*0aa0*/  VIADD R16, R10, 0x60 ;  /* 0x000000600a107836 */ /* 0x000fe20000000000 */
[----:B------:R-:W-:Y:S01]  /*0ab0*/  @!UP1 UIADD3 UR9, UR25, UR8, URZ ;  /* 0x0000000819099290 */ /* 0x000fe2000fffe03f */
[C---:B------:R-:W-:Y:S01]  /*0ac0*/  VIADD R18, R0.reuse, 0x20 ;  /* 0x0000002000127836 */ /* 0x040fe20000000000 */
[----:B------:R-:W-:Y:S01]  /*0ad0*/  @!UP2 ULDC UR6, c[0x0][0x2c4] ;  /* 0x0000b1000006aab9 */ /* 0x000fe20000000800 */
[----:B------:R-:W-:Y:S01]  /*0ae0*/  @UP0 ULDC UR6, c[0x0][0x2e4] ;  /* 0x0000b90000060ab9 */ /* 0x000fe20000000800 */
[----:B------:R-:W-:Y:S01]  /*0af0*/  UIMAD UR7, UR4, UR7, UR12 ;  /* 0x00000007040772a4 */ /* 0x000fe2000f8e020c */
[C---:B------:R-:W-:Y:S01]  /*0b00*/  IADD3 R17, R0.reuse, 0x40, RZ ;  /* 0x0000004000117810 */ /* 0x040fe20007ffe0ff */
[----:B------:R-:W-:Y:S01]  /*0b10*/  @!UP2 UIMAD UR10, UR6, UR5, URZ ;  /* 0x00000005060aa2a4 */ /* 0x000fe2000f8e023f */
[----:B------:R-:W-:Y:S01]  /*0b20*/  @UP3 ULDC UR12, c[0x0][0x2c4] ;  /* 0x0000b100000c3ab9 */ /* 0x000fe20000000800 */
[----:B------:R-:W-:Y:S01]  /*0b30*/  @!UP1 UMOV UR18, UR24 ;  /* 0x0000001800129c82 */ /* 0x000fe20008000000 */
[----:B------:R-:W-:Y:S01]  /*0b40*/  @UP3 UIMAD UR12, UR17, UR12, URZ ;  /* 0x0000000c110c32a4 */ /* 0x000fe2000f8e023f */
[----:B------:R-:W-:Y:S01]  /*0b50*/  IADD3 R2, P0, R0, UR18, RZ ;  /* 0x0000001200027c10 */ /* 0x000fe2000ff1e0ff */
[----:B------:R-:W-:-:S02]  /*0b60*/  UIMAD UR10, UR17, UR10, URZ ;  /* 0x0000000a110a72a4 */ /* 0x000fc4000f8e023f */
[----:B------:R-:W-:Y:S01]  /*0b70*/  @UP3 USEL UR12, UR12, UR13, !UP1 ;  /* 0x0000000d0c0c3287 */ /* 0x000fe2000c800000 */
[----:B------:R-:W-:Y:S01]  /*0b80*/  LEA.HI.X.SX32 R3, R0, UR9, 0x1, P0 ;  /* 0x0000000900037c11 */ /* 0x000fe200080f0eff */
[----:B------:R-:W-:Y:S01]  /*0b90*/  @UP2 ULDC UR11, c[0x0][0x2c0] ;  /* 0x0000b000000b2ab9 */ /* 0x000fe20000000800 */
[----:B------:R-:W-:Y:S01]  /*0ba0*/  ISETP.GE.AND P0, PT, R10, UR15, PT ;  /* 0x0000000f0a007c0c */ /* 0x000fe2000bf06270 */
[----:B------:R-:W-:Y:S01]  /*0bb0*/  USEL UR10, UR10, URZ, !UP3 ;  /* 0x0000003f0a0a7287 */ /* 0x000fe2000d800000 */
[----:B------:R-:W-:Y:S01]  /*0bc0*/  @!UP2 UMOV UR11, 0x1 ;  /* 0x00000001000ba882 */ /* 0x000fe20000000000 */
[----:B------:R-:W-:Y:S01]  /*0bd0*/  @!UP2 UMOV UR16, UR6 ;  /* 0x000000060010ac82 */ /* 0x000fe20008000000 */
[----:B------:R-:W-:Y:S01]  /*0be0*/  UIMAD UR6, UR21, UR11, URZ ;  /* 0x0000000b150672a4 */ /* 0x000fe2000f8e023f */
[----:B------:R-:W-:Y:S01]  /*0bf0*/  IMAD.WIDE.U32 R12, R12, UR4, R2 ;  /* 0x000000040c0c7c25 */ /* 0x000fe2000f8e0002 */
[----:B------:R-:W-:Y:S01]  /*0c00*/  UIMAD UR16, UR4, UR16, UR10 ;  /* 0x00000010041072a4 */ /* 0x000fe2000f8e020a */
[----:B------:R-:W-:Y:S01]  /*0c10*/  @!UP3 UMOV UR26, URZ ;  /* 0x0000003f001abc82 */ /* 0x000fe20008000000 */
[----:B------:R-:W-:Y:S01]  /*0c20*/  @UP3 UMOV UR26, UR12 ;  /* 0x0000000c001a3c82 */ /* 0x000fe20008000000 */
[----:B------:R-:W-:Y:S01]  /*0c30*/  @!UP3 UMOV UR27, URZ ;  /* 0x0000003f001bbc82 */ /* 0x000fe20008000000 */
[----:B------:R-:W-:Y:S01]  /*0c40*/  USHF.R.S32.HI UR4, URZ, 0x1f, UR6 ;  /* 0x0000001f3f047899 */ /* 0x000fe20008011406 */
[----:B------:R-:W-:Y:S01]  /*0c50*/  VIADD R9, R13, UR7 ;  /* 0x000000070d097c36 */ /* 0x000fe20008000000 */
[----:B------:R-:W-:-:S02]  /*0c60*/  @UP3 USHF.R.S32.HI UR27, URZ, 0x1f, UR12 ;  /* 0x0000001f3f1b3899 */ /* 0x000fc4000801140c */
        /* <DEDUP_REMOVED lines=20> */
.L_x_436:
[----:B------:R-:W-:Y:S05]  /*0db0*/  BSYNC B0 ;  /* 0x0000000000007941 */ /* 0x000fea0003800000 */
.L_x_435:
[----:B------:R-:W-:Y:S01]  /*0dc0*/  BSSY B0, `(.L_x_437) ;  /* 0x0000016000007945 */ /* 0x000fe20003800000 */
[----:B------:R-:W-:-:S03]  /*0dd0*/  ISETP.GE.AND P0, PT, R16, UR15, PT ;  /* 0x0000000f10007c0c */ /* 0x000fc6000bf06270 */
[----:B------:R-:W-:Y:S10]  /*0de0*/  @P2 BRA `(.L_x_438) ;  /* 0x00000000004c2947 */ /* 0x000ff40003800000 */
[----:B--2---:R-:W-:Y:S01]  /*0df0*/  IADD3 R2, P2, R6, 0x20, RZ ;  /* 0x0000002006027810 */ /* 0x004fe20007f5e0ff */
        /* <DEDUP_REMOVED lines=18> */
.L_x_438:
[----:B------:R-:W-:Y:S05]  /*0f20*/  BSYNC B0 ;  /* 0x0000000000007941 */ /* 0x000fea0003800000 */
.L_x_437:
[----:B------:R-:W-:Y:S01]  /*0f30*/  BSSY B0, `(.L_x_439) ;  /* 0x0000016000007945 */ /* 0x000fe20003800000 */
[----:B------:R-:W-:-:S03]  /*0f40*/  ISETP.GE.OR P6, PT, R10, UR15, P3 ;  /* 0x0000000f0a007c0c */ /* 0x000fc60009fc6670 */
[----:B------:R-:W-:Y:S10]  /*0f50*/  @P1 BRA `(.L_x_440) ;  /* 0x00000000004c1947 */ /* 0x000ff40003800000 */
[----:B--23--:R-:W-:Y:S01]  /*0f60*/  IADD3 R2, P1, R6, 0x40, RZ ;  /* 0x0000004006027810 */ /* 0x00cfe20007f3e0ff */
        /* <DEDUP_REMOVED lines=18> */
.L_x_440:
[----:B------:R-:W-:Y:S05]  /*1090*/  BSYNC B0 ;  /* 0x0000000000007941 */ /* 0x000fea0003800000 */
.L_x_439:
[----:B------:R-:W-:Y:S01]  /*10a0*/  BSSY B0, `(.L_x_441) ;  /* 0x0000018000007945 */ /* 0x000fe20003800000 */
[----:B------:R-:W-:Y:S02]  /*10b0*/  ISETP.GE.OR P5, PT, R14, UR15, P3 ;  /* 0x0000000f0e007c0c */ /* 0x000fe40009fa6670 */
[----:B------:R-:W-:Y:S02]  /*10c0*/  ISETP.GE.OR P4, PT, R15, UR15, P3 ;  /* 0x0000000f0f007c0c */ /* 0x000fe40009f86670 */
[----:B------:R-:W-:Y:S01]  /*10d0*/  ISETP.GE.OR P3, PT, R16, UR15, P3 ;  /* 0x0000000f10007c0c */ /* 0x000fe20009f66670 */
[----:B------:R-:W-:-:S12]  /*10e0*/  @P0 BRA `(.L_x_442) ;  /* 0x00000000004c0947 */ /* 0x000fd80003800000 */
[----:B------:R-:W-:Y:S01]  /*10f0*/  IADD3 R8, P0, R6, 0x60, RZ ;  /* 0x0000006006087810 */ /* 0x000fe20007f1e0ff */
[----:B------:R-:W-:Y:S01]  /*1100*/  ULDC.64 UR4, c[0x0][0x298] ;  /* 0x0000a60000047ab9 */ /* 0x000fe20000000a00 */
[----:B--234-:R-:W-:Y:S01]  /*1110*/  MOV R3, R9 ;  /* 0x0000000900037202 */ /* 0x01cfe20000000f00 */
        /* <DEDUP_REMOVED lines=16> */
.L_x_442:
[----:B------:R-:W-:Y:S05]  /*1220*/  BSYNC B0 ;  /* 0x0000000000007941 */ /* 0x000fea0003800000 */
.L_x_441:
[----:B------:R-:W-:Y:S04]  /*1230*/  BSSY B0, `(.L_x_443) ;  /* 0x000000a000007945 */ /* 0x000fe80003800000 */
[----:B------:R-:W-:Y:S05]  /*1240*/  @P6 BRA `(.L_x_444) ;  /* 0x0000000000206947 */ /* 0x000fea0003800000 */
[----:B------:R-:W-:Y:S01]  /*1250*/  IMAD R0, R10, UR11, RZ ;  /* 0x0000000b0a007c24 */ /* 0x000fe2000f8e02ff */
[----:B------:R-:W-:-:S04]  /*1260*/  ULDC.64 UR4, c[0x0][0x2b0] ;  /* 0x0000ac0000047ab9 */ /* 0x000fc80000000a00 */
[----:B--234-:R-:W-:-:S04]  /*1270*/  IADD3 R3, P0, R0, UR6, RZ ;  /* 0x0000000600037c10 */ /* 0x01cfc8000ff1e0ff */
[----:B------:R-:W-:Y:S02]  /*1280*/  LEA.HI.X.SX32 R0, R0, UR26, 0x1, P0 ;  /* 0x0000001a00007c11 */ /* 0x000fe400080f0eff */
[----:B------:R-:W-:-:S04]  /*1290*/  LEA R2, P0, R3, UR4, 0x2 ;  /* 0x0000000403027c11 */ /* 0x000fc8000f8010ff */
[----:B------:R-:W-:Y:S01]  /*12a0*/  LEA.HI.X R3, R3, UR5, R0, 0x2, P0 ;  /* 0x0000000503037c11 */ /* 0x000fe200080f1400 */
[----:B------:R-:W-:-:S05]  /*12b0*/  IMAD.MOV.U32 R0, RZ, RZ, 0x7f800000 ;  /* 0x7f800000ff007424 */ /* 0x000fca00078e00ff */
[----:B------:R2:W-:Y:S03]  /*12c0*/  STG.E desc[UR22][R2.64], R0 ;  /* 0x0000000002007986 */ /* 0x0005e6000c101916 */
.L_x_444:
[----:B------:R-:W-:Y:S05]  /*12d0*/  BSYNC B0 ;  /* 0x0000000000007941 */ /* 0x000fea0003800000 */
.L_x_443:
[----:B------:R-:W-:Y:S04]  /*12e0*/  BSSY B0, `(.L_x_445) ;  /* 0x000000a000007945 */ /* 0x000fe80003800000 */
[----:B------:R-:W-:Y:S05]  /*12f0*/  @P5 BRA `(.L_x_446) ;  /* 0x0000000000205947 */ /* 0x000fea0003800000 */
[----:B--2---:R-:W-:Y:S01]  /*1300*/  IMAD R0, R14, UR11, RZ ;  /* 0x0000000b0e007c24 */ /* 0x004fe2000f8e02ff */
[----:B------:R-:W-:-:S04]  /*1310*/  ULDC.64 UR4, c[0x0][0x2b0] ;  /* 0x0000ac0000047ab9 */ /* 0x000fc80000000a00 */
[----:B---34-:R-:W-:-:S04]  /*1320*/  IADD3 R3, P0, R0, UR6, RZ ;  /* 0x0000000600037c10 */ /* 0x018fc8000ff1e0ff */
[----:B------:R-:W-:Y:S02]  /*1330*/  LEA.HI.X.SX32 R0, R0, UR26, 0x1, P0 ;  /* 0x0000001a00007c11 */ /* 0x000fe400080f0eff */
[----:B------:R-:W-:-:S04]  /*1340*/  LEA R2, P0, R3, UR4, 0x2 ;  /* 0x0000000403027c11 */ /* 0x000fc8000f8010ff */
[----:B------:R-:W-:Y:S01]  /*1350*/  LEA.HI.X R3, R3, UR5, R0, 0x2, P0 ;  /* 0x0000000503037c11 */ /* 0x000fe200080f1400 */
[----:B------:R-:W-:-:S05]  /*1360*/  IMAD.MOV.U32 R0, RZ, RZ, 0x7f800000 ;  /* 0x7f800000ff007424 */ /* 0x000fca00078e00ff */
[----:B------:R2:W-:Y:S03]  /*1370*/  STG.E desc[UR22][R2.64], R0 ;  /* 0x0000000002007986 */ /* 0x0005e6000c101916 */
.L_x_446:
[----:B------:R-:W-:Y:S05]  /*1380*/  BSYNC B0 ;  /* 0x0000000000007941 */ /* 0x000fea0003800000 */
.L_x_445:
        /* <DEDUP_REMOVED lines=10> */
.L_x_448:
[----:B------:R-:W-:Y:S05]  /*1430*/  BSYNC B0 ;  /* 0x0000000000007941 */ /* 0x000fea0003800000 */
.L_x_447:
[----:B------:R-:W-:Y:S05]  /*1440*/  @P3 EXIT ;  /* 0x000000000000394d */ /* 0x000fea0003800000 */
[----:B--2---:R-:W-:Y:S01]  /*1450*/  IMAD R0, R16, UR11, RZ ;  /* 0x0000000b10007c24 */ /* 0x004fe2000f8e02ff */
[----:B------:R-:W-:-:S04]  /*1460*/  ULDC.64 UR4, c[0x0][0x2b0] ;  /* 0x0000ac0000047ab9 */ /* 0x000fc80000000a00 */
[----:B---34-:R-:W-:-:S04]  /*1470*/  IADD3 R3, P0, R0, UR6, RZ ;  /* 0x0000000600037c10 */ /* 0x018fc8000ff1e0ff */
[----:B------:R-:W-:Y:S02]  /*1480*/  LEA.HI.X.SX32 R0, R0, UR26, 0x1, P0 ;  /* 0x0000001a00007c11 */ /* 0x000fe400080f0eff */
[----:B------:R-:W-:-:S04]  /*1490*/  LEA R2, P0, R3, UR4, 0x2 ;  /* 0x0000000403027c11 */ /* 0x000fc8000f8010ff */
[----:B------:R-:W-:Y:S01]  /*14a0*/  LEA.HI.X R3, R3, UR5, R0, 0x2, P0 ;  /* 0x0000000503037c11 */ /* 0x000fe200080f1400 */
[----:B------:R-:W-:-:S05]  /*14b0*/  IMAD.MOV.U32 R0, RZ, RZ, 0x7f800000 ;  /* 0x7f800000ff007424 */ /* 0x000fca00078e00ff */
[----:B------:R-:W-:Y:S01]  /*14c0*/  STG.E desc[UR22][R2.64], R0 ;  /* 0x0000000002007986 */ /* 0x000fe2000c101916 */
[----:B------:R-:W-:Y:S05]  /*14d0*/  EXIT ;  /* 0x000000000000794d */ /* 0x000fea0003800000 */
.L_x_434:
[----:B------:R-:W2:Y:S01]  /*14e0*/  LDC R13, c[0x0][0x278] ;  /* 0x00009e00ff0d7b82 */ /* 0x000ea20000000800 */
[----:B------:R-:W3:Y:S01]  /*14f0*/  S2R R4, SR_CTAID.Z ;  /* 0x0000000000047919 */ /* 0x000ee20000002700 */
[----:B------:R-:W-:Y:S01]  /*1500*/  UISETP.NE.AND UP0, UPT, UR13, -0x1, UPT ;  /* 0xffffffff0d00788c */ /* 0x000fe2000bf05270 */
[----:B------:R-:W-:Y:S01]  /*1510*/  LEA.HI R25, R18, R153, RZ, 0x3 ;  /* 0x0000009912197211 */ /* 0x000fe200078f18ff */
[----:B------:R-:W-:Y:S01]  /*1520*/  UISETP.NE.AND UP1, UPT, UR8, -0x1, UPT ;  /* 0xffffffff0800788c */ /* 0x000fe2000bf25270 */
[----:B------:R-:W-:Y:S01]  /*1530*/  SHF.R.S32.HI R148, RZ, 0x5, R7 ;  /* 0x00000005ff947819 */ /* 0x000fe20000011407 */
[----:B------:R-:W-:Y:S01]  /*1540*/  UIADD3 UR5, -UR21, UR15, URZ ;  /* 0x0000000f15057290 */ /* 0x000fe2000fffe13f */
[----:B------:R-:W-:Y:S01]  /*1550*/  SHF.R.S32.HI R22, RZ, 0x3, R25 ;  /* 0x00000003ff167819 */ /* 0x000fe20000011419 */
[----:B------:R-:W-:Y:S02]  /*1560*/  IMAD.U32 R10, RZ, RZ, UR14 ;  /* 0x0000000eff0a7e24 */ /* 0x000fe4000f8e00ff */
[----:B------:R-:W-:-:S03]  /*1570*/  PLOP3.LUT P1, PT, PT, PT, UP1, 0x80, 0x0 ;  /* 0x000000000000781c */ /* 0x000fc60003f2f018 */
[----:B------:R-:W-:Y:S01]  /*1580*/  @UP0 ULDC.64 UR6, c[0x0][0x240] ;  /* 0x0000900000060ab9 */ /* 0x000fe20000000a00 */
[----:B------:R-:W-:Y:S02]  /*1590*/  @!UP0 USHF.R.S32.HI UR9, URZ, 0x1f, UR17 ;  /* 0x0000001f3f098899 */ /* 0x000fe40008011411 */
[----:B------:R-:W-:Y:S02]  /*15a0*/  @UP0 UIMAD.WIDE.U32 UR26, UR13, UR6, URZ ;  /* 0x000000060d1a02a5 */ /* 0x000fe4000f8e003f */
[----:B------:R-:W-:Y:S02]  /*15b0*/  @UP1 UIADD3 UR29, UR25, UR8, URZ ;  /* 0x00000008191d1290 */ /* 0x000fe4000fffe03f */
[----:B------:R-:W-:Y:S01]  /*15c0*/  @UP0 UIMAD UR16, UR13, UR7, UR27 ;  /* 0x000000070d1002a4 */ /* 0x000fe2000f8e021b */
[----:B------:R-:W-:Y:S02]  /*15d0*/  @UP1 ULDC.64 UR10, c[0x0][0x248] ;  /* 0x00009200000a1ab9 */ /* 0x000fe40000000a00 */
[----:B------:R-:W-:Y:S01]  /*15e0*/  @!UP0 ULDC.64 UR6, c[0x0][0x228] ;  /* 0x00008a0000068ab9 */ /* 0x000fe20000000a00 */
[----:B--2---:R-:W-:Y:S01]  /*15f0*/  IABS R5, R13 ;  /* 0x0000000d00057213 */ /* 0x004fe20000000000 */
[----:B------:R-:W-:-:S02]  /*1600*/  @!UP0 UIMAD UR9, UR9, UR6, URZ ;  /* 0x00000006090982a4 */ /* 0x000fc4000f8e023f */
[----:B------:R-:W-:Y:S01]  /*1610*/  @!UP0 UIMAD.WIDE.U32 UR30, UR17, UR6, URZ ;  /* 0x00000006111e82a5 */ /* 0x000fe2000f8e003f */
[----:B------:R-:W2:Y:S01]  /*1620*/  I2F.RP R2, R5 ;  /* 0x0000000500027306 */ /* 0x000ea20000209400 */
[----:B------:R-:W-:Y:S02]  /*1630*/  @UP1 UIMAD.WIDE.U32 UR32, UR29, UR10, URZ ;  /* 0x0000000a1d2012a5 */ /* 0x000fe4000f8e003f */
[----:B------:R-:W-:Y:S01]  /*1640*/  @!UP0 UIMAD UR7, UR17, UR7, UR9 ;  /* 0x00000007110782a4 */ /* 0x000fe2000f8e0209 */
[----:B---3--:R-:W-:Y:S01]  /*1650*/  IABS R4, R4 ;  /* 0x0000000400047213 */ /* 0x008fe20000000000 */
[----:B------:R-:W-:Y:S02]  /*1660*/  @UP1 UIMAD UR29, UR29, UR11, URZ ;  /* 0x0000000b1d1d12a4 */ /* 0x000fe4000f8e023f */
[----:B------:R-:W-:Y:S02]  /*1670*/  @!UP0 UIADD3 UR16, UR31, UR7, URZ ;  /* 0x000000071f108290 */ /* 0x000fe4000fffe03f */
[----:B------:R-:W-:Y:S01]  /*1680*/  @UP1 UIADD3 UR29, UR33, UR29, URZ ;  /* 0x0000001d211d1290 */ /* 0x000fe2000fffe03f */
[----:B------:R-:W-:Y:S01]  /*1690*/  @!UP0 UMOV UR26, UR30 ;  /* 0x0000001e001a8c82 */ /* 0x000fe20008000000 */
[----:B--2---:R-:W2:Y:S02]  /*16a0*/  MUFU.RCP R2, R2 ;  /* 0x0000000200027308 */ /* 0x004ea40000001000 */
[----:B--2---:R-:W-:-:S06]  /*16b0*/  VIADD R2, R2, 0xffffffe ;  /* 0x0ffffffe02027836 */ /* 0x004fcc0000000000 */
[----:B------:R-:W2:Y:S02]  /*16c0*/  F2I.FTZ.U32.TRUNC.NTZ R3, R2 ;  /* 0x0000000200037305 */ /* 0x000ea4000021f000 */
[----:B--2---:R-:W-:Y:S02]  /*16d0*/  IMAD.MOV R0, RZ, RZ, -R3 ;  /* 0x000000ffff007224 */ /* 0x004fe400078e0a03 */
        /* <DEDUP_REMOVED lines=22> */
[----:B------:R-:W-:-:S03]  /*1840*/  IMAD.IADD R8, R2, 0x1, -R4 ;  /* 0x0000000102087824 */ /* 0x000fc600078e0a04 */
[----:B------:R2:W-:Y:S01]  /*1850*/  STL [R1+0xa0], R14 ;  /* 0x0000a00e01007387 */ /* 0x0005e20000100800 */
[----:B------:R-:W-:Y:S05]  /*1860*/  @P1 BRA `(.L_x_449) ;  /* 0x0000000000301947 */ /* 0x000fea0003800000 */
        /* <DEDUP_REMOVED lines=12> */
.L_x_449:
[--C-:B------:R-:W-:Y:S01]  /*1930*/  IMAD.MOV.U32 R166, RZ, RZ, R14.reuse ;  /* 0x000000ffffa67224 */ /* 0x100fe200078e000e */
[----:B------:R-:W-:Y:S01]  /*1940*/  @UP1 UIADD3 UR28, UR25, UR8, URZ ;  /* 0x00000008191c1290 */ /* 0x000fe2000fffe03f */
[----:B------:R-:W-:Y:S01]  /*1950*/  IMAD.MOV.U32 R166, RZ, RZ, R14 ;  /* 0x000000ffffa67224 */ /* 0x000fe200078e000e */
[----:B------:R-:W-:Y:S01]  /*1960*/  USHF.R.S32.HI UR27, URZ, 0x1f, UR4 ;  /* 0x0000001f3f1b7899 */ /* 0x000fe20008011404 */
[----:B------:R-:W-:Y:S01]  /*1970*/  IMAD.MOV.U32 R167, RZ, RZ, R15 ;  /* 0x000000ffffa77224 */ /* 0x000fe200078e000f */
[----:B------:R-:W-:Y:S01]  /*1980*/  @UP1 ULDC.64 UR8, c[0x0][0x250] ;  /* 0x0000940000081ab9 */ /* 0x000fe20000000a00 */
[----:B------:R-:W-:Y:S01]  /*1990*/  LOP3.LUT R12, R13, UR4, RZ, 0x3c, !PT ;  /* 0x000000040d0c7c12 */ /* 0x000fe2000f8e3cff */
[----:B------:R-:W-:Y:S01]  /*19a0*/  @UP1 UIMAD.WIDE.U32 UR30, UR28, UR8, URZ ;  /* 0x000000081c1e12a5 */ /* 0x000fe2000f8e003f */
[--C-:B------:R-:W-:Y:S01]  /*19b0*/  SHF.R.S32.HI R167, RZ, 0x1f, R166.reuse ;  /* 0x0000001fffa77819 */ /* 0x100fe200000114a6 */
[----:B------:R-:W-:Y:S01]  /*19c0*/  @UP1 UIMAD UR28, UR28, UR9, URZ ;  /* 0x000000091c1c12a4 */ /* 0x000fe2000f8e023f */
[----:B------:R-:W-:-:S02]  /*19d0*/  LOP3.LUT R9, R0, 0x18, R166, 0xf8, !PT ;  /* 0x0000001800097812 */ /* 0x000fc400078ef8a6 */
[----:B------:R-:W-:Y:S01]  /*19e0*/  SHF.R.U32.HI R7, RZ, 0x3, R0 ;  /* 0x00000003ff077819 */ /* 0x000fe20000011600 */
[----:B------:R3:W-:Y:S01]  /*19f0*/  STL [R1+0xa4], R167 ;  /* 0x0000a4a701007387 */ /* 0x0007e20000100800 */
        /* <DEDUP_REMOVED lines=14> */
.L_x_450:
        /* <DEDUP_REMOVED lines=11> */
[----:B------:R-:W4:Y:S01]  /*1b90*/  S2UR UR25, SR_CgaCtaId ;  /* 0x00000000001979c3 */ /* 0x000f220000008800 */
        /* <DEDUP_REMOVED lines=10> */
[----:B--2---:R-:W-:Y:S01]  /*1c40*/  IMAD.U32 R14, RZ, RZ, UR6 ;  /* 0x00000006ff0e7e24 */ /* 0x004fe2000f8e00ff */
        /* <DEDUP_REMOVED lines=16> */
[----:B----4-:R-:W-:Y:S01]  /*1d50*/  ULEA UR4, UR25, UR4, 0x18 ;  /* 0x0000000419047291 */ /* 0x010fe2000f8ec03f */
[----:B------:R-:W-:Y:S01]  /*1d60*/  IMAD R4, R12, UR6, RZ ;  /* 0x000000060c047c24 */ /* 0x000fe2000f8e02ff */
[----:B------:R-:W-:Y:S01]  /*1d70*/  ISETP.GE.AND P1, PT, R21, UR5, PT ;  /* 0x0000000515007c0c */ /* 0x000fe2000bf26270 */
[----:B------:R-:W-:Y:S01]  /*1d80*/  IMAD.WIDE.U32 R28, R0, UR6, R8 ;  /* 0x00000006001c7c25 */ /* 0x000fe2000f8e0008 */
[----:B------:R-:W-:-:S02]  /*1d90*/  LEA.HI R18, R18, R153, RZ, 0x4 ;  /* 0x0000009912127211 */ /* 0x000fc400078f20ff */
        /* <DEDUP_REMOVED lines=23> */
[----:B------:R-:W4:Y:S01]  /*1f10*/  @!P5 LDC.64 R8, c[0x0][0x210] ;  /* 0x00008400ff08db82 */ /* 0x000f220000000a00 */
[----:B------:R1:W-:Y:S04]  /*1f20*/  @P5 STS [R222], RZ ;  /* 0x000000ffde005388 */ /* 0x0003e80000000800 */
        /* <DEDUP_REMOVED lines=25> */
.L_x_452:
[----:B------:R-:W-:Y:S05]  /*20c0*/  BSYNC B0 ;  /* 0x0000000000007941 */ /* 0x000fea0003800000 */
.L_x_451:
[----:B------:R-:W-:Y:S01]  /*20d0*/  SHF.R.S32.HI R19, RZ, 0x4, R18 ;  /* 0x00000004ff137819 */ /* 0x000fe20000011412 */
[----:B------:R-:W-:Y:S01]  /*20e0*/  BSSY B0, `(.L_x_453) ;  /* 0x000002b000007945 */ /* 0x000fe20003800000 */
[C---:B------:R-:W-:Y:S01]  /*20f0*/  ISETP.GE.AND P5, PT, R2.reuse, UR16, PT ;  /* 0x0000001002007c0c */ /* 0x040fe2000bfa6270 */
[----:B------:R-:W-:Y:S01]  /*2100*/  VIADD R16, R2, 0x60 ;  /* 0x0000006002107836 */ /* 0x000fe20000000000 */
[----:B------:R-:W-:Y:S01]  /*2110*/  LEA.HI R17, R18, R19, RZ, 0x1 ;  /* 0x0000001312117211 */ /* 0x000fe200078f08ff */
[----:B------:R-:W-:Y:S10]  /*2120*/  @P1 BRA `(.L_x_454) ;  /* 0x0000000000981947 */ /* 0x000ff40003800000 */
[----:B------:R-:W-:Y:S01]  /*2130*/  ULDC UR25, c[0x0][0x2d0] ;  /* 0x0000b40000197ab9 */ /* 0x000fe20000000800 */
[----:B-1--4-:R-:W-:Y:S01]  /*2140*/  IADD3 R4, P1, R10, 0x20, RZ ;  /* 0x000000200a047810 */ /* 0x012fe20007f3e0ff */
        /* <DEDUP_REMOVED lines=36> */
.L_x_454:
[----:B------:R-:W-:Y:S05]  /*2390*/  BSYNC B0 ;  /* 0x0000000000007941 */ /* 0x000fea0003800000 */
.L_x_453:
[----:B------:R-:W-:Y:S01]  /*23a0*/  LOP3.LUT R0, R17, 0xfffffffe, RZ, 0xc0, !PT ;  /* 0xfffffffe11007812 */ /* 0x000fe200078ec0ff */
[----:B------:R-:W-:Y:S01]  /*23b0*/  BSSY B0, `(.L_x_455) ;  /* 0x000002d000007945 */ /* 0x000fe20003800000 */
[----:B-1----:R-:W-:Y:S02]  /*23c0*/  LOP3.LUT R8, R18, 0xfffffff0, RZ, 0xc0, !PT ;  /* 0xfffffff012087812 */ /* 0x002fe400078ec0ff */
[----:B------:R-:W-:Y:S01]  /*23d0*/  ISETP.GE.AND P4, PT, R16, UR5, PT ;  /* 0x0000000510007c0c */ /* 0x000fe2000bf86270 */
[----:B------:R-:W-:Y:S01]  /*23e0*/  IMAD.IADD R20, R19, 0x1, -R0 ;  /* 0x0000000113147824 */ /* 0x000fe200078e0a00 */
[----:B------:R-:W-:Y:S01]  /*23f0*/  LOP3.LUT R9, R25, 0xfffffff8, RZ, 0xc0, !PT ;  /* 0xfffffff819097812 */ /* 0x000fe200078ec0ff */
[----:B------:R-:W-:Y:S01]  /*2400*/  IMAD.IADD R8, R153, 0x1, -R8 ;  /* 0x0000000199087824 */ /* 0x000fe200078e0a08 */
[----:B------:R-:W-:Y:S09]  /*2410*/  @P0 BRA `(.L_x_456) ;  /* 0x0000000000980947 */ /* 0x000ff20003800000 */
[----:B------:R-:W-:Y:S01]  /*2420*/  ULDC UR25, c[0x0][0x2d0] ;  /* 0x0000b40000197ab9 */ /* 0x000fe20000000800 */
[----:B----4-:R-:W-:Y:S01]  /*2430*/  IADD3 R4, P0, R10, 0x40, RZ ;  /* 0x000000400a047810 */ /* 0x010fe20007f1e0ff */
        /* <DEDUP_REMOVED lines=36> */
.L_x_456:
[----:B------:R-:W-:Y:S05]  /*2680*/  BSYNC B0 ;  /* 0x0000000000007941 */ /* 0x000fea0003800000 */
.L_x_455:
[----:B------:R-:W-:Y:S04]  /*2690*/  BSSY B0, `(.L_x_457) ;  /* 0x0000028000007945 */ /* 0x000fe80003800000 */
[----:B------:R-:W-:Y:S05]  /*26a0*/  @P4 BRA `(.L_x_458) ;  /* 0x0000000000984947 */ /* 0x000fea0003800000 */
        /* <DEDUP_REMOVED lines=38> */
.L_x_458:
[----:B------:R-:W-:Y:S05]  /*2910*/  BSYNC B0 ;  /* 0x0000000000007941 */ /* 0x000fea0003800000 */
.L_x_457:
[----:B------:R-:W-:Y:S01]  /*2920*/  IMAD.IADD R163, R29, 0x1, R23 ;  /* 0x000000011da37824 */ /* 0x000fe200078e0217 */
[-C--:B------:R-:W-:Y:S01]  /*2930*/  LEA.HI R0, R8, R8.reuse, RZ, 0x1 ;  /* 0x0000000808007211 */ /* 0x080fe200078f08ff */
[----:B------:R-:W-:Y:S01]  /*2940*/  IMAD.MOV.U32 R162, RZ, RZ, R28 ;  /* 0x000000ffffa27224 */ /* 0x000fe200078e001c */
[----:B------:R-:W-:Y:S01]  /*2950*/  USHF.L.U32 UR30, UR10, 0x6, URZ ;  /* 0x000000060a1e7899 */ /* 0x000fe2000800063f */
[----:B------:R-:W-:Y:S01]  /*2960*/  IMAD.IADD R9, R153, 0x1, -R9 ;  /* 0x0000000199097824 */ /* 0x000fe200078e0a09 */
[----:B------:R-:W-:Y:S01]  /*2970*/  USHF.L.U64.HI UR29, UR10, 0x6, UR11 ;  /* 0x000000060a1d7899 */ /* 0x000fe2000801020b */
[--C-:B-1--4-:R-:W-:Y:S01]  /*2980*/  SHF.R.S32.HI R5, RZ, 0x1, R0.reuse ;  /* 0x00000001ff057819 */ /* 0x112fe20000011400 */
[----:B------:R1:W-:Y:S01]  /*2990*/  STL.64 [R1+0xa8], R162 ;  /* 0x0000a8a201007387 */ /* 0x0003e20000100a00 */
[----:B------:R-:W-:Y:S01]  /*29a0*/  USHF.R.S32.HI UR31, URZ, 0x1f, UR17 ;  /* 0x0000001f3f1f7899 */ /* 0x000fe20008011411 */
[----:B------:R-:W-:Y:S01]  /*29b0*/  SHF.R.S32.HI R2, RZ, 0x1f, R0 ;  /* 0x0000001fff027819 */ /* 0x000fe20000011400 */
[----:B------:R-:W-:Y:S01]  /*29c0*/  UIMAD UR6, UR29, UR17, URZ ;  /* 0x000000111d0672a4 */ /* 0x000fe2000f8e023f */
[----:B------:R-:W-:Y:S01]  /*29d0*/  SHF.R.S32.HI R3, RZ, 0x1f, R8 ;  /* 0x0000001fff037819 */ /* 0x000fe20000011408 */
[----:B------:R-:W-:Y:S01]  /*29e0*/  IMAD.U32 R159, RZ, RZ, UR30 ;  /* 0x0000001eff9f7e24 */ /* 0x000fe2000f8e00ff */
[----:B------:R-:W-:Y:S01]  /*29f0*/  LOP3.LUT R7, R0, 0x7fffffe, RZ, 0xc0, !PT ;  /* 0x07fffffe00077812 */ /* 0x000fe200078ec0ff */
[----:B------:R-:W-:Y:S01]  /*2a00*/  UIMAD UR6, UR31, UR30, UR6 ;  /* 0x0000001e1f0672a4 */ /* 0x000fe2000f8e0206 */
[----:B------:R-:W-:Y:S01]  /*2a10*/  LEA.HI R4, R9, R9, RZ, 0x1 ;  /* 0x0000000909047211 */ /* 0x000fe200078f08ff */
[----:B------:R-:W-:Y:S01]  /*2a20*/  BSSY B0, `(.L_x_459) ;  /* 0x000002c000007945 */ /* 0x000fe20003800000 */
[----:B------:R-:W-:Y:S01]  /*2a30*/  LEA.HI R0, R2, R5, RZ, 0x2 ;  /* 0x0000000502007211 */ /* 0x000fe200078f10ff */
[----:B------:R-:W-:Y:S01]  /*2a40*/  IMAD.IADD R152, R8, 0x1, -R7 ;  /* 0x0000000108987824 */ /* 0x000fe200078e0a07 */
[----:B------:R-:W-:Y:S01]  /*2a50*/  LEA.HI R12, R3, R8, RZ, 0x3 ;  /* 0x00000008030c7211 */ /* 0x000fe200078f18ff */
[----:B------:R-:W-:Y:S01]  /*2a60*/  IMAD.WIDE.U32 R2, R159, UR17, R162 ;  /* 0x000000119f027c25 */ /* 0x000fe2000f8e00a2 */
[----:B------:R-:W-:-:S02]  /*2a70*/  LOP3.LUT R6, R4, 0x3fffffe, RZ, 0xc0, !PT ;  /* 0x03fffffe04067812 */ /* 0x000fc400078ec0ff */
[----:B------:R-:W-:Y:S01]  /*2a80*/  LOP3.LUT R0, R0, 0xfffffffc, RZ, 0xc0, !PT ;  /* 0xfffffffc00007812 */ /* 0x000fe200078ec0ff */
[----:B------:R-:W-:Y:S01]  /*2a90*/  VIADD R8, R3, UR6 ;  /* 0x0000000603087c36 */ /* 0x000fe20008000000 */
[----:B------:R-:W-:Y:S01]  /*2aa0*/  ISETP.GE.AND P0, PT, R21, UR16, PT ;  /* 0x0000001015007c0c */ /* 0x000fe2000bf06270 */
[----:B------:R-:W-:Y:S01]  /*2ab0*/  IMAD.IADD R9, R9, 0x1, -R6 ;  /* 0x0000000109097824 */ /* 0x000fe200078e0a06 */
[----:B------:R-:W-:Y:S01]  /*2ac0*/  SHF.R.S32.HI R13, RZ, 0x1, R4 ;  /* 0x00000001ff0d7819 */ /* 0x000fe20000011404 */
[----:B------:R-:W-:Y:S01]  /*2ad0*/  IMAD.IADD R14, R5, 0x1, -R0 ;  /* 0x00000001050e7824 */ /* 0x000fe200078e0a00 */
[----:B------:R-:W-:Y:S09]  /*2ae0*/  @P6 BRA `(.L_x_460) ;  /* 0x00000000007c6947 */ /* 0x000ff20003800000 */
        /* <DEDUP_REMOVED lines=31> */
.L_x_460:
[----:B------:R-:W-:Y:S05]  /*2ce0*/  BSYNC B0 ;  /* 0x0000000000007941 */ /* 0x000fea0003800000 */
.L_x_459:
[----:B------:R-:W-:Y:S01]  /*2cf0*/  USHF.L.U64.HI UR25, UR10, 0x5, UR11 ;  /* 0x000000050a197899 */ /* 0x000fe2000801020b */
[----:B------:R-:W-:Y:S01]  /*2d00*/  BSSY B0, `(.L_x_461) ;  /* 0x0000023000007945 */ /* 0x000fe20003800000 */
[----:B------:R-:W-:Y:S01]  /*2d10*/  USHF.L.U32 UR26, UR10, 0x5, URZ ;  /* 0x000000050a1a7899 */ /* 0x000fe2000800063f */
[----:B-1----:R-:W-:Y:S02]  /*2d20*/  SHF.L.U32 R7, R13, 0x6, RZ ;  /* 0x000000060d077819 */ /* 0x002fe400000006ff */
[----:B------:R-:W-:Y:S09]  /*2d30*/  @P0 BRA `(.L_x_462) ;  /* 0x00000000007c0947 */ /* 0x000ff20003800000 */
[----:B------:R-:W-:Y:S01]  /*2d40*/  ULDC UR6, c[0x0][0x2d0] ;  /* 0x0000b40000067ab9 */ /* 0x000fe20000000800 */
[----:B------:R-:W-:Y:S02]  /*2d50*/  IADD3 R0, P0, R2, UR26, RZ ;  /* 0x0000001a02007c10 */ /* 0x000fe4000ff1e0ff */
[----:B------:R-:W-:Y:S02]  /*2d60*/  ISETP.GE.AND P3, PT, R166, UR6, PT ;  /* 0x00000006a6007c0c */ /* 0x000fe4000bf66270 */
[----:B------:R-:W-:Y:S02]  /*2d70*/  ISETP.GE.AND P2, PT, R165, UR6, PT ;  /* 0x00000006a5007c0c */ /* 0x000fe4000bf46270 */
[----:B------:R-:W-:Y:S02]  /*2d80*/  IADD3.X R6, R8, UR25, RZ, P0, !PT ;  /* 0x0000001908067c10 */ /* 0x000fe400087fe4ff */
[----:B------:R-:W-:-:S07]  /*2d90*/  ISETP.GE.AND P0, PT, R164, UR6, PT ;  /* 0x00000006a4007c0c */ /* 0x000fce000bf06270 */
[----:B----4-:R-:W1:Y:S01]  /*2da0*/  @!P3 LDC.64 R4, c[0x0][0x218] ;  /* 0x00008600ff04bb82 */ /* 0x010e620000000a00 */
[----:B------:R4:W-:Y:S07]  /*2db0*/  @P3 STS.128 [R222+0x6800], RZ ;  /* 0x006800ffde003388 */ /* 0x0009ee0000000c00 */
        /* <DEDUP_REMOVED lines=23> */
.L_x_462:
[----:B------:R-:W-:Y:S05]  /*2f30*/  BSYNC B0 ;  /* 0x0000000000007941 */ /* 0x000fea0003800000 */
.L_x_461:
[----:B------:R-:W0:Y:S01]  /*2f40*/  LDGDEPBAR ;  /* 0x00000000000079af */ /* 0x000e220000000000 */
[----:B-1--4-:R-:W-:Y:S01]  /*2f50*/  IMAD.SHL.U32 R3, R22, 0x8, RZ ;  /* 0x0000000816037824 */ /* 0x012fe200078e00ff */
[----:B------:R-:W-:Y:S01]  /*2f60*/  LOP3.LUT R0, R7, 0xc0, RZ, 0xc0, !PT ;  /* 0x000000c007007812 */ /* 0x000fe200078ec0ff */
[----:B------:R-:W-:Y:S01]  /*2f70*/  IMAD.SHL.U32 R2, R14, 0x40, RZ ;  /* 0x000000400e027824 */ /* 0x000fe200078e00ff */
[----:B------:R-:W-:Y:S01]  /*2f80*/  IADD3 R11, R27, R24, RZ ;  /* 0x000000181b0b7210 */ /* 0x000fe20007ffe0ff */
[----:B------:R-:W-:Y:S01]  /*2f90*/  IMAD.SHL.U32 R4, R12, 0x20, RZ ;  /* 0x000000200c047824 */ /* 0x000fe200078e00ff */
[----:B------:R-:W-:Y:S01]  /*2fa0*/  MOV R10, R26 ;  /* 0x0000001a000a7202 */ /* 0x000fe20000000f00 */
[----:B------:R-:W-:Y:S01]  /*2fb0*/  IMAD.SHL.U32 R5, R20, 0x8, RZ ;  /* 0x0000000814057824 */ /* 0x000fe200078e00ff */
[----:B------:R-:W-:Y:S01]  /*2fc0*/  LOP3.LUT R3, R0, 0x8, R3, 0xf8, !PT ;  /* 0x0000000800037812 */ /* 0x000fe200078ef803 */
[----:B------:R-:W-:Y:S01]  /*2fd0*/  USHF.L.U64.HI UR27, UR8, 0x6, UR9 ;  /* 0x00000006081b7899 */ /* 0x000fe20008010209 */
[----:B------:R-:W-:Y:S01]  /*2fe0*/  SHF.R.U32.HI R0, RZ, 0x3, R0 ;  /* 0x00000003ff007819 */ /* 0x000fe20000011600 */
[----:B------:R1:W-:Y:S01]  /*2ff0*/  STL.64 [R1+0x50], R10 ;  /* 0x0000500a01007387 */ /* 0x0003e20000100a00 */
[----:B------:R-:W-:Y:S01]  /*3000*/  LOP3.LUT R2, R2, 0xc0, RZ, 0xc0, !PT ;  /* 0x000000c002027812 */ /* 0x000fe200078ec0ff */
[----:B------:R-:W-:Y:S01]  /*3010*/  USHF.L.U32 UR28, UR8, 0x6, URZ ;  /* 0x00000006081c7899 */ /* 0x000fe2000800063f */
[----:B------:R-:W-:Y:S01]  /*3020*/  LOP3.LUT R151, R4, 0xffffff00, RZ, 0xc0, !PT ;  /* 0xffffff0004977812 */ /* 0x000fe200078ec0ff */
[----:B------:R-:W-:Y:S01]  /*3030*/  UIMAD UR6, UR27, UR17, URZ ;  /* 0x000000111b0672a4 */ /* 0x000fe2000f8e023f */
[----:B------:R-:W-:Y:S01]  /*3040*/  LOP3.LUT R0, R3, R0, RZ, 0x3c, !PT ;  /* 0x0000000003007212 */ /* 0x000fe200078e3cff */
[----:B------:R-:W-:Y:S01]  /*3050*/  BSSY B0, `(.L_x_463) ;  /* 0x0000036000007945 */ /* 0x000fe20003800000 */
[----:B------:R-:W-:Y:S01]  /*3060*/  LOP3.LUT R4, R2, 0x8, R5, 0xf8, !PT ;  /* 0x0000000802047812 */ /* 0x000fe200078ef805 */
[----:B------:R-:W-:Y:S01]  /*3070*/  UIMAD UR6, UR31, UR28, UR6 ;  /* 0x0000001c1f0672a4 */ /* 0x000fe2000f8e0206 */
[----:B------:R-:W-:Y:S01]  /*3080*/  SHF.R.U32.HI R3, RZ, 0x3, R2 ;  /* 0x00000003ff037819 */ /* 0x000fe20000011602 */
[----:B------:R-:W-:Y:S01]  /*3090*/  IMAD R2, R148, 0x200, R151 ;  /* 0x0000020094027824 */ /* 0x000fe200078e0297 */
[----:B------:R-:W-:Y:S01]  /*30a0*/  LEA R6, R20, R9, 0x3 ;  /* 0x0000000914067211 */ /* 0x000fe200078e18ff */
[----:B------:R-:W-:-:S04]  /*30b0*/  DEPBAR.LE SB0, 0x0 ;  /* 0x000080000000791a */ /* 0x000fc80000000000 */
[----:B------:R-:W-:Y:S01]  /*30c0*/  BAR.SYNC.DEFER_BLOCKING 0x0 ;  /* 0x0000000000007b1d */ /* 0x000fe20000010000 */
[----:B------:R-:W-:Y:S01]  /*30d0*/  LOP3.LUT R150, R4, R3, RZ, 0x3c, !PT ;  /* 0x0000000304967212 */ /* 0x000fe200078e3cff */
[----:B------:R-:W-:Y:S01]  /*30e0*/  IMAD.U32 R4, RZ, RZ, UR17 ;  /* 0x00000011ff047e24 */ /* 0x000fe2000f8e00ff */
[----:B------:R-:W-:Y:S01]  /*30f0*/  ISETP.GE.AND P0, PT, R21, UR16, PT ;  /* 0x0000001015007c0c */ /* 0x000fe2000bf06270 */
[----:B------:R-:W-:Y:S02]  /*3100*/  IMAD.U32 R0, R6, 0x20, R0 ;  /* 0x0000002006007824 */ /* 0x000fe400078e0000 */
[----:B------:R-:W-:-:S03]  /*3110*/  IMAD.WIDE.U32 R4, R4, UR28, R10 ;  /* 0x0000001c04047c25 */ /* 0x000fc6000f8e000a */
[----:B------:R-:W-:Y:S01]  /*3120*/  LEA R217, R0, UR4, 0x1 ;  /* 0x0000000400d97c11 */ /* 0x000fe2000f8e08ff */
[----:B------:R-:W-:Y:S02]  /*3130*/  IMAD R2, R152, 0x20, R2 ;  /* 0x0000002098027824 */ /* 0x000fe400078e0202 */
[----:B------:R-:W-:Y:S02]  /*3140*/  VIADD R3, R5, UR6 ;  /* 0x0000000605037c36 */ /* 0x000fe40008000000 */
[----:B------:R-:W-:Y:S01]  /*3150*/  IMAD.IADD R2, R150, 0x1, R2 ;  /* 0x0000000196027824 */ /* 0x000fe200078e0202 */
        /* <DEDUP_REMOVED lines=37> */
.L_x_464:
[----:B------:R-:W-:Y:S05]  /*33b0*/  BSYNC B0 ;  /* 0x0000000000007941 */ /* 0x000fea0003800000 */
.L_x_463:
        /* <DEDUP_REMOVED lines=39> */
.L_x_466:
[----:B------:R-:W-:Y:S05]  /*3630*/  BSYNC B0 ;  /* 0x0000000000007941 */ /* 0x000fea0003800000 */
.L_x_465:
[----:B-1----:R-:W-:Y:S01]  /*3640*/  LDSM.16.M88.4 R8, [R220] ;  /* 0x00000000dc08783b */ /* 0x002fe20000000200 */
[----:B------:R-:W-:Y:S01]  /*3650*/  IMAD.MOV.U32 R0, RZ, RZ, 0x20 ;  /* 0x00000020ff007424 */ /* 0x000fe200078e00ff */
[----:B------:R-:W-:Y:S01]  /*3660*/  LOP3.LUT P0, RZ, R13, 0x2, RZ, 0xc0, !PT ;  /* 0x000000020dff7812 */ /* 0x000fe2000780c0ff */
[----:B----4-:R-:W-:Y:S01]  /*3670*/  IMAD.MOV.U32 R2, RZ, RZ, 0x10 ;  /* 0x00000010ff027424 */ /* 0x010fe200078e00ff */
[----:B------:R-:W1:Y:S01]  /*3680*/  LDSM.16.M88.4 R16, [R217+0x6000] ;  /* 0x00600000d910783b */ /* 0x000e620000000200 */
[----:B------:R-:W-:Y:S01]  /*3690*/  LOP3.LUT P1, RZ, R14, 0x2, RZ, 0xc0, !PT ;  /* 0x000000020eff7812 */ /* 0x000fe2000782c0ff */
[----:B------:R-:W-:Y:S01]  /*36a0*/  UIADD3 UR6, UR24, 0x1, -UR15 ;  /* 0x0000000118067890 */ /* 0x000fe2000fffe80f */
[----:B------:R-:W-:Y:S01]  /*36b0*/  SEL R0, R0, 0xffffffe0, !P0 ;  /* 0xffffffe000007807 */ /* 0x000fe20004000000 */
[----:B------:R-:W4:Y:S01]  /*36c0*/  LDSM.16.M88.4 R4, [R220+0x1000] ;  /* 0x00100000dc04783b */ /* 0x000f220000000200 */
[----:B------:R-:W-:Y:S01]  /*36d0*/  SEL R2, R2, 0xfffffff0, !P1 ;  /* 0xfffffff002027807 */ /* 0x000fe20004800000 */
[----:B------:R-:W-:Y:S01]  /*36e0*/  IMAD.SHL.U32 R153, R153, 0x2, RZ ;  /* 0x0000000299997824 */ /* 0x000fe200078e00ff */
[----:B------:R-:W-:Y:S01]  /*36f0*/  UIADD3 UR6, UR6, UR19, URZ ;  /* 0x0000001306067290 */ /* 0x000fe2000fffe03f */
[----:B------:R-:W5:Y:S01]  /*3700*/  LDSM.16.M88.4 R32, [R217+0x6400] ;  /* 0x00640000d920783b */ /* 0x000f620000000200 */
[----:B------:R-:W-:Y:S01]  /*3710*/  IMAD.IADD R219, R217, 0x1, R0 ;  /* 0x00000001d9db7824 */ /* 0x000fe200078e0200 */
[----:B------:R-:W-:Y:S01]  /*3720*/  SHF.R.S32.HI R0, RZ, 0x1f, R149 ;  /* 0x0000001fff007819 */ /* 0x000fe20000011495 */
[----:B------:R-:W-:Y:S01]  /*3730*/  IMAD R221, R2, 0x2, R220 ;  /* 0x0000000202dd7824 */ /* 0x000fe200078e02dc */
[----:B--2---:R-:W2:Y:S01]  /*3740*/  LDSM.16.M88.4 R28, [R217+0x6800] ;  /* 0x00680000d91c783b */ /* 0x004ea20000000200 */
[----:B------:R-:W-:Y:S01]  /*3750*/  IMAD.U32 R3, RZ, RZ, UR14 ;  /* 0x0000000eff037e24 */ /* 0x000fe2000f8e00ff */
[----:B------:R-:W-:Y:S01]  /*3760*/  LEA.HI R0, R0, R149, RZ, 0x2 ;  /* 0x0000009500007211 */ /* 0x000fe200078f10ff */
[----:B------:R-:W-:Y:S01]  /*3770*/  UIADD3 UR20, UR24, -UR20, -UR15 ;  /* 0x8000001418147290 */ /* 0x000fe2000fffe80f */
[----:B------:R-:W3:Y:S01]  /*3780*/  LDSM.16.M88.4 R24, [R217+0x6c00] ;  /* 0x006c0000d918783b */ /* 0x000ee20000000200 */
[----:B------:R-:W-:Y:S01]  /*3790*/  IMAD R170, R3, 0x8, R148 ;  /* 0x0000000803aa7824 */ /* 0x000fe200078e0294 */
[----:B------:R-:W-:Y:S01]  /*37a0*/  SHF.R.S32.HI R0, RZ, 0x2, R0 ;  /* 0x00000002ff007819 */ /* 0x000fe20000011400 */
[----:B------:R-:W-:Y:S01]  /*37b0*/  IMAD.U32 R3, RZ, RZ, UR17 ;  /* 0x00000011ff037e24 */ /* 0x000fe2000f8e00ff */
[----:B------:R-:W-:Y:S01]  /*37c0*/  LDSM.16.M88.4 R36, [R219+0x6000] ;  /* 0x00600000db24783b */ /* 0x000fe20000000200 */
[----:B------:R-:W-:Y:S01]  /*37d0*/  LOP3.LUT R154, R153, 0x6, RZ, 0xc0, !PT ;  /* 0x00000006999a7812 */ /* 0x000fe200078ec0ff */
[----:B------:R-:W4:Y:S01]  /*37e0*/  LDC.U8 R231, c[0x0][0x388] ;  /* 0x0000e200ffe77b82 */ /* 0x000f220000000000 */
[----:B------:R-:W-:Y:S01]  /*37f0*/  UISETP.GT.AND UP0, UPT, UR17, UR12, UPT ;  /* 0x0000000c1100728c */ /* 0x000fe2000bf04270 */
[----:B------:R-:W3:Y:S01]  /*3800*/  LDSM.16.M88.4 R12, [R221+0x1000] ;  /* 0x00100000dd0c783b */ /* 0x000ee20000000200 */
[----:B------:R-:W-:-:S02]  /*3810*/  VIADD R156, R233, 0x646e171e ;  /* 0x646e171ee99c7836 */ /* 0x000fc40000000000 */
[----:B------:R-:W-:Y:S01]  /*3820*/  IMAD R3, R3, 0x40, R154 ;  /* 0x0000004003037824 */ /* 0x000fe200078e029a */
[----:B------:R-:W3:Y:S04]  /*3830*/  LDSM.16.M88.4 R40, [R219+0x6400] ;  /* 0x00640000db28783b */ /* 0x000ee80000000200 */
[----:B------:R-:W3:Y:S04]  /*3840*/  LDSM.16.M88.4 R52, [R219+0x6800] ;  /* 0x00680000db34783b */ /* 0x000ee80000000200 */
[----:B------:R-:W3:Y:S04]  /*3850*/  LDSM.16.M88.4 R60, [R219+0x6c00] ;  /* 0x006c0000db3c783b */ /* 0x000ee80000000200 */
[----:B------:R-:W3:Y:S01]  /*3860*/  LDSM.16.M88.4 R20, [R221] ;  /* 0x00000000dd14783b */ /* 0x000ee20000000200 */
[----:B-1----:R-:W-:Y:S03]  /*3870*/  HMMA.16816.F32.BF16 R88, R8, R16, RZ ;  /* 0x000000100858723c */ /* 0x002fe600000418ff */
[----:B------:R-:W0:Y:S01]  /*3880*/  LDGDEPBAR ;  /* 0x00000000000079af */ /* 0x000e220000000000 */
[----:B----4-:R-:W-:-:S02]  /*3890*/  IMAD R149, R231, 0x10000, R231 ;  /* 0x00010000e7957824 */ /* 0x010fc400078e02e7 */
[C---:B------:R-:W-:Y:S01]  /*38a0*/  HMMA.16816.F32.BF16 R68, R4.reuse, R16, RZ ;  /* 0x000000100444723c */ /* 0x040fe200000418ff */
[----:B------:R-:W-:Y:S05]  /*38b0*/  STL [R1+0x48], R170 ;  /* 0x000048aa01007387 */ /* 0x000fea0000100800 */
[-C--:B------:R-:W-:Y:S06]  /*38c0*/  HMMA.16816.F32.BF16 R64, R4, R18.reuse, RZ ;  /* 0x000000120440723c */ /* 0x080fec00000418ff */
[----:B------:R-:W-:Y:S06]  /*38d0*/  HMMA.16816.F32.BF16 R84, R8, R18, RZ ;  /* 0x000000120854723c */ /* 0x000fec00000418ff */
[C---:B-----5:R-:W-:Y:S06]  /*38e0*/  HMMA.16816.F32.BF16 R48, R4.reuse, R32, RZ ;  /* 0x000000200430723c */ /* 0x060fec00000418ff */
[C---:B------:R-:W-:Y:S06]  /*38f0*/  HMMA.16816.F32.BF16 R44, R4.reuse, R34, RZ ;  /* 0x00000022042c723c */ /* 0x040fec00000418ff */
[C---:B--2---:R-:W-:Y:S06]  /*3900*/  HMMA.16816.F32.BF16 R16, R4.reuse, R28, RZ ;  /* 0x0000001c0410723c */ /* 0x044fec00000418ff */
[C---:B---3--:R-:W-:Y:S06]  /*3910*/  HMMA.16816.F32.BF16 R76, R4.reuse, R24, RZ ;  /* 0x00000018044c723c */ /* 0x048fec00000418ff */
[C---:B------:R-:W-:Y:S06]  /*3920*/  HMMA.16816.F32.BF16 R80, R4.reuse, R30, RZ ;  /* 0x0000001e0450723c */ /* 0x040fec00000418ff */
[----:B------:R-:W-:Y:S01]  /*3930*/  HMMA.16816.F32.BF16 R72, R4, R26, RZ ;  /* 0x0000001a0448723c */ /* 0x000fe200000418ff */
[----:B------:R-:W-:Y:S05]  /*3940*/  LDSM.16.M88.4 R4, [R220+0x3000] ;  /* 0x00300000dc04783b */ /* 0x000fea0000000200 */
[C---:B------:R-:W-:Y:S06]  /*3950*/  HMMA.16816.F32.BF16 R56, R8.reuse, R32, RZ ;  /* 0x000000200838723c */ /* 0x040fec00000418ff */
[C---:B------:R-:W-:Y:S01]  /*3960*/  HMMA.16816.F32.BF16 R92, R8.reuse, R34, RZ ;  /* 0x00000022085c723c */ /* 0x040fe200000418ff */
[----:B------:R-:W1:Y:S05]  /*3970*/  LDSM.16.M88.4 R32, [R217+0x7000] ;  /* 0x00700000d920783b */ /* 0x000e6a0000000200 */
[C---:B------:R-:W-:Y:S06]  /*3980*/  HMMA.16816.F32.BF16 R96, R8.reuse, R28, RZ ;  /* 0x0000001c0860723c */ /* 0x040fec00000418ff */
[C---:B------:R-:W-:Y:S01]  /*3990*/  HMMA.16816.F32.BF16 R120, R8.reuse, R30, RZ ;  /* 0x0000001e0878723c */ /* 0x040fe200000418ff */
[----:B------:R-:W-:Y:S05]  /*39a0*/  LDSM.16.M88.4 R28, [R217+0x7400] ;  /* 0x00740000d91c783b */ /* 0x000fea0000000200 */
[C---:B------:R-:W-:Y:S06]  /*39b0*/  HMMA.16816.F32.BF16 R104, R8.reuse, R24, RZ ;  /* 0x000000180868723c */ /* 0x040fec00000418ff */
[----:B------:R-:W-:Y:S01]  /*39c0*/  HMMA.16816.F32.BF16 R112, R8, R26, RZ ;  /* 0x0000001a0870723c */ /* 0x000fe200000418ff */
[----:B------:R-:W-:Y:S04]  /*39d0*/  LDSM.16.M88.4 R24, [R217+0x7800] ;  /* 0x00780000d918783b */ /* 0x000fe80000000200 */
[----:B------:R-:W-:Y:S01]  /*39e0*/  LDSM.16.M88.4 R8, [R220+0x2000] ;  /* 0x00200000dc08783b */ /* 0x000fe20000000200 */
[C---:B------:R-:W-:Y:S06]  /*39f0*/  HMMA.16816.F32.BF16 R116, R12.reuse, R36, R68 ;  /* 0x000000240c74723c */ /* 0x040fec0000041844 */
        /* <DEDUP_REMOVED lines=9> */
[----:B------:R-:W2:Y:S05]  /*3a90*/  LDSM.16.M88.4 R12, [R217+0x7c00] ;  /* 0x007c0000d90c783b */ /* 0x000eaa0000000200 */
[C---:B------:R-:W-:Y:S01]  /*3aa0*/  HMMA.16816.F32.BF16 R80, R20.reuse, R40, R56 ;  /* 0x000000281450723c */ /* 0x040fe20000041838 */
[----:B------:R-:W3:Y:S05]  /*3ab0*/  LDSM.16.M88.4 R56, [R219+0x7000] ;  /* 0x00700000db38783b */ /* 0x000eea0000000200 */
[C---:B------:R-:W-:Y:S06]  /*3ac0*/  HMMA.16816.F32.BF16 R88, R20.reuse, R36, R88 ;  /* 0x000000241458723c */ /* 0x040fec0000041858 */
[C---:B------:R-:W-:Y:S06]  /*3ad0*/  HMMA.16816.F32.BF16 R84, R20.reuse, R38, R84 ;  /* 0x000000261454723c */ /* 0x040fec0000041854 */
[C---:B------:R-:W-:Y:S06]  /*3ae0*/  HMMA.16816.F32.BF16 R72, R20.reuse, R42, R92 ;  /* 0x0000002a1448723c */ /* 0x040fec000004185c */
[C---:B------:R-:W-:Y:S06]  /*3af0*/  HMMA.16816.F32.BF16 R68, R20.reuse, R52, R96 ;  /* 0x000000341444723c */ /* 0x040fec0000041860 */
[C---:B------:R-:W-:Y:S06]  /*3b00*/  HMMA.16816.F32.BF16 R64, R20.reuse, R60, R104 ;  /* 0x0000003c1440723c */ /* 0x040fec0000041868 */
[C---:B------:R-:W-:Y:S01]  /*3b10*/  HMMA.16816.F32.BF16 R44, R20.reuse, R54, R120 ;  /* 0x00000036142c723c */ /* 0x040fe20000041878 */
[----:B------:R-:W4:Y:S05]  /*3b20*/  LDSM.16.M88.4 R52, [R219+0x7400] ;  /* 0x00740000db34783b */ /* 0x000f2a0000000200 */
[----:B------:R-:W-:Y:S01]  /*3b30*/  HMMA.16816.F32.BF16 R40, R20, R62, R112 ;  /* 0x0000003e1428723c */ /* 0x000fe20000041870 */
[----:B------:R-:W5:Y:S04]  /*3b40*/  LDSM.16.M88.4 R60, [R219+0x7800] ;  /* 0x00780000db3c783b */ /* 0x000f680000000200 */
[----:B------:R-:W5:Y:S01]  /*3b50*/  LDSM.16.M88.4 R20, [R221+0x2000] ;  /* 0x00200000dd14783b */ /* 0x000f620000000200 */
[C---:B-1----:R-:W-:Y:S06]  /*3b60*/  HMMA.16816.F32.BF16 R36, R4.reuse, R32, R116 ;  /* 0x000000200424723c */ /* 0x042fec0000041874 */
[C---:B------:R-:W-:Y:S06]  /*3b70*/  HMMA.16816.F32.BF16 R48, R4.reuse, R34, R132 ;  /* 0x000000220430723c */ /* 0x040fec0000041884 */
[C---:B--2---:R-:W-:Y:S06]  /*3b80*/  HMMA.16816.F32.BF16 R124, R4.reuse, R12, R124 ;  /* 0x0000000c047c723c */ /* 0x044fec000004187c */
[C---:B------:R-:W-:Y:S06]  /*3b90*/  HMMA.16816.F32.BF16 R104, R4.reuse, R28, R140 ;  /* 0x0000001c0468723c */ /* 0x040fec000004188c */
[C---:B------:R-:W-:Y:S06]  /*3ba0*/  HMMA.16816.F32.BF16 R112, R4.reuse, R30, R136 ;  /* 0x0000001e0470723c */ /* 0x040fec0000041888 */
[----:B------:R-:W-:Y:S06]  /*3bb0*/  HMMA.16816.F32.BF16 R128, R4, R24, R128 ;  /* 0x000000180480723c */ /* 0x000fec0000041880 */
[----:B------:R-:W-:Y:S06]  /*3bc0*/  HMMA.16816.F32.BF16 R96, R8, R32, R88 ;  /* 0x000000200860723c */ /* 0x000fec0000041858 */
[C---:B------:R-:W-:Y:S06]  /*3bd0*/  HMMA.16816.F32.BF16 R108, R4.reuse, R26, R108 ;  /* 0x0000001a046c723c */ /* 0x040fec000004186c */
[----:B------:R-:W-:Y:S06]  /*3be0*/  HMMA.16816.F32.BF16 R100, R4, R14, R100 ;  /* 0x0000000e0464723c */ /* 0x000fec0000041864 */
[C---:B------:R-:W-:Y:S06]  /*3bf0*/  HMMA.16816.F32.BF16 R92, R8.reuse, R34, R84 ;  /* 0x00000022085c723c */ /* 0x040fec0000041854 */
[C---:B------:R-:W-:Y:S06]  /*3c00*/  HMMA.16816.F32.BF16 R32, R8.reuse, R28, R80 ;  /* 0x0000001c0820723c */ /* 0x040fec0000041850 */
[C---:B------:R-:W-:Y:S06]  /*3c10*/  HMMA.16816.F32.BF16 R28, R8.reuse, R30, R72 ;  /* 0x0000001e081c723c */ /* 0x040fec0000041848 */
[C---:B------:R-:W-:Y:S06]  /*3c20*/  HMMA.16816.F32.BF16 R4, R8.reuse, R24, R68 ;  /* 0x000000180804723c */ /* 0x040fec0000041844 */
[C---:B------:R-:W-:Y:S06]  /*3c30*/  HMMA.16816.F32.BF16 R144, R8.reuse, R12, R64 ;  /* 0x0000000c0890723c */ /* 0x040fec0000041840 */
[C---:B------:R-:W-:Y:S01]  /*3c40*/  HMMA.16816.F32.BF16 R84, R8.reuse, R26, R44 ;  /* 0x0000001a0854723c */ /* 0x040fe2000004182c */
[----:B------:R-:W-:Y:S04]  /*3c50*/  LDSM.16.M88.4 R44, [R217+0x8800] ;  /* 0x00880000d92c783b */ /* 0x000fe80000000200 */
[----:B------:R-:W-:Y:S01]  /*3c60*/  LDSM.16.M88.4 R24, [R219+0x8800] ;  /* 0x00880000db18783b */ /* 0x000fe20000000200 */
[----:B------:R-:W-:Y:S03]  /*3c70*/  HMMA.16816.F32.BF16 R88, R8, R14, R40 ;  /* 0x0000000e0858723c */ /* 0x000fe60000041828 */
[----:B------:R-:W-:Y:S03]  /*3c80*/  LDSM.16.M88.4 R8, [R220+0x5000] ;  /* 0x00500000dc08783b */ /* 0x000fe60000000200 */
[C---:B---3--:R-:W-:Y:S01]  /*3c90*/  HMMA.16816.F32.BF16 R80, R16.reuse, R56, R36 ;  /* 0x000000381050723c */ /* 0x048fe20000041824 */
[----:B------:R-:W1:Y:S04]  /*3ca0*/  LDSM.16.M88.4 R40, [R217+0x8000] ;  /* 0x00800000d928783b */ /* 0x000e680000000200 */
[----:B------:R-:W2:Y:S01]  /*3cb0*/  LDSM.16.M88.4 R36, [R217+0x8400] ;  /* 0x00840000d924783b */ /* 0x000ea20000000200 */
[C---:B------:R-:W-:Y:S03]  /*3cc0*/  HMMA.16816.F32.BF16 R72, R16.reuse, R58, R48 ;  /* 0x0000003a1048723c */ /* 0x040fe60000041830 */
[----:B------:R-:W3:Y:S03]  /*3cd0*/  LDSM.16.M88.4 R12, [R220+0x4000] ;  /* 0x00400000dc0c783b */ /* 0x000ee60000000200 */
[C---:B------:R-:W-:Y:S01]  /*3ce0*/  HMMA.16816.F32.BF16 R140, R16.reuse, R76, R124 ;  /* 0x0000004c108c723c */ /* 0x040fe2000004187c */
[----:B------:R-:W3:Y:S05]  /*3cf0*/  LDSM.16.M88.4 R48, [R217+0x8c00] ;  /* 0x008c0000d930783b */ /* 0x000eea0000000200 */
[C---:B----4-:R-:W-:Y:S06]  /*3d00*/  HMMA.16816.F32.BF16 R68, R16.reuse, R52, R104 ;  /* 0x000000341044723c */ /* 0x050fec0000041868 */
[C---:B------:R-:W-:Y:S06]  /*3d10*/  HMMA.16816.F32.BF16 R64, R16.reuse, R54, R112 ;  /* 0x000000361040723c */ /* 0x040fec0000041870 */
[----:B-----5:R-:W-:Y:S06]  /*3d20*/  HMMA.16816.F32.BF16 R136, R16, R60, R128 ;  /* 0x0000003c1088723c */ /* 0x020fec0000041880 */
[----:B------:R-:W-:Y:S06]  /*3d30*/  HMMA.16816.F32.BF16 R124, R20, R56, R96 ;  /* 0x00000038147c723c */ /* 0x000fec0000041860 */
[C---:B------:R-:W-:Y:S06]  /*3d40*/  HMMA.16816.F32.BF16 R132, R16.reuse, R62, R108 ;  /* 0x0000003e1084723c */ /* 0x040fec000004186c */
[----:B------:R-:W-:Y:S01]  /*3d50*/  HMMA.16816.F32.BF16 R128, R16, R78, R100 ;  /* 0x0000004e1080723c */ /* 0x000fe20000041864 */
[----:B------:R-:W-:Y:S05]  /*3d60*/  LDSM.16.M88.4 R16, [R221+0x4000] ;  /* 0x00400000dd10783b */ /* 0x000fea0000000200 */
[C---:B------:R-:W-:Y:S01]  /*3d70*/  HMMA.16816.F32.BF16 R116, R20.reuse, R52, R32 ;  /* 0x000000341474723c */ /* 0x040fe20000041820 */
[----:B------:R-:W4:Y:S05]  /*3d80*/  LDSM.16.M88.4 R32, [R219+0x8000] ;  /* 0x00800000db20783b */ /* 0x000f2a0000000200 */
[C---:B------:R-:W-:Y:S01]  /*3d90*/  HMMA.16816.F32.BF16 R112, R20.reuse, R54, R28 ;  /* 0x000000361470723c */ /* 0x040fe2000004181c */
[----:B------:R-:W-:Y:S05]  /*3da0*/  LDSM.16.M88.4 R28, [R219+0x8400] ;  /* 0x00840000db1c783b */ /* 0x000fea0000000200 */
[C---:B------:R-:W-:Y:S01]  /*3db0*/  HMMA.16816.F32.BF16 R108, R20.reuse, R60, R4 ;  /* 0x0000003c146c723c */ /* 0x040fe20000041804 */
[----:B------:R-:W5:Y:S05]  /*3dc0*/  LDSM.16.M88.4 R4, [R221+0x5000] ;  /* 0x00500000dd04783b */ /* 0x000f6a0000000200 */
[----:B------:R-:W-:Y:S01]  /*3dd0*/  HMMA.16816.F32.BF16 R100, R20, R62, R84 ;  /* 0x0000003e1464723c */ /* 0x000fe20000041854 */
[----:B------:R-:W5:Y:S01]  /*3de0*/  LDSM.16.M88.4 R84, [R219+0x8c00] ;  /* 0x008c0000db54783b */ /* 0x000f620000000200 */
[----:B------:R-:W-:-:S04]  /*3df0*/  DEPBAR.LE SB0, 0x0 ;  /* 0x000080000000791a */ /* 0x000fc80000000000 */
[----:B------:R-:W-:Y:S06]  /*3e00*/  HMMA.16816.F32.BF16 R120, R20, R58, R92 ;  /* 0x0000003a1478723c */ /* 0x000fec000004185c */
[----:B-1----:R-:W-:Y:S06]  /*3e10*/  HMMA.16816.F32.BF16 R92, R8, R40, R80 ;  /* 0x00000028085c723c */ /* 0x002fec0000041850 */
[C---:B------:R-:W-:Y:S06]  /*3e20*/  HMMA.16816.F32.BF16 R104, R20.reuse, R76, R144 ;  /* 0x0000004c1468723c */ /* 0x040fec0000041890 */
[----:B------:R-:W-:Y:S06]  /*3e30*/  HMMA.16816.F32.BF16 R96, R20, R78, R88 ;  /* 0x0000004e1460723c */ /* 0x000fec0000041858 */
[C---:B------:R-:W-:Y:S06]  /*3e40*/  HMMA.16816.F32.BF16 R80, R8.reuse, R42, R72 ;  /* 0x0000002a0850723c */ /* 0x040fec0000041848 */
[C---:B--2---:R-:W-:Y:S06]  /*3e50*/  HMMA.16816.F32.BF16 R76, R8.reuse, R36, R68 ;  /* 0x00000024084c723c */ /* 0x044fec0000041844 */
[----:B------:R-:W-:Y:S06]  /*3e60*/  HMMA.16816.F32.BF16 R72, R8, R38, R64 ;  /* 0x000000260848723c */ /* 0x000fec0000041840 */
[----:B---3--:R-:W-:Y:S06]  /*3e70*/  HMMA.16816.F32.BF16 R52, R12, R40, R124 ;  /* 0x000000280c34723c */ /* 0x008fec000004187c */
[C---:B------:R-:W-:Y:S06]  /*3e80*/  HMMA.16816.F32.BF16 R68, R8.reuse, R44, R136 ;  /* 0x0000002c0844723c */ /* 0x040fec0000041888 */
[C---:B------:R-:W-:Y:S06]  /*3e90*/  HMMA.16816.F32.BF16 R64, R8.reuse, R46, R132 ;  /* 0x0000002e0840723c */ /* 0x040fec0000041884 */
[C---:B------:R-:W-:Y:S06]  /*3ea0*/  HMMA.16816.F32.BF16 R60, R8.reuse, R48, R140 ;  /* 0x00000030083c723c */ /* 0x040fec000004188c */
[----:B------:R-:W-:Y:S06]  /*3eb0*/  HMMA.16816.F32.BF16 R56, R8, R50, R128 ;  /* 0x000000320838723c */ /* 0x000fec0000041880 */
[C---:B------:R-:W-:Y:S06]  /*3ec0*/  HMMA.16816.F32.BF16 R8, R12.reuse, R44, R108 ;  /* 0x0000002c0c08723c */ /* 0x040fec000004186c */
[C---:B------:R-:W-:Y:S06]  /*3ed0*/  HMMA.16816.F32.BF16 R40, R12.reuse, R42, R120 ;  /* 0x0000002a0c28723c */ /* 0x040fec0000041878 */
[C---:B------:R-:W-:Y:S06]  /*3ee0*/  HMMA.16816.F32.BF16 R88, R12.reuse, R48, R104 ;  /* 0x000000300c58723c */ /* 0x040fec0000041868 */
[----:B------:R-:W-:Y:S06]  /*3ef0*/  HMMA.16816.F32.BF16 R48, R12, R50, R96 ;  /* 0x000000320c30723c */ /* 0x000fec0000041860 */
[-C--:B----4-:R-:W-:Y:S06]  /*3f00*/  HMMA.16816.F32.BF16 R52, R16, R32.reuse, R52 ;  /* 0x000000201034723c */ /* 0x090fec0000041834 */
[C---:B-----5:R-:W-:Y:S06]  /*3f10*/  HMMA.16816.F32.BF16 R92, R4.reuse, R32, R92 ;  /* 0x00000020045c723c */ /* 0x060fec000004185c */
        /* <DEDUP_REMOVED lines=12> */
[----:B------:R-:W-:Y:S01]  /*3fe0*/  HMMA.16816.F32.BF16 R36, R12, R38, R112 ;  /* 0x000000260c24723c */ /* 0x000fe20000041870 */
[----:B------:R-:W-:-:S03]  /*3ff0*/  IMAD R4, R152, 0x20, R151 ;  /* 0x0000002098047824 */ /* 0x000fc600078e0297 */
[----:B------:R-:W-:Y:S01]  /*4000*/  VIADDMNMX R230, R5, UR6, R7, PT ;  /* 0x0000000605e67c46 */ /* 0x000fe2000b800107 */
[----:B------:R-:W-:Y:S01]  /*4010*/  IMAD.IADD R0, R150, 0x1, R4 ;  /* 0x0000000196007824 */ /* 0x000fe200078e0204 */
[----:B------:R-:W-:Y:S01]  /*4020*/  HMMA.16816.F32.BF16 R44, R12, R46, R100 ;  /* 0x0000002e0c2c723c */ /* 0x000fe20000041864 */
[----:B------:R-:W-:Y:S01]  /*4030*/  IADD3 R7, R6, 0x8, R5 ;  /* 0x0000000806077810 */ /* 0x000fe20007ffe005 */
[----:B------:R-:W-:Y:S01]  /*4040*/  VIADD R4, R3, 0x1 ;  /* 0x0000000103047836 */ /* 0x000fe20000000000 */
[----:B------:R-:W-:Y:S01]  /*4050*/  VIADDMNMX R225, R5, UR20, RZ, !PT ;  /* 0x0000001405e17c46 */ /* 0x000fe2000f8001ff */
[----:B------:R-:W-:Y:S01]  /*4060*/  BAR.SYNC.DEFER_BLOCKING 0x0 ;  /* 0x0000000000007b1d */ /* 0x000fe20000010000 */
[----:B------:R-:W-:Y:S01]  /*4070*/  ISETP.GE.AND P2, PT, R3, R230, PT ;  /* 0x000000e60300720c */ /* 0x000fe20003f46270 */
[----:B------:R-:W-:Y:S01]  /*4080*/  HMMA.16816.F32.BF16 R12, R16, R24, R8 ;  /* 0x00000018100c723c */ /* 0x000fe20000041808 */
[----:B------:R-:W-:Y:S01]  /*4090*/  VIMNMX R229, R7, UR24, PT ;  /* 0x0000001807e57c48 */ /* 0x000fe2000bfe0100 */
[----:B------:R-:W-:Y:S01]  /*40a0*/  VIADD R100, R232, 0xb54cda56 ;  /* 0xb54cda56e8647836 */ /* 0x000fe20000000000 */
[----:B------:R-:W-:-:S02]  /*40b0*/  ISETP.LT.OR P2, PT, R3, R225, P2 ;  /* 0x000000e10300720c */ /* 0x000fc40001741670 */
[----:B------:R-:W-:Y:S01]  /*40c0*/  ISETP.GE.AND P6, PT, R4, R230, PT ;  /* 0x000000e60400720c */ /* 0x000fe20003fc6270 */
[C---:B------:R-:W-:Y:S01]  /*40d0*/  HMMA.16816.F32.BF16 R40, R16.reuse, R34, R40 ;  /* 0x000000221028723c */ /* 0x040fe20000041828 */
[C-C-:B------:R-:W-:Y:S01]  /*40e0*/  IADD3 R11, R6.reuse, 0x40, R5.reuse ;  /* 0x00000040060b7810 */ /* 0x140fe20007ffe005 */
[C---:B------:R-:W-:Y:S01]  /*40f0*/  VIADD R8, R5.reuse, 0x8 ;  /* 0x0000000805087836 */ /* 0x040fe20000000000 */
[----:B------:R-:W-:Y:S01]  /*4100*/  IADD3 R6, R6, 0x48, R5 ;  /* 0x0000004806067810 */ /* 0x000fe20007ffe005 */
[----:B------:R-:W-:Y:S01]  /*4110*/  VIADD R9, R5, 0x40 ;  /* 0x0000004005097836 */ /* 0x000fe20000000000 */
[----:B------:R-:W-:Y:S01]  /*4120*/  VIMNMX R228, R11, UR24, PT ;  /* 0x000000180be47c48 */ /* 0x000fe2000bfe0100 */
[----:B------:R-:W-:Y:S01]  /*4130*/  VIADD R10, R5, 0x48 ;  /* 0x00000048050a7836 */ /* 0x000fe20000000000 */
[----:B------:R-:W-:Y:S01]  /*4140*/  VIMNMX R227, R6, UR24, PT ;  /* 0x0000001806e37c48 */ /* 0x000fe2000bfe0100 */
[----:B------:R-:W-:Y:S01]  /*4150*/  HMMA.16816.F32.BF16 R32, R16, R28, R20 ;  /* 0x0000001c1020723c */ /* 0x000fe20000041814 */
[----:B------:R-:W-:Y:S01]  /*4160*/  VIADDMNMX R224, R8, UR20, RZ, !PT ;  /* 0x0000001408e07c46 */ /* 0x000fe2000f8001ff */
[----:B------:R-:W-:Y:S01]  /*4170*/  VIADD R5, R3, 0x9 ;  /* 0x0000000903057836 */ /* 0x000fe20000000000 */
[----:B------:R-:W-:-:S02]  /*4180*/  VIADDMNMX R226, R9, UR20, RZ, !PT ;  /* 0x0000001409e27c46 */ /* 0x000fc4000f8001ff */
[----:B------:R-:W-:Y:S01]  /*4190*/  VIADDMNMX R223, R10, UR20, RZ, !PT ;  /* 0x000000140adf7c46 */ /* 0x000fe2000f8001ff */
[C---:B------:R-:W-:Y:S01]  /*41a0*/  HMMA.16816.F32.BF16 R36, R16.reuse, R30, R36 ;  /* 0x0000001e1024723c */ /* 0x040fe20000041824 */
[C---:B------:R-:W-:Y:S02]  /*41b0*/  ISETP.GE.AND P5, PT, R4.reuse, R229, PT ;  /* 0x000000e50400720c */ /* 0x040fe40003fa6270 */
[C---:B------:R-:W-:Y:S02]  /*41c0*/  ISETP.GE.AND P1, PT, R4.reuse, R228, PT ;  /* 0x000000e40400720c */ /* 0x040fe40003f26270 */
[----:B------:R-:W-:Y:S01]  /*41d0*/  ISETP.GE.AND P3, PT, R4, R227, PT ;  /* 0x000000e30400720c */ /* 0x000fe20003f66270 */
[----:B------:R-:W-:Y:S01]  /*41e0*/  HMMA.16816.F32.BF16 R24, R16, R26, R44 ;  /* 0x0000001a1018723c */ /* 0x000fe2000004182c */
[----:B------:R-:W-:Y:S02]  /*41f0*/  ISETP.GE.AND P0, PT, R3, R229, PT ;  /* 0x000000e50300720c */ /* 0x000fe40003f06270 */
[----:B------:R-:W-:-:S02]  /*4200*/  FSEL R107, R52, -INF , !P2 ;  /* 0xff800000346b7808 */ /* 0x000fc40005000000 */
[C---:B------:R-:W-:Y:S01]  /*4210*/  ISETP.GE.AND P4, PT, R3.reuse, R228, PT ;  /* 0x000000e40300720c */ /* 0x040fe20003f86270 */
[C---:B------:R-:W-:Y:S01]  /*4220*/  HMMA.16816.F32.BF16 R20, R16.reuse, R84, R88 ;  /* 0x000000541014723c */ /* 0x040fe20000041858 */
[C---:B------:R-:W-:Y:S02]  /*4230*/  ISETP.GE.AND P2, PT, R3.reuse, R227, PT ;  /* 0x000000e30300720c */ /* 0x040fe40003f46270 */
[C---:B------:R-:W-:Y:S02]  /*4240*/  ISETP.LT.OR P6, PT, R4.reuse, R225, P6 ;  /* 0x000000e10400720c */ /* 0x040fe400037c1670 */
[C---:B------:R-:W-:Y:S01]  /*4250*/  ISETP.LT.OR P5, PT, R4.reuse, R224, P5 ;  /* 0x000000e00400720c */ /* 0x040fe20002fa1670 */
[----:B------:R-:W-:Y:S01]  /*4260*/  HMMA.16816.F32.BF16 R16, R16, R86, R48 ;  /* 0x000000561010723c */ /* 0x000fe20000041830 */
[C---:B------:R-:W-:Y:S02]  /*4270*/  ISETP.LT.OR P1, PT, R4.reuse, R226, P1 ;  /* 0x000000e20400720c */ /* 0x040fe40000f21670 */
[----:B------:R-:W-:Y:S01]  /*4280*/  ISETP.LT.OR P3, PT, R4, R223, P3 ;  /* 0x000000df0400720c */ /* 0x000fe20001f61670 */
[C---:B------:R-:W-:Y:S01]  /*4290*/  VIADD R4, R3.reuse, 0x8 ;  /* 0x0000000803047836 */ /* 0x040fe20000000000 */
[----:B------:R-:W-:-:S02]  /*42a0*/  ISETP.LT.OR P0, PT, R3, R224, P0 ;  /* 0x000000e00300720c */ /* 0x000fc40000701670 */
[C---:B------:R-:W-:Y:S02]  /*42b0*/  ISETP.LT.OR P4, PT, R3.reuse, R226, P4 ;  /* 0x000000e20300720c */ /* 0x040fe40002781670 */
[----:B------:R-:W-:Y:S02]  /*42c0*/  ISETP.LT.OR P2, PT, R3, R223, P2 ;  /* 0x000000df0300720c */ /* 0x000fe40001741670 */
[----:B------:R-:W-:Y:S02]  /*42d0*/  FSEL R137, R54, -INF , !P0 ;  /* 0xff80000036897808 */ /* 0x000fe40004000000 */
[----:B------:R-:W-:Y:S02]  /*42e0*/  ISETP.GE.AND P0, PT, R4, R230, PT ;  /* 0x000000e60400720c */ /* 0x000fe40003f06270 */
[----:B------:R-:W-:Y:S02]  /*42f0*/  FSEL R28, R92, -INF , !P4 ;  /* 0xff8000005c1c7808 */ /* 0x000fe40006000000 */
[----:B------:R-:W-:-:S02]  /*4300*/  FSEL R45, R94, -INF , !P2 ;  /* 0xff8000005e2d7808 */ /* 0x000fc40005000000 */
[----:B------:R-:W-:Y:S02]  /*4310*/  FSEL R30, R93, -INF , !P1 ;  /* 0xff8000005d1e7808 */ /* 0x000fe40004800000 */
[C---:B------:R-:W-:Y:S02]  /*4320*/  ISETP.GE.AND P4, PT, R4.reuse, R229, PT ;  /* 0x000000e50400720c */ /* 0x040fe40003f86270 */
[CC--:B------:R-:W-:Y:S02]  /*4330*/  ISETP.GE.AND P2, PT, R4.reuse, R228.reuse, PT ;  /* 0x000000e40400720c */ /* 0x0c0fe40003f46270 */
[----:B------:R-:W-:Y:S02]  /*4340*/  ISETP.GE.AND P1, PT, R4, R227, PT ;  /* 0x000000e30400720c */ /* 0x000fe40003f26270 */
[----:B------:R-:W-:Y:S02]  /*4350*/  FSEL R46, R95, -INF , !P3 ;  /* 0xff8000005f2e7808 */ /* 0x000fe40005800000 */
[----:B------:R-:W-:-:S02]  /*4360*/  ISETP.GE.AND P3, PT, R5, R228, PT ;  /* 0x000000e40500720c */ /* 0x000fc40003f66270 */
[C---:B------:R-:W-:Y:S02]  /*4370*/  ISETP.LT.OR P0, PT, R4.reuse, R225, P0 ;  /* 0x000000e10400720c */ /* 0x040fe40000701670 */
[C---:B------:R-:W-:Y:S02]  /*4380*/  ISETP.LT.OR P4, PT, R4.reuse, R224, P4 ;  /* 0x000000e00400720c */ /* 0x040fe40002781670 */
[CC--:B------:R-:W-:Y:S02]  /*4390*/  ISETP.LT.OR P2, PT, R4.reuse, R226.reuse, P2 ;  /* 0x000000e20400720c */ /* 0x0c0fe40001741670 */
[----:B------:R-:W-:Y:S01]  /*43a0*/  ISETP.LT.OR P1, PT, R4, R223, P1 ;  /* 0x000000df0400720c */ /* 0x000fe20000f21670 */
[----:B------:R-:W-:Y:S01]  /*43b0*/  VIADD R4, R3, 0x10 ;  /* 0x0000001003047836 */ /* 0x000fe20000000000 */
[----:B------:R-:W-:Y:S02]  /*43c0*/  ISETP.LT.OR P3, PT, R5, R226, P3 ;  /* 0x000000e20500720c */ /* 0x000fe40001f61670 */
[----:B------:R-:W-:-:S02]  /*43d0*/  FSEL R103, R53, -INF , !P6 ;  /* 0xff80000035677808 */ /* 0x000fc40007000000 */
[----:B------:R-:W-:Y:S02]  /*43e0*/  FSEL R139, R55, -INF , !P5 ;  /* 0xff800000378b7808 */ /* 0x000fe40006800000 */
[----:B------:R-:W-:Y:S02]  /*43f0*/  FSEL R134, R40, -INF , !P0 ;  /* 0xff80000028867808 */ /* 0x000fe40004000000 */
[C---:B------:R-:W-:Y:S02]  /*4400*/  ISETP.GE.AND P6, PT, R5.reuse, R230, PT ;  /* 0x000000e60500720c */ /* 0x040fe40003fc6270 */
[C---:B------:R-:W-:Y:S02]  /*4410*/  ISETP.GE.AND P5, PT, R5.reuse, R229, PT ;  /* 0x000000e50500720c */ /* 0x040fe40003fa6270 */
[----:B------:R-:W-:Y:S02]  /*4420*/  ISETP.GE.AND P0, PT, R5, R227, PT ;  /* 0x000000e30500720c */ /* 0x000fe40003f06270 */
        /* <DEDUP_REMOVED lines=9> */
[CC--:B------:R-:W-:Y:S02]  /*44c0*/  ISETP.LT.OR P5, PT, R5.reuse, R224.reuse, P5 ;  /* 0x000000e00500720c */ /* 0x0c0fe40002fa1670 */
[----:B------:R-:W-:Y:S01]  /*44d0*/  ISETP.LT.OR P0, PT, R5, R223, P0 ;  /* 0x000000df0500720c */ /* 0x000fe20000701670 */
[----:B------:R-:W-:Y:S01]  /*44e0*/  VIADD R5, R3, 0x11 ;  /* 0x0000001103057836 */ /* 0x000fe20000000000 */
[C---:B------:R-:W-:Y:S02]  /*44f0*/  ISETP.LT.OR P4, PT, R4.reuse, R225, P4 ;  /* 0x000000e10400720c */ /* 0x040fe40002781670 */
[----:B------:R-:W-:-:S02]  /*4500*/  ISETP.LT.OR P2, PT, R4, R224, P2 ;  /* 0x000000e00400720c */ /* 0x000fc40001741670 */
[C---:B------:R-:W-:Y:S02]  /*4510*/  ISETP.LT.OR P1, PT, R4.reuse, R226, P1 ;  /* 0x000000e20400720c */ /* 0x040fe40000f21670 */
[----:B------:R-:W-:Y:S01]  /*4520*/  ISETP.LT.OR P3, PT, R4, R223, P3 ;  /* 0x000000df0400720c */ /* 0x000fe20001f61670 */
[----:B------:R-:W-:Y:S01]  /*4530*/  VIADD R4, R3, 0x18 ;  /* 0x0000001803047836 */ /* 0x000fe20000000000 */
[----:B------:R-:W-:Y:S02]  /*4540*/  FSEL R44, R83, -INF , !P0 ;  /* 0xff800000532c7808 */ /* 0x000fe40004000000 */
[----:B------:R-:W-:Y:S02]  /*4550*/  FSEL R133, R41, -INF , !P6 ;  /* 0xff80000029857808 */ /* 0x000fe40007000000 */
[----:B------:R-:W-:Y:S02]  /*4560*/  FSEL R138, R43, -INF , !P5 ;  /* 0xff8000002b8a7808 */ /* 0x000fe40006800000 */
[----:B------:R-:W-:-:S02]  /*4570*/  ISETP.GE.AND P0, PT, R5, R230, PT ;  /* 0x000000e60500720c */ /* 0x000fc40003f06270 */
[----:B------:R-:W-:Y:S02]  /*4580*/  FSEL R132, R32, -INF , !P4 ;  /* 0xff80000020847808 */ /* 0x000fe40006000000 */
[C---:B------:R-:W-:Y:S02]  /*4590*/  ISETP.GE.AND P6, PT, R5.reuse, R229, PT ;  /* 0x000000e50500720c */ /* 0x040fe40003fc6270 */
[C---:B------:R-:W-:Y:S02]  /*45a0*/  ISETP.GE.AND P5, PT, R5.reuse, R228, PT ;  /* 0x000000e40500720c */ /* 0x040fe40003fa6270 */
[----:B------:R-:W-:Y:S02]  /*45b0*/  ISETP.GE.AND P4, PT, R5, R227, PT ;  /* 0x000000e30500720c */ /* 0x000fe40003f86270 */
[----:B------:R-:W-:Y:S02]  /*45c0*/  FSEL R143, R34, -INF , !P2 ;  /* 0xff800000228f7808 */ /* 0x000fe40005000000 */
[----:B------:R-:W-:-:S02]  /*45d0*/  ISETP.GE.AND P2, PT, R4, R230, PT ;  /* 0x000000e60400720c */ /* 0x000fc40003f46270 */
[C---:B------:R-:W-:Y:S02]  /*45e0*/  ISETP.LT.OR P0, PT, R5.reuse, R225, P0 ;  /* 0x000000e10500720c */ /* 0x040fe40000701670 */
[C---:B------:R-:W-:Y:S02]  /*45f0*/  ISETP.LT.OR P6, PT, R5.reuse, R224, P6 ;  /* 0x000000e00500720c */ /* 0x040fe400037c1670 */
[C---:B------:R-:W-:Y:S02]  /*4600*/  ISETP.LT.OR P5, PT, R5.reuse, R226, P5 ;  /* 0x000000e20500720c */ /* 0x040fe40002fa1670 */
        /* <DEDUP_REMOVED lines=16> */
[----:B------:R-:W-:Y:S02]  /*4710*/  ISETP.GE.AND P2, PT, R5, R227, PT ;  /* 0x000000e30500720c */ /* 0x000fe40003f46270 */
[C---:B------:R-:W-:Y:S02]  /*4720*/  ISETP.LT.OR P1, PT, R4.reuse, R224, P1 ;  /* 0x000000e00400720c */ /* 0x040fe40000f21670 */
[C---:B------:R-:W-:Y:S02]  /*4730*/  ISETP.LT.OR P3, PT, R4.reuse, R226, P3 ;  /* 0x000000e20400720c */ /* 0x040fe40001f61670 */
        /* <DEDUP_REMOVED lines=8> */
[----:B------:R-:W-:Y:S02]  /*47c0*/  ISETP.GE.AND P1, PT, R4, R230, PT ;  /* 0x000000e60400720c */ /* 0x000fe40003f26270 */
[----:B------:R-:W-:Y:S02]  /*47d0*/  FSEL R34, R72, -INF , !P3 ;  /* 0xff80000048227808 */ /* 0x000fe40005800000 */
[----:B------:R-:W-:-:S02]  /*47e0*/  FSEL R36, R74, -INF , !P0 ;  /* 0xff8000004a247808 */ /* 0x000fc40004000000 */
        /* <DEDUP_REMOVED lines=40> */
[CC--:B------:R-:W-:Y:S02]  /*4a70*/  ISETP.GE.AND P6, PT, R5.reuse, R230.reuse, PT ;  /* 0x000000e60500720c */ /* 0x0c0fe40003fc6270 */
        /* <DEDUP_REMOVED lines=17> */
[----:B------:R-:W-:Y:S02]  /*4b90*/  ISETP.GE.AND P0, PT, R5, R227, PT ;  /* 0x000000e30500720c */ /* 0x000fe40003f06270 */
[C---:B------:R-:W-:Y:S02]  /*4ba0*/  ISETP.LT.OR P4, PT, R4.reuse, R224, P4 ;  /* 0x000000e00400720c */ /* 0x040fe40002781670 */
[C---:B------:R-:W-:Y:S02]  /*4bb0*/  ISETP.LT.OR P2, PT, R4.reuse, R226, P2 ;  /* 0x000000e20400720c */ /* 0x040fe40001741670 */
[-C--:B------:R-:W-:Y:S01]  /*4bc0*/  ISETP.LT.OR P1, PT, R4, R223.reuse, P1 ;  /* 0x000000df0400720c */ /* 0x080fe20000f21670 */
[----:B------:R-:W-:Y:S01]  /*4bd0*/  VIADD R4, R3, 0x38 ;  /* 0x0000003803047836 */ /* 0x000fe20000000000 */
[----:B------:R-:W-:Y:S01]  /*4be0*/  ISETP.LT.OR P0, PT, R5, R223, P0 ;  /* 0x000000df0500720c */ /* 0x000fe20000701670 */
[----:B------:R-:W-:Y:S01]  /*4bf0*/  VIADD R3, R3, 0x39 ;  /* 0x0000003903037836 */ /* 0x000fe20000000000 */
[----:B------:R-:W-:-:S02]  /*4c00*/  FSEL R158, R67, -INF , !P3 ;  /* 0xff800000439e7808 */ /* 0x000fc40005800000 */
[----:B------:R-:W-:Y:S02]  /*4c10*/  FSEL R244, R63, -INF , !P0 ;  /* 0xff8000003ff47808 */ /* 0x000fe40004000000 */
[----:B------:R-:W-:Y:S02]  /*4c20*/  ISETP.GE.AND P0, PT, R3, R227, PT ;  /* 0x000000e30300720c */ /* 0x000fe40003f06270 */
[----:B------:R-:W-:Y:S02]  /*4c30*/  FSEL R208, R25, -INF , !P6 ;  /* 0xff80000019d07808 */ /* 0x000fe40007000000 */
[----:B------:R-:W-:Y:S02]  /*4c40*/  ISETP.LT.OR P0, PT, R3, R223, P0 ;  /* 0x000000df0300720c */ /* 0x000fe40000701670 */
[----:B------:R-:W-:Y:S02]  /*4c50*/  FSEL R234, R27, -INF , !P5 ;  /* 0xff8000001bea7808 */ /* 0x000fe40006800000 */
[----:B------:R-:W-:-:S02]  /*4c60*/  FSEL R243, R62, -INF , !P1 ;  /* 0xff8000003ef37808 */ /* 0x000fc40004800000 */
[C---:B------:R-:W-:Y:S02]  /*4c70*/  ISETP.GE.AND P5, PT, R5.reuse, R230, PT ;  /* 0x000000e60500720c */ /* 0x040fe40003fa6270 */
[C---:B------:R-:W-:Y:S02]  /*4c80*/  ISETP.GE.AND P6, PT, R5.reuse, R229, PT ;  /* 0x000000e50500720c */ /* 0x040fe40003fc6270 */
[-C--:B------:R-:W-:Y:S02]  /*4c90*/  ISETP.GE.AND P3, PT, R5, R228.reuse, PT ;  /* 0x000000e40500720c */ /* 0x080fe40003f66270 */
[----:B------:R-:W-:Y:S02]  /*4ca0*/  ISETP.GE.AND P1, PT, R4, R228, PT ;  /* 0x000000e40400720c */ /* 0x000fe40003f26270 */
[----:B------:R-:W-:Y:S02]  /*4cb0*/  FSEL R246, R59, -INF , !P0 ;  /* 0xff8000003bf67808 */ /* 0x000fe40004000000 */
[----:B------:R-:W-:-:S02]  /*4cc0*/  PLOP3.LUT P0, PT, PT, PT, UP0, 0x80, 0x0 ;  /* 0x000000000000781c */ /* 0x000fc40003f0f008 */
[C---:B------:R-:W-:Y:S02]  /*4cd0*/  ISETP.LT.OR P5, PT, R5.reuse, R225, P5 ;  /* 0x000000e10500720c */ /* 0x040fe40002fa1670 */
[C---:B------:R-:W-:Y:S02]  /*4ce0*/  ISETP.LT.OR P6, PT, R5.reuse, R224, P6 ;  /* 0x000000e00500720c */ /* 0x040fe400037c1670 */
[-C--:B------:R-:W-:Y:S02]  /*4cf0*/  ISETP.LT.OR P3, PT, R5, R226.reuse, P3 ;  /* 0x000000e20500720c */ /* 0x080fe40001f61670 */
[----:B------:R-:W-:Y:S02]  /*4d00*/  ISETP.LT.OR P1, PT, R4, R226, P1 ;  /* 0x000000e20400720c */ /* 0x000fe40000f21670 */
[----:B------:R-:W-:Y:S02]  /*4d10*/  FSEL R252, R22, -INF , !P4 ;  /* 0xff80000016fc7808 */ /* 0x000fe40006000000 */
[----:B------:R-:W-:-:S02]  /*4d20*/  FSEL R242, R60, -INF , !P2 ;  /* 0xff8000003cf27808 */ /* 0x000fc40005000000 */
        /* <DEDUP_REMOVED lines=15> */
[----:B------:R-:W-:Y:S02]  /*4e20*/  ISETP.LT.OR P1, PT, R3, R224, P1 ;  /* 0x000000e00300720c */ /* 0x000fe40000f21670 */
        /* <DEDUP_REMOVED lines=71> */
.L_x_469:
[----:B------:R-:W-:Y:S05]  /*52a0*/  BSYNC B0 ;  /* 0x0000000000007941 */ /* 0x000fea0003800000 */
.L_x_468:
[----:B------:R-:W0:Y:S02]  /*52b0*/  LDGDEPBAR ;  /* 0x00000000000079af */ /* 0x000e240000000000 */
.L_x_467:
[----:B------:R-:W-:Y:S01]  /*52c0*/  FMNMX.FTZ R3, R28, R30, !PT ;  /* 0x0000001e1c037209 */ /* 0x000fe20007810000 */
[----:B-12---:R-:W-:Y:S01]  /*52d0*/  VIADD R7, R170, 0x4 ;  /* 0x00000004aa077836 */ /* 0x006fe20000000000 */
[----:B------:R-:W-:Y:S01]  /*52e0*/  LOP3.LUT R169, R160, R232, RZ, 0x3c, !PT ;  /* 0x000000e8a0a97212 */ /* 0x000fe200078e3cff */
[----:B------:R-:W-:Y:S01]  /*52f0*/  USHF.L.U32 UR6, UR17, 0x1, URZ ;  /* 0x0000000111067899 */ /* 0x000fe2000800063f */
[----:B------:R-:W-:Y:S01]  /*5300*/  FMNMX.FTZ R3, R31, R3, !PT ;  /* 0x000000031f037209 */ /* 0x000fe20007810000 */
[----:B------:R-:W-:Y:S01]  /*5310*/  IMAD.WIDE.U32 R76, R7, -0x326172a9, RZ ;  /* 0xcd9e8d57074c7825 */ /* 0x000fe200078e00ff */
[----:B------:R-:W-:Y:S01]  /*5320*/  STL [R1+0xe4], R227 ;  /* 0x0000e4e301007387 */ /* 0x000fe20000100800 */
[----:B------:R-:W-:Y:S01]  /*5330*/  ULDC UR19, c[0x0][0x2ec] ;  /* 0x0000bb0000137ab9 */ /* 0x000fe20000000800 */
[----:B------:R-:W-:Y:S01]  /*5340*/  FMNMX.FTZ R3, R40, R3, !PT ;  /* 0x0000000328037209 */ /* 0x000fe20007810000 */
[----:B------:R-:W-:Y:S01]  /*5350*/  IMAD.WIDE.U32 R144, R161, -0x2daee0ad, RZ ;  /* 0xd2511f53a1907825 */ /* 0x000fe200078e00ff */
[----:B------:R-:W-:Y:S01]  /*5360*/  STL [R1+0xe0], R226 ;  /* 0x0000e0e201007387 */ /* 0x000fe20000100800 */
[----:B------:R-:W-:-:S02]  /*5370*/  LEA R216, R0, UR4, 0x1 ;  /* 0x0000000400d87c11 */ /* 0x000fc4000f8e08ff */
[----:B------:R-:W-:Y:S01]  /*5380*/  FMNMX.FTZ R3, R32, R3, !PT ;  /* 0x0000000320037209 */ /* 0x000fe20007810000 */
[C---:B------:R-:W-:Y:S01]  /*5390*/  VIADD R68, R233.reuse, 0xbb67ae85 ;  /* 0xbb67ae85e9447836 */ /* 0x040fe20000000000 */
[----:B------:R-:W-:Y:S01]  /*53a0*/  STL [R1+0xdc], R225 ;  /* 0x0000dce101007387 */ /* 0x000fe20000100800 */
[----:B------:R-:W-:Y:S01]  /*53b0*/  VIADD R211, R233, 0x76cf5d0a ;  /* 0x76cf5d0ae9d37836 */ /* 0x000fe20000000000 */
[----:B------:R-:W-:Y:S01]  /*53c0*/  FMNMX.FTZ R3, R33, R3, !PT ;  /* 0x0000000321037209 */ /* 0x000fe20007810000 */
[C---:B------:R-:W-:Y:S01]  /*53d0*/  VIADD R214, R233.reuse, 0x32370b8f ;  /* 0x32370b8fe9d67836 */ /* 0x040fe20000000000 */
[----:B------:R-:W-:Y:S01]  /*53e0*/  STL [R1+0xd8], R224 ;  /* 0x0000d8e001007387 */ /* 0x000fe20000100800 */
[----:B------:R-:W-:Y:S01]  /*53f0*/  VIADD R210, R232, 0xdaa66d2b ;  /* 0xdaa66d2be8d27836 */ /* 0x000fe20000000000 */
[----:B------:R-:W-:Y:S01]  /*5400*/  FMNMX.FTZ R3, R34, R3, !PT ;  /* 0x0000000322037209 */ /* 0x000fe20007810000 */
[----:B------:R-:W-:Y:S01]  /*5410*/  VIADD R209, R232, 0x78dde6e4 ;  /* 0x78dde6e4e8d17836 */ /* 0x000fe20000000000 */
[----:B------:R-:W-:Y:S01]  /*5420*/  STL [R1+0xd4], R223 ;  /* 0x0000d4df01007387 */ /* 0x000fe20000100800 */
[----:B------:R-:W-:Y:S01]  /*5430*/  VIADD R159, R233, 0xed9eba14 ;  /* 0xed9eba14e99f7836 */ /* 0x000fe20000000000 */
[----:B------:R-:W-:Y:S01]  /*5440*/  FMNMX.FTZ R4, R35, R3, !PT ;  /* 0x0000000323047209 */ /* 0x000fe20007810000 */
[----:B------:R-:W-:Y:S01]  /*5450*/  VIADD R166, R233, 0xa9066899 ;  /* 0xa9066899e9a67836 */ /* 0x000fe20000000000 */
[----:B------:R-:W-:Y:S01]  /*5460*/  FMNMX.FTZ R3, R45, R46, !PT ;  /* 0x0000002e2d037209 */ /* 0x000fe20007810000 */
[----:B------:R-:W-:Y:S01]  /*5470*/  STL [R1+0xd0], R222 ;  /* 0x0000d0de01007387 */ /* 0x000fe20000100800 */
[----:B------:R-:W-:Y:S01]  /*5480*/  FMNMX.FTZ R4, R152, R4, !PT ;  /* 0x0000000498047209 */ /* 0x000fe20007810000 */
[----:B------:R-:W-:Y:S01]  /*5490*/  IMAD R218, R2, 0x2, R216 ;  /* 0x0000000202da7824 */ /* 0x000fe200078e02d8 */
[----:B------:R-:W-:Y:S01]  /*54a0*/  FMNMX.FTZ R3, R42, R3, !PT ;  /* 0x000000032a037209 */ /* 0x000fe20007810000 */
[----:B------:R-:W-:Y:S01]  /*54b0*/  STL [R1+0xcc], R221 ;  /* 0x0000ccdd01007387 */ /* 0x000fe20000100800 */
[----:B------:R-:W-:Y:S01]  /*54c0*/  FMNMX.FTZ R102, R147, R4, !PT ;  /* 0x0000000493667209 */ /* 0x000fe20007810000 */
[----:B------:R-:W-:Y:S01]  /*54d0*/  VIADD R236, R232, 0x1715609d ;  /* 0x1715609de8ec7836 */ /* 0x000fe20000000000 */
[----:B------:R-:W-:Y:S01]  /*54e0*/  FMNMX.FTZ R3, R44, R3, !PT ;  /* 0x000000032c037209 */ /* 0x000fe20007810000 */
[----:B------:R-:W-:Y:S01]  /*54f0*/  STL [R1+0xc8], R220 ;  /* 0x0000c8dc01007387 */ /* 0x000fe20000100800 */
[----:B------:R-:W-:-:S02]  /*5500*/  FMNMX.FTZ R102, R146, R102, !PT ;  /* 0x0000006692667209 */ /* 0x000fc40007810000 */
[----:B------:R-:W-:Y:S01]  /*5510*/  FMNMX.FTZ R3, R41, R3, !PT ;  /* 0x0000000329037209 */ /* 0x000fe20007810000 */
[----:B------:R-:W-:Y:S01]  /*5520*/  STL [R1+0xc4], R219 ;  /* 0x0000c4db01007387 */ /* 0x000fe20000100800 */
[----:B------:R-:W-:Y:S02]  /*5530*/  FMNMX.FTZ R102, R153, R102, !PT ;  /* 0x0000006699667209 */ /* 0x000fe40007810000 */
[----:B------:R-:W-:Y:S01]  /*5540*/  FMNMX.FTZ R3, R69, R3, !PT ;  /* 0x0000000345037209 */ /* 0x000fe20007810000 */
[----:B------:R-:W-:Y:S01]  /*5550*/  STL [R1+0xc0], R217 ;  /* 0x0000c0d901007387 */ /* 0x000fe20000100800 */
[----:B------:R-:W-:Y:S02]  /*5560*/  FMNMX.FTZ R102, R242, R102, !PT ;  /* 0x00000066f2667209 */ /* 0x000fe40007810000 */
[----:B------:R-:W-:Y:S01]  /*5570*/  FMNMX.FTZ R3, R36, R3, !PT ;  /* 0x0000000324037209 */ /* 0x000fe20007810000 */
[----:B------:R-:W-:Y:S01]  /*5580*/  STL [R1+0x84], R7 ;  /* 0x0000840701007387 */ /* 0x000fe20000100800 */
        /* <DEDUP_REMOVED lines=8> */
[----:B------:R-:W-:Y:S03]  /*5610*/  LDSM.16.MT88.4 R112, [R216+0x9000] ;  /* 0x00900000d870783b */ /* 0x000fe60000004200 */
[----:B------:R-:W-:Y:S01]  /*5620*/  FMNMX.FTZ R3, R157, R3, !PT ;  /* 0x000000039d037209 */ /* 0x000fe20007810000 */
[----:B------:R-:W1:Y:S03]  /*5630*/  SHFL.BFLY PT, R4, R102, 0x2, 0x1f ;  /* 0x0c401f0066047f89 */ /* 0x000e6600000e0000 */
[----:B------:R-:W-:Y:S01]  /*5640*/  FMNMX.FTZ R3, R158, R3, !PT ;  /* 0x000000039e037209 */ /* 0x000fe20007810000 */
[----:B------:R-:W-:Y:S03]  /*5650*/  LDSM.16.MT88.4 R92, [R218+0x9000] ;  /* 0x00900000da5c783b */ /* 0x000fe60000004200 */
[----:B------:R-:W-:Y:S01]  /*5660*/  FMNMX.FTZ R3, R243, R3, !PT ;  /* 0x00000003f3037209 */ /* 0x000fe20007810000 */
[----:B------:R-:W-:Y:S03]  /*5670*/  LDSM.16.MT88.4 R124, [R218+0xa000] ;  /* 0x00a00000da7c783b */ /* 0x000fe60000004200 */
[----:B------:R-:W-:Y:S01]  /*5680*/  FMNMX.FTZ R3, R244, R3, !PT ;  /* 0x00000003f4037209 */ /* 0x000fe20007810000 */
[----:B------:R-:W-:Y:S03]  /*5690*/  LDSM.16.MT88.4 R96, [R216+0xb000] ;  /* 0x00b00000d860783b */ /* 0x000fe60000004200 */
[----:B------:R-:W-:Y:S01]  /*56a0*/  FMNMX.FTZ R3, R245, R3, !PT ;  /* 0x00000003f5037209 */ /* 0x000fe20007810000 */
[----:B------:R-:W-:Y:S03]  /*56b0*/  LDSM.16.MT88.4 R120, [R218+0xb000] ;  /* 0x00b00000da78783b */ /* 0x000fe60000004200 */
[----:B------:R-:W-:Y:S01]  /*56c0*/  FMNMX.FTZ R3, R246, R3, !PT ;  /* 0x00000003f6037209 */ /* 0x000fe20007810000 */
[----:B------:R-:W-:Y:S04]  /*56d0*/  LDSM.16.MT88.4 R88, [R216+0x9400] ;  /* 0x00940000d858783b */ /* 0x000fe80000004200 */
[----:B------:R-:W2:Y:S01]  /*56e0*/  SHFL.BFLY PT, R5, R3, 0x2, 0x1f ;  /* 0x0c401f0003057f89 */ /* 0x000ea200000e0000 */
[----:B-1----:R-:W-:-:S02]  /*56f0*/  FMNMX.FTZ R102, R102, R4, !PT ;  /* 0x0000000466667209 */ /* 0x002fc40007810000 */
[----:B------:R-:W-:Y:S01]  /*5700*/  LOP3.LUT R4, R77, R169, RZ, 0x3c, !PT ;  /* 0x000000a94d047212 */ /* 0x000fe200078e3cff */
[----:B------:R-:W-:Y:S01]  /*5710*/  VIADD R77, R232, 0x9e3779b9 ;  /* 0x9e3779b9e84d7836 */ /* 0x000fe20000000000 */
[----:B------:R-:W-:Y:S03]  /*5720*/  LDSM.16.MT88.4 R72, [R218+0x9400] ;  /* 0x00940000da48783b */ /* 0x000fe60000004200 */
[----:B------:R-:W-:Y:S01]  /*5730*/  IMAD.WIDE.U32 R78, R4, -0x2daee0ad, RZ ;  /* 0xd2511f53044e7825 */ /* 0x000fe200078e00ff */
[----:B------:R-:W1:Y:S04]  /*5740*/  SHFL.BFLY PT, R6, R102, 0x1, 0x1f ;  /* 0x0c201f0066067f89 */ /* 0x000e6800000e0000 */
[----:B------:R-:W-:Y:S01]  /*5750*/  LOP3.LUT R4, R79, R144, R68, 0x96, !PT ;  /* 0x000000904f047212 */ /* 0x000fe200078e9644 */
[----:B------:R-:W-:Y:S01]  /*5760*/  VIADD R79, R232, 0x3c6ef372 ;  /* 0x3c6ef372e84f7836 */ /* 0x000fe20000000000 */
[----:B------:R-:W-:Y:S03]  /*5770*/  LDSM.16.MT88.4 R128, [R216+0xb400] ;  /* 0x00b40000d880783b */ /* 0x000fe60000004200 */
[----:B------:R-:W-:Y:S01]  /*5780*/  IMAD.WIDE.U32 R70, R4, -0x326172a9, RZ ;  /* 0xcd9e8d5704467825 */ /* 0x000fe200078e00ff */
[----:B------:R-:W-:Y:S04]  /*5790*/  LDSM.16.MT88.4 R80, [R218+0xa400] ;  /* 0x00a40000da50783b */ /* 0x000fe80000004200 */
[----:B------:R-:W-:Y:S01]  /*57a0*/  LDSM.16.MT88.4 R116, [R218+0xb400] ;  /* 0x00b40000da74783b */ /* 0x000fe20000004200 */
[----:B--2---:R-:W-:-:S02]  /*57b0*/  FMNMX.FTZ R3, R3, R5, !PT ;  /* 0x0000000503037209 */ /* 0x004fc40007810000 */
[----:B------:R-:W-:Y:S01]  /*57c0*/  LOP3.LUT R5, R145, UR6, R233, 0x96, !PT ;  /* 0x0000000691057c12 */ /* 0x000fe2000f8e96e9 */
[----:B------:R-:W-:Y:S01]  /*57d0*/  STL [R1+0x4c], R169 ;  /* 0x00004ca901007387 */ /* 0x000fe20000100800 */
[----:B------:R-:W-:-:S03]  /*57e0*/  UIADD3 UR6, UR6, 0x1, URZ ;  /* 0x0000000106067890 */ /* 0x000fc6000fffe03f */
[----:B------:R-:W-:Y:S01]  /*57f0*/  IMAD.WIDE.U32 R18, R5, -0x326172a9, RZ ;  /* 0xcd9e8d5705127825 */ /* 0x000fe200078e00ff */
[----:B------:R-:W2:Y:S01]  /*5800*/  SHFL.BFLY PT, R101, R3, 0x1, 0x1f ;  /* 0x0c201f0003657f89 */ /* 0x000ea200000e0000 */
[----:B-1----:R-:W-:-:S03]  /*5810*/  FMNMX.FTZ R102, R102, R6, !PT ;  /* 0x0000000666667209 */ /* 0x002fc60007810000 */
[----:B------:R-:W-:Y:S01]  /*5820*/  LOP3.LUT R4, R19, R76, R77, 0x96, !PT ;  /* 0x0000004c13047212 */ /* 0x000fe200078e964d */
[----:B------:R-:W-:Y:S01]  /*5830*/  STL [R1+0x44], R166 ;  /* 0x000044a601007387 */ /* 0x000fe20000100800 */
[----:B------:R-:W-:Y:S01]  /*5840*/  LOP3.LUT R6, R71, R18, R79, 0x96, !PT ;  /* 0x0000001247067212 */ /* 0x000fe200078e964f */
[C---:B------:R-:W-:Y:S01]  /*5850*/  FMUL.FTZ R8, R102.reuse, UR19 ;  /* 0x0000001366087c20 */ /* 0x040fe20008410000 */
[----:B------:R-:W-:Y:S01]  /*5860*/  FSETP.NEU.FTZ.AND P1, PT, R102, -INF , PT ;  /* 0xff8000006600780b */ /* 0x000fe20003f3d000 */
[----:B------:R-:W-:-:S03]  /*5870*/  IMAD.WIDE.U32 R4, R4, -0x2daee0ad, RZ ;  /* 0xd2511f5304047825 */ /* 0x000fc600078e00ff */
[----:B------:R-:W-:Y:S01]  /*5880*/  FSEL R29, R8, RZ, P1 ;  /* 0x000000ff081d7208 */ /* 0x000fe20000800000 */
[----:B------:R-:W-:Y:S01]  /*5890*/  IMAD.WIDE.U32 R6, R6, -0x2daee0ad, RZ ;  /* 0xd2511f5306067825 */ /* 0x000fe200078e00ff */
[----:B------:R-:W-:-:S03]  /*58a0*/  LOP3.LUT R5, R5, R78, R211, 0x96, !PT ;  /* 0x0000004e05057212 */ /* 0x000fc600078e96d3 */
[--C-:B------:R-:W-:Y:S01]  /*58b0*/  FFMA.FTZ R8, R28, UR19, -R29.reuse ;  /* 0x000000131c087c23 */ /* 0x100fe2000801081d */
[----:B------:R-:W-:Y:S01]  /*58c0*/  LOP3.LUT R7, R7, R4, R214, 0x96, !PT ;  /* 0x0000000407077212 */ /* 0x000fe200078e96d6 */
[----:B------:R-:W-:Y:S02]  /*58d0*/  IMAD.WIDE.U32 R4, R5, -0x326172a9, RZ ;  /* 0xcd9e8d5705047825 */ /* 0x000fe400078e00ff */
[----:B------:R1:W-:Y:S02]  /*58e0*/  MUFU.EX2 R221, R8 ;  /* 0x0000000800dd7308 */ /* 0x0003e40000000800 */
[----:B------:R-:W-:Y:S01]  /*58f0*/  IMAD.WIDE.U32 R16, R7, -0x326172a9, RZ ;  /* 0xcd9e8d5707107825 */ /* 0x000fe200078e00ff */
[----:B------:R-:W-:Y:S02]  /*5900*/  LOP3.LUT R5, R5, R70, R210, 0x96, !PT ;  /* 0x0000004605057212 */ /* 0x000fe400078e96d2 */
[----:B--2---:R-:W-:Y:S01]  /*5910*/  FMNMX.FTZ R101, R3, R101, !PT ;  /* 0x0000006503657209 */ /* 0x004fe20007810000 */
[----:B------:R-:W-:Y:S01]  /*5920*/  FFMA.FTZ R3, R31, UR19, -R29 ;  /* 0x000000131f037c23 */ /* 0x000fe2000801081d */
[----:B------:R-:W-:Y:S01]  /*5930*/  LOP3.LUT R7, R17, R4, R209, 0x96, !PT ;  /* 0x0000000411077212 */ /* 0x000fe200078e96d1 */
[----:B------:R-:W-:Y:S01]  /*5940*/  IMAD.WIDE.U32 R4, R5, -0x2daee0ad, RZ ;  /* 0xd2511f5305047825 */ /* 0x000fe200078e00ff */
[----:B------:R-:W-:Y:S01]  /*5950*/  FSETP.NEU.FTZ.AND P1, PT, R101, -INF , PT ;  /* 0xff8000006500780b */ /* 0x000fe20003f3d000 */
[----:B------:R2:W-:Y:S02]  /*5960*/  MUFU.EX2 R164, R3 ;  /* 0x0000000300a47308 */ /* 0x0005e40000000800 */
[----:B------:R-:W-:Y:S01]  /*5970*/  IMAD.WIDE.U32 R14, R7, -0x2daee0ad, RZ ;  /* 0xd2511f53070e7825 */ /* 0x000fe200078e00ff */
[----:B------:R-:W-:-:S03]  /*5980*/  LOP3.LUT R6, R5, R6, R159, 0x96, !PT ;  /* 0x0000000605067212 */ /* 0x000fc600078e969f */
[----:B------:R-:W-:Y:S01]  /*5990*/  FFMA.FTZ R5, R40, UR19, -R29 ;  /* 0x0000001328057c23 */ /* 0x000fe2000801081d */
[----:B------:R-:W-:-:S03]  /*59a0*/  LOP3.LUT R4, R15, R4, R166, 0x96, !PT ;  /* 0x000000040f047212 */ /* 0x000fc600078e96a6 */
[----:B------:R3:W4:Y:S01]  /*59b0*/  MUFU.EX2 R151, R5 ;  /* 0x0000000500977308 */ /* 0x0007220000000800 */
[----:B------:R-:W-:-:S04]  /*59c0*/  IMAD.WIDE.U32 R12, R6, -0x326172a9, RZ ;  /* 0xcd9e8d57060c7825 */ /* 0x000fc800078e00ff */
[----:B-1----:R-:W-:-:S04]  /*59d0*/  FFMA.FTZ R8, R30, UR19, -R29 ;  /* 0x000000131e087c23 */ /* 0x002fc8000801081d */
[----:B------:R1:W-:Y:S01]  /*59e0*/  MUFU.EX2 R222, R8 ;  /* 0x0000000800de7308 */ /* 0x0003e20000000800 */
[----:B--2---:R-:W-:-:S05]  /*59f0*/  FMUL.FTZ R3, R101, UR19 ;  /* 0x0000001365037c20 */ /* 0x004fca0008410000 */
[----:B------:R-:W-:Y:S01]  /*5a00*/  FSEL R28, R3, RZ, P1 ;  /* 0x000000ff031c7208 */ /* 0x000fe20000800000 */
[----:B---3--:R-:W-:-:S04]  /*5a10*/  IMAD.WIDE.U32 R4, R4, -0x326172a9, RZ ;  /* 0xcd9e8d5704047825 */ /* 0x008fc800078e00ff */
[----:B------:R-:W-:Y:S01]  /*5a20*/  FFMA.FTZ R3, R42, UR19, -R28 ;  /* 0x000000132a037c23 */ /* 0x000fe2000801081c */
[----:B------:R-:W-:-:S03]  /*5a30*/  LOP3.LUT R0, R5, R12, R100, 0x96, !PT ;  /* 0x0000000c05007212 */ /* 0x000fc600078e9664 */
[----:B------:R2:W-:Y:S01]  /*5a40*/  MUFU.EX2 R227, R3 ;  /* 0x0000000300e37308 */ /* 0x0005e20000000800 */
[C---:B------:R-:W-:Y:S02]  /*5a50*/  LOP3.LUT R5, R4.reuse, 0xffff, RZ, 0xc0, !PT ;  /* 0x0000ffff04057812 */ /* 0x040fe400078ec0ff */
[----:B------:R-:W-:Y:S02]  /*5a60*/  SHF.R.U32.HI R6, RZ, 0x10, R4 ;  /* 0x00000010ff067819 */ /* 0x000fe40000011604 */
[----:B-1----:R-:W-:Y:S02]  /*5a70*/  LOP3.LUT R8, R4, 0xff, RZ, 0xc0, !PT ;  /* 0x000000ff04087812 */ /* 0x002fe400078ec0ff */
[----:B------:R-:W-:Y:S01]  /*5a80*/  SHF.R.U32.HI R7, RZ, 0x8, R5 ;  /* 0x00000008ff077819 */ /* 0x000fe20000011605 */
[----:B------:R-:W-:Y:S01]  /*5a90*/  FFMA.FTZ R5, R45, UR19, -R28 ;  /* 0x000000132d057c23 */ /* 0x000fe2000801081c */
[----:B------:R-:W-:Y:S02]  /*5aa0*/  SHF.R.U32.HI R9, RZ, 0x18, R4 ;  /* 0x00000018ff097819 */ /* 0x000fe40000011604 */
[----:B------:R-:W-:Y:S01]  /*5ab0*/  LOP3.LUT R2, R0, 0xffff, RZ, 0xc0, !PT ;  /* 0x0000ffff00027812 */ /* 0x000fe200078ec0ff */
[----:B------:R-:W-:Y:S01]  /*5ac0*/  MUFU.EX2 R219, R5 ;  /* 0x0000000500db7308 */ /* 0x000fe20000000800 */
[----:B------:R-:W-:-:S02]  /*5ad0*/  PRMT R8, R8, 0x5410, R7 ;  /* 0x0000541008087816 */ /* 0x000fc40000000007 */
[----:B------:R-:W-:Y:S01]  /*5ae0*/  LOP3.LUT R4, R0, 0xff, RZ, 0xc0, !PT ;  /* 0x000000ff00047812 */ /* 0x000fe200078ec0ff */
[----:B--2---:R-:W-:Y:S01]  /*5af0*/  FFMA.FTZ R3, R44, UR19, -R28 ;  /* 0x000000132c037c23 */ /* 0x004fe2000801081c */
[----:B------:R-:W-:-:S03]  /*5b00*/  SHF.R.U32.HI R2, RZ, 0x8, R2 ;  /* 0x00000008ff027819 */ /* 0x000fc60000011602 */
[----:B------:R1:W2:Y:S02]  /*5b10*/  MUFU.EX2 R224, R3 ;  /* 0x0000000300e07308 */ /* 0x0002a40000000800 */
[----:B-1----:R-:W-:Y:S02]  /*5b20*/  LOP3.LUT R3, R6, 0xff, RZ, 0xc0, !PT ;  /* 0x000000ff06037812 */ /* 0x002fe400078ec0ff */
[----:B------:R-:W-:Y:S02]  /*5b30*/  SHF.R.U32.HI R6, RZ, 0x18, R0 ;  /* 0x00000018ff067819 */ /* 0x000fe40000011600 */
[----:B------:R-:W-:Y:S01]  /*5b40*/  PRMT R7, R3, 0x5410, R9 ;  /* 0x0000541003077816 */ /* 0x000fe20000000009 */
[----:B------:R-:W-:Y:S01]  /*5b50*/  FFMA.FTZ R3, R46, UR19, -R28 ;  /* 0x000000132e037c23 */ /* 0x000fe2000801081c */
[----:B------:R-:W-:Y:S02]  /*5b60*/  PRMT R9, R4, 0x5410, R2 ;  /* 0x0000541004097816 */ /* 0x000fe40000000002 */
[----:B------:R-:W-:Y:S01]  /*5b70*/  SHF.R.U32.HI R2, RZ, 0x10, R0 ;  /* 0x00000010ff027819 */ /* 0x000fe20000011600 */
[----:B------:R1:W3:Y:S01]  /*5b80*/  MUFU.EX2 R220, R3 ;  /* 0x0000000300dc7308 */ /* 0x0002e20000000800 */
[----:B------:R-:W-:-:S02]  /*5b90*/  HSET2.LE.AND R0, R8, R149, PT ;  /* 0x0000009508007233 */ /* 0x000fc40003803000 */
[----:B------:R-:W-:Y:S02]  /*5ba0*/  LOP3.LUT R5, R2, 0xff, RZ, 0xc0, !PT ;  /* 0x000000ff02057812 */ /* 0x000fe400078ec0ff */
[----:B----4-:R-:W-:Y:S02]  /*5bb0*/  F2FP.BF16.F32.PACK_AB R2, R151, R164 ;  /* 0x000000a49702723e */ /* 0x010fe400000010ff */
[----:B--2---:R-:W-:Y:S02]  /*5bc0*/  F2FP.BF16.F32.PACK_AB R4, R224, R227 ;  /* 0x000000e3e004723e */ /* 0x004fe400000010ff */
[----:B------:R-:W-:Y:S02]  /*5bd0*/  LOP3.LUT R10, R0, R2, RZ, 0xc0, !PT ;  /* 0x00000002000a7212 */ /* 0x000fe400078ec0ff */
[----:B------:R-:W-:Y:S01]  /*5be0*/  PRMT R6, R5, 0x5410, R6 ;  /* 0x0000541005067816 */ /* 0x000fe20000000006 */
[----:B------:R-:W-:Y:S01]  /*5bf0*/  FFMA.FTZ R5, R32, UR19, -R29 ;  /* 0x0000001320057c23 */ /* 0x000fe2000801081d */
[----:B------:R-:W-:-:S02]  /*5c00*/  HSET2.LE.AND R0, R9, R149, PT ;  /* 0x0000009509007233 */ /* 0x000fc40003803000 */
[----:B------:R-:W-:Y:S01]  /*5c10*/  F2FP.BF16.F32.PACK_AB R2, R222, R221 ;  /* 0x000000ddde02723e */ /* 0x000fe200000010ff */
[----:B------:R2:W-:Y:S01]  /*5c20*/  MUFU.EX2 R148, R5 ;  /* 0x0000000500947308 */ /* 0x0005e20000000800 */
[--C-:B-1----:R-:W-:Y:S02]  /*5c30*/  HSET2.LE.AND R3, R7, R149.reuse, PT ;  /* 0x0000009507037233 */ /* 0x102fe40003803000 */
[----:B------:R-:W-:Y:S01]  /*5c40*/  LOP3.LUT R8, R0, R2, RZ, 0xc0, !PT ;  /* 0x0000000200087212 */ /* 0x000fe200078ec0ff */
[----:B------:R-:W-:Y:S01]  /*5c50*/  FFMA.FTZ R0, R34, UR19, -R29 ;  /* 0x0000001322007c23 */ /* 0x000fe2000801081d */
[----:B------:R-:W-:Y:S02]  /*5c60*/  LOP3.LUT R2, R13, R16, R236, 0x96, !PT ;  /* 0x000000100d027212 */ /* 0x000fe400078e96ec */
[----:B------:R-:W-:Y:S01]  /*5c70*/  LOP3.LUT R11, R3, R4, RZ, 0xc0, !PT ;  /* 0x00000004030b7212 */ /* 0x000fe200078ec0ff */
[----:B------:R1:W-:Y:S01]  /*5c80*/  MUFU.EX2 R217, R0 ;  /* 0x0000000000d97308 */ /* 0x0003e20000000800 */
[----:B------:R-:W-:Y:S01]  /*5c90*/  HSET2.LE.AND R3, R6, R149, PT ;  /* 0x0000009506037233 */ /* 0x000fe20003803000 */
[----:B------:R-:W-:Y:S01]  /*5ca0*/  FFMA.FTZ R6, R36, UR19, -R28 ;  /* 0x0000001324067c23 */ /* 0x000fe2000801081c */
[----:B---3--:R-:W-:-:S04]  /*5cb0*/  F2FP.BF16.F32.PACK_AB R4, R220, R219 ;  /* 0x000000dbdc04723e */ /* 0x008fc800000010ff */
[----:B------:R-:W-:Y:S01]  /*5cc0*/  LOP3.LUT R9, R3, R4, RZ, 0xc0, !PT ;  /* 0x0000000403097212 */ /* 0x000fe200078ec0ff */
[----:B------:R-:W-:-:S04]  /*5cd0*/  IMAD.WIDE.U32 R2, R2, -0x2daee0ad, RZ ;  /* 0xd2511f5302027825 */ /* 0x000fc800078e00ff */
[--C-:B--2---:R-:W-:Y:S01]  /*5ce0*/  FFMA.FTZ R5, R33, UR19, -R29.reuse ;  /* 0x0000001321057c23 */ /* 0x104fe2000801081d */
[----:B------:R-:W-:Y:S01]  /*5cf0*/  FFMA.FTZ R4, R35, UR19, -R29 ;  /* 0x0000001323047c23 */ /* 0x000fe2000801081d */
[----:B------:R-:W-:Y:S01]  /*5d00*/  MUFU.EX2 R226, R6 ;  /* 0x0000000600e27308 */ /* 0x000fe20000000800 */
[----:B------:R-:W-:Y:S01]  /*5d10*/  SHF.R.U32.HI R7, RZ, 0x18, R2 ;  /* 0x00000018ff077819 */ /* 0x000fe20000011602 */
[----:B------:R-:W-:Y:S01]  /*5d20*/  HMMA.16816.F32.BF16 R56, R8, R108, RZ ;  /* 0x0000006c0838723c */ /* 0x000fe200000418ff */
[----:B-1----:R-:W-:Y:S02]  /*5d30*/  LOP3.LUT R0, R3, R14, R156, 0x96, !PT ;  /* 0x0000000e03007212 */ /* 0x002fe400078e969c */
[----:B------:R-:W-:-:S03]  /*5d40*/  LOP3.LUT R3, R2, 0xffff, RZ, 0xc0, !PT ;  /* 0x0000ffff02037812 */ /* 0x000fc600078ec0ff */
[----:B------:R1:W-:Y:S01]  /*5d50*/  MUFU.EX2 R167, R5 ;  /* 0x0000000500a77308 */ /* 0x0003e20000000800 */
[C---:B------:R-:W-:Y:S06]  /*5d60*/  HMMA.16816.F32.BF16 R64, R8.reuse, R112, RZ ;  /* 0x000000700840723c */ /* 0x040fec00000418ff */
[C---:B------:R-:W-:Y:S01]  /*5d70*/  HMMA.16816.F32.BF16 R60, R8.reuse, R92, RZ ;  /* 0x0000005c083c723c */ /* 0x040fe200000418ff */
[----:B------:R2:W3:Y:S05]  /*5d80*/  MUFU.EX2 R231, R4 ;  /* 0x0000000400e77308 */ /* 0x0004ea0000000800 */
[----:B------:R-:W-:Y:S01]  /*5d90*/  HMMA.16816.F32.BF16 R52, R8, R124, RZ ;  /* 0x0000007c0834723c */ /* 0x000fe200000418ff */
[----:B-1----:R-:W-:-:S05]  /*5da0*/  LOP3.LUT R5, R2, 0xff, RZ, 0xc0, !PT ;  /* 0x000000ff02057812 */ /* 0x002fca00078ec0ff */
[----:B------:R-:W-:Y:S01]  /*5db0*/  HMMA.16816.F32.BF16 R48, R8, R96, RZ ;  /* 0x000000600830723c */ /* 0x000fe200000418ff */
[----:B--2---:R-:W-:-:S05]  /*5dc0*/  SHF.R.U32.HI R4, RZ, 0x8, R3 ;  /* 0x00000008ff047819 */ /* 0x004fca0000011603 */
[C---:B------:R-:W-:Y:S01]  /*5dd0*/  HMMA.16816.F32.BF16 R44, R8.reuse, R120, RZ ;  /* 0x00000078082c723c */ /* 0x040fe200000418ff */
[----:B------:R-:W-:Y:S02]  /*5de0*/  SHF.R.U32.HI R3, RZ, 0x10, R2 ;  /* 0x00000010ff037819 */ /* 0x000fe40000011602 */
[----:B------:R-:W-:Y:S02]  /*5df0*/  LOP3.LUT R2, R0, 0xffff, RZ, 0xc0, !PT ;  /* 0x0000ffff00027812 */ /* 0x000fe400078ec0ff */
[----:B------:R-:W-:Y:S01]  /*5e00*/  PRMT R12, R5, 0x5410, R4 ;  /* 0x00005410050c7816 */ /* 0x000fe20000000004 */
[C---:B------:R-:W-:Y:S01]  /*5e10*/  HMMA.16816.F32.BF16 R32, R8.reuse, R110, RZ ;  /* 0x0000006e0820723c */ /* 0x040fe200000418ff */
[----:B------:R-:W-:Y:S01]  /*5e20*/  LOP3.LUT R4, R3, 0xff, RZ, 0xc0, !PT ;  /* 0x000000ff03047812 */ /* 0x000fe200078ec0ff */
[----:B------:R-:W-:Y:S01]  /*5e30*/  FFMA.FTZ R3, R38, UR19, -R28 ;  /* 0x0000001326037c23 */ /* 0x000fe2000801081c */
[----:B------:R-:W-:Y:S02]  /*5e40*/  LOP3.LUT R5, R0, 0xff, RZ, 0xc0, !PT ;  /* 0x000000ff00057812 */ /* 0x000fe400078ec0ff */
[----:B------:R-:W-:Y:S01]  /*5e50*/  SHF.R.U32.HI R2, RZ, 0x8, R2 ;  /* 0x00000008ff027819 */ /* 0x000fe20000011602 */
[----:B------:R1:W2:Y:S01]  /*5e60*/  MUFU.EX2 R150, R3 ;  /* 0x0000000300967308 */ /* 0x0002a20000000800 */
[----:B------:R-:W-:Y:S01]  /*5e70*/  PRMT R6, R4, 0x5410, R7 ;  /* 0x0000541004067816 */ /* 0x000fe20000000007 */
[----:B------:R-:W-:Y:S01]  /*5e80*/  HMMA.16816.F32.BF16 R36, R8, R94, RZ ;  /* 0x0000005e0824723c */ /* 0x000fe200000418ff */
[----:B------:R-:W-:-:S02]  /*5e90*/  PRMT R13, R5, 0x5410, R2 ;  /* 0x00005410050d7816 */ /* 0x000fc40000000002 */
[--C-:B------:R-:W-:Y:S02]  /*5ea0*/  SHF.R.U32.HI R2, RZ, 0x10, R0.reuse ;  /* 0x00000010ff027819 */ /* 0x100fe40000011600 */
[----:B------:R-:W-:Y:S01]  /*5eb0*/  SHF.R.U32.HI R5, RZ, 0x18, R0 ;  /* 0x00000018ff057819 */ /* 0x000fe20000011600 */
[C---:B------:R-:W-:Y:S01]  /*5ec0*/  HMMA.16816.F32.BF16 R24, R8.reuse, R126, RZ ;  /* 0x0000007e0818723c */ /* 0x040fe200000418ff */
[----:B------:R-:W-:Y:S02]  /*5ed0*/  LOP3.LUT R4, R2, 0xff, RZ, 0xc0, !PT ;  /* 0x000000ff02047812 */ /* 0x000fe400078ec0ff */
[----:B------:R-:W-:Y:S02]  /*5ee0*/  HSET2.LE.AND R0, R12, R149, PT ;  /* 0x000000950c007233 */ /* 0x000fe40003803000 */
[----:B---3--:R-:W-:Y:S01]  /*5ef0*/  F2FP.BF16.F32.PACK_AB R2, R231, R217 ;  /* 0x000000d9e702723e */ /* 0x008fe200000010ff */
[----:B------:R-:W-:Y:S01]  /*5f00*/  HMMA.16816.F32.BF16 R20, R8, R98, RZ ;  /* 0x000000620814723c */ /* 0x000fe200000418ff */
[----:B------:R-:W-:Y:S01]  /*5f10*/  PRMT R5, R4, 0x5410, R5 ;  /* 0x0000541004057816 */ /* 0x000fe20000000005 */
[----:B-1----:R-:W-:Y:S01]  /*5f20*/  FFMA.FTZ R3, R41, UR19, -R28 ;  /* 0x0000001329037c23 */ /* 0x002fe2000801081c */
[----:B------:R-:W-:-:S02]  /*5f30*/  FMNMX.FTZ R4, R107, R103, !PT ;  /* 0x000000676b047209 */ /* 0x000fc40007810000 */
[----:B--2---:R-:W-:Y:S01]  /*5f40*/  F2FP.BF16.F32.PACK_AB R7, R150, R226 ;  /* 0x000000e29607723e */ /* 0x004fe200000010ff */
[----:B------:R1:W-:Y:S01]  /*5f50*/  MUFU.EX2 R165, R3 ;  /* 0x0000000300a57308 */ /* 0x0003e20000000800 */
[----:B------:R-:W-:Y:S01]  /*5f60*/  FMNMX.FTZ R12, R134, R4, !PT ;  /* 0x00000004860c7209 */ /* 0x000fe20007810000 */
[----:B------:R-:W-:Y:S01]  /*5f70*/  HMMA.16816.F32.BF16 R40, R8, R114, RZ ;  /* 0x000000720828723c */ /* 0x000fe200000418ff */
[----:B-1----:R-:W-:Y:S01]  /*5f80*/  FFMA.FTZ R3, R69, UR19, -R28 ;  /* 0x0000001345037c23 */ /* 0x002fe2000801081c */
[----:B------:R-:W-:-:S04]  /*5f90*/  IMAD.MOV.U32 R69, RZ, RZ, R168 ;  /* 0x000000ffff457224 */ /* 0x000fc800078e00a8 */
[----:B------:R1:W2:Y:S02]  /*5fa0*/  MUFU.EX2 R225, R3 ;  /* 0x0000000300e17308 */ /* 0x0002a40000000800 */
[--C-:B-1----:R-:W-:Y:S02]  /*5fb0*/  HSET2.LE.AND R3, R6, R149.reuse, PT ;  /* 0x0000009506037233 */ /* 0x102fe40003803000 */
[----:B------:R-:W-:Y:S02]  /*5fc0*/  LOP3.LUT R6, R0, R2, RZ, 0xc0, !PT ;  /* 0x0000000200067212 */ /* 0x000fe400078ec0ff */
[----:B------:R-:W-:Y:S02]  /*5fd0*/  HSET2.LE.AND R0, R13, R149, PT ;  /* 0x000000950d007233 */ /* 0x000fe40003803000 */
[----:B------:R-:W-:Y:S02]  /*5fe0*/  F2FP.BF16.F32.PACK_AB R2, R167, R148 ;  /* 0x00000094a702723e */ /* 0x000fe400000010ff */
[----:B------:R-:W-:-:S02]  /*5ff0*/  LOP3.LUT R7, R3, R7, RZ, 0xc0, !PT ;  /* 0x0000000703077212 */ /* 0x000fc400078ec0ff */
[----:B------:R-:W-:Y:S02]  /*6000*/  LOP3.LUT R4, R0, R2, RZ, 0xc0, !PT ;  /* 0x0000000200047212 */ /* 0x000fe400078ec0ff */
[----:B------:R-:W-:Y:S02]  /*6010*/  FMNMX.FTZ R0, R133, R12, !PT ;  /* 0x0000000c85007209 */ /* 0x000fe40007810000 */
[----:B------:R-:W-:Y:S01]  /*6020*/  HSET2.LE.AND R3, R5, R149, PT ;  /* 0x0000009505037233 */ /* 0x000fe20003803000 */
[----:B------:R-:W-:Y:S01]  /*6030*/  HMMA.16816.F32.BF16 R12, R8, R122, RZ ;  /* 0x0000007a080c723c */ /* 0x000fe200000418ff */
[----:B------:R-:W-:Y:S02]  /*6040*/  FMNMX.FTZ R0, R132, R0, !PT ;  /* 0x0000000084007209 */ /* 0x000fe40007810000 */
[----:B--2---:R-:W-:Y:S02]  /*6050*/  F2FP.BF16.F32.PACK_AB R5, R225, R165 ;  /* 0x000000a5e105723e */ /* 0x004fe400000010ff */
[----:B------:R-:W-:-:S02]  /*6060*/  FMNMX.FTZ R0, R141, R0, !PT ;  /* 0x000000008d007209 */ /* 0x000fc40007810000 */
[----:B------:R-:W-:Y:S02]  /*6070*/  LOP3.LUT R5, R3, R5, RZ, 0xc0, !PT ;  /* 0x0000000503057212 */ /* 0x000fe400078ec0ff */
[----:B------:R-:W-:Y:S02]  /*6080*/  FMNMX.FTZ R0, R106, R0, !PT ;  /* 0x000000006a007209 */ /* 0x000fe40007810000 */
[----:B------:R-:W-:Y:S02]  /*6090*/  FMNMX.FTZ R3, R137, R139, !PT ;  /* 0x0000008b89037209 */ /* 0x000fe40007810000 */
[----:B------:R-:W-:Y:S01]  /*60a0*/  FMNMX.FTZ R0, R105, R0, !PT ;  /* 0x0000000069007209 */ /* 0x000fe20007810000 */
[----:B------:R-:W-:Y:S03]  /*60b0*/  HMMA.16816.F32.BF16 R196, R4, R84, R56 ;  /* 0x0000005404c4723c */ /* 0x000fe60000041838 */
[----:B------:R-:W-:-:S03]  /*60c0*/  FMNMX.FTZ R0, R215, R0, !PT ;  /* 0x00000000d7007209 */ /* 0x000fc60007810000 */
[----:B------:R-:W-:Y:S01]  /*60d0*/  HMMA.16816.F32.BF16 R204, R4, R88, R64 ;  /* 0x0000005804cc723c */ /* 0x000fe20000041840 */
[----:B------:R-:W-:Y:S01]  /*60e0*/  FMNMX.FTZ R0, R213, R0, !PT ;  /* 0x00000000d5007209 */ /* 0x000fe20007810000 */
[----:B------:R-:W-:-:S03]  /*60f0*/  IMAD.WIDE.U32 R56, R170, -0x326172a9, RZ ;  /* 0xcd9e8d57aa387825 */ /* 0x000fc600078e00ff */
[----:B------:R-:W-:Y:S01]  /*6100*/  FMNMX.FTZ R0, R212, R0, !PT ;  /* 0x00000000d4007209 */ /* 0x000fe20007810000 */
[----:B------:R-:W-:Y:S01]  /*6110*/  HMMA.16816.F32.BF16 R200, R4, R72, R60 ;  /* 0x0000004804c8723c */ /* 0x000fe2000004183c */
[----:B------:R-:W-:Y:S02]  /*6120*/  LOP3.LUT R2, R57, R169, RZ, 0x3c, !PT ;  /* 0x000000a939027212 */ /* 0x000fe400078e3cff */
[----:B------:R-:W-:-:S03]  /*6130*/  FMNMX.FTZ R0, R208, R0, !PT ;  /* 0x00000000d0007209 */ /* 0x000fc60007810000 */
[----:B------:R-:W-:Y:S01]  /*6140*/  IMAD.WIDE.U32 R58, R2, -0x2daee0ad, RZ ;  /* 0xd2511f53023a7825 */ /* 0x000fe200078e00ff */
[----:B------:R-:W-:Y:S01]  /*6150*/  FMNMX.FTZ R0, R247, R0, !PT ;  /* 0x00000000f7007209 */ /* 0x000fe20007810000 */
[C---:B------:R-:W-:Y:S02]  /*6160*/  HMMA.16816.F32.BF16 R160, R4.reuse, R80, R52 ;  /* 0x0000005004a0723c */ /* 0x040fe40000041834 */
[----:B------:R-:W-:Y:S01]  /*6170*/  IMAD.MOV.U32 R63, RZ, RZ, R104 ;  /* 0x000000ffff3f7224 */ /* 0x000fe200078e0068 */
[----:B------:R-:W-:Y:S02]  /*6180*/  FMNMX.FTZ R2, R249, R0, !PT ;  /* 0x00000000f9027209 */ /* 0x000fe40007810000 */
[----:B------:R-:W-:Y:S01]  /*6190*/  FMNMX.FTZ R0, R140, R3, !PT ;  /* 0x000000038c007209 */ /* 0x000fe20007810000 */
[C---:B------:R-:W-:Y:S01]  /*61a0*/  HMMA.16816.F32.BF16 R192, R4.reuse, R128, R48 ;  /* 0x0000008004c0723c */ /* 0x040fe20000041830 */
[----:B------:R-:W-:Y:S01]  /*61b0*/  LOP3.LUT R3, R59, R144, R68, 0x96, !PT ;  /* 0x000000903b037212 */ /* 0x000fe200078e9644 */
[----:B------:R-:W-:Y:S01]  /*61c0*/  IMAD.MOV.U32 R55, RZ, RZ, R150 ;  /* 0x000000ffff377224 */ /* 0x000fe200078e0096 */
[----:B------:R-:W-:Y:S01]  /*61d0*/  FMNMX.FTZ R2, R248, R2, !PT ;  /* 0x00000002f8027209 */ /* 0x000fe20007810000 */
[----:B------:R-:W-:Y:S01]  /*61e0*/  IMAD.MOV.U32 R54, RZ, RZ, R165 ;  /* 0x000000ffff367224 */ /* 0x000fe200078e00a5 */
[----:B------:R-:W-:Y:S01]  /*61f0*/  FMNMX.FTZ R0, R138, R0, !PT ;  /* 0x000000008a007209 */ /* 0x000fe20007810000 */
[----:B------:R-:W-:Y:S01]  /*6200*/  IMAD.WIDE.U32 R30, R3, -0x326172a9, RZ ;  /* 0xcd9e8d57031e7825 */ /* 0x000fe200078e00ff */
[----:B------:R-:W-:Y:S01]  /*6210*/  FMNMX.FTZ R9, R250, R2, !PT ;  /* 0x00000002fa097209 */ /* 0x000fe20007810000 */
[C---:B------:R-:W-:Y:S01]  /*6220*/  HMMA.16816.F32.BF16 R180, R4.reuse, R116, R44 ;  /* 0x0000007404b4723c */ /* 0x040fe2000004182c */
[----:B------:R-:W-:Y:S01]  /*6230*/  FMNMX.FTZ R0, R143, R0, !PT ;  /* 0x000000008f007209 */ /* 0x000fe20007810000 */
[----:B------:R-:W-:Y:S01]  /*6240*/  IMAD.MOV.U32 R51, RZ, RZ, R164 ;  /* 0x000000ffff337224 */ /* 0x000fe200078e00a4 */
[----:B------:R-:W-:Y:S01]  /*6250*/  LOP3.LUT R2, R19, R56, R77, 0x96, !PT ;  /* 0x0000003813027212 */ /* 0x000fe200078e964d */
[----:B------:R-:W1:Y:S01]  /*6260*/  SHFL.BFLY PT, R10, R9, 0x2, 0x1f ;  /* 0x0c401f00090a7f89 */ /* 0x000e6200000e0000 */
[----:B------:R-:W-:Y:S01]  /*6270*/  FMNMX.FTZ R0, R142, R0, !PT ;  /* 0x000000008e007209 */ /* 0x000fe20007810000 */
[----:B------:R-:W-:Y:S01]  /*6280*/  HMMA.16816.F32.BF16 R188, R4, R90, R40 ;  /* 0x0000005a04bc723c */ /* 0x000fe20000041828 */
[----:B------:R-:W-:Y:S01]  /*6290*/  LOP3.LUT R8, R31, R18, R79, 0x96, !PT ;  /* 0x000000121f087212 */ /* 0x000fe200078e964f */
[----:B------:R-:W-:Y:S01]  /*62a0*/  IMAD.WIDE.U32 R2, R2, -0x2daee0ad, RZ ;  /* 0xd2511f5302027825 */ /* 0x000fe200078e00ff */
[----:B------:R-:W-:-:S03]  /*62b0*/  FMNMX.FTZ R0, R136, R0, !PT ;  /* 0x0000000088007209 */ /* 0x000fc60007810000 */
[C---:B------:R-:W-:Y:S06]  /*62c0*/  HMMA.16816.F32.BF16 R184, R4.reuse, R74, R36 ;  /* 0x0000004a04b8723c */ /* 0x040fec0000041824 */
[C---:B------:R-:W-:Y:S06]  /*62d0*/  HMMA.16816.F32.BF16 R64, R4.reuse, R86, R32 ;  /* 0x000000560440723c */ /* 0x040fec0000041820 */
[----:B------:R-:W-:Y:S01]  /*62e0*/  HMMA.16816.F32.BF16 R172, R4, R82, R24 ;  /* 0x0000005204ac723c */ /* 0x000fe20000041818 */
[----:B-1----:R-:W-:-:S05]  /*62f0*/  FMNMX.FTZ R10, R9, R10, !PT ;  /* 0x0000000a090a7209 */ /* 0x002fca0007810000 */
[C---:B------:R-:W-:Y:S06]  /*6300*/  HMMA.16816.F32.BF16 R168, R4.reuse, R130, R20 ;  /* 0x0000008204a8723c */ /* 0x040fec0000041814 */
[----:B------:R-:W-:Y:S01]  /*6310*/  HMMA.16816.F32.BF16 R176, R4, R118, R12 ;  /* 0x0000007604b0723c */ /* 0x000fe2000004180c */
[----:B------:R-:W1:Y:S06]  /*6320*/  SHFL.BFLY PT, R12, R10, 0x1, 0x1f ;  /* 0x0c201f000a0c7f89 */ /* 0x000e6c00000e0000 */
[----:B------:R-:W-:Y:S01]  /*6330*/  IMAD.WIDE.U32 R4, R8, -0x2daee0ad, RZ ;  /* 0xd2511f5308047825 */ /* 0x000fe200078e00ff */
[----:B------:R-:W-:-:S02]  /*6340*/  LOP3.LUT R6, R3, R58, R211, 0x96, !PT ;  /* 0x0000003a03067212 */ /* 0x000fc400078e96d3 */
[----:B------:R-:W-:Y:S02]  /*6350*/  FMNMX.FTZ R3, R135, R0, !PT ;  /* 0x0000000087037209 */ /* 0x000fe40007810000 */
[----:B------:R-:W-:Y:S02]  /*6360*/  LOP3.LUT R0, R5, R2, R214, 0x96, !PT ;  /* 0x0000000205007212 */ /* 0x000fe400078e96d6 */
[----:B------:R-:W-:Y:S01]  /*6370*/  FMNMX.FTZ R5, R238, R3, !PT ;  /* 0x00000003ee057209 */ /* 0x000fe20007810000 */
[----:B------:R-:W-:-:S04]  /*6380*/  IMAD.WIDE.U32 R2, R6, -0x326172a9, RZ ;  /* 0xcd9e8d5706027825 */ /* 0x000fc800078e00ff */
[----:B------:R-:W-:Y:S01]  /*6390*/  IMAD.WIDE.U32 R6, R0, -0x326172a9, RZ ;  /* 0xcd9e8d5700067825 */ /* 0x000fe200078e00ff */
[----:B------:R-:W-:Y:S02]  /*63a0*/  FMNMX.FTZ R0, R237, R5, !PT ;  /* 0x00000005ed007209 */ /* 0x000fe40007810000 */
[----:B------:R-:W-:Y:S02]  /*63b0*/  LOP3.LUT R3, R3, R30, R210, 0x96, !PT ;  /* 0x0000001e03037212 */ /* 0x000fe400078e96d2 */
[----:B------:R-:W-:Y:S02]  /*63c0*/  FMNMX.FTZ R0, R235, R0, !PT ;  /* 0x00000000eb007209 */ /* 0x000fe40007810000 */
[----:B------:R-:W-:Y:S01]  /*63d0*/  LOP3.LUT R5, R7, R2, R209, 0x96, !PT ;  /* 0x0000000207057212 */ /* 0x000fe200078e96d1 */
[----:B------:R-:W-:Y:S01]  /*63e0*/  IMAD.WIDE.U32 R2, R3, -0x2daee0ad, RZ ;  /* 0xd2511f5303027825 */ /* 0x000fe200078e00ff */
[----:B------:R-:W-:Y:S02]  /*63f0*/  FMNMX.FTZ R7, R234, R0, !PT ;  /* 0x00000000ea077209 */ /* 0x000fe40007810000 */
[----:B-1----:R-:W-:Y:S01]  /*6400*/  FMNMX.FTZ R104, R10, R12, !PT ;  /* 0x0000000c0a687209 */ /* 0x002fe20007810000 */
[----:B------:R-:W-:Y:S01]  /*6410*/  IMAD.WIDE.U32 R8, R5, -0x2daee0ad, RZ ;  /* 0xd2511f5305087825 */ /* 0x000fe200078e00ff */
[----:B------:R-:W-:-:S02]  /*6420*/  LOP3.LUT R0, R3, R4, R159, 0x96, !PT ;  /* 0x0000000403007212 */ /* 0x000fc400078e969f */
[----:B------:R-:W-:Y:S02]  /*6430*/  FMNMX.FTZ R3, R252, R7, !PT ;  /* 0x00000007fc037209 */ /* 0x000fe40007810000 */
[----:B------:R-:W-:Y:S01]  /*6440*/  LOP3.LUT R2, R9, R2, R166, 0x96, !PT ;  /* 0x0000000209027212 */ /* 0x000fe200078e96a6 */
[----:B------:R-:W-:Y:S01]  /*6450*/  IMAD.WIDE.U32 R4, R0, -0x326172a9, RZ ;  /* 0xcd9e8d5700047825 */ /* 0x000fe200078e00ff */
[----:B------:R-:W-:Y:S02]  /*6460*/  FMNMX.FTZ R7, R63, R3, !PT ;  /* 0x000000033f077209 */ /* 0x000fe40007810000 */
[----:B------:R-:W-:Y:S01]  /*6470*/  FSETP.NEU.FTZ.AND P1, PT, R104, -INF , PT ;  /* 0xff8000006800780b */ /* 0x000fe20003f3d000 */
[----:B------:R-:W-:Y:S01]  /*6480*/  IMAD.WIDE.U32 R2, R2, -0x326172a9, RZ ;  /* 0xcd9e8d5702027825 */ /* 0x000fe200078e00ff */
[----:B------:R-:W-:Y:S02]  /*6490*/  FMNMX.FTZ R7, R251, R7, !PT ;  /* 0x00000007fb077209 */ /* 0x000fe40007810000 */
[----:B------:R-:W-:-:S02]  /*64a0*/  LOP3.LUT R0, R5, R6, R236, 0x96, !PT ;  /* 0x0000000605007212 */ /* 0x000fc400078e96ec */
[----:B------:R-:W-:Y:S02]  /*64b0*/  FMNMX.FTZ R6, R69, R7, !PT ;  /* 0x0000000745067209 */ /* 0x000fe40007810000 */
[C---:B------:R-:W-:Y:S02]  /*64c0*/  LOP3.LUT R7, R2.reuse, 0xffff, RZ, 0xc0, !PT ;  /* 0x0000ffff02077812 */ /* 0x040fe400078ec0ff */
[----:B------:R-:W-:Y:S01]  /*64d0*/  LOP3.LUT R5, R3, R4, R100, 0x96, !PT ;  /* 0x0000000403057212 */ /* 0x000fe200078e9664 */
[----:B------:R-:W1:Y:S01]  /*64e0*/  SHFL.BFLY PT, R11, R6, 0x2, 0x1f ;  /* 0x0c401f00060b7f89 */ /* 0x000e6200000e0000 */
[----:B------:R-:W-:Y:S02]  /*64f0*/  LOP3.LUT R9, R2, 0xff, RZ, 0xc0, !PT ;  /* 0x000000ff02097812 */ /* 0x000fe400078ec0ff */
[--C-:B------:R-:W-:Y:S02]  /*6500*/  SHF.R.U32.HI R15, RZ, 0x10, R2.reuse ;  /* 0x00000010ff0f7819 */ /* 0x100fe40000011602 */
[----:B------:R-:W-:Y:S01]  /*6510*/  SHF.R.U32.HI R14, RZ, 0x18, R2 ;  /* 0x00000018ff0e7819 */ /* 0x000fe20000011602 */
[----:B------:R-:W-:Y:S01]  /*6520*/  IMAD.WIDE.U32 R2, R0, -0x2daee0ad, RZ ;  /* 0xd2511f5300027825 */ /* 0x000fe200078e00ff */
[----:B------:R-:W-:-:S04]  /*6530*/  SHF.R.U32.HI R0, RZ, 0x8, R7 ;  /* 0x00000008ff007819 */ /* 0x000fc80000011607 */
[----:B------:R-:W-:Y:S02]  /*6540*/  LOP3.LUT R4, R3, R8, R156, 0x96, !PT ;  /* 0x0000000803047212 */ /* 0x000fe400078e969c */
[----:B------:R-:W-:Y:S01]  /*6550*/  PRMT R16, R9, 0x5410, R0 ;  /* 0x0000541009107816 */ /* 0x000fe20000000000 */
[----:B------:R-:W-:Y:S01]  /*6560*/  FMUL.FTZ R0, R104, UR19 ;  /* 0x0000001368007c20 */ /* 0x000fe20008410000 */
[C---:B------:R-:W-:Y:S02]  /*6570*/  LOP3.LUT R8, R2.reuse, 0xffff, RZ, 0xc0, !PT ;  /* 0x0000ffff02087812 */ /* 0x040fe400078ec0ff */
[----:B------:R-:W-:Y:S02]  /*6580*/  LOP3.LUT R13, R2, 0xff, RZ, 0xc0, !PT ;  /* 0x000000ff020d7812 */ /* 0x000fe400078ec0ff */
[--C-:B------:R-:W-:Y:S02]  /*6590*/  SHF.R.U32.HI R12, RZ, 0x10, R2.reuse ;  /* 0x00000010ff0c7819 */ /* 0x100fe40000011602 */
[----:B------:R-:W-:-:S02]  /*65a0*/  SHF.R.U32.HI R10, RZ, 0x18, R2 ;  /* 0x00000018ff0a7819 */ /* 0x000fc40000011602 */
[----:B------:R-:W-:Y:S02]  /*65b0*/  FSEL R0, R0, RZ, P1 ;  /* 0x000000ff00007208 */ /* 0x000fe40000800000 */
[----:B-1----:R-:W-:Y:S02]  /*65c0*/  FMNMX.FTZ R2, R6, R11, !PT ;  /* 0x0000000b06027209 */ /* 0x002fe40007810000 */
[----:B------:R-:W-:Y:S01]  /*65d0*/  LOP3.LUT R3, R15, 0xff, RZ, 0xc0, !PT ;  /* 0x000000ff0f037812 */ /* 0x000fe200078ec0ff */
[----:B------:R-:W-:Y:S01]  /*65e0*/  FFMA.FTZ R6, R107, UR19, -R0 ;  /* 0x000000136b067c23 */ /* 0x000fe20008010800 */
[----:B------:R-:W-:Y:S01]  /*65f0*/  IMAD.MOV.U32 R107, RZ, RZ, R217 ;  /* 0x000000ffff6b7224 */ /* 0x000fe200078e00d9 */
[----:B------:R-:W1:Y:S01]  /*6600*/  SHFL.BFLY PT, R7, R2, 0x1, 0x1f ;  /* 0x0c201f0002077f89 */ /* 0x000e6200000e0000 */
[----:B------:R-:W-:Y:S01]  /*6610*/  PRMT R11, R3, 0x5410, R14 ;  /* 0x00005410030b7816 */ /* 0x000fe2000000000e */
[--C-:B------:R-:W-:Y:S01]  /*6620*/  FFMA.FTZ R3, R103, UR19, -R0.reuse ;  /* 0x0000001367037c23 */ /* 0x100fe20008010800 */
[----:B------:R2:W-:Y:S08]  /*6630*/  MUFU.EX2 R36, R6 ;  /* 0x0000000600247308 */ /* 0x0005f00000000800 */
[----:B------:R3:W-:Y:S01]  /*6640*/  MUFU.EX2 R17, R3 ;  /* 0x0000000300117308 */ /* 0x0007e20000000800 */
[----:B--2---:R-:W-:-:S07]  /*6650*/  FFMA.FTZ R6, R134, UR19, -R0 ;  /* 0x0000001386067c23 */ /* 0x004fce0008010800 */
[----:B------:R2:W-:Y:S01]  /*6660*/  MUFU.EX2 R217, R6 ;  /* 0x0000000600d97308 */ /* 0x0005e20000000800 */
[----:B-1----:R-:W-:Y:S02]  /*6670*/  FMNMX.FTZ R103, R2, R7, !PT ;  /* 0x0000000702677209 */ /* 0x002fe40007810000 */
[----:B------:R-:W-:Y:S02]  /*6680*/  LOP3.LUT R2, R5, 0xff, RZ, 0xc0, !PT ;  /* 0x000000ff05027812 */ /* 0x000fe400078ec0ff */
[----:B---3--:R-:W-:Y:S02]  /*6690*/  SHF.R.U32.HI R3, RZ, 0x8, R8 ;  /* 0x00000008ff037819 */ /* 0x008fe40000011608 */
[----:B------:R-:W-:Y:S02]  /*66a0*/  FSETP.NEU.FTZ.AND P1, PT, R103, -INF , PT ;  /* 0xff8000006700780b */ /* 0x000fe40003f3d000 */
[----:B------:R-:W-:Y:S02]  /*66b0*/  PRMT R9, R13, 0x5410, R3 ;  /* 0x000054100d097816 */ /* 0x000fe40000000003 */
[----:B------:R-:W-:-:S04]  /*66c0*/  LOP3.LUT R3, R12, 0xff, RZ, 0xc0, !PT ;  /* 0x000000ff0c037812 */ /* 0x000fc800078ec0ff */
[----:B------:R-:W-:Y:S01]  /*66d0*/  PRMT R14, R3, 0x5410, R10 ;  /* 0x00005410030e7816 */ /* 0x000fe2000000000a */
[----:B--2---:R-:W-:Y:S01]  /*66e0*/  FFMA.FTZ R6, R133, UR19, -R0 ;  /* 0x0000001385067c23 */ /* 0x004fe20008010800 */
[----:B------:R-:W-:-:S03]  /*66f0*/  LOP3.LUT R3, R5, 0xffff, RZ, 0xc0, !PT ;  /* 0x0000ffff05037812 */ /* 0x000fc600078ec0ff */
[----:B------:R1:W2:Y:S01]  /*6700*/  MUFU.EX2 R40, R6 ;  /* 0x0000000600287308 */ /* 0x0002a20000000800 */
[----:B------:R-:W-:-:S04]  /*6710*/  SHF.R.U32.HI R3, RZ, 0x8, R3 ;  /* 0x00000008ff037819 */ /* 0x000fc80000011603 */
[----:B------:R-:W-:Y:S01]  /*6720*/  PRMT R8, R2, 0x5410, R3 ;  /* 0x0000541002087816 */ /* 0x000fe20000000003 */
[----:B------:R-:W-:Y:S01]  /*6730*/  FFMA.FTZ R3, R105, UR19, -R0 ;  /* 0x0000001369037c23 */ /* 0x000fe20008010800 */
[--C-:B------:R-:W-:Y:S02]  /*6740*/  SHF.R.U32.HI R2, RZ, 0x10, R5.reuse ;  /* 0x00000010ff027819 */ /* 0x100fe40000011605 */
[----:B------:R-:W-:Y:S01]  /*6750*/  SHF.R.U32.HI R5, RZ, 0x18, R5 ;  /* 0x00000018ff057819 */ /* 0x000fe20000011605 */
[----:B------:R-:W-:Y:S01]  /*6760*/  MUFU.EX2 R52, R3 ;  /* 0x0000000300347308 */ /* 0x000fe20000000800 */
[----:B------:R-:W-:-:S04]  /*6770*/  LOP3.LUT R2, R2, 0xff, RZ, 0xc0, !PT ;  /* 0x000000ff02027812 */ /* 0x000fc800078ec0ff */
[----:B------:R-:W-:Y:S01]  /*6780*/  PRMT R7, R2, 0x5410, R5 ;  /* 0x0000541002077816 */ /* 0x000fe20000000005 */
[----:B-1----:R-:W-:Y:S01]  /*6790*/  FFMA.FTZ R6, R132, UR19, -R0 ;  /* 0x0000001384067c23 */ /* 0x002fe20008010800 */
[----:B------:R-:W-:-:S03]  /*67a0*/  LOP3.LUT R2, R4, 0xffff, RZ, 0xc0, !PT ;  /* 0x0000ffff04027812 */ /* 0x000fc600078ec0ff */
[----:B------:R1:W-:Y:S02]  /*67b0*/  MUFU.EX2 R19, R6 ;  /* 0x0000000600137308 */ /* 0x0003e40000000800 */
[----:B-1----:R-:W-:-:S06]  /*67c0*/  FFMA.FTZ R6, R106, UR19, -R0 ;  /* 0x000000136a067c23 */ /* 0x002fcc0008010800 */
[----:B------:R1:W-:Y:S02]  /*67d0*/  MUFU.EX2 R15, R6 ;  /* 0x00000006000f7308 */ /* 0x0003e40000000800 */
[----:B-1----:R-:W-:-:S05]  /*67e0*/  FMUL.FTZ R6, R103, UR19 ;  /* 0x0000001367067c20 */ /* 0x002fca0008410000 */
[----:B------:R-:W-:-:S05]  /*67f0*/  FSEL R12, R6, RZ, P1 ;  /* 0x000000ff060c7208 */ /* 0x000fca0000800000 */
[--C-:B------:R-:W-:Y:S01]  /*6800*/  FFMA.FTZ R3, R137, UR19, -R12.reuse ;  /* 0x0000001389037c23 */ /* 0x100fe2000801080c */
[----:B------:R-:W-:Y:S01]  /*6810*/  FFMA.FTZ R5, R140, UR19, -R12 ;  /* 0x000000138c057c23 */ /* 0x000fe2000801080c */
[----:B------:R-:W-:Y:S02]  /*6820*/  IMAD.MOV.U32 R140, RZ, RZ, R224 ;  /* 0x000000ffff8c7224 */ /* 0x000fe400078e00e0 */
[----:B------:R1:W-:Y:S01]  /*6830*/  MUFU.EX2 R223, R3 ;  /* 0x0000000300df7308 */ /* 0x0003e20000000800 */
[----:B------:R-:W-:-:S07]  /*6840*/  IMAD.MOV.U32 R137, RZ, RZ, R167 ;  /* 0x000000ffff897224 */ /* 0x000fce00078e00a7 */
[----:B------:R3:W-:Y:S01]  /*6850*/  MUFU.EX2 R18, R5 ;  /* 0x0000000500127308 */ /* 0x0007e20000000800 */
[----:B-1----:R-:W-:Y:S02]  /*6860*/  SHF.R.U32.HI R3, RZ, 0x8, R2 ;  /* 0x00000008ff037819 */ /* 0x002fe40000011602 */
[----:B------:R-:W-:-:S04]  /*6870*/  LOP3.LUT R2, R4, 0xff, RZ, 0xc0, !PT ;  /* 0x000000ff04027812 */ /* 0x000fc800078ec0ff */
[----:B------:R-:W-:Y:S01]  /*6880*/  PRMT R13, R2, 0x5410, R3 ;  /* 0x00005410020d7816 */ /* 0x000fe20000000003 */
[----:B------:R-:W-:Y:S01]  /*6890*/  FFMA.FTZ R2, R138, UR19, -R12 ;  /* 0x000000138a027c23 */ /* 0x000fe2000801080c */
[--C-:B---3--:R-:W-:Y:S01]  /*68a0*/  SHF.R.U32.HI R5, RZ, 0x10, R4.reuse ;  /* 0x00000010ff057819 */ /* 0x108fe20000011604 */
[----:B------:R-:W-:Y:S01]  /*68b0*/  IMAD.MOV.U32 R138, RZ, RZ, R225 ;  /* 0x000000ffff8a7224 */ /* 0x000fe200078e00e1 */
[----:B------:R-:W-:Y:S01]  /*68c0*/  SHF.R.U32.HI R3, RZ, 0x18, R4 ;  /* 0x00000018ff037819 */ /* 0x000fe20000011604 */
[----:B------:R1:W3:Y:S01]  /*68d0*/  MUFU.EX2 R41, R2 ;  /* 0x0000000200297308 */ /* 0x0002e20000000800 */
[----:B------:R-:W-:Y:S01]  /*68e0*/  FFMA.FTZ R4, R139, UR19, -R12 ;  /* 0x000000138b047c23 */ /* 0x000fe2000801080c */
[----:B------:R-:W-:-:S06]  /*68f0*/  IMAD.MOV.U32 R139, RZ, RZ, R63 ;  /* 0x000000ffff8b7224 */ /* 0x000fcc00078e003f */
[----:B------:R4:W3:Y:S01]  /*6900*/  MUFU.EX2 R224, R4 ;  /* 0x0000000400e07308 */ /* 0x0008e20000000800 */
[----:B-1----:R-:W-:-:S04]  /*6910*/  LOP3.LUT R2, R5, 0xff, RZ, 0xc0, !PT ;  /* 0x000000ff05027812 */ /* 0x002fc800078ec0ff */
[----:B------:R-:W-:Y:S02]  /*6920*/  PRMT R5, R2, 0x5410, R3 ;  /* 0x0000541002057816 */ /* 0x000fe40000000003 */
[----:B------:R-:W-:Y:S02]  /*6930*/  HSET2.LE.AND R2, R16, R149, PT ;  /* 0x0000009510027233 */ /* 0x000fe40003803000 */
[----:B--2---:R-:W-:Y:S01]  /*6940*/  F2FP.BF16.F32.PACK_AB R3, R40, R217 ;  /* 0x000000d92803723e */ /* 0x004fe200000010ff */
[----:B----4-:R-:W-:-:S03]  /*6950*/  FFMA.FTZ R4, R136, UR19, -R12 ;  /* 0x0000001388047c23 */ /* 0x010fc6000801080c */
[----:B------:R-:W-:Y:S01]  /*6960*/  LOP3.LUT R10, R2, R3, RZ, 0xc0, !PT ;  /* 0x00000003020a7212 */ /* 0x000fe200078ec0ff */
[----:B------:R1:W-:Y:S01]  /*6970*/  MUFU.EX2 R106, R4 ;  /* 0x00000004006a7308 */ /* 0x0003e20000000800 */
[----:B------:R-:W-:Y:S02]  /*6980*/  HSET2.LE.AND R2, R11, R149, PT ;  /* 0x000000950b027233 */ /* 0x000fe40003803000 */
[----:B---3--:R-:W-:-:S04]  /*6990*/  F2FP.BF16.F32.PACK_AB R3, R41, R18 ;  /* 0x000000122903723e */ /* 0x008fc800000010ff */
[----:B------:R-:W-:Y:S02]  /*69a0*/  LOP3.LUT R11, R2, R3, RZ, 0xc0, !PT ;  /* 0x00000003020b7212 */ /* 0x000fe400078ec0ff */
[----:B------:R-:W-:Y:S02]  /*69b0*/  HSET2.LE.AND R2, R9, R149, PT ;  /* 0x0000009509027233 */ /* 0x000fe40003803000 */
[----:B------:R-:W-:-:S04]  /*69c0*/  F2FP.BF16.F32.PACK_AB R3, R52, R15 ;  /* 0x0000000f3403723e */ /* 0x000fc800000010ff */
[----:B------:R-:W-:Y:S01]  /*69d0*/  LOP3.LUT R6, R2, R3, RZ, 0xc0, !PT ;  /* 0x0000000302067212 */ /* 0x000fe200078ec0ff */
[----:B-1----:R-:W-:Y:S01]  /*69e0*/  FFMA.FTZ R4, R135, UR19, -R12 ;  /* 0x0000001387047c23 */ /* 0x002fe2000801080c */
[--C-:B------:R-:W-:Y:S02]  /*69f0*/  HSET2.LE.AND R2, R8, R149.reuse, PT ;  /* 0x0000009508027233 */ /* 0x100fe40003803000 */
[----:B------:R-:W-:Y:S01]  /*6a00*/  F2FP.BF16.F32.PACK_AB R3, R17, R36 ;  /* 0x000000241103723e */ /* 0x000fe200000010ff */
[----:B------:R1:W2:Y:S03]  /*6a10*/  MUFU.EX2 R53, R4 ;  /* 0x0000000400357308 */ /* 0x0002a60000000800 */
[----:B------:R-:W-:Y:S02]  /*6a20*/  LOP3.LUT R8, R2, R3, RZ, 0xc0, !PT ;  /* 0x0000000302087212 */ /* 0x000fe400078ec0ff */
[----:B------:R-:W-:-:S02]  /*6a30*/  HSET2.LE.AND R2, R7, R149, PT ;  /* 0x0000009507027233 */ /* 0x000fc40003803000 */
[----:B------:R-:W-:-:S04]  /*6a40*/  F2FP.BF16.F32.PACK_AB R3, R224, R223 ;  /* 0x000000dfe003723e */ /* 0x000fc800000010ff */
[----:B------:R-:W-:Y:S02]  /*6a50*/  LOP3.LUT R9, R2, R3, RZ, 0xc0, !PT ;  /* 0x0000000302097212 */ /* 0x000fe400078ec0ff */
[----:B------:R-:W-:Y:S01]  /*6a60*/  HSET2.LE.AND R2, R14, R149, PT ;  /* 0x000000950e027233 */ /* 0x000fe20003803000 */
[----:B-1----:R-:W-:-:S04]  /*6a70*/  FFMA.FTZ R4, R141, UR19, -R0 ;  /* 0x000000138d047c23 */ /* 0x002fc80008010800 */
[C---:B------:R-:W-:Y:S01]  /*6a80*/  HMMA.16816.F32.BF16 R32, R8.reuse, R112, RZ ;  /* 0x000000700820723c */ /* 0x040fe200000418ff */
[----:B--2---:R-:W-:Y:S01]  /*6a90*/  F2FP.BF16.F32.PACK_AB R3, R53, R106 ;  /* 0x0000006a3503723e */ /* 0x004fe200000010ff */
[----:B------:R-:W-:Y:S01]  /*6aa0*/  IMAD.MOV.U32 R141, RZ, RZ, R19 ;  /* 0x000000ffff8d7224 */ /* 0x000fe200078e0013 */
[----:B------:R1:W2:Y:S02]  /*6ab0*/  MUFU.EX2 R68, R4 ;  /* 0x0000000400447308 */ /* 0x0002a40000000800 */
[----:B------:R-:W-:Y:S01]  /*6ac0*/  LOP3.LUT R7, R2, R3, RZ, 0xc0, !PT ;  /* 0x0000000302077212 */ /* 0x000fe200078ec0ff */
[----:B------:R-:W-:Y:S01]  /*6ad0*/  HMMA.16816.F32.BF16 R20, R8, R108, RZ ;  /* 0x0000006c0814723c */ /* 0x000fe200000418ff */
[----:B------:R-:W-:Y:S02]  /*6ae0*/  IMAD.MOV.U32 R113, RZ, RZ, R149 ;  /* 0x000000ffff717224 */ /* 0x000fe400078e0095 */
[----:B------:R-:W-:-:S03]  /*6af0*/  IMAD.MOV.U32 R112, RZ, RZ, R15 ;  /* 0x000000ffff707224 */ /* 0x000fc600078e000f */
[----:B------:R-:W-:Y:S01]  /*6b00*/  HSET2.LE.AND R2, R13, R113, PT ;  /* 0x000000710d027233 */ /* 0x000fe20003803000 */
[----:B------:R-:W-:Y:S01]  /*6b10*/  IMAD.MOV.U32 R109, RZ, RZ, R18 ;  /* 0x000000ffff6d7224 */ /* 0x000fe200078e0012 */
[----:B------:R-:W-:Y:S01]  /*6b20*/  HMMA.16816.F32.BF16 R24, R8, R92, RZ ;  /* 0x0000005c0818723c */ /* 0x000fe200000418ff */
[----:B------:R-:W-:Y:S02]  /*6b30*/  IMAD.MOV.U32 R108, RZ, RZ, R17 ;  /* 0x000000ffff6c7224 */ /* 0x000fe400078e0011 */
[----:B-1----:R-:W-:-:S03]  /*6b40*/  FFMA.FTZ R4, R143, UR19, -R12 ;  /* 0x000000138f047c23 */ /* 0x002fc6000801080c */
[C---:B------:R-:W-:Y:S01]  /*6b50*/  HMMA.16816.F32.BF16 R16, R8.reuse, R124, RZ ;  /* 0x0000007c0810723c */ /* 0x040fe200000418ff */
[----:B--2---:R-:W-:Y:S01]  /*6b60*/  F2FP.BF16.F32.PACK_AB R3, R68, R141 ;  /* 0x0000008d4403723e */ /* 0x004fe200000010ff */
[----:B------:R-:W-:Y:S01]  /*6b70*/  IMAD.MOV.U32 R143, RZ, RZ, R166 ;  /* 0x000000ffff8f7224 */ /* 0x000fe200078e00a6 */
[----:B------:R1:W-:Y:S03]  /*6b80*/  MUFU.EX2 R225, R4 ;  /* 0x0000000400e17308 */ /* 0x0003e60000000800 */
[----:B------:R-:W-:Y:S01]  /*6b90*/  HMMA.16816.F32.BF16 R44, R8, R122, RZ ;  /* 0x0000007a082c723c */ /* 0x000fe200000418ff */
[----:B------:R-:W-:Y:S02]  /*6ba0*/  IMAD.MOV.U32 R124, RZ, RZ, R148 ;  /* 0x000000ffff7c7224 */ /* 0x000fe400078e0094 */
[----:B------:R-:W-:-:S03]  /*6bb0*/  IMAD.MOV.U32 R125, RZ, RZ, R36 ;  /* 0x000000ffff7d7224 */ /* 0x000fc600078e0024 */
[----:B------:R-:W-:Y:S07]  /*6bc0*/  HMMA.16816.F32.BF16 R36, R8, R110, RZ ;  /* 0x0000006e0824723c */ /* 0x000fee00000418ff */
[----:B------:R-:W-:Y:S02]  /*6bd0*/  IMAD.MOV.U32 R111, RZ, RZ, R41 ;  /* 0x000000ffff6f7224 */ /* 0x000fe400078e0029 */
[----:B-1----:R-:W-:Y:S01]  /*6be0*/  FFMA.FTZ R4, R142, UR19, -R12 ;  /* 0x000000138e047c23 */ /* 0x002fe2000801080c */
[----:B------:R-:W-:-:S02]  /*6bf0*/  IMAD.MOV.U32 R142, RZ, RZ, R151 ;  /* 0x000000ffff8e7224 */ /* 0x000fc400078e0097 */
[----:B------:R-:W-:Y:S01]  /*6c00*/  IMAD.MOV.U32 R110, RZ, RZ, R40 ;  /* 0x000000ffff6e7224 */ /* 0x000fe200078e0028 */
[----:B------:R1:W2:Y:S01]  /*6c10*/  MUFU.EX2 R105, R4 ;  /* 0x0000000400697308 */ /* 0x0002a20000000800 */
[----:B------:R-:W-:Y:S07]  /*6c20*/  HMMA.16816.F32.BF16 R40, R8, R126, RZ ;  /* 0x0000007e0828723c */ /* 0x000fee00000418ff */
[----:B------:R-:W-:Y:S02]  /*6c30*/  IMAD.MOV.U32 R126, RZ, RZ, R231 ;  /* 0x000000ffff7e7224 */ /* 0x000fe400078e00e7 */
[----:B------:R-:W-:Y:S01]  /*6c40*/  IMAD.MOV.U32 R127, RZ, RZ, R55 ;  /* 0x000000ffff7f7224 */ /* 0x000fe200078e0037 */
[----:B-1----:R-:W-:-:S02]  /*6c50*/  LOP3.LUT R4, R2, R3, RZ, 0xc0, !PT ;  /* 0x0000000302047212 */ /* 0x002fc400078ec0ff */
[----:B------:R-:W-:Y:S02]  /*6c60*/  HSET2.LE.AND R2, R5, R113, PT ;  /* 0x0000007105027233 */ /* 0x000fe40003803000 */
[----:B--2---:R-:W-:-:S04]  /*6c70*/  F2FP.BF16.F32.PACK_AB R3, R105, R225 ;  /* 0x000000e16903723e */ /* 0x004fc800000010ff */
[----:B------:R-:W-:Y:S02]  /*6c80*/  LOP3.LUT R5, R2, R3, RZ, 0xc0, !PT ;  /* 0x0000000302057212 */ /* 0x000fe400078ec0ff */
[----:B------:R-:W-:-:S05]  /*6c90*/  LOP3.LUT R2, R145, UR6, R233, 0x96, !PT ;  /* 0x0000000691027c12 */ /* 0x000fca000f8e96e9 */
[----:B------:R-:W-:Y:S01]  /*6ca0*/  HMMA.16816.F32.BF16 R148, R4, R84, R20 ;  /* 0x000000540494723c */ /* 0x000fe20000041814 */
[----:B------:R-:W-:-:S05]  /*6cb0*/  IMAD.WIDE.U32 R2, R2, -0x326172a9, RZ ;  /* 0xcd9e8d5702027825 */ /* 0x000fca00078e00ff */
[----:B------:R-:W-:Y:S01]  /*6cc0*/  HMMA.16816.F32.BF16 R20, R8, R96, RZ ;  /* 0x000000600814723c */ /* 0x000fe200000418ff */
[----:B------:R-:W-:Y:S02]  /*6cd0*/  LOP3.LUT R56, R3, R56, R77, 0x96, !PT ;  /* 0x0000003803387212 */ /* 0x000fe400078e964d */
[----:B------:R-:W-:-:S03]  /*6ce0*/  LOP3.LUT R13, R31, R2, R79, 0x96, !PT ;  /* 0x000000021f0d7212 */ /* 0x000fc600078e964f */
[----:B------:R-:W-:Y:S06]  /*6cf0*/  HMMA.16816.F32.BF16 R164, R4, R80, R16 ;  /* 0x0000005004a4723c */ /* 0x000fec0000041810 */
[----:B------:R-:W-:Y:S06]  /*6d00*/  HMMA.16816.F32.BF16 R16, R8, R120, RZ ;  /* 0x000000780810723c */ /* 0x000fec00000418ff */
[----:B------:R-:W-:Y:S01]  /*6d10*/  HMMA.16816.F32.BF16 R60, R4, R88, R32 ;  /* 0x00000058043c723c */ /* 0x000fe20000041820 */
[----:B------:R-:W-:-:S02]  /*6d20*/  IMAD.MOV.U32 R121, RZ, RZ, R51 ;  /* 0x000000ffff797224 */ /* 0x000fc400078e0033 */
[----:B------:R-:W-:-:S03]  /*6d30*/  IMAD.MOV.U32 R120, RZ, RZ, R54 ;  /* 0x000000ffff787224 */ /* 0x000fc600078e0036 */
[----:B------:R-:W-:Y:S06]  /*6d40*/  HMMA.16816.F32.BF16 R132, R4, R72, R24 ;  /* 0x000000480484723c */ /* 0x000fec0000041818 */
[C---:B------:R-:W-:Y:S06]  /*6d50*/  HMMA.16816.F32.BF16 R32, R8.reuse, R114, RZ ;  /* 0x000000720820723c */ /* 0x040fec00000418ff */
[C---:B------:R-:W-:Y:S06]  /*6d60*/  HMMA.16816.F32.BF16 R24, R8.reuse, R94, RZ ;  /* 0x0000005e0818723c */ /* 0x040fec00000418ff */
[----:B------:R-:W-:Y:S06]  /*6d70*/  HMMA.16816.F32.BF16 R48, R8, R98, RZ ;  /* 0x000000620830723c */ /* 0x000fec00000418ff */
[C---:B------:R-:W-:Y:S01]  /*6d80*/  HMMA.16816.F32.BF16 R92, R4.reuse, R128, R20 ;  /* 0x00000080045c723c */ /* 0x040fe20000041814 */
[----:B------:R-:W-:Y:S01]  /*6d90*/  LOP3.LUT R8, R3, R76, R77, 0x96, !PT ;  /* 0x0000004c03087212 */ /* 0x000fe200078e964d */
[----:B------:R-:W-:Y:S01]  /*6da0*/  FFMA.FTZ R10, R152, UR19, -R29 ;  /* 0x00000013980a7c23 */ /* 0x000fe2000801081d */
[----:B------:R-:W-:Y:S01]  /*6db0*/  LOP3.LUT R3, R71, R2, R79, 0x96, !PT ;  /* 0x0000000247037212 */ /* 0x000fe200078e964f */
[----:B------:R-:W1:Y:S01]  /*6dc0*/  LDSM.16.MT88.4 R20, [R216+0x9800] ;  /* 0x00980000d814783b */ /* 0x000e620000004200 */
[----:B------:R-:W-:Y:S01]  /*6dd0*/  IMAD.MOV.U32 R71, RZ, RZ, R125 ;  /* 0x000000ffff477224 */ /* 0x000fe200078e007d */
[----:B------:R2:W-:Y:S01]  /*6de0*/  MUFU.EX2 R231, R10 ;  /* 0x0000000a00e77308 */ /* 0x0005e20000000800 */
[----:B------:R-:W-:Y:S01]  /*6df0*/  IMAD.WIDE.U32 R8, R8, -0x2daee0ad, RZ ;  /* 0xd2511f5308087825 */ /* 0x000fe200078e00ff */
[C---:B------:R-:W-:Y:S01]  /*6e00*/  HMMA.16816.F32.BF16 R96, R4.reuse, R116, R16 ;  /* 0x000000740460723c */ /* 0x040fe20000041810 */
[----:B------:R-:W-:Y:S02]  /*6e10*/  LDSM.16.MT88.4 R16, [R218+0x9800] ;  /* 0x00980000da10783b */ /* 0x000fe40000004200 */
[----:B------:R-:W-:Y:S01]  /*6e20*/  IMAD.MOV.U32 R129, RZ, RZ, R53 ;  /* 0x000000ffff817224 */ /* 0x000fe200078e0035 */
[----:B------:R-:W-:Y:S01]  /*6e30*/  LOP3.LUT R9, R9, R78, R211, 0x96, !PT ;  /* 0x0000004e09097212 */ /* 0x000fe200078e96d3 */
[----:B------:R-:W-:Y:S01]  /*6e40*/  IMAD.MOV.U32 R128, RZ, RZ, R52 ;  /* 0x000000ffff807224 */ /* 0x000fe200078e0034 */
[----:B------:R-:W-:Y:S01]  /*6e50*/  HMMA.16816.F32.BF16 R88, R4, R90, R32 ;  /* 0x0000005a0458723c */ /* 0x000fe20000041820 */
[----:B------:R-:W-:Y:S01]  /*6e60*/  LDSM.16.MT88.4 R32, [R218+0xa800] ;  /* 0x00a80000da20783b */ /* 0x000fe20000004200 */
[----:B------:R-:W-:-:S02]  /*6e70*/  IMAD.MOV.U32 R117, RZ, RZ, R226 ;  /* 0x000000ffff757224 */ /* 0x000fc400078e00e2 */
[----:B------:R-:W-:Y:S02]  /*6e80*/  IMAD.MOV.U32 R152, RZ, RZ, R108 ;  /* 0x000000ffff987224 */ /* 0x000fe400078e006c */
[----:B------:R-:W-:Y:S01]  /*6e90*/  HMMA.16816.F32.BF16 R72, R4, R74, R24 ;  /* 0x0000004a0448723c */ /* 0x000fe20000041818 */
[----:B------:R-:W3:Y:S01]  /*6ea0*/  LDSM.16.MT88.4 R24, [R216+0xa800] ;  /* 0x00a80000d818783b */ /* 0x000ee20000004200 */
[----:B------:R-:W-:Y:S02]  /*6eb0*/  IMAD.MOV.U32 R116, RZ, RZ, R109 ;  /* 0x000000ffff747224 */ /* 0x000fe400078e006d */
[----:B--2---:R-:W-:-:S04]  /*6ec0*/  IMAD.WIDE.U32 R10, R3, -0x2daee0ad, RZ ;  /* 0xd2511f53030a7825 */ /* 0x004fc800078e00ff */
[----:B------:R-:W-:Y:S01]  /*6ed0*/  FFMA.FTZ R3, R147, UR19, -R29 ;  /* 0x0000001393037c23 */ /* 0x000fe2000801081d */
[C---:B------:R-:W-:Y:S01]  /*6ee0*/  HMMA.16816.F32.BF16 R84, R4.reuse, R86, R36 ;  /* 0x000000560454723c */ /* 0x040fe20000041824 */
[----:B------:R-:W2:Y:S01]  /*6ef0*/  LDSM.16.MT88.4 R36, [R216+0xb800] ;  /* 0x00b80000d824783b */ /* 0x000ea20000004200 */
[----:B------:R-:W-:Y:S01]  /*6f00*/  LOP3.LUT R11, R11, R8, R214, 0x96, !PT ;  /* 0x000000080b0b7212 */ /* 0x000fe200078e96d6 */
[----:B------:R4:W-:Y:S01]  /*6f10*/  MUFU.EX2 R122, R3 ;  /* 0x00000003007a7308 */ /* 0x0009e20000000800 */
[----:B------:R-:W-:Y:S02]  /*6f20*/  IMAD.WIDE.U32 R8, R9, -0x326172a9, RZ ;  /* 0xcd9e8d5709087825 */ /* 0x000fe400078e00ff */
[----:B------:R-:W-:Y:S01]  /*6f30*/  HMMA.16816.F32.BF16 R80, R4, R82, R40 ;  /* 0x000000520450723c */ /* 0x000fe20000041828 */
[----:B------:R-:W2:Y:S01]  /*6f40*/  LDSM.16.MT88.4 R40, [R218+0xb800] ;  /* 0x00b80000da28783b */ /* 0x000ea20000004200 */
[----:B------:R-:W-:Y:S01]  /*6f50*/  IMAD.WIDE.U32 R52, R11, -0x326172a9, RZ ;  /* 0xcd9e8d570b347825 */ /* 0x000fe200078e00ff */
[----:B------:R-:W-:-:S03]  /*6f60*/  LOP3.LUT R9, R9, R70, R210, 0x96, !PT ;  /* 0x0000004609097212 */ /* 0x000fc600078e96d2 */
[----:B------:R-:W-:Y:S01]  /*6f70*/  HMMA.16816.F32.BF16 R48, R4, R130, R48 ;  /* 0x000000820430723c */ /* 0x000fe20000041830 */
[----:B------:R-:W-:Y:S01]  /*6f80*/  IMAD.MOV.U32 R70, RZ, RZ, R124 ;  /* 0x000000ffff467224 */ /* 0x000fe200078e007c */
[----:B------:R-:W-:Y:S01]  /*6f90*/  LOP3.LUT R11, R53, R8, R209, 0x96, !PT ;  /* 0x00000008350b7212 */ /* 0x000fe200078e96d1 */
[----:B------:R-:W-:-:S03]  /*6fa0*/  IMAD.WIDE.U32 R8, R9, -0x2daee0ad, RZ ;  /* 0xd2511f5309087825 */ /* 0x000fc600078e00ff */
[----:B------:R-:W-:Y:S01]  /*6fb0*/  HMMA.16816.F32.BF16 R44, R4, R118, R44 ;  /* 0x00000076042c723c */ /* 0x000fe2000004182c */
[----:B------:R-:W-:Y:S01]  /*6fc0*/  IMAD.WIDE.U32 R54, R11, -0x2daee0ad, RZ ;  /* 0xd2511f530b367825 */ /* 0x000fe200078e00ff */
[----:B------:R-:W-:-:S03]  /*6fd0*/  LOP3.LUT R10, R9, R10, R159, 0x96, !PT ;  /* 0x0000000a090a7212 */ /* 0x000fc600078e969f */
[----:B----4-:R-:W-:-:S04]  /*6fe0*/  FFMA.FTZ R3, R146, UR19, -R29 ;  /* 0x0000001392037c23 */ /* 0x010fc8000801081d */
[----:B------:R4:W-:Y:S01]  /*6ff0*/  MUFU.EX2 R136, R3 ;  /* 0x0000000300887308 */ /* 0x0009e20000000800 */
[----:B------:R-:W-:-:S04]  /*7000*/  IMAD.WIDE.U32 R14, R10, -0x326172a9, RZ ;  /* 0xcd9e8d570a0e7825 */ /* 0x000fc800078e00ff */
[----:B------:R-:W-:Y:S02]  /*7010*/  IMAD.MOV.U32 R118, RZ, RZ, R110 ;  /* 0x000000ffff767224 */ /* 0x000fe400078e006e */
[----:B------:R-:W-:Y:S02]  /*7020*/  IMAD.MOV.U32 R119, RZ, RZ, R111 ;  /* 0x000000ffff777224 */ /* 0x000fe400078e006f */
[----:B----4-:R-:W-:-:S04]  /*7030*/  FFMA.FTZ R3, R153, UR19, -R29 ;  /* 0x0000001399037c23 */ /* 0x010fc8000801081d */
[----:B------:R4:W-:Y:S02]  /*7040*/  MUFU.EX2 R153, R3 ;  /* 0x0000000300997308 */ /* 0x0009e40000000800 */
[----:B----4-:R-:W-:-:S06]  /*7050*/  FFMA.FTZ R3, R154, UR19, -R28 ;  /* 0x000000139a037c23 */ /* 0x010fcc000801081c */
[----:B------:R4:W-:Y:S02]  /*7060*/  MUFU.EX2 R57, R3 ;  /* 0x0000000300397308 */ /* 0x0009e40000000800 */
[----:B----4-:R-:W-:Y:S01]  /*7070*/  LOP3.LUT R3, R55, R8, R143, 0x96, !PT ;  /* 0x0000000837037212 */ /* 0x010fe200078e968f */
[----:B------:R-:W-:Y:S01]  /*7080*/  FFMA.FTZ R8, R155, UR19, -R28 ;  /* 0x000000139b087c23 */ /* 0x000fe2000801081c */
[----:B------:R-:W-:Y:S02]  /*7090*/  IMAD.MOV.U32 R155, RZ, RZ, R120 ;  /* 0x000000ffff9b7224 */ /* 0x000fe400078e0078 */
[----:B------:R-:W-:Y:S02]  /*70a0*/  IMAD.MOV.U32 R55, RZ, RZ, R121 ;  /* 0x000000ffff377224 */ /* 0x000fe400078e0079 */
[----:B------:R4:W1:Y:S01]  /*70b0*/  MUFU.EX2 R123, R8 ;  /* 0x00000008007b7308 */ /* 0x0008620000000800 */
[----:B------:R-:W-:Y:S02]  /*70c0*/  IMAD.MOV.U32 R121, RZ, RZ, R141 ;  /* 0x000000ffff797224 */ /* 0x000fe400078e008d */
[----:B------:R-:W-:-:S02]  /*70d0*/  IMAD.MOV.U32 R120, RZ, RZ, R140 ;  /* 0x000000ffff787224 */ /* 0x000fc400078e008c */
[----:B----4-:R-:W-:-:S04]  /*70e0*/  IMAD.WIDE.U32 R8, R3, -0x326172a9, RZ ;  /* 0xcd9e8d5703087825 */ /* 0x010fc800078e00ff */
[----:B------:R-:W-:Y:S01]  /*70f0*/  FFMA.FTZ R3, R157, UR19, -R28 ;  /* 0x000000139d037c23 */ /* 0x000fe2000801081c */
[----:B------:R-:W-:-:S03]  /*7100*/  IMAD.MOV.U32 R157, RZ, RZ, R127 ;  /* 0x000000ffff9d7224 */ /* 0x000fc600078e007f */
[----:B------:R4:W-:Y:S01]  /*7110*/  MUFU.EX2 R226, R3 ;  /* 0x0000000300e27308 */ /* 0x0009e20000000800 */
[----:B------:R-:W-:Y:S02]  /*7120*/  LOP3.LUT R2, R9, R14, R100, 0x96, !PT ;  /* 0x0000000e09027212 */ /* 0x000fe400078e9664 */
[----:B------:R-:W-:Y:S02]  /*7130*/  LOP3.LUT R5, R8, 0xffff, RZ, 0xc0, !PT ;  /* 0x0000ffff08057812 */ /* 0x000fe400078ec0ff */
[----:B------:R-:W-:Y:S02]  /*7140*/  SHF.R.U32.HI R7, RZ, 0x10, R2 ;  /* 0x00000010ff077819 */ /* 0x000fe40000011602 */
[----:B------:R-:W-:Y:S02]  /*7150*/  SHF.R.U32.HI R6, RZ, 0x10, R8 ;  /* 0x00000010ff067819 */ /* 0x000fe40000011608 */
[C---:B------:R-:W-:Y:S02]  /*7160*/  LOP3.LUT R4, R2.reuse, 0xffff, RZ, 0xc0, !PT ;  /* 0x0000ffff02047812 */ /* 0x040fe400078ec0ff */
[----:B------:R-:W-:-:S02]  /*7170*/  LOP3.LUT R10, R2, 0xff, RZ, 0xc0, !PT ;  /* 0x000000ff020a7812 */ /* 0x000fc400078ec0ff */
[----:B------:R-:W-:Y:S02]  /*7180*/  SHF.R.U32.HI R9, RZ, 0x18, R2 ;  /* 0x00000018ff097819 */ /* 0x000fe40000011602 */
[----:B------:R-:W-:Y:S01]  /*7190*/  SHF.R.U32.HI R2, RZ, 0x8, R5 ;  /* 0x00000008ff027819 */ /* 0x000fe20000011605 */
[----:B----4-:R-:W-:Y:S01]  /*71a0*/  FFMA.FTZ R3, R158, UR19, -R28 ;  /* 0x000000139e037c23 */ /* 0x010fe2000801081c */
[----:B------:R-:W-:Y:S01]  /*71b0*/  LOP3.LUT R5, R7, 0xff, RZ, 0xc0, !PT ;  /* 0x000000ff07057812 */ /* 0x000fe200078ec0ff */
[----:B------:R-:W-:Y:S01]  /*71c0*/  IMAD.MOV.U32 R158, RZ, RZ, R126 ;  /* 0x000000ffff9e7224 */ /* 0x000fe200078e007e */
[----:B------:R-:W-:Y:S01]  /*71d0*/  LOP3.LUT R11, R8, 0xff, RZ, 0xc0, !PT ;  /* 0x000000ff080b7812 */ /* 0x000fe200078ec0ff */
[----:B------:R4:W3:Y:S01]  /*71e0*/  MUFU.EX2 R154, R3 ;  /* 0x00000003009a7308 */ /* 0x0008e20000000800 */
[----:B------:R-:W-:Y:S02]  /*71f0*/  SHF.R.U32.HI R8, RZ, 0x18, R8 ;  /* 0x00000018ff087819 */ /* 0x000fe40000011608 */
[----:B------:R-:W-:-:S02]  /*7200*/  SHF.R.U32.HI R4, RZ, 0x8, R4 ;  /* 0x00000008ff047819 */ /* 0x000fc40000011604 */
[----:B------:R-:W-:Y:S02]  /*7210*/  PRMT R5, R5, 0x5410, R9 ;  /* 0x0000541005057816 */ /* 0x000fe40000000009 */
[----:B------:R-:W-:Y:S02]  /*7220*/  PRMT R2, R11, 0x5410, R2 ;  /* 0x000054100b027816 */ /* 0x000fe40000000002 */
[----:B------:R-:W-:Y:S02]  /*7230*/  PRMT R4, R10, 0x5410, R4 ;  /* 0x000054100a047816 */ /* 0x000fe40000000004 */
[--C-:B------:R-:W-:Y:S02]  /*7240*/  HSET2.LE.AND R5, R5, R113.reuse, PT ;  /* 0x0000007105057233 */ /* 0x100fe40003803000 */
[--C-:B------:R-:W-:Y:S02]  /*7250*/  HSET2.LE.AND R7, R2, R113.reuse, PT ;  /* 0x0000007102077233 */ /* 0x100fe40003803000 */
[----:B------:R-:W-:-:S02]  /*7260*/  HSET2.LE.AND R2, R4, R113, PT ;  /* 0x0000007104027233 */ /* 0x000fc40003803000 */
[----:B----4-:R-:W-:Y:S02]  /*7270*/  LOP3.LUT R3, R6, 0xff, RZ, 0xc0, !PT ;  /* 0x000000ff06037812 */ /* 0x010fe400078ec0ff */
[----:B-1----:R-:W-:Y:S02]  /*7280*/  F2FP.BF16.F32.PACK_AB R6, R123, R57 ;  /* 0x000000397b06723e */ /* 0x002fe400000010ff */
[----:B------:R-:W-:Y:S02]  /*7290*/  PRMT R3, R3, 0x5410, R8 ;  /* 0x0000541003037816 */ /* 0x000fe40000000008 */
[----:B------:R-:W-:Y:S02]  /*72a0*/  F2FP.BF16.F32.PACK_AB R8, R153, R136 ;  /* 0x000000889908723e */ /* 0x000fe400000010ff */
[----:B---3--:R-:W-:Y:S02]  /*72b0*/  F2FP.BF16.F32.PACK_AB R10, R154, R226 ;  /* 0x000000e29a0a723e */ /* 0x008fe400000010ff */
[----:B------:R-:W-:-:S02]  /*72c0*/  HSET2.LE.AND R9, R3, R113, PT ;  /* 0x0000007103097233 */ /* 0x000fc40003803000 */
[----:B------:R-:W-:Y:S02]  /*72d0*/  F2FP.BF16.F32.PACK_AB R3, R122, R231 ;  /* 0x000000e77a03723e */ /* 0x000fe400000010ff */
[----:B------:R-:W-:Y:S02]  /*72e0*/  LOP3.LUT R5, R5, R6, RZ, 0xc0, !PT ;  /* 0x0000000605057212 */ /* 0x000fe400078ec0ff */
[----:B------:R-:W-:Y:S01]  /*72f0*/  LOP3.LUT R6, R7, R8, RZ, 0xc0, !PT ;  /* 0x0000000807067212 */ /* 0x000fe200078ec0ff */
[----:B------:R-:W-:Y:S01]  /*7300*/  IMAD.MOV.U32 R8, RZ, RZ, R112 ;  /* 0x000000ffff087224 */ /* 0x000fe200078e0070 */
[----:B------:R-:W-:Y:S01]  /*7310*/  LOP3.LUT R4, R2, R3, RZ, 0xc0, !PT ;  /* 0x0000000302047212 */ /* 0x000fe200078ec0ff */
[----:B------:R-:W-:Y:S01]  /*7320*/  IMAD.WIDE.U32 R2, R56, -0x2daee0ad, RZ ;  /* 0xd2511f5338027825 */ /* 0x000fe200078e00ff */
[----:B------:R-:W-:-:S03]  /*7330*/  LOP3.LUT R7, R9, R10, RZ, 0xc0, !PT ;  /* 0x0000000a09077212 */ /* 0x000fc600078ec0ff */
[----:B------:R-:W-:Y:S01]  /*7340*/  IMAD.MOV.U32 R9, RZ, RZ, R113 ;  /* 0x000000ffff097224 */ /* 0x000fe200078e0071 */
[----:B------:R-:W-:Y:S01]  /*7350*/  LOP3.LUT R3, R3, R58, R211, 0x96, !PT ;  /* 0x0000003a03037212 */ /* 0x000fe200078e96d3 */
[----:B------:R-:W-:Y:S02]  /*7360*/  IMAD.MOV.U32 R211, RZ, RZ, R55 ;  /* 0x000000ffffd37224 */ /* 0x000fe400078e0037 */
[C---:B------:R-:W-:Y:S06]  /*7370*/  HMMA.16816.F32.BF16 R112, R4.reuse, R20, R204 ;  /* 0x000000140470723c */ /* 0x040fec00000418cc */
        /* <DEDUP_REMOVED lines=12> */
[C---:B--2---:R-:W-:Y:S01]  /*7440*/  HMMA.16816.F32.BF16 R76, R4.reuse, R36, R192 ;  /* 0x00000024044c723c */ /* 0x044fe200000418c0 */
        /* <DEDUP_REMOVED lines=24> */
[----:B------:R-:W-:Y:S05]  /*75d0*/  LDSM.16.MT88.4 R168, [R218+0xac00] ;  /* 0x00ac0000daa8783b */ /* 0x000fea0000004200 */
[----:B------:R-:W-:Y:S07]  /*75e0*/  HMMA.16816.F32.BF16 R176, R4, R42, R176 ;  /* 0x0000002a04b0723c */ /* 0x000fee00000418b0 */
[----:B------:R-:W-:-:S05]  /*75f0*/  IMAD.WIDE.U32 R4, R13, -0x2daee0ad, RZ ;  /* 0xd2511f530d047825 */ /* 0x000fca00078e00ff */
[----:B------:R-:W-:Y:S01]  /*7600*/  LOP3.LUT R5, R5, R2, R214, 0x96, !PT ;  /* 0x0000000205057212 */ /* 0x000fe200078e96d6 */
[----:B------:R-:W-:-:S04]  /*7610*/  IMAD.WIDE.U32 R2, R3, -0x326172a9, RZ ;  /* 0xcd9e8d5703027825 */ /* 0x000fc800078e00ff */
[----:B------:R-:W-:Y:S01]  /*7620*/  IMAD.WIDE.U32 R10, R5, -0x326172a9, RZ ;  /* 0xcd9e8d57050a7825 */ /* 0x000fe200078e00ff */
[----:B------:R-:W-:-:S03]  /*7630*/  LOP3.LUT R3, R3, R30, R210, 0x96, !PT ;  /* 0x0000001e03037212 */ /* 0x000fc600078e96d2 */
[----:B------:R-:W-:Y:S01]  /*7640*/  IMAD.MOV.U32 R214, RZ, RZ, R70 ;  /* 0x000000ffffd67224 */ /* 0x000fe200078e0046 */
[----:B------:R-:W-:Y:S01]  /*7650*/  LOP3.LUT R6, R11, R2, R209, 0x96, !PT ;  /* 0x000000020b067212 */ /* 0x000fe200078e96d1 */
[----:B------:R-:W-:-:S04]  /*7660*/  IMAD.WIDE.U32 R2, R3, -0x2daee0ad, RZ ;  /* 0xd2511f5303027825 */ /* 0x000fc800078e00ff */
[----:B------:R-:W-:Y:S01]  /*7670*/  IMAD.WIDE.U32 R30, R6, -0x2daee0ad, RZ ;  /* 0xd2511f53061e7825 */ /* 0x000fe200078e00ff */
[----:B------:R-:W-:-:S03]  /*7680*/  LOP3.LUT R5, R3, R4, R159, 0x96, !PT ;  /* 0x0000000403057212 */ /* 0x000fc600078e969f */
[--C-:B------:R-:W-:Y:S01]  /*7690*/  FFMA.FTZ R3, R215, UR19, -R0.reuse ;  /* 0x00000013d7037c23 */ /* 0x100fe20008010800 */
[----:B------:R-:W-:Y:S01]  /*76a0*/  FFMA.FTZ R4, R212, UR19, -R0 ;  /* 0x00000013d4047c23 */ /* 0x000fe20008010800 */
[----:B------:R-:W-:Y:S01]  /*76b0*/  IMAD.MOV.U32 R215, RZ, RZ, R116 ;  /* 0x000000ffffd77224 */ /* 0x000fe200078e0074 */
[----:B------:R-:W-:Y:S01]  /*76c0*/  LOP3.LUT R2, R31, R2, R204, 0x96, !PT ;  /* 0x000000021f027212 */ /* 0x000fe200078e96cc */
[----:B------:R1:W-:Y:S01]  /*76d0*/  MUFU.EX2 R187, R3 ;  /* 0x0000000300bb7308 */ /* 0x0003e20000000800 */
[----:B------:R-:W-:-:S04]  /*76e0*/  IMAD.WIDE.U32 R8, R5, -0x326172a9, RZ ;  /* 0xcd9e8d5705087825 */ /* 0x000fc800078e00ff */
[----:B------:R-:W-:Y:S01]  /*76f0*/  FFMA.FTZ R5, R208, UR19, -R0 ;  /* 0x00000013d0057c23 */ /* 0x000fe20008010800 */
[----:B------:R-:W-:Y:S02]  /*7700*/  IMAD.MOV.U32 R204, RZ, RZ, R107 ;  /* 0x000000ffffcc7224 */ /* 0x000fe400078e006b */
[----:B------:R-:W-:Y:S01]  /*7710*/  IMAD.MOV.U32 R209, RZ, RZ, R117 ;  /* 0x000000ffffd17224 */ /* 0x000fe200078e0075 */
[----:B------:R-:W-:Y:S01]  /*7720*/  MUFU.EX2 R185, R4 ;  /* 0x0000000400b97308 */ /* 0x000fe20000000800 */
[----:B------:R-:W-:Y:S02]  /*7730*/  IMAD.MOV.U32 R159, RZ, RZ, R71 ;  /* 0x000000ffff9f7224 */ /* 0x000fe400078e0047 */
[----:B------:R-:W-:Y:S02]  /*7740*/  IMAD.MOV.U32 R208, RZ, RZ, R69 ;  /* 0x000000ffffd07224 */ /* 0x000fe400078e0045 */
[----:B------:R-:W-:Y:S02]  /*7750*/  IMAD.MOV.U32 R212, RZ, RZ, R139 ;  /* 0x000000ffffd47224 */ /* 0x000fe400078e008b */
[----:B------:R-:W-:Y:S01]  /*7760*/  IMAD.MOV.U32 R194, RZ, RZ, R204 ;  /* 0x000000ffffc27224 */ /* 0x000fe200078e00cc */
[----:B------:R-:W2:Y:S01]  /*7770*/  MUFU.EX2 R184, R5 ;  /* 0x0000000500b87308 */ /* 0x000ea20000000800 */
[----:B-1----:R-:W-:Y:S01]  /*7780*/  FFMA.FTZ R3, R213, UR19, -R0 ;  /* 0x00000013d5037c23 */ /* 0x002fe20008010800 */
[----:B------:R-:W-:Y:S01]  /*7790*/  IMAD.MOV.U32 R213, RZ, RZ, R152 ;  /* 0x000000ffffd57224 */ /* 0x000fe200078e0098 */
[----:B------:R-:W-:Y:S01]  /*77a0*/  LDSM.16.MT88.4 R136, [R218+0x9c00] ;  /* 0x009c0000da88783b */ /* 0x000fe20000004200 */
[----:B------:R-:W-:-:S02]  /*77b0*/  IMAD.MOV.U32 R210, RZ, RZ, R120 ;  /* 0x000000ffffd27224 */ /* 0x000fc400078e0078 */
[----:B------:R-:W-:Y:S01]  /*77c0*/  IMAD.MOV.U32 R204, RZ, RZ, R121 ;  /* 0x000000ffffcc7224 */ /* 0x000fe200078e0079 */
[----:B------:R-:W-:Y:S01]  /*77d0*/  LDSM.16.MT88.4 R152, [R216+0xac00] ;  /* 0x00ac0000d898783b */ /* 0x000fe20000004200 */
[----:B------:R1:W-:Y:S03]  /*77e0*/  MUFU.EX2 R186, R3 ;  /* 0x0000000300ba7308 */ /* 0x0003e60000000800 */
[----:B------:R-:W-:Y:S01]  /*77f0*/  LDSM.16.MT88.4 R120, [R216+0x9c00] ;  /* 0x009c0000d878783b */ /* 0x000fe20000004200 */
[----:B-1----:R-:W-:-:S05]  /*7800*/  IMAD.WIDE.U32 R2, R2, -0x326172a9, RZ ;  /* 0xcd9e8d5702027825 */ /* 0x002fca00078e00ff */
[----:B------:R-:W-:Y:S02]  /*7810*/  LOP3.LUT R4, R3, R8, R100, 0x96, !PT ;  /* 0x0000000803047212 */ /* 0x000fe400078e9664 */
[C---:B------:R-:W-:Y:S02]  /*7820*/  LOP3.LUT R3, R2.reuse, 0xffff, RZ, 0xc0, !PT ;  /* 0x0000ffff02037812 */ /* 0x040fe400078ec0ff */
[----:B------:R-:W-:Y:S02]  /*7830*/  LOP3.LUT R8, R2, 0xff, RZ, 0xc0, !PT ;  /* 0x000000ff02087812 */ /* 0x000fe400078ec0ff */
[--C-:B------:R-:W-:Y:S02]  /*7840*/  SHF.R.U32.HI R7, RZ, 0x10, R2.reuse ;  /* 0x00000010ff077819 */ /* 0x100fe40000011602 */
[----:B------:R-:W-:Y:S02]  /*7850*/  SHF.R.U32.HI R6, RZ, 0x18, R2 ;  /* 0x00000018ff067819 */ /* 0x000fe40000011602 */
[----:B------:R-:W-:Y:S01]  /*7860*/  SHF.R.U32.HI R2, RZ, 0x8, R3 ;  /* 0x00000008ff027819 */ /* 0x000fe20000011603 */
[----:B------:R-:W-:Y:S01]  /*7870*/  FFMA.FTZ R3, R235, UR19, -R12 ;  /* 0x00000013eb037c23 */ /* 0x000fe2000801080c */
[----:B------:R-:W-:-:S02]  /*7880*/  SHF.R.U32.HI R5, RZ, 0x18, R4 ;  /* 0x00000018ff057819 */ /* 0x000fc40000011604 */
[----:B------:R-:W-:Y:S01]  /*7890*/  PRMT R8, R8, 0x5410, R2 ;  /* 0x0000541008087816 */ /* 0x000fe20000000002 */
[----:B------:R1:W-:Y:S01]  /*78a0*/  MUFU.EX2 R107, R3 ;  /* 0x00000003006b7308 */ /* 0x0003e20000000800 */
[----:B------:R-:W-:-:S04]  /*78b0*/  LOP3.LUT R2, R7, 0xff, RZ, 0xc0, !PT ;  /* 0x000000ff07027812 */ /* 0x000fc800078ec0ff */
[----:B------:R-:W-:Y:S02]  /*78c0*/  PRMT R7, R2, 0x5410, R6 ;  /* 0x0000541002077816 */ /* 0x000fe40000000006 */
[C---:B------:R-:W-:Y:S02]  /*78d0*/  LOP3.LUT R2, R4.reuse, 0xffff, RZ, 0xc0, !PT ;  /* 0x0000ffff04027812 */ /* 0x040fe400078ec0ff */
[----:B------:R-:W-:Y:S01]  /*78e0*/  LOP3.LUT R6, R4, 0xff, RZ, 0xc0, !PT ;  /* 0x000000ff04067812 */ /* 0x000fe200078ec0ff */
[----:B-1----:R-:W-:-:S04]  /*78f0*/  FFMA.FTZ R3, R234, UR19, -R12 ;  /* 0x00000013ea037c23 */ /* 0x002fc8000801080c */
[----:B------:R1:W3:Y:S02]  /*7900*/  MUFU.EX2 R106, R3 ;  /* 0x00000003006a7308 */ /* 0x0002e40000000800 */
[----:B-1----:R-:W-:Y:S02]  /*7910*/  SHF.R.U32.HI R3, RZ, 0x10, R4 ;  /* 0x00000010ff037819 */ /* 0x002fe40000011604 */
[----:B------:R-:W-:Y:S02]  /*7920*/  SHF.R.U32.HI R4, RZ, 0x8, R2 ;  /* 0x00000008ff047819 */ /* 0x000fe40000011602 */
[----:B------:R-:W-:Y:S01]  /*7930*/  LOP3.LUT R2, R3, 0xff, RZ, 0xc0, !PT ;  /* 0x000000ff03027812 */ /* 0x000fe200078ec0ff */
[----:B------:R-:W-:Y:S01]  /*7940*/  FFMA.FTZ R3, R238, UR19, -R12 ;  /* 0x00000013ee037c23 */ /* 0x000fe2000801080c */
[----:B------:R-:W-:Y:S01]  /*7950*/  IMAD.MOV.U32 R238, RZ, RZ, R201 ;  /* 0x000000ffffee7224 */ /* 0x000fe200078e00c9 */
[----:B------:R-:W-:Y:S01]  /*7960*/  PRMT R4, R6, 0x5410, R4 ;  /* 0x0000541006047816 */ /* 0x000fe20000000004 */
[----:B------:R-:W-:Y:S01]  /*7970*/  IMAD.MOV.U32 R201, RZ, RZ, R57 ;  /* 0x000000ffffc97224 */ /* 0x000fe200078e0039 */
[----:B------:R1:W-:Y:S01]  /*7980*/  MUFU.EX2 R105, R3 ;  /* 0x0000000300697308 */ /* 0x0003e20000000800 */
[----:B------:R-:W-:-:S02]  /*7990*/  PRMT R5, R2, 0x5410, R5 ;  /* 0x0000541002057816 */ /* 0x000fc40000000005 */
[----:B------:R-:W-:Y:S01]  /*79a0*/  HSET2.LE.AND R2, R8, R238, PT ;  /* 0x000000ee08027233 */ /* 0x000fe20003803000 */
[----:B------:R-:W-:-:S04]  /*79b0*/  FFMA.FTZ R8, R243, UR19, -R28 ;  /* 0x00000013f3087c23 */ /* 0x000fc8000801081c */
[----:B------:R-:W-:Y:S01]  /*79c0*/  MUFU.EX2 R53, R8 ;  /* 0x0000000800357308 */ /* 0x000fe20000000800 */
[----:B-1----:R-:W-:-:S07]  /*79d0*/  FFMA.FTZ R3, R237, UR19, -R12 ;  /* 0x00000013ed037c23 */ /* 0x002fce000801080c */
[----:B------:R2:W1:Y:S02]  /*79e0*/  MUFU.EX2 R100, R3 ;  /* 0x0000000300647308 */ /* 0x0004640000000800 */
[----:B--2---:R-:W-:-:S04]  /*79f0*/  F2FP.BF16.F32.PACK_AB R3, R184, R185 ;  /* 0x000000b9b803723e */ /* 0x004fc800000010ff */
[----:B------:R-:W-:Y:S02]  /*7a00*/  LOP3.LUT R6, R2, R3, RZ, 0xc0, !PT ;  /* 0x0000000302067212 */ /* 0x000fe400078ec0ff */
[----:B------:R-:W-:Y:S02]  /*7a10*/  HSET2.LE.AND R2, R7, R238, PT ;  /* 0x000000ee07027233 */ /* 0x000fe40003803000 */
[----:B---3--:R-:W-:-:S04]  /*7a20*/  F2FP.BF16.F32.PACK_AB R3, R106, R107 ;  /* 0x0000006b6a03723e */ /* 0x008fc800000010ff */
[----:B------:R-:W-:Y:S02]  /*7a30*/  LOP3.LUT R7, R2, R3, RZ, 0xc0, !PT ;  /* 0x0000000302077212 */ /* 0x000fe400078ec0ff */
[----:B------:R-:W-:Y:S02]  /*7a40*/  HSET2.LE.AND R2, R4, R238, PT ;  /* 0x000000ee04027233 */ /* 0x000fe40003803000 */
[----:B------:R-:W-:-:S04]  /*7a50*/  F2FP.BF16.F32.PACK_AB R3, R186, R187 ;  /* 0x000000bbba03723e */ /* 0x000fc800000010ff */
[----:B------:R-:W-:Y:S02]  /*7a60*/  LOP3.LUT R4, R2, R3, RZ, 0xc0, !PT ;  /* 0x0000000302047212 */ /* 0x000fe400078ec0ff */
[----:B------:R-:W-:Y:S02]  /*7a70*/  HSET2.LE.AND R2, R5, R238, PT ;  /* 0x000000ee05027233 */ /* 0x000fe40003803000 */
[----:B-1----:R-:W-:-:S04]  /*7a80*/  F2FP.BF16.F32.PACK_AB R3, R100, R105 ;  /* 0x000000696403723e */ /* 0x002fc800000010ff */
[----:B------:R-:W-:Y:S01]  /*7a90*/  LOP3.LUT R5, R2, R3, RZ, 0xc0, !PT ;  /* 0x0000000302057212 */ /* 0x000fe200078ec0ff */
[----:B------:R-:W-:Y:S01]  /*7aa0*/  FFMA.FTZ R2, R242, UR19, -R29 ;  /* 0x00000013f2027c23 */ /* 0x000fe2000801081d */
[----:B------:R-:W-:-:S03]  /*7ab0*/  LOP3.LUT R3, R15, R52, R236, 0x96, !PT ;  /* 0x000000340f037212 */ /* 0x000fc600078e96ec */
[----:B------:R1:W-:Y:S02]  /*7ac0*/  MUFU.EX2 R55, R2 ;  /* 0x0000000200377308 */ /* 0x0003e40000000800 */
[C---:B------:R-:W-:Y:S06]  /*7ad0*/  HMMA.16816.F32.BF16 R116, R4.reuse, R20, R60 ;  /* 0x000000140474723c */ /* 0x040fec000004183c */
[C---:B------:R-:W-:Y:S06]  /*7ae0*/  HMMA.16816.F32.BF16 R132, R4.reuse, R16, R132 ;  /* 0x000000100484723c */ /* 0x040fec0000041884 */
[----:B------:R-:W-:Y:S01]  /*7af0*/  HMMA.16816.F32.BF16 R68, R4, R36, R92 ;  /* 0x000000240444723c */ /* 0x000fe2000004185c */
[----:B------:R-:W-:Y:S01]  /*7b00*/  LOP3.LUT R17, R9, R10, R236, 0x96, !PT ;  /* 0x0000000a09117212 */ /* 0x000fe200078e96ec */
[----:B------:R-:W-:Y:S01]  /*7b10*/  FFMA.FTZ R10, R245, UR19, -R28 ;  /* 0x00000013f50a7c23 */ /* 0x000fe2000801081c */
[----:B-1----:R-:W-:-:S03]  /*7b20*/  FFMA.FTZ R2, R241, UR19, -R29 ;  /* 0x00000013f1027c23 */ /* 0x002fc6000801081d */
[----:B------:R-:W-:Y:S01]  /*7b30*/  MUFU.EX2 R31, R10 ;  /* 0x0000000a001f7308 */ /* 0x000fe20000000800 */
[C---:B------:R-:W-:Y:S06]  /*7b40*/  HMMA.16816.F32.BF16 R148, R4.reuse, R24, R148 ;  /* 0x000000180494723c */ /* 0x040fec0000041894 */
[C---:B------:R-:W-:Y:S01]  /*7b50*/  HMMA.16816.F32.BF16 R24, R4.reuse, R26, R84 ;  /* 0x0000001a0418723c */ /* 0x040fe20000041854 */
[----:B------:R1:W2:Y:S05]  /*7b60*/  MUFU.EX2 R60, R2 ;  /* 0x00000002003c7308 */ /* 0x0002aa0000000800 */
[C---:B------:R-:W-:Y:S06]  /*7b70*/  HMMA.16816.F32.BF16 R56, R4.reuse, R22, R88 ;  /* 0x000000160438723c */ /* 0x040fec0000041858 */
[----:B------:R-:W-:Y:S01]  /*7b80*/  HMMA.16816.F32.BF16 R164, R4, R32, R164 ;  /* 0x0000002004a4723c */ /* 0x000fe200000418a4 */
[----:B-1----:R-:W-:-:S05]  /*7b90*/  FFMA.FTZ R2, R240, UR19, -R29 ;  /* 0x00000013f0027c23 */ /* 0x002fca000801081d */
[C---:B------:R-:W-:Y:S01]  /*7ba0*/  HMMA.16816.F32.BF16 R84, R4.reuse, R40, R96 ;  /* 0x000000280454723c */ /* 0x040fe20000041860 */
[----:B------:R1:W-:Y:S05]  /*7bb0*/  MUFU.EX2 R61, R2 ;  /* 0x00000002003d7308 */ /* 0x0003ea0000000800 */
[C---:B------:R-:W-:Y:S06]  /*7bc0*/  HMMA.16816.F32.BF16 R20, R4.reuse, R18, R72 ;  /* 0x000000120414723c */ /* 0x040fec0000041848 */
[C---:B------:R-:W-:Y:S01]  /*7bd0*/  HMMA.16816.F32.BF16 R32, R4.reuse, R34, R80 ;  /* 0x000000220420723c */ /* 0x040fe20000041850 */
[----:B------:R-:W-:Y:S01]  /*7be0*/  IMAD.MOV.U32 R237, RZ, RZ, R213 ;  /* 0x000000ffffed7224 */ /* 0x000fe200078e00d5 */
[----:B------:R-:W3:Y:S04]  /*7bf0*/  LDSM.16.MT88.4 R80, [R216+0xbc00] ;  /* 0x00bc0000d850783b */ /* 0x000ee80000004200 */
[----:B------:R-:W-:Y:S01]  /*7c00*/  HMMA.16816.F32.BF16 R48, R4, R38, R48 ;  /* 0x000000260430723c */ /* 0x000fe20000041830 */
[----:B-1----:R-:W-:-:S04]  /*7c10*/  FFMA.FTZ R2, R239, UR19, -R29 ;  /* 0x00000013ef027c23 */ /* 0x002fc8000801081d */
[----:B------:R1:W-:Y:S01]  /*7c20*/  MUFU.EX2 R62, R2 ;  /* 0x00000002003e7308 */ /* 0x0003e20000000800 */
[----:B------:R-:W-:Y:S07]  /*7c30*/  HMMA.16816.F32.BF16 R40, R4, R42, R44 ;  /* 0x0000002a0428723c */ /* 0x000fee000004182c */
[--C-:B------:R-:W-:Y:S01]  /*7c40*/  FFMA.FTZ R4, R252, UR19, -R12.reuse ;  /* 0x00000013fc047c23 */ /* 0x100fe2000801080c */
[----:B------:R-:W-:Y:S01]  /*7c50*/  FFMA.FTZ R5, R251, UR19, -R12 ;  /* 0x00000013fb057c23 */ /* 0x000fe2000801080c */
[----:B-1----:R-:W-:-:S05]  /*7c60*/  IMAD.WIDE.U32 R2, R3, -0x2daee0ad, RZ ;  /* 0xd2511f5303027825 */ /* 0x002fca00078e00ff */
[----:B------:R-:W-:Y:S02]  /*7c70*/  LOP3.LUT R8, R3, R54, R156, 0x96, !PT ;  /* 0x0000003603087212 */ /* 0x000fe400078e969c */
[----:B------:R-:W-:Y:S01]  /*7c80*/  LOP3.LUT R9, R2, 0xffff, RZ, 0xc0, !PT ;  /* 0x0000ffff02097812 */ /* 0x000fe200078ec0ff */
[----:B------:R-:W-:Y:S01]  /*7c90*/  FFMA.FTZ R3, R244, UR19, -R28 ;  /* 0x00000013f4037c23 */ /* 0x000fe2000801081c */
[----:B------:R-:W-:Y:S02]  /*7ca0*/  LOP3.LUT R11, R2, 0xff, RZ, 0xc0, !PT ;  /* 0x000000ff020b7812 */ /* 0x000fe400078ec0ff */
[--C-:B------:R-:W-:Y:S01]  /*7cb0*/  SHF.R.U32.HI R14, RZ, 0x10, R2.reuse ;  /* 0x00000010ff0e7819 */ /* 0x100fe20000011602 */
[----:B------:R1:W-:Y:S01]  /*7cc0*/  MUFU.EX2 R52, R3 ;  /* 0x0000000300347308 */ /* 0x0003e20000000800 */
[----:B------:R-:W-:Y:S02]  /*7cd0*/  SHF.R.U32.HI R16, RZ, 0x18, R2 ;  /* 0x00000018ff107819 */ /* 0x000fe40000011602 */
[----:B------:R-:W-:-:S02]  /*7ce0*/  LOP3.LUT R2, R8, 0xffff, RZ, 0xc0, !PT ;  /* 0x0000ffff08027812 */ /* 0x000fc400078ec0ff */
[----:B------:R-:W-:Y:S02]  /*7cf0*/  SHF.R.U32.HI R13, RZ, 0x18, R8 ;  /* 0x00000018ff0d7819 */ /* 0x000fe40000011608 */
[----:B------:R-:W-:Y:S02]  /*7d00*/  SHF.R.U32.HI R2, RZ, 0x8, R2 ;  /* 0x00000008ff027819 */ /* 0x000fe40000011602 */
[----:B-1----:R-:W-:Y:S02]  /*7d10*/  SHF.R.U32.HI R3, RZ, 0x8, R9 ;  /* 0x00000008ff037819 */ /* 0x002fe40000011609 */
[----:B------:R-:W-:Y:S02]  /*7d20*/  LOP3.LUT R9, R8, 0xff, RZ, 0xc0, !PT ;  /* 0x000000ff08097812 */ /* 0x000fe400078ec0ff */
[----:B------:R-:W-:Y:S01]  /*7d30*/  PRMT R15, R11, 0x5410, R3 ;  /* 0x000054100b0f7816 */ /* 0x000fe20000000003 */
[----:B------:R-:W-:Y:S01]  /*7d40*/  FFMA.FTZ R3, R246, UR19, -R28 ;  /* 0x00000013f6037c23 */ /* 0x000fe2000801081c */
[----:B------:R-:W-:Y:S01]  /*7d50*/  PRMT R10, R9, 0x5410, R2 ;  /* 0x00005410090a7816 */ /* 0x000fe20000000002 */
[----:B------:R-:W-:Y:S01]  /*7d60*/  FFMA.FTZ R9, R247, UR19, -R0 ;  /* 0x00000013f7097c23 */ /* 0x000fe20008010800 */
[----:B------:R-:W-:Y:S01]  /*7d70*/  SHF.R.U32.HI R2, RZ, 0x10, R8 ;  /* 0x00000010ff027819 */ /* 0x000fe20000011608 */
[----:B------:R2:W1:Y:S01]  /*7d80*/  MUFU.EX2 R29, R3 ;  /* 0x00000003001d7308 */ /* 0x0004620000000800 */
[----:B------:R-:W-:-:S02]  /*7d90*/  LOP3.LUT R11, R14, 0xff, RZ, 0xc0, !PT ;  /* 0x000000ff0e0b7812 */ /* 0x000fc400078ec0ff */
[----:B------:R-:W-:Y:S02]  /*7da0*/  LOP3.LUT R8, R2, 0xff, RZ, 0xc0, !PT ;  /* 0x000000ff02087812 */ /* 0x000fe400078ec0ff */
[--C-:B------:R-:W-:Y:S02]  /*7db0*/  HSET2.LE.AND R2, R10, R238.reuse, PT ;  /* 0x000000ee0a027233 */ /* 0x100fe40003803000 */
[----:B------:R-:W-:Y:S01]  /*7dc0*/  PRMT R10, R11, 0x5410, R16 ;  /* 0x000054100b0a7816 */ /* 0x000fe20000000010 */
[----:B------:R4:W-:Y:S04]  /*7dd0*/  MUFU.EX2 R28, R9 ;  /* 0x00000009001c7308 */ /* 0x0009e80000000800 */
[----:B------:R-:W-:Y:S02]  /*7de0*/  HSET2.LE.AND R10, R10, R238, PT ;  /* 0x000000ee0a0a7233 */ /* 0x000fe40003803000 */
[----:B--2---:R-:W-:-:S02]  /*7df0*/  F2FP.BF16.F32.PACK_AB R3, R60, R55 ;  /* 0x000000373c03723e */ /* 0x004fc400000010ff */
[----:B-1----:R-:W-:Y:S02]  /*7e00*/  F2FP.BF16.F32.PACK_AB R11, R29, R31 ;  /* 0x0000001f1d0b723e */ /* 0x002fe400000010ff */
[----:B------:R-:W-:Y:S01]  /*7e10*/  LOP3.LUT R92, R2, R3, RZ, 0xc0, !PT ;  /* 0x00000003025c7212 */ /* 0x000fe200078ec0ff */
[--C-:B------:R-:W-:Y:S01]  /*7e20*/  FFMA.FTZ R2, R249, UR19, -R0.reuse ;  /* 0x00000013f9027c23 */ /* 0x100fe20008010800 */
[----:B------:R-:W-:Y:S02]  /*7e30*/  F2FP.BF16.F32.PACK_AB R3, R52, R53 ;  /* 0x000000353403723e */ /* 0x000fe400000010ff */
[----:B----4-:R-:W-:Y:S01]  /*7e40*/  PRMT R9, R8, 0x5410, R13 ;  /* 0x0000541008097816 */ /* 0x010fe2000000000d */
[--C-:B------:R-:W-:Y:S01]  /*7e50*/  FFMA.FTZ R13, R248, UR19, -R0.reuse ;  /* 0x00000013f80d7c23 */ /* 0x100fe20008010800 */
[----:B------:R-:W-:Y:S01]  /*7e60*/  HSET2.LE.AND R8, R15, R238, PT ;  /* 0x000000ee0f087233 */ /* 0x000fe20003803000 */
[----:B------:R-:W-:Y:S01]  /*7e70*/  FFMA.FTZ R0, R250, UR19, -R0 ;  /* 0x00000013fa007c23 */ /* 0x000fe20008010800 */
[----:B------:R1:W-:Y:S01]  /*7e80*/  MUFU.EX2 R15, R2 ;  /* 0x00000002000f7308 */ /* 0x0003e20000000800 */
[----:B------:R-:W-:-:S07]  /*7e90*/  LOP3.LUT R95, R10, R11, RZ, 0xc0, !PT ;  /* 0x0000000b0a5f7212 */ /* 0x000fce00078ec0ff */
[----:B------:R-:W-:Y:S08]  /*7ea0*/  MUFU.EX2 R14, R13 ;  /* 0x0000000d000e7308 */ /* 0x000ff00000000800 */
[----:B------:R2:W-:Y:S01]  /*7eb0*/  MUFU.EX2 R13, R0 ;  /* 0x00000000000d7308 */ /* 0x0005e20000000800 */
[----:B-1----:R-:W-:Y:S02]  /*7ec0*/  HSET2.LE.AND R2, R9, R238, PT ;  /* 0x000000ee09027233 */ /* 0x002fe40003803000 */
[----:B------:R-:W-:-:S03]  /*7ed0*/  F2FP.BF16.F32.PACK_AB R9, R62, R61 ;  /* 0x0000003d3e09723e */ /* 0x000fc600000010ff */
[----:B------:R-:W-:Y:S01]  /*7ee0*/  LOP3.LUT R93, R2, R3, RZ, 0xc0, !PT ;  /* 0x00000003025d7212 */ /* 0x000fe200078ec0ff */
[----:B------:R-:W-:Y:S01]  /*7ef0*/  IMAD.WIDE.U32 R2, R17, -0x2daee0ad, RZ ;  /* 0xd2511f5311027825 */ /* 0x000fe200078e00ff */
[----:B------:R1:W-:Y:S01]  /*7f00*/  MUFU.EX2 R11, R4 ;  /* 0x00000004000b7308 */ /* 0x0003e20000000800 */
[----:B------:R-:W-:Y:S01]  /*7f10*/  LOP3.LUT R94, R8, R9, RZ, 0xc0, !PT ;  /* 0x00000009085e7212 */ /* 0x000fe200078ec0ff */
[----:B------:R-:W4:Y:S01]  /*7f20*/  LDSM.16.MT88.4 R16, [R218+0xbc00] ;  /* 0x00bc0000da10783b */ /* 0x000f220000004200 */
[----:B------:R-:W-:Y:S02]  /*7f30*/  LOP3.LUT R8, R2, 0xff, RZ, 0xc0, !PT ;  /* 0x000000ff02087812 */ /* 0x000fe400078ec0ff */
[----:B------:R-:W-:-:S03]  /*7f40*/  SHF.R.U32.HI R7, RZ, 0x18, R2 ;  /* 0x00000018ff077819 */ /* 0x000fc60000011602 */
[----:B------:R3:W-:Y:S01]  /*7f50*/  MUFU.EX2 R10, R5 ;  /* 0x00000005000a7308 */ /* 0x0007e20000000800 */
[----:B--2---:R-:W-:Y:S02]  /*7f60*/  LOP3.LUT R0, R3, R30, R156, 0x96, !PT ;  /* 0x0000001e03007212 */ /* 0x004fe400078e969c */
[----:B-1----:R-:W-:Y:S01]  /*7f70*/  SHF.R.U32.HI R4, RZ, 0x10, R2 ;  /* 0x00000010ff047819 */ /* 0x002fe20000011602 */
[----:B------:R-:W-:Y:S01]  /*7f80*/  IMAD.MOV.U32 R213, RZ, RZ, R209 ;  /* 0x000000ffffd57224 */ /* 0x000fe200078e00d1 */
[----:B------:R-:W-:Y:S01]  /*7f90*/  LOP3.LUT R3, R2, 0xffff, RZ, 0xc0, !PT ;  /* 0x0000ffff02037812 */ /* 0x000fe200078ec0ff */
[C---:B---3--:R-:W-:Y:S01]  /*7fa0*/  HMMA.16816.F32.BF16 R72, R92.reuse, R80, R76 ;  /* 0x000000505c48723c */ /* 0x048fe2000004184c */
[----:B------:R-:W-:Y:S02]  /*7fb0*/  LOP3.LUT R2, R4, 0xff, RZ, 0xc0, !PT ;  /* 0x000000ff04027812 */ /* 0x000fe400078ec0ff */
[----:B------:R-:W-:Y:S01]  /*7fc0*/  SHF.R.U32.HI R6, RZ, 0x8, R3 ;  /* 0x00000008ff067819 */ /* 0x000fe20000011603 */
[----:B------:R-:W-:Y:S01]  /*7fd0*/  FFMA.FTZ R3, R208, UR19, -R12 ;  /* 0x00000013d0037c23 */ /* 0x000fe2000801080c */
[----:B------:R-:W-:Y:S01]  /*7fe0*/  IMAD.MOV.U32 R208, RZ, RZ, R212 ;  /* 0x000000ffffd07224 */ /* 0x000fe200078e00d4 */
[----:B------:R-:W-:Y:S01]  /*7ff0*/  PRMT R7, R2, 0x5410, R7 ;  /* 0x0000541002077816 */ /* 0x000fe20000000007 */
[----:B------:R-:W-:Y:S01]  /*8000*/  IMAD.MOV.U32 R212, RZ, RZ, R159 ;  /* 0x000000ffffd47224 */ /* 0x000fe200078e009f */
[----:B------:R1:W2:Y:S01]  /*8010*/  MUFU.EX2 R9, R3 ;  /* 0x0000000300097308 */ /* 0x0002a20000000800 */
[----:B------:R-:W-:Y:S01]  /*8020*/  FFMA.FTZ R4, R208, UR19, -R12 ;  /* 0x00000013d0047c23 */ /* 0x000fe2000801080c */
[----:B------:R-:W-:Y:S01]  /*8030*/  LOP3.LUT R2, R0, 0xffff, RZ, 0xc0, !PT ;  /* 0x0000ffff00027812 */ /* 0x000fe200078ec0ff */
[----:B------:R-:W-:Y:S01]  /*8040*/  IMAD.MOV.U32 R159, RZ, RZ, R211 ;  /* 0x000000ffff9f7224 */ /* 0x000fe200078e00d3 */
[----:B------:R-:W-:Y:S01]  /*8050*/  PRMT R6, R8, 0x5410, R6 ;  /* 0x0000541008067816 */ /* 0x000fe20000000006 */
[C---:B------:R-:W-:Y:S01]  /*8060*/  HMMA.16816.F32.BF16 R112, R92.reuse, R120, R112 ;  /* 0x000000785c70723c */ /* 0x040fe20000041870 */
[----:B------:R-:W-:Y:S01]  /*8070*/  LOP3.LUT R5, R0, 0xff, RZ, 0xc0, !PT ;  /* 0x000000ff00057812 */ /* 0x000fe200078ec0ff */
[----:B------:R-:W-:Y:S01]  /*8080*/  IMAD.MOV.U32 R234, RZ, RZ, R212 ;  /* 0x000000ffffea7224 */ /* 0x000fe200078e00d4 */
[----:B------:R2:W3:Y:S01]  /*8090*/  MUFU.EX2 R8, R4 ;  /* 0x0000000400087308 */ /* 0x0004e20000000800 */
[----:B------:R-:W-:Y:S01]  /*80a0*/  SHF.R.U32.HI R2, RZ, 0x8, R2 ;  /* 0x00000008ff027819 */ /* 0x000fe20000011602 */
[----:B------:R-:W-:Y:S01]  /*80b0*/  IMAD.MOV.U32 R211, RZ, RZ, R188 ;  /* 0x000000ffffd37224 */ /* 0x000fe200078e00bc */
[----:B------:R-:W-:Y:S01]  /*80c0*/  HMMA.16816.F32.BF16 R124, R92, R122, R124 ;  /* 0x0000007a5c7c723c */ /* 0x000fe2000004187c */
[----:B------:R-:W-:Y:S01]  /*80d0*/  IMAD.MOV.U32 R188, RZ, RZ, R189 ;  /* 0x000000ffffbc7224 */ /* 0x000fe200078e00bd */
[--C-:B-1----:R-:W-:Y:S01]  /*80e0*/  SHF.R.U32.HI R3, RZ, 0x10, R0.reuse ;  /* 0x00000010ff037819 */ /* 0x102fe20000011600 */
[----:B------:R-:W-:Y:S01]  /*80f0*/  IMAD.MOV.U32 R189, RZ, RZ, R227 ;  /* 0x000000ffffbd7224 */ /* 0x000fe200078e00e3 */
[----:B------:R-:W-:-:S02]  /*8100*/  SHF.R.U32.HI R0, RZ, 0x18, R0 ;  /* 0x00000018ff007819 */ /* 0x000fc40000011600 */
[C---:B------:R-:W-:Y:S01]  /*8110*/  HMMA.16816.F32.BF16 R128, R92.reuse, R136, R128 ;  /* 0x000000885c80723c */ /* 0x040fe20000041880 */
[----:B------:R-:W-:Y:S02]  /*8120*/  LOP3.LUT R3, R3, 0xff, RZ, 0xc0, !PT ;  /* 0x000000ff03037812 */ /* 0x000fe400078ec0ff */
[----:B------:R-:W-:Y:S02]  /*8130*/  PRMT R5, R5, 0x5410, R2 ;  /* 0x0000541005057816 */ /* 0x000fe40000000002 */
[----:B--2---:R-:W-:Y:S01]  /*8140*/  F2FP.BF16.F32.PACK_AB R4, R9, R10 ;  /* 0x0000000a0904723e */ /* 0x004fe200000010ff */
[----:B------:R-:W-:Y:S01]  /*8150*/  IMAD.MOV.U32 R235, RZ, RZ, R159 ;  /* 0x000000ffffeb7224 */ /* 0x000fe200078e009f */
[----:B------:R-:W-:Y:S01]  /*8160*/  PRMT R2, R3, 0x5410, R0 ;  /* 0x0000541003027816 */ /* 0x000fe20000000000 */
[----:B------:R-:W-:Y:S01]  /*8170*/  IMAD.MOV.U32 R212, RZ, RZ, R188 ;  /* 0x000000ffffd47224 */ /* 0x000fe200078e00bc */
[--C-:B------:R-:W-:Y:S01]  /*8180*/  HSET2.LE.AND R3, R7, R238.reuse, PT ;  /* 0x000000ee07037233 */ /* 0x100fe20003803000 */
[----:B------:R-:W-:Y:S01]  /*8190*/  IMAD.MOV.U32 R209, RZ, RZ, R204 ;  /* 0x000000ffffd17224 */ /* 0x000fe200078e00cc */
[--C-:B------:R-:W-:Y:S01]  /*81a0*/  HSET2.LE.AND R0, R6, R238.reuse, PT ;  /* 0x000000ee06007233 */ /* 0x100fe20003803000 */
[----:B------:R1:W5:Y:S01]  /*81b0*/  LDL.LU R227, [R1+0xe4] ;  /* 0x0000e40001e37983 */ /* 0x0003620000300800 */
[----:B------:R-:W-:Y:S01]  /*81c0*/  HSET2.LE.AND R7, R2, R238, PT ;  /* 0x000000ee02077233 */ /* 0x000fe20003803000 */
[----:B------:R-:W-:Y:S01]  /*81d0*/  HMMA.16816.F32.BF16 R140, R92, R138, R140 ;  /* 0x0000008a5c8c723c */ /* 0x000fe2000004188c */
[----:B------:R-:W-:-:S02]  /*81e0*/  F2FP.BF16.F32.PACK_AB R2, R13, R14 ;  /* 0x0000000e0d02723e */ /* 0x000fc400000010ff */
[----:B------:R-:W-:Y:S01]  /*81f0*/  HSET2.LE.AND R5, R5, R238, PT ;  /* 0x000000ee05057233 */ /* 0x000fe20003803000 */
[----:B------:R-:W-:Y:S01]  /*8200*/  IMAD.MOV.U32 R238, RZ, RZ, R234 ;  /* 0x000000ffffee7224 */ /* 0x000fe200078e00ea */
[----:B------:R-:W-:Y:S01]  /*8210*/  LOP3.LUT R98, R0, R2, RZ, 0xc0, !PT ;  /* 0x0000000200627212 */ /* 0x000fe200078ec0ff */
[----:B------:R-:W-:Y:S01]  /*8220*/  IMAD.MOV.U32 R234, RZ, RZ, R215 ;  /* 0x000000ffffea7224 */ /* 0x000fe200078e00d7 */
[----:B---3--:R-:W-:Y:S01]  /*8230*/  F2FP.BF16.F32.PACK_AB R0, R8, R11 ;  /* 0x0000000b0800723e */ /* 0x008fe200000010ff */
[----:B------:R-:W-:Y:S01]  /*8240*/  IMAD.MOV.U32 R208, RZ, RZ, R189 ;  /* 0x000000ffffd07224 */ /* 0x000fe200078e00bd */
[----:B------:R-:W-:Y:S01]  /*8250*/  LOP3.LUT R99, R3, R4, RZ, 0xc0, !PT ;  /* 0x0000000403637212 */ /* 0x000fe200078ec0ff */
[----:B------:R-:W-:Y:S01]  /*8260*/  FADD.FTZ R3, R238, R237 ;  /* 0x000000edee037221 */ /* 0x000fe20000010000 */
[----:B------:R-:W-:Y:S01]  /*8270*/  LOP3.LUT R97, R7, R0, RZ, 0xc0, !PT ;  /* 0x0000000007617212 */ /* 0x000fe200078ec0ff */
[----:B------:R-:W-:Y:S01]  /*8280*/  FADD.FTZ R2, R223, R224 ;  /* 0x000000e0df027221 */ /* 0x000fe20000010000 */
[----:B------:R-:W-:-:S02]  /*8290*/  IMAD.MOV.U32 R238, RZ, RZ, R234 ;  /* 0x000000ffffee7224 */ /* 0x000fc400078e00ea */
[----:B------:R-:W-:Y:S01]  /*82a0*/  FADD.FTZ R0, R221, R222 ;  /* 0x000000dedd007221 */ /* 0x000fe20000010000 */
[----:B------:R-:W-:Y:S02]  /*82b0*/  IMAD.MOV.U32 R234, RZ, RZ, R235 ;  /* 0x000000ffffea7224 */ /* 0x000fe400078e00eb */
[----:B------:R-:W-:Y:S01]  /*82c0*/  FADD.FTZ R4, R219, R220 ;  /* 0x000000dcdb047221 */ /* 0x000fe20000010000 */
[----:B------:R-:W-:Y:S02]  /*82d0*/  IMAD.MOV.U32 R235, RZ, RZ, R208 ;  /* 0x000000ffffeb7224 */ /* 0x000fe400078e00d0 */
[----:B------:R-:W-:Y:S01]  /*82e0*/  FADD.FTZ R3, R217, R3 ;  /* 0x00000003d9037221 */ /* 0x000fe20000010000 */
[----:B------:R-:W-:Y:S02]  /*82f0*/  IMAD.MOV.U32 R208, RZ, RZ, R212 ;  /* 0x000000ffffd07224 */ /* 0x000fe400078e00d4 */
[----:B------:R-:W-:Y:S01]  /*8300*/  FADD.FTZ R2, R238, R2 ;  /* 0x00000002ee027221 */ /* 0x000fe20000010000 */
[----:B------:R-:W-:-:S02]  /*8310*/  IMAD.MOV.U32 R212, RZ, RZ, R200 ;  /* 0x000000ffffd47224 */ /* 0x000fc400078e00c8 */
[----:B------:R-:W-:Y:S01]  /*8320*/  FADD.FTZ R0, R234, R0 ;  /* 0x00000000ea007221 */ /* 0x000fe20000010000 */
[----:B------:R-:W-:Y:S02]  /*8330*/  IMAD.MOV.U32 R215, RZ, RZ, R210 ;  /* 0x000000ffffd77224 */ /* 0x000fe400078e00d2 */
[----:B------:R-:W-:Y:S01]  /*8340*/  FADD.FTZ R4, R235, R4 ;  /* 0x00000004eb047221 */ /* 0x000fe20000010000 */
[----:B------:R-:W-:Y:S01]  /*8350*/  FADD.FTZ R3, R208, R3 ;  /* 0x00000003d0037221 */ /* 0x000fe20000010000 */
[----:B------:R-:W-:Y:S01]  /*8360*/  IMAD.MOV.U32 R210, RZ, RZ, R225 ;  /* 0x000000ffffd27224 */ /* 0x000fe200078e00e1 */
[----:B------:R-:W-:Y:S01]  /*8370*/  F2FP.BF16.F32.PACK_AB R6, R15, R28 ;  /* 0x0000001c0f06723e */ /* 0x000fe200000010ff */
[----:B------:R-:W-:Y:S01]  /*8380*/  FADD.FTZ R2, R212, R2 ;  /* 0x00000002d4027221 */ /* 0x000fe20000010000 */
[----:B------:R-:W-:Y:S01]  /*8390*/  FADD.FTZ R0, R213, R0 ;  /* 0x00000000d5007221 */ /* 0x000fe20000010000 */
[----:B------:R-:W-:Y:S02]  /*83a0*/  IMAD.MOV.U32 R188, RZ, RZ, R157 ;  /* 0x000000ffffbc7224 */ /* 0x000fe400078e009d */
[----:B------:R-:W-:Y:S01]  /*83b0*/  FADD.FTZ R4, R215, R4 ;  /* 0x00000004d7047221 */ /* 0x000fe20000010000 */
[----:B------:R-:W-:Y:S01]  /*83c0*/  FADD.FTZ R3, R209, R3 ;  /* 0x00000003d1037221 */ /* 0x000fe20000010000 */
[----:B------:R-:W-:Y:S01]  /*83d0*/  IMAD.MOV.U32 R189, RZ, RZ, R158 ;  /* 0x000000ffffbd7224 */ /* 0x000fe200078e009e */
        /* <DEDUP_REMOVED lines=14> */
[----:B------:R-:W-:-:S02]  /*84c0*/  IMAD.MOV.U32 R200, RZ, RZ, R231 ;  /* 0x000000ffffc87224 */ /* 0x000fc400078e00e7 */
        /* <DEDUP_REMOVED lines=28> */
[----:B------:R1:W5:Y:S01]  /*8690*/  LDL.LU R226, [R1+0xe0] ;  /* 0x0000e00001e27983 */ /* 0x0003620000300800 */
[----:B------:R-:W-:Y:S01]  /*86a0*/  FADD.FTZ R4, R14, R4 ;  /* 0x000000040e047221 */ /* 0x000fe20000010000 */
[----:B------:R-:W-:Y:S01]  /*86b0*/  FADD.FTZ R2, R61, R2 ;  /* 0x000000023d027221 */ /* 0x000fe20000010000 */
[----:B------:R-:W-:Y:S01]  /*86c0*/  FADD.FTZ R3, R10, R3 ;  /* 0x000000030a037221 */ /* 0x000fe20000010000 */
[----:B------:R1:W5:Y:S01]  /*86d0*/  LDL.LU R225, [R1+0xdc] ;  /* 0x0000dc0001e17983 */ /* 0x0003620000300800 */
[----:B------:R-:W-:Y:S01]  /*86e0*/  FADD.FTZ R0, R31, R0 ;  /* 0x000000001f007221 */ /* 0x000fe20000010000 */
[----:B------:R-:W-:Y:S01]  /*86f0*/  FADD.FTZ R234, R13, R4 ;  /* 0x000000040dea7221 */ /* 0x000fe20000010000 */
[----:B------:R-:W2:Y:S01]  /*8700*/  LDC.U8 R231, c[0x0][0x388] ;  /* 0x0000e200ffe77b82 */ /* 0x000ea20000000000 */
[----:B------:R1:W5:Y:S01]  /*8710*/  LDL.LU R224, [R1+0xd8] ;  /* 0x0000d80001e07983 */ /* 0x0003620000300800 */
[----:B------:R-:W-:-:S03]  /*8720*/  FADD.FTZ R2, R62, R2 ;  /* 0x000000023e027221 */ /* 0x000fc60000010000 */
[----:B------:R1:W5:Y:S01]  /*8730*/  LDL.LU R223, [R1+0xd4] ;  /* 0x0000d40001df7983 */ /* 0x0003620000300800 */
[----:B------:R-:W-:-:S03]  /*8740*/  FADD.FTZ R235, R9, R3 ;  /* 0x0000000309eb7221 */ /* 0x000fc60000010000 */
[----:B------:R1:W5:Y:S01]  /*8750*/  LDL.LU R222, [R1+0xd0] ;  /* 0x0000d00001de7983 */ /* 0x0003620000300800 */
[----:B------:R-:W-:-:S03]  /*8760*/  FADD.FTZ R0, R29, R0 ;  /* 0x000000001d007221 */ /* 0x000fc60000010000 */
[----:B------:R1:W5:Y:S04]  /*8770*/  LDL.LU R221, [R1+0xcc] ;  /* 0x0000cc0001dd7983 */ /* 0x0003680000300800 */
[----:B------:R1:W5:Y:S04]  /*8780*/  LDL.LU R220, [R1+0xc8] ;  /* 0x0000c80001dc7983 */ /* 0x0003680000300800 */
[----:B------:R1:W5:Y:S04]  /*8790*/  LDL.LU R219, [R1+0xc4] ;  /* 0x0000c40001db7983 */ /* 0x0003680000300800 */
[----:B------:R1:W5:Y:S04]  /*87a0*/  LDL.LU R217, [R1+0xc0] ;  /* 0x0000c00001d97983 */ /* 0x0003680000300800 */
[----:B------:R1:W-:Y:S04]  /*87b0*/  STL [R1+0x58], R234 ;  /* 0x000058ea01007387 */ /* 0x0003e80000100800 */
[----:B------:R1:W-:Y:S04]  /*87c0*/  STL [R1+0x78], R2 ;  /* 0x0000780201007387 */ /* 0x0003e80000100800 */
[----:B------:R1:W-:Y:S04]  /*87d0*/  STL [R1+0x70], R235 ;  /* 0x000070eb01007387 */ /* 0x0003e80000100800 */
[----:B------:R1:W-:Y:S01]  /*87e0*/  STL [R1+0x74], R0 ;  /* 0x0000740001007387 */ /* 0x0003e20000100800 */
        /* <DEDUP_REMOVED lines=9> */
[----:B------:R-:W-:Y:S06]  /*8880*/  HMMA.16816.F32.BF16 R68, R96, R80, R68 ;  /* 0x000000506044723c */ /* 0x000fec0000041844 */
[----:B----4-:R-:W-:Y:S06]  /*8890*/  HMMA.16816.F32.BF16 R88, R92, R16, R180 ;  /* 0x000000105c58723c */ /* 0x010fec00000418b4 */
        /* <DEDUP_REMOVED lines=9> */
[----:B-12---:R-:W-:-:S15]  /*8930*/  @!P0 BRA `(.L_x_470) ;  /* 0x000000cc00388947 */ /* 0x006fde0003800000 */
[----:B------:R-:W2:Y:S01]  /*8940*/  LDL.64 R202, [R1+0xa0] ;  /* 0x0000a00001ca7983 */ /* 0x000ea20000100a00 */
[----:B------:R-:W-:Y:S01]  /*8950*/  ULDC UR4, c[0x0][0x2d0] ;  /* 0x0000b40000047ab9 */ /* 0x000fe20000000800 */
[----:B------:R-:W-:-:S04]  /*8960*/  DEPBAR.LE SB0, 0x0 ;  /* 0x000080000000791a */ /* 0x000fc80000000000 */
[----:B------:R-:W3:Y:S04]  /*8970*/  LDL R204, [R1+0x7c] ;  /* 0x00007c0001cc7983 */ /* 0x000ee80000100800 */
[----:B------:R-:W4:Y:S04]  /*8980*/  LDL R205, [R1+0x98] ;  /* 0x0000980001cd7983 */ /* 0x000f280000100800 */
[----:B------:R-:W4:Y:S01]  /*8990*/  LDL.64 R206, [R1+0x50] ;  /* 0x0000500001ce7983 */ /* 0x000f220000100a00 */
[----:B------:R-:W-:Y:S01]  /*89a0*/  UIADD3 UR17, UR18, -0x2, URZ ;  /* 0xfffffffe12117890 */ /* 0x000fe2000fffe03f */
[----:B------:R-:W1:Y:S03]  /*89b0*/  S2R R252, SR_TID.X ;  /* 0x0000000000fc7919 */ /* 0x000e660000002100 */
[----:B------:R-:W-:Y:S01]  /*89c0*/  UISETP.GT.AND UP0, UPT, UR17, UR12, UPT ;  /* 0x0000000c1100728c */ /* 0x000fe2000bf04270 */
[----:B-1----:R-:W-:-:S05]  /*89d0*/  IMAD.SHL.U32 R252, R252, 0x2, RZ ;  /* 0x00000002fcfc7824 */ /* 0x002fca00078e00ff */
[----:B------:R-:W-:Y:S01]  /*89e0*/  LOP3.LUT R252, R252, 0x6, RZ, 0xc0, !PT ;  /* 0x00000006fcfc7812 */ /* 0x000fe200078ec0ff */
[----:B------:R-:W-:Y:S01]  /*89f0*/  BAR.SYNC.DEFER_BLOCKING 0x0 ;  /* 0x0000000000007b1d */ /* 0x000fe20000010000 */
[----:B--2---:R-:W-:Y:S02]  /*8a00*/  ISETP.GE.AND P4, PT, R202, UR4, PT ;  /* 0x00000004ca007c0c */ /* 0x004fe4000bf86270 */
[----:B---3--:R-:W-:Y:S02]  /*8a10*/  ISETP.GE.AND P3, PT, R204, UR4, PT ;  /* 0x00000004cc007c0c */ /* 0x008fe4000bf66270 */
[----:B----4-:R-:W-:Y:S01]  /*8a20*/  ISETP.GE.AND P2, PT, R205, UR4, PT ;  /* 0x00000004cd007c0c */ /* 0x010fe2000bf46270 */
[----:B------:R-:W-:-:S08]  /*8a30*/  UIADD3 UR4, UR18, -0x2, URZ ;  /* 0xfffffffe12047890 */ /* 0x000fd0000fffe03f */
[----:B------:R-:W1:Y:S01]  /*8a40*/  @!P4 LDC.64 R4, c[0x0][0x220] ;  /* 0x00008800ff04cb82 */ /* 0x000e620000000a00 */
[----:B-----5:R-:W-:Y:S01]  /*8a50*/  @P4 STS [R222+0x9000], RZ ;  /* 0x009000ffde004388 */ /* 0x020fe20000000800 */
[----:B------:R-:W-:Y:S02]  /*8a60*/  USHF.R.S32.HI UR7, URZ, 0x1f, UR4 ;  /* 0x0000001f3f077899 */ /* 0x000fe40008011404 */
[----:B------:R-:W-:Y:S01]  /*8a70*/  UIMAD UR6, UR27, UR4, URZ ;  /* 0x000000041b0672a4 */ /* 0x000fe2000f8e023f */
[----:B------:R-:W-:Y:S01]  /*8a80*/  IMAD.U32 R2, RZ, RZ, UR4 ;  /* 0x00000004ff027e24 */ /* 0x000fe2000f8e00ff */
[----:B------:R-:W-:Y:S02]  /*8a90*/  @P4 STS [R222+0x9004], RZ ;  /* 0x009004ffde004388 */ /* 0x000fe40000000800 */
[----:B------:R-:W2:Y:S01]  /*8aa0*/  @!P3 LDC.64 R10, c[0x0][0x220] ;  /* 0x00008800ff0abb82 */ /* 0x000ea20000000a00 */
[----:B------:R-:W-:Y:S01]  /*8ab0*/  UIMAD UR6, UR7, UR28, UR6 ;  /* 0x0000001c070672a4 */ /* 0x000fe2000f8e0206 */
[----:B------:R-:W-:Y:S01]  /*8ac0*/  IMAD.WIDE.U32 R2, R2, UR28, R206 ;  /* 0x0000001c02027c25 */ /* 0x000fe2000f8e00ce */
[----:B------:R-:W-:Y:S04]  /*8ad0*/  @P4 STS.64 [R222+0x9008], RZ ;  /* 0x009008ffde004388 */ /* 0x000fe80000000a00 */
[----:B------:R-:W-:Y:S01]  /*8ae0*/  VIADD R3, R3, UR6 ;  /* 0x0000000603037c36 */ /* 0x000fe20008000000 */
[----:B------:R-:W3:Y:S01]  /*8af0*/  @!P2 LDC.64 R8, c[0x0][0x220] ;  /* 0x00008800ff08ab82 */ /* 0x000ee20000000a00 */
[----:B------:R-:W-:-:S07]  /*8b00*/  IADD3 R0, P5, R2, UR31, RZ ;  /* 0x0000001f02007c10 */ /* 0x000fce000ffbe0ff */
[----:B------:R-:W4:Y:S01]  /*8b10*/  @!P4 LDC.64 R6, c[0x0][0x220] ;  /* 0x00008800ff06cb82 */ /* 0x000f220000000a00 */
[----:B-1----:R-:W-:-:S04]  /*8b20*/  @!P4 LEA R4, P0, R2, R4, 0x1 ;  /* 0x000000040204c211 */ /* 0x002fc800078008ff */
[----:B------:R-:W-:-:S03]  /*8b30*/  @!P4 LEA.HI.X R5, R2, R5, R3, 0x1, P0 ;  /* 0x000000050205c211 */ /* 0x000fc600000f0c03 */
[----:B------:R-:W1:Y:S01]  /*8b40*/  @!P3 LDC.64 R12, c[0x0][0x220] ;  /* 0x00008800ff0cbb82 */ /* 0x000e620000000a00 */
[C---:B--2---:R-:W-:Y:S01]  /*8b50*/  @!P3 LEA R10, P1, R2.reuse, R10, 0x1 ;  /* 0x0000000a020ab211 */ /* 0x044fe200078208ff */
[----:B------:R-:W-:Y:S01]  /*8b60*/  @!PT LDS RZ, [RZ] ;  /* 0x00000000fffff984 */ /* 0x000fe20000000800 */
[----:B------:R-:W-:Y:S01]  /*8b70*/  @!PT LDS RZ, [RZ] ;  /* 0x00000000fffff984 */ /* 0x000fe20000000800 */
[----:B------:R-:W-:Y:S01]  /*8b80*/  @!PT LDS RZ, [RZ] ;  /* 0x00000000fffff984 */ /* 0x000fe20000000800 */
[----:B------:R1:W-:Y:S03]  /*8b90*/  @!P4 LDGSTS.E.BYPASS.LTC128B.128 [R222+0x9000], desc[UR22][R4.64] ;  /* 0x0900000004decfae */ /* 0x0003e6000b901d56 */
[C-C-:B------:R-:W-:Y:S01]  /*8ba0*/  @!P3 LEA.HI.X R11, R2.reuse, R11, R3.reuse, 0x1, P1 ;  /* 0x0000000b020bb211 */ /* 0x140fe200008f0c03 */
[----:B------:R-:W-:Y:S02]  /*8bb0*/  @P3 STS.128 [R222+0xa000], RZ ;  /* 0x00a000ffde003388 */ /* 0x000fe40000000c00 */
[----:B------:R-:W2:Y:S01]  /*8bc0*/  @!P2 LDC.64 R14, c[0x0][0x220] ;  /* 0x00008800ff0eab82 */ /* 0x000ea20000000a00 */
[C---:B---3--:R-:W-:Y:S01]  /*8bd0*/  @!P2 LEA R8, P0, R2.reuse, R8, 0x1 ;  /* 0x000000080208a211 */ /* 0x048fe200078008ff */
[----:B------:R-:W-:Y:S01]  /*8be0*/  @!PT LDS RZ, [RZ] ;  /* 0x00000000fffff984 */ /* 0x000fe20000000800 */
[----:B------:R-:W-:Y:S01]  /*8bf0*/  @!PT LDS RZ, [RZ] ;  /* 0x00000000fffff984 */ /* 0x000fe20000000800 */
[----:B------:R-:W-:Y:S01]  /*8c00*/  @!PT LDS RZ, [RZ] ;  /* 0x00000000fffff984 */ /* 0x000fe20000000800 */
[----:B------:R-:W-:Y:S03]  /*8c10*/  @!P3 LDGSTS.E.BYPASS.LTC128B.128 [R222+0xa000], desc[UR22][R10.64+0x40] ;  /* 0x0a0000400adebfae */ /* 0x000fe6000b901d56 */
[----:B------:R-:W-:Y:S01]  /*8c20*/  @!P2 LEA.HI.X R9, R2, R9, R3, 0x1, P0 ;  /* 0x000000090209a211 */ /* 0x000fe200000f0c03 */
[----:B------:R-:W-:Y:S01]  /*8c30*/  @P2 STS.128 [R222+0xb000], RZ ;  /* 0x00b000ffde002388 */ /* 0x000fe20000000c00 */
[----:B------:R-:W-:-:S02]  /*8c40*/  IADD3.X R3, R3, UR16, RZ, P5, !PT ;  /* 0x0000001003037c10 */ /* 0x000fc4000affe4ff */
[C---:B----4-:R-:W-:Y:S01]  /*8c50*/  @!P4 LEA R6, P5, R0.reuse, R6, 0x1 ;  /* 0x000000060006c211 */ /* 0x050fe200078a08ff */
[----:B------:R-:W-:Y:S01]  /*8c60*/  @!PT LDS RZ, [RZ] ;  /* 0x00000000fffff984 */ /* 0x000fe20000000800 */
[----:B------:R-:W-:Y:S01]  /*8c70*/  @!PT LDS RZ, [RZ] ;  /* 0x00000000fffff984 */ /* 0x000fe20000000800 */
[----:B------:R-:W-:Y:S01]  /*8c80*/  @!PT LDS RZ, [RZ] ;  /* 0x00000000fffff984 */ /* 0x000fe20000000800 */
[----:B------:R3:W-:Y:S03]  /*8c90*/  @!P2 LDGSTS.E.BYPASS.LTC128B.128 [R222+0xb000], desc[UR22][R8.64+0x80] ;  /* 0x0b00008008deafae */ /* 0x0007e6000b901d56 */
[C---:B------:R-:W-:Y:S01]  /*8ca0*/  @!P4 LEA.HI.X R7, R0.reuse, R7, R3, 0x1, P5 ;  /* 0x000000070007c211 */ /* 0x040fe200028f0c03 */
[----:B------:R-:W-:Y:S04]  /*8cb0*/  @P4 STS.128 [R222+0x9800], RZ ;  /* 0x009800ffde004388 */ /* 0x000fe80000000c00 */
[----:B------:R-:W-:Y:S01]  /*8cc0*/  @!PT LDS RZ, [RZ] ;  /* 0x00000000fffff984 */ /* 0x000fe20000000800 */
[----:B------:R-:W-:Y:S01]  /*8cd0*/  @!PT LDS RZ, [RZ] ;  /* 0x00000000fffff984 */ /* 0x000fe20000000800 */
[----:B------:R-:W-:Y:S01]  /*8ce0*/  @!PT LDS RZ, [RZ] ;  /* 0x00000000fffff984 */ /* 0x000fe20000000800 */
[----:B------:R-:W-:Y:S01]  /*8cf0*/  @!P4 LDGSTS.E.BYPASS.LTC128B.128 [R222+0x9800], desc[UR22][R6.64] ;  /* 0x0980000006decfae */ /* 0x000fe2000b901d56 */
[----:B-1----:R-:W-:-:S03]  /*8d00*/  @!P3 LEA R4, P1, R0, R12, 0x1 ;  /* 0x0000000c0004b211 */ /* 0x002fc600078208ff */
[----:B------:R-:W-:Y:S01]  /*8d10*/  @P3 STS.128 [R222+0xa800], RZ ;  /* 0x00a800ffde003388 */ /* 0x000fe20000000c00 */
[C---:B--2---:R-:W-:Y:S02]  /*8d20*/  @!P2 LEA R2, P0, R0.reuse, R14, 0x1 ;  /* 0x0000000e0002a211 */ /* 0x044fe400078008ff */
[C-C-:B------:R-:W-:Y:S02]  /*8d30*/  @!P3 LEA.HI.X R5, R0.reuse, R13, R3.reuse, 0x1, P1 ;  /* 0x0000000d0005b211 */ /* 0x140fe400008f0c03 */
[----:B------:R-:W-:Y:S01]  /*8d40*/  @!P2 LEA.HI.X R3, R0, R15, R3, 0x1, P0 ;  /* 0x0000000f0003a211 */ /* 0x000fe200000f0c03 */
[----:B------:R-:W-:Y:S02]  /*8d50*/  IMAD.U32 R0, RZ, RZ, UR17 ;  /* 0x00000011ff007e24 */ /* 0x000fe4000f8e00ff */
[----:B------:R-:W-:Y:S01]  /*8d60*/  @!PT LDS RZ, [RZ] ;  /* 0x00000000fffff984 */ /* 0x000fe20000000800 */
[----:B------:R-:W-:Y:S01]  /*8d70*/  @!PT LDS RZ, [RZ] ;  /* 0x00000000fffff984 */ /* 0x000fe20000000800 */
[----:B------:R-:W-:Y:S01]  /*8d80*/  @!PT LDS RZ, [RZ] ;  /* 0x00000000fffff984 */ /* 0x000fe20000000800 */
[----:B------:R-:W-:Y:S02]  /*8d90*/  @!P3 LDGSTS.E.BYPASS.LTC128B.128 [R222+0xa800], desc[UR22][R4.64+0x40] ;  /* 0x0a80004004debfae */ /* 0x000fe4000b901d56 */
[----:B------:R-:W-:-:S02]  /*8da0*/  IMAD R0, R0, 0x40, R252 ;  /* 0x0000004000007824 */ /* 0x000fc400078e02fc */
[----:B------:R-:W-:Y:S03]  /*8db0*/  @P2 STS.128 [R222+0xb800], RZ ;  /* 0x00b800ffde002388 */ /* 0x000fe60000000c00 */
[C---:B------:R-:W-:Y:S01]  /*8dc0*/  ISETP.GE.AND P5, PT, R0.reuse, R230, PT ;  /* 0x000000e60000720c */ /* 0x040fe20003fa6270 */
[----:B------:R-:W-:Y:S01]  /*8dd0*/  @!PT LDS RZ, [RZ] ;  /* 0x00000000fffff984 */ /* 0x000fe20000000800 */
[----:B------:R-:W-:Y:S01]  /*8de0*/  @!PT LDS RZ, [RZ] ;  /* 0x00000000fffff984 */ /* 0x000fe20000000800 */
[----:B------:R-:W-:Y:S01]  /*8df0*/  @!PT LDS RZ, [RZ] ;  /* 0x00000000fffff984 */ /* 0x000fe20000000800 */
[----:B------:R1:W-:Y:S01]  /*8e00*/  @!P2 LDGSTS.E.BYPASS.LTC128B.128 [R222+0xb800], desc[UR22][R2.64+0x80] ;  /* 0x0b80008002deafae */ /* 0x0003e2000b901d56 */
[C---:B------:R-:W-:Y:S02]  /*8e10*/  ISETP.GE.AND P6, PT, R0.reuse, R228, PT ;  /* 0x000000e40000720c */ /* 0x040fe40003fc6270 */
[C---:B------:R-:W-:Y:S01]  /*8e20*/  ISETP.GE.AND P1, PT, R0.reuse, R227, PT ;  /* 0x000000e30000720c */ /* 0x040fe20003f26270 */
[----:B------:R-:W-:Y:S01]  /*8e30*/  LDSM.16.M88.4 R12, [R220] ;  /* 0x00000000dc0c783b */ /* 0x000fe20000000200 */
[C---:B------:R-:W-:Y:S02]  /*8e40*/  ISETP.LT.OR P5, PT, R0.reuse, R225, P5 ;  /* 0x000000e10000720c */ /* 0x040fe40002fa1670 */
[C---:B------:R-:W-:Y:S01]  /*8e50*/  ISETP.LT.OR P6, PT, R0.reuse, R226, P6 ;  /* 0x000000e20000720c */ /* 0x040fe200037c1670 */
[----:B------:R-:W2:Y:S01]  /*8e60*/  LDSM.16.M88.4 R24, [R217+0x6000] ;  /* 0x00600000d918783b */ /* 0x000ea20000000200 */
[----:B------:R-:W-:-:S03]  /*8e70*/  ISETP.LT.OR P1, PT, R0, R223, P1 ;  /* 0x000000df0000720c */ /* 0x000fc60000f21670 */
[----:B---3--:R-:W3:Y:S04]  /*8e80*/  LDSM.16.M88.4 R8, [R220+0x1000] ;  /* 0x00100000dc08783b */ /* 0x008ee80000000200 */
[----:B------:R-:W4:Y:S04]  /*8e90*/  LDSM.16.M88.4 R28, [R217+0x6c00] ;  /* 0x006c0000d91c783b */ /* 0x000f280000000200 */
[----:B------:R-:W4:Y:S04]  /*8ea0*/  LDSM.16.M88.4 R20, [R217+0x6400] ;  /* 0x00640000d914783b */ /* 0x000f280000000200 */
[----:B------:R-:W4:Y:S01]  /*8eb0*/  LDSM.16.M88.4 R16, [R217+0x6800] ;  /* 0x00680000d910783b */ /* 0x000f220000000200 */
[----:B-1----:R-:W-:-:S03]  /*8ec0*/  VIADD R2, R0, 0x1 ;  /* 0x0000000100027836 */ /* 0x002fc60000000000 */
[----:B------:R-:W-:Y:S01]  /*8ed0*/  LDSM.16.M88.4 R52, [R219+0x6000] ;  /* 0x00600000db34783b */ /* 0x000fe20000000200 */
[----:B------:R-:W-:-:S03]  /*8ee0*/  VIADD R3, R0, 0x8 ;  /* 0x0000000800037836 */ /* 0x000fc60000000000 */
[----:B------:R-:W1:Y:S01]  /*8ef0*/  LDSM.16.M88.4 R4, [R221+0x1000] ;  /* 0x00100000dd04783b */ /* 0x000e620000000200 */
[----:B------:R-:W-:-:S03]  /*8f00*/  ISETP.GE.AND P0, PT, R2, R228, PT ;  /* 0x000000e40200720c */ /* 0x000fc60003f06270 */
[----:B------:R-:W1:Y:S01]  /*8f10*/  LDSM.16.M88.4 R40, [R219+0x6c00] ;  /* 0x006c0000db28783b */ /* 0x000e620000000200 */
[----:B------:R-:W-:-:S03]  /*8f20*/  ISETP.LT.OR P0, PT, R2, R226, P0 ;  /* 0x000000e20200720c */ /* 0x000fc60000701670 */
[----:B------:R-:W1:Y:S04]  /*8f30*/  LDSM.16.M88.4 R48, [R219+0x6400] ;  /* 0x00640000db30783b */ /* 0x000e680000000200 */
[----:B------:R-:W1:Y:S01]  /*8f40*/  LDSM.16.M88.4 R44, [R219+0x6800] ;  /* 0x00680000db2c783b */ /* 0x000e620000000200 */
[-C--:B--2---:R-:W-:Y:S03]  /*8f50*/  HMMA.16816.F32.BF16 R248, R12, R24.reuse, RZ ;  /* 0x000000180cf8723c */ /* 0x084fe600000418ff */
[----:B------:R-:W0:Y:S03]  /*8f60*/  LDGDEPBAR ;  /* 0x00000000000079af */ /* 0x000e260000000000 */
[C---:B---3--:R-:W-:Y:S06]  /*8f70*/  HMMA.16816.F32.BF16 R60, R8.reuse, R24, RZ ;  /* 0x00000018083c723c */ /* 0x048fec00000418ff */
[-C--:B------:R-:W-:Y:S06]  /*8f80*/  HMMA.16816.F32.BF16 R56, R8, R26.reuse, RZ ;  /* 0x0000001a0838723c */ /* 0x080fec00000418ff */
[----:B------:R-:W-:Y:S06]  /*8f90*/  HMMA.16816.F32.BF16 R244, R12, R26, RZ ;  /* 0x0000001a0cf4723c */ /* 0x000fec00000418ff */
[C---:B----4-:R-:W-:Y:S06]  /*8fa0*/  HMMA.16816.F32.BF16 R24, R8.reuse, R28, RZ ;  /* 0x0000001c0818723c */ /* 0x050fec00000418ff */
[C---:B------:R-:W-:Y:S06]  /*8fb0*/  HMMA.16816.F32.BF16 R36, R8.reuse, R20, RZ ;  /* 0x000000140824723c */ /* 0x040fec00000418ff */
[C---:B------:R-:W-:Y:S06]  /*8fc0*/  HMMA.16816.F32.BF16 R32, R8.reuse, R16, RZ ;  /* 0x000000100820723c */ /* 0x040fec00000418ff */
[C---:B------:R-:W-:Y:S06]  /*8fd0*/  HMMA.16816.F32.BF16 R108, R8.reuse, R22, RZ ;  /* 0x00000016086c723c */ /* 0x040fec00000418ff */
[C---:B------:R-:W-:Y:S06]  /*8fe0*/  HMMA.16816.F32.BF16 R184, R8.reuse, R18, RZ ;  /* 0x0000001208b8723c */ /* 0x040fec00000418ff */
[----:B------:R-:W-:Y:S01]  /*8ff0*/  HMMA.16816.F32.BF16 R180, R8, R30, RZ ;  /* 0x0000001e08b4723c */ /* 0x000fe200000418ff */
[----:B------:R-:W2:Y:S05]  /*9000*/  LDSM.16.M88.4 R8, [R221] ;  /* 0x00000000dd08783b */ /* 0x000eaa0000000200 */
[C---:B-1----:R-:W-:Y:S06]  /*9010*/  HMMA.16816.F32.BF16 R196, R4.reuse, R52, R60 ;  /* 0x0000003404c4723c */ /* 0x042fec000004183c */
[C---:B------:R-:W-:Y:S06]  /*9020*/  HMMA.16816.F32.BF16 R176, R4.reuse, R40, R24 ;  /* 0x0000002804b0723c */ /* 0x040fec0000041818 */
[----:B------:R-:W-:Y:S06]  /*9030*/  HMMA.16816.F32.BF16 R64, R4, R54, R56 ;  /* 0x000000360440723c */ /* 0x000fec0000041838 */
[C---:B------:R-:W-:Y:S06]  /*9040*/  HMMA.16816.F32.BF16 R236, R12.reuse, R20, RZ ;  /* 0x000000140cec723c */ /* 0x040fec00000418ff */
[----:B------:R-:W-:Y:S01]  /*9050*/  HMMA.16816.F32.BF16 R240, R12, R22, RZ ;  /* 0x000000160cf0723c */ /* 0x000fe200000418ff */
[----:B------:R-:W-:Y:S05]  /*9060*/  LDSM.16.M88.4 R20, [R217+0x7000] ;  /* 0x00700000d914783b */ /* 0x000fea0000000200 */
[C---:B------:R-:W-:Y:S01]  /*9070*/  HMMA.16816.F32.BF16 R192, R4.reuse, R48, R36 ;  /* 0x0000003004c0723c */ /* 0x040fe20000041824 */
[----:B------:R-:W-:Y:S05]  /*9080*/  LDSM.16.M88.4 R36, [R217+0x7400] ;  /* 0x00740000d924783b */ /* 0x000fea0000000200 */
[C---:B------:R-:W-:Y:S01]  /*9090*/  HMMA.16816.F32.BF16 R188, R4.reuse, R44, R32 ;  /* 0x0000002c04bc723c */ /* 0x040fe20000041820 */
[----:B------:R-:W-:Y:S05]  /*90a0*/  LDSM.16.M88.4 R32, [R217+0x7800] ;  /* 0x00780000d920783b */ /* 0x000fea0000000200 */
[C---:B------:R-:W-:Y:S06]  /*90b0*/  HMMA.16816.F32.BF16 R60, R4.reuse, R50, R108 ;  /* 0x00000032043c723c */ /* 0x040fec000004186c */
[C---:B------:R-:W-:Y:S06]  /*90c0*/  HMMA.16816.F32.BF16 R56, R4.reuse, R46, R184 ;  /* 0x0000002e0438723c */ /* 0x040fec00000418b8 */
[----:B------:R-:W-:Y:S01]  /*90d0*/  HMMA.16816.F32.BF16 R24, R4, R42, R180 ;  /* 0x0000002a0418723c */ /* 0x000fe200000418b4 */
[----:B------:R-:W1:Y:S05]  /*90e0*/  LDSM.16.M88.4 R4, [R220+0x3000] ;  /* 0x00300000dc04783b */ /* 0x000e6a0000000200 */
[C---:B------:R-:W-:Y:S06]  /*90f0*/  HMMA.16816.F32.BF16 R212, R12.reuse, R16, RZ ;  /* 0x000000100cd4723c */ /* 0x040fec00000418ff */
[C---:B------:R-:W-:Y:S06]  /*9100*/  HMMA.16816.F32.BF16 R208, R12.reuse, R18, RZ ;  /* 0x000000120cd0723c */ /* 0x040fec00000418ff */
[C---:B------:R-:W-:Y:S06]  /*9110*/  HMMA.16816.F32.BF16 R204, R12.reuse, R28, RZ ;  /* 0x0000001c0ccc723c */ /* 0x040fec00000418ff */
[----:B------:R-:W-:Y:S01]  /*9120*/  HMMA.16816.F32.BF16 R200, R12, R30, RZ ;  /* 0x0000001e0cc8723c */ /* 0x000fe200000418ff */
[----:B------:R-:W3:Y:S04]  /*9130*/  LDSM.16.M88.4 R28, [R217+0x7c00] ;  /* 0x007c0000d91c783b */ /* 0x000ee80000000200 */
[----:B------:R-:W4:Y:S01]  /*9140*/  LDSM.16.M88.4 R12, [R220+0x2000] ;  /* 0x00200000dc0c783b */ /* 0x000f220000000200 */
[C---:B--2---:R-:W-:Y:S06]  /*9150*/  HMMA.16816.F32.BF16 R16, R8.reuse, R52, R248 ;  /* 0x000000340810723c */ /* 0x044fec00000418f8 */
[C---:B------:R-:W-:Y:S06]  /*9160*/  HMMA.16816.F32.BF16 R180, R8.reuse, R54, R244 ;  /* 0x0000003608b4723c */ /* 0x040fec00000418f4 */
[C---:B------:R-:W-:Y:S06]  /*9170*/  HMMA.16816.F32.BF16 R248, R8.reuse, R48, R236 ;  /* 0x0000003008f8723c */ /* 0x040fec00000418ec */
[----:B------:R-:W-:Y:S06]  /*9180*/  HMMA.16816.F32.BF16 R236, R8, R40, R204 ;  /* 0x0000002808ec723c */ /* 0x000fec00000418cc */
[----:B-1----:R-:W-:Y:S06]  /*9190*/  HMMA.16816.F32.BF16 R108, R4, R22, R64 ;  /* 0x00000016046c723c */ /* 0x002fec0000041840 */
[----:B------:R-:W-:Y:S01]  /*91a0*/  HMMA.16816.F32.BF16 R204, R8, R42, R200 ;  /* 0x0000002a08cc723c */ /* 0x000fe200000418c8 */
[----:B------:R-:W-:Y:S05]  /*91b0*/  LDSM.16.M88.4 R40, [R219+0x7800] ;  /* 0x00780000db28783b */ /* 0x000fea0000000200 */
[C---:B------:R-:W-:Y:S06]  /*91c0*/  HMMA.16816.F32.BF16 R64, R4.reuse, R38, R60 ;  /* 0x000000260440723c */ /* 0x040fec000004183c */
[C---:B------:R-:W-:Y:S06]  /*91d0*/  HMMA.16816.F32.BF16 R200, R4.reuse, R20, R196 ;  /* 0x0000001404c8723c */ /* 0x040fec00000418c4 */
[----:B------:R-:W-:Y:S06]  /*91e0*/  HMMA.16816.F32.BF16 R60, R4, R34, R56 ;  /* 0x00000022043c723c */ /* 0x000fec0000041838 */
[C---:B------:R-:W-:Y:S06]  /*91f0*/  HMMA.16816.F32.BF16 R212, R8.reuse, R44, R212 ;  /* 0x0000002c08d4723c */ /* 0x040fec00000418d4 */
[----:B------:R-:W-:Y:S01]  /*9200*/  HMMA.16816.F32.BF16 R208, R8, R46, R208 ;  /* 0x0000002e08d0723c */ /* 0x000fe200000418d0 */
[----:B------:R-:W-:Y:S05]  /*9210*/  LDSM.16.M88.4 R44, [R219+0x7c00] ;  /* 0x007c0000db2c783b */ /* 0x000fea0000000200 */
[C---:B------:R-:W-:Y:S06]  /*9220*/  HMMA.16816.F32.BF16 R196, R4.reuse, R36, R192 ;  /* 0x0000002404c4723c */ /* 0x040fec00000418c0 */
[C---:B------:R-:W-:Y:S06]  /*9230*/  HMMA.16816.F32.BF16 R188, R4.reuse, R32, R188 ;  /* 0x0000002004bc723c */ /* 0x040fec00000418bc */
[C---:B---3--:R-:W-:Y:S06]  /*9240*/  HMMA.16816.F32.BF16 R176, R4.reuse, R28, R176 ;  /* 0x0000001c04b0723c */ /* 0x048fec00000418b0 */
[----:B------:R-:W-:Y:S01]  /*9250*/  HMMA.16816.F32.BF16 R56, R4, R30, R24 ;  /* 0x0000001e0438723c */ /* 0x000fe20000041818 */
[----:B------:R-:W-:Y:S04]  /*9260*/  LDSM.16.M88.4 R4, [R221+0x3000] ;  /* 0x00300000dd04783b */ /* 0x000fe80000000200 */
[----:B------:R-:W-:Y:S01]  /*9270*/  LDSM.16.M88.4 R24, [R219+0x7400] ;  /* 0x00740000db18783b */ /* 0x000fe20000000200 */
[----:B----4-:R-:W-:Y:S03]  /*9280*/  HMMA.16816.F32.BF16 R52, R12, R20, R16 ;  /* 0x000000140c34723c */ /* 0x010fe60000041810 */
[----:B------:R-:W1:Y:S03]  /*9290*/  LDSM.16.M88.4 R16, [R219+0x7000] ;  /* 0x00700000db10783b */ /* 0x000e660000000200 */
[----:B------:R-:W-:Y:S01]  /*92a0*/  HMMA.16816.F32.BF16 R184, R8, R50, R240 ;  /* 0x0000003208b8723c */ /* 0x000fe200000418f0 */
[----:B------:R-:W2:Y:S05]  /*92b0*/  LDSM.16.M88.4 R8, [R221+0x2000] ;  /* 0x00200000dd08783b */ /* 0x000eaa0000000200 */
[C---:B------:R-:W-:Y:S06]  /*92c0*/  HMMA.16816.F32.BF16 R48, R12.reuse, R22, R180 ;  /* 0x000000160c30723c */ /* 0x040fec00000418b4 */
[C---:B------:R-:W-:Y:S06]  /*92d0*/  HMMA.16816.F32.BF16 R20, R12.reuse, R36, R248 ;  /* 0x000000240c14723c */ /* 0x040fec00000418f8 */
[C---:B------:R-:W-:Y:S06]  /*92e0*/  HMMA.16816.F32.BF16 R180, R12.reuse, R32, R212 ;  /* 0x000000200cb4723c */ /* 0x040fec00000418d4 */
[C---:B------:R-:W-:Y:S06]  /*92f0*/  HMMA.16816.F32.BF16 R36, R12.reuse, R38, R184 ;  /* 0x000000260c24723c */ /* 0x040fec00000418b8 */
[C---:B------:R-:W-:Y:S01]  /*9300*/  HMMA.16816.F32.BF16 R184, R12.reuse, R34, R208 ;  /* 0x000000220cb8723c */ /* 0x040fe200000418d0 */
[----:B------:R-:W-:Y:S05]  /*9310*/  LDSM.16.M88.4 R32, [R217+0x8000] ;  /* 0x00800000d920783b */ /* 0x000fea0000000200 */
[C---:B------:R-:W-:Y:S06]  /*9320*/  HMMA.16816.F32.BF16 R192, R12.reuse, R28, R236 ;  /* 0x0000001c0cc0723c */ /* 0x040fec00000418ec */
[----:B------:R-:W-:Y:S01]  /*9330*/  HMMA.16816.F32.BF16 R12, R12, R30, R204 ;  /* 0x0000001e0c0c723c */ /* 0x000fe200000418cc */
[----:B------:R-:W-:Y:S05]  /*9340*/  LDSM.16.M88.4 R28, [R219+0x8000] ;  /* 0x00800000db1c783b */ /* 0x000fea0000000200 */
        /* <DEDUP_REMOVED lines=10> */
[C---:B------:R-:W-:Y:S01]  /*93f0*/  HMMA.16816.F32.BF16 R108, R8.reuse, R18, R48 ;  /* 0x00000012086c723c */ /* 0x040fe20000041830 */
[----:B------:R-:W1:Y:S05]  /*9400*/  LDSM.16.M88.4 R16, [R220+0x5000] ;  /* 0x00500000dc10783b */ /* 0x000e6a0000000200 */
[C---:B------:R-:W-:Y:S01]  /*9410*/  HMMA.16816.F32.BF16 R64, R8.reuse, R24, R20 ;  /* 0x000000180840723c */ /* 0x040fe20000041814 */
[----:B------:R-:W-:Y:S05]  /*9420*/  LDSM.16.M88.4 R20, [R217+0x8800] ;  /* 0x00880000d914783b */ /* 0x000fea0000000200 */
[C---:B------:R-:W-:Y:S01]  /*9430*/  HMMA.16816.F32.BF16 R60, R8.reuse, R26, R36 ;  /* 0x0000001a083c723c */ /* 0x040fe20000041824 */
[----:B------:R-:W2:Y:S04]  /*9440*/  LDSM.16.M88.4 R24, [R217+0x8400] ;  /* 0x00840000d918783b */ /* 0x000ea80000000200 */
[----:B------:R-:W3:Y:S01]  /*9450*/  LDSM.16.M88.4 R36, [R217+0x8c00] ;  /* 0x008c0000d924783b */ /* 0x000ee20000000200 */
[C---:B------:R-:W-:Y:S06]  /*9460*/  HMMA.16816.F32.BF16 R48, R8.reuse, R44, R192 ;  /* 0x0000002c0830723c */ /* 0x040fec00000418c0 */
[C---:B------:R-:W-:Y:S06]  /*9470*/  HMMA.16816.F32.BF16 R56, R8.reuse, R40, R180 ;  /* 0x000000280838723c */ /* 0x040fec00000418b4 */
[C---:B------:R-:W-:Y:S06]  /*9480*/  HMMA.16816.F32.BF16 R52, R8.reuse, R42, R184 ;  /* 0x0000002a0834723c */ /* 0x040fec00000418b8 */
[----:B------:R-:W-:Y:S01]  /*9490*/  HMMA.16816.F32.BF16 R44, R8, R46, R12 ;  /* 0x0000002e082c723c */ /* 0x000fe2000004180c */
[----:B------:R-:W4:Y:S04]  /*94a0*/  LDSM.16.M88.4 R12, [R221+0x4000] ;  /* 0x00400000dd0c783b */ /* 0x000f280000000200 */
[----:B------:R-:W4:Y:S01]  /*94b0*/  LDSM.16.M88.4 R8, [R221+0x5000] ;  /* 0x00500000dd08783b */ /* 0x000f220000000200 */
[-C--:B-1----:R-:W-:Y:S06]  /*94c0*/  HMMA.16816.F32.BF16 R180, R16, R32.reuse, R200 ;  /* 0x0000002010b4723c */ /* 0x082fec00000418c8 */
[C---:B------:R-:W-:Y:S06]  /*94d0*/  HMMA.16816.F32.BF16 R40, R4.reuse, R32, R176 ;  /* 0x000000200428723c */ /* 0x040fec00000418b0 */
[C---:B------:R-:W-:Y:S06]  /*94e0*/  HMMA.16816.F32.BF16 R108, R4.reuse, R34, R108 ;  /* 0x00000022046c723c */ /* 0x040fec000004186c */
[C---:B--2---:R-:W-:Y:S06]  /*94f0*/  HMMA.16816.F32.BF16 R64, R4.reuse, R24, R64 ;  /* 0x000000180440723c */ /* 0x044fec0000041840 */
[C---:B------:R-:W-:Y:S06]  /*9500*/  HMMA.16816.F32.BF16 R184, R4.reuse, R26, R60 ;  /* 0x0000001a04b8723c */ /* 0x040fec000004183c */
[C---:B------:R-:W-:Y:S06]  /*9510*/  HMMA.16816.F32.BF16 R188, R4.reuse, R20, R56 ;  /* 0x0000001404bc723c */ /* 0x040fec0000041838 */
[C---:B------:R-:W-:Y:S06]  /*9520*/  HMMA.16816.F32.BF16 R192, R4.reuse, R22, R52 ;  /* 0x0000001604c0723c */ /* 0x040fec0000041834 */
[C---:B---3--:R-:W-:Y:S06]  /*9530*/  HMMA.16816.F32.BF16 R196, R4.reuse, R36, R48 ;  /* 0x0000002404c4723c */ /* 0x048fec0000041830 */
[----:B------:R-:W-:Y:S01]  /*9540*/  HMMA.16816.F32.BF16 R200, R4, R38, R44 ;  /* 0x0000002604c8723c */ /* 0x000fe2000004182c */
[----:B------:R-:W1:Y:S05]  /*9550*/  LDSM.16.M88.4 R4, [R219+0x8400] ;  /* 0x00840000db04783b */ /* 0x000e6a0000000200 */
[C---:B------:R-:W-:Y:S06]  /*9560*/  HMMA.16816.F32.BF16 R32, R16.reuse, R34, R240 ;  /* 0x000000221020723c */ /* 0x040fec00000418f0 */
[C---:B------:R-:W-:Y:S06]  /*9570*/  HMMA.16816.F32.BF16 R56, R16.reuse, R20, R208 ;  /* 0x000000141038723c */ /* 0x040fec00000418d0 */
[----:B------:R-:W-:Y:S06]  /*9580*/  HMMA.16816.F32.BF16 R60, R16, R22, R204 ;  /* 0x00000016103c723c */ /* 0x000fec00000418cc */
[-C--:B----4-:R-:W-:Y:S06]  /*9590*/  HMMA.16816.F32.BF16 R44, R12, R28.reuse, R40 ;  /* 0x0000001c0c2c723c */ /* 0x090fec0000041828 */
        /* <DEDUP_REMOVED lines=11> */
[----:B-1----:R-:W-:Y:S01]  /*9650*/  HMMA.16816.F32.BF16 R28, R12, R4, R64 ;  /* 0x000000040c1c723c */ /* 0x002fe20000041840 */
[C---:B------:R-:W-:Y:S02]  /*9660*/  ISETP.GE.AND P1, PT, R2.reuse, R229, PT ;  /* 0x000000e50200720c */ /* 0x040fe40003f26270 */
[----:B------:R-:W-:-:S02]  /*9670*/  ISETP.GE.AND P0, PT, R2, R227, PT ;  /* 0x000000e30200720c */ /* 0x000fc40003f06270 */
[C---:B------:R-:W-:Y:S01]  /*9680*/  ISETP.LT.OR P6, PT, R2.reuse, R225, P6 ;  /* 0x000000e10200720c */ /* 0x040fe200037c1670 */
[----:B------:R-:W-:Y:S01]  /*9690*/  HMMA.16816.F32.BF16 R176, R16, R36, R244 ;  /* 0x0000002410b0723c */ /* 0x000fe200000418f4 */
[CC--:B------:R-:W-:Y:S02]  /*96a0*/  ISETP.LT.OR P1, PT, R2.reuse, R224.reuse, P1 ;  /* 0x000000e00200720c */ /* 0x0c0fe40000f21670 */
        /* <DEDUP_REMOVED lines=12> */
[----:B------:R-:W-:Y:S01]  /*9770*/  HMMA.16816.F32.BF16 R16, R16, R38, R248 ;  /* 0x000000261010723c */ /* 0x000fe200000418f8 */
        /* <DEDUP_REMOVED lines=9> */
[----:B------:R-:W-:Y:S02]  /*9810*/  ISETP.GE.AND P5, PT, R3, R229, PT ;  /* 0x000000e50300720c */ /* 0x000fe40003fa6270 */
[----:B------:R-:W-:Y:S02]  /*9820*/  FSEL R106, R41, -INF , !P0 ;  /* 0xff800000296a7808 */ /* 0x000fe40004000000 */
[----:B------:R-:W-:Y:S02]  /*9830*/  ISETP.GE.AND P0, PT, R2, R227, PT ;  /* 0x000000e30200720c */ /* 0x000fe40003f06270 */
[C---:B------:R-:W-:Y:S02]  /*9840*/  ISETP.LT.OR P6, PT, R3.reuse, R226, P6 ;  /* 0x000000e20300720c */ /* 0x040fe400037c1670 */
[CC--:B------:R-:W-:Y:S02]  /*9850*/  ISETP.LT.OR P1, PT, R3.reuse, R223.reuse, P1 ;  /* 0x000000df0300720c */ /* 0x0c0fe40000f21670 */
[----:B------:R-:W-:Y:S01]  /*9860*/  ISETP.LT.OR P5, PT, R3, R224, P5 ;  /* 0x000000e00300720c */ /* 0x000fe20002fa1670 */
[----:B------:R-:W-:Y:S01]  /*9870*/  VIADD R3, R0, 0x10 ;  /* 0x0000001000037836 */ /* 0x000fe20000000000 */
[----:B------:R-:W-:-:S02]  /*9880*/  ISETP.LT.OR P0, PT, R2, R223, P0 ;  /* 0x000000df0200720c */ /* 0x000fc40000701670 */
[----:B------:R-:W-:Y:S02]  /*9890*/  FSEL R105, R40, -INF , !P6 ;  /* 0xff80000028697808 */ /* 0x000fe40007000000 */
[----:B------:R-:W-:Y:S02]  /*98a0*/  FSEL R107, R42, -INF , !P1 ;  /* 0xff8000002a6b7808 */ /* 0x000fe40004800000 */
[CC--:B------:R-:W-:Y:S02]  /*98b0*/  ISETP.GE.AND P6, PT, R2.reuse, R230.reuse, PT ;  /* 0x000000e60200720c */ /* 0x0c0fe40003fc6270 */
[C---:B------:R-:W-:Y:S02]  /*98c0*/  ISETP.GE.AND P1, PT, R2.reuse, R229, PT ;  /* 0x000000e50200720c */ /* 0x040fe40003f26270 */
[----:B------:R-:W-:Y:S02]  /*98d0*/  FSEL R55, R43, -INF , !P0 ;  /* 0xff8000002b377808 */ /* 0x000fe40004000000 */
[----:B------:R-:W-:Y:S01]  /*98e0*/  ISETP.GE.AND P0, PT, R3, R230, PT ;  /* 0x000000e60300720c */ /* 0x000fe20003f06270 */
[----:B-1----:R-:W-:Y:S01]  /*98f0*/  HMMA.16816.F32.BF16 R40, R12, R20, R188 ;  /* 0x000000140c28723c */ /* 0x002fe200000418bc */
[----:B------:R-:W-:-:S02]  /*9900*/  ISETP.LT.OR P6, PT, R2, R225, P6 ;  /* 0x000000e10200720c */ /* 0x000fc400037c1670 */
[----:B------:R-:W-:Y:S01]  /*9910*/  ISETP.LT.OR P1, PT, R2, R224, P1 ;  /* 0x000000e00200720c */ /* 0x000fe20000f21670 */
[----:B------:R-:W-:Y:S01]  /*9920*/  VIADD R2, R0, 0x11 ;  /* 0x0000001100027836 */ /* 0x000fe20000000000 */
[----:B------:R-:W-:Y:S02]  /*9930*/  ISETP.LT.OR P0, PT, R3, R225, P0 ;  /* 0x000000e10300720c */ /* 0x000fe40000701670 */
[----:B------:R-:W-:Y:S02]  /*9940*/  FSEL R53, R34, -INF , !P5 ;  /* 0xff80000022357808 */ /* 0x000fe40006800000 */
[----:B------:R-:W-:Y:S02]  /*9950*/  FSEL R52, R33, -INF , !P6 ;  /* 0xff80000021347808 */ /* 0x000fe40007000000 */
[----:B------:R-:W-:Y:S02]  /*9960*/  FSEL R187, R28, -INF , !P0 ;  /* 0xff8000001cbb7808 */ /* 0x000fe40004000000 */
[----:B------:R-:W-:-:S02]  /*9970*/  ISETP.GE.AND P6, PT, R3, R229, PT ;  /* 0x000000e50300720c */ /* 0x000fc40003fc6270 */
[C---:B------:R-:W-:Y:S02]  /*9980*/  ISETP.GE.AND P5, PT, R3.reuse, R228, PT ;  /* 0x000000e40300720c */ /* 0x040fe40003fa6270 */
[C---:B------:R-:W-:Y:S02]  /*9990*/  ISETP.GE.AND P0, PT, R2.reuse, R230, PT ;  /* 0x000000e60200720c */ /* 0x040fe40003f06270 */
[C---:B------:R-:W-:Y:S02]  /*99a0*/  ISETP.LT.OR P6, PT, R3.reuse, R224, P6 ;  /* 0x000000e00300720c */ /* 0x040fe400037c1670 */
[----:B------:R-:W-:Y:S02]  /*99b0*/  ISETP.LT.OR P5, PT, R3, R226, P5 ;  /* 0x000000e20300720c */ /* 0x000fe40002fa1670 */
[----:B------:R-:W-:Y:S02]  /*99c0*/  ISETP.LT.OR P0, PT, R2, R225, P0 ;  /* 0x000000e10200720c */ /* 0x000fe40000701670 */
[----:B------:R-:W-:-:S02]  /*99d0*/  FSEL R54, R35, -INF , !P1 ;  /* 0xff80000023367808 */ /* 0x000fc40004800000 */
[----:B------:R-:W-:Y:S01]  /*99e0*/  ISETP.GE.AND P1, PT, R3, R227, PT ;  /* 0x000000e30300720c */ /* 0x000fe20003f26270 */
[----:B------:R-:W-:Y:S01]  /*99f0*/  HMMA.16816.F32.BF16 R32, R8, R20, R56 ;  /* 0x000000140820723c */ /* 0x000fe20000041838 */
[----:B------:R-:W-:Y:S02]  /*9a00*/  FSEL R204, R30, -INF , !P6 ;  /* 0xff8000001ecc7808 */ /* 0x000fe40007000000 */
[----:B------:R-:W-:Y:S02]  /*9a10*/  FSEL R208, R24, -INF , !P5 ;  /* 0xff80000018d07808 */ /* 0x000fe40006800000 */
[----:B------:R-:W-:Y:S02]  /*9a20*/  FSEL R186, R29, -INF , !P0 ;  /* 0xff8000001dba7808 */ /* 0x000fe40004000000 */
[C---:B------:R-:W-:Y:S02]  /*9a30*/  ISETP.GE.AND P6, PT, R2.reuse, R229, PT ;  /* 0x000000e50200720c */ /* 0x040fe40003fc6270 */
[----:B------:R-:W-:-:S02]  /*9a40*/  ISETP.GE.AND P5, PT, R2, R228, PT ;  /* 0x000000e40200720c */ /* 0x000fc40003fa6270 */
[----:B------:R-:W-:Y:S02]  /*9a50*/  ISETP.GE.AND P0, PT, R2, R227, PT ;  /* 0x000000e30200720c */ /* 0x000fe40003f06270 */
[-C--:B------:R-:W-:Y:S01]  /*9a60*/  ISETP.LT.OR P1, PT, R3, R223.reuse, P1 ;  /* 0x000000df0300720c */ /* 0x080fe20000f21670 */
        /* <DEDUP_REMOVED lines=39> */
[CC--:B------:R-:W-:Y:S02]  /*9ce0*/  ISETP.LT.OR P1, PT, R3.reuse, R225.reuse, P0 ;  /* 0x000000e10300720c */ /* 0x0c0fe40000721670 */
        /* <DEDUP_REMOVED lines=8> */
[CC--:B------:R-:W-:Y:S01]  /*9d70*/  ISETP.GE.AND P1, PT, R3.reuse, R227.reuse, PT ;  /* 0x000000e30300720c */ /* 0x0c0fe20003f26270 */
[----:B------:R-:W-:Y:S01]  /*9d80*/  STL [R1+0x10], R37 ;  /* 0x0000102501007387 */ /* 0x000fe20000100800 */
        /* <DEDUP_REMOVED lines=49> */
[----:B------:R-:W-:Y:S02]  /*a0a0*/  FSEL R194, R23, -INF , !P1 ;  /* 0xff80000017c27808 */ /* 0x000fe40004800000 */
[C---:B------:R-:W-:Y:S02]  /*a0b0*/  ISETP.GE.AND P1, PT, R3.reuse, R227, PT ;  /* 0x000000e30300720c */ /* 0x040fe40003f26270 */
[C---:B------:R-:W-:Y:S02]  /*a0c0*/  ISETP.LT.OR P6, PT, R3.reuse, R224, P6 ;  /* 0x000000e00300720c */ /* 0x040fe400037c1670 */
[C---:B------:R-:W-:Y:S02]  /*a0d0*/  ISETP.LT.OR P5, PT, R3.reuse, R226, P5 ;  /* 0x000000e20300720c */ /* 0x040fe40002fa1670 */
[----:B------:R-:W-:Y:S02]  /*a0e0*/  ISETP.LT.OR P0, PT, R2, R225, P0 ;  /* 0x000000e10200720c */ /* 0x000fe40000701670 */
[----:B------:R-:W-:-:S02]  /*a0f0*/  ISETP.LT.OR P1, PT, R3, R223, P1 ;  /* 0x000000df0300720c */ /* 0x000fc40000f21670 */
[----:B------:R-:W-:Y:S02]  /*a100*/  FSEL R4, R46, -INF , !P6 ;  /* 0xff8000002e047808 */ /* 0x000fe40007000000 */
[----:B------:R-:W-:Y:S02]  /*a110*/  FSEL R3, R28, -INF , !P5 ;  /* 0xff8000001c037808 */ /* 0x000fe40006800000 */
[----:B------:R-:W-:Y:S01]  /*a120*/  FSEL R251, R45, -INF , !P0 ;  /* 0xff8000002dfb7808 */ /* 0x000fe20004000000 */
[----:B------:R-:W-:Y:S01]  /*a130*/  STL [R1+0x1c], R4 ;  /* 0x00001c0401007387 */ /* 0x000fe20000100800 */
[C---:B------:R-:W-:Y:S02]  /*a140*/  ISETP.GE.AND P6, PT, R2.reuse, R229, PT ;  /* 0x000000e50200720c */ /* 0x040fe40003fc6270 */
[C---:B------:R-:W-:Y:S01]  /*a150*/  ISETP.GE.AND P5, PT, R2.reuse, R228, PT ;  /* 0x000000e40200720c */ /* 0x040fe20003fa6270 */
[----:B------:R1:W-:Y:S01]  /*a160*/  STL [R1+0x4], R3 ;  /* 0x0000040301007387 */ /* 0x0003e20000100800 */
[----:B------:R-:W-:-:S02]  /*a170*/  ISETP.GE.AND P0, PT, R2, R227, PT ;  /* 0x000000e30200720c */ /* 0x000fc40003f06270 */
[C---:B------:R-:W-:Y:S02]  /*a180*/  ISETP.LT.OR P6, PT, R2.reuse, R224, P6 ;  /* 0x000000e00200720c */ /* 0x040fe400037c1670 */
[C---:B------:R-:W-:Y:S02]  /*a190*/  ISETP.LT.OR P5, PT, R2.reuse, R226, P5 ;  /* 0x000000e20200720c */ /* 0x040fe40002fa1670 */
[----:B------:R-:W-:Y:S01]  /*a1a0*/  ISETP.LT.OR P0, PT, R2, R223, P0 ;  /* 0x000000df0200720c */ /* 0x000fe20000701670 */
[C---:B------:R-:W-:Y:S01]  /*a1b0*/  VIADD R2, R0.reuse, 0x38 ;  /* 0x0000003800027836 */ /* 0x040fe20000000000 */
[----:B------:R-:W-:Y:S01]  /*a1c0*/  FSEL R248, R29, -INF , !P5 ;  /* 0xff8000001df87808 */ /* 0x000fe20006800000 */
[----:B------:R-:W-:Y:S01]  /*a1d0*/  VIADD R0, R0, 0x39 ;  /* 0x0000003900007836 */ /* 0x000fe20000000000 */
[----:B------:R-:W-:Y:S02]  /*a1e0*/  FSEL R250, R30, -INF , !P1 ;  /* 0xff8000001efa7808 */ /* 0x000fe40004800000 */
[----:B------:R-:W-:-:S02]  /*a1f0*/  ISETP.GE.AND P5, PT, R2, R228, PT ;  /* 0x000000e40200720c */ /* 0x000fc40003fa6270 */
[----:B------:R-:W-:Y:S02]  /*a200*/  FSEL R249, R31, -INF , !P0 ;  /* 0xff8000001ff97808 */ /* 0x000fe40004000000 */
[C---:B------:R-:W-:Y:S02]  /*a210*/  ISETP.GE.AND P0, PT, R2.reuse, R229, PT ;  /* 0x000000e50200720c */ /* 0x040fe40003f06270 */
[C---:B------:R-:W-:Y:S02]  /*a220*/  ISETP.GE.AND P1, PT, R2.reuse, R227, PT ;  /* 0x000000e30200720c */ /* 0x040fe40003f26270 */
[C---:B------:R-:W-:Y:S02]  /*a230*/  ISETP.LT.OR P5, PT, R2.reuse, R226, P5 ;  /* 0x000000e20200720c */ /* 0x040fe40002fa1670 */
[----:B------:R-:W-:Y:S02]  /*a240*/  ISETP.LT.OR P0, PT, R2, R224, P0 ;  /* 0x000000e00200720c */ /* 0x000fe40000701670 */
[----:B-1----:R-:W-:-:S02]  /*a250*/  FSEL R3, R47, -INF , !P6 ;  /* 0xff8000002f037808 */ /* 0x002fc40007000000 */
[C---:B------:R-:W-:Y:S02]  /*a260*/  ISETP.GE.AND P6, PT, R2.reuse, R230, PT ;  /* 0x000000e60200720c */ /* 0x040fe40003fc6270 */
[C---:B------:R-:W-:Y:S01]  /*a270*/  ISETP.LT.OR P1, PT, R2.reuse, R223, P1 ;  /* 0x000000df0200720c */ /* 0x040fe20000f21670 */
[----:B------:R1:W-:Y:S01]  /*a280*/  STL [R1+0x18], R3 ;  /* 0x0000180301007387 */ /* 0x0003e20000100800 */
[----:B------:R-:W-:Y:S02]  /*a290*/  ISETP.LT.OR P6, PT, R2, R225, P6 ;  /* 0x000000e10200720c */ /* 0x000fe400037c1670 */
[----:B------:R-:W-:Y:S02]  /*a2a0*/  FSEL R245, R8, -INF , !P5 ;  /* 0xff80000008f57808 */ /* 0x000fe40006800000 */
[----:B------:R-:W-:Y:S02]  /*a2b0*/  ISETP.GE.AND P5, PT, R0, R229, PT ;  /* 0x000000e50000720c */ /* 0x000fe40003fa6270 */
[----:B------:R-:W-:-:S02]  /*a2c0*/  FSEL R243, R12, -INF , !P6 ;  /* 0xff8000000cf37808 */ /* 0x000fc40007000000 */
[----:B------:R-:W-:Y:S02]  /*a2d0*/  FSEL R199, R14, -INF , !P0 ;  /* 0xff8000000ec77808 */ /* 0x000fe40004000000 */
[----:B------:R-:W-:Y:S02]  /*a2e0*/  FSEL R247, R10, -INF , !P1 ;  /* 0xff8000000af77808 */ /* 0x000fe40004800000 */
[C---:B------:R-:W-:Y:S02]  /*a2f0*/  ISETP.GE.AND P6, PT, R0.reuse, R230, PT ;  /* 0x000000e60000720c */ /* 0x040fe40003fc6270 */
[C---:B------:R-:W-:Y:S02]  /*a300*/  ISETP.GE.AND P0, PT, R0.reuse, R228, PT ;  /* 0x000000e40000720c */ /* 0x040fe40003f06270 */
[C---:B------:R-:W-:Y:S02]  /*a310*/  ISETP.GE.AND P1, PT, R0.reuse, R227, PT ;  /* 0x000000e30000720c */ /* 0x040fe40003f26270 */
[----:B------:R-:W-:-:S02]  /*a320*/  ISETP.LT.OR P5, PT, R0, R224, P5 ;  /* 0x000000e00000720c */ /* 0x000fc40002fa1670 */
[C---:B------:R-:W-:Y:S02]  /*a330*/  ISETP.LT.OR P0, PT, R0.reuse, R226, P0 ;  /* 0x000000e20000720c */ /* 0x040fe40000701670 */
[C---:B------:R-:W-:Y:S02]  /*a340*/  ISETP.LT.OR P6, PT, R0.reuse, R225, P6 ;  /* 0x000000e10000720c */ /* 0x040fe400037c1670 */
[----:B------:R-:W-:Y:S02]  /*a350*/  ISETP.LT.OR P1, PT, R0, R223, P1 ;  /* 0x000000df0000720c */ /* 0x000fe40000f21670 */
[----:B------:R-:W-:Y:S02]  /*a360*/  FSEL R0, R15, -INF , !P5 ;  /* 0xff8000000f007808 */ /* 0x000fe40006800000 */
[----:B------:R-:W-:Y:S02]  /*a370*/  FSEL R244, R9, -INF , !P0 ;  /* 0xff80000009f47808 */ /* 0x000fe40004000000 */
[----:B------:R-:W-:Y:S01]  /*a380*/  PLOP3.LUT P0, PT, PT, PT, UP0, 0x40, 0x0 ;  /* 0x000000000000781c */ /* 0x000fe20003f0e808 */
[----:B------:R1:W-:Y:S01]  /*a390*/  STL [R1+0x14], R0 ;  /* 0x0000140001007387 */ /* 0x0003e20000100800 */
[----:B------:R-:W-:-:S02]  /*a3a0*/  FSEL R246, R11, -INF , !P1 ;  /* 0xff8000000bf67808 */ /* 0x000fc40004800000 */
[----:B------:R-:W-:-:S09]  /*a3b0*/  FSEL R242, R13, -INF , !P6 ;  /* 0xff8000000df27808 */ /* 0x000fd20007000000 */
[----:B------:R-:W-:Y:S05]  /*a3c0*/  @P0 BRA `(.L_x_471) ;  /* 0x0000000400140947 */ /* 0x000fea0003800000 */
[----:B------:R-:W2:Y:S04]  /*a3d0*/  LDL.64 R56, [R1+0xb0] ;  /* 0x0000b00001387983 */ /* 0x000ea80000100a00 */
[----:B------:R-:W3:Y:S01]  /*a3e0*/  LDL.64 R182, [R1+0xa8] ;  /* 0x0000a80001b67983 */ /* 0x000ee20000100a00 */
[----:B------:R-:W-:Y:S01]  /*a3f0*/  UIADD3 UR6, UR18, -0x3, URZ ;  /* 0xfffffffd12067890 */ /* 0x000fe2000fffe03f */
[----:B------:R-:W4:Y:S01]  /*a400*/  @!P4 LDC.64 R14, c[0x0][0x218] ;  /* 0x00008600ff0ecb82 */ /* 0x000f220000000a00 */
        /* <DEDUP_REMOVED lines=9> */
[----:B-1----:R-:W-:-:S02]  /*a4a0*/  IMAD.U32 R0, RZ, RZ, UR20 ;  /* 0x00000014ff007e24 */ /* 0x002fc4000f8e00ff */
[----:B------:R-:W-:Y:S01]  /*a4b0*/  IMAD.U32 R2, RZ, RZ, UR20 ;  /* 0x00000014ff027e24 */ /* 0x000fe2000f8e00ff */
[----:B------:R-:W-:Y:S01]  /*a4c0*/  UIADD3 UR4, UR21, UR4, URZ ;  /* 0x0000000415047290 */ /* 0x000fe2000fffe03f */
[----:B------:R-:W1:Y:S05]  /*a4d0*/  @!P2 LDC.64 R8, c[0x0][0x218] ;  /* 0x00008600ff08ab82 */ /* 0x000e6a0000000a00 */
[----:B------:R-:W-:-:S03]  /*a4e0*/  IMAD.U32 R3, RZ, RZ, UR4 ;  /* 0x00000004ff037e24 */ /* 0x000fc6000f8e00ff */
[----:B------:R-:W1:Y:S08]  /*a4f0*/  @!P4 LDC.64 R12, c[0x0][0x218] ;  /* 0x00008600ff0ccb82 */ /* 0x000e700000000a00 */
[----:B------:R-:W1:Y:S01]  /*a500*/  @!P3 LDC.64 R6, c[0x0][0x218] ;  /* 0x00008600ff06bb82 */ /* 0x000e620000000a00 */
[----:B--2---:R-:W-:-:S04]  /*a510*/  LEA R0, P0, R0, R56, 0x6 ;  /* 0x0000003800007211 */ /* 0x004fc800078030ff */
[----:B---3--:R-:W-:Y:S02]  /*a520*/  LEA.HI.X R3, R2, R183, R3, 0x6, P0 ;  /* 0x000000b702037211 */ /* 0x008fe400000f3403 */
[C---:B----4-:R-:W-:Y:S02]  /*a530*/  @!P4 LEA R14, P1, R0.reuse, R14, 0x1 ;  /* 0x0000000e000ec211 */ /* 0x050fe400078208ff */
[C---:B-----5:R-:W-:Y:S02]  /*a540*/  @!P3 LEA R10, P0, R0.reuse, R10, 0x1 ;  /* 0x0000000a000ab211 */ /* 0x060fe400078008ff */
[C---:B------:R-:W-:Y:S02]  /*a550*/  IADD3 R2, P6, R0.reuse, UR26, RZ ;  /* 0x0000001a00027c10 */ /* 0x040fe4000ffde0ff */
[C---:B------:R-:W-:Y:S02]  /*a560*/  @!P4 LEA.HI.X R15, R0.reuse, R15, R3, 0x1, P1 ;  /* 0x0000000f000fc211 */ /* 0x040fe400008f0c03 */
[----:B-1----:R-:W-:-:S02]  /*a570*/  @!P2 LEA R8, P1, R0, R8, 0x1 ;  /* 0x000000080008a211 */ /* 0x002fc400078208ff */
        /* <DEDUP_REMOVED lines=40> */
.L_x_473:
[----:B------:R-:W-:Y:S05]  /*a800*/  BSYNC B0 ;  /* 0x0000000000007941 */ /* 0x000fea0003800000 */
.L_x_472:
[----:B------:R-:W0:Y:S02]  /*a810*/  LDGDEPBAR ;  /* 0x00000000000079af */ /* 0x000e240000000000 */
.L_x_471:
[----:B-1----:R-:W3:Y:S04]  /*a820*/  LDL R0, [R1+0x48] ;  /* 0x0000480001007983 */ /* 0x002ee80000100800 */
[----:B------:R-:W4:Y:S04]  /*a830*/  LDL R14, [R1+0x4c] ;  /* 0x00004c00010e7983 */ /* 0x000f280000100800 */
[----:B------:R-:W4:Y:S04]  /*a840*/  LDL R3, [R1+0x80] ;  /* 0x0000800001037983 */ /* 0x000f280000100800 */
[----:B------:R-:W4:Y:S04]  /*a850*/  LDL R2, [R1+0x44] ;  /* 0x0000440001027983 */ /* 0x000f280000100800 */
[----:B------:R-:W-:Y:S04]  /*a860*/  STL [R1+0xf0], R230 ;  /* 0x0000f0e601007387 */ /* 0x000fe80000100800 */
[----:B------:R-:W-:Y:S04]  /*a870*/  STL [R1+0xec], R229 ;  /* 0x0000ece501007387 */ /* 0x000fe80000100800 */
[----:B------:R1:W-:Y:S04]  /*a880*/  STL [R1+0xe8], R228 ;  /* 0x0000e8e401007387 */ /* 0x0003e80000100800 */
[----:B------:R-:W-:Y:S04]  /*a890*/  STL [R1+0xe4], R227 ;  /* 0x0000e4e301007387 */ /* 0x000fe80000100800 */
[----:B------:R-:W-:Y:S04]  /*a8a0*/  STL [R1+0xe0], R226 ;  /* 0x0000e0e201007387 */ /* 0x000fe80000100800 */
[----:B------:R2:W-:Y:S04]  /*a8b0*/  STL [R1+0xdc], R225 ;  /* 0x0000dce101007387 */ /* 0x0005e80000100800 */
[----:B------:R2:W-:Y:S04]  /*a8c0*/  STL [R1+0xd8], R224 ;  /* 0x0000d8e001007387 */ /* 0x0005e80000100800 */
[----:B------:R-:W-:Y:S04]  /*a8d0*/  STL [R1+0xd4], R223 ;  /* 0x0000d4df01007387 */ /* 0x000fe80000100800 */
[----:B------:R2:W-:Y:S04]  /*a8e0*/  STL [R1+0xd0], R222 ;  /* 0x0000d0de01007387 */ /* 0x0005e80000100800 */
[----:B------:R-:W-:Y:S04]  /*a8f0*/  STL [R1+0xcc], R221 ;  /* 0x0000ccdd01007387 */ /* 0x000fe80000100800 */
[----:B------:R-:W-:Y:S04]  /*a900*/  STL [R1+0xc8], R220 ;  /* 0x0000c8dc01007387 */ /* 0x000fe80000100800 */
[----:B------:R-:W-:Y:S04]  /*a910*/  STL [R1+0xc4], R219 ;  /* 0x0000c4db01007387 */ /* 0x000fe80000100800 */
[----:B------:R-:W-:Y:S04]  /*a920*/  STL [R1+0xc0], R217 ;  /* 0x0000c0d901007387 */ /* 0x000fe80000100800 */
[----:B-1----:R-:W4:Y:S04]  /*a930*/  LDL.LU R228, [R1+0x4] ;  /* 0x0000040001e47983 */ /* 0x002f280000300800 */
[----:B--2---:R-:W2:Y:S04]  /*a940*/  LDL.LU R225, [R1+0x1c] ;  /* 0x00001c0001e17983 */ /* 0x004ea80000300800 */
[----:B------:R-:W2:Y:S04]  /*a950*/  LDL.LU R224, [R1+0x18] ;  /* 0x0000180001e07983 */ /* 0x000ea80000300800 */
[----:B------:R-:W2:Y:S04]  /*a960*/  LDL.LU R222, [R1+0x14] ;  /* 0x0000140001de7983 */ /* 0x000ea80000300800 */
[----:B------:R-:W2:Y:S01]  /*a970*/  LDL R15, [R1+0x84] ;  /* 0x00008400010f7983 */ /* 0x000ea20000100800 */
[----:B------:R-:W-:Y:S01]  /*a980*/  USHF.L.U32 UR4, UR17, 0x1, URZ ;  /* 0x0000000111047899 */ /* 0x000fe2000800063f */
[C---:B------:R-:W-:Y:S01]  /*a990*/  IADD3 R13, R233.reuse, -0x4498517b, RZ ;  /* 0xbb67ae85e90d7810 */ /* 0x040fe20007ffe0ff */
[C---:B------:R-:W-:Y:S01]  /*a9a0*/  VIADD R201, R232.reuse, 0x3c6ef372 ;  /* 0x3c6ef372e8c97836 */ /* 0x040fe20000000000 */
[C---:B------:R-:W-:Y:S01]  /*a9b0*/  IADD3 R202, R233.reuse, 0x76cf5d0a, RZ ;  /* 0x76cf5d0ae9ca7810 */ /* 0x040fe20007ffe0ff */
[----:B------:R-:W-:Y:S01]  /*a9c0*/  VIADD R203, R233, 0x32370b8f ;  /* 0x32370b8fe9cb7836 */ /* 0x000fe20000000000 */
[C---:B------:R-:W-:Y:S01]  /*a9d0*/  IADD3 R237, R232.reuse, 0x78dde6e4, RZ ;  /* 0x78dde6e4e8ed7810 */ /* 0x040fe20007ffe0ff */
[----:B------:R-:W-:-:S02]  /*a9e0*/  VIADD R213, R232, 0xdaa66d2b ;  /* 0xdaa66d2be8d57836 */ /* 0x000fc40000000000 */
[----:B------:R-:W-:Y:S02]  /*a9f0*/  VIADD R238, R233, 0xed9eba14 ;  /* 0xed9eba14e9ee7836 */ /* 0x000fe40000000000 */
[----:B------:R-:W-:Y:S01]  /*aa00*/  IMAD.MOV.U32 R227, RZ, RZ, R180 ;  /* 0x000000ffffe37224 */ /* 0x000fe200078e00b4 */
[----:B------:R-:W-:Y:S01]  /*aa10*/  IADD3 R214, R232, -0x4ab325aa, RZ ;  /* 0xb54cda56e8d67810 */ /* 0x000fe20007ffe0ff */
[----:B------:R-:W-:Y:S02]  /*aa20*/  IMAD.MOV.U32 R197, RZ, RZ, R36 ;  /* 0x000000ffffc57224 */ /* 0x000fe400078e0024 */
[----:B------:R-:W-:Y:S02]  /*aa30*/  IMAD.MOV.U32 R51, RZ, RZ, R235 ;  /* 0x000000ffff337224 */ /* 0x000fe400078e00eb */
[----:B---3--:R-:W-:-:S05]  /*aa40*/  IMAD.WIDE.U32 R60, R0, -0x326172a9, RZ ;  /* 0xcd9e8d57003c7825 */ /* 0x008fca00078e00ff */
[----:B----4-:R-:W-:Y:S01]  /*aa50*/  LOP3.LUT R0, R61, R14, RZ, 0x3c, !PT ;  /* 0x0000000e3d007212 */ /* 0x010fe200078e3cff */
[----:B------:R-:W-:-:S04]  /*aa60*/  IMAD.WIDE.U32 R34, R3, -0x2daee0ad, RZ ;  /* 0xd2511f5303227825 */ /* 0x000fc800078e00ff */
[----:B------:R-:W-:Y:S01]  /*aa70*/  IMAD.WIDE.U32 R46, R0, -0x2daee0ad, RZ ;  /* 0xd2511f53002e7825 */ /* 0x000fe200078e00ff */
[----:B------:R-:W-:-:S04]  /*aa80*/  LOP3.LUT R4, R35, UR4, R233, 0x96, !PT ;  /* 0x0000000423047c12 */ /* 0x000fc8000f8e96e9 */
[----:B------:R-:W-:Y:S01]  /*aa90*/  LOP3.LUT R0, R47, R34, R13, 0x96, !PT ;  /* 0x000000222f007212 */ /* 0x000fe200078e960d */
[----:B------:R-:W-:Y:S02]  /*aaa0*/  VIADD R47, R232, 0x9e3779b9 ;  /* 0x9e3779b9e82f7836 */ /* 0x000fe40000000000 */
[----:B------:R-:W-:-:S04]  /*aab0*/  IMAD.WIDE.U32 R4, R4, -0x326172a9, RZ ;  /* 0xcd9e8d5704047825 */ /* 0x000fc800078e00ff */
[----:B------:R-:W-:-:S04]  /*aac0*/  IMAD.WIDE.U32 R38, R0, -0x326172a9, RZ ;  /* 0xcd9e8d5700267825 */ /* 0x000fc800078e00ff */
[----:B------:R-:W-:Y:S01]  /*aad0*/  IMAD.MOV.U32 R192, RZ, RZ, R2 ;  /* 0x000000ffffc07224 */ /* 0x000fe200078e0002 */
[----:B------:R-:W-:Y:S02]  /*aae0*/  LOP3.LUT R2, R5, R60, R47, 0x96, !PT ;  /* 0x0000003c05027212 */ /* 0x000fe400078e962f */
[----:B------:R-:W-:-:S03]  /*aaf0*/  LOP3.LUT R8, R39, R4, R201, 0x96, !PT ;  /* 0x0000000427087212 */ /* 0x000fc600078e96c9 */
[----:B------:R-:W-:-:S04]  /*ab00*/  IMAD.WIDE.U32 R2, R2, -0x2daee0ad, RZ ;  /* 0xd2511f5302027825 */ /* 0x000fc800078e00ff */
[----:B------:R-:W-:Y:S01]  /*ab10*/  IMAD.WIDE.U32 R8, R8, -0x2daee0ad, RZ ;  /* 0xd2511f5308087825 */ /* 0x000fe200078e00ff */
[----:B------:R-:W-:-:S04]  /*ab20*/  LOP3.LUT R3, R3, R46, R202, 0x96, !PT ;  /* 0x0000002e03037212 */ /* 0x000fc800078e96ca */
[----:B------:R-:W-:Y:S01]  /*ab30*/  LOP3.LUT R0, R9, R2, R203, 0x96, !PT ;  /* 0x0000000209007212 */ /* 0x000fe200078e96cb */
[----:B------:R-:W-:-:S04]  /*ab40*/  IMAD.WIDE.U32 R2, R3, -0x326172a9, RZ ;  /* 0xcd9e8d5703027825 */ /* 0x000fc800078e00ff */
[----:B------:R-:W-:Y:S01]  /*ab50*/  IMAD.WIDE.U32 R32, R0, -0x326172a9, RZ ;  /* 0xcd9e8d5700207825 */ /* 0x000fe200078e00ff */
[----:B------:R-:W-:Y:S02]  /*ab60*/  LOP3.LUT R6, R3, R38, R213, 0x96, !PT ;  /* 0x0000002603067212 */ /* 0x000fe400078e96d5 */
[----:B------:R-:W-:Y:S02]  /*ab70*/  FMNMX.FTZ R0, R104, R100, !PT ;  /* 0x0000006468007209 */ /* 0x000fe40007810000 */
[----:B------:R-:W-:Y:S01]  /*ab80*/  LOP3.LUT R2, R33, R2, R237, 0x96, !PT ;  /* 0x0000000221027212 */ /* 0x000fe200078e96ed */
[----:B------:R-:W-:Y:S01]  /*ab90*/  IMAD.WIDE.U32 R6, R6, -0x2daee0ad, RZ ;  /* 0xd2511f5306067825 */ /* 0x000fe200078e00ff */
[----:B------:R-:W-:-:S03]  /*aba0*/  FMNMX.FTZ R0, R65, R0, !PT ;  /* 0x0000000041007209 */ /* 0x000fc60007810000 */
[----:B------:R-:W-:Y:S01]  /*abb0*/  IMAD.WIDE.U32 R26, R2, -0x2daee0ad, RZ ;  /* 0xd2511f53021a7825 */ /* 0x000fe200078e00ff */
[----:B------:R-:W-:-:S04]  /*abc0*/  FMNMX.FTZ R0, R64, R0, !PT ;  /* 0x0000000040007209 */ /* 0x000fc80007810000 */
[----:B------:R-:W-:Y:S02]  /*abd0*/  LOP3.LUT R2, R27, R6, R192, 0x96, !PT ;  /* 0x000000061b027212 */ /* 0x000fe400078e96c0 */
[----:B------:R-:W-:-:S03]  /*abe0*/  FMNMX.FTZ R0, R52, R0, !PT ;  /* 0x0000000034007209 */ /* 0x000fc60007810000 */
[----:B------:R-:W-:Y:S01]  /*abf0*/  IMAD.WIDE.U32 R2, R2, -0x326172a9, RZ ;  /* 0xcd9e8d5702027825 */ /* 0x000fe200078e00ff */
[----:B------:R-:W-:Y:S02]  /*ac00*/  FMNMX.FTZ R9, R187, R0, !PT ;  /* 0x00000000bb097209 */ /* 0x000fe40007810000 */
[----:B------:R-:W-:Y:S02]  /*ac10*/  LOP3.LUT R0, R2, 0xffff, RZ, 0xc0, !PT ;  /* 0x0000ffff02007812 */ /* 0x000fe400078ec0ff */
[----:B------:R-:W-:Y:S02]  /*ac20*/  SHF.R.U32.HI R6, RZ, 0x10, R2 ;  /* 0x00000010ff067819 */ /* 0x000fe40000011602 */
[----:B------:R-:W-:Y:S02]  /*ac30*/  FMNMX.FTZ R10, R186, R9, !PT ;  /* 0x00000009ba0a7209 */ /* 0x000fe40007810000 */
[----:B------:R-:W-:Y:S02]  /*ac40*/  LOP3.LUT R11, R2, 0xff, RZ, 0xc0, !PT ;  /* 0x000000ff020b7812 */ /* 0x000fe400078ec0ff */
[----:B------:R-:W-:-:S02]  /*ac50*/  SHF.R.U32.HI R9, RZ, 0x8, R0 ;  /* 0x00000008ff097819 */ /* 0x000fc40000011600 */
[----:B------:R-:W-:Y:S02]  /*ac60*/  LOP3.LUT R6, R6, 0xff, RZ, 0xc0, !PT ;  /* 0x000000ff06067812 */ /* 0x000fe400078ec0ff */
[----:B------:R-:W-:Y:S02]  /*ac70*/  SHF.R.U32.HI R2, RZ, 0x18, R2 ;  /* 0x00000018ff027819 */ /* 0x000fe40000011602 */
[----:B------:R-:W-:Y:S02]  /*ac80*/  FMNMX.FTZ R0, R184, R10, !PT ;  /* 0x0000000ab8007209 */ /* 0x000fe40007810000 */
[----:B------:R-:W-:Y:S02]  /*ac90*/  LOP3.LUT R12, R7, R8, R238, 0x96, !PT ;  /* 0x00000008070c7212 */ /* 0x000fe400078e96ee */
[----:B------:R-:W-:Y:S02]  /*aca0*/  PRMT R19, R6, 0x5410, R2 ;  /* 0x0000541006137816 */ /* 0x000fe40000000002 */
        /* <DEDUP_REMOVED lines=26> */
[----:B------:R-:W-:Y:S01]  /*ae50*/  IMAD.WIDE.U32 R24, R12, -0x326172a9, RZ ;  /* 0xcd9e8d570c187825 */ /* 0x000fe200078e00ff */
[----:B------:R-:W-:Y:S02]  /*ae60*/  FMNMX.FTZ R2, R190, R2, !PT ;  /* 0x00000002be027209 */ /* 0x000fe40007810000 */
[----:B------:R-:W-:Y:S02]  /*ae70*/  FMNMX.FTZ R8, R206, R0, !PT ;  /* 0x00000000ce087209 */ /* 0x000fe40007810000 */
[----:B------:R-:W-:Y:S02]  /*ae80*/  FMNMX.FTZ R0, R243, R6, !PT ;  /* 0x00000006f3007209 */ /* 0x000fe40007810000 */
[----:B------:R-:W-:Y:S02]  /*ae90*/  FMNMX.FTZ R7, R185, R7, !PT ;  /* 0x00000007b9077209 */ /* 0x000fe40007810000 */
[----:B------:R-:W-:-:S02]  /*aea0*/  FMNMX.FTZ R6, R205, R2, !PT ;  /* 0x00000002cd067209 */ /* 0x000fc40007810000 */
[----:B------:R-:W-:Y:S02]  /*aeb0*/  LOP3.LUT R2, R3, R24, R214, 0x96, !PT ;  /* 0x0000001803027212 */ /* 0x000fe400078e96d6 */
[----:B------:R-:W-:Y:S02]  /*aec0*/  FMNMX.FTZ R0, R242, R0, !PT ;  /* 0x00000000f2007209 */ /* 0x000fe40007810000 */
[----:B------:R-:W-:Y:S02]  /*aed0*/  FMNMX.FTZ R3, R191, R8, !PT ;  /* 0x00000008bf037209 */ /* 0x000fe40007810000 */
[----:B------:R-:W-:Y:S02]  /*aee0*/  FMNMX.FTZ R7, R197, R7, !PT ;  /* 0x00000007c5077209 */ /* 0x000fe40007810000 */
[----:B------:R-:W-:Y:S02]  /*aef0*/  PRMT R17, R11, 0x5410, R9 ;  /* 0x000054100b117816 */ /* 0x000fe40000000009 */
        /* <DEDUP_REMOVED lines=9> */
[----:B--2---:R-:W-:Y:S02]  /*af90*/  FMNMX.FTZ R7, R225, R7, !PT ;  /* 0x00000007e1077209 */ /* 0x004fe40007810000 */
[----:B------:R-:W-:Y:S02]  /*afa0*/  FMNMX.FTZ R6, R212, R6, !PT ;  /* 0x00000006d4067209 */ /* 0x000fe40007810000 */
[----:B------:R-:W-:Y:S02]  /*afb0*/  FMNMX.FTZ R3, R250, R3, !PT ;  /* 0x00000003fa037209 */ /* 0x000fe40007810000 */
[----:B------:R-:W-:Y:S02]  /*afc0*/  FMNMX.FTZ R7, R224, R7, !PT ;  /* 0x00000007e0077209 */ /* 0x000fe40007810000 */
[----:B------:R-:W-:Y:S02]  /*afd0*/  FMNMX.FTZ R6, R210, R6, !PT ;  /* 0x00000006d2067209 */ /* 0x000fe40007810000 */
[----:B------:R-:W-:Y:S01]  /*afe0*/  FMNMX.FTZ R8, R249, R3, !PT ;  /* 0x00000003f9087209 */ /* 0x000fe20007810000 */
[----:B------:R-:W-:Y:S01]  /*aff0*/  IMAD.WIDE.U32 R56, R15, -0x326172a9, RZ ;  /* 0xcd9e8d570f387825 */ /* 0x000fe200078e00ff */
[----:B------:R-:W-:-:S02]  /*b000*/  FMNMX.FTZ R3, R199, R7, !PT ;  /* 0x00000007c7037209 */ /* 0x000fc40007810000 */
[----:B------:R-:W-:Y:S02]  /*b010*/  LOP3.LUT R7, R2, 0xffff, RZ, 0xc0, !PT ;  /* 0x0000ffff02077812 */ /* 0x000fe400078ec0ff */
[----:B------:R-:W-:Y:S02]  /*b020*/  FMNMX.FTZ R6, R211, R6, !PT ;  /* 0x00000006d3067209 */ /* 0x000fe40007810000 */
[----:B-1----:R-:W-:Y:S02]  /*b030*/  FMNMX.FTZ R0, R0, R9, !PT ;  /* 0x0000000900007209 */ /* 0x002fe40007810000 */
[----:B------:R-:W-:Y:S02]  /*b040*/  FMNMX.FTZ R3, R222, R3, !PT ;  /* 0x00000003de037209 */ /* 0x000fe40007810000 */
[----:B------:R-:W-:Y:S02]  /*b050*/  SHF.R.U32.HI R9, RZ, 0x8, R7 ;  /* 0x00000008ff097819 */ /* 0x000fe40000011607 */
[----:B------:R-:W-:-:S02]  /*b060*/  LOP3.LUT R7, R57, R14, RZ, 0x3c, !PT ;  /* 0x0000000e39077212 */ /* 0x000fc400078e3cff */
[----:B------:R-:W-:Y:S01]  /*b070*/  FMNMX.FTZ R6, R228, R6, !PT ;  /* 0x00000006e4067209 */ /* 0x000fe20007810000 */
[----:B------:R-:W1:Y:S01]  /*b080*/  SHFL.BFLY PT, R11, R3, 0x2, 0x1f ;  /* 0x0c401f00030b7f89 */ /* 0x000e6200000e0000 */
[----:B------:R-:W-:Y:S01]  /*b090*/  FMNMX.FTZ R10, R247, R8, !PT ;  /* 0x00000008f70a7209 */ /* 0x000fe20007810000 */
[----:B------:R-:W-:Y:S01]  /*b0a0*/  IMAD.WIDE.U32 R44, R7, -0x2daee0ad, RZ ;  /* 0xd2511f53072c7825 */ /* 0x000fe200078e00ff */
[----:B------:R-:W-:Y:S02]  /*b0b0*/  FMNMX.FTZ R6, R248, R6, !PT ;  /* 0x00000006f8067209 */ /* 0x000fe40007810000 */
[----:B------:R-:W-:Y:S01]  /*b0c0*/  FMNMX.FTZ R7, R246, R10, !PT ;  /* 0x0000000af6077209 */ /* 0x000fe20007810000 */
[----:B------:R-:W2:Y:S01]  /*b0d0*/  SHFL.BFLY PT, R12, R0, 0x1, 0x1f ;  /* 0x0c201f00000c7f89 */ /* 0x000ea200000e0000 */
[----:B------:R-:W-:Y:S02]  /*b0e0*/  FMNMX.FTZ R6, R245, R6, !PT ;  /* 0x00000006f5067209 */ /* 0x000fe40007810000 */
[----:B------:R-:W-:Y:S01]  /*b0f0*/  LOP3.LUT R8, R2, 0xff, RZ, 0xc0, !PT ;  /* 0x000000ff02087812 */ /* 0x000fe200078ec0ff */
[----:B------:R-:W3:Y:S01]  /*b100*/  SHFL.BFLY PT, R14, R7, 0x2, 0x1f ;  /* 0x0c401f00070e7f89 */ /* 0x000ee200000e0000 */
[----:B------:R-:W-:-:S02]  /*b110*/  FMNMX.FTZ R6, R244, R6, !PT ;  /* 0x00000006f4067209 */ /* 0x000fc40007810000 */
[----:B------:R-:W-:Y:S02]  /*b120*/  PRMT R16, R8, 0x5410, R9 ;  /* 0x0000541008107816 */ /* 0x000fe40000000009 */
[----:B------:R-:W-:Y:S02]  /*b130*/  LOP3.LUT R8, R45, R34, R13, 0x96, !PT ;  /* 0x000000222d087212 */ /* 0x000fe400078e960d */
[----:B------:R-:W4:Y:S01]  /*b140*/  SHFL.BFLY PT, R13, R6, 0x2, 0x1f ;  /* 0x0c401f00060d7f89 */ /* 0x000f2200000e0000 */
[--C-:B------:R-:W-:Y:S02]  /*b150*/  SHF.R.U32.HI R9, RZ, 0x10, R2.reuse ;  /* 0x00000010ff097819 */ /* 0x100fe40000011602 */
[----:B------:R-:W-:Y:S01]  /*b160*/  SHF.R.U32.HI R10, RZ, 0x18, R2 ;  /* 0x00000018ff0a7819 */ /* 0x000fe20000011602 */
[----:B------:R-:W-:Y:S01]  /*b170*/  IMAD.WIDE.U32 R36, R8, -0x326172a9, RZ ;  /* 0xcd9e8d5708247825 */ /* 0x000fe200078e00ff */
[----:B------:R-:W-:Y:S02]  /*b180*/  LOP3.LUT R2, R5, R56, R47, 0x96, !PT ;  /* 0x0000003805027212 */ /* 0x000fe400078e962f */
[----:B-1----:R-:W-:-:S02]  /*b190*/  FMNMX.FTZ R8, R3, R11, !PT ;  /* 0x0000000b03087209 */ /* 0x002fc40007810000 */
[----:B------:R-:W-:Y:S01]  /*b1a0*/  LOP3.LUT R4, R37, R4, R201, 0x96, !PT ;  /* 0x0000000425047212 */ /* 0x000fe200078e96c9 */
[----:B------:R-:W-:Y:S01]  /*b1b0*/  IMAD.WIDE.U32 R2, R2, -0x2daee0ad, RZ ;  /* 0xd2511f5302027825 */ /* 0x000fe200078e00ff */
[----:B------:R-:W-:-:S03]  /*b1c0*/  LOP3.LUT R9, R9, 0xff, RZ, 0xc0, !PT ;  /* 0x000000ff09097812 */ /* 0x000fc600078ec0ff */
[----:B------:R-:W-:Y:S01]  /*b1d0*/  IMAD.WIDE.U32 R4, R4, -0x2daee0ad, RZ ;  /* 0xd2511f5304047825 */ /* 0x000fe200078e00ff */
[----:B------:R-:W-:Y:S02]  /*b1e0*/  LOP3.LUT R3, R3, R44, R202, 0x96, !PT ;  /* 0x0000002c03037212 */ /* 0x000fe400078e96ca */
[----:B--2---:R-:W-:Y:S02]  /*b1f0*/  FMNMX.FTZ R58, R0, R12, !PT ;  /* 0x0000000c003a7209 */ /* 0x004fe40007810000 */
[----:B------:R-:W-:Y:S02]  /*b200*/  PRMT R15, R9, 0x5410, R10 ;  /* 0x00005410090f7816 */ /* 0x000fe4000000000a */
[----:B---3--:R-:W-:Y:S01]  /*b210*/  FMNMX.FTZ R0, R7, R14, !PT ;  /* 0x0000000e07007209 */ /* 0x008fe20007810000 */
[----:B------:R-:W1:Y:S01]  /*b220*/  SHFL.BFLY PT, R10, R8, 0x1, 0x1f ;  /* 0x0c201f00080a7f89 */ /* 0x000e6200000e0000 */
[----:B------:R-:W-:Y:S01]  /*b230*/  LOP3.LUT R9, R5, R2, R203, 0x96, !PT ;  /* 0x0000000205097212 */ /* 0x000fe200078e96cb */
[----:B------:R-:W-:-:S02]  /*b240*/  IMAD.WIDE.U32 R2, R3, -0x326172a9, RZ ;  /* 0xcd9e8d5703027825 */ /* 0x000fc400078e00ff */
[----:B------:R-:W2:Y:S01]  /*b250*/  SHFL.BFLY PT, R7, R0, 0x1, 0x1f ;  /* 0x0c201f0000077f89 */ /* 0x000ea200000e0000 */
[----:B----4-:R-:W-:Y:S01]  /*b260*/  FMNMX.FTZ R5, R6, R13, !PT ;  /* 0x0000000d06057209 */ /* 0x010fe20007810000 */
[----:B------:R-:W-:Y:S01]  /*b270*/  IMAD.WIDE.U32 R20, R9, -0x326172a9, RZ ;  /* 0xcd9e8d5709147825 */ /* 0x000fe200078e00ff */
[----:B------:R-:W-:-:S03]  /*b280*/  LOP3.LUT R3, R3, R36, R213, 0x96, !PT ;  /* 0x0000002403037212 */ /* 0x000fc600078e96d5 */
[C---:B------:R-:W-:Y:S01]  /*b290*/  FMUL.FTZ R30, R58.reuse, UR19 ;  /* 0x000000133a1e7c20 */ /* 0x040fe20008410000 */
[----:B------:R-:W-:Y:S01]  /*b2a0*/  FSETP.NEU.FTZ.AND P0, PT, R58, -INF , PT ;  /* 0xff8000003a00780b */ /* 0x000fe20003f1d000 */
[----:B------:R-:W3:Y:S01]  /*b2b0*/  SHFL.BFLY PT, R9, R5, 0x1, 0x1f ;  /* 0x0c201f0005097f89 */ /* 0x000ee200000e0000 */
[----:B------:R-:W-:Y:S01]  /*b2c0*/  LOP3.LUT R6, R21, R2, R237, 0x96, !PT ;  /* 0x0000000215067212 */ /* 0x000fe200078e96ed */
[----:B------:R-:W-:Y:S01]  /*b2d0*/  IMAD.WIDE.U32 R2, R3, -0x2daee0ad, RZ ;  /* 0xd2511f5303027825 */ /* 0x000fe200078e00ff */
[----:B------:R-:W-:-:S03]  /*b2e0*/  FSEL R30, R30, RZ, P0 ;  /* 0x000000ff1e1e7208 */ /* 0x000fc60000000000 */
[----:B------:R-:W-:Y:S01]  /*b2f0*/  IMAD.WIDE.U32 R22, R6, -0x2daee0ad, RZ ;  /* 0xd2511f5306167825 */ /* 0x000fe200078e00ff */
[----:B------:R-:W-:-:S03]  /*b300*/  LOP3.LUT R4, R3, R4, R238, 0x96, !PT ;  /* 0x0000000403047212 */ /* 0x000fc600078e96ee */
[----:B------:R-:W-:-:S04]  /*b310*/  FFMA.FTZ R3, R100, UR19, -R30 ;  /* 0x0000001364037c23 */ /* 0x000fc8000801081e */
[----:B------:R4:W-:Y:S01]  /*b320*/  MUFU.EX2 R42, R3 ;  /* 0x00000003002a7308 */ /* 0x0009e20000000800 */
[----:B-1----:R-:W-:Y:S02]  /*b330*/  FMNMX.FTZ R252, R8, R10, !PT ;  /* 0x0000000a08fc7209 */ /* 0x002fe40007810000 */
[----:B--2---:R-:W-:Y:S01]  /*b340*/  FMNMX.FTZ R235, R0, R7, !PT ;  /* 0x0000000700eb7209 */ /* 0x004fe20007810000 */
[----:B------:R-:W-:Y:S02]  /*b350*/  FFMA.FTZ R0, R64, UR19, -R30 ;  /* 0x0000001340007c23 */ /* 0x000fe4000801081e */
[----:B------:R-:W-:Y:S01]  /*b360*/  FMUL.FTZ R31, R252, UR19 ;  /* 0x00000013fc1f7c20 */ /* 0x000fe20008410000 */
[----:B----4-:R-:W-:Y:S01]  /*b370*/  LOP3.LUT R3, R23, R2, R192, 0x96, !PT ;  /* 0x0000000217037212 */ /* 0x010fe200078e96c0 */
[----:B------:R-:W-:-:S04]  /*b380*/  FFMA.FTZ R2, R65, UR19, -R30 ;  /* 0x0000001341027c23 */ /* 0x000fc8000801081e */
[----:B------:R1:W-:Y:S01]  /*b390*/  MUFU.EX2 R196, R2 ;  /* 0x0000000200c47308 */ /* 0x0003e20000000800 */
[----:B------:R-:W-:Y:S01]  /*b3a0*/  IMAD.MOV.U32 R40, RZ, RZ, R234 ;  /* 0x000000ffff287224 */ /* 0x000fe200078e00ea */
[----:B---3--:R-:W-:-:S06]  /*b3b0*/  FMNMX.FTZ R234, R5, R9, !PT ;  /* 0x0000000905ea7209 */ /* 0x008fcc0007810000 */
[----:B------:R2:W-:Y:S01]  /*b3c0*/  MUFU.EX2 R221, R0 ;  /* 0x0000000000dd7308 */ /* 0x0005e20000000800 */
[----:B-1----:R-:W-:Y:S02]  /*b3d0*/  FSEL R2, R58, RZ, P0 ;  /* 0x000000ff3a027208 */ /* 0x002fe40000000000 */
[----:B------:R-:W-:-:S04]  /*b3e0*/  FSETP.NEU.FTZ.AND P0, PT, R252, -INF , PT ;  /* 0xff800000fc00780b */ /* 0x000fc80003f1d000 */
[----:B------:R-:W-:Y:S01]  /*b3f0*/  FSEL R31, R31, RZ, P0 ;  /* 0x000000ff1f1f7208 */ /* 0x000fe20000000000 */
[----:B--2---:R-:W-:Y:S01]  /*b400*/  FFMA.FTZ R0, R52, UR19, -R30 ;  /* 0x0000001334007c23 */ /* 0x004fe2000801081e */
[----:B------:R-:W-:Y:S01]  /*b410*/  FADD.FTZ R18, R104, -R2 ;  /* 0x8000000268127221 */ /* 0x000fe20000010000 */
[----:B------:R-:W-:Y:S02]  /*b420*/  FSEL R2, R252, RZ, P0 ;  /* 0x000000fffc027208 */ /* 0x000fe40000000000 */
[----:B------:R1:W2:Y:S01]  /*b430*/  MUFU.EX2 R43, R0 ;  /* 0x00000000002b7308 */ /* 0x0002a20000000800 */
[C---:B------:R-:W-:Y:S02]  /*b440*/  FSETP.NEU.FTZ.AND P1, PT, R234.reuse, -INF , PT ;  /* 0xff800000ea00780b */ /* 0x040fe40003f3d000 */
[----:B------:R-:W-:Y:S02]  /*b450*/  FADD.FTZ R14, R103, -R2 ;  /* 0x80000002670e7221 */ /* 0x000fe40000010000 */
[----:B------:R-:W-:Y:S01]  /*b460*/  FSEL R2, R234, RZ, P1 ;  /* 0x000000ffea027208 */ /* 0x000fe20000800000 */
[----:B-1----:R-:W-:-:S04]  /*b470*/  FFMA.FTZ R0, R53, UR19, -R31 ;  /* 0x0000001335007c23 */ /* 0x002fc8000801081f */
[----:B------:R1:W-:Y:S01]  /*b480*/  MUFU.EX2 R198, R0 ;  /* 0x0000000000c67308 */ /* 0x0003e20000000800 */
[----:B------:R-:W-:Y:S01]  /*b490*/  FADD.FTZ R13, R102, -R2 ;  /* 0x80000002660d7221 */ /* 0x000fe20000010000 */
[----:B------:R-:W-:Y:S01]  /*b4a0*/  FFMA.FTZ R2, R66, UR19, -R31 ;  /* 0x0000001342027c23 */ /* 0x000fe2000801081f */
[----:B------:R-:W-:Y:S01]  /*b4b0*/  FSETP.NEU.FTZ.AND P0, PT, R235, -INF , PT ;  /* 0xff800000eb00780b */ /* 0x000fe20003f1d000 */
[----:B------:R-:W-:Y:S01]  /*b4c0*/  FMUL.FTZ R28, R234, UR19 ;  /* 0x00000013ea1c7c20 */ /* 0x000fe20008410000 */
[----:B------:R-:W-:-:S03]  /*b4d0*/  PRMT R50, R231, 0x7054, R231 ;  /* 0x00007054e7327816 */ /* 0x000fc600000000e7 */
[----:B------:R3:W-:Y:S01]  /*b4e0*/  MUFU.EX2 R226, R2 ;  /* 0x0000000200e27308 */ /* 0x0007e20000000800 */
[----:B-1----:R-:W-:-:S07]  /*b4f0*/  FFMA.FTZ R0, R54, UR19, -R31 ;  /* 0x0000001336007c23 */ /* 0x002fce000801081f */
[----:B------:R1:W4:Y:S01]  /*b500*/  MUFU.EX2 R229, R0 ;  /* 0x0000000000e57308 */ /* 0x0003220000000800 */
[----:B------:R4:W-:Y:S01]  /*b510*/  STL [R1+0xf4], R251 ;  /* 0x0000f4fb01007387 */ /* 0x0009e20000100800 */
[----:B---3--:R-:W-:Y:S01]  /*b520*/  FFMA.FTZ R2, R67, UR19, -R31 ;  /* 0x0000001343027c23 */ /* 0x008fe2000801081f */
[----:B------:R-:W-:Y:S02]  /*b530*/  HSET2.LE.AND R10, R17, R50, PT ;  /* 0x00000032110a7233 */ /* 0x000fe40003803000 */
[----:B------:R-:W-:Y:S02]  /*b540*/  FSEL R28, R28, RZ, P1 ;  /* 0x000000ff1c1c7208 */ /* 0x000fe40000800000 */
[----:B-1----:R-:W-:-:S05]  /*b550*/  FSEL R0, R235, RZ, P0 ;  /* 0x000000ffeb007208 */ /* 0x002fca0000000000 */
[----:B------:R-:W-:Y:S01]  /*b560*/  FADD.FTZ R12, R101, -R0 ;  /* 0x80000000650c7221 */ /* 0x000fe20000010000 */
[----:B--2---:R-:W-:Y:S01]  /*b570*/  F2FP.BF16.F32.PACK_AB R0, R43, R221 ;  /* 0x000000dd2b00723e */ /* 0x004fe200000010ff */
[----:B----4-:R1:W2:Y:S03]  /*b580*/  MUFU.EX2 R251, R2 ;  /* 0x0000000200fb7308 */ /* 0x0102a60000000800 */
[----:B------:R-:W-:Y:S02]  /*b590*/  LOP3.LUT R10, R10, R0, RZ, 0xc0, !PT ;  /* 0x000000000a0a7212 */ /* 0x000fe400078ec0ff */
[--C-:B------:R-:W-:Y:S02]  /*b5a0*/  HSET2.LE.AND R11, R19, R50.reuse, PT ;  /* 0x00000032130b7233 */ /* 0x100fe40003803000 */
[----:B------:R-:W-:Y:S02]  /*b5b0*/  F2FP.BF16.F32.PACK_AB R0, R229, R198 ;  /* 0x000000c6e500723e */ /* 0x000fe400000010ff */
[----:B------:R-:W-:-:S02]  /*b5c0*/  HSET2.LE.AND R8, R16, R50, PT ;  /* 0x0000003210087233 */ /* 0x000fc40003803000 */
[----:B------:R-:W-:Y:S02]  /*b5d0*/  LOP3.LUT R11, R11, R0, RZ, 0xc0, !PT ;  /* 0x000000000b0b7212 */ /* 0x000fe400078ec0ff */
[----:B------:R-:W-:Y:S01]  /*b5e0*/  F2FP.BF16.F32.PACK_AB R0, R196, R42 ;  /* 0x0000002ac400723e */ /* 0x000fe200000010ff */
[----:B-1----:R-:W-:-:S04]  /*b5f0*/  FFMA.FTZ R2, R105, UR19, -R28 ;  /* 0x0000001369027c23 */ /* 0x002fc8000801081c */
[----:B------:R1:W-:Y:S01]  /*b600*/  MUFU.EX2 R223, R2 ;  /* 0x0000000200df7308 */ /* 0x0003e20000000800 */
[----:B------:R-:W-:Y:S02]  /*b610*/  LOP3.LUT R8, R8, R0, RZ, 0xc0, !PT ;  /* 0x0000000008087212 */ /* 0x000fe400078ec0ff */
[----:B------:R-:W-:Y:S02]  /*b620*/  HSET2.LE.AND R9, R15, R50, PT ;  /* 0x000000320f097233 */ /* 0x000fe40003803000 */
[----:B--2---:R-:W-:Y:S01]  /*b630*/  F2FP.BF16.F32.PACK_AB R0, R251, R226 ;  /* 0x000000e2fb00723e */ /* 0x004fe200000010ff */
[----:B-1----:R-:W-:-:S04]  /*b640*/  FFMA.FTZ R2, R106, UR19, -R28 ;  /* 0x000000136a027c23 */ /* 0x002fc8000801081c */
[----:B------:R1:W2:Y:S01]  /*b650*/  MUFU.EX2 R62, R2 ;  /* 0x00000002003e7308 */ /* 0x0002a20000000800 */
[----:B------:R-:W-:Y:S01]  /*b660*/  LOP3.LUT R9, R9, R0, RZ, 0xc0, !PT ;  /* 0x0000000009097212 */ /* 0x000fe200078ec0ff */
[----:B-1----:R-:W-:-:S03]  /*b670*/  IMAD.WIDE.U32 R2, R3, -0x326172a9, RZ ;  /* 0xcd9e8d5703027825 */ /* 0x002fc600078e00ff */
[C---:B------:R-:W-:Y:S02]  /*b680*/  LOP3.LUT R0, R2.reuse, 0xffff, RZ, 0xc0, !PT ;  /* 0x0000ffff02007812 */ /* 0x040fe400078ec0ff */
[----:B------:R-:W-:Y:S02]  /*b690*/  LOP3.LUT R6, R2, 0xff, RZ, 0xc0, !PT ;  /* 0x000000ff02067812 */ /* 0x000fe400078ec0ff */
[----:B------:R-:W-:Y:S01]  /*b6a0*/  SHF.R.U32.HI R0, RZ, 0x8, R0 ;  /* 0x00000008ff007819 */ /* 0x000fe20000011600 */
[----:B------:R-:W-:-:S03]  /*b6b0*/  FMUL.FTZ R29, R235, UR19 ;  /* 0x00000013eb1d7c20 */ /* 0x000fc60008410000 */
[----:B------:R-:W-:Y:S01]  /*b6c0*/  PRMT R6, R6, 0x5410, R0 ;  /* 0x0000541006067816 */ /* 0x000fe20000000000 */
[----:B------:R-:W-:Y:S01]  /*b6d0*/  IMAD.WIDE.U32 R16, R4, -0x326172a9, RZ ;  /* 0xcd9e8d5704107825 */ /* 0x000fe200078e00ff */
[----:B--2---:R-:W-:-:S03]  /*b6e0*/  F2FP.BF16.F32.PACK_AB R0, R62, R223 ;  /* 0x000000df3e00723e */ /* 0x004fc600000010ff */
[----:B------:R-:W-:Y:S02]  /*b6f0*/  HSET2.LE.AND R6, R6, R50, PT ;  /* 0x0000003206067233 */ /* 0x000fe40003803000 */
[----:B------:R-:W-:-:S03]  /*b700*/  FSEL R29, R29, RZ, P0 ;  /* 0x000000ff1d1d7208 */ /* 0x000fc60000000000 */
[----:B------:R-:W-:Y:S02]  /*b710*/  LOP3.LUT R6, R6, R0, RZ, 0xc0, !PT ;  /* 0x0000000006067212 */ /* 0x000fe400078ec0ff */
[----:B------:R-:W-:Y:S02]  /*b720*/  LOP3.LUT R0, R3, R16, R214, 0x96, !PT ;  /* 0x0000001003007212 */ /* 0x000fe400078e96d6 */
[--C-:B------:R-:W-:Y:S02]  /*b730*/  SHF.R.U32.HI R7, RZ, 0x10, R2.reuse ;  /* 0x00000010ff077819 */ /* 0x100fe40000011602 */
[----:B------:R-:W-:Y:S01]  /*b740*/  SHF.R.U32.HI R3, RZ, 0x18, R2 ;  /* 0x00000018ff037819 */ /* 0x000fe20000011602 */
[----:B------:R-:W-:-:S04]  /*b750*/  FFMA.FTZ R2, R107, UR19, -R29 ;  /* 0x000000136b027c23 */ /* 0x000fc8000801081d */
[----:B------:R1:W-:Y:S01]  /*b760*/  MUFU.EX2 R230, R2 ;  /* 0x0000000200e67308 */ /* 0x0003e20000000800 */
[----:B------:R-:W-:Y:S01]  /*b770*/  LOP3.LUT R7, R7, 0xff, RZ, 0xc0, !PT ;  /* 0x000000ff07077812 */ /* 0x000fe200078ec0ff */
[----:B-1----:R-:W-:-:S06]  /*b780*/  FFMA.FTZ R2, R55, UR19, -R29 ;  /* 0x0000001337027c23 */ /* 0x002fcc000801081d */
[----:B------:R-:W1:Y:S01]  /*b790*/  MUFU.EX2 R52, R2 ;  /* 0x0000000200347308 */ /* 0x000e620000000800 */
[----:B------:R-:W-:-:S05]  /*b7a0*/  PRMT R7, R7, 0x5410, R3 ;  /* 0x0000541007077816 */ /* 0x000fca0000000003 */
[----:B------:R-:W-:Y:S02]  /*b7b0*/  HSET2.LE.AND R7, R7, R50, PT ;  /* 0x0000003207077233 */ /* 0x000fe40003803000 */
[----:B-1----:R-:W-:-:S04]  /*b7c0*/  F2FP.BF16.F32.PACK_AB R2, R52, R230 ;  /* 0x000000e63402723e */ /* 0x002fc800000010ff */
[----:B------:R-:W-:Y:S02]  /*b7d0*/  LOP3.LUT R7, R7, R2, RZ, 0xc0, !PT ;  /* 0x0000000207077212 */ /* 0x000fe400078ec0ff */
[----:B------:R-:W-:-:S04]  /*b7e0*/  LOP3.LUT R2, R0, 0xffff, RZ, 0xc0, !PT ;  /* 0x0000ffff00027812 */ /* 0x000fc800078ec0ff */
[----:B------:R-:W-:Y:S02]  /*b7f0*/  SHF.R.U32.HI R3, RZ, 0x8, R2 ;  /* 0x00000008ff037819 */ /* 0x000fe40000011602 */
[----:B------:R-:W-:-:S04]  /*b800*/  LOP3.LUT R2, R0, 0xff, RZ, 0xc0, !PT ;  /* 0x000000ff00027812 */ /* 0x000fc800078ec0ff */
[----:B------:R-:W-:Y:S01]  /*b810*/  PRMT R3, R2, 0x5410, R3 ;  /* 0x0000541002037816 */ /* 0x000fe20000000003 */
[----:B------:R-:W-:-:S04]  /*b820*/  FFMA.FTZ R2, R108, UR19, -R28 ;  /* 0x000000136c027c23 */ /* 0x000fc8000801081c */
[----:B------:R1:W-:Y:S02]  /*b830*/  MUFU.EX2 R217, R2 ;  /* 0x0000000200d97308 */ /* 0x0003e40000000800 */
[----:B-1----:R-:W-:-:S06]  /*b840*/  FFMA.FTZ R2, R111, UR19, -R28 ;  /* 0x000000136f027c23 */ /* 0x002fcc000801081c */
[----:B------:R-:W1:Y:S01]  /*b850*/  MUFU.EX2 R200, R2 ;  /* 0x0000000200c87308 */ /* 0x000e620000000800 */
[----:B------:R-:W-:Y:S02]  /*b860*/  HSET2.LE.AND R4, R3, R50, PT ;  /* 0x0000003203047233 */ /* 0x000fe40003803000 */
[----:B------:R-:W-:Y:S01]  /*b870*/  SHF.R.U32.HI R3, RZ, 0x10, R0 ;  /* 0x00000010ff037819 */ /* 0x000fe20000011600 */
[----:B------:R-:W-:Y:S01]  /*b880*/  FMUL.FTZ R18, R18, UR19 ;  /* 0x0000001312127c20 */ /* 0x000fe20008410000 */
[----:B-1----:R-:W-:-:S04]  /*b890*/  F2FP.BF16.F32.PACK_AB R2, R200, R217 ;  /* 0x000000d9c802723e */ /* 0x002fc800000010ff */
[----:B------:R-:W-:Y:S02]  /*b8a0*/  LOP3.LUT R4, R4, R2, RZ, 0xc0, !PT ;  /* 0x0000000204047212 */ /* 0x000fe400078ec0ff */
[----:B------:R-:W-:Y:S02]  /*b8b0*/  SHF.R.U32.HI R2, RZ, 0x18, R0 ;  /* 0x00000018ff027819 */ /* 0x000fe40000011600 */
[----:B------:R-:W-:-:S04]  /*b8c0*/  LOP3.LUT R0, R3, 0xff, RZ, 0xc0, !PT ;  /* 0x000000ff03007812 */ /* 0x000fc800078ec0ff */
[----:B------:R-:W-:Y:S01]  /*b8d0*/  PRMT R2, R0, 0x5410, R2 ;  /* 0x0000541000027816 */ /* 0x000fe20000000002 */
[----:B------:R-:W-:Y:S01]  /*b8e0*/  FMUL.FTZ R14, R14, UR19 ;  /* 0x000000130e0e7c20 */ /* 0x000fe20008410000 */
[----:B------:R-:W-:Y:S01]  /*b8f0*/  FMUL.FTZ R13, R13, UR19 ;  /* 0x000000130d0d7c20 */ /* 0x000fe20008410000 */
[----:B------:R-:W-:Y:S02]  /*b900*/  FMUL.FTZ R12, R12, UR19 ;  /* 0x000000130c0c7c20 */ /* 0x000fe40008410000 */
[----:B------:R-:W-:Y:S02]  /*b910*/  HSET2.LE.AND R5, R2, R50, PT ;  /* 0x0000003202057233 */ /* 0x000fe40003803000 */
[----:B------:R1:W-:Y:S01]  /*b920*/  MUFU.EX2 R50, R18 ;  /* 0x0000001200327308 */ /* 0x0003e20000000800 */
[----:B------:R-:W-:-:S07]  /*b930*/  FFMA.FTZ R0, R110, UR19, -R29 ;  /* 0x000000136e007c23 */ /* 0x000fce000801081d */
[----:B------:R-:W2:Y:S01]  /*b940*/  MUFU.EX2 R54, R13 ;  /* 0x0000000d00367308 */ /* 0x000ea20000000800 */
[----:B-1----:R-:W-:Y:S01]  /*b950*/  MOV R18, R62 ;  /* 0x0000003e00127202 */ /* 0x002fe20000000f00 */
[----:B------:R-:W-:-:S06]  /*b960*/  IMAD.MOV.U32 R62, RZ, RZ, R51 ;  /* 0x000000ffff3e7224 */ /* 0x000fcc00078e0033 */
[----:B------:R-:W1:Y:S08]  /*b970*/  MUFU.EX2 R55, R12 ;  /* 0x0000000c00377308 */ /* 0x000e700000000800 */
[----:B------:R3:W4:Y:S08]  /*b980*/  MUFU.EX2 R51, R14 ;  /* 0x0000000e00337308 */ /* 0x0007300000000800 */
[----:B------:R2:W-:Y:S01]  /*b990*/  MUFU.EX2 R219, R0 ;  /* 0x0000000000db7308 */ /* 0x0005e20000000800 */
[----:B---3--:R-:W3:Y:S01]  /*b9a0*/  LDSM.16.MT88.4 R12, [R216+0x9000] ;  /* 0x00900000d80c783b */ /* 0x008ee20000004200 */
[----:B--2---:R-:W-:-:S06]  /*b9b0*/  FFMA.FTZ R0, R109, UR19, -R29 ;  /* 0x000000136d007c23 */ /* 0x004fcc000801081d */
[----:B------:R-:W2:Y:S01]  /*b9c0*/  MUFU.EX2 R220, R0 ;  /* 0x0000000000dc7308 */ /* 0x000ea20000000800 */
[-C--:B------:R-:W-:Y:S01]  /*b9d0*/  FMUL.FTZ R124, R124, R54.reuse ;  /* 0x000000367c7c7220 */ /* 0x080fe20000410000 */
[----:B------:R-:W-:Y:S01]  /*b9e0*/  FMUL.FTZ R125, R125, R54 ;  /* 0x000000367d7d7220 */ /* 0x000fe20000410000 */
[-C--:B-1----:R-:W-:Y:S01]  /*b9f0*/  FMUL.FTZ R126, R126, R55.reuse ;  /* 0x000000377e7e7220 */ /* 0x082fe20000410000 */
[----:B------:R-:W-:Y:S01]  /*ba00*/  FMUL.FTZ R127, R127, R55 ;  /* 0x000000377f7f7220 */ /* 0x000fe20000410000 */
[-C--:B------:R-:W-:Y:S01]  /*ba10*/  FMUL.FTZ R116, R116, R50.reuse ;  /* 0x0000003274747220 */ /* 0x080fe20000410000 */
[----:B------:R-:W-:Y:S01]  /*ba20*/  FMUL.FTZ R117, R117, R50 ;  /* 0x0000003275757220 */ /* 0x000fe20000410000 */
[-C--:B----4-:R-:W-:Y:S01]  /*ba30*/  FMUL.FTZ R118, R118, R51.reuse ;  /* 0x0000003376767220 */ /* 0x090fe20000410000 */
[----:B------:R-:W-:Y:S01]  /*ba40*/  FMUL.FTZ R119, R119, R51 ;  /* 0x0000003377777220 */ /* 0x000fe20000410000 */
[-C--:B------:R-:W-:Y:S01]  /*ba50*/  FMUL.FTZ R112, R112, R54.reuse ;  /* 0x0000003670707220 */ /* 0x080fe20000410000 */
[----:B------:R-:W-:Y:S01]  /*ba60*/  FMUL.FTZ R113, R113, R54 ;  /* 0x0000003671717220 */ /* 0x000fe20000410000 */
[-C--:B------:R-:W-:Y:S01]  /*ba70*/  FMUL.FTZ R114, R114, R55.reuse ;  /* 0x0000003772727220 */ /* 0x080fe20000410000 */
[----:B------:R-:W-:Y:S01]  /*ba80*/  FMUL.FTZ R115, R115, R55 ;  /* 0x0000003773737220 */ /* 0x000fe20000410000 */
[----:B--2---:R-:W-:Y:S01]  /*ba90*/  F2FP.BF16.F32.PACK_AB R0, R220, R219 ;  /* 0x000000dbdc00723e */ /* 0x004fe200000010ff */
[-C--:B------:R-:W-:Y:S01]  /*baa0*/  FMUL.FTZ R120, R120, R50.reuse ;  /* 0x0000003278787220 */ /* 0x080fe20000410000 */
[----:B------:R-:W-:Y:S01]  /*bab0*/  FMUL.FTZ R121, R121, R50 ;  /* 0x0000003279797220 */ /* 0x000fe20000410000 */
[-C--:B------:R-:W-:Y:S01]  /*bac0*/  FMUL.FTZ R122, R122, R51.reuse ;  /* 0x000000337a7a7220 */ /* 0x080fe20000410000 */
[----:B------:R-:W-:Y:S01]  /*bad0*/  LOP3.LUT R5, R5, R0, RZ, 0xc0, !PT ;  /* 0x0000000005057212 */ /* 0x000fe200078ec0ff */
[----:B------:R-:W-:-:S06]  /*bae0*/  FMUL.FTZ R123, R123, R51 ;  /* 0x000000337b7b7220 */ /* 0x000fcc0000410000 */
[----:B---3--:R-:W-:Y:S06]  /*baf0*/  HMMA.16816.F32.BF16 R176, R4, R14, R124 ;  /* 0x0000000e04b0723c */ /* 0x008fec000004187c */
[-C--:B------:R-:W-:Y:S06]  /*bb00*/  HMMA.16816.F32.BF16 R180, R8, R12.reuse, R116 ;  /* 0x0000000c08b4723c */ /* 0x080fec0000041874 */
[----:B------:R-:W-:Y:S06]  /*bb10*/  HMMA.16816.F32.BF16 R100, R4, R12, R112 ;  /* 0x0000000c0464723c */ /* 0x000fec0000041870 */
[C---:B------:R-:W-:Y:S01]  /*bb20*/  HMMA.16816.F32.BF16 R124, R8.reuse, R14, R120 ;  /* 0x0000000e087c723c */ /* 0x040fe20000041878 */
[----:B------:R-:W1:Y:S01]  /*bb30*/  LDSM.16.MT88.4 R12, [R218+0x9000] ;  /* 0x00900000da0c783b */ /* 0x000e620000004200 */
[-C--:B------:R-:W-:Y:S01]  /*bb40*/  FMUL.FTZ R132, R132, R50.reuse ;  /* 0x0000003284847220 */ /* 0x080fe20000410000 */
[----:B------:R-:W-:Y:S01]  /*bb50*/  FMUL.FTZ R133, R133, R50 ;  /* 0x0000003285857220 */ /* 0x000fe20000410000 */
        /* <DEDUP_REMOVED lines=14> */
[-C--:B-1----:R-:W-:Y:S06]  /*bc40*/  HMMA.16816.F32.BF16 R132, R8, R12.reuse, R132 ;  /* 0x0000000c0884723c */ /* 0x082fec0000041884 */
[C---:B------:R-:W-:Y:S06]  /*bc50*/  HMMA.16816.F32.BF16 R128, R4.reuse, R12, R128 ;  /* 0x0000000c0480723c */ /* 0x040fec0000041880 */
[-C--:B------:R-:W-:Y:S06]  /*bc60*/  HMMA.16816.F32.BF16 R140, R4, R14.reuse, R140 ;  /* 0x0000000e048c723c */ /* 0x080fec000004188c */
        /* <DEDUP_REMOVED lines=61> */
[----:B------:R-:W-:Y:S01]  /*c040*/  HMMA.16816.F32.BF16 R64, R4, R12, R72 ;  /* 0x0000000c0440723c */ /* 0x000fe20000041848 */
[----:B------:R-:W-:Y:S01]  /*c050*/  MOV R71, R63 ;  /* 0x0000003f00477202 */ /* 0x000fe20000000f00 */
[----:B------:R-:W-:-:S02]  /*c060*/  IMAD.MOV.U32 R68, RZ, RZ, R60 ;  /* 0x000000ffff447224 */ /* 0x000fc400078e003c */
[----:B------:R-:W-:Y:S02]  /*c070*/  IMAD.MOV.U32 R69, RZ, RZ, R61 ;  /* 0x000000ffff457224 */ /* 0x000fe400078e003d */
[----:B------:R-:W-:Y:S01]  /*c080*/  HMMA.16816.F32.BF16 R112, R8, R14, R80 ;  /* 0x0000000e0870723c */ /* 0x000fe20000041850 */
[----:B------:R-:W-:-:S05]  /*c090*/  IMAD.MOV.U32 R75, RZ, RZ, R62 ;  /* 0x000000ffff4b7224 */ /* 0x000fca00078e003e */
[----:B------:R-:W-:Y:S01]  /*c0a0*/  HMMA.16816.F32.BF16 R60, R4, R14, R76 ;  /* 0x0000000e043c723c */ /* 0x000fe2000004184c */
[----:B------:R-:W1:Y:S01]  /*c0b0*/  LDSM.16.MT88.4 R12, [R218+0xb000] ;  /* 0x00b00000da0c783b */ /* 0x000e620000004200 */
[----:B------:R-:W-:Y:S02]  /*c0c0*/  VIADD R152, R232, 0x1715609d ;  /* 0x1715609de8987836 */ /* 0x000fe40000000000 */
[-C--:B------:R-:W-:Y:S01]  /*c0d0*/  FMUL.FTZ R88, R88, R54.reuse ;  /* 0x0000003658587220 */ /* 0x080fe20000410000 */
[-C--:B------:R-:W-:Y:S01]  /*c0e0*/  FMUL.FTZ R89, R89, R54.reuse ;  /* 0x0000003659597220 */ /* 0x080fe20000410000 */
[-C--:B------:R-:W-:Y:S01]  /*c0f0*/  FMUL.FTZ R90, R90, R55.reuse ;  /* 0x000000375a5a7220 */ /* 0x080fe20000410000 */
[-C--:B------:R-:W-:Y:S01]  /*c100*/  FMUL.FTZ R91, R91, R55.reuse ;  /* 0x000000375b5b7220 */ /* 0x080fe20000410000 */
[-C--:B------:R-:W-:Y:S01]  /*c110*/  FMUL.FTZ R92, R92, R54.reuse ;  /* 0x000000365c5c7220 */ /* 0x080fe20000410000 */
[----:B------:R-:W-:Y:S01]  /*c120*/  FMUL.FTZ R93, R93, R54 ;  /* 0x000000365d5d7220 */ /* 0x000fe20000410000 */
[-C--:B------:R-:W-:Y:S01]  /*c130*/  FMUL.FTZ R94, R94, R55.reuse ;  /* 0x000000375e5e7220 */ /* 0x080fe20000410000 */
[----:B------:R-:W-:Y:S01]  /*c140*/  FMUL.FTZ R95, R95, R55 ;  /* 0x000000375f5f7220 */ /* 0x000fe20000410000 */
[----:B------:R-:W-:Y:S01]  /*c150*/  LOP3.LUT R2, R25, R32, R152, 0x96, !PT ;  /* 0x0000002019027212 */ /* 0x000fe200078e9698 */
        /* <DEDUP_REMOVED lines=8> */
[----:B------:R2:W-:Y:S01]  /*c1e0*/  STL [R1], R58 ;  /* 0x0000003a01007387 */ /* 0x0005e20000100800 */
[----:B------:R-:W-:Y:S01]  /*c1f0*/  MOV R168, R58 ;  /* 0x0000003a00a87202 */ /* 0x000fe20000000f00 */
[----:B------:R-:W-:Y:S01]  /*c200*/  IMAD.MOV.U32 R153, RZ, RZ, R59 ;  /* 0x000000ffff997224 */ /* 0x000fe200078e003b */
[----:B------:R-:W-:Y:S01]  /*c210*/  MOV R170, R56 ;  /* 0x0000003800aa7202 */ /* 0x000fe20000000f00 */
[----:B------:R-:W-:-:S02]  /*c220*/  IMAD.MOV.U32 R171, RZ, RZ, R57 ;  /* 0x000000ffffab7224 */ /* 0x000fc400078e0039 */
[----:B------:R-:W-:Y:S01]  /*c230*/  IMAD.MOV.U32 R154, RZ, RZ, R200 ;  /* 0x000000ffff9a7224 */ /* 0x000fe200078e00c8 */
[----:B------:R-:W-:Y:S01]  /*c240*/  IADD3 R200, R233, 0x646e171e, RZ ;  /* 0x646e171ee9c87810 */ /* 0x000fe20007ffe0ff */
[----:B------:R-:W-:Y:S01]  /*c250*/  IMAD.WIDE.U32 R2, R2, -0x2daee0ad, RZ ;  /* 0xd2511f5302027825 */ /* 0x000fe200078e00ff */
[----:B------:R-:W-:-:S03]  /*c260*/  MOV R53, R41 ;  /* 0x0000002900357202 */ /* 0x000fc60000000f00 */
[----:B------:R-:W-:Y:S02]  /*c270*/  IMAD.MOV.U32 R72, RZ, RZ, R52 ;  /* 0x000000ffff487224 */ /* 0x000fe400078e0034 */
[----:B------:R-:W-:Y:S02]  /*c280*/  IMAD.MOV.U32 R169, RZ, RZ, R43 ;  /* 0x000000ffffa97224 */ /* 0x000fe400078e002b */
[----:B------:R-:W-:Y:S02]  /*c290*/  IMAD.MOV.U32 R155, RZ, RZ, R42 ;  /* 0x000000ffff9b7224 */ /* 0x000fe400078e002a */
[----:B------:R-:W-:Y:S01]  /*c2a0*/  IMAD.MOV.U32 R52, RZ, RZ, R40 ;  /* 0x000000ffff347224 */ /* 0x000fe200078e0028 */
[C---:B-1----:R-:W-:Y:S06]  /*c2b0*/  HMMA.16816.F32.BF16 R92, R4.reuse, R14, R92 ;  /* 0x0000000e045c723c */ /* 0x042fec000004185c */
[----:B--2---:R-:W-:Y:S01]  /*c2c0*/  HMMA.16816.F32.BF16 R56, R4, R12, R88 ;  /* 0x0000000c0438723c */ /* 0x004fe20000041858 */
[----:B------:R-:W-:-:S06]  /*c2d0*/  FFMA.FTZ R0, R187, UR19, -R30 ;  /* 0x00000013bb007c23 */ /* 0x000fcc000801081e */
[----:B------:R-:W-:Y:S01]  /*c2e0*/  LOP3.LUT R5, R17, R20, R152, 0x96, !PT ;  /* 0x0000001411057212 */ /* 0x000fe200078e9698 */
[----:B------:R-:W-:Y:S01]  /*c2f0*/  HMMA.16816.F32.BF16 R116, R8, R12, R84 ;  /* 0x0000000c0874723c */ /* 0x000fe20000041854 */
[----:B------:R-:W-:Y:S02]  /*c300*/  LOP3.LUT R4, R3, R26, R200, 0x96, !PT ;  /* 0x0000001a03047212 */ /* 0x000fe400078e96c8 */
[----:B------:R-:W-:-:S03]  /*c310*/  LOP3.LUT R7, R2, 0xffff, RZ, 0xc0, !PT ;  /* 0x0000ffff02077812 */ /* 0x000fc600078ec0ff */
[----:B------:R-:W-:Y:S01]  /*c320*/  HMMA.16816.F32.BF16 R40, R8, R14, R96 ;  /* 0x0000000e0828723c */ /* 0x000fe20000041860 */
[----:B------:R-:W-:Y:S02]  /*c330*/  LOP3.LUT R13, R2, 0xff, RZ, 0xc0, !PT ;  /* 0x000000ff020d7812 */ /* 0x000fe400078ec0ff */
[----:B------:R-:W-:-:S04]  /*c340*/  SHF.R.U32.HI R12, RZ, 0x10, R2 ;  /* 0x00000010ff0c7819 */ /* 0x000fc80000011602 */
[----:B------:R-:W-:Y:S01]  /*c350*/  SHF.R.U32.HI R11, RZ, 0x18, R2 ;  /* 0x00000018ff0b7819 */ /* 0x000fe20000011602 */
[----:B------:R-:W-:Y:S01]  /*c360*/  IMAD.WIDE.U32 R2, R5, -0x2daee0ad, RZ ;  /* 0xd2511f5305027825 */ /* 0x000fe200078e00ff */
[----:B------:R1:W-:Y:S02]  /*c370*/  MUFU.EX2 R81, R0 ;  /* 0x0000000000517308 */ /* 0x0003e40000000800 */
[C---:B------:R-:W-:Y:S02]  /*c380*/  LOP3.LUT R6, R2.reuse, 0xffff, RZ, 0xc0, !PT ;  /* 0x0000ffff02067812 */ /* 0x040fe400078ec0ff */
[----:B------:R-:W-:Y:S02]  /*c390*/  LOP3.LUT R10, R2, 0xff, RZ, 0xc0, !PT ;  /* 0x000000ff020a7812 */ /* 0x000fe400078ec0ff */
[--C-:B------:R-:W-:Y:S02]  /*c3a0*/  SHF.R.U32.HI R9, RZ, 0x10, R2.reuse ;  /* 0x00000010ff097819 */ /* 0x100fe40000011602 */
[----:B------:R-:W-:-:S02]  /*c3b0*/  SHF.R.U32.HI R8, RZ, 0x18, R2 ;  /* 0x00000018ff087819 */ /* 0x000fc40000011602 */
[----:B------:R-:W-:Y:S02]  /*c3c0*/  SHF.R.U32.HI R2, RZ, 0x8, R7 ;  /* 0x00000008ff027819 */ /* 0x000fe40000011607 */
[----:B-1----:R-:W-:Y:S01]  /*c3d0*/  LOP3.LUT R0, R3, R22, R200, 0x96, !PT ;  /* 0x0000001603007212 */ /* 0x002fe200078e96c8 */
[----:B------:R-:W-:Y:S01]  /*c3e0*/  FFMA.FTZ R3, R184, UR19, -R30 ;  /* 0x00000013b8037c23 */ /* 0x000fe2000801081e */
[----:B------:R-:W-:Y:S02]  /*c3f0*/  PRMT R13, R13, 0x5410, R2 ;  /* 0x000054100d0d7816 */ /* 0x000fe40000000002 */
[----:B------:R-:W-:Y:S01]  /*c400*/  LOP3.LUT R2, R12, 0xff, RZ, 0xc0, !PT ;  /* 0x000000ff0c027812 */ /* 0x000fe200078ec0ff */
[----:B------:R1:W-:Y:S03]  /*c410*/  MUFU.EX2 R70, R3 ;  /* 0x0000000300467308 */ /* 0x0003e60000000800 */
[----:B------:R-:W-:-:S02]  /*c420*/  PRMT R7, R2, 0x5410, R11 ;  /* 0x0000541002077816 */ /* 0x000fc4000000000b */
[----:B------:R-:W-:Y:S02]  /*c430*/  SHF.R.U32.HI R2, RZ, 0x8, R6 ;  /* 0x00000008ff027819 */ /* 0x000fe40000011606 */
[----:B------:R-:W-:Y:S02]  /*c440*/  MOV R73, R227 ;  /* 0x000000e300497202 */ /* 0x000fe40000000f00 */
[----:B------:R-:W-:Y:S01]  /*c450*/  PRMT R15, R10, 0x5410, R2 ;  /* 0x000054100a0f7816 */ /* 0x000fe20000000002 */
[----:B-1----:R-:W-:-:S04]  /*c460*/  FFMA.FTZ R3, R49, UR19, -R30 ;  /* 0x0000001331037c23 */ /* 0x002fc8000801081e */
[----:B------:R1:W2:Y:S01]  /*c470*/  MUFU.EX2 R77, R3 ;  /* 0x00000003004d7308 */ /* 0x0002a20000000800 */
[----:B------:R-:W-:Y:S01]  /*c480*/  LOP3.LUT R2, R9, 0xff, RZ, 0xc0, !PT ;  /* 0x000000ff09027812 */ /* 0x000fe200078ec0ff */
[----:B------:R-:W-:-:S03]  /*c490*/  FFMA.FTZ R5, R186, UR19, -R30 ;  /* 0x00000013ba057c23 */ /* 0x000fc6000801081e */
[----:B------:R-:W-:Y:S02]  /*c4a0*/  PRMT R14, R2, 0x5410, R8 ;  /* 0x00005410020e7816 */ /* 0x000fe40000000008 */
[----:B------:R-:W-:Y:S01]  /*c4b0*/  LOP3.LUT R2, R4, 0xffff, RZ, 0xc0, !PT ;  /* 0x0000ffff04027812 */ /* 0x000fe200078ec0ff */
[----:B-1----:R-:W-:-:S04]  /*c4c0*/  FFMA.FTZ R3, R204, UR19, -R31 ;  /* 0x00000013cc037c23 */ /* 0x002fc8000801081f */
[----:B------:R1:W-:Y:S01]  /*c4d0*/  MUFU.EX2 R227, R3 ;  /* 0x0000000300e37308 */ /* 0x0003e20000000800 */
[----:B------:R-:W-:-:S07]  /*c4e0*/  LOP3.LUT R6, R4, 0xff, RZ, 0xc0, !PT ;  /* 0x000000ff04067812 */ /* 0x000fce00078ec0ff */
[----:B------:R3:W-:Y:S01]  /*c4f0*/  MUFU.EX2 R82, R5 ;  /* 0x0000000500527308 */ /* 0x0007e20000000800 */
[----:B-1----:R-:W-:-:S07]  /*c500*/  FFMA.FTZ R3, R188, UR19, -R31 ;  /* 0x00000013bc037c23 */ /* 0x002fce000801081f */
[----:B------:R1:W-:Y:S01]  /*c510*/  MUFU.EX2 R204, R3 ;  /* 0x0000000300cc7308 */ /* 0x0003e20000000800 */
[--C-:B---3--:R-:W-:Y:S02]  /*c520*/  SHF.R.U32.HI R5, RZ, 0x18, R4.reuse ;  /* 0x00000018ff057819 */ /* 0x108fe40000011604 */
[----:B-1----:R-:W-:Y:S02]  /*c530*/  SHF.R.U32.HI R3, RZ, 0x10, R4 ;  /* 0x00000010ff037819 */ /* 0x002fe40000011604 */
[----:B------:R-:W-:Y:S02]  /*c540*/  SHF.R.U32.HI R4, RZ, 0x8, R2 ;  /* 0x00000008ff047819 */ /* 0x000fe40000011602 */
[----:B------:R-:W-:Y:S01]  /*c550*/  LOP3.LUT R2, R3, 0xff, RZ, 0xc0, !PT ;  /* 0x000000ff03027812 */ /* 0x000fe200078ec0ff */
[----:B------:R-:W-:-:S03]  /*c560*/  FFMA.FTZ R3, R48, UR19, -R31 ;  /* 0x0000001330037c23 */ /* 0x000fc6000801081f */
[----:B------:R-:W-:Y:S01]  /*c570*/  PRMT R5, R2, 0x5410, R5 ;  /* 0x0000541002057816 */ /* 0x000fe20000000005 */
[----:B------:R1:W3:Y:S01]  /*c580*/  MUFU.EX2 R79, R3 ;  /* 0x00000003004f7308 */ /* 0x0002e20000000800 */
[----:B------:R-:W-:Y:S02]  /*c590*/  LOP3.LUT R2, R0, 0xffff, RZ, 0xc0, !PT ;  /* 0x0000ffff00027812 */ /* 0x000fe400078ec0ff */
[----:B------:R-:W-:Y:S01]  /*c5a0*/  PRMT R6, R6, 0x5410, R4 ;  /* 0x0000541006067816 */ /* 0x000fe20000000004 */
[----:B------:R-:W-:-:S04]  /*c5b0*/  FFMA.FTZ R4, R208, UR19, -R28 ;  /* 0x00000013d0047c23 */ /* 0x000fc8000801081c */
[----:B------:R-:W-:Y:S01]  /*c5c0*/  MUFU.EX2 R188, R4 ;  /* 0x0000000400bc7308 */ /* 0x000fe20000000800 */
[----:B-1----:R-:W-:-:S07]  /*c5d0*/  FFMA.FTZ R3, R185, UR19, -R31 ;  /* 0x00000013b9037c23 */ /* 0x002fce000801081f */
[----:B------:R1:W4:Y:S01]  /*c5e0*/  MUFU.EX2 R78, R3 ;  /* 0x00000003004e7308 */ /* 0x0003220000000800 */
[----:B------:R-:W-:Y:S02]  /*c5f0*/  PRMT R76, R231, 0x7054, R231 ;  /* 0x00007054e74c7816 */ /* 0x000fe400000000e7 */
[----:B-1----:R-:W-:Y:S02]  /*c600*/  SHF.R.U32.HI R3, RZ, 0x8, R2 ;  /* 0x00000008ff037819 */ /* 0x002fe40000011602 */
[----:B------:R-:W-:-:S04]  /*c610*/  LOP3.LUT R2, R0, 0xff, RZ, 0xc0, !PT ;  /* 0x000000ff00027812 */ /* 0x000fc800078ec0ff */
[----:B------:R-:W-:Y:S01]  /*c620*/  PRMT R4, R2, 0x5410, R3 ;  /* 0x0000541002047816 */ /* 0x000fe20000000003 */
[----:B------:R-:W-:Y:S01]  /*c630*/  FFMA.FTZ R2, R189, UR19, -R28 ;  /* 0x00000013bd027c23 */ /* 0x000fe2000801081c */
[----:B------:R-:W-:-:S03]  /*c640*/  SHF.R.U32.HI R3, RZ, 0x10, R0 ;  /* 0x00000010ff037819 */ /* 0x000fc60000011600 */
[----:B------:R1:W-:Y:S02]  /*c650*/  MUFU.EX2 R74, R2 ;  /* 0x00000002004a7308 */ /* 0x0003e40000000800 */
[----:B-1----:R-:W-:Y:S02]  /*c660*/  SHF.R.U32.HI R2, RZ, 0x18, R0 ;  /* 0x00000018ff027819 */ /* 0x002fe40000011600 */
[----:B------:R-:W-:Y:S01]  /*c670*/  LOP3.LUT R0, R3, 0xff, RZ, 0xc0, !PT ;  /* 0x000000ff03007812 */ /* 0x000fe200078ec0ff */
[----:B------:R-:W-:-:S03]  /*c680*/  FFMA.FTZ R3, R190, UR19, -R28 ;  /* 0x00000013be037c23 */ /* 0x000fc6000801081c */
[----:B------:R-:W-:Y:S01]  /*c690*/  PRMT R12, R0, 0x5410, R2 ;  /* 0x00005410000c7816 */ /* 0x000fe20000000002 */
[----:B------:R1:W4:Y:S01]  /*c6a0*/  MUFU.EX2 R19, R3 ;  /* 0x0000000300137308 */ /* 0x0003220000000800 */
[----:B------:R-:W-:Y:S02]  /*c6b0*/  HSET2.LE.AND R0, R13, R76, PT ;  /* 0x0000004c0d007233 */ /* 0x000fe40003803000 */
[----:B--2---:R-:W-:-:S04]  /*c6c0*/  F2FP.BF16.F32.PACK_AB R2, R77, R70 ;  /* 0x000000464d02723e */ /* 0x004fc800000010ff */
[----:B------:R-:W-:Y:S02]  /*c6d0*/  LOP3.LUT R10, R0, R2, RZ, 0xc0, !PT ;  /* 0x00000002000a7212 */ /* 0x000fe400078ec0ff */
[----:B------:R-:W-:Y:S01]  /*c6e0*/  HSET2.LE.AND R0, R7, R76, PT ;  /* 0x0000004c07007233 */ /* 0x000fe20003803000 */
[----:B-1----:R-:W-:Y:S01]  /*c6f0*/  FFMA.FTZ R3, R205, UR19, -R28 ;  /* 0x00000013cd037c23 */ /* 0x002fe2000801081c */
[----:B---3--:R-:W-:-:S03]  /*c700*/  IMAD.MOV.U32 R205, RZ, RZ, R79 ;  /* 0x000000ffffcd7224 */ /* 0x008fc600078e004f */
[----:B------:R1:W2:Y:S02]  /*c710*/  MUFU.EX2 R22, R3 ;  /* 0x0000000300167308 */ /* 0x0002a40000000800 */
[----:B----4-:R-:W-:-:S04]  /*c720*/  F2FP.BF16.F32.PACK_AB R2, R78, R205 ;  /* 0x000000cd4e02723e */ /* 0x010fc800000010ff */
[----:B------:R-:W-:Y:S02]  /*c730*/  LOP3.LUT R11, R0, R2, RZ, 0xc0, !PT ;  /* 0x00000002000b7212 */ /* 0x000fe400078ec0ff */
[----:B------:R-:W-:Y:S01]  /*c740*/  HSET2.LE.AND R0, R6, R76, PT ;  /* 0x0000004c06007233 */ /* 0x000fe20003803000 */
[----:B-1----:R-:W-:-:S04]  /*c750*/  FFMA.FTZ R3, R207, UR19, -R29 ;  /* 0x00000013cf037c23 */ /* 0x002fc8000801081d */
[----:B------:R1:W-:Y:S01]  /*c760*/  MUFU.EX2 R185, R3 ;  /* 0x0000000300b97308 */ /* 0x0003e20000000800 */
[----:B------:R-:W-:-:S04]  /*c770*/  F2FP.BF16.F32.PACK_AB R2, R82, R81 ;  /* 0x000000515202723e */ /* 0x000fc800000010ff */
[----:B------:R-:W-:Y:S02]  /*c780*/  LOP3.LUT R8, R0, R2, RZ, 0xc0, !PT ;  /* 0x0000000200087212 */ /* 0x000fe400078ec0ff */
[----:B------:R-:W-:Y:S01]  /*c790*/  HSET2.LE.AND R0, R5, R76, PT ;  /* 0x0000004c05007233 */ /* 0x000fe20003803000 */
[----:B-1----:R-:W-:-:S04]  /*c7a0*/  FFMA.FTZ R3, R206, UR19, -R29 ;  /* 0x00000013ce037c23 */ /* 0x002fc8000801081d */
[----:B------:R1:W-:Y:S01]  /*c7b0*/  MUFU.EX2 R23, R3 ;  /* 0x0000000300177308 */ /* 0x0003e20000000800 */
[----:B------:R-:W-:-:S04]  /*c7c0*/  F2FP.BF16.F32.PACK_AB R2, R204, R227 ;  /* 0x000000e3cc02723e */ /* 0x000fc800000010ff */
[----:B------:R-:W-:Y:S01]  /*c7d0*/  LOP3.LUT R9, R0, R2, RZ, 0xc0, !PT ;  /* 0x0000000200097212 */ /* 0x000fe200078ec0ff */
[--C-:B------:R-:W-:Y:S01]  /*c7e0*/  FFMA.FTZ R2, R209, UR19, -R29.reuse ;  /* 0x00000013d1027c23 */ /* 0x100fe2000801081d */
[----:B-1----:R-:W-:-:S04]  /*c7f0*/  FFMA.FTZ R3, R191, UR19, -R29 ;  /* 0x00000013bf037c23 */ /* 0x002fc8000801081d */
[----:B------:R-:W1:Y:S01]  /*c800*/  MUFU.EX2 R21, R3 ;  /* 0x0000000300157308 */ /* 0x000e620000000800 */
[----:B------:R-:W-:Y:S02]  /*c810*/  MOV R209, R19 ;  /* 0x0000001300d17202 */ /* 0x000fe40000000f00 */
[----:B------:R-:W-:-:S05]  /*c820*/  HSET2.LE.AND R0, R15, R76, PT ;  /* 0x0000004c0f007233 */ /* 0x000fca0003803000 */
[----:B------:R2:W3:Y:S02]  /*c830*/  MUFU.EX2 R20, R2 ;  /* 0x0000000200147308 */ /* 0x0004e40000000800 */
[----:B--2---:R-:W-:-:S04]  /*c840*/  F2FP.BF16.F32.PACK_AB R2, R22, R209 ;  /* 0x000000d11602723e */ /* 0x004fc800000010ff */
[----:B------:R-:W-:Y:S02]  /*c850*/  LOP3.LUT R6, R0, R2, RZ, 0xc0, !PT ;  /* 0x0000000200067212 */ /* 0x000fe400078ec0ff */
[----:B------:R-:W-:Y:S02]  /*c860*/  HSET2.LE.AND R0, R14, R76, PT ;  /* 0x0000004c0e007233 */ /* 0x000fe40003803000 */
[----:B-1----:R-:W-:-:S04]  /*c870*/  F2FP.BF16.F32.PACK_AB R2, R21, R23 ;  /* 0x000000171502723e */ /* 0x002fc800000010ff */
[----:B------:R-:W-:Y:S02]  /*c880*/  LOP3.LUT R7, R0, R2, RZ, 0xc0, !PT ;  /* 0x0000000200077212 */ /* 0x000fe400078ec0ff */
[--C-:B------:R-:W-:Y:S02]  /*c890*/  HSET2.LE.AND R0, R4, R76.reuse, PT ;  /* 0x0000004c04007233 */ /* 0x100fe40003803000 */
[----:B------:R-:W-:Y:S01]  /*c8a0*/  F2FP.BF16.F32.PACK_AB R2, R74, R188 ;  /* 0x000000bc4a02723e */ /* 0x000fe200000010ff */
[----:B------:R-:W-:Y:S02]  /*c8b0*/  IMAD.MOV.U32 R79, RZ, RZ, R18 ;  /* 0x000000ffff4f7224 */ /* 0x000fe400078e0012 */
[----:B------:R-:W1:Y:S01]  /*c8c0*/  LDSM.16.MT88.4 R16, [R216+0x9400] ;  /* 0x00940000d810783b */ /* 0x000e620000004200 */
[----:B------:R-:W-:Y:S02]  /*c8d0*/  LOP3.LUT R4, R0, R2, RZ, 0xc0, !PT ;  /* 0x0000000200047212 */ /* 0x000fe400078ec0ff */
[----:B------:R-:W-:-:S02]  /*c8e0*/  HSET2.LE.AND R0, R12, R76, PT ;  /* 0x0000004c0c007233 */ /* 0x000fc40003803000 */
[----:B------:R-:W2:Y:S01]  /*c8f0*/  LDSM.16.MT88.4 R12, [R218+0x9400] ;  /* 0x00940000da0c783b */ /* 0x000ea20000004200 */
[----:B---3--:R-:W-:Y:S01]  /*c900*/  F2FP.BF16.F32.PACK_AB R2, R20, R185 ;  /* 0x000000b91402723e */ /* 0x008fe200000010ff */
[----:B------:R-:W-:-:S03]  /*c910*/  UIADD3 UR4, UR4, 0x1, URZ ;  /* 0x0000000104047890 */ /* 0x000fc6000fffe03f */
[----:B------:R-:W-:Y:S01]  /*c920*/  LOP3.LUT R5, R0, R2, RZ, 0xc0, !PT ;  /* 0x0000000200057212 */ /* 0x000fe200078ec0ff */
[----:B------:R-:W-:Y:S01]  /*c930*/  IMAD.MOV.U32 R33, RZ, RZ, R75 ;  /* 0x000000ffff217224 */ /* 0x000fe200078e004b */
[----:B------:R-:W-:Y:S01]  /*c940*/  MOV R80, R73 ;  /* 0x0000004900507202 */ /* 0x000fe20000000f00 */
[----:B------:R-:W-:Y:S01]  /*c950*/  IMAD.MOV.U32 R32, RZ, RZ, R71 ;  /* 0x000000ffff207224 */ /* 0x000fe200078e0047 */
[----:B------:R-:W-:Y:S01]  /*c960*/  MOV R48, R68 ;  /* 0x0000004400307202 */ /* 0x000fe20000000f00 */
[----:B------:R-:W-:Y:S02]  /*c970*/  IMAD.MOV.U32 R27, RZ, RZ, R53 ;  /* 0x000000ffff1b7224 */ /* 0x000fe400078e0035 */
[----:B------:R-:W-:Y:S02]  /*c980*/  IMAD.MOV.U32 R24, RZ, RZ, R196 ;  /* 0x000000ffff187224 */ /* 0x000fe400078e00c4 */
[----:B------:R-:W-:Y:S01]  /*c990*/  IMAD.MOV.U32 R25, RZ, RZ, R195 ;  /* 0x000000ffff197224 */ /* 0x000fe200078e00c3 */
[----:B------:R-:W-:Y:S01]  /*c9a0*/  MOV R68, R52 ;  /* 0x0000003400447202 */ /* 0x000fe20000000f00 */
[----:B------:R-:W-:Y:S01]  /*c9b0*/  IMAD.MOV.U32 R49, RZ, RZ, R69 ;  /* 0x000000ffff317224 */ /* 0x000fe200078e0045 */
[----:B------:R-:W-:Y:S01]  /*c9c0*/  MOV R69, R197 ;  /* 0x000000c500457202 */ /* 0x000fe20000000f00 */
[----:B------:R-:W-:Y:S01]  /*c9d0*/  IMAD.MOV.U32 R73, RZ, RZ, R153 ;  /* 0x000000ffff497224 */ /* 0x000fe200078e0099 */
[----:B------:R-:W-:Y:S01]  /*c9e0*/  MOV R53, R194 ;  /* 0x000000c200357202 */ /* 0x000fe20000000f00 */
[----:B------:R-:W-:-:S02]  /*c9f0*/  IMAD.MOV.U32 R75, RZ, RZ, R155 ;  /* 0x000000ffff4b7224 */ /* 0x000fc400078e009b */
[----:B------:R-:W-:Y:S02]  /*ca00*/  IMAD.MOV.U32 R155, RZ, RZ, R199 ;  /* 0x000000ffff9b7224 */ /* 0x000fe400078e00c7 */
[----:B------:R-:W-:Y:S02]  /*ca10*/  IMAD.MOV.U32 R153, RZ, RZ, R198 ;  /* 0x000000ffff997224 */ /* 0x000fe400078e00c6 */
[----:B------:R-:W-:Y:S02]  /*ca20*/  IMAD.MOV.U32 R71, RZ, RZ, R193 ;  /* 0x000000ffff477224 */ /* 0x000fe400078e00c1 */
[----:B------:R-:W-:Y:S01]  /*ca30*/  IMAD.MOV.U32 R52, RZ, RZ, R192 ;  /* 0x000000ffff347224 */ /* 0x000fe200078e00c0 */
[----:B------:R-:W-:Y:S01]  /*ca40*/  LOP3.LUT R2, R35, UR4, R233, 0x96, !PT ;  /* 0x0000000423027c12 */ /* 0x000fe2000f8e96e9 */
[----:B------:R-:W-:Y:S01]  /*ca50*/  IMAD.MOV.U32 R189, RZ, RZ, R24 ;  /* 0x000000ffffbd7224 */ /* 0x000fe200078e0018 */
[----:B------:R-:W-:Y:S01]  /*ca60*/  MOV R190, R27 ;  /* 0x0000001b00be7202 */ /* 0x000fe20000000f00 */
[----:B------:R-:W-:Y:S01]  /*ca70*/  IMAD.MOV.U32 R206, RZ, RZ, R33 ;  /* 0x000000ffffce7224 */ /* 0x000fe200078e0021 */
[----:B------:R-:W-:Y:S01]  /*ca80*/  MOV R207, R32 ;  /* 0x0000002000cf7202 */ /* 0x000fe20000000f00 */
[----:B-1----:R-:W-:Y:S01]  /*ca90*/  HMMA.16816.F32.BF16 R196, R8, R16, R180 ;  /* 0x0000001008c4723c */ /* 0x002fe200000418b4 */
[----:B------:R-:W-:Y:S05]  /*caa0*/  LDSM.16.MT88.4 R32, [R218+0xb400] ;  /* 0x00b40000da20783b */ /* 0x000fea0000004200 */
[----:B------:R-:W-:Y:S01]  /*cab0*/  HMMA.16816.F32.BF16 R96, R4, R18, R176 ;  /* 0x000000120460723c */ /* 0x000fe200000418b0 */
[----:B------:R-:W-:-:S02]  /*cac0*/  IMAD.MOV.U32 R183, RZ, RZ, R23 ;  /* 0x000000ffffb77224 */ /* 0x000fc400078e0017 */
[----:B------:R-:W-:-:S03]  /*cad0*/  IMAD.MOV.U32 R180, RZ, RZ, R22 ;  /* 0x000000ffffb47224 */ /* 0x000fc600078e0016 */
[----:B------:R-:W-:Y:S01]  /*cae0*/  HMMA.16816.F32.BF16 R192, R8, R18, R124 ;  /* 0x0000001208c0723c */ /* 0x000fe2000004187c */
[----:B------:R-:W-:-:S05]  /*caf0*/  IMAD.MOV.U32 R179, RZ, RZ, R21 ;  /* 0x000000ffffb37224 */ /* 0x000fca00078e0015 */
[C---:B--2---:R-:W-:Y:S01]  /*cb00*/  HMMA.16816.F32.BF16 R84, R4.reuse, R14, R140 ;  /* 0x0000000e0454723c */ /* 0x044fe2000004188c */
[----:B------:R-:W-:Y:S02]  /*cb10*/  IMAD.MOV.U32 R126, RZ, RZ, R20 ;  /* 0x000000ffff7e7224 */ /* 0x000fe400078e0014 */
[----:B------:R-:W-:Y:S03]  /*cb20*/  LDSM.16.MT88.4 R20, [R218+0xa400] ;  /* 0x00a40000da14783b */ /* 0x000fe60000004200 */
[----:B------:R-:W-:Y:S01]  /*cb30*/  HMMA.16816.F32.BF16 R100, R4, R16, R100 ;  /* 0x000000100464723c */ /* 0x000fe20000041864 */
[----:B------:R-:W-:Y:S01]  /*cb40*/  IMAD.MOV.U32 R143, RZ, RZ, R25 ;  /* 0x000000ffff8f7224 */ /* 0x000fe200078e0019 */
[----:B------:R-:W1:Y:S04]  /*cb50*/  LDSM.16.MT88.4 R16, [R216+0xa400] ;  /* 0x00a40000d810783b */ /* 0x000e680000004200 */
[----:B------:R-:W2:Y:S01]  /*cb60*/  LDSM.16.MT88.4 R24, [R216+0xb400] ;  /* 0x00b40000d818783b */ /* 0x000ea20000004200 */
[----:B------:R-:W-:Y:S01]  /*cb70*/  IMAD.WIDE.U32 R2, R2, -0x326172a9, RZ ;  /* 0xcd9e8d5702027825 */ /* 0x000fe200078e00ff */
[----:B------:R-:W-:-:S03]  /*cb80*/  MOV R187, R171 ;  /* 0x000000ab00bb7202 */ /* 0x000fc60000000f00 */
[----:B------:R-:W-:Y:S02]  /*cb90*/  IMAD.MOV.U32 R76, RZ, RZ, R79 ;  /* 0x000000ffff4c7224 */ /* 0x000fe400078e004f */
[----:B------:R-:W-:Y:S01]  /*cba0*/  IMAD.MOV.U32 R83, RZ, RZ, R72 ;  /* 0x000000ffff537224 */ /* 0x000fe200078e0048 */
[----:B------:R-:W-:Y:S01]  /*cbb0*/  MOV R72, R169 ;  /* 0x000000a900487202 */ /* 0x000fe20000000f00 */
[----:B------:R-:W-:Y:S02]  /*cbc0*/  IMAD.MOV.U32 R186, RZ, RZ, R170 ;  /* 0x000000ffffba7224 */ /* 0x000fe400078e00aa */
[----:B------:R-:W-:Y:S01]  /*cbd0*/  IMAD.MOV.U32 R79, RZ, RZ, R168 ;  /* 0x000000ffff4f7224 */ /* 0x000fe200078e00a8 */
[C-C-:B------:R-:W-:Y:S01]  /*cbe0*/  LOP3.LUT R0, R3.reuse, R48, R47.reuse, 0x96, !PT ;  /* 0x0000003003007212 */ /* 0x140fe200078e962f */
[----:B------:R-:W-:Y:S01]  /*cbf0*/  HMMA.16816.F32.BF16 R132, R8, R12, R132 ;  /* 0x0000000c0884723c */ /* 0x000fe20000041884 */
[----:B------:R-:W-:Y:S01]  /*cc00*/  LOP3.LUT R3, R3, R186, R47, 0x96, !PT ;  /* 0x000000ba03037212 */ /* 0x000fe200078e962f */
[----:B------:R-:W-:Y:S01]  /*cc10*/  IMAD.MOV.U32 R191, RZ, RZ, R80 ;  /* 0x000000ffffbf7224 */ /* 0x000fe200078e0050 */
[----:B------:R-:W-:Y:S01]  /*cc20*/  MOV R142, R81 ;  /* 0x00000051008e7202 */ /* 0x000fe20000000f00 */
[----:B------:R-:W-:-:S02]  /*cc30*/  IMAD.MOV.U32 R141, RZ, RZ, R82 ;  /* 0x000000ffff8d7224 */ /* 0x000fc400078e0052 */
[----:B------:R-:W-:Y:S01]  /*cc40*/  HMMA.16816.F32.BF16 R88, R4, R12, R128 ;  /* 0x0000000c0458723c */ /* 0x000fe20000041880 */
[----:B------:R-:W-:Y:S01]  /*cc50*/  IMAD.MOV.U32 R140, RZ, RZ, R83 ;  /* 0x000000ffff8c7224 */ /* 0x000fe200078e0053 */
[----:B------:R-:W-:Y:S01]  /*cc60*/  MOV R181, R78 ;  /* 0x0000004e00b57202 */ /* 0x000fe20000000f00 */
[----:B------:R-:W-:Y:S01]  /*cc70*/  IMAD.MOV.U32 R182, RZ, RZ, R77 ;  /* 0x000000ffffb67224 */ /* 0x000fe200078e004d */
[----:B------:R-:W-:Y:S02]  /*cc80*/  MOV R178, R79 ;  /* 0x0000004f00b27202 */ /* 0x000fe40000000f00 */
[----:B------:R-:W-:Y:S01]  /*cc90*/  HMMA.16816.F32.BF16 R168, R8, R14, R136 ;  /* 0x0000000e08a8723c */ /* 0x000fe20000041888 */
[----:B------:R-:W-:Y:S01]  /*cca0*/  LOP3.LUT R12, R37, R2, R201, 0x96, !PT ;  /* 0x00000002250c7212 */ /* 0x000fe200078e96c9 */
[----:B------:R-:W-:Y:S01]  /*ccb0*/  IMAD.MOV.U32 R177, RZ, RZ, R72 ;  /* 0x000000ffffb17224 */ /* 0x000fe200078e0048 */
[----:B------:R-:W-:Y:S01]  /*ccc0*/  MOV R127, R74 ;  /* 0x0000004a007f7202 */ /* 0x000fe20000000f00 */
[----:B------:R-:W-:Y:S01]  /*ccd0*/  IMAD.MOV.U32 R176, RZ, RZ, R73 ;  /* 0x000000ffffb07224 */ /* 0x000fe200078e0049 */
[----:B------:R-:W-:Y:S01]  /*cce0*/  MOV R186, R68 ;  /* 0x0000004400ba7202 */ /* 0x000fe20000000f00 */
[----:B------:R-:W-:Y:S01]  /*ccf0*/  IMAD.MOV.U32 R187, RZ, RZ, R75 ;  /* 0x000000ffffbb7224 */ /* 0x000fe200078e004b */
[----:B------:R-:W-:Y:S01]  /*cd00*/  LOP3.LUT R14, R39, R2, R201, 0x96, !PT ;  /* 0x00000002270e7212 */ /* 0x000fe200078e96c9 */
[----:B------:R-:W-:Y:S01]  /*cd10*/  IMAD.MOV.U32 R184, RZ, RZ, R69 ;  /* 0x000000ffffb87224 */ /* 0x000fe200078e0045 */
[----:B------:R-:W-:Y:S01]  /*cd20*/  MOV R201, R76 ;  /* 0x0000004c00c97202 */ /* 0x000fe20000000f00 */
[----:B------:R-:W-:Y:S01]  /*cd30*/  IMAD.MOV.U32 R125, RZ, RZ, R70 ;  /* 0x000000ffff7d7224 */ /* 0x000fe200078e0046 */
[----:B------:R-:W-:Y:S01]  /*cd40*/  MOV R124, R71 ;  /* 0x00000047007c7202 */ /* 0x000fe20000000f00 */
[----:B-1----:R-:W-:Y:S01]  /*cd50*/  HMMA.16816.F32.BF16 R80, R4, R16, R144 ;  /* 0x000000100450723c */ /* 0x002fe20000041890 */
[----:B------:R-:W-:-:S05]  /*cd60*/  IMAD.WIDE.U32 R14, R14, -0x2daee0ad, RZ ;  /* 0xd2511f530e0e7825 */ /* 0x000fca00078e00ff */
[C---:B------:R-:W-:Y:S06]  /*cd70*/  HMMA.16816.F32.BF16 R76, R4.reuse, R18, R156 ;  /* 0x00000012044c723c */ /* 0x040fec000004189c */
[C---:B------:R-:W-:Y:S06]  /*cd80*/  HMMA.16816.F32.BF16 R72, R4.reuse, R20, R160 ;  /* 0x000000140448723c */ /* 0x040fec00000418a0 */
[C---:B------:R-:W-:Y:S06]  /*cd90*/  HMMA.16816.F32.BF16 R68, R4.reuse, R22, R172 ;  /* 0x000000160444723c */ /* 0x040fec00000418ac */
[C---:B--2---:R-:W-:Y:S06]  /*cda0*/  HMMA.16816.F32.BF16 R64, R4.reuse, R24, R64 ;  /* 0x000000180440723c */ /* 0x044fec0000041840 */
[C---:B------:R-:W-:Y:S06]  /*cdb0*/  HMMA.16816.F32.BF16 R60, R4.reuse, R26, R60 ;  /* 0x0000001a043c723c */ /* 0x040fec000004183c */
[C---:B------:R-:W-:Y:S06]  /*cdc0*/  HMMA.16816.F32.BF16 R56, R4.reuse, R32, R56 ;  /* 0x000000200438723c */ /* 0x040fec0000041838 */
[----:B------:R-:W-:Y:S07]  /*cdd0*/  HMMA.16816.F32.BF16 R92, R4, R34, R92 ;  /* 0x00000022045c723c */ /* 0x000fee000004185c */
[----:B------:R-:W-:-:S05]  /*cde0*/  IMAD.WIDE.U32 R4, R0, -0x2daee0ad, RZ ;  /* 0xd2511f5300047825 */ /* 0x000fca00078e00ff */
[----:B------:R-:W-:Y:S01]  /*cdf0*/  LOP3.LUT R0, R5, R46, R202, 0x96, !PT ;  /* 0x0000002e05007212 */ /* 0x000fe200078e96ca */
[----:B------:R-:W-:Y:S01]  /*ce00*/  IMAD.WIDE.U32 R2, R3, -0x2daee0ad, RZ ;  /* 0xd2511f5303027825 */ /* 0x000fe200078e00ff */
[----:B------:R-:W-:-:S03]  /*ce10*/  LOP3.LUT R6, R15, R4, R203, 0x96, !PT ;  /* 0x000000040f067212 */ /* 0x000fc600078e96cb */
        /* <DEDUP_REMOVED lines=8> */
[----:B------:R-:W-:-:S04]  /*cea0*/  IMAD.WIDE.U32 R4, R0, -0x2daee0ad, RZ ;  /* 0xd2511f5300047825 */ /* 0x000fc800078e00ff */
[----:B------:R-:W-:Y:S01]  /*ceb0*/  FFMA.FTZ R0, R236, UR19, -R28 ;  /* 0x00000013ec007c23 */ /* 0x000fe2000801081c */
[----:B------:R-:W-:Y:S01]  /*cec0*/  LOP3.LUT R3, R3, R36, R213, 0x96, !PT ;  /* 0x0000002403037212 */ /* 0x000fe200078e96d5 */
[----:B------:R-:W-:Y:S02]  /*ced0*/  IMAD.WIDE.U32 R48, R13, -0x326172a9, RZ ;  /* 0xcd9e8d570d307825 */ /* 0x000fe400078e00ff */
[----:B------:R1:W-:Y:S01]  /*cee0*/  MUFU.EX2 R213, R0 ;  /* 0x0000000000d57308 */ /* 0x0003e20000000800 */
[----:B------:R-:W-:Y:S01]  /*cef0*/  LOP3.LUT R5, R5, R14, R238, 0x96, !PT ;  /* 0x0000000e05057212 */ /* 0x000fe200078e96ee */
[----:B------:R-:W-:Y:S01]  /*cf00*/  IMAD.MOV.U32 R208, RZ, RZ, R53 ;  /* 0x000000ffffd07224 */ /* 0x000fe200078e0035 */
[----:B------:R-:W-:Y:S01]  /*cf10*/  LOP3.LUT R13, R49, R2, R237, 0x96, !PT ;  /* 0x00000002310d7212 */ /* 0x000fe200078e96ed */
[----:B------:R-:W-:-:S04]  /*cf20*/  IMAD.WIDE.U32 R2, R3, -0x2daee0ad, RZ ;  /* 0xd2511f5303027825 */ /* 0x000fc800078e00ff */
[----:B------:R-:W-:Y:S01]  /*cf30*/  IMAD.MOV.U32 R147, RZ, RZ, R52 ;  /* 0x000000ffff937224 */ /* 0x000fe200078e0034 */
[C---:B------:R-:W-:Y:S06]  /*cf40*/  HMMA.16816.F32.BF16 R128, R8.reuse, R26, R112 ;  /* 0x0000001a0880723c */ /* 0x040fec0000041870 */
[----:B------:R-:W-:Y:S01]  /*cf50*/  HMMA.16816.F32.BF16 R148, R8, R16, R148 ;  /* 0x000000100894723c */ /* 0x000fe20000041894 */
[----:B-1----:R-:W-:-:S05]  /*cf60*/  FFMA.FTZ R0, R212, UR19, -R28 ;  /* 0x00000013d4007c23 */ /* 0x002fca000801081c */
[----:B------:R-:W-:Y:S01]  /*cf70*/  HMMA.16816.F32.BF16 R104, R8, R18, R104 ;  /* 0x000000120868723c */ /* 0x000fe20000041868 */
[----:B------:R1:W2:Y:S01]  /*cf80*/  MUFU.EX2 R236, R0 ;  /* 0x0000000000ec7308 */ /* 0x0002a20000000800 */
[----:B------:R-:W-:Y:S01]  /*cf90*/  LOP3.LUT R7, R3, R12, R238, 0x96, !PT ;  /* 0x0000000c03077212 */ /* 0x000fe200078e96ee */
[----:B------:R-:W-:-:S03]  /*cfa0*/  IMAD.WIDE.U32 R52, R15, -0x2daee0ad, RZ ;  /* 0xd2511f530f347825 */ /* 0x000fc600078e00ff */
[C---:B------:R-:W-:Y:S01]  /*cfb0*/  HMMA.16816.F32.BF16 R164, R8.reuse, R20, R164 ;  /* 0x0000001408a4723c */ /* 0x040fe200000418a4 */
[----:B------:R-:W-:Y:S01]  /*cfc0*/  IMAD.WIDE.U32 R46, R13, -0x2daee0ad, RZ ;  /* 0xd2511f530d2e7825 */ /* 0x000fe200078e00ff */
[--C-:B------:R-:W-:Y:S01]  /*cfd0*/  LOP3.LUT R3, R53, R4, R147.reuse, 0x96, !PT ;  /* 0x0000000435037212 */ /* 0x100fe200078e9693 */
[----:B------:R-:W-:Y:S03]  /*cfe0*/  LDSM.16.MT88.4 R16, [R218+0x9800] ;  /* 0x00980000da10783b */ /* 0x000fe60000004200 */
[C---:B------:R-:W-:Y:S06]  /*cff0*/  HMMA.16816.F32.BF16 R108, R8.reuse, R22, R108 ;  /* 0x00000016086c723c */ /* 0x040fec000004186c */
[C---:B------:R-:W-:Y:S01]  /*d000*/  HMMA.16816.F32.BF16 R136, R8.reuse, R24, R120 ;  /* 0x000000180888723c */ /* 0x040fe20000041878 */
[----:B-1----:R-:W-:Y:S01]  /*d010*/  FFMA.FTZ R0, R210, UR19, -R28 ;  /* 0x00000013d2007c23 */ /* 0x002fe2000801081c */
[----:B------:R-:W-:Y:S01]  /*d020*/  LOP3.LUT R2, R47, R2, R147, 0x96, !PT ;  /* 0x000000022f027212 */ /* 0x000fe200078e9693 */
[----:B------:R-:W-:Y:S01]  /*d030*/  IMAD.WIDE.U32 R4, R5, -0x326172a9, RZ ;  /* 0xcd9e8d5705047825 */ /* 0x000fe200078e00ff */
[----:B------:R-:W-:Y:S01]  /*d040*/  PRMT R163, R231, 0x7054, R231 ;  /* 0x00007054e7a37816 */ /* 0x000fe200000000e7 */
[----:B------:R1:W-:Y:S01]  /*d050*/  MUFU.EX2 R238, R0 ;  /* 0x0000000000ee7308 */ /* 0x0003e20000000800 */
[----:B------:R-:W-:Y:S01]  /*d060*/  HMMA.16816.F32.BF16 R112, R8, R32, R116 ;  /* 0x000000200870723c */ /* 0x000fe20000041874 */
[----:B------:R-:W-:Y:S01]  /*d070*/  IMAD.WIDE.U32 R12, R3, -0x326172a9, RZ ;  /* 0xcd9e8d57030c7825 */ /* 0x000fe200078e00ff */
[----:B------:R-:W-:Y:S01]  /*d080*/  MOV R202, R201 ;  /* 0x000000c900ca7202 */ /* 0x000fe20000000f00 */
[----:B------:R-:W3:Y:S02]  /*d090*/  LDSM.16.MT88.4 R24, [R216+0x9800] ;  /* 0x00980000d818783b */ /* 0x000ee40000004200 */
[----:B------:R-:W-:-:S02]  /*d0a0*/  IMAD.WIDE.U32 R44, R7, -0x326172a9, RZ ;  /* 0xcd9e8d57072c7825 */ /* 0x000fc400078e00ff */
[----:B------:R-:W4:Y:S04]  /*d0b0*/  LDSM.16.MT88.4 R20, [R216+0xa800] ;  /* 0x00a80000d814783b */ /* 0x000f280000004200 */
[----:B------:R-:W-:Y:S01]  /*d0c0*/  LDSM.16.MT88.4 R36, [R216+0xb800] ;  /* 0x00b80000d824783b */ /* 0x000fe20000004200 */
[----:B-1----:R-:W-:-:S04]  /*d0d0*/  FFMA.FTZ R0, R211, UR19, -R28 ;  /* 0x00000013d3007c23 */ /* 0x002fc8000801081c */
[----:B------:R1:W-:Y:S01]  /*d0e0*/  MUFU.EX2 R237, R0 ;  /* 0x0000000000ed7308 */ /* 0x0003e20000000800 */
[----:B------:R-:W-:Y:S01]  /*d0f0*/  IMAD.WIDE.U32 R2, R2, -0x326172a9, RZ ;  /* 0xcd9e8d5702027825 */ /* 0x000fe200078e00ff */
[----:B------:R-:W-:-:S03]  /*d100*/  LOP3.LUT R53, R5, R6, R152, 0x96, !PT ;  /* 0x0000000605357212 */ /* 0x000fc600078e9698 */
[--C-:B------:R-:W-:Y:S01]  /*d110*/  FFMA.FTZ R5, R241, UR19, -R29.reuse ;  /* 0x00000013f1057c23 */ /* 0x100fe2000801081d */
[----:B------:R-:W-:Y:S01]  /*d120*/  MOV R241, R187 ;  /* 0x000000bb00f17202 */ /* 0x000fe20000000f00 */
[----:B-1----:R-:W-:-:S04]  /*d130*/  FFMA.FTZ R0, R215, UR19, -R29 ;  /* 0x00000013d7007c23 */ /* 0x002fc8000801081d */
[----:B------:R1:W-:Y:S02]  /*d140*/  MUFU.EX2 R212, R0 ;  /* 0x0000000000d47308 */ /* 0x0003e40000000800 */
[----:B-1----:R-:W-:-:S06]  /*d150*/  FFMA.FTZ R0, R240, UR19, -R29 ;  /* 0x00000013f0007c23 */ /* 0x002fcc000801081d */
[----:B------:R1:W3:Y:S02]  /*d160*/  MUFU.EX2 R211, R0 ;  /* 0x0000000000d37308 */ /* 0x0002e40000000800 */
[----:B-1----:R-:W-:Y:S01]  /*d170*/  LOP3.LUT R0, R3, R44, R214, 0x96, !PT ;  /* 0x0000002c03007212 */ /* 0x002fe200078e96d6 */
[----:B------:R-:W-:-:S04]  /*d180*/  IMAD.MOV.U32 R44, RZ, RZ, R186 ;  /* 0x000000ffff2c7224 */ /* 0x000fc800078e00ba */
[----:B------:R-:W-:Y:S02]  /*d190*/  FFMA.FTZ R50, R44, R50, R241 ;  /* 0x000000322c327223 */ /* 0x000fe400000100f1 */
[----:B------:R-:W4:Y:S01]  /*d1a0*/  LDL.LU R44, [R1+0x10] ;  /* 0x00001000012c7983 */ /* 0x000f220000300800 */
[----:B------:R-:W-:Y:S01]  /*d1b0*/  LOP3.LUT R14, R13, R4, R214, 0x96, !PT ;  /* 0x000000040d0e7212 */ /* 0x000fe200078e96d6 */
[----:B------:R-:W-:Y:S01]  /*d1c0*/  IMAD.MOV.U32 R119, RZ, RZ, R124 ;  /* 0x000000ffff777224 */ /* 0x000fe200078e007c */
[----:B------:R-:W-:Y:S01]  /*d1d0*/  LOP3.LUT R4, R0, 0xffff, RZ, 0xc0, !PT ;  /* 0x0000ffff00047812 */ /* 0x000fe200078ec0ff */
[----:B------:R-:W-:Y:S01]  /*d1e0*/  IMAD.MOV.U32 R47, RZ, RZ, R126 ;  /* 0x000000ffff2f7224 */ /* 0x000fe200078e007e */
[----:B------:R-:W-:Y:S01]  /*d1f0*/  MOV R118, R125 ;  /* 0x0000007d00767202 */ /* 0x000fe20000000f00 */
[----:B------:R-:W-:Y:S01]  /*d200*/  IMAD.MOV.U32 R49, RZ, RZ, R127 ;  /* 0x000000ffff317224 */ /* 0x000fe200078e007f */
[----:B------:R1:W-:Y:S01]  /*d210*/  MUFU.EX2 R210, R5 ;  /* 0x0000000500d27308 */ /* 0x0003e20000000800 */
[----:B------:R-:W-:Y:S01]  /*d220*/  HMMA.16816.F32.BF16 R124, R8, R34, R40 ;  /* 0x00000022087c723c */ /* 0x000fe20000041828 */
[----:B------:R-:W-:Y:S01]  /*d230*/  SHF.R.U32.HI R6, RZ, 0x10, R2 ;  /* 0x00000010ff067819 */ /* 0x000fe20000011602 */
[----:B------:R-:W-:Y:S01]  /*d240*/  IMAD.MOV.U32 R116, RZ, RZ, R209 ;  /* 0x000000ffff747224 */ /* 0x000fe200078e00d1 */
[----:B------:R-:W-:Y:S01]  /*d250*/  SHF.R.U32.HI R7, RZ, 0x18, R0 ;  /* 0x00000018ff077819 */ /* 0x000fe20000011600 */
[----:B------:R-:W-:Y:S01]  /*d260*/  IMAD.MOV.U32 R15, RZ, RZ, R143 ;  /* 0x000000ffff0f7224 */ /* 0x000fe200078e008f */
[----:B------:R-:W-:Y:S01]  /*d270*/  MOV R214, R190 ;  /* 0x000000be00d67202 */ /* 0x000fe20000000f00 */
[----:B------:R-:W-:Y:S01]  /*d280*/  IMAD.MOV.U32 R121, RZ, RZ, R140 ;  /* 0x000000ffff797224 */ /* 0x000fe200078e008c */
[----:B------:R-:W-:Y:S01]  /*d290*/  LOP3.LUT R8, R2, 0xffff, RZ, 0xc0, !PT ;  /* 0x0000ffff02087812 */ /* 0x000fe200078ec0ff */
[----:B------:R-:W-:Y:S01]  /*d2a0*/  IMAD.MOV.U32 R120, RZ, RZ, R141 ;  /* 0x000000ffff787224 */ /* 0x000fe200078e008d */
[----:B------:R-:W-:-:S02]  /*d2b0*/  SHF.R.U32.HI R3, RZ, 0x8, R4 ;  /* 0x00000008ff037819 */ /* 0x000fc40000011604 */
[----:B------:R-:W-:Y:S02]  /*d2c0*/  LOP3.LUT R10, R2, 0xff, RZ, 0xc0, !PT ;  /* 0x000000ff020a7812 */ /* 0x000fe400078ec0ff */
[----:B------:R-:W-:Y:S02]  /*d2d0*/  SHF.R.U32.HI R9, RZ, 0x18, R2 ;  /* 0x00000018ff097819 */ /* 0x000fe40000011602 */
[----:B-1----:R-:W-:Y:S01]  /*d2e0*/  LOP3.LUT R5, R0, 0xff, RZ, 0xc0, !PT ;  /* 0x000000ff00057812 */ /* 0x002fe200078ec0ff */
[----:B------:R-:W-:Y:S01]  /*d2f0*/  FFMA.FTZ R4, R239, UR19, -R29 ;  /* 0x00000013ef047c23 */ /* 0x000fe2000801081d */
[----:B------:R-:W-:Y:S01]  /*d300*/  MOV R240, R191 ;  /* 0x000000bf00f07202 */ /* 0x000fe20000000f00 */
[----:B------:R-:W1:Y:S01]  /*d310*/  LDSM.16.MT88.4 R32, [R218+0xa800] ;  /* 0x00a80000da20783b */ /* 0x000e620000004200 */
[----:B------:R-:W-:Y:S02]  /*d320*/  PRMT R2, R5, 0x5410, R3 ;  /* 0x0000541005027816 */ /* 0x000fe40000000003 */
[----:B------:R-:W-:Y:S01]  /*d330*/  SHF.R.U32.HI R3, RZ, 0x10, R0 ;  /* 0x00000010ff037819 */ /* 0x000fe20000011600 */
[----:B------:R3:W1:Y:S01]  /*d340*/  MUFU.EX2 R209, R4 ;  /* 0x0000000400d17308 */ /* 0x0006620000000800 */
[----:B------:R-:W-:Y:S01]  /*d350*/  MOV R117, R176 ;  /* 0x000000b000757202 */ /* 0x000fe20000000f00 */
[----:B------:R-:W1:Y:S01]  /*d360*/  LDSM.16.MT88.4 R40, [R218+0xb800] ;  /* 0x00b80000da28783b */ /* 0x000e620000004200 */
[----:B------:R-:W-:-:S02]  /*d370*/  LOP3.LUT R5, R3, 0xff, RZ, 0xc0, !PT ;  /* 0x000000ff03057812 */ /* 0x000fc400078ec0ff */
[----:B------:R-:W-:Y:S02]  /*d380*/  HSET2.LE.AND R0, R2, R163, PT ;  /* 0x000000a302007233 */ /* 0x000fe40003803000 */
[----:B--2---:R-:W-:Y:S02]  /*d390*/  F2FP.BF16.F32.PACK_AB R2, R236, R213 ;  /* 0x000000d5ec02723e */ /* 0x004fe400000010ff */
[----:B------:R-:W-:Y:S02]  /*d3a0*/  PRMT R5, R5, 0x5410, R7 ;  /* 0x0000541005057816 */ /* 0x000fe40000000007 */
[----:B---3--:R-:W-:-:S04]  /*d3b0*/  SHF.R.U32.HI R4, RZ, 0x8, R8 ;  /* 0x00000008ff047819 */ /* 0x008fc80000011608 */
[----:B------:R-:W-:Y:S02]  /*d3c0*/  PRMT R3, R10, 0x5410, R4 ;  /* 0x000054100a037816 */ /* 0x000fe40000000004 */
[----:B------:R-:W-:Y:S02]  /*d3d0*/  LOP3.LUT R4, R0, R2, RZ, 0xc0, !PT ;  /* 0x0000000200047212 */ /* 0x000fe400078ec0ff */
[----:B------:R-:W-:Y:S02]  /*d3e0*/  HSET2.LE.AND R0, R5, R163, PT ;  /* 0x000000a305007233 */ /* 0x000fe40003803000 */
[----:B------:R-:W-:Y:S01]  /*d3f0*/  F2FP.BF16.F32.PACK_AB R2, R211, R212 ;  /* 0x000000d4d302723e */ /* 0x000fe200000010ff */
[----:B------:R-:W-:Y:S01]  /*d400*/  IMAD.MOV.U32 R241, RZ, RZ, R214 ;  /* 0x000000fffff17224 */ /* 0x000fe200078e00d6 */
[----:B------:R-:W-:Y:S02]  /*d410*/  MOV R214, R117 ;  /* 0x0000007500d67202 */ /* 0x000fe40000000f00 */
[----:B------:R-:W-:Y:S01]  /*d420*/  LOP3.LUT R5, R0, R2, RZ, 0xc0, !PT ;  /* 0x0000000200057212 */ /* 0x000fe200078ec0ff */
[----:B------:R-:W-:Y:S01]  /*d430*/  IMAD.MOV.U32 R117, RZ, RZ, R118 ;  /* 0x000000ffff757224 */ /* 0x000fe200078e0076 */
[----:B------:R-:W-:Y:S01]  /*d440*/  MOV R118, R15 ;  /* 0x0000000f00767202 */ /* 0x000fe20000000f00 */
[----:B------:R-:W-:Y:S01]  /*d450*/  IMAD.MOV.U32 R15, RZ, RZ, R120 ;  /* 0x000000ffff0f7224 */ /* 0x000fe200078e0078 */
[----:B------:R-:W-:-:S02]  /*d460*/  MOV R120, R202 ;  /* 0x000000ca00787202 */ /* 0x000fc40000000f00 */
[----:B------:R-:W-:Y:S01]  /*d470*/  MOV R201, R188 ;  /* 0x000000bc00c97202 */ /* 0x000fe20000000f00 */
[----:B------:R-:W2:Y:S01]  /*d480*/  LDL.LU R202, [R1+0x74] ;  /* 0x0000740001ca7983 */ /* 0x000ea20000300800 */
[----:B----4-:R-:W-:Y:S01]  /*d490*/  FFMA.FTZ R2, R44, UR19, -R30 ;  /* 0x000000132c027c23 */ /* 0x010fe2000801081e */
[----:B------:R-:W-:Y:S02]  /*d4a0*/  IMAD.MOV.U32 R44, RZ, RZ, R240 ;  /* 0x000000ffff2c7224 */ /* 0x000fe400078e00f0 */
[----:B------:R-:W-:Y:S02]  /*d4b0*/  IMAD.MOV.U32 R240, RZ, RZ, R119 ;  /* 0x000000fffff07224 */ /* 0x000fe400078e0077 */
[----:B------:R-:W-:Y:S02]  /*d4c0*/  IMAD.MOV.U32 R119, RZ, RZ, R121 ;  /* 0x000000ffff777224 */ /* 0x000fe400078e0079 */
[----:B------:R-:W-:Y:S02]  /*d4d0*/  IMAD.MOV.U32 R121, RZ, RZ, R208 ;  /* 0x000000ffff797224 */ /* 0x000fe400078e00d0 */
[----:B------:R3:W-:Y:S02]  /*d4e0*/  MUFU.EX2 R208, R2 ;  /* 0x0000000200d07308 */ /* 0x0007e40000000800 */
[----:B---3--:R-:W-:Y:S01]  /*d4f0*/  FFMA.FTZ R2, R241, UR19, -R30 ;  /* 0x00000013f1027c23 */ /* 0x008fe2000801081e */
[----:B------:R-:W-:Y:S01]  /*d500*/  MOV R241, R214 ;  /* 0x000000d600f17202 */ /* 0x000fe20000000f00 */
[----:B------:R-:W-:Y:S01]  /*d510*/  IMAD.MOV.U32 R214, RZ, RZ, R118 ;  /* 0x000000ffffd67224 */ /* 0x000fe200078e0076 */
[----:B------:R-:W-:-:S02]  /*d520*/  MOV R118, R120 ;  /* 0x0000007800767202 */ /* 0x000fc40000000f00 */
[----:B------:R-:W-:Y:S01]  /*d530*/  MOV R120, R201 ;  /* 0x000000c900787202 */ /* 0x000fe20000000f00 */
[----:B------:R-:W-:Y:S01]  /*d540*/  IMAD.MOV.U32 R201, RZ, RZ, R155 ;  /* 0x000000ffffc97224 */ /* 0x000fe200078e009b */
[----:B------:R-:W-:Y:S02]  /*d550*/  MOV R155, R251 ;  /* 0x000000fb009b7202 */ /* 0x000fe40000000f00 */
[----:B------:R-:W3:Y:S01]  /*d560*/  LDL.LU R251, [R1+0xf4] ;  /* 0x0000f40001fb7983 */ /* 0x000ee20000300800 */
[----:B------:R-:W-:-:S04]  /*d570*/  LOP3.LUT R6, R6, 0xff, RZ, 0xc0, !PT ;  /* 0x000000ff06067812 */ /* 0x000fc800078ec0ff */
[----:B------:R-:W-:Y:S02]  /*d580*/  PRMT R8, R6, 0x5410, R9 ;  /* 0x0000541006087816 */ /* 0x000fe40000000009 */
[--C-:B------:R-:W-:Y:S02]  /*d590*/  HSET2.LE.AND R3, R3, R163.reuse, PT ;  /* 0x000000a303037233 */ /* 0x100fe40003803000 */
[----:B------:R-:W-:Y:S02]  /*d5a0*/  F2FP.BF16.F32.PACK_AB R6, R237, R238 ;  /* 0x000000eeed06723e */ /* 0x000fe400000010ff */
[----:B------:R-:W-:Y:S02]  /*d5b0*/  HSET2.LE.AND R7, R8, R163, PT ;  /* 0x000000a308077233 */ /* 0x000fe40003803000 */
[----:B-1----:R-:W-:Y:S02]  /*d5c0*/  F2FP.BF16.F32.PACK_AB R8, R209, R210 ;  /* 0x000000d2d108723e */ /* 0x002fe400000010ff */
[----:B------:R-:W-:-:S02]  /*d5d0*/  LOP3.LUT R6, R3, R6, RZ, 0xc0, !PT ;  /* 0x0000000603067212 */ /* 0x000fc400078ec0ff */
[----:B------:R-:W-:Y:S01]  /*d5e0*/  LOP3.LUT R7, R7, R8, RZ, 0xc0, !PT ;  /* 0x0000000807077212 */ /* 0x000fe200078ec0ff */
[----:B------:R-:W-:Y:S01]  /*d5f0*/  IMAD.MOV.U32 R159, RZ, RZ, R206 ;  /* 0x000000ffff9f7224 */ /* 0x000fe200078e00ce */
[----:B------:R-:W-:Y:S01]  /*d600*/  LOP3.LUT R0, R12, 0xffff, RZ, 0xc0, !PT ;  /* 0x0000ffff0c007812 */ /* 0x000fe200078ec0ff */
[----:B------:R-:W-:Y:S01]  /*d610*/  IMAD.MOV.U32 R206, RZ, RZ, R207 ;  /* 0x000000ffffce7224 */ /* 0x000fe200078e00cf */
[----:B------:R-:W-:Y:S01]  /*d620*/  MOV R203, R142 ;  /* 0x0000008e00cb7202 */ /* 0x000fe20000000f00 */
[----:B------:R-:W-:Y:S01]  /*d630*/  IMAD.MOV.U32 R158, RZ, RZ, R177 ;  /* 0x000000ffff9e7224 */ /* 0x000fe200078e00b1 */
[----:B------:R-:W-:Y:S01]  /*d640*/  MOV R156, R179 ;  /* 0x000000b3009c7202 */ /* 0x000fe20000000f00 */
[----:B------:R-:W-:Y:S01]  /*d650*/  IMAD.MOV.U32 R157, RZ, RZ, R178 ;  /* 0x000000ffff9d7224 */ /* 0x000fe200078e00b2 */
[----:B------:R-:W-:Y:S01]  /*d660*/  MOV R160, R182 ;  /* 0x000000b600a07202 */ /* 0x000fe20000000f00 */
[----:B------:R-:W-:Y:S01]  /*d670*/  IMAD.MOV.U32 R162, RZ, RZ, R180 ;  /* 0x000000ffffa27224 */ /* 0x000fe200078e00b4 */
[----:B------:R-:W-:Y:S01]  /*d680*/  HMMA.16816.F32.BF16 R100, R4, R24, R100 ;  /* 0x000000180464723c */ /* 0x000fe20000041864 */
[----:B------:R-:W-:-:S02]  /*d690*/  IMAD.MOV.U32 R161, RZ, RZ, R181 ;  /* 0x000000ffffa17224 */ /* 0x000fc400078e00b5 */
[----:B------:R-:W-:Y:S02]  /*d6a0*/  IMAD.MOV.U32 R215, RZ, RZ, R183 ;  /* 0x000000ffffd77224 */ /* 0x000fe400078e00b7 */
[----:B------:R-:W-:Y:S01]  /*d6b0*/  IMAD.MOV.U32 R122, RZ, RZ, R189 ;  /* 0x000000ffff7a7224 */ /* 0x000fe200078e00bd */
[C---:B------:R-:W-:Y:S01]  /*d6c0*/  HMMA.16816.F32.BF16 R96, R4.reuse, R26, R96 ;  /* 0x0000001a0460723c */ /* 0x040fe20000041860 */
[----:B------:R-:W-:Y:S02]  /*d6d0*/  IMAD.MOV.U32 R123, RZ, RZ, R185 ;  /* 0x000000ffff7b7224 */ /* 0x000fe400078e00b9 */
[----:B------:R-:W-:Y:S01]  /*d6e0*/  IMAD.MOV.U32 R207, RZ, RZ, R184 ;  /* 0x000000ffffcf7224 */ /* 0x000fe200078e00b8 */
[----:B------:R-:W-:Y:S01]  /*d6f0*/  SHF.R.U32.HI R0, RZ, 0x8, R0 ;  /* 0x00000008ff007819 */ /* 0x000fe20000011600 */
[----:B------:R-:W-:Y:S01]  /*d700*/  IMAD.MOV.U32 R11, RZ, RZ, R44 ;  /* 0x000000ffff0b7224 */ /* 0x000fe200078e002c */
[----:B------:R-:W-:Y:S01]  /*d710*/  HMMA.16816.F32.BF16 R88, R4, R16, R88 ;  /* 0x000000100458723c */ /* 0x000fe20000041858 */
[----:B------:R-:W-:-:S02]  /*d720*/  IMAD.MOV.U32 R44, RZ, RZ, R240 ;  /* 0x000000ffff2c7224 */ /* 0x000fc400078e00f0 */
[----:B------:R-:W-:-:S03]  /*d730*/  IMAD.MOV.U32 R240, RZ, RZ, R121 ;  /* 0x000000fffff07224 */ /* 0x000fc600078e0079 */
[----:B------:R-:W-:Y:S01]  /*d740*/  HMMA.16816.F32.BF16 R140, R4, R18, R84 ;  /* 0x00000012048c723c */ /* 0x000fe20000041854 */
[----:B------:R-:W-:-:S05]  /*d750*/  IMAD.MOV.U32 R121, RZ, RZ, R123 ;  /* 0x000000ffff797224 */ /* 0x000fca00078e007b */
[----:B------:R-:W-:Y:S01]  /*d760*/  HMMA.16816.F32.BF16 R144, R4, R20, R80 ;  /* 0x000000140490723c */ /* 0x000fe20000041850 */
[----:B------:R-:W-:-:S05]  /*d770*/  IMAD.MOV.U32 R123, RZ, RZ, R207 ;  /* 0x000000ffff7b7224 */ /* 0x000fca00078e00cf */
[C---:B------:R-:W-:Y:S06]  /*d780*/  HMMA.16816.F32.BF16 R76, R4.reuse, R22, R76 ;  /* 0x00000016044c723c */ /* 0x040fec000004184c */
[C---:B------:R-:W-:Y:S06]  /*d790*/  HMMA.16816.F32.BF16 R72, R4.reuse, R32, R72 ;  /* 0x000000200448723c */ /* 0x040fec0000041848 */
[C---:B------:R-:W-:Y:S06]  /*d7a0*/  HMMA.16816.F32.BF16 R172, R4.reuse, R34, R68 ;  /* 0x0000002204ac723c */ /* 0x040fec0000041844 */
[C---:B------:R-:W-:Y:S06]  /*d7b0*/  HMMA.16816.F32.BF16 R176, R4.reuse, R36, R64 ;  /* 0x0000002404b0723c */ /* 0x040fec0000041840 */
[C---:B------:R-:W-:Y:S06]  /*d7c0*/  HMMA.16816.F32.BF16 R184, R4.reuse, R38, R60 ;  /* 0x0000002604b8723c */ /* 0x040fec000004183c */
[C---:B------:R-:W-:Y:S06]  /*d7d0*/  HMMA.16816.F32.BF16 R188, R4.reuse, R40, R56 ;  /* 0x0000002804bc723c */ /* 0x040fec0000041838 */
[----:B------:R-:W-:Y:S01]  /*d7e0*/  HMMA.16816.F32.BF16 R180, R4, R42, R92 ;  /* 0x0000002a04b4723c */ /* 0x000fe2000004185c */
[----:B------:R-:W-:Y:S01]  /*d7f0*/  SHF.R.U32.HI R3, RZ, 0x18, R12 ;  /* 0x00000018ff037819 */ /* 0x000fe2000001160c */
[----:B------:R1:W-:Y:S05]  /*d800*/  MUFU.EX2 R207, R2 ;  /* 0x0000000200cf7308 */ /* 0x0003ea0000000800 */
[----:B------:R-:W-:-:S02]  /*d810*/  LOP3.LUT R5, R12, 0xff, RZ, 0xc0, !PT ;  /* 0x000000ff0c057812 */ /* 0x000fc400078ec0ff */
[----:B------:R-:W-:Y:S02]  /*d820*/  SHF.R.U32.HI R4, RZ, 0x10, R12 ;  /* 0x00000010ff047819 */ /* 0x000fe4000001160c */
[----:B------:R-:W-:Y:S02]  /*d830*/  PRMT R6, R5, 0x5410, R0 ;  /* 0x0000541005067816 */ /* 0x000fe40000000000 */
[----:B------:R-:W-:Y:S01]  /*d840*/  LOP3.LUT R0, R4, 0xff, RZ, 0xc0, !PT ;  /* 0x000000ff04007812 */ /* 0x000fe200078ec0ff */
[----:B------:R-:W-:Y:S02]  /*d850*/  IMAD.MOV.U32 R239, RZ, RZ, R241 ;  /* 0x000000ffffef7224 */ /* 0x000fe400078e00f1 */
[----:B------:R-:W-:Y:S02]  /*d860*/  IMAD.MOV.U32 R241, RZ, RZ, R240 ;  /* 0x000000fffff17224 */ /* 0x000fe400078e00f0 */
[----:B-1----:R-:W-:Y:S01]  /*d870*/  FFMA.FTZ R2, R11, UR19, -R30 ;  /* 0x000000130b027c23 */ /* 0x002fe2000801081e */
[----:B------:R-:W-:Y:S01]  /*d880*/  IMAD.MOV.U32 R240, RZ, RZ, R206 ;  /* 0x000000fffff07224 */ /* 0x000fe200078e00ce */
[----:B------:R-:W-:-:S02]  /*d890*/  PRMT R7, R0, 0x5410, R3 ;  /* 0x0000541000077816 */ /* 0x000fc40000000003 */
[----:B------:R1:W-:Y:S01]  /*d8a0*/  MUFU.EX2 R206, R2 ;  /* 0x0000000200ce7308 */ /* 0x0003e20000000800 */
[C---:B------:R-:W-:Y:S01]  /*d8b0*/  LOP3.LUT R0, R14.reuse, 0xffff, RZ, 0xc0, !PT ;  /* 0x0000ffff0e007812 */ /* 0x040fe200078ec0ff */
[----:B------:R-:W-:Y:S01]  /*d8c0*/  IMAD.MOV.U32 R11, RZ, RZ, R44 ;  /* 0x000000ffff0b7224 */ /* 0x000fe200078e002c */
[----:B------:R-:W-:Y:S01]  /*d8d0*/  MOV R44, R214 ;  /* 0x000000d6002c7202 */ /* 0x000fe20000000f00 */
[----:B------:R-:W-:Y:S01]  /*d8e0*/  IMAD.MOV.U32 R214, RZ, RZ, R123 ;  /* 0x000000ffffd67224 */ /* 0x000fe200078e007b */
[----:B------:R-:W-:Y:S02]  /*d8f0*/  SHF.R.U32.HI R3, RZ, 0x8, R0 ;  /* 0x00000008ff037819 */ /* 0x000fe40000011600 */
[----:B------:R-:W-:Y:S02]  /*d900*/  LOP3.LUT R5, R14, 0xff, RZ, 0xc0, !PT ;  /* 0x000000ff0e057812 */ /* 0x000fe400078ec0ff */
[----:B-1----:R-:W-:-:S04]  /*d910*/  SHF.R.U32.HI R2, RZ, 0x10, R14 ;  /* 0x00000010ff027819 */ /* 0x002fc8000001160e */
[----:B------:R-:W-:Y:S01]  /*d920*/  LOP3.LUT R0, R2, 0xff, RZ, 0xc0, !PT ;  /* 0x000000ff02007812 */ /* 0x000fe200078ec0ff */
[----:B------:R-:W-:Y:S01]  /*d930*/  FFMA.FTZ R2, R239, UR19, -R30 ;  /* 0x00000013ef027c23 */ /* 0x000fe2000801081e */
[----:B------:R-:W-:Y:S01]  /*d940*/  MOV R239, R11 ;  /* 0x0000000b00ef7202 */ /* 0x000fe20000000f00 */
[----:B------:R-:W-:Y:S01]  /*d950*/  IMAD.MOV.U32 R11, RZ, RZ, R241 ;  /* 0x000000ffff0b7224 */ /* 0x000fe200078e00f1 */
[----:B------:R-:W-:Y:S01]  /*d960*/  SHF.R.U32.HI R4, RZ, 0x18, R14 ;  /* 0x00000018ff047819 */ /* 0x000fe2000001160e */
[----:B------:R-:W-:Y:S01]  /*d970*/  IMAD.MOV.U32 R241, RZ, RZ, R214 ;  /* 0x000000fffff17224 */ /* 0x000fe200078e00d6 */
[----:B------:R-:W-:Y:S01]  /*d980*/  MOV R214, R240 ;  /* 0x000000f000d67202 */ /* 0x000fe20000000f00 */
[----:B------:R-:W-:Y:S01]  /*d990*/  IMAD.MOV.U32 R240, RZ, RZ, R116 ;  /* 0x000000fffff07224 */ /* 0x000fe200078e0074 */
[----:B------:R-:W-:Y:S01]  /*d9a0*/  PRMT R5, R5, 0x5410, R3 ;  /* 0x0000541005057816 */ /* 0x000fe20000000003 */
[----:B------:R-:W-:Y:S01]  /*d9b0*/  IMAD.MOV.U32 R116, RZ, RZ, R205 ;  /* 0x000000ffff747224 */ /* 0x000fe200078e00cd */
[----:B------:R-:W-:Y:S01]  /*d9c0*/  PRMT R3, R0, 0x5410, R4 ;  /* 0x0000541000037816 */ /* 0x000fe20000000004 */
[----:B------:R-:W-:Y:S01]  /*d9d0*/  FFMA.FTZ R0, R239, UR19, -R31 ;  /* 0x00000013ef007c23 */ /* 0x000fe2000801081f */
[----:B------:R-:W-:Y:S01]  /*d9e0*/  MOV R8, R11 ;  /* 0x0000000b00087202 */ /* 0x000fe20000000f00 */
[----:B------:R-:W-:-:S02]  /*d9f0*/  IMAD.MOV.U32 R9, RZ, RZ, R241 ;  /* 0x000000ffff097224 */ /* 0x000fc400078e00f1 */
[----:B------:R-:W-:Y:S01]  /*da00*/  IMAD.MOV.U32 R10, RZ, RZ, R214 ;  /* 0x000000ffff0a7224 */ /* 0x000fe200078e00d6 */
[----:B------:R-:W-:Y:S01]  /*da10*/  MOV R214, R116 ;  /* 0x0000007400d67202 */ /* 0x000fe20000000f00 */
[----:B------:R-:W-:Y:S02]  /*da20*/  IMAD.MOV.U32 R116, RZ, RZ, R204 ;  /* 0x000000ffff747224 */ /* 0x000fe400078e00cc */
[----:B------:R1:W-:Y:S01]  /*da30*/  MUFU.EX2 R204, R0 ;  /* 0x0000000000cc7308 */ /* 0x0003e20000000800 */
[----:B------:R-:W-:Y:S02]  /*da40*/  IMAD.MOV.U32 R241, RZ, RZ, R117 ;  /* 0x000000fffff17224 */ /* 0x000fe400078e0075 */
[----:B------:R-:W-:-:S05]  /*da50*/  IMAD.MOV.U32 R117, RZ, RZ, R229 ;  /* 0x000000ffff757224 */ /* 0x000fca00078e00e5 */
[----:B------:R4:W3:Y:S01]  /*da60*/  MUFU.EX2 R205, R2 ;  /* 0x0000000200cd7308 */ /* 0x0008e20000000800 */
[----:B------:R-:W-:Y:S01]  /*da70*/  MOV R85, R117 ;  /* 0x0000007500557202 */ /* 0x000fe20000000f00 */
[----:B-1----:R-:W-:Y:S01]  /*da80*/  FFMA.FTZ R0, R8, UR19, -R31 ;  /* 0x0000001308007c23 */ /* 0x002fe2000801081f */
[----:B------:R-:W-:Y:S01]  /*da90*/  MOV R8, R9 ;  /* 0x0000000900087202 */ /* 0x000fe20000000f00 */
[----:B------:R-:W-:Y:S02]  /*daa0*/  IMAD.MOV.U32 R9, RZ, RZ, R10 ;  /* 0x000000ffff097224 */ /* 0x000fe400078e000a */
[----:B------:R-:W-:-:S03]  /*dab0*/  IMAD.MOV.U32 R117, RZ, RZ, R119 ;  /* 0x000000ffff757224 */ /* 0x000fc600078e0077 */
[----:B------:R-:W-:Y:S01]  /*dac0*/  MOV R84, R9 ;  /* 0x0000000900547202 */ /* 0x000fe20000000f00 */
[----:B------:R-:W-:Y:S02]  /*dad0*/  IMAD.MOV.U32 R119, RZ, RZ, R203 ;  /* 0x000000ffff777224 */ /* 0x000fe400078e00cb */
[----:B------:R-:W-:Y:S01]  /*dae0*/  IMAD.MOV.U32 R86, RZ, RZ, R116 ;  /* 0x000000ffff567224 */ /* 0x000fe200078e0074 */
[----:B------:R1:W3:Y:S01]  /*daf0*/  MUFU.EX2 R203, R0 ;  /* 0x0000000000cb7308 */ /* 0x0002e20000000800 */
[----:B------:R-:W-:Y:S01]  /*db00*/  IMAD.MOV.U32 R83, RZ, RZ, R8 ;  /* 0x000000ffff537224 */ /* 0x000fe200078e0008 */
[----:B------:R-:W-:Y:S01]  /*db10*/  MOV R81, R84 ;  /* 0x0000005400517202 */ /* 0x000fe20000000f00 */
[----:B------:R-:W-:Y:S01]  /*db20*/  IMAD.MOV.U32 R116, RZ, RZ, R118 ;  /* 0x000000ffff747224 */ /* 0x000fe200078e0076 */
[----:B------:R-:W-:Y:S01]  /*db30*/  MOV R11, R49 ;  /* 0x00000031000b7202 */ /* 0x000fe20000000f00 */
[----:B------:R-:W-:Y:S02]  /*db40*/  IMAD.MOV.U32 R239, RZ, RZ, R47 ;  /* 0x000000ffffef7224 */ /* 0x000fe400078e002f */
[----:B------:R-:W-:-:S02]  /*db50*/  IMAD.MOV.U32 R84, RZ, RZ, R116 ;  /* 0x000000ffff547224 */ /* 0x000fc400078e0074 */
[----:B----4-:R-:W-:Y:S01]  /*db60*/  FFMA.FTZ R2, R81, UR19, -R31 ;  /* 0x0000001351027c23 */ /* 0x010fe2000801081f */
[----:B------:R-:W-:Y:S02]  /*db70*/  IMAD.MOV.U32 R116, RZ, RZ, R119 ;  /* 0x000000ffff747224 */ /* 0x000fe400078e0077 */
[--C-:B------:R-:W-:Y:S01]  /*db80*/  FFMA.FTZ R44, R44, UR19, -R30.reuse ;  /* 0x000000132c2c7c23 */ /* 0x100fe2000801081e */
[----:B------:R-:W-:Y:S01]  /*db90*/  FFMA.FTZ R49, R243, UR19, -R30 ;  /* 0x00000013f3317c23 */ /* 0x000fe2000801081e */
[----:B------:R-:W-:Y:S01]  /*dba0*/  IMAD.MOV.U32 R119, RZ, RZ, R121 ;  /* 0x000000ffff777224 */ /* 0x000fe200078e0079 */
[----:B--2---:R-:W-:Y:S01]  /*dbb0*/  MOV R121, R202 ;  /* 0x000000ca00797202 */ /* 0x004fe20000000f00 */
[----:B-1----:R-:W-:-:S04]  /*dbc0*/  FFMA.FTZ R0, R83, UR19, -R31 ;  /* 0x0000001353007c23 */ /* 0x002fc8000801081f */
[----:B------:R1:W-:Y:S02]  /*dbd0*/  MUFU.EX2 R202, R0 ;  /* 0x0000000000ca7308 */ /* 0x0003e40000000800 */
[----:B-1----:R-:W-:Y:S02]  /*dbe0*/  HSET2.LE.AND R0, R6, R163, PT ;  /* 0x000000a306007233 */ /* 0x002fe40003803000 */
[----:B------:R-:W-:Y:S01]  /*dbf0*/  MOV R118, R15 ;  /* 0x0000000f00767202 */ /* 0x000fe20000000f00 */
[----:B------:R-:W-:Y:S01]  /*dc00*/  IMAD.MOV.U32 R15, RZ, RZ, R227 ;  /* 0x000000ffff0f7224 */ /* 0x000fe200078e00e3 */
[----:B------:R-:W-:Y:S02]  /*dc10*/  MOV R123, R159 ;  /* 0x0000009f007b7202 */ /* 0x000fe40000000f00 */
[----:B------:R-:W-:Y:S02]  /*dc20*/  MOV R82, R118 ;  /* 0x0000007600527202 */ /* 0x000fe40000000f00 */
[----:B------:R-:W-:Y:S01]  /*dc30*/  MOV R118, R120 ;  /* 0x0000007800767202 */ /* 0x000fe20000000f00 */
[----:B------:R-:W-:-:S02]  /*dc40*/  IMAD.MOV.U32 R120, RZ, RZ, R122 ;  /* 0x000000ffff787224 */ /* 0x000fc400078e007a */
[----:B------:R-:W-:Y:S01]  /*dc50*/  FFMA.FTZ R8, R248, UR19, -R28 ;  /* 0x00000013f8087c23 */ /* 0x000fe2000801081c */
[----:B------:R-:W-:Y:S02]  /*dc60*/  IMAD.MOV.U32 R122, RZ, RZ, R226 ;  /* 0x000000ffff7a7224 */ /* 0x000fe400078e00e2 */
[----:B------:R-:W-:Y:S01]  /*dc70*/  FFMA.FTZ R14, R249, UR19, -R29 ;  /* 0x00000013f90e7c23 */ /* 0x000fe2000801081d */
[----:B------:R-:W-:Y:S01]  /*dc80*/  IMAD.MOV.U32 R248, RZ, RZ, R225 ;  /* 0x000000fffff87224 */ /* 0x000fe200078e00e1 */
[----:B------:R-:W-:Y:S01]  /*dc90*/  MOV R243, R123 ;  /* 0x0000007b00f37202 */ /* 0x000fe20000000f00 */
[----:B------:R-:W-:Y:S02]  /*dca0*/  IMAD.MOV.U32 R83, RZ, RZ, R117 ;  /* 0x000000ffff537224 */ /* 0x000fe400078e0075 */
[----:B------:R-:W-:Y:S01]  /*dcb0*/  IMAD.MOV.U32 R117, RZ, RZ, R15 ;  /* 0x000000ffff757224 */ /* 0x000fe200078e000f */
[----:B------:R-:W-:Y:S01]  /*dcc0*/  MOV R93, R120 ;  /* 0x00000078005d7202 */ /* 0x000fe20000000f00 */
[----:B------:R-:W-:-:S02]  /*dcd0*/  IMAD.MOV.U32 R92, RZ, RZ, R121 ;  /* 0x000000ffff5c7224 */ /* 0x000fc400078e0079 */
[----:B------:R-:W-:Y:S01]  /*dce0*/  IMAD.MOV.U32 R95, RZ, RZ, R118 ;  /* 0x000000ffff5f7224 */ /* 0x000fe200078e0076 */
[----:B------:R-:W-:Y:S01]  /*dcf0*/  MOV R80, R117 ;  /* 0x0000007500507202 */ /* 0x000fe20000000f00 */
[----:B------:R-:W-:Y:S02]  /*dd00*/  IMAD.MOV.U32 R94, RZ, RZ, R119 ;  /* 0x000000ffff5e7224 */ /* 0x000fe400078e0077 */
[----:B------:R-:W-:Y:S02]  /*dd10*/  IMAD.MOV.U32 R81, RZ, RZ, R116 ;  /* 0x000000ffff517224 */ /* 0x000fe400078e0074 */
[----:B------:R-:W-:Y:S02]  /*dd20*/  IMAD.MOV.U32 R87, RZ, RZ, R11 ;  /* 0x000000ffff577224 */ /* 0x000fe400078e000b */
[----:B------:R-:W-:Y:S01]  /*dd30*/  FFMA.FTZ R15, R247, UR19, -R29 ;  /* 0x00000013f70f7c23 */ /* 0x000fe2000801081d */
[--C-:B---3--:R-:W-:Y:S01]  /*dd40*/  FFMA.FTZ R47, R251, UR19, -R30.reuse ;  /* 0x00000013fb2f7c23 */ /* 0x108fe2000801081e */
[----:B------:R-:W-:Y:S01]  /*dd50*/  FFMA.FTZ R30, R242, UR19, -R30 ;  /* 0x00000013f21e7c23 */ /* 0x000fe2000801081e */
[----:B------:R-:W-:-:S02]  /*dd60*/  IMAD.MOV.U32 R242, RZ, RZ, R201 ;  /* 0x000000fffff27224 */ /* 0x000fc400078e00c9 */
[----:B------:R1:W2:Y:S02]  /*dd70*/  MUFU.EX2 R201, R2 ;  /* 0x0000000200c97308 */ /* 0x0002a40000000800 */
[----:B-1----:R-:W-:-:S04]  /*dd80*/  F2FP.BF16.F32.PACK_AB R2, R205, R206 ;  /* 0x000000cecd02723e */ /* 0x002fc800000010ff */
[----:B------:R-:W-:Y:S02]  /*dd90*/  LOP3.LUT R6, R0, R2, RZ, 0xc0, !PT ;  /* 0x0000000200067212 */ /* 0x000fe400078ec0ff */
[----:B------:R-:W-:Y:S02]  /*dda0*/  HSET2.LE.AND R0, R7, R163, PT ;  /* 0x000000a307007233 */ /* 0x000fe40003803000 */
[----:B------:R-:W-:-:S04]  /*ddb0*/  F2FP.BF16.F32.PACK_AB R2, R203, R204 ;  /* 0x000000cccb02723e */ /* 0x000fc800000010ff */
[----:B------:R-:W-:Y:S02]  /*ddc0*/  LOP3.LUT R7, R0, R2, RZ, 0xc0, !PT ;  /* 0x0000000200077212 */ /* 0x000fe400078ec0ff */
[----:B------:R-:W-:Y:S02]  /*ddd0*/  HSET2.LE.AND R0, R5, R163, PT ;  /* 0x000000a305007233 */ /* 0x000fe40003803000 */
[----:B------:R-:W-:-:S04]  /*dde0*/  F2FP.BF16.F32.PACK_AB R2, R207, R208 ;  /* 0x000000d0cf02723e */ /* 0x000fc800000010ff */
[----:B------:R-:W-:Y:S02]  /*ddf0*/  LOP3.LUT R4, R0, R2, RZ, 0xc0, !PT ;  /* 0x0000000200047212 */ /* 0x000fe400078ec0ff */
[----:B------:R-:W-:Y:S02]  /*de00*/  HSET2.LE.AND R0, R3, R163, PT ;  /* 0x000000a303007233 */ /* 0x000fe40003803000 */
[----:B--2---:R-:W-:-:S04]  /*de10*/  F2FP.BF16.F32.PACK_AB R2, R201, R202 ;  /* 0x000000cac902723e */ /* 0x004fc800000010ff */
[----:B------:R-:W-:Y:S01]  /*de20*/  LOP3.LUT R5, R0, R2, RZ, 0xc0, !PT ;  /* 0x0000000200057212 */ /* 0x000fe200078ec0ff */
[----:B------:R-:W-:Y:S02]  /*de30*/  IMAD.MOV.U32 R251, RZ, RZ, R122 ;  /* 0x000000fffffb7224 */ /* 0x000fe400078e007a */
[----:B------:R-:W-:Y:S01]  /*de40*/  FFMA.FTZ R9, R245, UR19, -R28 ;  /* 0x00000013f5097c23 */ /* 0x000fe2000801081c */
[----:B------:R-:W-:Y:S02]  /*de50*/  IMAD.MOV.U32 R159, RZ, RZ, R230 ;  /* 0x000000ffff9f7224 */ /* 0x000fe400078e00e6 */
[----:B------:R-:W-:Y:S01]  /*de60*/  FFMA.FTZ R10, R228, UR19, -R28 ;  /* 0x00000013e40a7c23 */ /* 0x000fe2000801081c */
[----:B------:R1:W5:Y:S01]  /*de70*/  LDL.LU R230, [R1+0xf0] ;  /* 0x0000f00001e67983 */ /* 0x0003620000300800 */
[C---:B------:R-:W-:Y:S01]  /*de80*/  HMMA.16816.F32.BF16 R56, R4.reuse, R26, R192 ;  /* 0x0000001a0438723c */ /* 0x040fe200000418c0 */
[----:B------:R2:W-:Y:S02]  /*de90*/  MUFU.EX2 R27, R14 ;  /* 0x0000000e001b7308 */ /* 0x0005e40000000800 */
[----:B------:R1:W5:Y:S04]  /*dea0*/  LDL.LU R229, [R1+0xec] ;  /* 0x0000ec0001e57983 */ /* 0x0003680000300800 */
[----:B------:R1:W5:Y:S02]  /*deb0*/  LDL.LU R228, [R1+0xe8] ;  /* 0x0000e80001e47983 */ /* 0x0003640000300800 */
[----:B------:R3:W-:Y:S02]  /*dec0*/  MUFU.EX2 R26, R15 ;  /* 0x0000000f001a7308 */ /* 0x0007e40000000800 */
[----:B------:R1:W5:Y:S01]  /*ded0*/  LDL.LU R227, [R1+0xe4] ;  /* 0x0000e40001e37983 */ /* 0x0003620000300800 */
[C---:B------:R-:W-:Y:S03]  /*dee0*/  HMMA.16816.F32.BF16 R132, R4.reuse, R16, R132 ;  /* 0x000000100484723c */ /* 0x040fe60000041884 */
[----:B------:R1:W5:Y:S01]  /*def0*/  LDL.LU R226, [R1+0xe0] ;  /* 0x0000e00001e27983 */ /* 0x0003620000300800 */
[----:B--2---:R-:W-:Y:S01]  /*df00*/  FFMA.FTZ R14, R248, UR19, -R31 ;  /* 0x00000013f80e7c23 */ /* 0x004fe2000801081f */
[----:B------:R-:W-:Y:S01]  /*df10*/  MOV R248, R242 ;  /* 0x000000f200f87202 */ /* 0x000fe20000000f00 */
[----:B------:R-:W-:Y:S01]  /*df20*/  IMAD.MOV.U32 R242, RZ, RZ, R243 ;  /* 0x000000fffff27224 */ /* 0x000fe200078e00f3 */
[----:B------:R1:W5:Y:S01]  /*df30*/  LDL.LU R225, [R1+0xdc] ;  /* 0x0000dc0001e17983 */ /* 0x0003620000300800 */
[----:B------:R-:W-:Y:S01]  /*df40*/  IMAD.MOV.U32 R243, RZ, RZ, R251 ;  /* 0x000000fffff37224 */ /* 0x000fe200078e00fb */
[----:B------:R-:W-:Y:S01]  /*df50*/  MOV R251, R92 ;  /* 0x0000005c00fb7202 */ /* 0x000fe20000000f00 */
[----:B------:R-:W-:Y:S01]  /*df60*/  IMAD.MOV.U32 R92, RZ, RZ, R93 ;  /* 0x000000ffff5c7224 */ /* 0x000fe200078e005d */
[----:B------:R-:W-:Y:S01]  /*df70*/  HMMA.16816.F32.BF16 R116, R4, R24, R196 ;  /* 0x000000180474723c */ /* 0x000fe200000418c4 */
[----:B------:R-:W-:Y:S01]  /*df80*/  IMAD.MOV.U32 R93, RZ, RZ, R94 ;  /* 0x000000ffff5d7224 */ /* 0x000fe200078e005e */
[----:B------:R-:W-:Y:S01]  /*df90*/  MOV R94, R95 ;  /* 0x0000005f005e7202 */ /* 0x000fe20000000f00 */
[----:B------:R-:W-:Y:S01]  /*dfa0*/  IMAD.MOV.U32 R95, RZ, RZ, R80 ;  /* 0x000000ffff5f7224 */ /* 0x000fe200078e0050 */
[----:B------:R-:W-:Y:S01]  /*dfb0*/  LOP3.LUT R2, R45, R48, R152, 0x96, !PT ;  /* 0x000000302d027212 */ /* 0x000fe200078e9698 */
[----:B------:R-:W-:Y:S01]  /*dfc0*/  IMAD.MOV.U32 R80, RZ, RZ, R81 ;  /* 0x000000ffff507224 */ /* 0x000fe200078e0051 */
[----:B------:R-:W-:Y:S01]  /*dfd0*/  MOV R81, R82 ;  /* 0x0000005200517202 */ /* 0x000fe20000000f00 */
[----:B------:R-:W-:-:S02]  /*dfe0*/  IMAD.MOV.U32 R82, RZ, RZ, R83 ;  /* 0x000000ffff527224 */ /* 0x000fc400078e0053 */
[----:B------:R-:W-:Y:S01]  /*dff0*/  FFMA.FTZ R12, R250, UR19, -R29 ;  /* 0x00000013fa0c7c23 */ /* 0x000fe2000801081d */
[----:B------:R-:W-:Y:S01]  /*e000*/  IMAD.MOV.U32 R83, RZ, RZ, R84 ;  /* 0x000000ffff537224 */ /* 0x000fe200078e0054 */
[----:B------:R-:W-:Y:S01]  /*e010*/  MOV R84, R85 ;  /* 0x0000005500547202 */ /* 0x000fe20000000f00 */
[----:B------:R-:W-:Y:S02]  /*e020*/  IMAD.MOV.U32 R85, RZ, RZ, R86 ;  /* 0x000000ffff557224 */ /* 0x000fe400078e0056 */
[----:B------:R-:W-:Y:S01]  /*e030*/  FFMA.FTZ R11, R244, UR19, -R28 ;  /* 0x00000013f40b7c23 */ /* 0x000fe2000801081c */
[----:B------:R-:W-:Y:S01]  /*e040*/  IMAD.MOV.U32 R86, RZ, RZ, R87 ;  /* 0x000000ffff567224 */ /* 0x000fe200078e0057 */
[----:B------:R-:W-:Y:S01]  /*e050*/  MOV R87, R239 ;  /* 0x000000ef00577202 */ /* 0x000fe20000000f00 */
[----:B------:R-:W-:Y:S02]  /*e060*/  IMAD.MOV.U32 R239, RZ, RZ, R241 ;  /* 0x000000ffffef7224 */ /* 0x000fe400078e00f1 */
[----:B---3--:R-:W-:Y:S01]  /*e070*/  FFMA.FTZ R15, R248, UR19, -R31 ;  /* 0x00000013f80f7c23 */ /* 0x008fe2000801081f */
[----:B------:R-:W-:Y:S01]  /*e080*/  IMAD.MOV.U32 R241, RZ, RZ, R214 ;  /* 0x000000fffff17224 */ /* 0x000fe200078e00d6 */
[----:B------:R-:W-:Y:S01]  /*e090*/  MOV R214, R240 ;  /* 0x000000f000d67202 */ /* 0x000fe20000000f00 */
[----:B------:R-:W-:Y:S01]  /*e0a0*/  IMAD.MOV.U32 R248, RZ, RZ, R242 ;  /* 0x000000fffff87224 */ /* 0x000fe200078e00f2 */
[----:B------:R-:W-:Y:S01]  /*e0b0*/  MOV R242, R251 ;  /* 0x000000fb00f27202 */ /* 0x000fe20000000f00 */
[----:B------:R-:W-:Y:S01]  /*e0c0*/  IMAD.MOV.U32 R240, RZ, RZ, R215 ;  /* 0x000000fffff07224 */ /* 0x000fe200078e00d7 */
[----:B------:R-:W2:Y:S01]  /*e0d0*/  LDSM.16.MT88.4 R120, [R216+0x9c00] ;  /* 0x009c0000d878783b */ /* 0x000ea20000004200 */
[----:B------:R-:W-:-:S02]  /*e0e0*/  IMAD.MOV.U32 R245, RZ, RZ, R243 ;  /* 0x000000fffff57224 */ /* 0x000fc400078e00f3 */
[----:B------:R-:W-:Y:S01]  /*e0f0*/  IMAD.MOV.U32 R215, RZ, RZ, R160 ;  /* 0x000000ffffd77224 */ /* 0x000fe200078e00a0 */
[----:B------:R-:W-:Y:S01]  /*e100*/  MOV R160, R161 ;  /* 0x000000a100a07202 */ /* 0x000fe20000000f00 */
[----:B------:R-:W-:Y:S01]  /*e110*/  IMAD.MOV.U32 R243, RZ, RZ, R92 ;  /* 0x000000fffff37224 */ /* 0x000fe200078e005c */
[----:B------:R-:W-:Y:S01]  /*e120*/  MOV R92, R94 ;  /* 0x0000005e005c7202 */ /* 0x000fe20000000f00 */
[----:B------:R-:W-:Y:S02]  /*e130*/  IMAD.MOV.U32 R251, RZ, RZ, R93 ;  /* 0x000000fffffb7224 */ /* 0x000fe400078e005d */
[----:B------:R-:W-:Y:S01]  /*e140*/  IMAD.MOV.U32 R93, RZ, RZ, R95 ;  /* 0x000000ffff5d7224 */ /* 0x000fe200078e005f */
[----:B------:R-:W-:Y:S01]  /*e150*/  MOV R95, R81 ;  /* 0x00000051005f7202 */ /* 0x000fe20000000f00 */
[----:B------:R-:W-:Y:S02]  /*e160*/  IMAD.MOV.U32 R161, RZ, RZ, R162 ;  /* 0x000000ffffa17224 */ /* 0x000fe400078e00a2 */
        /* <DEDUP_REMOVED lines=17> */
[----:B------:R-:W-:Y:S01]  /*e280*/  FFMA.FTZ R17, R224, UR19, -R31 ;  /* 0x00000013e0117c23 */ /* 0x000fe2000801081f */
[----:B------:R-:W-:Y:S01]  /*e290*/  IMAD.MOV.U32 R214, RZ, RZ, R215 ;  /* 0x000000ffffd67224 */ /* 0x000fe200078e00d7 */
[----:B------:R-:W-:Y:S01]  /*e2a0*/  MOV R160, R162 ;  /* 0x000000a200a07202 */ /* 0x000fe20000000f00 */
[----:B------:R-:W-:Y:S01]  /*e2b0*/  IMAD.MOV.U32 R215, RZ, RZ, R161 ;  /* 0x000000ffffd77224 */ /* 0x000fe200078e00a1 */
[----:B------:R1:W5:Y:S01]  /*e2c0*/  LDL.LU R224, [R1+0xd8] ;  /* 0x0000d80001e07983 */ /* 0x0003620000300800 */
[----:B------:R-:W-:Y:S01]  /*e2d0*/  IMAD.MOV.U32 R161, RZ, RZ, R156 ;  /* 0x000000ffffa17224 */ /* 0x000fe200078e009c */
[----:B------:R-:W-:Y:S01]  /*e2e0*/  MOV R162, R157 ;  /* 0x0000009d00a27202 */ /* 0x000fe20000000f00 */
[----:B------:R-:W-:Y:S01]  /*e2f0*/  FFMA.FTZ R16, R222, UR19, -R31 ;  /* 0x00000013de107c23 */ /* 0x000fe2000801081f */
[----:B------:R1:W5:Y:S01]  /*e300*/  LDL.LU R223, [R1+0xd4] ;  /* 0x0000d40001df7983 */ /* 0x0003620000300800 */
[----:B------:R-:W-:Y:S01]  /*e310*/  IMAD.MOV.U32 R156, RZ, RZ, R158 ;  /* 0x000000ffff9c7224 */ /* 0x000fe200078e009e */
[----:B------:R-:W-:Y:S01]  /*e320*/  MOV R157, R159 ;  /* 0x0000009f009d7202 */ /* 0x000fe20000000f00 */
[----:B------:R-:W-:Y:S01]  /*e330*/  IMAD.MOV.U32 R158, RZ, RZ, R153 ;  /* 0x000000ffff9e7224 */ /* 0x000fe200078e0099 */
[----:B------:R1:W5:Y:S01]  /*e340*/  LDL.LU R222, [R1+0xd0] ;  /* 0x0000d00001de7983 */ /* 0x0003620000300800 */
[----:B------:R-:W-:Y:S01]  /*e350*/  MOV R159, R221 ;  /* 0x000000dd009f7202 */ /* 0x000fe20000000f00 */
[----:B------:R-:W-:-:S02]  /*e360*/  IMAD.MOV.U32 R153, RZ, RZ, R220 ;  /* 0x000000ffff997224 */ /* 0x000fc400078e00dc */
[----:B------:R-:W-:Y:S01]  /*e370*/  FFMA.FTZ R24, R248, R51, R245 ;  /* 0x00000033f8187223 */ /* 0x000fe200000100f5 */
[----:B------:R1:W5:Y:S01]  /*e380*/  LDL.LU R221, [R1+0xcc] ;  /* 0x0000cc0001dd7983 */ /* 0x0003620000300800 */
[----:B------:R-:W-:-:S03]  /*e390*/  MOV R248, R219 ;  /* 0x000000db00f87202 */ /* 0x000fc60000000f00 */
[----:B------:R1:W5:Y:S04]  /*e3a0*/  LDL.LU R220, [R1+0xc8] ;  /* 0x0000c80001dc7983 */ /* 0x0003680000300800 */
[----:B------:R1:W5:Y:S04]  /*e3b0*/  LDL.LU R219, [R1+0xc4] ;  /* 0x0000c40001db7983 */ /* 0x0003680000300800 */
[----:B------:R-:W3:Y:S01]  /*e3c0*/  LDL.LU R245, [R1+0x78] ;  /* 0x0000780001f57983 */ /* 0x000ee20000300800 */
[----:B------:R-:W-:Y:S01]  /*e3d0*/  IMAD.WIDE.U32 R2, R2, -0x2daee0ad, RZ ;  /* 0xd2511f5302027825 */ /* 0x000fe200078e00ff */
[----:B------:R4:W-:Y:S02]  /*e3e0*/  MUFU.EX2 R192, R8 ;  /* 0x0000000800c07308 */ /* 0x0009e40000000800 */
[----:B------:R-:W-:-:S06]  /*e3f0*/  LOP3.LUT R0, R2, 0xffff, RZ, 0xc0, !PT ;  /* 0x0000ffff02007812 */ /* 0x000fcc00078ec0ff */
[----:B------:R2:W-:Y:S01]  /*e400*/  MUFU.EX2 R48, R9 ;  /* 0x0000000900307308 */ /* 0x0005e20000000800 */
[----:B----4-:R-:W-:Y:S02]  /*e410*/  SHF.R.U32.HI R8, RZ, 0x8, R0 ;  /* 0x00000008ff087819 */ /* 0x010fe40000011600 */
[----:B------:R-:W-:-:S05]  /*e420*/  LOP3.LUT R0, R3, R46, R200, 0x96, !PT ;  /* 0x0000002e03007212 */ /* 0x000fca00078e96c8 */
[----:B------:R4:W1:Y:S01]  /*e430*/  MUFU.EX2 R193, R10 ;  /* 0x0000000a00c17308 */ /* 0x0008620000000800 */
[----:B--2---:R-:W-:-:S07]  /*e440*/  LOP3.LUT R9, R2, 0xff, RZ, 0xc0, !PT ;  /* 0x000000ff02097812 */ /* 0x004fce00078ec0ff */
[----:B------:R2:W1:Y:S01]  /*e450*/  MUFU.EX2 R28, R12 ;  /* 0x0000000c001c7308 */ /* 0x0004620000000800 */
[----:B------:R-:W-:Y:S02]  /*e460*/  PRMT R13, R9, 0x5410, R8 ;  /* 0x00005410090d7816 */ /* 0x000fe40000000008 */
[--C-:B------:R-:W-:Y:S02]  /*e470*/  SHF.R.U32.HI R3, RZ, 0x10, R0.reuse ;  /* 0x00000010ff037819 */ /* 0x100fe40000011600 */
[----:B------:R-:W-:Y:S02]  /*e480*/  SHF.R.U32.HI R9, RZ, 0x18, R0 ;  /* 0x00000018ff097819 */ /* 0x000fe40000011600 */
[--C-:B----4-:R-:W-:Y:S01]  /*e490*/  SHF.R.U32.HI R10, RZ, 0x10, R2.reuse ;  /* 0x00000010ff0a7819 */ /* 0x110fe20000011602 */
[----:B------:R4:W1:Y:S01]  /*e4a0*/  MUFU.EX2 R45, R11 ;  /* 0x0000000b002d7308 */ /* 0x0008620000000800 */
[----:B--2---:R-:W-:Y:S02]  /*e4b0*/  SHF.R.U32.HI R12, RZ, 0x18, R2 ;  /* 0x00000018ff0c7819 */ /* 0x004fe40000011602 */
[----:B------:R-:W-:-:S04]  /*e4c0*/  LOP3.LUT R2, R0, 0xffff, RZ, 0xc0, !PT ;  /* 0x0000ffff00027812 */ /* 0x000fc800078ec0ff */
[----:B------:R-:W-:Y:S02]  /*e4d0*/  SHF.R.U32.HI R8, RZ, 0x8, R2 ;  /* 0x00000008ff087819 */ /* 0x000fe40000011602 */
[----:B----4-:R-:W-:Y:S02]  /*e4e0*/  LOP3.LUT R11, R0, 0xff, RZ, 0xc0, !PT ;  /* 0x000000ff000b7812 */ /* 0x010fe400078ec0ff */
[----:B------:R-:W-:Y:S02]  /*e4f0*/  LOP3.LUT R0, R10, 0xff, RZ, 0xc0, !PT ;  /* 0x000000ff0a007812 */ /* 0x000fe400078ec0ff */
[----:B------:R-:W-:Y:S02]  /*e500*/  LOP3.LUT R2, R3, 0xff, RZ, 0xc0, !PT ;  /* 0x000000ff03027812 */ /* 0x000fe400078ec0ff */
[----:B------:R-:W-:Y:S02]  /*e510*/  PRMT R0, R0, 0x5410, R12 ;  /* 0x0000541000007816 */ /* 0x000fe4000000000c */
[----:B------:R-:W-:-:S02]  /*e520*/  PRMT R3, R11, 0x5410, R8 ;  /* 0x000054100b037816 */ /* 0x000fc40000000008 */
[----:B------:R-:W-:Y:S02]  /*e530*/  PRMT R2, R2, 0x5410, R9 ;  /* 0x0000541002027816 */ /* 0x000fe40000000009 */
[--C-:B------:R-:W-:Y:S02]  /*e540*/  HSET2.LE.AND R11, R0, R163.reuse, PT ;  /* 0x000000a3000b7233 */ /* 0x100fe40003803000 */
[--C-:B------:R-:W-:Y:S02]  /*e550*/  HSET2.LE.AND R0, R3, R163.reuse, PT ;  /* 0x000000a303007233 */ /* 0x100fe40003803000 */
[----:B------:R-:W-:Y:S02]  /*e560*/  HSET2.LE.AND R3, R2, R163, PT ;  /* 0x000000a302037233 */ /* 0x000fe40003803000 */
[----:B-1----:R-:W-:Y:S02]  /*e570*/  F2FP.BF16.F32.PACK_AB R2, R192, R193 ;  /* 0x000000c1c002723e */ /* 0x002fe400000010ff */
[----:B------:R-:W-:Y:S01]  /*e580*/  F2FP.BF16.F32.PACK_AB R8, R27, R28 ;  /* 0x0000001c1b08723e */ /* 0x000fe200000010ff */
[----:B------:R-:W-:Y:S01]  /*e590*/  FFMA.FTZ R29, R246, UR19, -R29 ;  /* 0x00000013f61d7c23 */ /* 0x000fe2000801081d */
[----:B------:R-:W-:Y:S01]  /*e5a0*/  MOV R246, R92 ;  /* 0x0000005c00f67202 */ /* 0x000fe20000000f00 */
[----:B------:R-:W-:Y:S01]  /*e5b0*/  IMAD.MOV.U32 R199, RZ, RZ, R93 ;  /* 0x000000ffffc77224 */ /* 0x000fe200078e005d */
[----:B------:R-:W-:-:S02]  /*e5c0*/  LOP3.LUT R92, R0, R2, RZ, 0xc0, !PT ;  /* 0x00000002005c7212 */ /* 0x000fc400078ec0ff */
[----:B------:R-:W-:Y:S01]  /*e5d0*/  LOP3.LUT R93, R3, R8, RZ, 0xc0, !PT ;  /* 0x00000008035d7212 */ /* 0x000fe200078ec0ff */
[----:B------:R-:W-:Y:S01]  /*e5e0*/  IMAD.WIDE.U32 R2, R53, -0x2daee0ad, RZ ;  /* 0xd2511f5335027825 */ /* 0x000fe200078e00ff */
[----:B------:R-:W-:Y:S01]  /*e5f0*/  HMMA.16816.F32.BF16 R64, R4, R18, R168 ;  /* 0x000000120440723c */ /* 0x000fe200000418a8 */
[----:B------:R-:W1:Y:S01]  /*e600*/  MUFU.EX2 R29, R29 ;  /* 0x0000001d001d7308 */ /* 0x000e620000000800 */
[----:B------:R-:W-:-:S04]  /*e610*/  MOV R244, R84 ;  /* 0x0000005400f47202 */ /* 0x000fc80000000f00 */
[C---:B------:R-:W-:Y:S01]  /*e620*/  HMMA.16816.F32.BF16 R164, R4.reuse, R32, R164 ;  /* 0x0000002004a4723c */ /* 0x040fe200000418a4 */
[----:B------:R-:W-:Y:S01]  /*e630*/  FFMA.FTZ R18, R242, R55, R248 ;  /* 0x00000037f2127223 */ /* 0x000fe200000100f8 */
[----:B------:R-:W-:Y:S01]  /*e640*/  LOP3.LUT R0, R3, R52, R200, 0x96, !PT ;  /* 0x0000003403007212 */ /* 0x000fe200078e96c8 */
[----:B------:R-:W-:Y:S01]  /*e650*/  IMAD.MOV.U32 R242, RZ, RZ, R87 ;  /* 0x000000fffff27224 */ /* 0x000fe200078e0057 */
[----:B------:R-:W-:Y:S02]  /*e660*/  MOV R248, R86 ;  /* 0x0000005600f87202 */ /* 0x000fe40000000f00 */
[----:B------:R-:W-:Y:S01]  /*e670*/  HMMA.16816.F32.BF16 R68, R4, R36, R136 ;  /* 0x000000240444723c */ /* 0x000fe20000041888 */
[----:B------:R-:W-:-:S05]  /*e680*/  LOP3.LUT R3, R2, 0xffff, RZ, 0xc0, !PT ;  /* 0x0000ffff02037812 */ /* 0x000fca00078ec0ff */
[----:B------:R-:W-:Y:S01]  /*e690*/  HMMA.16816.F32.BF16 R148, R4, R20, R148 ;  /* 0x000000140494723c */ /* 0x000fe20000041894 */
[----:B------:R-:W-:-:S05]  /*e6a0*/  LOP3.LUT R8, R2, 0xff, RZ, 0xc0, !PT ;  /* 0x000000ff02087812 */ /* 0x000fca00078ec0ff */
[C---:B------:R-:W-:Y:S01]  /*e6b0*/  HMMA.16816.F32.BF16 R60, R4.reuse, R22, R104 ;  /* 0x00000016043c723c */ /* 0x040fe20000041868 */
[----:B------:R-:W-:Y:S08]  /*e6c0*/  MUFU.EX2 R49, R49 ;  /* 0x0000003100317308 */ /* 0x000ff00000000800 */
[----:B------:R-:W2:Y:S01]  /*e6d0*/  MUFU.EX2 R30, R30 ;  /* 0x0000001e001e7308 */ /* 0x000ea20000000800 */
[----:B------:R-:W-:Y:S01]  /*e6e0*/  HMMA.16816.F32.BF16 R32, R4, R34, R108 ;  /* 0x000000220420723c */ /* 0x000fe2000004186c */
[----:B------:R-:W-:Y:S01]  /*e6f0*/  FADD.FTZ R25, R243, R50 ;  /* 0x00000032f3197221 */ /* 0x000fe20000010000 */
[----:B------:R-:W-:-:S05]  /*e700*/  HSET2.LE.AND R9, R13, R163, PT ;  /* 0x000000a30d097233 */ /* 0x000fca0003803000 */
[----:B------:R-:W-:Y:S01]  /*e710*/  MUFU.EX2 R14, R14 ;  /* 0x0000000e000e7308 */ /* 0x000fe20000000800 */
[----:B------:R-:W-:Y:S01]  /*e720*/  HMMA.16816.F32.BF16 R36, R4, R38, R128 ;  /* 0x000000260424723c */ /* 0x000fe20000041880 */
[----:B------:R-:W-:Y:S01]  /*e730*/  IMAD.MOV.U32 R111, RZ, RZ, R154 ;  /* 0x000000ffff6f7224 */ /* 0x000fe200078e009a */
[----:B------:R-:W-:Y:S01]  /*e740*/  F2FP.BF16.F32.PACK_AB R10, R45, R48 ;  /* 0x000000302d0a723e */ /* 0x000fe200000010ff */
[----:B------:R-:W-:-:S04]  /*e750*/  IMAD.MOV.U32 R104, RZ, RZ, R159 ;  /* 0x000000ffff687224 */ /* 0x000fc800078e009f */
[----:B------:R-:W-:Y:S01]  /*e760*/  MUFU.EX2 R17, R17 ;  /* 0x0000001100117308 */ /* 0x000fe20000000800 */
[----:B-1----:R-:W-:Y:S01]  /*e770*/  F2FP.BF16.F32.PACK_AB R12, R29, R26 ;  /* 0x0000001a1d0c723e */ /* 0x002fe200000010ff */
[----:B------:R-:W-:-:S06]  /*e780*/  IMAD.MOV.U32 R106, RZ, RZ, R157 ;  /* 0x000000ffff6a7224 */ /* 0x000fcc00078e009d */
[----:B------:R-:W-:Y:S01]  /*e790*/  MUFU.EX2 R15, R15 ;  /* 0x0000000f000f7308 */ /* 0x000fe20000000800 */
[----:B------:R-:W-:Y:S01]  /*e7a0*/  MOV R198, R94 ;  /* 0x0000005e00c67202 */ /* 0x000fe20000000f00 */
[----:B------:R-:W-:-:S06]  /*e7b0*/  IMAD.MOV.U32 R249, RZ, RZ, R95 ;  /* 0x000000fffff97224 */ /* 0x000fcc00078e005f */
[----:B------:R-:W1:Y:S01]  /*e7c0*/  MUFU.EX2 R16, R16 ;  /* 0x0000001000107308 */ /* 0x000e620000000800 */
[----:B------:R-:W-:Y:S01]  /*e7d0*/  IMAD.MOV.U32 R194, RZ, RZ, R162 ;  /* 0x000000ffffc27224 */ /* 0x000fe200078e00a2 */
[----:B------:R-:W-:-:S06]  /*e7e0*/  MOV R110, R155 ;  /* 0x0000009b006e7202 */ /* 0x000fcc0000000f00 */
[----:B------:R-:W-:Y:S01]  /*e7f0*/  MUFU.EX2 R44, R44 ;  /* 0x0000002c002c7308 */ /* 0x000fe20000000800 */
[----:B------:R-:W-:-:S07]  /*e800*/  LOP3.LUT R94, R9, R10, RZ, 0xc0, !PT ;  /* 0x0000000a095e7212 */ /* 0x000fce00078ec0ff */
[----:B------:R-:W4:Y:S01]  /*e810*/  MUFU.EX2 R47, R47 ;  /* 0x0000002f002f7308 */ /* 0x000f220000000800 */
[----:B------:R-:W-:Y:S02]  /*e820*/  LOP3.LUT R95, R11, R12, RZ, 0xc0, !PT ;  /* 0x0000000c0b5f7212 */ /* 0x000fe400078ec0ff */
[----:B------:R-:W-:Y:S01]  /*e830*/  MOV R195, R82 ;  /* 0x0000005200c37202 */ /* 0x000fe20000000f00 */
[----:B------:R-:W-:Y:S01]  /*e840*/  IMAD.MOV.U32 R196, RZ, RZ, R81 ;  /* 0x000000ffffc47224 */ /* 0x000fe200078e0051 */
[----:B------:R-:W-:Y:S02]  /*e850*/  MOV R46, R153 ;  /* 0x00000099002e7202 */ /* 0x000fe40000000f00 */
[----:B------:R-:W-:Y:S01]  /*e860*/  MOV R197, R80 ;  /* 0x0000005000c57202 */ /* 0x000fe20000000f00 */
[----:B------:R-:W-:Y:S01]  /*e870*/  IMAD.MOV.U32 R247, RZ, RZ, R251 ;  /* 0x000000fffff77224 */ /* 0x000fe200078e00fb */
[----:B------:R-:W-:Y:S01]  /*e880*/  MOV R105, R158 ;  /* 0x0000009e00697202 */ /* 0x000fe20000000f00 */
[----:B------:R-:W-:Y:S01]  /*e890*/  IMAD.MOV.U32 R250, RZ, RZ, R83 ;  /* 0x000000fffffa7224 */ /* 0x000fe200078e0053 */
[----:B------:R-:W-:Y:S01]  /*e8a0*/  MOV R107, R156 ;  /* 0x0000009c006b7202 */ /* 0x000fe20000000f00 */
[----:B------:R-:W-:Y:S01]  /*e8b0*/  LDSM.16.MT88.4 R168, [R218+0xac00] ;  /* 0x00ac0000daa8783b */ /* 0x000fe20000004200 */
[----:B------:R-:W-:Y:S01]  /*e8c0*/  MOV R243, R239 ;  /* 0x000000ef00f37202 */ /* 0x000fe20000000f00 */
[----:B------:R-:W-:Y:S01]  /*e8d0*/  IMAD.MOV.U32 R251, RZ, RZ, R241 ;  /* 0x000000fffffb7224 */ /* 0x000fe200078e00f1 */
[----:B------:R-:W-:Y:S01]  /*e8e0*/  MOV R239, R214 ;  /* 0x000000d600ef7202 */ /* 0x000fe20000000f00 */
[----:B------:R-:W-:Y:S01]  /*e8f0*/  IMAD.MOV.U32 R241, RZ, RZ, R240 ;  /* 0x000000fffff17224 */ /* 0x000fe200078e00f0 */
[----:B------:R-:W-:Y:S01]  /*e900*/  MOV R214, R215 ;  /* 0x000000d700d67202 */ /* 0x000fe20000000f00 */
[----:B------:R-:W-:Y:S01]  /*e910*/  IMAD.MOV.U32 R240, RZ, RZ, R160 ;  /* 0x000000fffff07224 */ /* 0x000fe200078e00a0 */
[----:B------:R-:W4:Y:S04]  /*e920*/  LDSM.16.MT88.4 R152, [R216+0xac00] ;  /* 0x00ac0000d898783b */ /* 0x000f280000004200 */
[----:B------:R-:W4:Y:S04]  /*e930*/  LDSM.16.MT88.4 R136, [R218+0x9c00] ;  /* 0x009c0000da88783b */ /* 0x000f280000004200 */
[----:B------:R-:W4:Y:S04]  /*e940*/  LDSM.16.MT88.4 R80, [R216+0xbc00] ;  /* 0x00bc0000d850783b */ /* 0x000f280000004200 */
[----:B------:R-:W4:Y:S01]  /*e950*/  LDSM.16.MT88.4 R20, [R218+0xbc00] ;  /* 0x00bc0000da14783b */ /* 0x000f220000004200 */
[----:B------:R-:W-:Y:S01]  /*e960*/  PLOP3.LUT P0, PT, PT, PT, UP0, 0x40, 0x0 ;  /* 0x000000000000781c */ /* 0x000fe20003f0e808 */
[----:B---3--:R-:W-:Y:S01]  /*e970*/  FFMA.FTZ R19, R245, R54, R217 ;  /* 0x00000036f5137223 */ /* 0x008fe200000100d9 */
[----:B------:R-:W-:Y:S01]  /*e980*/  IMAD.MOV.U32 R245, RZ, RZ, R85 ;  /* 0x000000fffff57224 */ /* 0x000fe200078e0055 */
[----:B------:R3:W5:Y:S01]  /*e990*/  LDL.LU R217, [R1+0xc0] ;  /* 0x0000c00001d97983 */ /* 0x0007620000300800 */
[C---:B------:R-:W-:Y:S06]  /*e9a0*/  HMMA.16816.F32.BF16 R84, R4.reuse, R40, R112 ;  /* 0x000000280454723c */ /* 0x040fec0000041870 */
[----:B------:R-:W-:Y:S07]  /*e9b0*/  HMMA.16816.F32.BF16 R40, R4, R42, R124 ;  /* 0x0000002a0428723c */ /* 0x000fee000004187c */
[----:B------:R-:W-:-:S02]  /*e9c0*/  SHF.R.U32.HI R4, RZ, 0x10, R2 ;  /* 0x00000010ff047819 */ /* 0x000fc40000011602 */
[----:B------:R-:W-:Y:S02]  /*e9d0*/  SHF.R.U32.HI R7, RZ, 0x18, R2 ;  /* 0x00000018ff077819 */ /* 0x000fe40000011602 */
[----:B------:R-:W-:Y:S02]  /*e9e0*/  SHF.R.U32.HI R6, RZ, 0x8, R3 ;  /* 0x00000008ff067819 */ /* 0x000fe40000011603 */
[C---:B------:R-:W-:Y:S02]  /*e9f0*/  LOP3.LUT R2, R0.reuse, 0xffff, RZ, 0xc0, !PT ;  /* 0x0000ffff00027812 */ /* 0x040fe400078ec0ff */
[----:B------:R-:W-:Y:S02]  /*ea00*/  SHF.R.U32.HI R3, RZ, 0x10, R0 ;  /* 0x00000010ff037819 */ /* 0x000fe40000011600 */
[----:B------:R-:W-:Y:S02]  /*ea10*/  LOP3.LUT R5, R0, 0xff, RZ, 0xc0, !PT ;  /* 0x000000ff00057812 */ /* 0x000fe400078ec0ff */
[----:B------:R-:W-:-:S02]  /*ea20*/  SHF.R.U32.HI R2, RZ, 0x8, R2 ;  /* 0x00000008ff027819 */ /* 0x000fc40000011602 */
[----:B------:R-:W-:Y:S02]  /*ea30*/  SHF.R.U32.HI R0, RZ, 0x18, R0 ;  /* 0x00000018ff007819 */ /* 0x000fe40000011600 */
[----:B------:R-:W-:Y:S02]  /*ea40*/  LOP3.LUT R3, R3, 0xff, RZ, 0xc0, !PT ;  /* 0x000000ff03037812 */ /* 0x000fe400078ec0ff */
[----:B------:R-:W-:Y:S02]  /*ea50*/  PRMT R5, R5, 0x5410, R2 ;  /* 0x0000541005057816 */ /* 0x000fe40000000002 */
[----:B------:R-:W-:Y:S02]  /*ea60*/  LOP3.LUT R4, R4, 0xff, RZ, 0xc0, !PT ;  /* 0x000000ff04047812 */ /* 0x000fe400078ec0ff */
[----:B------:R-:W-:Y:S02]  /*ea70*/  PRMT R2, R3, 0x5410, R0 ;  /* 0x0000541003027816 */ /* 0x000fe40000000000 */
[----:B------:R-:W-:Y:S01]  /*ea80*/  PRMT R6, R8, 0x5410, R6 ;  /* 0x0000541008067816 */ /* 0x000fe20000000006 */
[----:B------:R-:W-:Y:S01]  /*ea90*/  FADD.FTZ R8, R111, R19 ;  /* 0x000000136f087221 */ /* 0x000fe20000010000 */
[----:B------:R-:W-:-:S02]  /*eaa0*/  PRMT R4, R4, 0x5410, R7 ;  /* 0x0000541004047816 */ /* 0x000fc40000000007 */
[--C-:B------:R-:W-:Y:S01]  /*eab0*/  HSET2.LE.AND R7, R2, R163.reuse, PT ;  /* 0x000000a302077233 */ /* 0x100fe20003803000 */
[----:B------:R-:W-:Y:S01]  /*eac0*/  FADD.FTZ R2, R104, R25 ;  /* 0x0000001968027221 */ /* 0x000fe20000010000 */
[----:B------:R-:W-:Y:S01]  /*ead0*/  FADD.FTZ R10, R106, R8 ;  /* 0x000000086a0a7221 */ /* 0x000fe20000010000 */
[--C-:B------:R-:W-:Y:S02]  /*eae0*/  HSET2.LE.AND R0, R6, R163.reuse, PT ;  /* 0x000000a306007233 */ /* 0x100fe40003803000 */
[----:B------:R-:W-:Y:S01]  /*eaf0*/  FADD.FTZ R8, R194, R2 ;  /* 0x00000002c2087221 */ /* 0x000fe20000010000 */
[----:B------:R-:W-:Y:S01]  /*eb00*/  HSET2.LE.AND R3, R4, R163, PT ;  /* 0x000000a304037233 */ /* 0x000fe20003803000 */
[----:B------:R-:W-:Y:S01]  /*eb10*/  FADD.FTZ R4, R110, R24 ;  /* 0x000000186e047221 */ /* 0x000fe20000010000 */
[----:B--2---:R-:W-:Y:S01]  /*eb20*/  F2FP.BF16.F32.PACK_AB R2, R30, R49 ;  /* 0x000000311e02723e */ /* 0x004fe200000010ff */
[----:B------:R-:W-:Y:S01]  /*eb30*/  HMMA.16816.F32.BF16 R124, R92, R122, R96 ;  /* 0x0000007a5c7c723c */ /* 0x000fe20000041860 */
[----:B------:R-:W-:Y:S01]  /*eb40*/  FADD.FTZ R6, R46, R18 ;  /* 0x000000122e067221 */ /* 0x000fe20000010000 */
[----:B------:R-:W-:Y:S01]  /*eb50*/  FADD.FTZ R11, R105, R4 ;  /* 0x00000004690b7221 */ /* 0x000fe20000010000 */
[----:B-1----:R-:W-:-:S04]  /*eb60*/  F2FP.BF16.F32.PACK_AB R4, R16, R15 ;  /* 0x0000000f1004723e */ /* 0x002fc800000010ff */
[----:B------:R-:W-:Y:S02]  /*eb70*/  LOP3.LUT R98, R0, R2, RZ, 0xc0, !PT ;  /* 0x0000000200627212 */ /* 0x000fe400078ec0ff */
[----:B------:R-:W-:Y:S01]  /*eb80*/  F2FP.BF16.F32.PACK_AB R0, R17, R14 ;  /* 0x0000000e1100723e */ /* 0x000fe200000010ff */
[----:B------:R-:W-:Y:S01]  /*eb90*/  FADD.FTZ R9, R107, R6 ;  /* 0x000000066b097221 */ /* 0x000fe20000010000 */
[----:B------:R-:W-:Y:S01]  /*eba0*/  FADD.FTZ R2, R195, R11 ;  /* 0x0000000bc3027221 */ /* 0x000fe20000010000 */
[----:B------:R-:W-:Y:S02]  /*ebb0*/  LOP3.LUT R99, R3, R4, RZ, 0xc0, !PT ;  /* 0x0000000403637212 */ /* 0x000fe400078ec0ff */
[----:B------:R-:W-:Y:S01]  /*ebc0*/  LOP3.LUT R97, R7, R0, RZ, 0xc0, !PT ;  /* 0x0000000007617212 */ /* 0x000fe200078ec0ff */
[----:B------:R-:W-:Y:S01]  /*ebd0*/  FADD.FTZ R0, R196, R10 ;  /* 0x0000000ac4007221 */ /* 0x000fe20000010000 */
[----:B------:R-:W-:Y:S01]  /*ebe0*/  FADD.FTZ R4, R197, R9 ;  /* 0x00000009c5047221 */ /* 0x000fe20000010000 */
[----:B------:R-:W-:Y:S01]  /*ebf0*/  FADD.FTZ R3, R198, R8 ;  /* 0x00000008c6037221 */ /* 0x000fe20000010000 */
[----:B------:R-:W-:Y:S01]  /*ec00*/  FADD.FTZ R2, R199, R2 ;  /* 0x00000002c7027221 */ /* 0x000fe20000010000 */
[----:B------:R-:W-:Y:S01]  /*ec10*/  HSET2.LE.AND R5, R5, R163, PT ;  /* 0x000000a305057233 */ /* 0x000fe20003803000 */
[----:B------:R-:W-:Y:S01]  /*ec20*/  FADD.FTZ R0, R246, R0 ;  /* 0x00000000f6007221 */ /* 0x000fe20000010000 */
[----:B----4-:R-:W-:Y:S01]  /*ec30*/  F2FP.BF16.F32.PACK_AB R6, R47, R44 ;  /* 0x0000002c2f06723e */ /* 0x010fe200000010ff */
        /* <DEDUP_REMOVED lines=46> */
[----:B------:R3:W-:Y:S04]  /*ef20*/  STL [R1+0x58], R4 ;  /* 0x0000580401007387 */ /* 0x0007e80000100800 */
[----:B------:R3:W-:Y:S04]  /*ef30*/  STL [R1+0x70], R3 ;  /* 0x0000700301007387 */ /* 0x0007e80000100800 */
[----:B------:R3:W-:Y:S04]  /*ef40*/  STL [R1+0x78], R2 ;  /* 0x0000780201007387 */ /* 0x0007e80000100800 */
[----:B------:R3:W-:Y:S01]  /*ef50*/  STL [R1+0x74], R0 ;  /* 0x0000740001007387 */ /* 0x0007e20000100800 */
[----:B------:R-:W-:Y:S01]  /*ef60*/  MOV R215, R161 ;  /* 0x000000a100d77202 */ /* 0x000fe20000000f00 */
[C---:B------:R-:W-:Y:S06]  /*ef70*/  HMMA.16816.F32.BF16 R156, R92.reuse, R154, R76 ;  /* 0x0000009a5c9c723c */ /* 0x040fec000004184c */
[----:B------:R-:W-:Y:S01]  /*ef80*/  HMMA.16816.F32.BF16 R160, R92, R168, R72 ;  /* 0x000000a85ca0723c */ /* 0x000fe20000041848 */
[----:B------:R-:W-:-:S05]  /*ef90*/  MOV R104, R215 ;  /* 0x000000d700687202 */ /* 0x000fca0000000f00 */
[C---:B------:R-:W-:Y:S06]  /*efa0*/  HMMA.16816.F32.BF16 R112, R92.reuse, R120, R100 ;  /* 0x000000785c70723c */ /* 0x040fec0000041864 */
[----:B------:R-:W-:Y:S01]  /*efb0*/  HMMA.16816.F32.BF16 R128, R92, R136, R88 ;  /* 0x000000885c80723c */ /* 0x000fe20000041858 */
[----:B------:R-:W-:-:S05]  /*efc0*/  IMAD.MOV.U32 R103, RZ, RZ, R252 ;  /* 0x000000ffff677224 */ /* 0x000fca00078e00fc */
[----:B------:R-:W-:Y:S01]  /*efd0*/  HMMA.16816.F32.BF16 R140, R92, R138, R140 ;  /* 0x0000008a5c8c723c */ /* 0x000fe2000004188c */
[----:B------:R-:W-:-:S05]  /*efe0*/  IMAD.MOV.U32 R101, RZ, RZ, R235 ;  /* 0x000000ffff657224 */ /* 0x000fca00078e00eb */
[----:B------:R-:W-:Y:S01]  /*eff0*/  HMMA.16816.F32.BF16 R144, R92, R152, R144 ;  /* 0x000000985c90723c */ /* 0x000fe20000041890 */
[----:B------:R-:W-:-:S05]  /*f000*/  MOV R102, R234 ;  /* 0x000000ea00667202 */ /* 0x000fca0000000f00 */
        /* <DEDUP_REMOVED lines=18> */
[----:B---3--:R-:W-:-:S15]  /*f130*/  @P0 BRA `(.L_x_470) ;  /* 0x0000006400380947 */ /* 0x008fde0003800000 */
        /* <DEDUP_REMOVED lines=15> */
[----:B------:R-:W4:Y:S03]  /*f230*/  @!P2 LDC.64 R10, c[0x0][0x220] ;  /* 0x00008800ff0aab82 */ /* 0x000f260000000a00 */
[----:B------:R-:W-:-:S05]  /*f240*/  IMAD.U32 R3, RZ, RZ, UR4 ;  /* 0x00000004ff037e24 */ /* 0x000fca000f8e00ff */
[----:B------:R-:W4:Y:S01]  /*f250*/  @!P4 LDC.64 R8, c[0x0][0x220] ;  /* 0x00008800ff08cb82 */ /* 0x000f220000000a00 */
[----:B-----5:R-:W-:Y:S04]  /*f260*/  @P4 STS [R222+0x9000], RZ ;  /* 0x009000ffde004388 */ /* 0x020fe80000000800 */
[----:B------:R-:W-:Y:S03]  /*f270*/  @P4 STS [R222+0x9004], RZ ;  /* 0x009004ffde004388 */ /* 0x000fe60000000800 */
[----:B------:R-:W4:Y:S01]  /*f280*/  @!P3 LDC.64 R6, c[0x0][0x220] ;  /* 0x00008800ff06bb82 */ /* 0x000f220000000a00 */
[----:B------:R-:W-:Y:S07]  /*f290*/  @P4 STS.64 [R222+0x9008], RZ ;  /* 0x009008ffde004388 */ /* 0x000fee0000000a00 */
[----:B------:R-:W4:Y:S01]  /*f2a0*/  @!P2 LDC.64 R14, c[0x0][0x220] ;  /* 0x00008800ff0eab82 */ /* 0x000f220000000a00 */
[----:B--2---:R-:W-:-:S04]  /*f2b0*/  LEA R0, P0, R2, R240, 0x6 ;  /* 0x000000f002007211 */ /* 0x004fc800078030ff */
[----:B---3--:R-:W-:Y:S02]  /*f2c0*/  LEA.HI.X R3, R2, R215, R3, 0x6, P0 ;  /* 0x000000d702037211 */ /* 0x008fe400000f3403 */
[C---:B-1----:R-:W-:Y:S02]  /*f2d0*/  @!P4 LEA R4, P0, R0.reuse, R4, 0x1 ;  /* 0x000000040004c211 */ /* 0x042fe400078008ff */
[C---:B----4-:R-:W-:Y:S02]  /*f2e0*/  @!P3 LEA R12, P1, R0.reuse, R12, 0x1 ;  /* 0x0000000c000cb211 */ /* 0x050fe400078208ff */
[C-C-:B------:R-:W-:Y:S02]  /*f2f0*/  @!P4 LEA.HI.X R5, R0.reuse, R5, R3.reuse, 0x1, P0 ;  /* 0x000000050005c211 */ /* 0x140fe400000f0c03 */
[C---:B------:R-:W-:Y:S02]  /*f300*/  @!P2 LEA R10, P0, R0.reuse, R10, 0x1 ;  /* 0x0000000a000aa211 */ /* 0x040fe400078008ff */
        /* <DEDUP_REMOVED lines=13> */
[----:B------:R2:W-:Y:S01]  /*f3e0*/  @!P3 LDGSTS.E.BYPASS.LTC128B.128 [R222+0xa000], desc[UR22][R12.64+0x40] ;  /* 0x0a0000400cdebfae */ /* 0x0005e2000b901d56 */
        /* <DEDUP_REMOVED lines=26> */
[----:B--2---:R-:W-:Y:S04]  /*f590*/  LDSM.16.M88.4 R12, [R217+0x6000] ;  /* 0x00600000d90c783b */ /* 0x004fe80000000200 */
[----:B------:R-:W-:Y:S04]  /*f5a0*/  LDSM.16.M88.4 R28, [R217+0x6400] ;  /* 0x00640000d91c783b */ /* 0x000fe80000000200 */
[----:B---3--:R-:W2:Y:S04]  /*f5b0*/  LDSM.16.M88.4 R8, [R220] ;  /* 0x00000000dc08783b */ /* 0x008ea80000000200 */
[----:B------:R-:W-:Y:S04]  /*f5c0*/  LDSM.16.M88.4 R24, [R217+0x6800] ;  /* 0x00680000d918783b */ /* 0x000fe80000000200 */
[----:B------:R-:W-:Y:S04]  /*f5d0*/  LDSM.16.M88.4 R20, [R217+0x6c00] ;  /* 0x006c0000d914783b */ /* 0x000fe80000000200 */
[----:B------:R-:W-:Y:S04]  /*f5e0*/  LDSM.16.M88.4 R44, [R219+0x6000] ;  /* 0x00600000db2c783b */ /* 0x000fe80000000200 */
[----:B-1----:R-:W1:Y:S04]  /*f5f0*/  LDSM.16.M88.4 R4, [R220+0x1000] ;  /* 0x00100000dc04783b */ /* 0x002e680000000200 */
[----:B------:R-:W-:Y:S04]  /*f600*/  LDSM.16.M88.4 R40, [R219+0x6400] ;  /* 0x00640000db28783b */ /* 0x000fe80000000200 */
[----:B------:R-:W-:Y:S04]  /*f610*/  LDSM.16.M88.4 R36, [R219+0x6800] ;  /* 0x00680000db24783b */ /* 0x000fe80000000200 */
[----:B------:R-:W-:Y:S04]  /*f620*/  LDSM.16.M88.4 R16, [R221] ;  /* 0x00000000dd10783b */ /* 0x000fe80000000200 */
[----:B------:R-:W-:Y:S04]  /*f630*/  LDSM.16.M88.4 R32, [R219+0x6c00] ;  /* 0x006c0000db20783b */ /* 0x000fe80000000200 */
[----:B------:R-:W-:Y:S01]  /*f640*/  LDSM.16.M88.4 R48, [R217+0x7c00] ;  /* 0x007c0000d930783b */ /* 0x000fe20000000200 */
[C---:B--2---:R-:W-:Y:S03]  /*f650*/  HMMA.16816.F32.BF16 R192, R8.reuse, R12, RZ ;  /* 0x0000000c08c0723c */ /* 0x044fe600000418ff */
[----:B------:R-:W0:Y:S03]  /*f660*/  LDGDEPBAR ;  /* 0x00000000000079af */ /* 0x000e260000000000 */
[C---:B------:R-:W-:Y:S06]  /*f670*/  HMMA.16816.F32.BF16 R200, R8.reuse, R14, RZ ;  /* 0x0000000e08c8723c */ /* 0x040fec00000418ff */
[----:B------:R-:W-:Y:S06]  /*f680*/  HMMA.16816.F32.BF16 R108, R8, R28, RZ ;  /* 0x0000001c086c723c */ /* 0x000fec00000418ff */
[C---:B-1----:R-:W-:Y:S06]  /*f690*/  HMMA.16816.F32.BF16 R56, R4.reuse, R12, RZ ;  /* 0x0000000c0438723c */ /* 0x042fec00000418ff */
[C---:B------:R-:W-:Y:S01]  /*f6a0*/  HMMA.16816.F32.BF16 R180, R4.reuse, R14, RZ ;  /* 0x0000000e04b4723c */ /* 0x040fe200000418ff */
[----:B------:R-:W1:Y:S05]  /*f6b0*/  LDSM.16.M88.4 R12, [R221+0x1000] ;  /* 0x00100000dd0c783b */ /* 0x000e6a0000000200 */
[C---:B------:R-:W-:Y:S06]  /*f6c0*/  HMMA.16816.F32.BF16 R52, R4.reuse, R28, RZ ;  /* 0x0000001c0434723c */ /* 0x040fec00000418ff */
[C---:B------:R-:W-:Y:S06]  /*f6d0*/  HMMA.16816.F32.BF16 R104, R4.reuse, R24, RZ ;  /* 0x000000180468723c */ /* 0x040fec00000418ff */
[C---:B------:R-:W-:Y:S06]  /*f6e0*/  HMMA.16816.F32.BF16 R176, R4.reuse, R20, RZ ;  /* 0x0000001404b0723c */ /* 0x040fec00000418ff */
[C---:B------:R-:W-:Y:S06]  /*f6f0*/  HMMA.16816.F32.BF16 R188, R4.reuse, R30, RZ ;  /* 0x0000001e04bc723c */ /* 0x040fec00000418ff */
[C---:B------:R-:W-:Y:S06]  /*f700*/  HMMA.16816.F32.BF16 R204, R4.reuse, R26, RZ ;  /* 0x0000001a04cc723c */ /* 0x040fec00000418ff */
[----:B------:R-:W-:Y:S01]  /*f710*/  HMMA.16816.F32.BF16 R184, R4, R22, RZ ;  /* 0x0000001604b8723c */ /* 0x000fe200000418ff */
[----:B------:R-:W-:Y:S05]  /*f720*/  LDSM.16.M88.4 R4, [R220+0x3000] ;  /* 0x00300000dc04783b */ /* 0x000fea0000000200 */
[C---:B------:R-:W-:Y:S01]  /*f730*/  HMMA.16816.F32.BF16 R196, R8.reuse, R30, RZ ;  /* 0x0000001e08c4723c */ /* 0x040fe200000418ff */
[----:B------:R-:W2:Y:S05]  /*f740*/  LDSM.16.M88.4 R28, [R217+0x7000] ;  /* 0x00700000d91c783b */ /* 0x000eaa0000000200 */
[C---:B------:R-:W-:Y:S06]  /*f750*/  HMMA.16816.F32.BF16 R100, R8.reuse, R24, RZ ;  /* 0x000000180864723c */ /* 0x040fec00000418ff */
[C---:B------:R-:W-:Y:S01]  /*f760*/  HMMA.16816.F32.BF16 R64, R8.reuse, R26, RZ ;  /* 0x0000001a0840723c */ /* 0x040fe200000418ff */
[----:B------:R-:W3:Y:S05]  /*f770*/  LDSM.16.M88.4 R24, [R217+0x7400] ;  /* 0x00740000d918783b */ /* 0x000eea0000000200 */
[C---:B------:R-:W-:Y:S06]  /*f780*/  HMMA.16816.F32.BF16 R60, R8.reuse, R20, RZ ;  /* 0x00000014083c723c */ /* 0x040fec00000418ff */
[----:B------:R-:W-:Y:S01]  /*f790*/  HMMA.16816.F32.BF16 R8, R8, R22, RZ ;  /* 0x000000160808723c */ /* 0x000fe200000418ff */
[----:B------:R-:W4:Y:S05]  /*f7a0*/  LDSM.16.M88.4 R20, [R217+0x7800] ;  /* 0x00780000d914783b */ /* 0x000f2a0000000200 */
[C---:B-1----:R-:W-:Y:S06]  /*f7b0*/  HMMA.16816.F32.BF16 R56, R12.reuse, R44, R56 ;  /* 0x0000002c0c38723c */ /* 0x042fec0000041838 */
[C---:B------:R-:W-:Y:S06]  /*f7c0*/  HMMA.16816.F32.BF16 R52, R12.reuse, R40, R52 ;  /* 0x000000280c34723c */ /* 0x040fec0000041834 */
[C---:B------:R-:W-:Y:S06]  /*f7d0*/  HMMA.16816.F32.BF16 R188, R12.reuse, R42, R188 ;  /* 0x0000002a0cbc723c */ /* 0x040fec00000418bc */
[C---:B------:R-:W-:Y:S06]  /*f7e0*/  HMMA.16816.F32.BF16 R180, R12.reuse, R46, R180 ;  /* 0x0000002e0cb4723c */ /* 0x040fec00000418b4 */
[----:B------:R-:W-:Y:S06]  /*f7f0*/  HMMA.16816.F32.BF16 R104, R12, R36, R104 ;  /* 0x000000240c68723c */ /* 0x000fec0000041868 */
[C---:B------:R-:W-:Y:S06]  /*f800*/  HMMA.16816.F32.BF16 R212, R16.reuse, R40, R108 ;  /* 0x0000002810d4723c */ /* 0x040fec000004186c */
[----:B------:R-:W-:Y:S01]  /*f810*/  HMMA.16816.F32.BF16 R108, R16, R34, R8 ;  /* 0x00000022106c723c */ /* 0x000fe20000041808 */
[----:B------:R-:W1:Y:S05]  /*f820*/  LDSM.16.M88.4 R8, [R220+0x2000] ;  /* 0x00200000dc08783b */ /* 0x000e6a0000000200 */
[C---:B------:R-:W-:Y:S06]  /*f830*/  HMMA.16816.F32.BF16 R176, R12.reuse, R32, R176 ;  /* 0x000000200cb0723c */ /* 0x040fec00000418b0 */
[C---:B------:R-:W-:Y:S06]  /*f840*/  HMMA.16816.F32.BF16 R204, R12.reuse, R38, R204 ;  /* 0x000000260ccc723c */ /* 0x040fec00000418cc */
[----:B------:R-:W-:Y:S01]  /*f850*/  HMMA.16816.F32.BF16 R208, R12, R34, R184 ;  /* 0x000000220cd0723c */ /* 0x000fe200000418b8 */
[----:B------:R-:W-:Y:S05]  /*f860*/  LDSM.16.M88.4 R12, [R221+0x3000] ;  /* 0x00300000dd0c783b */ /* 0x000fea0000000200 */
[----:B------:R-:W-:Y:S06]  /*f870*/  HMMA.16816.F32.BF16 R244, R16, R36, R100 ;  /* 0x0000002410f4723c */ /* 0x000fec0000041864 */
[----:B--2---:R-:W-:Y:S01]  /*f880*/  HMMA.16816.F32.BF16 R100, R4, R28, R56 ;  /* 0x0000001c0464723c */ /* 0x004fe20000041838 */
[----:B------:R-:W2:Y:S05]  /*f890*/  LDSM.16.M88.4 R56, [R219+0x7000] ;  /* 0x00700000db38783b */ /* 0x000eaa0000000200 */
[C---:B------:R-:W-:Y:S01]  /*f8a0*/  HMMA.16816.F32.BF16 R196, R16.reuse, R42, R196 ;  /* 0x0000002a10c4723c */ /* 0x040fe200000418c4 */
[----:B------:R-:W2:Y:S05]  /*f8b0*/  LDSM.16.M88.4 R40, [R219+0x7400] ;  /* 0x00740000db28783b */ /* 0x000eaa0000000200 */
[C---:B------:R-:W-:Y:S01]  /*f8c0*/  HMMA.16816.F32.BF16 R184, R16.reuse, R38, R64 ;  /* 0x0000002610b8723c */ /* 0x040fe20000041840 */
[----:B------:R-:W2:Y:S05]  /*f8d0*/  LDSM.16.M88.4 R36, [R219+0x7800] ;  /* 0x00780000db24783b */ /* 0x000eaa0000000200 */
[C---:B------:R-:W-:Y:S01]  /*f8e0*/  HMMA.16816.F32.BF16 R248, R16.reuse, R32, R60 ;  /* 0x0000002010f8723c */ /* 0x040fe2000004183c */
[----:B------:R-:W2:Y:S05]  /*f8f0*/  LDSM.16.M88.4 R32, [R219+0x7c00] ;  /* 0x007c0000db20783b */ /* 0x000eaa0000000200 */
[C---:B------:R-:W-:Y:S06]  /*f900*/  HMMA.16816.F32.BF16 R236, R16.reuse, R44, R192 ;  /* 0x0000002c10ec723c */ /* 0x040fec00000418c0 */
[----:B------:R-:W-:Y:S01]  /*f910*/  HMMA.16816.F32.BF16 R200, R16, R46, R200 ;  /* 0x0000002e10c8723c */ /* 0x000fe200000418c8 */
[----:B------:R-:W2:Y:S05]  /*f920*/  LDSM.16.M88.4 R16, [R221+0x2000] ;  /* 0x00200000dd10783b */ /* 0x000eaa0000000200 */
[C---:B---3--:R-:W-:Y:S06]  /*f930*/  HMMA.16816.F32.BF16 R60, R4.reuse, R24, R52 ;  /* 0x00000018043c723c */ /* 0x048fec0000041834 */
[C---:B------:R-:W-:Y:S06]  /*f940*/  HMMA.16816.F32.BF16 R52, R4.reuse, R26, R188 ;  /* 0x0000001a0434723c */ /* 0x040fec00000418bc */
[C---:B------:R-:W-:Y:S06]  /*f950*/  HMMA.16816.F32.BF16 R64, R4.reuse, R30, R180 ;  /* 0x0000001e0440723c */ /* 0x040fec00000418b4 */
[C---:B----4-:R-:W-:Y:S06]  /*f960*/  HMMA.16816.F32.BF16 R44, R4.reuse, R20, R104 ;  /* 0x00000014042c723c */ /* 0x050fec0000041868 */
[C---:B------:R-:W-:Y:S06]  /*f970*/  HMMA.16816.F32.BF16 R192, R4.reuse, R48, R176 ;  /* 0x0000003004c0723c */ /* 0x040fec00000418b0 */
        /* <DEDUP_REMOVED lines=11> */
[----:B------:R-:W1:Y:S04]  /*fa30*/  LDSM.16.M88.4 R8, [R217+0x8000] ;  /* 0x00800000d908783b */ /* 0x000e680000000200 */
[----:B------:R-:W-:Y:S01]  /*fa40*/  LDSM.16.M88.4 R48, [R217+0x8800] ;  /* 0x00880000d930783b */ /* 0x000fe20000000200 */
[C---:B--2---:R-:W-:Y:S06]  /*fa50*/  HMMA.16816.F32.BF16 R180, R12.reuse, R56, R100 ;  /* 0x000000380cb4723c */ /* 0x044fec0000041864 */
[C---:B------:R-:W-:Y:S01]  /*fa60*/  HMMA.16816.F32.BF16 R100, R12.reuse, R42, R52 ;  /* 0x0000002a0c64723c */ /* 0x040fe20000041834 */
[----:B------:R-:W2:Y:S05]  /*fa70*/  LDSM.16.M88.4 R52, [R217+0x8400] ;  /* 0x00840000d934783b */ /* 0x000eaa0000000200 */
[C---:B------:R-:W-:Y:S06]  /*fa80*/  HMMA.16816.F32.BF16 R176, R12.reuse, R58, R64 ;  /* 0x0000003a0cb0723c */ /* 0x040fec0000041840 */
[C---:B------:R-:W-:Y:S01]  /*fa90*/  HMMA.16816.F32.BF16 R64, R12.reuse, R36, R44 ;  /* 0x000000240c40723c */ /* 0x040fe2000004182c */
[----:B------:R-:W3:Y:S05]  /*faa0*/  LDSM.16.M88.4 R44, [R217+0x8c00] ;  /* 0x008c0000d92c783b */ /* 0x000eea0000000200 */
        /* <DEDUP_REMOVED lines=14> */
[C---:B-1----:R-:W-:Y:S06]  /*fb90*/  HMMA.16816.F32.BF16 R188, R4.reuse, R8, R180 ;  /* 0x0000000804bc723c */ /* 0x042fec00000418b4 */
[C---:B------:R-:W-:Y:S06]  /*fba0*/  HMMA.16816.F32.BF16 R184, R4.reuse, R10, R176 ;  /* 0x0000000a04b8723c */ /* 0x040fec00000418b0 */
[C---:B--2---:R-:W-:Y:S06]  /*fbb0*/  HMMA.16816.F32.BF16 R180, R4.reuse, R52, R108 ;  /* 0x0000003404b4723c */ /* 0x044fec000004186c */
[C---:B------:R-:W-:Y:S06]  /*fbc0*/  HMMA.16816.F32.BF16 R176, R4.reuse, R54, R100 ;  /* 0x0000003604b0723c */ /* 0x040fec0000041864 */
[C---:B------:R-:W-:Y:S06]  /*fbd0*/  HMMA.16816.F32.BF16 R108, R4.reuse, R48, R64 ;  /* 0x00000030046c723c */ /* 0x040fec0000041840 */
[C---:B------:R-:W-:Y:S06]  /*fbe0*/  HMMA.16816.F32.BF16 R104, R4.reuse, R50, R60 ;  /* 0x000000320468723c */ /* 0x040fec000004183c */
[C---:B---3--:R-:W-:Y:S01]  /*fbf0*/  HMMA.16816.F32.BF16 R100, R4.reuse, R44, R28 ;  /* 0x0000002c0464723c */ /* 0x048fe2000004181c */
[----:B------:R-:W-:Y:S05]  /*fc00*/  LDSM.16.M88.4 R28, [R219+0x8000] ;  /* 0x00800000db1c783b */ /* 0x000fea0000000200 */
[----:B------:R-:W-:Y:S01]  /*fc10*/  HMMA.16816.F32.BF16 R64, R4, R46, R24 ;  /* 0x0000002e0440723c */ /* 0x000fe20000041818 */
[----:B------:R-:W1:Y:S04]  /*fc20*/  LDSM.16.M88.4 R4, [R221+0x5000] ;  /* 0x00500000dd04783b */ /* 0x000e680000000200 */
[----:B------:R-:W2:Y:S01]  /*fc30*/  LDSM.16.M88.4 R24, [R219+0x8400] ;  /* 0x00840000db18783b */ /* 0x000ea20000000200 */
[C---:B----4-:R-:W-:Y:S03]  /*fc40*/  HMMA.16816.F32.BF16 R60, R12.reuse, R8, R20 ;  /* 0x000000080c3c723c */ /* 0x050fe60000041814 */
[----:B------:R-:W3:Y:S03]  /*fc50*/  LDSM.16.M88.4 R20, [R219+0x8800] ;  /* 0x00880000db14783b */ /* 0x000ee60000000200 */
[----:B------:R-:W-:Y:S01]  /*fc60*/  HMMA.16816.F32.BF16 R56, R12, R10, R56 ;  /* 0x0000000a0c38723c */ /* 0x000fe20000041838 */
[----:B------:R-:W4:Y:S01]  /*fc70*/  LDSM.16.M88.4 R8, [R221+0x4000] ;  /* 0x00400000dd08783b */ /* 0x000f220000000200 */
[----:B------:R-:W-:-:S04]  /*fc80*/  DEPBAR.LE SB0, 0x0 ;  /* 0x000080000000791a */ /* 0x000fc80000000000 */
        /* <DEDUP_REMOVED lines=8> */
[C---:B------:R-:W-:Y:S06]  /*fd10*/  HMMA.16816.F32.BF16 R184, R4.reuse, R30, R184 ;  /* 0x0000001e04b8723c */ /* 0x040fec00000418b8 */
[C---:B--2---:R-:W-:Y:S06]  /*fd20*/  HMMA.16816.F32.BF16 R180, R4.reuse, R24, R180 ;  /* 0x0000001804b4723c */ /* 0x044fec00000418b4 */
[C---:B------:R-:W-:Y:S06]  /*fd30*/  HMMA.16816.F32.BF16 R176, R4.reuse, R26, R176 ;  /* 0x0000001a04b0723c */ /* 0x040fec00000418b0 */
[C---:B---3--:R-:W-:Y:S06]  /*fd40*/  HMMA.16816.F32.BF16 R108, R4.reuse, R20, R108 ;  /* 0x00000014046c723c */ /* 0x048fec000004186c */
[C---:B------:R-:W-:Y:S06]  /*fd50*/  HMMA.16816.F32.BF16 R104, R4.reuse, R22, R104 ;  /* 0x000000160468723c */ /* 0x040fec0000041868 */
[----:B------:R-:W-:Y:S06]  /*fd60*/  HMMA.16816.F32.BF16 R100, R4, R16, R100 ;  /* 0x000000100464723c */ /* 0x000fec0000041864 */
[C---:B----4-:R-:W-:Y:S06]  /*fd70*/  HMMA.16816.F32.BF16 R60, R8.reuse, R28, R60 ;  /* 0x0000001c083c723c */ /* 0x050fec000004183c */
[C---:B------:R-:W-:Y:S06]  /*fd80*/  HMMA.16816.F32.BF16 R56, R8.reuse, R30, R56 ;  /* 0x0000001e0838723c */ /* 0x040fec0000041838 */
        /* <DEDUP_REMOVED lines=76> */
.L_x_476:
[----:B------:R-:W-:Y:S05]  /*10250*/  BSYNC B0 ;  /* 0x0000000000007941 */ /* 0x000fea0003800000 */
.L_x_475:
[----:B------:R-:W0:Y:S02]  /*10260*/  LDGDEPBAR ;  /* 0x00000000000079af */ /* 0x000e240000000000 */
.L_x_474:
[----:B------:R-:W3:Y:S04]  /*10270*/  LDL.LU R4, [R1+0x58] ;  /* 0x0000580001047983 */ /* 0x000ee80000300800 */
[----:B------:R-:W4:Y:S04]  /*10280*/  LDL.LU R5, [R1+0x78] ;  /* 0x0000780001057983 */ /* 0x000f280000300800 */
[----:B------:R-:W3:Y:S04]  /*10290*/  LDL R2, [R1+0x48] ;  /* 0x0000480001027983 */ /* 0x000ee80000100800 */
[----:B------:R-:W4:Y:S04]  /*102a0*/  LDL R3, [R1+0x44] ;  /* 0x0000440001037983 */ /* 0x000f280000100800 */
[----:B------:R-:W-:Y:S04]  /*102b0*/  STL [R1+0xd0], R222 ;  /* 0x0000d0de01007387 */ /* 0x000fe80000100800 */
[----:B------:R-:W-:Y:S04]  /*102c0*/  STL [R1+0xcc], R221 ;  /* 0x0000ccdd01007387 */ /* 0x000fe80000100800 */
[----:B------:R4:W-:Y:S04]  /*102d0*/  STL [R1+0xc8], R220 ;  /* 0x0000c8dc01007387 */ /* 0x0009e80000100800 */
[----:B------:R-:W-:Y:S04]  /*102e0*/  STL [R1+0xc4], R219 ;  /* 0x0000c4db01007387 */ /* 0x000fe80000100800 */
[----:B------:R-:W-:Y:S04]  /*102f0*/  STL [R1+0xc0], R217 ;  /* 0x0000c0d901007387 */ /* 0x000fe80000100800 */
[----:B------:R-:W4:Y:S01]  /*10300*/  LDL R27, [R1+0x4c] ;  /* 0x00004c00011b7983 */ /* 0x000f220000100800 */
[----:B-12---:R-:W1:Y:S01]  /*10310*/  S2R R6, SR_TID.X ;  /* 0x0000000000067919 */ /* 0x006e620000002100 */
[----:B------:R-:W-:-:S02]  /*10320*/  IMAD.U32 R0, RZ, RZ, UR17 ;  /* 0x00000011ff007e24 */ /* 0x000fc4000f8e00ff */
[----:B------:R-:W2:Y:S01]  /*10330*/  LDL R7, [R1+0x80] ;  /* 0x0000800001077983 */ /* 0x000ea20000100800 */
[----:B-1----:R-:W-:-:S05]  /*10340*/  IMAD.SHL.U32 R6, R6, 0x2, RZ ;  /* 0x0000000206067824 */ /* 0x002fca00078e00ff */
[----:B------:R-:W-:-:S05]  /*10350*/  LOP3.LUT R6, R6, 0x6, RZ, 0xc0, !PT ;  /* 0x0000000606067812 */ /* 0x000fca00078ec0ff */
[----:B------:R-:W-:-:S05]  /*10360*/  IMAD R0, R0, 0x40, R6 ;  /* 0x0000004000007824 */ /* 0x000fca00078e0206 */
[----:B------:R-:W-:-:S04]  /*10370*/  ISETP.GE.AND P4, PT, R0, R230, PT ;  /* 0x000000e60000720c */ /* 0x000fc80003f86270 */
[C---:B------:R-:W-:Y:S02]  /*10380*/  ISETP.LT.OR P4, PT, R0.reuse, R225, P4 ;  /* 0x000000e10000720c */ /* 0x040fe40002781670 */
[----:B------:R-:W-:Y:S02]  /*10390*/  ISETP.GE.AND P2, PT, R0, R229, PT ;  /* 0x000000e50000720c */ /* 0x000fe40003f46270 */
[----:B------:R-:W-:Y:S02]  /*103a0*/  FSEL R13, R60, -INF , !P4 ;  /* 0xff8000003c0d7808 */ /* 0x000fe40006000000 */
[C---:B------:R-:W-:Y:S02]  /*103b0*/  ISETP.GE.AND P3, PT, R0.reuse, R228, PT ;  /* 0x000000e40000720c */ /* 0x040fe40003f66270 */
[C---:B------:R-:W-:Y:S02]  /*103c0*/  ISETP.GE.AND P4, PT, R0.reuse, R227, PT ;  /* 0x000000e30000720c */ /* 0x040fe40003f86270 */
[----:B------:R-:W-:-:S02]  /*103d0*/  ISETP.LT.OR P2, PT, R0, R224, P2 ;  /* 0x000000e00000720c */ /* 0x000fc40001741670 */
[C---:B------:R-:W-:Y:S02]  /*103e0*/  ISETP.LT.OR P3, PT, R0.reuse, R226, P3 ;  /* 0x000000e20000720c */ /* 0x040fe40001f61670 */
[----:B------:R-:W-:Y:S02]  /*103f0*/  ISETP.LT.OR P4, PT, R0, R223, P4 ;  /* 0x000000df0000720c */ /* 0x000fe40002781670 */
[----:B------:R-:W-:Y:S02]  /*10400*/  FSEL R18, R62, -INF , !P2 ;  /* 0xff8000003e127808 */ /* 0x000fe40005000000 */
[----:B------:R-:W-:Y:S02]  /*10410*/  FSEL R44, R44, -INF , !P3 ;  /* 0xff8000002c2c7808 */ /* 0x000fe40005800000 */
[----:B------:R-:W-:Y:S01]  /*10420*/  FSEL R46, R46, -INF , !P4 ;  /* 0xff8000002e2e7808 */ /* 0x000fe20006000000 */
[----:B---3--:R-:W-:Y:S02]  /*10430*/  IMAD.MOV.U32 R8, RZ, RZ, R2 ;  /* 0x000000ffff087224 */ /* 0x008fe400078e0002 */
[----:B------:R-:W-:-:S05]  /*10440*/  VIADD R2, R0, 0x1 ;  /* 0x0000000100027836 */ /* 0x000fca0000000000 */
[C---:B------:R-:W-:Y:S02]  /*10450*/  ISETP.GE.AND P1, PT, R2.reuse, R230, PT ;  /* 0x000000e60200720c */ /* 0x040fe40003f26270 */
[C---:B------:R-:W-:Y:S02]  /*10460*/  ISETP.GE.AND P6, PT, R2.reuse, R229, PT ;  /* 0x000000e50200720c */ /* 0x040fe40003fc6270 */
[C---:B------:R-:W-:Y:S02]  /*10470*/  ISETP.GE.AND P5, PT, R2.reuse, R228, PT ;  /* 0x000000e40200720c */ /* 0x040fe40003fa6270 */
[C---:B------:R-:W-:Y:S01]  /*10480*/  ISETP.GE.AND P0, PT, R2.reuse, R227, PT ;  /* 0x000000e30200720c */ /* 0x040fe20003f06270 */
[----:B----4-:R-:W-:Y:S01]  /*10490*/  IMAD.MOV.U32 R6, RZ, RZ, R3 ;  /* 0x000000ffff067224 */ /* 0x010fe200078e0003 */
[C---:B------:R-:W-:Y:S02]  /*104a0*/  ISETP.LT.OR P1, PT, R2.reuse, R225, P1 ;  /* 0x000000e10200720c */ /* 0x040fe40000f21670 */
[----:B------:R-:W-:-:S02]  /*104b0*/  ISETP.LT.OR P6, PT, R2, R224, P6 ;  /* 0x000000e00200720c */ /* 0x000fc400037c1670 */
[C---:B------:R-:W-:Y:S02]  /*104c0*/  ISETP.LT.OR P5, PT, R2.reuse, R226, P5 ;  /* 0x000000e20200720c */ /* 0x040fe40002fa1670 */
[----:B------:R-:W-:Y:S01]  /*104d0*/  ISETP.LT.OR P0, PT, R2, R223, P0 ;  /* 0x000000df0200720c */ /* 0x000fe20000701670 */
[C---:B------:R-:W-:Y:S02]  /*104e0*/  VIADD R2, R0.reuse, 0x8 ;  /* 0x0000000800027836 */ /* 0x040fe40000000000 */
[----:B------:R-:W-:Y:S01]  /*104f0*/  VIADD R3, R0, 0x9 ;  /* 0x0000000900037836 */ /* 0x000fe20000000000 */
        /* <DEDUP_REMOVED lines=18> */
[----:B------:R-:W-:Y:S02]  /*10620*/  ISETP.GE.AND P2, PT, R3, R227, PT ;  /* 0x000000e30300720c */ /* 0x000fe40003f46270 */
[----:B------:R-:W-:Y:S02]  /*10630*/  FSEL R17, R58, -INF , !P3 ;  /* 0xff8000003a117808 */ /* 0x000fe40005800000 */
[----:B------:R-:W-:Y:S02]  /*10640*/  FSEL R23, R184, -INF , !P4 ;  /* 0xff800000b8177808 */ /* 0x000fe40006000000 */
[----:B------:R-:W-:-:S02]  /*10650*/  FSEL R29, R186, -INF , !P1 ;  /* 0xff800000ba1d7808 */ /* 0x000fc40004800000 */
[----:B------:R-:W-:Y:S02]  /*10660*/  FSEL R16, R57, -INF , !P0 ;  /* 0xff80000039107808 */ /* 0x000fe40004000000 */
[C---:B------:R-:W-:Y:S02]  /*10670*/  ISETP.GE.AND P3, PT, R2.reuse, R230, PT ;  /* 0x000000e60200720c */ /* 0x040fe40003f66270 */
[C---:B------:R-:W-:Y:S02]  /*10680*/  ISETP.GE.AND P4, PT, R2.reuse, R229, PT ;  /* 0x000000e50200720c */ /* 0x040fe40003f86270 */
[C---:B------:R-:W-:Y:S02]  /*10690*/  ISETP.GE.AND P1, PT, R2.reuse, R228, PT ;  /* 0x000000e40200720c */ /* 0x040fe40003f26270 */
[----:B------:R-:W-:Y:S02]  /*106a0*/  ISETP.GE.AND P0, PT, R2, R227, PT ;  /* 0x000000e30200720c */ /* 0x000fe40003f06270 */
[----:B------:R-:W-:-:S02]  /*106b0*/  ISETP.LT.OR P6, PT, R3, R224, P6 ;  /* 0x000000e00300720c */ /* 0x000fc400037c1670 */
[C---:B------:R-:W-:Y:S02]  /*106c0*/  ISETP.LT.OR P5, PT, R3.reuse, R226, P5 ;  /* 0x000000e20300720c */ /* 0x040fe40002fa1670 */
        /* <DEDUP_REMOVED lines=33> */
[C---:B------:R-:W-:Y:S02]  /*108e0*/  ISETP.GE.AND P3, PT, R3.reuse, R230, PT ;  /* 0x000000e60300720c */ /* 0x040fe40003f66270 */
[C---:B------:R-:W-:Y:S02]  /*108f0*/  ISETP.GE.AND P6, PT, R3.reuse, R229, PT ;  /* 0x000000e50300720c */ /* 0x040fe40003fc6270 */
[C---:B------:R-:W-:Y:S02]  /*10900*/  ISETP.GE.AND P5, PT, R3.reuse, R228, PT ;  /* 0x000000e40300720c */ /* 0x040fe40003fa6270 */
[----:B------:R-:W-:Y:S02]  /*10910*/  ISETP.GE.AND P4, PT, R3, R227, PT ;  /* 0x000000e30300720c */ /* 0x000fe40003f86270 */
[C---:B------:R-:W-:Y:S02]  /*10920*/  ISETP.LT.OR P1, PT, R2.reuse, R224, P1 ;  /* 0x000000e00200720c */ /* 0x040fe40000f21670 */
[----:B------:R-:W-:-:S02]  /*10930*/  ISETP.LT.OR P0, PT, R2, R226, P0 ;  /* 0x000000e20200720c */ /* 0x000fc40000701670 */
[----:B------:R-:W-:Y:S01]  /*10940*/  ISETP.LT.OR P2, PT, R2, R223, P2 ;  /* 0x000000df0200720c */ /* 0x000fe20001741670 */
[C---:B------:R-:W-:Y:S01]  /*10950*/  VIADD R2, R0.reuse, 0x20 ;  /* 0x0000002000027836 */ /* 0x040fe20000000000 */
[C---:B------:R-:W-:Y:S02]  /*10960*/  ISETP.LT.OR P3, PT, R3.reuse, R225, P3 ;  /* 0x000000e10300720c */ /* 0x040fe40001f61670 */
[C---:B------:R-:W-:Y:S02]  /*10970*/  ISETP.LT.OR P6, PT, R3.reuse, R224, P6 ;  /* 0x000000e00300720c */ /* 0x040fe400037c1670 */
[C---:B------:R-:W-:Y:S02]  /*10980*/  ISETP.LT.OR P5, PT, R3.reuse, R226, P5 ;  /* 0x000000e20300720c */ /* 0x040fe40002fa1670 */
[----:B------:R-:W-:Y:S01]  /*10990*/  ISETP.LT.OR P4, PT, R3, R223, P4 ;  /* 0x000000df0300720c */ /* 0x000fe20002781670 */
[----:B------:R-:W-:Y:S01]  /*109a0*/  VIADD R3, R0, 0x21 ;  /* 0x0000002100037836 */ /* 0x000fe20000000000 */
[----:B------:R-:W-:-:S02]  /*109b0*/  FSEL R187, R54, -INF , !P1 ;  /* 0xff80000036bb7808 */ /* 0x000fc40004800000 */
[CC--:B------:R-:W-:Y:S02]  /*109c0*/  ISETP.GE.AND P1, PT, R2.reuse, R230.reuse, PT ;  /* 0x000000e60200720c */ /* 0x0c0fe40003f26270 */
[----:B------:R-:W-:Y:S02]  /*109d0*/  FSEL R183, R55, -INF , !P6 ;  /* 0xff80000037b77808 */ /* 0x000fe40007000000 */
[C---:B------:R-:W-:Y:S02]  /*109e0*/  ISETP.GE.AND P6, PT, R3.reuse, R230, PT ;  /* 0x000000e60300720c */ /* 0x040fe40003fc6270 */
[-C--:B------:R-:W-:Y:S02]  /*109f0*/  ISETP.LT.OR P1, PT, R2, R225.reuse, P1 ;  /* 0x000000e10200720c */ /* 0x080fe40000f21670 */
[----:B------:R-:W-:Y:S02]  /*10a00*/  ISETP.LT.OR P6, PT, R3, R225, P6 ;  /* 0x000000e10300720c */ /* 0x000fe400037c1670 */
[----:B------:R-:W-:-:S02]  /*10a10*/  FSEL R25, R36, -INF , !P1 ;  /* 0xff80000024197808 */ /* 0x000fc40004800000 */
[----:B------:R-:W-:-:S03]  /*10a20*/  FSEL R24, R37, -INF , !P6 ;  /* 0xff80000025187808 */ /* 0x000fc60007000000 */
[----:B------:R-:W-:Y:S04]  /*10a30*/  STL [R1+0x28], R25 ;  /* 0x0000281901007387 */ /* 0x000fe80000100800 */
[----:B------:R-:W-:Y:S04]  /*10a40*/  STL [R1+0x34], R24 ;  /* 0x0000341801007387 */ /* 0x000fe80000100800 */
[----:B------:R-:W3:Y:S01]  /*10a50*/  LDL.LU R21, [R1] ;  /* 0x0000000001157983 */ /* 0x000ee20000300800 */
[----:B------:R-:W-:Y:S02]  /*10a60*/  FSEL R193, R176, -INF , !P0 ;  /* 0xff800000b0c17808 */ /* 0x000fe40004000000 */
[----:B------:R-:W-:-:S02]  /*10a70*/  FSEL R197, R178, -INF , !P2 ;  /* 0xff800000b2c57808 */ /* 0x000fc40005000000 */
[----:B------:R-:W-:Y:S02]  /*10a80*/  FSEL R180, R53, -INF , !P3 ;  /* 0xff80000035b47808 */ /* 0x000fe40005800000 */
[C---:B------:R-:W-:Y:S02]  /*10a90*/  ISETP.GE.AND P0, PT, R2.reuse, R229, PT ;  /* 0x000000e50200720c */ /* 0x040fe40003f06270 */
[C---:B------:R-:W-:Y:S02]  /*10aa0*/  ISETP.GE.AND P2, PT, R2.reuse, R228, PT ;  /* 0x000000e40200720c */ /* 0x040fe40003f46270 */
[C---:B------:R-:W-:Y:S02]  /*10ab0*/  ISETP.GE.AND P3, PT, R2.reuse, R227, PT ;  /* 0x000000e30200720c */ /* 0x040fe40003f66270 */
[C---:B------:R-:W-:Y:S02]  /*10ac0*/  ISETP.LT.OR P0, PT, R2.reuse, R224, P0 ;  /* 0x000000e00200720c */ /* 0x040fe40000701670 */
[----:B------:R-:W-:-:S02]  /*10ad0*/  ISETP.LT.OR P2, PT, R2, R226, P2 ;  /* 0x000000e20200720c */ /* 0x000fc40001741670 */
[----:B------:R-:W-:Y:S01]  /*10ae0*/  ISETP.LT.OR P3, PT, R2, R223, P3 ;  /* 0x000000df0200720c */ /* 0x000fe20001f61670 */
[----:B------:R-:W-:Y:S01]  /*10af0*/  VIADD R2, R0, 0x28 ;  /* 0x0000002800027836 */ /* 0x000fe20000000000 */
[----:B------:R-:W-:Y:S02]  /*10b00*/  FSEL R220, R38, -INF , !P0 ;  /* 0xff80000026dc7808 */ /* 0x000fe40004000000 */
[----:B------:R-:W-:Y:S02]  /*10b10*/  FSEL R204, R108, -INF , !P2 ;  /* 0xff8000006ccc7808 */ /* 0x000fe40005000000 */
[----:B------:R-:W-:Y:S02]  /*10b20*/  FSEL R205, R110, -INF , !P3 ;  /* 0xff8000006ecd7808 */ /* 0x000fe40005800000 */
[----:B------:R-:W-:Y:S02]  /*10b30*/  FSEL R192, R177, -INF , !P5 ;  /* 0xff800000b1c07808 */ /* 0x000fe40006800000 */
[----:B------:R-:W-:-:S02]  /*10b40*/  FSEL R196, R179, -INF , !P4 ;  /* 0xff800000b3c47808 */ /* 0x000fc40006000000 */
[C---:B------:R-:W-:Y:S02]  /*10b50*/  ISETP.GE.AND P0, PT, R2.reuse, R230, PT ;  /* 0x000000e60200720c */ /* 0x040fe40003f06270 */
[C---:B------:R-:W-:Y:S02]  /*10b60*/  ISETP.GE.AND P2, PT, R2.reuse, R229, PT ;  /* 0x000000e50200720c */ /* 0x040fe40003f46270 */
[CC--:B------:R-:W-:Y:S02]  /*10b70*/  ISETP.GE.AND P3, PT, R2.reuse, R228.reuse, PT ;  /* 0x000000e40200720c */ /* 0x0c0fe40003f66270 */
[----:B------:R-:W-:Y:S02]  /*10b80*/  ISETP.GE.AND P6, PT, R2, R227, PT ;  /* 0x000000e30200720c */ /* 0x000fe40003fc6270 */
        /* <DEDUP_REMOVED lines=8> */
[----:B------:R-:W-:-:S02]  /*10c10*/  ISETP.LT.OR P5, PT, R3, R224, P5 ;  /* 0x000000e00300720c */ /* 0x000fc40002fa1670 */
[C---:B------:R-:W-:Y:S02]  /*10c20*/  ISETP.LT.OR P4, PT, R3.reuse, R226, P4 ;  /* 0x000000e20300720c */ /* 0x040fe40002781670 */
[----:B------:R-:W-:Y:S02]  /*10c30*/  ISETP.LT.OR P1, PT, R3, R223, P1 ;  /* 0x000000df0300720c */ /* 0x000fe40000f21670 */
        /* <DEDUP_REMOVED lines=12> */
[----:B------:R-:W-:Y:S02]  /*10d00*/  VIADD R2, R0, 0x30 ;  /* 0x0000003000027836 */ /* 0x000fe40000000000 */
[----:B------:R-:W-:Y:S01]  /*10d10*/  IMAD.WIDE.U32 R250, R8, -0x326172a9, RZ ;  /* 0xcd9e8d5708fa7825 */ /* 0x000fe200078e00ff */
[----:B------:R-:W-:Y:S02]  /*10d20*/  FSEL R236, R50, -INF , !P2 ;  /* 0xff80000032ec7808 */ /* 0x000fe40005000000 */
[----:B------:R-:W-:Y:S02]  /*10d30*/  ISETP.GE.AND P2, PT, R2, R230, PT ;  /* 0x000000e60200720c */ /* 0x000fe40003f46270 */
[----:B------:R-:W-:-:S02]  /*10d40*/  LOP3.LUT R3, R251, R27, RZ, 0x3c, !PT ;  /* 0x0000001bfb037212 */ /* 0x000fc400078e3cff */
[----:B------:R-:W-:-:S03]  /*10d50*/  ISETP.LT.OR P2, PT, R2, R225, P2 ;  /* 0x000000e10200720c */ /* 0x000fc60001741670 */
[----:B------:R-:W-:Y:S01]  /*10d60*/  IMAD.WIDE.U32 R52, R3, -0x2daee0ad, RZ ;  /* 0xd2511f5303347825 */ /* 0x000fe200078e00ff */
[----:B------:R-:W-:-:S04]  /*10d70*/  FSEL R20, R32, -INF , !P2 ;  /* 0xff80000020147808 */ /* 0x000fc80005000000 */
[----:B------:R-:W-:Y:S04]  /*10d80*/  STL [R1+0xe8], R52 ;  /* 0x0000e83401007387 */ /* 0x000fe80000100800 */
[----:B------:R-:W-:Y:S04]  /*10d90*/  STL [R1+0x24], R20 ;  /* 0x0000241401007387 */ /* 0x000fe80000100800 */
[----:B------:R-:W-:Y:S04]  /*10da0*/  STL [R1+0xd4], R230 ;  /* 0x0000d4e601007387 */ /* 0x000fe80000100800 */
[----:B------:R1:W-:Y:S04]  /*10db0*/  STL [R1+0xd8], R229 ;  /* 0x0000d8e501007387 */ /* 0x0003e80000100800 */
[----:B------:R-:W-:Y:S04]  /*10dc0*/  STL [R1+0xdc], R225 ;  /* 0x0000dce101007387 */ /* 0x000fe80000100800 */
[----:B------:R-:W-:Y:S04]  /*10dd0*/  STL [R1+0xe0], R228 ;  /* 0x0000e0e401007387 */ /* 0x000fe80000100800 */
[----:B------:R-:W4:Y:S01]  /*10de0*/  LDL R30, [R1+0x84] ;  /* 0x00008400011e7983 */ /* 0x000f220000100800 */
[----:B------:R-:W-:Y:S01]  /*10df0*/  USHF.L.U32 UR4, UR17, 0x1, URZ ;  /* 0x0000000111047899 */ /* 0x000fe2000800063f */
[----:B--2---:R-:W-:-:S04]  /*10e00*/  IMAD.WIDE.U32 R200, R7, -0x2daee0ad, RZ ;  /* 0xd2511f5307c87825 */ /* 0x004fc800078e00ff */
[----:B------:R-:W-:Y:S02]  /*10e10*/  VIADD R12, R233, 0xbb67ae85 ;  /* 0xbb67ae85e90c7836 */ /* 0x000fe40000000000 */
[----:B------:R-:W-:Y:S01]  /*10e20*/  IMAD.MOV.U32 R11, RZ, RZ, R4 ;  /* 0x000000ffff0b7224 */ /* 0x000fe200078e0004 */
[----:B------:R-:W-:Y:S02]  /*10e30*/  LOP3.LUT R4, R201, UR4, R233, 0x96, !PT ;  /* 0x00000004c9047c12 */ /* 0x000fe4000f8e96e9 */
[----:B------:R-:W-:Y:S01]  /*10e40*/  LOP3.LUT R3, R53, R200, R12, 0x96, !PT ;  /* 0x000000c835037212 */ /* 0x000fe200078e960c */
[----:B------:R-:W-:Y:S02]  /*10e50*/  IMAD.MOV.U32 R10, RZ, RZ, R5 ;  /* 0x000000ffff0a7224 */ /* 0x000fe400078e0005 */
[----:B------:R-:W-:Y:S02]  /*10e60*/  VIADD R209, R232, 0x3c6ef372 ;  /* 0x3c6ef372e8d17836 */ /* 0x000fe40000000000 */
[----:B------:R-:W-:-:S04]  /*10e70*/  IMAD.WIDE.U32 R4, R4, -0x326172a9, RZ ;  /* 0xcd9e8d5704047825 */ /* 0x000fc800078e00ff */
[----:B------:R-:W-:-:S05]  /*10e80*/  IMAD.WIDE.U32 R38, R3, -0x326172a9, RZ ;  /* 0xcd9e8d5703267825 */ /* 0x000fca00078e00ff */
[----:B------:R-:W-:Y:S01]  /*10e90*/  LOP3.LUT R3, R39, R4, R209, 0x96, !PT ;  /* 0x0000000427037212 */ /* 0x000fe200078e96d1 */
[----:B------:R-:W-:Y:S01]  /*10ea0*/  VIADD R206, R232, 0x9e3779b9 ;  /* 0x9e3779b9e8ce7836 */ /* 0x000fe20000000000 */
[----:B------:R-:W-:Y:S02]  /*10eb0*/  FSEL R202, R104, -INF , !P3 ;  /* 0xff80000068ca7808 */ /* 0x000fe40005800000 */
[----:B------:R-:W-:Y:S01]  /*10ec0*/  FSEL R207, R106, -INF , !P6 ;  /* 0xff8000006acf7808 */ /* 0x000fe20007000000 */
[----:B------:R-:W-:Y:S01]  /*10ed0*/  IMAD.WIDE.U32 R8, R3, -0x2daee0ad, RZ ;  /* 0xd2511f5303087825 */ /* 0x000fe200078e00ff */
[----:B------:R-:W-:Y:S02]  /*10ee0*/  FSEL R55, R49, -INF , !P4 ;  /* 0xff80000031377808 */ /* 0x000fe40006000000 */
[C---:B------:R-:W-:Y:S02]  /*10ef0*/  ISETP.GE.AND P3, PT, R2.reuse, R229, PT ;  /* 0x000000e50200720c */ /* 0x040fe40003f66270 */
[----:B------:R-:W-:-:S02]  /*10f00*/  ISETP.GE.AND P6, PT, R2, R228, PT ;  /* 0x000000e40200720c */ /* 0x000fc40003fc6270 */
[C---:B------:R-:W-:Y:S02]  /*10f10*/  ISETP.GE.AND P4, PT, R2.reuse, R227, PT ;  /* 0x000000e30200720c */ /* 0x040fe40003f86270 */
[C---:B------:R-:W-:Y:S02]  /*10f20*/  ISETP.LT.OR P3, PT, R2.reuse, R224, P3 ;  /* 0x000000e00200720c */ /* 0x040fe40001f61670 */
[C---:B------:R-:W-:Y:S02]  /*10f30*/  ISETP.LT.OR P6, PT, R2.reuse, R226, P6 ;  /* 0x000000e20200720c */ /* 0x040fe400037c1670 */
[----:B------:R-:W-:Y:S02]  /*10f40*/  ISETP.LT.OR P4, PT, R2, R223, P4 ;  /* 0x000000df0200720c */ /* 0x000fe40002781670 */
[----:B------:R-:W-:Y:S01]  /*10f50*/  LOP3.LUT R2, R5, R250, R206, 0x96, !PT ;  /* 0x000000fa05027212 */ /* 0x000fe200078e96ce */
[----:B------:R-:W-:Y:S02]  /*10f60*/  IMAD.MOV.U32 R240, RZ, RZ, R6 ;  /* 0x000000fffff07224 */ /* 0x000fe400078e0006 */
[----:B------:R-:W-:-:S02]  /*10f70*/  VIADD R53, R233, 0x76cf5d0a ;  /* 0x76cf5d0ae9357836 */ /* 0x000fc40000000000 */
[----:B------:R-:W-:-:S04]  /*10f80*/  IMAD.WIDE.U32 R6, R2, -0x2daee0ad, RZ ;  /* 0xd2511f5302067825 */ /* 0x000fc800078e00ff */
[----:B------:R-:W-:Y:S02]  /*10f90*/  VIADD R106, R233, 0x32370b8f ;  /* 0x32370b8fe96a7836 */ /* 0x000fe40000000000 */
[----:B------:R-:W-:Y:S01]  /*10fa0*/  VIADD R2, R0, 0x31 ;  /* 0x0000003100027836 */ /* 0x000fe20000000000 */
[----:B------:R-:W-:Y:S02]  /*10fb0*/  LOP3.LUT R7, R7, R52, R53, 0x96, !PT ;  /* 0x0000003407077212 */ /* 0x000fe400078e9635 */
[----:B------:R-:W-:Y:S02]  /*10fc0*/  FSEL R222, R51, -INF , !P5 ;  /* 0xff80000033de7808 */ /* 0x000fe40006800000 */
[----:B------:R-:W-:Y:S02]  /*10fd0*/  FSEL R105, R105, -INF , !P1 ;  /* 0xff80000069697808 */ /* 0x000fe40004800000 */
[----:B------:R-:W-:Y:S02]  /*10fe0*/  FSEL R210, R107, -INF , !P0 ;  /* 0xff8000006bd27808 */ /* 0x000fe40004000000 */
[----:B------:R-:W-:-:S02]  /*10ff0*/  LOP3.LUT R9, R9, R6, R106, 0x96, !PT ;  /* 0x0000000609097212 */ /* 0x000fc400078e966a */
[C---:B------:R-:W-:Y:S02]  /*11000*/  ISETP.GE.AND P1, PT, R2.reuse, R230, PT ;  /* 0x000000e60200720c */ /* 0x040fe40003f26270 */
[C---:B------:R-:W-:Y:S02]  /*11010*/  ISETP.GE.AND P0, PT, R2.reuse, R229, PT ;  /* 0x000000e50200720c */ /* 0x040fe40003f06270 */
[C---:B------:R-:W-:Y:S02]  /*11020*/  ISETP.GE.AND P5, PT, R2.reuse, R228, PT ;  /* 0x000000e40200720c */ /* 0x040fe40003fa6270 */
[----:B------:R-:W-:Y:S01]  /*11030*/  ISETP.GE.AND P2, PT, R2, R227, PT ;  /* 0x000000e30200720c */ /* 0x000fe20003f46270 */
[----:B------:R-:W-:Y:S01]  /*11040*/  VIADD R107, R232, 0xdaa66d2b ;  /* 0xdaa66d2be86b7836 */ /* 0x000fe20000000000 */
[C---:B------:R-:W-:Y:S01]  /*11050*/  ISETP.LT.OR P1, PT, R2.reuse, R225, P1 ;  /* 0x000000e10200720c */ /* 0x040fe20000f21670 */
[----:B------:R-:W-:Y:S01]  /*11060*/  IMAD.WIDE.U32 R6, R7, -0x326172a9, RZ ;  /* 0xcd9e8d5707067825 */ /* 0x000fe200078e00ff */
[----:B------:R-:W-:-:S02]  /*11070*/  ISETP.LT.OR P0, PT, R2, R224, P0 ;  /* 0x000000e00200720c */ /* 0x000fc40000701670 */
[C---:B------:R-:W-:Y:S01]  /*11080*/  ISETP.LT.OR P5, PT, R2.reuse, R226, P5 ;  /* 0x000000e20200720c */ /* 0x040fe20002fa1670 */
[----:B------:R-:W-:Y:S01]  /*11090*/  IMAD.WIDE.U32 R48, R9, -0x326172a9, RZ ;  /* 0xcd9e8d5709307825 */ /* 0x000fe200078e00ff */
[----:B------:R-:W-:-:S03]  /*110a0*/  ISETP.LT.OR P2, PT, R2, R223, P2 ;  /* 0x000000df0200720c */ /* 0x000fc60001741670 */
[----:B------:R-:W-:Y:S02]  /*110b0*/  VIADD R211, R232, 0x78dde6e4 ;  /* 0x78dde6e4e8d37836 */ /* 0x000fe40000000000 */
[----:B------:R-:W-:Y:S01]  /*110c0*/  VIADD R2, R0, 0x38 ;  /* 0x0000003800027836 */ /* 0x000fe20000000000 */
[----:B------:R-:W-:Y:S02]  /*110d0*/  LOP3.LUT R9, R7, R38, R107, 0x96, !PT ;  /* 0x0000002607097212 */ /* 0x000fe400078e966b */
[----:B------:R-:W-:Y:S02]  /*110e0*/  LOP3.LUT R7, R49, R6, R211, 0x96, !PT ;  /* 0x0000000631077212 */ /* 0x000fe400078e96d3 */
[----:B------:R-:W-:Y:S02]  /*110f0*/  FSEL R54, R34, -INF , !P3 ;  /* 0xff80000022367808 */ /* 0x000fe40005800000 */
[----:B------:R-:W-:Y:S02]  /*11100*/  FSEL R221, R100, -INF , !P6 ;  /* 0xff80000064dd7808 */ /* 0x000fe40007000000 */
[----:B------:R-:W-:-:S02]  /*11110*/  FSEL R247, R102, -INF , !P4 ;  /* 0xff80000066f77808 */ /* 0x000fc40006000000 */
[----:B------:R-:W-:Y:S02]  /*11120*/  FSEL R248, R33, -INF , !P1 ;  /* 0xff80000021f87808 */ /* 0x000fe40004800000 */
[C---:B------:R-:W-:Y:S02]  /*11130*/  ISETP.GE.AND P3, PT, R2.reuse, R230, PT ;  /* 0x000000e60200720c */ /* 0x040fe40003f66270 */
[C---:B------:R-:W-:Y:S02]  /*11140*/  ISETP.GE.AND P6, PT, R2.reuse, R229, PT ;  /* 0x000000e50200720c */ /* 0x040fe40003fc6270 */
[C---:B------:R-:W-:Y:S02]  /*11150*/  ISETP.GE.AND P4, PT, R2.reuse, R228, PT ;  /* 0x000000e40200720c */ /* 0x040fe40003f86270 */
[C---:B------:R-:W-:Y:S01]  /*11160*/  ISETP.GE.AND P1, PT, R2.reuse, R227, PT ;  /* 0x000000e30200720c */ /* 0x040fe20003f26270 */
[----:B------:R-:W-:Y:S01]  /*11170*/  VIADD R100, R233, 0xed9eba14 ;  /* 0xed9eba14e9647836 */ /* 0x000fe20000000000 */
[----:B------:R-:W-:-:S02]  /*11180*/  ISETP.LT.OR P3, PT, R2, R225, P3 ;  /* 0x000000e10200720c */ /* 0x000fc40001f61670 */
[C---:B------:R-:W-:Y:S02]  /*11190*/  ISETP.LT.OR P6, PT, R2.reuse, R224, P6 ;  /* 0x000000e00200720c */ /* 0x040fe400037c1670 */
[C---:B------:R-:W-:Y:S02]  /*111a0*/  ISETP.LT.OR P4, PT, R2.reuse, R226, P4 ;  /* 0x000000e20200720c */ /* 0x040fe40002781670 */
[----:B------:R-:W-:Y:S01]  /*111b0*/  ISETP.LT.OR P1, PT, R2, R223, P1 ;  /* 0x000000df0200720c */ /* 0x000fe20000f21670 */
[----:B------:R-:W-:-:S04]  /*111c0*/  IMAD.WIDE.U32 R42, R7, -0x2daee0ad, RZ ;  /* 0xd2511f53072a7825 */ /* 0x000fc800078e00ff */
[----:B------:R-:W-:Y:S01]  /*111d0*/  VIADD R0, R0, 0x39 ;  /* 0x0000003900007836 */ /* 0x000fe20000000000 */
[----:B------:R-:W-:-:S04]  /*111e0*/  FSEL R215, R35, -INF , !P0 ;  /* 0xff80000023d77808 */ /* 0x000fc80004000000 */
[C---:B------:R-:W-:Y:S02]  /*111f0*/  ISETP.GE.AND P0, PT, R0.reuse, R230, PT ;  /* 0x000000e60000720c */ /* 0x040fe40003f06270 */
[----:B------:R-:W-:Y:S02]  /*11200*/  FSEL R244, R101, -INF , !P5 ;  /* 0xff80000065f47808 */ /* 0x000fe40006800000 */
[C---:B------:R-:W-:Y:S02]  /*11210*/  ISETP.LT.OR P0, PT, R0.reuse, R225, P0 ;  /* 0x000000e10000720c */ /* 0x040fe40000701670 */
[----:B------:R-:W-:Y:S02]  /*11220*/  ISETP.GE.AND P5, PT, R0, R229, PT ;  /* 0x000000e50000720c */ /* 0x000fe40003fa6270 */
[----:B---3--:R-:W-:-:S04]  /*11230*/  FMNMX.FTZ R3, R21, R13, !PT ;  /* 0x0000000d15037209 */ /* 0x008fc80007810000 */
[----:B------:R-:W-:-:S04]  /*11240*/  FMNMX.FTZ R3, R14, R3, !PT ;  /* 0x000000030e037209 */ /* 0x000fc80007810000 */
[----:B------:R-:W-:-:S04]  /*11250*/  FMNMX.FTZ R3, R15, R3, !PT ;  /* 0x000000030f037209 */ /* 0x000fc80007810000 */
[----:B------:R-:W-:-:S04]  /*11260*/  FMNMX.FTZ R3, R16, R3, !PT ;  /* 0x0000000310037209 */ /* 0x000fc80007810000 */
[----:B------:R-:W-:-:S04]  /*11270*/  FMNMX.FTZ R3, R184, R3, !PT ;  /* 0x00000003b8037209 */ /* 0x000fc80007810000 */
[----:B------:R-:W-:-:S04]  /*11280*/  FMNMX.FTZ R3, R182, R3, !PT ;  /* 0x00000003b6037209 */ /* 0x000fc80007810000 */
[----:B------:R-:W-:-:S04]  /*11290*/  FMNMX.FTZ R3, R181, R3, !PT ;  /* 0x00000003b5037209 */ /* 0x000fc80007810000 */
[----:B------:R-:W-:Y:S01]  /*112a0*/  FMNMX.FTZ R6, R180, R3, !PT ;  /* 0x00000003b4067209 */ /* 0x000fe20007810000 */
[----:B------:R-:W-:-:S03]  /*112b0*/  IMAD.WIDE.U32 R2, R9, -0x2daee0ad, RZ ;  /* 0xd2511f5309027825 */ /* 0x000fc600078e00ff */
[----:B------:R-:W-:Y:S02]  /*112c0*/  FMNMX.FTZ R6, R25, R6, !PT ;  /* 0x0000000619067209 */ /* 0x000fe40007810000 */
[----:B------:R-:W-:Y:S02]  /*112d0*/  LOP3.LUT R7, R3, R8, R100, 0x96, !PT ;  /* 0x0000000803077212 */ /* 0x000fe400078e9664 */
[----:B------:R-:W-:Y:S02]  /*112e0*/  FMNMX.FTZ R6, R24, R6, !PT ;  /* 0x0000000618067209 */ /* 0x000fe40007810000 */
[----:B------:R-:W-:Y:S02]  /*112f0*/  LOP3.LUT R3, R43, R2, R240, 0x96, !PT ;  /* 0x000000022b037212 */ /* 0x000fe400078e96f0 */
[----:B------:R-:W-:-:S04]  /*11300*/  FMNMX.FTZ R2, R243, R6, !PT ;  /* 0x00000006f3027209 */ /* 0x000fc80007810000 */
[----:B------:R-:W-:-:S04]  /*11310*/  FMNMX.FTZ R2, R55, R2, !PT ;  /* 0x0000000237027209 */ /* 0x000fc80007810000 */
[----:B------:R-:W-:Y:S02]  /*11320*/  FMNMX.FTZ R2, R20, R2, !PT ;  /* 0x0000000214027209 */ /* 0x000fe40007810000 */
[----:B-1----:R-:W-:Y:S02]  /*11330*/  FSEL R229, R64, -INF , !P3 ;  /* 0xff80000040e57808 */ /* 0x002fe40005800000 */
[----:B------:R-:W-:Y:S02]  /*11340*/  FSEL R230, R65, -INF , !P0 ;  /* 0xff80000041e67808 */ /* 0x000fe40004000000 */
[C---:B------:R-:W-:Y:S02]  /*11350*/  ISETP.GE.AND P3, PT, R0.reuse, R228, PT ;  /* 0x000000e40000720c */ /* 0x040fe40003f66270 */
[----:B------:R-:W-:Y:S02]  /*11360*/  ISETP.GE.AND P0, PT, R0, R227, PT ;  /* 0x000000e30000720c */ /* 0x000fe40003f06270 */
[----:B------:R-:W-:Y:S01]  /*11370*/  FMNMX.FTZ R6, R248, R2, !PT ;  /* 0x00000002f8067209 */ /* 0x000fe20007810000 */
[----:B------:R-:W-:Y:S01]  /*11380*/  IMAD.WIDE.U32 R2, R3, -0x326172a9, RZ ;  /* 0xcd9e8d5703027825 */ /* 0x000fe200078e00ff */
[----:B------:R-:W-:-:S02]  /*11390*/  ISETP.LT.OR P5, PT, R0, R224, P5 ;  /* 0x000000e00000720c */ /* 0x000fc40002fa1670 */
[C---:B------:R-:W-:Y:S02]  /*113a0*/  ISETP.LT.OR P3, PT, R0.reuse, R226, P3 ;  /* 0x000000e20000720c */ /* 0x040fe40001f61670 */
[----:B------:R-:W-:Y:S01]  /*113b0*/  ISETP.LT.OR P0, PT, R0, R223, P0 ;  /* 0x000000df0000720c */ /* 0x000fe20000701670 */
[----:B------:R-:W-:Y:S01]  /*113c0*/  IMAD.WIDE.U32 R34, R7, -0x326172a9, RZ ;  /* 0xcd9e8d5707227825 */ /* 0x000fe200078e00ff */
[----:B------:R-:W-:Y:S02]  /*113d0*/  FMNMX.FTZ R0, R229, R6, !PT ;  /* 0x00000006e5007209 */ /* 0x000fe40007810000 */
[----:B------:R-:W-:Y:S02]  /*113e0*/  LOP3.LUT R6, R2, 0xffff, RZ, 0xc0, !PT ;  /* 0x0000ffff02067812 */ /* 0x000fe400078ec0ff */
[----:B------:R-:W-:Y:S01]  /*113f0*/  SHF.R.U32.HI R7, RZ, 0x10, R2 ;  /* 0x00000010ff077819 */ /* 0x000fe20000011602 */
[----:B------:R-:W-:Y:S01]  /*11400*/  VIADD R43, R232, 0xb54cda56 ;  /* 0xb54cda56e82b7836 */ /* 0x000fe20000000000 */
[----:B------:R-:W-:Y:S01]  /*11410*/  SHF.R.U32.HI R8, RZ, 0x8, R6 ;  /* 0x00000008ff087819 */ /* 0x000fe20000011606 */
[----:B------:R-:W-:Y:S01]  /*11420*/  IMAD.MOV.U32 R20, RZ, RZ, R10 ;  /* 0x000000ffff147224 */ /* 0x000fe200078e000a */
[----:B------:R-:W-:-:S02]  /*11430*/  SHF.R.U32.HI R9, RZ, 0x18, R2 ;  /* 0x00000018ff097819 */ /* 0x000fc40000011602 */
[----:B------:R-:W-:Y:S02]  /*11440*/  LOP3.LUT R6, R7, 0xff, RZ, 0xc0, !PT ;  /* 0x000000ff07067812 */ /* 0x000fe400078ec0ff */
[----:B------:R-:W-:Y:S02]  /*11450*/  LOP3.LUT R10, R2, 0xff, RZ, 0xc0, !PT ;  /* 0x000000ff020a7812 */ /* 0x000fe400078ec0ff */
        /* <DEDUP_REMOVED lines=24> */
[----:B------:R-:W-:Y:S01]  /*115e0*/  FSEL R213, R67, -INF , !P5 ;  /* 0xff80000043d57808 */ /* 0x000fe20006800000 */
[----:B------:R-:W-:Y:S01]  /*115f0*/  IMAD.MOV.U32 R67, RZ, RZ, R31 ;  /* 0x000000ffff437224 */ /* 0x000fe200078e001f */
        /* <DEDUP_REMOVED lines=10> */
[----:B------:R-:W-:Y:S01]  /*116a0*/  IMAD.MOV.U32 R24, RZ, RZ, R11 ;  /* 0x000000ffff187224 */ /* 0x000fe200078e000b */
[----:B------:R-:W-:Y:S01]  /*116b0*/  FMNMX.FTZ R3, R207, R3, !PT ;  /* 0x00000003cf037209 */ /* 0x000fe20007810000 */
[----:B------:R-:W1:Y:S01]  /*116c0*/  SHFL.BFLY PT, R11, R0, 0x2, 0x1f ;  /* 0x0c401f00000b7f89 */ /* 0x000e6200000e0000 */
[----:B------:R-:W-:Y:S02]  /*116d0*/  FMNMX.FTZ R6, R222, R6, !PT ;  /* 0x00000006de067209 */ /* 0x000fe40007810000 */
[----:B------:R-:W-:Y:S02]  /*116e0*/  FMNMX.FTZ R3, R210, R3, !PT ;  /* 0x00000003d2037209 */ /* 0x000fe40007810000 */
        /* <DEDUP_REMOVED lines=8> */
[----:B------:R-:W-:Y:S02]  /*11770*/  FMNMX.FTZ R101, R241, R3, !PT ;  /* 0x00000003f1657209 */ /* 0x000fe40007810000 */
[----:B------:R-:W-:Y:S01]  /*11780*/  FMNMX.FTZ R3, R213, R6, !PT ;  /* 0x00000006d5037209 */ /* 0x000fe20007810000 */
[----:B----4-:R-:W-:-:S04]  /*11790*/  IMAD.WIDE.U32 R62, R30, -0x326172a9, RZ ;  /* 0xcd9e8d571e3e7825 */ /* 0x010fc800078e00ff */
[----:B------:R-:W2:Y:S01]  /*117a0*/  SHFL.BFLY PT, R103, R3, 0x2, 0x1f ;  /* 0x0c401f0003677f89 */ /* 0x000ea200000e0000 */
[----:B-1----:R-:W-:Y:S02]  /*117b0*/  FMNMX.FTZ R0, R0, R11, !PT ;  /* 0x0000000b00007209 */ /* 0x002fe40007810000 */
[----:B------:R-:W-:Y:S02]  /*117c0*/  LOP3.LUT R7, R2, 0xffff, RZ, 0xc0, !PT ;  /* 0x0000ffff02077812 */ /* 0x000fe400078ec0ff */
[----:B------:R-:W-:Y:S01]  /*117d0*/  LOP3.LUT R6, R63, R27, RZ, 0x3c, !PT ;  /* 0x0000001b3f067212 */ /* 0x000fe200078e3cff */
[----:B------:R-:W1:Y:S01]  /*117e0*/  SHFL.BFLY PT, R104, R0, 0x1, 0x1f ;  /* 0x0c201f0000687f89 */ /* 0x000e6200000e0000 */
[----:B------:R-:W-:Y:S02]  /*117f0*/  PRMT R25, R10, 0x5410, R8 ;  /* 0x000054100a197816 */ /* 0x000fe40000000008 */
[----:B------:R-:W-:Y:S01]  /*11800*/  SHF.R.U32.HI R8, RZ, 0x8, R7 ;  /* 0x00000008ff087819 */ /* 0x000fe20000011607 */
[----:B------:R-:W-:Y:S01]  /*11810*/  IMAD.WIDE.U32 R40, R6, -0x2daee0ad, RZ ;  /* 0xd2511f5306287825 */ /* 0x000fe200078e00ff */
[----:B------:R-:W-:-:S03]  /*11820*/  LOP3.LUT R7, R2, 0xff, RZ, 0xc0, !PT ;  /* 0x000000ff02077812 */ /* 0x000fc600078ec0ff */
[----:B------:R-:W-:Y:S01]  /*11830*/  IMAD.MOV.U32 R237, RZ, RZ, R20 ;  /* 0x000000ffffed7224 */ /* 0x000fe200078e0014 */
[----:B------:R-:W-:Y:S02]  /*11840*/  PRMT R20, R7, 0x5410, R8 ;  /* 0x0000541007147816 */ /* 0x000fe40000000008 */
[----:B------:R-:W-:Y:S02]  /*11850*/  LOP3.LUT R7, R41, R200, R12, 0x96, !PT ;  /* 0x000000c829077212 */ /* 0x000fe400078e960c */
[----:B------:R-:W-:-:S03]  /*11860*/  SHF.R.U32.HI R6, RZ, 0x10, R2 ;  /* 0x00000010ff067819 */ /* 0x000fc60000011602 */
[----:B------:R-:W-:Y:S01]  /*11870*/  IMAD.WIDE.U32 R36, R7, -0x326172a9, RZ ;  /* 0xcd9e8d5707247825 */ /* 0x000fe200078e00ff */
[----:B------:R-:W-:Y:S02]  /*11880*/  SHF.R.U32.HI R8, RZ, 0x18, R2 ;  /* 0x00000018ff087819 */ /* 0x000fe40000011602 */
[----:B--2---:R-:W-:Y:S02]  /*11890*/  FMNMX.FTZ R103, R3, R103, !PT ;  /* 0x0000006703677209 */ /* 0x004fe40007810000 */
[----:B------:R-:W-:Y:S02]  /*118a0*/  LOP3.LUT R2, R6, 0xff, RZ, 0xc0, !PT ;  /* 0x000000ff06027812 */ /* 0x000fe400078ec0ff */
[----:B------:R-:W-:Y:S02]  /*118b0*/  LOP3.LUT R5, R5, R62, R206, 0x96, !PT ;  /* 0x0000003e05057212 */ /* 0x000fe400078e96ce */
[----:B------:R-:W-:Y:S01]  /*118c0*/  LOP3.LUT R4, R37, R4, R209, 0x96, !PT ;  /* 0x0000000425047212 */ /* 0x000fe200078e96d1 */
[----:B------:R-:W2:Y:S01]  /*118d0*/  SHFL.BFLY PT, R7, R103, 0x1, 0x1f ;  /* 0x0c201f0067077f89 */ /* 0x000ea200000e0000 */
[----:B------:R-:W-:Y:S01]  /*118e0*/  PRMT R12, R2, 0x5410, R8 ;  /* 0x00005410020c7816 */ /* 0x000fe20000000008 */
[----:B------:R-:W-:Y:S01]  /*118f0*/  IMAD.WIDE.U32 R2, R5, -0x2daee0ad, RZ ;  /* 0xd2511f5305027825 */ /* 0x000fe200078e00ff */
[----:B-1----:R-:W-:-:S03]  /*11900*/  FMNMX.FTZ R104, R0, R104, !PT ;  /* 0x0000006800687209 */ /* 0x002fc60007810000 */
[----:B------:R-:W-:Y:S01]  /*11910*/  IMAD.WIDE.U32 R4, R4, -0x2daee0ad, RZ ;  /* 0xd2511f5304047825 */ /* 0x000fe200078e00ff */
[----:B------:R-:W-:Y:S01]  /*11920*/  LOP3.LUT R3, R3, R40, R53, 0x96, !PT ;  /* 0x0000002803037212 */ /* 0x000fe200078e9635 */
[----:B------:R1:W-:Y:S02]  /*11930*/  STL [R1+0xe4], R227 ;  /* 0x0000e4e301007387 */ /* 0x0003e40000100800 */
[----:B------:R-:W-:Y:S01]  /*11940*/  IMAD.MOV.U32 R212, RZ, RZ, R24 ;  /* 0x000000ffffd47224 */ /* 0x000fe200078e0018 */
[----:B------:R-:W-:Y:S01]  /*11950*/  LOP3.LUT R0, R5, R2, R106, 0x96, !PT ;  /* 0x0000000205007212 */ /* 0x000fe200078e966a */
[----:B------:R-:W-:Y:S01]  /*11960*/  FMUL.FTZ R24, R104, UR19 ;  /* 0x0000001368187c20 */ /* 0x000fe20008410000 */
[----:B------:R-:W-:-:S04]  /*11970*/  IMAD.WIDE.U32 R2, R3, -0x326172a9, RZ ;  /* 0xcd9e8d5703027825 */ /* 0x000fc800078e00ff */
[----:B------:R-:W-:Y:S01]  /*11980*/  IMAD.WIDE.U32 R30, R0, -0x326172a9, RZ ;  /* 0xcd9e8d57001e7825 */ /* 0x000fe200078e00ff */
[----:B------:R-:W-:-:S04]  /*11990*/  LOP3.LUT R3, R3, R36, R107, 0x96, !PT ;  /* 0x0000002403037212 */ /* 0x000fc800078e966b */
[----:B------:R-:W-:Y:S02]  /*119a0*/  LOP3.LUT R5, R31, R2, R211, 0x96, !PT ;  /* 0x000000021f057212 */ /* 0x000fe400078e96d3 */
[----:B-1----:R-:W-:Y:S02]  /*119b0*/  FSEL R227, R191, -INF , !P0 ;  /* 0xff800000bfe37808 */ /* 0x002fe40004000000 */
[----:B------:R-:W-:-:S04]  /*119c0*/  FSETP.NEU.FTZ.AND P0, PT, R104, -INF , PT ;  /* 0xff8000006800780b */ /* 0x000fc80003f1d000 */
[----:B------:R-:W-:Y:S01]  /*119d0*/  FSEL R24, R24, RZ, P0 ;  /* 0x000000ff18187208 */ /* 0x000fe20000000000 */
[----:B------:R-:W-:-:S04]  /*119e0*/  IMAD.WIDE.U32 R2, R3, -0x2daee0ad, RZ ;  /* 0xd2511f5303027825 */ /* 0x000fc800078e00ff */
[----:B------:R-:W-:Y:S01]  /*119f0*/  FFMA.FTZ R0, R13, UR19, -R24 ;  /* 0x000000130d007c23 */ /* 0x000fe20008010818 */
[----:B------:R-:W-:Y:S01]  /*11a00*/  IMAD.WIDE.U32 R32, R5, -0x2daee0ad, RZ ;  /* 0xd2511f5305207825 */ /* 0x000fe200078e00ff */
[----:B--2---:R-:W-:Y:S02]  /*11a10*/  FMNMX.FTZ R103, R103, R7, !PT ;  /* 0x0000000767677209 */ /* 0x004fe40007810000 */
[----:B------:R1:W-:Y:S01]  /*11a20*/  MUFU.EX2 R246, R0 ;  /* 0x0000000000f67308 */ /* 0x0003e20000000800 */
[----:B------:R-:W-:Y:S02]  /*11a30*/  LOP3.LUT R4, R3, R4, R100, 0x96, !PT ;  /* 0x0000000403047212 */ /* 0x000fe400078e9664 */
[----:B------:R-:W-:Y:S01]  /*11a40*/  LOP3.LUT R3, R33, R2, R240, 0x96, !PT ;  /* 0x0000000221037212 */ /* 0x000fe200078e96f0 */
[C---:B------:R-:W-:Y:S01]  /*11a50*/  FMUL.FTZ R27, R103.reuse, UR19 ;  /* 0x00000013671b7c20 */ /* 0x040fe20008410000 */
[----:B------:R-:W-:Y:S02]  /*11a60*/  FSEL R2, R104, RZ, P0 ;  /* 0x000000ff68027208 */ /* 0x000fe40000000000 */
[----:B------:R-:W-:Y:S01]  /*11a70*/  FSETP.NEU.FTZ.AND P0, PT, R103, -INF , PT ;  /* 0xff8000006700780b */ /* 0x000fe20003f1d000 */
[----:B-1----:R-:W-:-:S04]  /*11a80*/  FFMA.FTZ R0, R14, UR19, -R24 ;  /* 0x000000130e007c23 */ /* 0x002fc80008010818 */
[----:B------:R1:W-:Y:S01]  /*11a90*/  MUFU.EX2 R59, R0 ;  /* 0x00000000003b7308 */ /* 0x0003e20000000800 */
[----:B------:R-:W-:Y:S01]  /*11aa0*/  FSEL R27, R27, RZ, P0 ;  /* 0x000000ff1b1b7208 */ /* 0x000fe20000000000 */
[----:B-1----:R-:W-:-:S06]  /*11ab0*/  FFMA.FTZ R0, R15, UR19, -R24 ;  /* 0x000000130f007c23 */ /* 0x002fcc0008010818 */
[----:B------:R1:W-:Y:S02]  /*11ac0*/  MUFU.EX2 R60, R0 ;  /* 0x00000000003c7308 */ /* 0x0003e40000000800 */
[----:B-1----:R-:W-:-:S06]  /*11ad0*/  FFMA.FTZ R0, R16, UR19, -R24 ;  /* 0x0000001310007c23 */ /* 0x002fcc0008010818 */
[----:B------:R1:W-:Y:S02]  /*11ae0*/  MUFU.EX2 R58, R0 ;  /* 0x00000000003a7308 */ /* 0x0003e40000000800 */
[----:B-1----:R-:W-:-:S06]  /*11af0*/  FFMA.FTZ R0, R17, UR19, -R27 ;  /* 0x0000001311007c23 */ /* 0x002fcc000801081b */
[----:B------:R-:W1:Y:S01]  /*11b00*/  MUFU.EX2 R0, R0 ;  /* 0x0000000000007308 */ /* 0x000e620000000800 */
[----:B------:R-:W-:Y:S01]  /*11b10*/  PRMT R56, R231, 0x7054, R231 ;  /* 0x00007054e7387816 */ /* 0x000fe200000000e7 */
[----:B-1----:R-:W-:Y:S04]  /*11b20*/  STL [R1+0x40], R0 ;  /* 0x0000400001007387 */ /* 0x002fe80000100800 */
[----:B------:R-:W2:Y:S01]  /*11b30*/  LDL.LU R231, [R1+0x40] ;  /* 0x0000400001e77983 */ /* 0x000ea20000300800 */
[----:B------:R-:W-:-:S04]  /*11b40*/  FMNMX.FTZ R102, R202, R102, !PT ;  /* 0x00000066ca667209 */ /* 0x000fc80007810000 */
[----:B------:R-:W-:-:S04]  /*11b50*/  FMNMX.FTZ R102, R105, R102, !PT ;  /* 0x0000006669667209 */ /* 0x000fc80007810000 */
[----:B------:R-:W-:Y:S02]  /*11b60*/  FMNMX.FTZ R102, R221, R102, !PT ;  /* 0x00000066dd667209 */ /* 0x000fe40007810000 */
[----:B------:R-:W-:Y:S02]  /*11b70*/  FSEL R219, R188, -INF , !P4 ;  /* 0xff800000bcdb7808 */ /* 0x000fe40006000000 */
[----:B------:R-:W-:Y:S02]  /*11b80*/  FMNMX.FTZ R102, R244, R102, !PT ;  /* 0x00000066f4667209 */ /* 0x000fe40007810000 */
[----:B------:R-:W-:Y:S02]  /*11b90*/  FSEL R217, R189, -INF , !P3 ;  /* 0xff800000bdd97808 */ /* 0x000fe40005800000 */
[----:B------:R-:W-:-:S04]  /*11ba0*/  FMNMX.FTZ R102, R219, R102, !PT ;  /* 0x00000066db667209 */ /* 0x000fc80007810000 */
[----:B------:R-:W-:-:S05]  /*11bb0*/  FMNMX.FTZ R102, R217, R102, !PT ;  /* 0x00000066d9667209 */ /* 0x000fca0007810000 */
[----:B------:R-:W1:Y:S01]  /*11bc0*/  SHFL.BFLY PT, R9, R102, 0x2, 0x1f ;  /* 0x0c401f0066097f89 */ /* 0x000e6200000e0000 */
[----:B------:R-:W-:-:S05]  /*11bd0*/  FMNMX.FTZ R101, R227, R101, !PT ;  /* 0x00000065e3657209 */ /* 0x000fca0007810000 */
[----:B------:R-:W3:Y:S01]  /*11be0*/  SHFL.BFLY PT, R10, R101, 0x2, 0x1f ;  /* 0x0c401f00650a7f89 */ /* 0x000ee200000e0000 */
[----:B-1----:R-:W-:-:S05]  /*11bf0*/  FMNMX.FTZ R102, R102, R9, !PT ;  /* 0x0000000966667209 */ /* 0x002fca0007810000 */
[----:B------:R-:W1:Y:S01]  /*11c00*/  SHFL.BFLY PT, R6, R102, 0x1, 0x1f ;  /* 0x0c201f0066067f89 */ /* 0x000e6200000e0000 */
[----:B---3--:R-:W-:-:S05]  /*11c10*/  FMNMX.FTZ R101, R101, R10, !PT ;  /* 0x0000000a65657209 */ /* 0x008fca0007810000 */
[----:B------:R-:W3:Y:S01]  /*11c20*/  SHFL.BFLY PT, R8, R101, 0x1, 0x1f ;  /* 0x0c201f0065087f89 */ /* 0x000ee200000e0000 */
[----:B------:R-:W-:Y:S01]  /*11c30*/  FADD.FTZ R21, R21, -R2 ;  /* 0x8000000215157221 */ /* 0x000fe20000010000 */
[----:B------:R-:W-:Y:S01]  /*11c40*/  FSEL R2, R103, RZ, P0 ;  /* 0x000000ff67027208 */ /* 0x000fe20000000000 */
[----:B------:R-:W-:-:S04]  /*11c50*/  FFMA.FTZ R0, R19, UR19, -R27 ;  /* 0x0000001313007c23 */ /* 0x000fc8000801081b */
[----:B------:R-:W-:Y:S01]  /*11c60*/  FADD.FTZ R15, R252, -R2 ;  /* 0x80000002fc0f7221 */ /* 0x000fe20000010000 */
[----:B-1----:R-:W-:-:S04]  /*11c70*/  FMNMX.FTZ R102, R102, R6, !PT ;  /* 0x0000000666667209 */ /* 0x002fc80007810000 */
[----:B------:R-:W-:-:S04]  /*11c80*/  FSETP.NEU.FTZ.AND P1, PT, R102, -INF , PT ;  /* 0xff8000006600780b */ /* 0x000fc80003f3d000 */
[----:B------:R-:W-:Y:S02]  /*11c90*/  FSEL R2, R102, RZ, P1 ;  /* 0x000000ff66027208 */ /* 0x000fe40000800000 */
[----:B---3--:R-:W-:Y:S01]  /*11ca0*/  FMNMX.FTZ R101, R101, R8, !PT ;  /* 0x0000000865657209 */ /* 0x008fe20007810000 */
[----:B------:R1:W2:Y:S02]  /*11cb0*/  MUFU.EX2 R61, R0 ;  /* 0x00000000003d7308 */ /* 0x0002a40000000800 */
[----:B------:R-:W-:Y:S01]  /*11cc0*/  FADD.FTZ R14, R234, -R2 ;  /* 0x80000002ea0e7221 */ /* 0x000fe20000010000 */
[----:B------:R-:W-:Y:S01]  /*11cd0*/  FFMA.FTZ R2, R18, UR19, -R27 ;  /* 0x0000001312027c23 */ /* 0x000fe2000801081b */
[----:B------:R-:W-:Y:S02]  /*11ce0*/  FSETP.NEU.FTZ.AND P0, PT, R101, -INF , PT ;  /* 0xff8000006500780b */ /* 0x000fe40003f1d000 */
[----:B------:R-:W-:Y:S02]  /*11cf0*/  HSET2.LE.AND R10, R25, R56, PT ;  /* 0x00000038190a7233 */ /* 0x000fe40003803000 */
[----:B------:R3:W-:Y:S01]  /*11d00*/  MUFU.EX2 R249, R2 ;  /* 0x0000000200f97308 */ /* 0x0007e20000000800 */
[----:B------:R-:W-:Y:S01]  /*11d10*/  FMUL.FTZ R25, R102, UR19 ;  /* 0x0000001366197c20 */ /* 0x000fe20008410000 */
[----:B------:R-:W-:-:S02]  /*11d20*/  IMAD.MOV.U32 R64, RZ, RZ, R250 ;  /* 0x000000ffff407224 */ /* 0x000fc400078e00fa */
[----:B------:R-:W-:Y:S01]  /*11d30*/  IMAD.MOV.U32 R250, RZ, RZ, R212 ;  /* 0x000000fffffa7224 */ /* 0x000fe200078e00d4 */
[----:B-1----:R-:W-:Y:S02]  /*11d40*/  FSEL R0, R101, RZ, P0 ;  /* 0x000000ff65007208 */ /* 0x002fe40000000000 */
[----:B------:R-:W-:Y:S01]  /*11d50*/  FSEL R25, R25, RZ, P1 ;  /* 0x000000ff19197208 */ /* 0x000fe20000800000 */
[----:B---3--:R-:W-:Y:S02]  /*11d60*/  FFMA.FTZ R2, R22, UR19, -R27 ;  /* 0x0000001316027c23 */ /* 0x008fe4000801081b */
[----:B------:R-:W-:Y:S01]  /*11d70*/  FADD.FTZ R13, R235, -R0 ;  /* 0x80000000eb0d7221 */ /* 0x000fe20000010000 */
[----:B------:R-:W-:Y:S01]  /*11d80*/  F2FP.BF16.F32.PACK_AB R0, R58, R60 ;  /* 0x0000003c3a00723e */ /* 0x000fe200000010ff */
[----:B------:R1:W3:Y:S01]  /*11d90*/  MUFU.EX2 R212, R2 ;  /* 0x0000000200d47308 */ /* 0x0002e20000000800 */
[----:B------:R-:W-:Y:S02]  /*11da0*/  HSET2.LE.AND R11, R34, R56, PT ;  /* 0x00000038220b7233 */ /* 0x000fe40003803000 */
[----:B------:R-:W-:-:S02]  /*11db0*/  LOP3.LUT R10, R10, R0, RZ, 0xc0, !PT ;  /* 0x000000000a0a7212 */ /* 0x000fc400078ec0ff */
[--C-:B------:R-:W-:Y:S02]  /*11dc0*/  HSET2.LE.AND R8, R20, R56.reuse, PT ;  /* 0x0000003814087233 */ /* 0x100fe40003803000 */
[----:B------:R-:W-:Y:S01]  /*11dd0*/  HSET2.LE.AND R9, R12, R56, PT ;  /* 0x000000380c097233 */ /* 0x000fe20003803000 */
[----:B-1----:R-:W-:-:S04]  /*11de0*/  FFMA.FTZ R2, R23, UR19, -R25 ;  /* 0x0000001317027c23 */ /* 0x002fc80008010819 */
[----:B------:R1:W-:Y:S02]  /*11df0*/  MUFU.EX2 R225, R2 ;  /* 0x0000000200e17308 */ /* 0x0003e40000000800 */
[----:B-1----:R-:W-:-:S06]  /*11e00*/  FFMA.FTZ R2, R26, UR19, -R25 ;  /* 0x000000131a027c23 */ /* 0x002fcc0008010819 */
[----:B------:R1:W4:Y:S01]  /*11e10*/  MUFU.EX2 R52, R2 ;  /* 0x0000000200347308 */ /* 0x0003220000000800 */
[----:B------:R-:W-:Y:S01]  /*11e20*/  FMUL.FTZ R26, R101, UR19 ;  /* 0x00000013651a7c20 */ /* 0x000fe20008410000 */
[----:B-1----:R-:W-:-:S03]  /*11e30*/  IMAD.WIDE.U32 R2, R3, -0x326172a9, RZ ;  /* 0xcd9e8d5703027825 */ /* 0x002fc600078e00ff */
[----:B------:R-:W-:Y:S01]  /*11e40*/  LOP3.LUT R6, R2, 0xff, RZ, 0xc0, !PT ;  /* 0x000000ff02067812 */ /* 0x000fe200078ec0ff */
[----:B------:R-:W-:Y:S01]  /*11e50*/  IMAD.WIDE.U32 R16, R4, -0x326172a9, RZ ;  /* 0xcd9e8d5704107825 */ /* 0x000fe200078e00ff */
[----:B------:R-:W-:Y:S02]  /*11e60*/  FSEL R26, R26, RZ, P0 ;  /* 0x000000ff1a1a7208 */ /* 0x000fe40000000000 */
[----:B------:R-:W-:Y:S01]  /*11e70*/  SHF.R.U32.HI R7, RZ, 0x10, R2 ;  /* 0x00000010ff077819 */ /* 0x000fe20000011602 */
[----:B------:R-:W-:-:S03]  /*11e80*/  IMAD.MOV.U32 R65, RZ, RZ, R251 ;  /* 0x000000ffff417224 */ /* 0x000fc600078e00fb */
[----:B------:R-:W-:Y:S01]  /*11e90*/  LOP3.LUT R7, R7, 0xff, RZ, 0xc0, !PT ;  /* 0x000000ff07077812 */ /* 0x000fe200078ec0ff */
[----:B------:R-:W-:Y:S01]  /*11ea0*/  FMUL.FTZ R15, R15, UR19 ;  /* 0x000000130f0f7c20 */ /* 0x000fe20008410000 */
[----:B------:R-:W-:Y:S01]  /*11eb0*/  FMUL.FTZ R14, R14, UR19 ;  /* 0x000000130e0e7c20 */ /* 0x000fe20008410000 */
[----:B------:R-:W-:Y:S01]  /*11ec0*/  FMUL.FTZ R13, R13, UR19 ;  /* 0x000000130d0d7c20 */ /* 0x000fe20008410000 */
[----:B--2---:R-:W-:-:S04]  /*11ed0*/  F2FP.BF16.F32.PACK_AB R0, R61, R231 ;  /* 0x000000e73d00723e */ /* 0x004fc800000010ff */
[----:B------:R-:W-:Y:S02]  /*11ee0*/  LOP3.LUT R11, R11, R0, RZ, 0xc0, !PT ;  /* 0x000000000b0b7212 */ /* 0x000fe400078ec0ff */
[----:B------:R-:W-:-:S04]  /*11ef0*/  F2FP.BF16.F32.PACK_AB R0, R59, R246 ;  /* 0x000000f63b00723e */ /* 0x000fc800000010ff */
[----:B------:R-:W-:Y:S02]  /*11f00*/  LOP3.LUT R8, R8, R0, RZ, 0xc0, !PT ;  /* 0x0000000008087212 */ /* 0x000fe400078ec0ff */
[----:B---3--:R-:W-:-:S04]  /*11f10*/  F2FP.BF16.F32.PACK_AB R0, R212, R249 ;  /* 0x000000f9d400723e */ /* 0x008fc800000010ff */
[----:B------:R-:W-:Y:S02]  /*11f20*/  LOP3.LUT R9, R9, R0, RZ, 0xc0, !PT ;  /* 0x0000000009097212 */ /* 0x000fe400078ec0ff */
[----:B------:R-:W-:-:S04]  /*11f30*/  LOP3.LUT R0, R2, 0xffff, RZ, 0xc0, !PT ;  /* 0x0000ffff02007812 */ /* 0x000fc800078ec0ff */
[----:B------:R-:W-:-:S04]  /*11f40*/  SHF.R.U32.HI R0, RZ, 0x8, R0 ;  /* 0x00000008ff007819 */ /* 0x000fc80000011600 */
[----:B------:R-:W-:Y:S02]  /*11f50*/  PRMT R6, R6, 0x5410, R0 ;  /* 0x0000541006067816 */ /* 0x000fe40000000000 */
[----:B----4-:R-:W-:-:S03]  /*11f60*/  F2FP.BF16.F32.PACK_AB R0, R52, R225 ;  /* 0x000000e13400723e */ /* 0x010fc600000010ff */
[----:B------:R-:W-:-:S05]  /*11f70*/  HSET2.LE.AND R6, R6, R56, PT ;  /* 0x0000003806067233 */ /* 0x000fca0003803000 */
[----:B------:R-:W-:Y:S02]  /*11f80*/  LOP3.LUT R6, R6, R0, RZ, 0xc0, !PT ;  /* 0x0000000006067212 */ /* 0x000fe400078ec0ff */
[----:B------:R-:W-:Y:S02]  /*11f90*/  LOP3.LUT R0, R3, R16, R43, 0x96, !PT ;  /* 0x0000001003007212 */ /* 0x000fe400078e962b */
[----:B------:R-:W-:Y:S01]  /*11fa0*/  SHF.R.U32.HI R3, RZ, 0x18, R2 ;  /* 0x00000018ff037819 */ /* 0x000fe20000011602 */
[----:B------:R-:W-:-:S04]  /*11fb0*/  FFMA.FTZ R2, R29, UR19, -R26 ;  /* 0x000000131d027c23 */ /* 0x000fc8000801081a */
[----:B------:R1:W-:Y:S01]  /*11fc0*/  MUFU.EX2 R57, R2 ;  /* 0x0000000200397308 */ /* 0x0003e20000000800 */
[----:B------:R-:W-:Y:S01]  /*11fd0*/  PRMT R7, R7, 0x5410, R3 ;  /* 0x0000541007077816 */ /* 0x000fe20000000003 */
[----:B-1----:R-:W-:-:S06]  /*11fe0*/  FFMA.FTZ R2, R28, UR19, -R26 ;  /* 0x000000131c027c23 */ /* 0x002fcc000801081a */
[----:B------:R-:W1:Y:S01]  /*11ff0*/  MUFU.EX2 R251, R2 ;  /* 0x0000000200fb7308 */ /* 0x000e620000000800 */
        /* <DEDUP_REMOVED lines=13> */
[----:B------:R-:W-:Y:S02]  /*120d0*/  IMAD.MOV.U32 R66, RZ, RZ, R55 ;  /* 0x000000ffff427224 */ /* 0x000fe400078e0037 */
[----:B------:R-:W-:Y:S02]  /*120e0*/  IMAD.MOV.U32 R252, RZ, RZ, R54 ;  /* 0x000000fffffc7224 */ /* 0x000fe400078e0036 */
[----:B------:R-:W2:Y:S01]  /*120f0*/  MUFU.EX2 R51, R15 ;  /* 0x0000000f00337308 */ /* 0x000ea20000000800 */
[----:B-1----:R-:W-:-:S07]  /*12100*/  F2FP.BF16.F32.PACK_AB R2, R228, R239 ;  /* 0x000000efe402723e */ /* 0x002fce00000010ff */
[----:B------:R-:W1:Y:S01]  /*12110*/  MUFU.EX2 R54, R14 ;  /* 0x0000000e00367308 */ /* 0x000e620000000800 */
[----:B------:R-:W-:Y:S02]  /*12120*/  LOP3.LUT R4, R4, R2, RZ, 0xc0, !PT ;  /* 0x0000000204047212 */ /* 0x000fe400078ec0ff */
[----:B------:R-:W-:Y:S02]  /*12130*/  SHF.R.U32.HI R2, RZ, 0x18, R0 ;  /* 0x00000018ff027819 */ /* 0x000fe40000011600 */
[----:B------:R-:W-:-:S03]  /*12140*/  LOP3.LUT R0, R3, 0xff, RZ, 0xc0, !PT ;  /* 0x000000ff03007812 */ /* 0x000fc600078ec0ff */
[----:B------:R3:W-:Y:S01]  /*12150*/  MUFU.EX2 R55, R13 ;  /* 0x0000000d00377308 */ /* 0x0007e20000000800 */
[----:B------:R-:W-:Y:S01]  /*12160*/  PRMT R2, R0, 0x5410, R2 ;  /* 0x0000541000027816 */ /* 0x000fe20000000002 */
[----:B------:R-:W-:Y:S01]  /*12170*/  FFMA.FTZ R0, R46, UR19, -R26 ;  /* 0x000000132e007c23 */ /* 0x000fe2000801081a */
[----:B------:R-:W-:-:S05]  /*12180*/  IMAD.MOV.U32 R238, RZ, RZ, R237 ;  /* 0x000000ffffee7224 */ /* 0x000fca00078e00ed */
[----:B------:R4:W-:Y:S01]  /*12190*/  MUFU.EX2 R237, R0 ;  /* 0x0000000000ed7308 */ /* 0x0009e20000000800 */
[----:B---3--:R-:W3:Y:S01]  /*121a0*/  LDSM.16.MT88.4 R12, [R216+0x9000] ;  /* 0x00900000d80c783b */ /* 0x008ee20000004200 */
[----:B------:R-:W-:Y:S01]  /*121b0*/  FMUL.FTZ R21, R21, UR19 ;  /* 0x0000001315157c20 */ /* 0x000fe20008410000 */
[----:B----4-:R-:W-:-:S05]  /*121c0*/  FFMA.FTZ R0, R47, UR19, -R26 ;  /* 0x000000132f007c23 */ /* 0x010fca000801081a */
[----:B------:R-:W4:Y:S08]  /*121d0*/  MUFU.EX2 R245, R0 ;  /* 0x0000000000f57308 */ /* 0x000f300000000800 */
[----:B------:R-:W3:Y:S01]  /*121e0*/  MUFU.EX2 R50, R21 ;  /* 0x0000001500327308 */ /* 0x000ee20000000800 */
[----:B------:R-:W-:Y:S01]  /*121f0*/  HSET2.LE.AND R5, R2, R56, PT ;  /* 0x0000003802057233 */ /* 0x000fe20003803000 */
[-C--:B--2---:R-:W-:Y:S01]  /*12200*/  FMUL.FTZ R118, R118, R51.reuse ;  /* 0x0000003376767220 */ /* 0x084fe20000410000 */
[----:B------:R-:W-:Y:S01]  /*12210*/  FMUL.FTZ R119, R119, R51 ;  /* 0x0000003377777220 */ /* 0x000fe20000410000 */
[-C--:B-1----:R-:W-:Y:S01]  /*12220*/  FMUL.FTZ R112, R112, R54.reuse ;  /* 0x0000003670707220 */ /* 0x082fe20000410000 */
[----:B------:R-:W-:Y:S01]  /*12230*/  FMUL.FTZ R113, R113, R54 ;  /* 0x0000003671717220 */ /* 0x000fe20000410000 */
[----:B----4-:R-:W-:Y:S01]  /*12240*/  F2FP.BF16.F32.PACK_AB R0, R245, R237 ;  /* 0x000000edf500723e */ /* 0x010fe200000010ff */
[-C--:B------:R-:W-:Y:S01]  /*12250*/  FMUL.FTZ R114, R114, R55.reuse ;  /* 0x0000003772727220 */ /* 0x080fe20000410000 */
[----:B------:R-:W-:Y:S01]  /*12260*/  FMUL.FTZ R115, R115, R55 ;  /* 0x0000003773737220 */ /* 0x000fe20000410000 */
[-C--:B------:R-:W-:Y:S01]  /*12270*/  FMUL.FTZ R122, R122, R51.reuse ;  /* 0x000000337a7a7220 */ /* 0x080fe20000410000 */
[----:B------:R-:W-:Y:S01]  /*12280*/  LOP3.LUT R5, R5, R0, RZ, 0xc0, !PT ;  /* 0x0000000005057212 */ /* 0x000fe200078ec0ff */
[----:B------:R-:W-:Y:S01]  /*12290*/  FMUL.FTZ R123, R123, R51 ;  /* 0x000000337b7b7220 */ /* 0x000fe20000410000 */
[-C--:B------:R-:W-:Y:S01]  /*122a0*/  FMUL.FTZ R124, R124, R54.reuse ;  /* 0x000000367c7c7220 */ /* 0x080fe20000410000 */
[----:B------:R-:W-:Y:S01]  /*122b0*/  FMUL.FTZ R125, R125, R54 ;  /* 0x000000367d7d7220 */ /* 0x000fe20000410000 */
[-C--:B---3--:R-:W-:Y:S01]  /*122c0*/  FMUL.FTZ R116, R116, R50.reuse ;  /* 0x0000003274747220 */ /* 0x088fe20000410000 */
[-C--:B------:R-:W-:Y:S01]  /*122d0*/  FMUL.FTZ R117, R117, R50.reuse ;  /* 0x0000003275757220 */ /* 0x080fe20000410000 */
[-C--:B------:R-:W-:Y:S01]  /*122e0*/  FMUL.FTZ R120, R120, R50.reuse ;  /* 0x0000003278787220 */ /* 0x080fe20000410000 */
[-C--:B------:R-:W-:Y:S01]  /*122f0*/  FMUL.FTZ R121, R121, R50.reuse ;  /* 0x0000003279797220 */ /* 0x080fe20000410000 */
[-C--:B------:R-:W-:Y:S01]  /*12300*/  FMUL.FTZ R126, R126, R55.reuse ;  /* 0x000000377e7e7220 */ /* 0x080fe20000410000 */
[----:B------:R-:W-:Y:S01]  /*12310*/  FMUL.FTZ R127, R127, R55 ;  /* 0x000000377f7f7220 */ /* 0x000fe20000410000 */
[-C--:B------:R-:W-:Y:S06]  /*12320*/  HMMA.16816.F32.BF16 R108, R4, R12.reuse, R112 ;  /* 0x0000000c046c723c */ /* 0x080fec0000041870 */
[----:B------:R-:W-:Y:S06]  /*12330*/  HMMA.16816.F32.BF16 R188, R8, R12, R116 ;  /* 0x0000000c08bc723c */ /* 0x000fec0000041874 */
        /* <DEDUP_REMOVED lines=58> */
[-C--:B------:R-:W-:Y:S01]  /*126e0*/  FMUL.FTZ R173, R173, R54.reuse ;  /* 0x00000036adad7220 */ /* 0x080fe20000410000 */
[-C--:B------:R-:W-:Y:S01]  /*126f0*/  FMUL.FTZ R174, R174, R55.reuse ;  /* 0x00000037aeae7220 */ /* 0x080fe20000410000 */
[-C--:B------:R-:W-:Y:S01]  /*12700*/  FMUL.FTZ R175, R175, R55.reuse ;  /* 0x00000037afaf7220 */ /* 0x080fe20000410000 */
[-C--:B-1----:R-:W-:Y:S06]  /*12710*/  HMMA.16816.F32.BF16 R112, R8, R12.reuse, R164 ;  /* 0x0000000c0870723c */ /* 0x082fec00000418a4 */
[C---:B------:R-:W-:Y:S06]  /*12720*/  HMMA.16816.F32.BF16 R160, R4.reuse, R12, R160 ;  /* 0x0000000c04a0723c */ /* 0x040fec00000418a0 */
[-C--:B------:R-:W-:Y:S06]  /*12730*/  HMMA.16816.F32.BF16 R172, R4, R14.reuse, R172 ;  /* 0x0000000e04ac723c */ /* 0x080fec00000418ac */
[----:B------:R-:W-:Y:S01]  /*12740*/  HMMA.16816.F32.BF16 R168, R8, R14, R168 ;  /* 0x0000000e08a8723c */ /* 0x000fe200000418a8 */
[----:B------:R-:W1:Y:S01]  /*12750*/  LDSM.16.MT88.4 R12, [R216+0xb000] ;  /* 0x00b00000d80c783b */ /* 0x000e620000004200 */
        /* <DEDUP_REMOVED lines=16> */
[----:B------:R-:W-:-:S02]  /*12860*/  IMAD.MOV.U32 R166, RZ, RZ, R67 ;  /* 0x000000ffffa67224 */ /* 0x000fc400078e0043 */
[----:B------:R-:W-:Y:S02]  /*12870*/  IMAD.MOV.U32 R165, RZ, RZ, R66 ;  /* 0x000000ffffa57224 */ /* 0x000fe400078e0042 */
[----:B------:R-:W-:Y:S02]  /*12880*/  IMAD.MOV.U32 R18, RZ, RZ, R64 ;  /* 0x000000ffff127224 */ /* 0x000fe400078e0040 */
[----:B------:R-:W-:Y:S02]  /*12890*/  IMAD.MOV.U32 R19, RZ, RZ, R65 ;  /* 0x000000ffff137224 */ /* 0x000fe400078e0041 */
[----:B------:R-:W-:Y:S02]  /*128a0*/  IMAD.MOV.U32 R234, RZ, RZ, R62 ;  /* 0x000000ffffea7224 */ /* 0x000fe400078e003e */
[----:B------:R-:W-:Y:S01]  /*128b0*/  IMAD.MOV.U32 R235, RZ, RZ, R63 ;  /* 0x000000ffffeb7224 */ /* 0x000fe200078e003f */
[-C--:B-1----:R-:W-:Y:S06]  /*128c0*/  HMMA.16816.F32.BF16 R64, R4, R12.reuse, R72 ;  /* 0x0000000c0440723c */ /* 0x082fec0000041848 */
[----:B------:R-:W-:Y:S01]  /*128d0*/  HMMA.16816.F32.BF16 R152, R8, R12, R68 ;  /* 0x0000000c0898723c */ /* 0x000fe20000041844 */
[----:B------:R-:W-:-:S02]  /*128e0*/  IMAD.MOV.U32 R73, RZ, RZ, R61 ;  /* 0x000000ffff497224 */ /* 0x000fc400078e003d */
[----:B------:R-:W-:-:S03]  /*128f0*/  IMAD.MOV.U32 R72, RZ, RZ, R60 ;  /* 0x000000ffff487224 */ /* 0x000fc600078e003c */
[-C--:B------:R-:W-:Y:S06]  /*12900*/  HMMA.16816.F32.BF16 R60, R4, R14.reuse, R76 ;  /* 0x0000000e043c723c */ /* 0x080fec000004184c */
[----:B------:R-:W-:Y:S01]  /*12910*/  HMMA.16816.F32.BF16 R44, R8, R14, R80 ;  /* 0x0000000e082c723c */ /* 0x000fe20000041850 */
[----:B------:R-:W1:Y:S01]  /*12920*/  LDSM.16.MT88.4 R12, [R218+0xb000] ;  /* 0x00b00000da0c783b */ /* 0x000e620000004200 */
[----:B------:R-:W-:Y:S02]  /*12930*/  VIADD R164, R232, 0x1715609d ;  /* 0x1715609de8a47836 */ /* 0x000fe40000000000 */
        /* <DEDUP_REMOVED lines=14> */
[----:B------:R-:W-:Y:S01]  /*12a20*/  FMUL.FTZ R97, R97, R50 ;  /* 0x0000003261617220 */ /* 0x000fe20000410000 */
[-C--:B------:R-:W-:Y:S01]  /*12a30*/  FMUL.FTZ R98, R98, R51.reuse ;  /* 0x0000003362627220 */ /* 0x080fe20000410000 */
[----:B------:R-:W-:Y:S01]  /*12a40*/  FMUL.FTZ R99, R99, R51 ;  /* 0x0000003363637220 */ /* 0x000fe20000410000 */
[----:B------:R-:W-:-:S02]  /*12a50*/  IMAD.MOV.U32 R76, RZ, RZ, R246 ;  /* 0x000000ffff4c7224 */ /* 0x000fc400078e00f6 */
[----:B------:R-:W-:-:S04]  /*12a60*/  IMAD.WIDE.U32 R2, R2, -0x2daee0ad, RZ ;  /* 0xd2511f5302027825 */ /* 0x000fc800078e00ff */
[----:B------:R-:W-:Y:S02]  /*12a70*/  VIADD R246, R233, 0x646e171e ;  /* 0x646e171ee9f67836 */ /* 0x000fe40000000000 */
[----:B------:R-:W-:Y:S01]  /*12a80*/  FFMA.FTZ R0, R184, UR19, -R24 ;  /* 0x00000013b8007c23 */ /* 0x000fe20008010818 */
[----:B-1----:R-:W-:Y:S06]  /*12a90*/  HMMA.16816.F32.BF16 R124, R8, R12, R84 ;  /* 0x0000000c087c723c */ /* 0x002fec0000041854 */
[----:B------:R-:W-:Y:S01]  /*12aa0*/  HMMA.16816.F32.BF16 R92, R4, R14, R92 ;  /* 0x0000000e045c723c */ /* 0x000fe2000004185c */
[----:B------:R-:W-:-:S02]  /*12ab0*/  IMAD.MOV.U32 R87, RZ, RZ, R59 ;  /* 0x000000ffff577224 */ /* 0x000fc400078e003b */
[----:B------:R-:W-:Y:S02]  /*12ac0*/  IMAD.MOV.U32 R86, RZ, RZ, R58 ;  /* 0x000000ffff567224 */ /* 0x000fe400078e003a */
[----:B------:R-:W-:Y:S02]  /*12ad0*/  IMAD.MOV.U32 R85, RZ, RZ, R57 ;  /* 0x000000ffff557224 */ /* 0x000fe400078e0039 */
[----:B------:R-:W-:Y:S02]  /*12ae0*/  IMAD.MOV.U32 R84, RZ, RZ, R56 ;  /* 0x000000ffff547224 */ /* 0x000fe400078e0038 */
[----:B------:R-:W-:Y:S07]  /*12af0*/  HMMA.16816.F32.BF16 R56, R4, R12, R88 ;  /* 0x0000000c0438723c */ /* 0x000fee0000041858 */
[----:B------:R-:W-:Y:S01]  /*12b00*/  LOP3.LUT R5, R17, R30, R164, 0x96, !PT ;  /* 0x0000001e11057212 */ /* 0x000fe200078e96a4 */
[----:B------:R-:W-:Y:S01]  /*12b10*/  HMMA.16816.F32.BF16 R116, R8, R14, R96 ;  /* 0x0000000e0874723c */ /* 0x000fe20000041860 */
[----:B------:R-:W-:-:S02]  /*12b20*/  LOP3.LUT R4, R3, R42, R246, 0x96, !PT ;  /* 0x0000002a03047212 */ /* 0x000fc400078e96f6 */
[C---:B------:R-:W-:Y:S02]  /*12b30*/  LOP3.LUT R7, R2.reuse, 0xffff, RZ, 0xc0, !PT ;  /* 0x0000ffff02077812 */ /* 0x040fe400078ec0ff */
[----:B------:R-:W-:Y:S02]  /*12b40*/  LOP3.LUT R13, R2, 0xff, RZ, 0xc0, !PT ;  /* 0x000000ff020d7812 */ /* 0x000fe400078ec0ff */
[--C-:B------:R-:W-:Y:S02]  /*12b50*/  SHF.R.U32.HI R12, RZ, 0x10, R2.reuse ;  /* 0x00000010ff0c7819 */ /* 0x100fe40000011602 */
[----:B------:R-:W-:Y:S01]  /*12b60*/  SHF.R.U32.HI R11, RZ, 0x18, R2 ;  /* 0x00000018ff0b7819 */ /* 0x000fe20000011602 */
[----:B------:R-:W-:Y:S01]  /*12b70*/  IMAD.WIDE.U32 R2, R5, -0x2daee0ad, RZ ;  /* 0xd2511f5305027825 */ /* 0x000fe200078e00ff */
[----:B------:R1:W-:Y:S02]  /*12b80*/  MUFU.EX2 R49, R0 ;  /* 0x0000000000317308 */ /* 0x0003e40000000800 */
[----:B------:R-:W-:-:S02]  /*12b90*/  LOP3.LUT R6, R2, 0xffff, RZ, 0xc0, !PT ;  /* 0x0000ffff02067812 */ /* 0x000fc400078ec0ff */
[----:B------:R-:W-:Y:S02]  /*12ba0*/  LOP3.LUT R10, R2, 0xff, RZ, 0xc0, !PT ;  /* 0x000000ff020a7812 */ /* 0x000fe400078ec0ff */
[--C-:B------:R-:W-:Y:S02]  /*12bb0*/  SHF.R.U32.HI R9, RZ, 0x10, R2.reuse ;  /* 0x00000010ff097819 */ /* 0x100fe40000011602 */
[----:B------:R-:W-:Y:S02]  /*12bc0*/  SHF.R.U32.HI R8, RZ, 0x18, R2 ;  /* 0x00000018ff087819 */ /* 0x000fe40000011602 */
[----:B------:R-:W-:Y:S01]  /*12bd0*/  SHF.R.U32.HI R2, RZ, 0x8, R7 ;  /* 0x00000008ff027819 */ /* 0x000fe20000011607 */
[----:B------:R-:W-:Y:S01]  /*12be0*/  IMAD.MOV.U32 R167, RZ, RZ, R252 ;  /* 0x000000ffffa77224 */ /* 0x000fe200078e00fc */
[----:B-1----:R-:W-:Y:S01]  /*12bf0*/  LOP3.LUT R0, R3, R32, R246, 0x96, !PT ;  /* 0x0000002003007212 */ /* 0x002fe200078e96f6 */
[----:B------:R-:W-:Y:S01]  /*12c00*/  FFMA.FTZ R3, R181, UR19, -R24 ;  /* 0x00000013b5037c23 */ /* 0x000fe20008010818 */
[----:B------:R-:W-:-:S02]  /*12c10*/  PRMT R13, R13, 0x5410, R2 ;  /* 0x000054100d0d7816 */ /* 0x000fc40000000002 */
[----:B------:R-:W-:Y:S01]  /*12c20*/  LOP3.LUT R2, R12, 0xff, RZ, 0xc0, !PT ;  /* 0x000000ff0c027812 */ /* 0x000fe200078ec0ff */
[----:B------:R1:W-:Y:S01]  /*12c30*/  MUFU.EX2 R252, R3 ;  /* 0x0000000300fc7308 */ /* 0x0003e20000000800 */
[----:B------:R-:W-:Y:S02]  /*12c40*/  IMAD.MOV.U32 R77, RZ, RZ, R251 ;  /* 0x000000ffff4d7224 */ /* 0x000fe400078e00fb */
[----:B------:R-:W-:Y:S02]  /*12c50*/  PRMT R7, R2, 0x5410, R11 ;  /* 0x0000541002077816 */ /* 0x000fe4000000000b */
[----:B------:R-:W-:Y:S01]  /*12c60*/  SHF.R.U32.HI R2, RZ, 0x8, R6 ;  /* 0x00000008ff027819 */ /* 0x000fe20000011606 */
[----:B------:R-:W-:-:S03]  /*12c70*/  IMAD.MOV.U32 R74, RZ, RZ, R250 ;  /* 0x000000ffff4a7224 */ /* 0x000fc600078e00fa */
[----:B------:R-:W-:Y:S01]  /*12c80*/  PRMT R15, R10, 0x5410, R2 ;  /* 0x000054100a0f7816 */ /* 0x000fe20000000002 */
[----:B-1----:R-:W-:-:S04]  /*12c90*/  FFMA.FTZ R3, R180, UR19, -R24 ;  /* 0x00000013b4037c23 */ /* 0x002fc80008010818 */
[----:B------:R1:W2:Y:S01]  /*12ca0*/  MUFU.EX2 R251, R3 ;  /* 0x0000000300fb7308 */ /* 0x0002a20000000800 */
[----:B------:R-:W-:Y:S01]  /*12cb0*/  LOP3.LUT R2, R9, 0xff, RZ, 0xc0, !PT ;  /* 0x000000ff09027812 */ /* 0x000fe200078ec0ff */
[----:B------:R-:W-:Y:S01]  /*12cc0*/  FFMA.FTZ R5, R182, UR19, -R24 ;  /* 0x00000013b6057c23 */ /* 0x000fe20008010818 */
[----:B------:R-:W-:Y:S02]  /*12cd0*/  IMAD.MOV.U32 R75, RZ, RZ, R249 ;  /* 0x000000ffff4b7224 */ /* 0x000fe400078e00f9 */
        /* <DEDUP_REMOVED lines=8> */
[----:B---3--:R-:W-:Y:S01]  /*12d60*/  SHF.R.U32.HI R5, RZ, 0x18, R4 ;  /* 0x00000018ff057819 */ /* 0x008fe20000011604 */
[----:B------:R-:W-:Y:S01]  /*12d70*/  IMAD.MOV.U32 R68, RZ, RZ, R248 ;  /* 0x000000ffff447224 */ /* 0x000fe200078e00f8 */
[----:B-1----:R-:W-:Y:S02]  /*12d80*/  SHF.R.U32.HI R3, RZ, 0x10, R4 ;  /* 0x00000010ff037819 */ /* 0x002fe40000011604 */
[----:B------:R-:W-:Y:S02]  /*12d90*/  SHF.R.U32.HI R4, RZ, 0x8, R2 ;  /* 0x00000008ff047819 */ /* 0x000fe40000011602 */
[----:B------:R-:W-:Y:S01]  /*12da0*/  LOP3.LUT R2, R3, 0xff, RZ, 0xc0, !PT ;  /* 0x000000ff03027812 */ /* 0x000fe200078ec0ff */
[----:B------:R-:W-:-:S03]  /*12db0*/  FFMA.FTZ R3, R187, UR19, -R27 ;  /* 0x00000013bb037c23 */ /* 0x000fc6000801081b */
[----:B------:R-:W-:Y:S01]  /*12dc0*/  PRMT R5, R2, 0x5410, R5 ;  /* 0x0000541002057816 */ /* 0x000fe20000000005 */
[----:B------:R1:W-:Y:S01]  /*12dd0*/  MUFU.EX2 R248, R3 ;  /* 0x0000000300f87308 */ /* 0x0003e20000000800 */
[----:B------:R-:W-:Y:S01]  /*12de0*/  LOP3.LUT R2, R0, 0xffff, RZ, 0xc0, !PT ;  /* 0x0000ffff00027812 */ /* 0x000fe200078ec0ff */
[----:B------:R-:W-:Y:S01]  /*12df0*/  IMAD.MOV.U32 R69, RZ, RZ, R247 ;  /* 0x000000ffff457224 */ /* 0x000fe200078e00f7 */
[----:B------:R-:W-:Y:S01]  /*12e00*/  PRMT R6, R6, 0x5410, R4 ;  /* 0x0000541006067816 */ /* 0x000fe20000000004 */
[----:B------:R-:W-:Y:S01]  /*12e10*/  FFMA.FTZ R4, R195, UR19, -R25 ;  /* 0x00000013c3047c23 */ /* 0x000fe20008010819 */
[----:B------:R-:W-:-:S03]  /*12e20*/  IMAD.MOV.U32 R81, RZ, RZ, R245 ;  /* 0x000000ffff517224 */ /* 0x000fc600078e00f5 */
[----:B------:R-:W-:Y:S01]  /*12e30*/  MUFU.EX2 R245, R4 ;  /* 0x0000000400f57308 */ /* 0x000fe20000000800 */
[----:B-1----:R-:W-:-:S07]  /*12e40*/  FFMA.FTZ R3, R183, UR19, -R27 ;  /* 0x00000013b7037c23 */ /* 0x002fce000801081b */
[----:B------:R1:W3:Y:S01]  /*12e50*/  MUFU.EX2 R247, R3 ;  /* 0x0000000300f77308 */ /* 0x0002e20000000800 */
[----:B------:R-:W-:Y:S01]  /*12e60*/  IMAD.MOV.U32 R70, RZ, RZ, R244 ;  /* 0x000000ffff467224 */ /* 0x000fe200078e00f4 */
[----:B-1----:R-:W-:Y:S02]  /*12e70*/  SHF.R.U32.HI R3, RZ, 0x8, R2 ;  /* 0x00000008ff037819 */ /* 0x002fe40000011602 */
[----:B------:R-:W-:-:S04]  /*12e80*/  LOP3.LUT R2, R0, 0xff, RZ, 0xc0, !PT ;  /* 0x000000ff00027812 */ /* 0x000fc800078ec0ff */
[----:B------:R-:W-:Y:S01]  /*12e90*/  PRMT R4, R2, 0x5410, R3 ;  /* 0x0000541002047816 */ /* 0x000fe20000000003 */
[----:B------:R-:W-:Y:S01]  /*12ea0*/  FFMA.FTZ R2, R194, UR19, -R25 ;  /* 0x00000013c2027c23 */ /* 0x000fe20008010819 */
[----:B------:R-:W-:-:S03]  /*12eb0*/  SHF.R.U32.HI R3, RZ, 0x10, R0 ;  /* 0x00000010ff037819 */ /* 0x000fc60000011600 */
[----:B------:R1:W-:Y:S01]  /*12ec0*/  MUFU.EX2 R244, R2 ;  /* 0x0000000200f47308 */ /* 0x0003e20000000800 */
[----:B------:R-:W-:Y:S02]  /*12ed0*/  IMAD.MOV.U32 R80, RZ, RZ, R243 ;  /* 0x000000ffff507224 */ /* 0x000fe400078e00f3 */
[----:B------:R-:W-:Y:S01]  /*12ee0*/  IMAD.MOV.U32 R71, RZ, RZ, R242 ;  /* 0x000000ffff477224 */ /* 0x000fe200078e00f2 */
[----:B-1----:R-:W-:Y:S02]  /*12ef0*/  SHF.R.U32.HI R2, RZ, 0x18, R0 ;  /* 0x00000018ff027819 */ /* 0x002fe40000011600 */
[----:B------:R-:W-:Y:S01]  /*12f00*/  LOP3.LUT R0, R3, 0xff, RZ, 0xc0, !PT ;  /* 0x000000ff03007812 */ /* 0x000fe200078ec0ff */
[----:B------:R-:W-:-:S03]  /*12f10*/  FFMA.FTZ R3, R193, UR19, -R25 ;  /* 0x00000013c1037c23 */ /* 0x000fc60008010819 */
[----:B------:R-:W-:Y:S01]  /*12f20*/  PRMT R12, R0, 0x5410, R2 ;  /* 0x00005410000c7816 */ /* 0x000fe20000000002 */
[----:B------:R1:W-:Y:S01]  /*12f30*/  MUFU.EX2 R243, R3 ;  /* 0x0000000300f37308 */ /* 0x0003e20000000800 */
[----:B------:R-:W-:Y:S02]  /*12f40*/  HSET2.LE.AND R0, R13, R84, PT ;  /* 0x000000540d007233 */ /* 0x000fe40003803000 */
[----:B--2---:R-:W-:Y:S01]  /*12f50*/  F2FP.BF16.F32.PACK_AB R2, R251, R252 ;  /* 0x000000fcfb02723e */ /* 0x004fe200000010ff */
[----:B------:R-:W-:-:S03]  /*12f60*/  IMAD.MOV.U32 R79, RZ, RZ, R235 ;  /* 0x000000ffff4f7224 */ /* 0x000fc600078e00eb */
[----:B------:R-:W-:Y:S02]  /*12f70*/  LOP3.LUT R10, R0, R2, RZ, 0xc0, !PT ;  /* 0x00000002000a7212 */ /* 0x000fe400078ec0ff */
[----:B------:R-:W-:Y:S01]  /*12f80*/  HSET2.LE.AND R0, R7, R84, PT ;  /* 0x0000005407007233 */ /* 0x000fe20003803000 */
[----:B-1----:R-:W-:-:S04]  /*12f90*/  FFMA.FTZ R3, R192, UR19, -R25 ;  /* 0x00000013c0037c23 */ /* 0x002fc80008010819 */
[----:B------:R1:W2:Y:S01]  /*12fa0*/  MUFU.EX2 R242, R3 ;  /* 0x0000000300f27308 */ /* 0x0002a20000000800 */
[----:B---3--:R-:W-:Y:S01]  /*12fb0*/  F2FP.BF16.F32.PACK_AB R2, R247, R248 ;  /* 0x000000f8f702723e */ /* 0x008fe200000010ff */
[----:B------:R-:W-:-:S03]  /*12fc0*/  IMAD.MOV.U32 R28, RZ, RZ, R241 ;  /* 0x000000ffff1c7224 */ /* 0x000fc600078e00f1 */
[----:B------:R-:W-:Y:S02]  /*12fd0*/  LOP3.LUT R11, R0, R2, RZ, 0xc0, !PT ;  /* 0x00000002000b7212 */ /* 0x000fe400078ec0ff */
[----:B------:R-:W-:Y:S01]  /*12fe0*/  HSET2.LE.AND R0, R6, R84, PT ;  /* 0x0000005406007233 */ /* 0x000fe20003803000 */
[----:B-1----:R-:W-:-:S04]  /*12ff0*/  FFMA.FTZ R3, R198, UR19, -R26 ;  /* 0x00000013c6037c23 */ /* 0x002fc8000801081a */
[----:B------:R1:W-:Y:S01]  /*13000*/  MUFU.EX2 R235, R3 ;  /* 0x0000000300eb7308 */ /* 0x0003e20000000800 */
[----:B------:R-:W-:Y:S01]  /*13010*/  F2FP.BF16.F32.PACK_AB R2, R34, R49 ;  /* 0x000000312202723e */ /* 0x000fe200000010ff */
[----:B------:R-:W-:-:S03]  /*13020*/  IMAD.MOV.U32 R29, RZ, RZ, R240 ;  /* 0x000000ffff1d7224 */ /* 0x000fc600078e00f0 */
        /* <DEDUP_REMOVED lines=9> */
[----:B------:R-:W-:Y:S01]  /*130c0*/  IMAD.MOV.U32 R78, RZ, RZ, R234 ;  /* 0x000000ffff4e7224 */ /* 0x000fe200078e00ea */
[----:B------:R-:W-:-:S06]  /*130d0*/  HSET2.LE.AND R0, R15, R84, PT ;  /* 0x000000540f007233 */ /* 0x000fcc0003803000 */
[----:B------:R2:W3:Y:S02]  /*130e0*/  MUFU.EX2 R234, R2 ;  /* 0x0000000200ea7308 */ /* 0x0004e40000000800 */
[----:B--2---:R-:W-:-:S04]  /*130f0*/  F2FP.BF16.F32.PACK_AB R2, R242, R243 ;  /* 0x000000f3f202723e */ /* 0x004fc800000010ff */
[----:B------:R-:W-:Y:S02]  /*13100*/  LOP3.LUT R6, R0, R2, RZ, 0xc0, !PT ;  /* 0x0000000200067212 */ /* 0x000fe400078ec0ff */
[----:B------:R-:W-:Y:S02]  /*13110*/  HSET2.LE.AND R0, R14, R84, PT ;  /* 0x000000540e007233 */ /* 0x000fe40003803000 */
[----:B-1----:R-:W-:-:S04]  /*13120*/  F2FP.BF16.F32.PACK_AB R2, R240, R241 ;  /* 0x000000f1f002723e */ /* 0x002fc800000010ff */
[----:B------:R-:W-:Y:S02]  /*13130*/  LOP3.LUT R7, R0, R2, RZ, 0xc0, !PT ;  /* 0x0000000200077212 */ /* 0x000fe400078ec0ff */
[----:B------:R-:W-:Y:S02]  /*13140*/  HSET2.LE.AND R0, R4, R84, PT ;  /* 0x0000005404007233 */ /* 0x000fe40003803000 */
[----:B------:R-:W-:Y:S01]  /*13150*/  F2FP.BF16.F32.PACK_AB R2, R244, R245 ;  /* 0x000000f5f402723e */ /* 0x000fe200000010ff */
[----:B------:R-:W-:-:S03]  /*13160*/  UIADD3 UR4, UR4, 0x1, URZ ;  /* 0x0000000104047890 */ /* 0x000fc6000fffe03f */
[----:B------:R-:W-:Y:S02]  /*13170*/  LOP3.LUT R4, R0, R2, RZ, 0xc0, !PT ;  /* 0x0000000200047212 */ /* 0x000fe400078ec0ff */
[----:B------:R-:W-:Y:S02]  /*13180*/  HSET2.LE.AND R0, R12, R84, PT ;  /* 0x000000540c007233 */ /* 0x000fe40003803000 */
[----:B---3--:R-:W-:Y:S01]  /*13190*/  F2FP.BF16.F32.PACK_AB R2, R234, R235 ;  /* 0x000000ebea02723e */ /* 0x008fe200000010ff */
[----:B------:R-:W-:Y:S01]  /*131a0*/  IMAD.MOV.U32 R82, RZ, RZ, R18 ;  /* 0x000000ffff527224 */ /* 0x000fe200078e0012 */
[----:B------:R-:W-:Y:S02]  /*131b0*/  LDSM.16.MT88.4 R12, [R218+0x9400] ;  /* 0x00940000da0c783b */ /* 0x000fe40000004200 */
[----:B------:R-:W-:Y:S02]  /*131c0*/  LOP3.LUT R5, R0, R2, RZ, 0xc0, !PT ;  /* 0x0000000200057212 */ /* 0x000fe400078ec0ff */
[----:B------:R-:W-:Y:S01]  /*131d0*/  LOP3.LUT R2, R201, UR4, R233, 0x96, !PT ;  /* 0x00000004c9027c12 */ /* 0x000fe2000f8e96e9 */
[----:B------:R-:W-:-:S02]  /*131e0*/  IMAD.MOV.U32 R192, RZ, RZ, R82 ;  /* 0x000000ffffc07224 */ /* 0x000fc400078e0052 */
[----:B------:R-:W-:Y:S02]  /*131f0*/  IMAD.MOV.U32 R194, RZ, RZ, R78 ;  /* 0x000000ffffc27224 */ /* 0x000fe400078e004e */
[----:B------:R-:W-:-:S05]  /*13200*/  IMAD.WIDE.U32 R2, R2, -0x326172a9, RZ ;  /* 0xcd9e8d5702027825 */ /* 0x000fca00078e00ff */
[C-C-:B------:R-:W-:Y:S02]  /*13210*/  LOP3.LUT R0, R3.reuse, R192, R206.reuse, 0x96, !PT ;  /* 0x000000c003007212 */ /* 0x140fe400078e96ce */
[----:B------:R-:W-:Y:S01]  /*13220*/  LOP3.LUT R3, R3, R194, R206, 0x96, !PT ;  /* 0x000000c203037212 */ /* 0x000fe200078e96ce */
[----:B------:R-:W-:Y:S02]  /*13230*/  IMAD.MOV.U32 R206, RZ, RZ, R52 ;  /* 0x000000ffffce7224 */ /* 0x000fe400078e0034 */
[----:B------:R-:W2:Y:S01]  /*13240*/  LDL.LU R52, [R1+0xe8] ;  /* 0x0000e80001347983 */ /* 0x000ea20000300800 */
[----:B------:R-:W-:-:S03]  /*13250*/  IMAD.MOV.U32 R83, RZ, RZ, R19 ;  /* 0x000000ffff537224 */ /* 0x000fc600078e0013 */
[----:B------:R-:W1:Y:S01]  /*13260*/  LDSM.16.MT88.4 R16, [R216+0x9400] ;  /* 0x00940000d810783b */ /* 0x000e620000004200 */
[----:B------:R-:W-:Y:S02]  /*13270*/  IMAD.MOV.U32 R30, RZ, RZ, R80 ;  /* 0x000000ffff1e7224 */ /* 0x000fe400078e0050 */
[----:B------:R-:W-:Y:S02]  /*13280*/  IMAD.MOV.U32 R33, RZ, RZ, R81 ;  /* 0x000000ffff217224 */ /* 0x000fe400078e0051 */
[----:B------:R-:W-:Y:S02]  /*13290*/  IMAD.MOV.U32 R193, RZ, RZ, R83 ;  /* 0x000000ffffc17224 */ /* 0x000fe400078e0053 */
[----:B------:R-:W-:Y:S02]  /*132a0*/  IMAD.MOV.U32 R42, RZ, RZ, R76 ;  /* 0x000000ffff2a7224 */ /* 0x000fe400078e004c */
[----:B------:R-:W-:Y:S02]  /*132b0*/  IMAD.MOV.U32 R80, RZ, RZ, R77 ;  /* 0x000000ffff507224 */ /* 0x000fe400078e004d */
        /* <DEDUP_REMOVED lines=12> */
[----:B------:R-:W-:Y:S01]  /*13380*/  IMAD.MOV.U32 R73, RZ, RZ, R212 ;  /* 0x000000ffff497224 */ /* 0x000fe200078e00d4 */
[-C--:B-1----:R-:W-:Y:S06]  /*13390*/  HMMA.16816.F32.BF16 R236, R8, R16.reuse, R188 ;  /* 0x0000001008ec723c */ /* 0x082fec00000418bc */
[C---:B------:R-:W-:Y:S06]  /*133a0*/  HMMA.16816.F32.BF16 R108, R4.reuse, R16, R108 ;  /* 0x00000010046c723c */ /* 0x040fec000004186c */
[-C--:B------:R-:W-:Y:S06]  /*133b0*/  HMMA.16816.F32.BF16 R96, R4, R18.reuse, R176 ;  /* 0x000000120460723c */ /* 0x080fec00000418b0 */
[----:B------:R-:W-:Y:S01]  /*133c0*/  HMMA.16816.F32.BF16 R212, R8, R18, R20 ;  /* 0x0000001208d4723c */ /* 0x000fe20000041814 */
[----:B------:R-:W1:Y:S01]  /*133d0*/  LDSM.16.MT88.4 R16, [R216+0xa400] ;  /* 0x00a40000d810783b */ /* 0x000e620000004200 */
[----:B------:R-:W-:-:S02]  /*133e0*/  IMAD.MOV.U32 R35, RZ, RZ, R86 ;  /* 0x000000ffff237224 */ /* 0x000fc400078e0056 */
[----:B------:R-:W-:Y:S01]  /*133f0*/  IMAD.MOV.U32 R31, RZ, RZ, R87 ;  /* 0x000000ffff1f7224 */ /* 0x000fe200078e0057 */
[----:B------:R-:W-:Y:S01]  /*13400*/  LDSM.16.MT88.4 R20, [R218+0xa400] ;  /* 0x00a40000da14783b */ /* 0x000fe20000004200 */
[----:B------:R-:W-:Y:S02]  /*13410*/  IMAD.MOV.U32 R48, RZ, RZ, R85 ;  /* 0x000000ffff307224 */ /* 0x000fe400078e0055 */
[----:B------:R-:W-:Y:S01]  /*13420*/  HMMA.16816.F32.BF16 R84, R4, R14, R140 ;  /* 0x0000000e0454723c */ /* 0x000fe2000004188c */
[----:B------:R-:W-:Y:S02]  /*13430*/  IMAD.MOV.U32 R199, RZ, RZ, R83 ;  /* 0x000000ffffc77224 */ /* 0x000fe400078e0053 */
[----:B------:R-:W-:Y:S02]  /*13440*/  IMAD.MOV.U32 R201, RZ, RZ, R31 ;  /* 0x000000ffffc97224 */ /* 0x000fe400078e001f */
[----:B------:R-:W-:Y:S01]  /*13450*/  IMAD.MOV.U32 R200, RZ, RZ, R34 ;  /* 0x000000ffffc87224 */ /* 0x000fe200078e0022 */
[----:B------:R-:W-:Y:S01]  /*13460*/  HMMA.16816.F32.BF16 R180, R8, R12, R132 ;  /* 0x0000000c08b4723c */ /* 0x000fe20000041884 */
[----:B------:R-:W-:-:S02]  /*13470*/  IMAD.MOV.U32 R140, RZ, RZ, R80 ;  /* 0x000000ffff8c7224 */ /* 0x000fc400078e0050 */
[----:B------:R-:W-:-:S03]  /*13480*/  IMAD.MOV.U32 R143, RZ, RZ, R35 ;  /* 0x000000ffff8f7224 */ /* 0x000fc600078e0023 */
[----:B------:R-:W-:Y:S01]  /*13490*/  HMMA.16816.F32.BF16 R88, R4, R12, R128 ;  /* 0x0000000c0458723c */ /* 0x000fe20000041880 */
[----:B------:R-:W-:-:S06]  /*134a0*/  IMAD.MOV.U32 R135, RZ, RZ, R32 ;  /* 0x000000ffff877224 */ /* 0x000fcc00078e0020 */
[----:B------:R-:W-:Y:S02]  /*134b0*/  IMAD.MOV.U32 R129, RZ, RZ, R33 ;  /* 0x000000ffff817224 */ /* 0x000fe400078e0021 */
[----:B------:R-:W-:Y:S01]  /*134c0*/  IMAD.MOV.U32 R128, RZ, RZ, R30 ;  /* 0x000000ffff807224 */ /* 0x000fe200078e001e */
[----:B------:R-:W3:Y:S01]  /*134d0*/  LDSM.16.MT88.4 R32, [R218+0xb400] ;  /* 0x00b40000da20783b */ /* 0x000ee20000004200 */
[----:B-1----:R-:W-:Y:S07]  /*134e0*/  HMMA.16816.F32.BF16 R188, R8, R16, R148 ;  /* 0x0000001008bc723c */ /* 0x002fee0000041894 */
[----:B------:R-:W-:-:S02]  /*134f0*/  IMAD.MOV.U32 R151, RZ, RZ, R81 ;  /* 0x000000ffff977224 */ /* 0x000fc400078e0051 */
[----:B------:R-:W-:Y:S02]  /*13500*/  IMAD.MOV.U32 R150, RZ, RZ, R82 ;  /* 0x000000ffff967224 */ /* 0x000fe400078e0052 */
[----:B------:R-:W-:Y:S07]  /*13510*/  HMMA.16816.F32.BF16 R80, R4, R16, R144 ;  /* 0x000000100450723c */ /* 0x000fee0000041890 */
[----:B------:R-:W-:Y:S02]  /*13520*/  IMAD.MOV.U32 R146, RZ, RZ, R28 ;  /* 0x000000ffff927224 */ /* 0x000fe400078e001c */
[----:B------:R-:W-:-:S02]  /*13530*/  IMAD.MOV.U32 R145, RZ, RZ, R29 ;  /* 0x000000ffff917224 */ /* 0x000fc400078e001d */
[----:B------:R-:W1:Y:S01]  /*13540*/  LDSM.16.MT88.4 R28, [R216+0xb400] ;  /* 0x00b40000d81c783b */ /* 0x000e620000004200 */
[----:B------:R-:W-:Y:S01]  /*13550*/  HMMA.16816.F32.BF16 R184, R8, R14, R136 ;  /* 0x0000000e08b8723c */ /* 0x000fe20000041888 */
[-C--:B------:R-:W-:Y:S01]  /*13560*/  LOP3.LUT R12, R37, R2.reuse, R209, 0x96, !PT ;  /* 0x00000002250c7212 */ /* 0x080fe200078e96d1 */
[----:B------:R-:W-:Y:S02]  /*13570*/  IMAD.MOV.U32 R133, RZ, RZ, R76 ;  /* 0x000000ffff857224 */ /* 0x000fe400078e004c */
[----:B------:R-:W-:Y:S02]  /*13580*/  IMAD.MOV.U32 R132, RZ, RZ, R77 ;  /* 0x000000ffff847224 */ /* 0x000fe400078e004d */
[----:B------:R-:W-:Y:S01]  /*13590*/  IMAD.MOV.U32 R131, RZ, RZ, R78 ;  /* 0x000000ffff837224 */ /* 0x000fe200078e004e */
[----:B------:R-:W-:Y:S01]  /*135a0*/  LOP3.LUT R14, R39, R2, R209, 0x96, !PT ;  /* 0x00000002270e7212 */ /* 0x000fe200078e96d1 */
[----:B------:R-:W-:Y:S01]  /*135b0*/  IMAD.MOV.U32 R130, RZ, RZ, R79 ;  /* 0x000000ffff827224 */ /* 0x000fe200078e004f */
[----:B---3--:R-:W-:Y:S01]  /*135c0*/  HMMA.16816.F32.BF16 R56, R4, R32, R56 ;  /* 0x000000200438723c */ /* 0x008fe20000041838 */
        /* <DEDUP_REMOVED lines=9> */
[----:B------:R-:W-:-:S03]  /*13660*/  IMAD.MOV.U32 R147, RZ, RZ, R71 ;  /* 0x000000ffff937224 */ /* 0x000fc600078e0047 */
[----:B------:R-:W-:Y:S01]  /*13670*/  HMMA.16816.F32.BF16 R68, R4, R22, R172 ;  /* 0x000000160444723c */ /* 0x000fe200000418ac */
[----:B------:R-:W-:-:S05]  /*13680*/  IMAD.WIDE.U32 R14, R14, -0x2daee0ad, RZ ;  /* 0xd2511f530e0e7825 */ /* 0x000fca00078e00ff */
[C---:B------:R-:W-:Y:S06]  /*13690*/  HMMA.16816.F32.BF16 R92, R4.reuse, R34, R92 ;  /* 0x00000022045c723c */ /* 0x040fec000004185c */
[C---:B-1----:R-:W-:Y:S06]  /*136a0*/  HMMA.16816.F32.BF16 R64, R4.reuse, R28, R64 ;  /* 0x0000001c0440723c */ /* 0x042fec0000041840 */
[----:B------:R-:W-:Y:S07]  /*136b0*/  HMMA.16816.F32.BF16 R60, R4, R30, R60 ;  /* 0x0000001e043c723c */ /* 0x000fee000004183c */
[----:B------:R-:W-:-:S03]  /*136c0*/  IMAD.WIDE.U32 R4, R0, -0x2daee0ad, RZ ;  /* 0xd2511f5300047825 */ /* 0x000fc600078e00ff */
[----:B------:R-:W-:Y:S01]  /*136d0*/  LOP3.LUT R6, R15, R4, R106, 0x96, !PT ;  /* 0x000000040f067212 */ /* 0x000fe200078e966a */
[----:B------:R-:W-:-:S04]  /*136e0*/  IMAD.WIDE.U32 R2, R3, -0x2daee0ad, RZ ;  /* 0xd2511f5303027825 */ /* 0x000fc800078e00ff */
[----:B------:R-:W-:Y:S01]  /*136f0*/  IMAD.WIDE.U32 R6, R6, -0x326172a9, RZ ;  /* 0xcd9e8d5706067825 */ /* 0x000fe200078e00ff */
[----:B------:R-:W-:-:S03]  /*13700*/  LOP3.LUT R3, R3, R40, R53, 0x96, !PT ;  /* 0x0000002803037212 */ /* 0x000fc600078e9635 */
[----:B------:R-:W-:-:S05]  /*13710*/  IMAD.WIDE.U32 R12, R12, -0x2daee0ad, RZ ;  /* 0xd2511f530c0c7825 */ /* 0x000fca00078e00ff */
[----:B------:R-:W-:Y:S01]  /*13720*/  LOP3.LUT R13, R13, R2, R106, 0x96, !PT ;  /* 0x000000020d0d7212 */ /* 0x000fe200078e966a */
[----:B------:R-:W-:-:S04]  /*13730*/  IMAD.WIDE.U32 R2, R3, -0x326172a9, RZ ;  /* 0xcd9e8d5703027825 */ /* 0x000fc800078e00ff */
[----:B------:R-:W-:Y:S02]  /*13740*/  IMAD.MOV.U32 R142, RZ, RZ, R48 ;  /* 0x000000ffff8e7224 */ /* 0x000fe400078e0030 */
[----:B------:R-:W-:Y:S02]  /*13750*/  IMAD.MOV.U32 R141, RZ, RZ, R49 ;  /* 0x000000ffff8d7224 */ /* 0x000fe400078e0031 */
[----:B------:R-:W-:Y:S01]  /*13760*/  IMAD.WIDE.U32 R48, R13, -0x326172a9, RZ ;  /* 0xcd9e8d570d307825 */ /* 0x000fe200078e00ff */
[----:B------:R-:W-:-:S04]  /*13770*/  LOP3.LUT R3, R3, R36, R107, 0x96, !PT ;  /* 0x0000002403037212 */ /* 0x000fc800078e966b */
[----:B------:R-:W-:Y:S01]  /*13780*/  LOP3.LUT R13, R49, R2, R211, 0x96, !PT ;  /* 0x00000002310d7212 */ /* 0x000fe200078e96d3 */
[----:B------:R-:W-:Y:S01]  /*13790*/  IMAD.WIDE.U32 R2, R3, -0x2daee0ad, RZ ;  /* 0xd2511f5303027825 */ /* 0x000fe200078e00ff */
[----:B------:R-:W-:Y:S07]  /*137a0*/  HMMA.16816.F32.BF16 R136, R8, R30, R44 ;  /* 0x0000001e0888723c */ /* 0x000fee000004182c */
[----:B------:R-:W-:-:S05]  /*137b0*/  IMAD.WIDE.U32 R46, R13, -0x2daee0ad, RZ ;  /* 0xd2511f530d2e7825 */ /* 0x000fca00078e00ff */
[----:B------:R-:W-:Y:S01]  /*137c0*/  LOP3.LUT R2, R47, R2, R145, 0x96, !PT ;  /* 0x000000022f027212 */ /* 0x000fe200078e9691 */
[----:B------:R-:W-:Y:S02]  /*137d0*/  IMAD.MOV.U32 R161, RZ, RZ, R146 ;  /* 0x000000ffffa17224 */ /* 0x000fe400078e0092 */
[----:B------:R-:W-:Y:S02]  /*137e0*/  IMAD.MOV.U32 R49, RZ, RZ, R147 ;  /* 0x000000ffff317224 */ /* 0x000fe400078e0093 */
[----:B------:R-:W-:Y:S02]  /*137f0*/  IMAD.MOV.U32 R146, RZ, RZ, R150 ;  /* 0x000000ffff927224 */ /* 0x000fe400078e0096 */
[----:B------:R-:W-:Y:S02]  /*13800*/  IMAD.MOV.U32 R147, RZ, RZ, R151 ;  /* 0x000000ffff937224 */ /* 0x000fe400078e0097 */
[----:B------:R-:W-:Y:S01]  /*13810*/  IMAD.MOV.U32 R150, RZ, RZ, R142 ;  /* 0x000000ffff967224 */ /* 0x000fe200078e008e */
[----:B------:R-:W-:Y:S01]  /*13820*/  HMMA.16816.F32.BF16 R120, R8, R18, R120 ;  /* 0x000000120878723c */ /* 0x000fe20000041878 */
[----:B------:R-:W-:Y:S01]  /*13830*/  IMAD.MOV.U32 R142, RZ, RZ, R128 ;  /* 0x000000ffff8e7224 */ /* 0x000fe200078e0080 */
[----:B------:R-:W-:Y:S01]  /*13840*/  LDSM.16.MT88.4 R16, [R218+0x9800] ;  /* 0x00980000da10783b */ /* 0x000fe20000004200 */
[----:B------:R-:W-:-:S03]  /*13850*/  IMAD.MOV.U32 R151, RZ, RZ, R131 ;  /* 0x000000ffff977224 */ /* 0x000fc600078e0083 */
[C---:B------:R-:W-:Y:S06]  /*13860*/  HMMA.16816.F32.BF16 R112, R8.reuse, R20, R112 ;  /* 0x000000140870723c */ /* 0x040fec0000041870 */
[----:B------:R-:W-:Y:S01]  /*13870*/  HMMA.16816.F32.BF16 R176, R8, R22, R168 ;  /* 0x0000001608b0723c */ /* 0x000fe200000418a8 */
[----:B--2---:R-:W-:-:S05]  /*13880*/  LOP3.LUT R0, R5, R52, R53, 0x96, !PT ;  /* 0x0000003405007212 */ /* 0x004fca00078e9635 */
[C---:B------:R-:W-:Y:S06]  /*13890*/  HMMA.16816.F32.BF16 R152, R8.reuse, R28, R152 ;  /* 0x0000001c0898723c */ /* 0x040fec0000041898 */
[----:B------:R-:W-:Y:S01]  /*138a0*/  HMMA.16816.F32.BF16 R124, R8, R32, R124 ;  /* 0x00000020087c723c */ /* 0x000fe2000004187c */
[----:B------:R-:W-:Y:S01]  /*138b0*/  IMAD.WIDE.U32 R4, R0, -0x326172a9, RZ ;  /* 0xcd9e8d5700047825 */ /* 0x000fe200078e00ff */
[----:B------:R-:W1:Y:S04]  /*138c0*/  LDSM.16.MT88.4 R28, [R216+0x9800] ;  /* 0x00980000d81c783b */ /* 0x000e680000004200 */
[----:B------:R-:W-:Y:S01]  /*138d0*/  LOP3.LUT R0, R5, R38, R107, 0x96, !PT ;  /* 0x0000002605007212 */ /* 0x000fe200078e966b */
[----:B------:R-:W-:Y:S01]  /*138e0*/  IMAD.MOV.U32 R47, RZ, RZ, R149 ;  /* 0x000000ffff2f7224 */ /* 0x000fe200078e0095 */
[----:B------:R-:W-:Y:S01]  /*138f0*/  LOP3.LUT R15, R7, R4, R211, 0x96, !PT ;  /* 0x00000004070f7212 */ /* 0x000fe200078e96d3 */
[----:B------:R-:W2:Y:S02]  /*13900*/  LDSM.16.MT88.4 R20, [R216+0xa800] ;  /* 0x00a80000d814783b */ /* 0x000ea40000004200 */
[----:B------:R-:W-:-:S04]  /*13910*/  IMAD.WIDE.U32 R4, R0, -0x2daee0ad, RZ ;  /* 0xd2511f5300047825 */ /* 0x000fc800078e00ff */
[----:B------:R-:W-:Y:S01]  /*13920*/  FFMA.FTZ R0, R204, UR19, -R25 ;  /* 0x00000013cc007c23 */ /* 0x000fe20008010819 */
[----:B------:R-:W-:Y:S03]  /*13930*/  LDSM.16.MT88.4 R36, [R216+0xb800] ;  /* 0x00b80000d824783b */ /* 0x000fe60000004200 */
[----:B------:R3:W-:Y:S01]  /*13940*/  MUFU.EX2 R192, R0 ;  /* 0x0000000000c07308 */ /* 0x0007e20000000800 */
[----:B------:R-:W-:Y:S01]  /*13950*/  IMAD.WIDE.U32 R52, R15, -0x2daee0ad, RZ ;  /* 0xd2511f530f347825 */ /* 0x000fe200078e00ff */
[----:B------:R-:W-:-:S03]  /*13960*/  LOP3.LUT R7, R3, R12, R100, 0x96, !PT ;  /* 0x0000000c03077212 */ /* 0x000fc600078e9664 */
[----:B---3--:R-:W-:-:S04]  /*13970*/  FFMA.FTZ R0, R203, UR19, -R25 ;  /* 0x00000013cb007c23 */ /* 0x008fc80008010819 */
[----:B------:R3:W-:Y:S01]  /*13980*/  MUFU.EX2 R193, R0 ;  /* 0x0000000000c17308 */ /* 0x0007e20000000800 */
[----:B------:R-:W-:Y:S02]  /*13990*/  LOP3.LUT R3, R53, R4, R145, 0x96, !PT ;  /* 0x0000000435037212 */ /* 0x000fe400078e9691 */
[----:B------:R-:W-:Y:S01]  /*139a0*/  LOP3.LUT R5, R5, R14, R100, 0x96, !PT ;  /* 0x0000000e05057212 */ /* 0x000fe200078e9664 */
[----:B---3--:R-:W-:-:S04]  /*139b0*/  FFMA.FTZ R0, R202, UR19, -R25 ;  /* 0x00000013ca007c23 */ /* 0x008fc80008010819 */
[----:B------:R3:W-:Y:S01]  /*139c0*/  MUFU.EX2 R195, R0 ;  /* 0x0000000000c37308 */ /* 0x0007e20000000800 */
[----:B------:R-:W-:-:S04]  /*139d0*/  IMAD.WIDE.U32 R12, R3, -0x326172a9, RZ ;  /* 0xcd9e8d57030c7825 */ /* 0x000fc800078e00ff */
[----:B------:R-:W-:-:S04]  /*139e0*/  IMAD.WIDE.U32 R44, R7, -0x326172a9, RZ ;  /* 0xcd9e8d57072c7825 */ /* 0x000fc800078e00ff */
[----:B---3--:R-:W-:-:S04]  /*139f0*/  FFMA.FTZ R0, R105, UR19, -R25 ;  /* 0x0000001369007c23 */ /* 0x008fc80008010819 */
[----:B------:R3:W4:Y:S01]  /*13a00*/  MUFU.EX2 R194, R0 ;  /* 0x0000000000c27308 */ /* 0x0007220000000800 */
[----:B------:R-:W-:-:S04]  /*13a10*/  IMAD.WIDE.U32 R2, R2, -0x326172a9, RZ ;  /* 0xcd9e8d5702027825 */ /* 0x000fc800078e00ff */
[----:B------:R-:W-:-:S04]  /*13a20*/  IMAD.WIDE.U32 R4, R5, -0x326172a9, RZ ;  /* 0xcd9e8d5705047825 */ /* 0x000fc800078e00ff */
[----:B---3--:R-:W-:-:S04]  /*13a30*/  FFMA.FTZ R0, R205, UR19, -R26 ;  /* 0x00000013cd007c23 */ /* 0x008fc8000801081a */
[----:B------:R3:W-:Y:S01]  /*13a40*/  MUFU.EX2 R107, R0 ;  /* 0x00000000006b7308 */ /* 0x0007e20000000800 */
[----:B------:R-:W-:Y:S01]  /*13a50*/  IMAD.MOV.U32 R15, RZ, RZ, R209 ;  /* 0x000000ffff0f7224 */ /* 0x000fe200078e00d1 */
[----:B------:R-:W-:Y:S01]  /*13a60*/  LOP3.LUT R156, R5, R6, R164, 0x96, !PT ;  /* 0x00000006059c7212 */ /* 0x000fe200078e96a4 */
[----:B------:R-:W-:Y:S01]  /*13a70*/  IMAD.MOV.U32 R209, RZ, RZ, R206 ;  /* 0x000000ffffd17224 */ /* 0x000fe200078e00ce */
[----:B------:R-:W-:Y:S01]  /*13a80*/  LOP3.LUT R14, R13, R4, R43, 0x96, !PT ;  /* 0x000000040d0e7212 */ /* 0x000fe200078e962b */
[--C-:B------:R-:W-:Y:S01]  /*13a90*/  FFMA.FTZ R5, R207, UR19, -R26.reuse ;  /* 0x00000013cf057c23 */ /* 0x100fe2000801081a */
[----:B------:R-:W-:Y:S02]  /*13aa0*/  IMAD.MOV.U32 R206, RZ, RZ, R143 ;  /* 0x000000ffffce7224 */ /* 0x000fe400078e008f */
[----:B---3--:R-:W-:-:S04]  /*13ab0*/  FFMA.FTZ R0, R208, UR19, -R26 ;  /* 0x00000013d0007c23 */ /* 0x008fc8000801081a */
[----:B------:R3:W1:Y:S01]  /*13ac0*/  MUFU.EX2 R106, R0 ;  /* 0x00000000006a7308 */ /* 0x0006620000000800 */
[----:B------:R-:W-:Y:S01]  /*13ad0*/  IMAD.MOV.U32 R143, RZ, RZ, R129 ;  /* 0x000000ffff8f7224 */ /* 0x000fe200078e0081 */
[----:B------:R-:W-:-:S06]  /*13ae0*/  SHF.R.U32.HI R6, RZ, 0x10, R2 ;  /* 0x00000010ff067819 */ /* 0x000fcc0000011602 */
[----:B------:R2:W-:Y:S01]  /*13af0*/  MUFU.EX2 R105, R5 ;  /* 0x0000000500697308 */ /* 0x0005e20000000800 */
[----:B---3--:R-:W-:Y:S01]  /*13b00*/  LOP3.LUT R0, R3, R44, R43, 0x96, !PT ;  /* 0x0000002c03007212 */ /* 0x008fe200078e962b */
[----:B------:R-:W-:-:S03]  /*13b10*/  IMAD.MOV.U32 R44, RZ, RZ, R130 ;  /* 0x000000ffff2c7224 */ /* 0x000fc600078e0082 */
[C---:B------:R-:W-:Y:S01]  /*13b20*/  LOP3.LUT R4, R0.reuse, 0xffff, RZ, 0xc0, !PT ;  /* 0x0000ffff00047812 */ /* 0x040fe200078ec0ff */
[----:B------:R-:W-:Y:S01]  /*13b30*/  HMMA.16816.F32.BF16 R128, R8, R34, R116 ;  /* 0x000000220880723c */ /* 0x000fe20000041874 */
[----:B------:R-:W-:Y:S01]  /*13b40*/  IMAD.MOV.U32 R53, RZ, RZ, R148 ;  /* 0x000000ffff357224 */ /* 0x000fe200078e0094 */
[----:B------:R-:W3:Y:S01]  /*13b50*/  LDSM.16.MT88.4 R32, [R218+0xa800] ;  /* 0x00a80000da20783b */ /* 0x000ee20000004200 */
[----:B--2---:R-:W-:-:S04]  /*13b60*/  LOP3.LUT R5, R0, 0xff, RZ, 0xc0, !PT ;  /* 0x000000ff00057812 */ /* 0x004fc800078ec0ff */
[----:B------:R-:W-:Y:S02]  /*13b70*/  LOP3.LUT R8, R2, 0xffff, RZ, 0xc0, !PT ;  /* 0x0000ffff02087812 */ /* 0x000fe400078ec0ff */
[----:B------:R-:W-:Y:S01]  /*13b80*/  SHF.R.U32.HI R3, RZ, 0x8, R4 ;  /* 0x00000008ff037819 */ /* 0x000fe20000011604 */
[----:B------:R-:W-:Y:S01]  /*13b90*/  FFMA.FTZ R4, R210, UR19, -R26 ;  /* 0x00000013d2047c23 */ /* 0x000fe2000801081a */
[----:B------:R-:W-:Y:S02]  /*13ba0*/  LOP3.LUT R10, R2, 0xff, RZ, 0xc0, !PT ;  /* 0x000000ff020a7812 */ /* 0x000fe400078ec0ff */
[----:B------:R-:W-:Y:S01]  /*13bb0*/  SHF.R.U32.HI R9, RZ, 0x18, R2 ;  /* 0x00000018ff097819 */ /* 0x000fe20000011602 */
[----:B------:R2:W1:Y:S01]  /*13bc0*/  MUFU.EX2 R100, R4 ;  /* 0x0000000400647308 */ /* 0x0004620000000800 */
[----:B------:R-:W-:Y:S02]  /*13bd0*/  PRMT R2, R5, 0x5410, R3 ;  /* 0x0000541005027816 */ /* 0x000fe40000000003 */
[----:B------:R-:W-:Y:S01]  /*13be0*/  SHF.R.U32.HI R3, RZ, 0x10, R0 ;  /* 0x00000010ff037819 */ /* 0x000fe20000011600 */
[----:B------:R-:W-:-:S02]  /*13bf0*/  IMAD.MOV.U32 R148, RZ, RZ, R140 ;  /* 0x000000ffff947224 */ /* 0x000fc400078e008c */
[----:B------:R-:W-:Y:S01]  /*13c00*/  IMAD.MOV.U32 R11, RZ, RZ, R198 ;  /* 0x000000ffff0b7224 */ /* 0x000fe200078e00c6 */
[----:B------:R-:W-:Y:S01]  /*13c10*/  LOP3.LUT R5, R3, 0xff, RZ, 0xc0, !PT ;  /* 0x000000ff03057812 */ /* 0x000fe200078ec0ff */
[----:B------:R-:W-:Y:S02]  /*13c20*/  IMAD.MOV.U32 R140, RZ, RZ, R200 ;  /* 0x000000ffff8c7224 */ /* 0x000fe400078e00c8 */
[----:B------:R-:W-:Y:S02]  /*13c30*/  IMAD.MOV.U32 R200, RZ, RZ, R135 ;  /* 0x000000ffffc87224 */ /* 0x000fe400078e0087 */
[----:B------:R-:W3:Y:S01]  /*13c40*/  LDL.LU R135, [R1+0x34] ;  /* 0x0000340001877983 */ /* 0x000ee20000300800 */
[----:B--2---:R-:W-:-:S04]  /*13c50*/  SHF.R.U32.HI R4, RZ, 0x8, R8 ;  /* 0x00000008ff047819 */ /* 0x004fc80000011608 */
[----:B------:R-:W-:Y:S01]  /*13c60*/  PRMT R3, R10, 0x5410, R4 ;  /* 0x000054100a037816 */ /* 0x000fe20000000004 */
[----:B------:R-:W-:Y:S02]  /*13c70*/  IMAD.MOV.U32 R10, RZ, RZ, R42 ;  /* 0x000000ffff0a7224 */ /* 0x000fe400078e002a */
[----:B------:R-:W-:Y:S01]  /*13c80*/  IMAD.MOV.U32 R149, RZ, RZ, R141 ;  /* 0x000000ffff957224 */ /* 0x000fe200078e008d */
[----:B------:R-:W2:Y:S01]  /*13c90*/  LDSM.16.MT88.4 R40, [R218+0xb800] ;  /* 0x00b80000da28783b */ /* 0x000ea20000004200 */
[----:B------:R-:W-:-:S03]  /*13ca0*/  FFMA.FTZ R50, R11, R50, R10 ;  /* 0x000000320b327223 */ /* 0x000fc6000001000a */
[----:B------:R-:W2:Y:S01]  /*13cb0*/  LDL.LU R11, [R1+0x28] ;  /* 0x00002800010b7983 */ /* 0x000ea20000300800 */
[----:B------:R-:W-:Y:S02]  /*13cc0*/  IMAD.MOV.U32 R141, RZ, RZ, R201 ;  /* 0x000000ffff8d7224 */ /* 0x000fe400078e00c9 */
[----:B------:R-:W-:Y:S02]  /*13cd0*/  IMAD.MOV.U32 R201, RZ, RZ, R231 ;  /* 0x000000ffffc97224 */ /* 0x000fe400078e00e7 */
[----:B------:R-:W1:Y:S01]  /*13ce0*/  LDC.U8 R231, c[0x0][0x388] ;  /* 0x0000e200ffe77b82 */ /* 0x000e620000000000 */
[----:B------:R-:W-:Y:S02]  /*13cf0*/  SHF.R.U32.HI R7, RZ, 0x18, R0 ;  /* 0x00000018ff077819 */ /* 0x000fe40000011600 */
[----:B------:R-:W-:Y:S02]  /*13d00*/  LOP3.LUT R6, R6, 0xff, RZ, 0xc0, !PT ;  /* 0x000000ff06067812 */ /* 0x000fe400078ec0ff */
[----:B------:R-:W-:-:S02]  /*13d10*/  PRMT R5, R5, 0x5410, R7 ;  /* 0x0000541005057816 */ /* 0x000fc40000000007 */
[----:B------:R-:W-:Y:S02]  /*13d20*/  PRMT R8, R6, 0x5410, R9 ;  /* 0x0000541006087816 */ /* 0x000fe40000000009 */
[----:B----4-:R-:W-:Y:S02]  /*13d30*/  F2FP.BF16.F32.PACK_AB R6, R194, R195 ;  /* 0x000000c3c206723e */ /* 0x010fe400000010ff */
[----:B-1----:R-:W-:-:S05]  /*13d40*/  PRMT R117, R231, 0x7054, R231 ;  /* 0x00007054e7757816 */ /* 0x002fca00000000e7 */
[--C-:B------:R-:W-:Y:S02]  /*13d50*/  HSET2.LE.AND R0, R2, R117.reuse, PT ;  /* 0x0000007502007233 */ /* 0x100fe40003803000 */
[----:B------:R-:W-:Y:S02]  /*13d60*/  F2FP.BF16.F32.PACK_AB R2, R193, R192 ;  /* 0x000000c0c102723e */ /* 0x000fe400000010ff */
[--C-:B------:R-:W-:Y:S02]  /*13d70*/  HSET2.LE.AND R3, R3, R117.reuse, PT ;  /* 0x0000007503037233 */ /* 0x100fe40003803000 */
[----:B------:R-:W-:Y:S02]  /*13d80*/  LOP3.LUT R4, R0, R2, RZ, 0xc0, !PT ;  /* 0x0000000200047212 */ /* 0x000fe400078ec0ff */
[--C-:B------:R-:W-:Y:S02]  /*13d90*/  HSET2.LE.AND R0, R5, R117.reuse, PT ;  /* 0x0000007505007233 */ /* 0x100fe40003803000 */
[----:B------:R-:W-:-:S02]  /*13da0*/  HSET2.LE.AND R7, R8, R117, PT ;  /* 0x0000007508077233 */ /* 0x000fc40003803000 */
[----:B------:R-:W-:Y:S02]  /*13db0*/  F2FP.BF16.F32.PACK_AB R2, R106, R107 ;  /* 0x0000006b6a02723e */ /* 0x000fe400000010ff */
[----:B------:R-:W-:Y:S02]  /*13dc0*/  F2FP.BF16.F32.PACK_AB R8, R100, R105 ;  /* 0x000000696408723e */ /* 0x000fe400000010ff */
[----:B------:R-:W-:Y:S02]  /*13dd0*/  LOP3.LUT R5, R0, R2, RZ, 0xc0, !PT ;  /* 0x0000000200057212 */ /* 0x000fe400078ec0ff */
[----:B------:R-:W-:Y:S02]  /*13de0*/  LOP3.LUT R6, R3, R6, RZ, 0xc0, !PT ;  /* 0x0000000603067212 */ /* 0x000fe400078ec0ff */
[----:B------:R-:W-:Y:S01]  /*13df0*/  LOP3.LUT R7, R7, R8, RZ, 0xc0, !PT ;  /* 0x0000000807077212 */ /* 0x000fe200078ec0ff */
[----:B------:R-:W-:Y:S01]  /*13e00*/  IMAD.MOV.U32 R118, RZ, RZ, R142 ;  /* 0x000000ffff767224 */ /* 0x000fe200078e008e */
[----:B------:R-:W-:Y:S01]  /*13e10*/  LOP3.LUT R0, R12, 0xffff, RZ, 0xc0, !PT ;  /* 0x0000ffff0c007812 */ /* 0x000fe200078ec0ff */
        /* <DEDUP_REMOVED lines=17> */
[----:B------:R-:W-:Y:S01]  /*13f30*/  IMAD.MOV.U32 R159, RZ, RZ, R197 ;  /* 0x000000ffff9f7224 */ /* 0x000fe200078e00c5 */
[----:B------:R-:W-:Y:S02]  /*13f40*/  SHF.R.U32.HI R0, RZ, 0x8, R0 ;  /* 0x00000008ff007819 */ /* 0x000fe40000011600 */
[C---:B------:R-:W-:Y:S06]  /*13f50*/  HMMA.16816.F32.BF16 R144, R4.reuse, R20, R80 ;  /* 0x000000140490723c */ /* 0x040fec0000041850 */
[C---:B------:R-:W-:Y:S06]  /*13f60*/  HMMA.16816.F32.BF16 R76, R4.reuse, R22, R76 ;  /* 0x00000016044c723c */ /* 0x040fec000004184c */
[C---:B---3--:R-:W-:Y:S06]  /*13f70*/  HMMA.16816.F32.BF16 R72, R4.reuse, R32, R72 ;  /* 0x000000200448723c */ /* 0x048fec0000041848 */
[C---:B------:R-:W-:Y:S06]  /*13f80*/  HMMA.16816.F32.BF16 R172, R4.reuse, R34, R68 ;  /* 0x0000002204ac723c */ /* 0x040fec0000041844 */
[C---:B------:R-:W-:Y:S06]  /*13f90*/  HMMA.16816.F32.BF16 R204, R4.reuse, R38, R60 ;  /* 0x0000002604cc723c */ /* 0x040fec000004183c */
[C---:B--2---:R-:W-:Y:S06]  /*13fa0*/  HMMA.16816.F32.BF16 R208, R4.reuse, R40, R56 ;  /* 0x0000002804d0723c */ /* 0x044fec0000041838 */
[----:B------:R-:W-:Y:S01]  /*13fb0*/  HMMA.16816.F32.BF16 R200, R4, R42, R92 ;  /* 0x0000002a04c8723c */ /* 0x000fe2000004185c */
[----:B------:R-:W-:Y:S01]  /*13fc0*/  SHF.R.U32.HI R3, RZ, 0x18, R12 ;  /* 0x00000018ff037819 */ /* 0x000fe2000001160c */
[----:B------:R-:W-:-:S02]  /*13fd0*/  IMAD.MOV.U32 R116, RZ, RZ, R135 ;  /* 0x000000ffff747224 */ /* 0x000fc400078e0087 */
[----:B------:R-:W-:Y:S02]  /*13fe0*/  IMAD.MOV.U32 R135, RZ, RZ, R196 ;  /* 0x000000ffff877224 */ /* 0x000fe400078e00c4 */
[----:B------:R-:W-:Y:S07]  /*13ff0*/  HMMA.16816.F32.BF16 R196, R4, R36, R64 ;  /* 0x0000002404c4723c */ /* 0x000fee0000041840 */
[----:B------:R-:W-:Y:S01]  /*14000*/  LOP3.LUT R5, R12, 0xff, RZ, 0xc0, !PT ;  /* 0x000000ff0c057812 */ /* 0x000fe200078ec0ff */
[----:B------:R-:W-:Y:S01]  /*14010*/  FFMA.FTZ R2, R11, UR19, -R24 ;  /* 0x000000130b027c23 */ /* 0x000fe20008010818 */
[----:B------:R-:W-:-:S02]  /*14020*/  IMAD.MOV.U32 R11, RZ, RZ, R116 ;  /* 0x000000ffff0b7224 */ /* 0x000fc400078e0074 */
[----:B------:R-:W-:Y:S01]  /*14030*/  IMAD.MOV.U32 R116, RZ, RZ, R118 ;  /* 0x000000ffff747224 */ /* 0x000fe200078e0076 */
[----:B------:R1:W-:Y:S01]  /*14040*/  MUFU.EX2 R65, R2 ;  /* 0x0000000200417308 */ /* 0x0003e20000000800 */
[----:B------:R-:W-:Y:S01]  /*14050*/  SHF.R.U32.HI R4, RZ, 0x10, R12 ;  /* 0x00000010ff047819 */ /* 0x000fe2000001160c */
[----:B------:R-:W-:Y:S01]  /*14060*/  IMAD.MOV.U32 R118, RZ, RZ, R119 ;  /* 0x000000ffff767224 */ /* 0x000fe200078e0077 */
[----:B------:R-:W-:Y:S01]  /*14070*/  PRMT R6, R5, 0x5410, R0 ;  /* 0x0000541005067816 */ /* 0x000fe20000000000 */
[----:B------:R-:W-:Y:S01]  /*14080*/  IMAD.MOV.U32 R119, RZ, RZ, R44 ;  /* 0x000000ffff777224 */ /* 0x000fe200078e002c */
[----:B------:R-:W-:Y:S01]  /*14090*/  LOP3.LUT R0, R4, 0xff, RZ, 0xc0, !PT ;  /* 0x000000ff04007812 */ /* 0x000fe200078ec0ff */
[----:B------:R-:W-:Y:S02]  /*140a0*/  IMAD.MOV.U32 R44, RZ, RZ, R53 ;  /* 0x000000ffff2c7224 */ /* 0x000fe400078e0035 */
[----:B------:R-:W-:Y:S02]  /*140b0*/  IMAD.MOV.U32 R53, RZ, RZ, R15 ;  /* 0x000000ffff357224 */ /* 0x000fe400078e000f */
[----:B------:R-:W-:-:S02]  /*140c0*/  IMAD.MOV.U32 R15, RZ, RZ, R49 ;  /* 0x000000ffff0f7224 */ /* 0x000fc400078e0031 */
[----:B-1----:R-:W-:Y:S01]  /*140d0*/  FFMA.FTZ R2, R11, UR19, -R24 ;  /* 0x000000130b027c23 */ /* 0x002fe20008010818 */
[----:B------:R-:W-:-:S03]  /*140e0*/  IMAD.MOV.U32 R11, RZ, RZ, R116 ;  /* 0x000000ffff0b7224 */ /* 0x000fc600078e0074 */
[----:B------:R1:W-:Y:S01]  /*140f0*/  MUFU.EX2 R64, R2 ;  /* 0x0000000200407308 */ /* 0x0003e20000000800 */
[----:B------:R-:W-:Y:S01]  /*14100*/  IMAD.MOV.U32 R116, RZ, RZ, R118 ;  /* 0x000000ffff747224 */ /* 0x000fe200078e0076 */
[----:B------:R-:W-:Y:S01]  /*14110*/  PRMT R7, R0, 0x5410, R3 ;  /* 0x0000541000077816 */ /* 0x000fe20000000003 */
[----:B------:R-:W-:Y:S02]  /*14120*/  IMAD.MOV.U32 R49, RZ, RZ, R161 ;  /* 0x000000ffff317224 */ /* 0x000fe400078e00a1 */
[----:B------:R-:W-:Y:S01]  /*14130*/  IMAD.MOV.U32 R118, RZ, RZ, R119 ;  /* 0x000000ffff767224 */ /* 0x000fe200078e0077 */
[----:B------:R-:W-:Y:S01]  /*14140*/  LOP3.LUT R0, R14, 0xffff, RZ, 0xc0, !PT ;  /* 0x0000ffff0e007812 */ /* 0x000fe200078ec0ff */
[----:B------:R-:W-:Y:S02]  /*14150*/  IMAD.MOV.U32 R161, RZ, RZ, R227 ;  /* 0x000000ffffa17224 */ /* 0x000fe400078e00e3 */
[----:B------:R-:W-:Y:S02]  /*14160*/  IMAD.MOV.U32 R119, RZ, RZ, R44 ;  /* 0x000000ffff777224 */ /* 0x000fe400078e002c */
[----:B-1----:R-:W-:Y:S01]  /*14170*/  FFMA.FTZ R2, R11, UR19, -R24 ;  /* 0x000000130b027c23 */ /* 0x002fe20008010818 */
[----:B------:R-:W-:Y:S01]  /*14180*/  IMAD.MOV.U32 R44, RZ, RZ, R53 ;  /* 0x000000ffff2c7224 */ /* 0x000fe200078e0035 */
[----:B------:R-:W-:Y:S01]  /*14190*/  SHF.R.U32.HI R3, RZ, 0x8, R0 ;  /* 0x00000008ff037819 */ /* 0x000fe20000011600 */
[----:B------:R-:W-:Y:S01]  /*141a0*/  IMAD.MOV.U32 R53, RZ, RZ, R15 ;  /* 0x000000ffff357224 */ /* 0x000fe200078e000f */
[----:B------:R1:W-:Y:S01]  /*141b0*/  MUFU.EX2 R63, R2 ;  /* 0x00000002003f7308 */ /* 0x0003e20000000800 */
[----:B------:R-:W-:Y:S01]  /*141c0*/  IMAD.MOV.U32 R15, RZ, RZ, R49 ;  /* 0x000000ffff0f7224 */ /* 0x000fe200078e0031 */
[----:B------:R2:W5:Y:S01]  /*141d0*/  LDL.LU R227, [R1+0xe4] ;  /* 0x0000e40001e37983 */ /* 0x0005620000300800 */
[----:B------:R-:W-:-:S02]  /*141e0*/  IMAD.MOV.U32 R11, RZ, RZ, R116 ;  /* 0x000000ffff0b7224 */ /* 0x000fc400078e0074 */
[----:B------:R-:W-:Y:S02]  /*141f0*/  IMAD.MOV.U32 R49, RZ, RZ, R161 ;  /* 0x000000ffff317224 */ /* 0x000fe400078e00a1 */
[----:B------:R-:W-:Y:S02]  /*14200*/  IMAD.MOV.U32 R116, RZ, RZ, R118 ;  /* 0x000000ffff747224 */ /* 0x000fe400078e0076 */
[----:B------:R-:W-:Y:S02]  /*14210*/  IMAD.MOV.U32 R161, RZ, RZ, R158 ;  /* 0x000000ffffa17224 */ /* 0x000fe400078e009e */
[----:B------:R-:W-:Y:S02]  /*14220*/  IMAD.MOV.U32 R118, RZ, RZ, R119 ;  /* 0x000000ffff767224 */ /* 0x000fe400078e0077 */
[----:B------:R-:W-:Y:S01]  /*14230*/  IMAD.MOV.U32 R119, RZ, RZ, R44 ;  /* 0x000000ffff777224 */ /* 0x000fe200078e002c */
[----:B-1----:R-:W-:Y:S01]  /*14240*/  SHF.R.U32.HI R2, RZ, 0x10, R14 ;  /* 0x00000010ff027819 */ /* 0x002fe2000001160e */
[----:B------:R-:W-:-:S03]  /*14250*/  IMAD.MOV.U32 R44, RZ, RZ, R53 ;  /* 0x000000ffff2c7224 */ /* 0x000fc600078e0035 */
[----:B------:R-:W-:Y:S01]  /*14260*/  LOP3.LUT R0, R2, 0xff, RZ, 0xc0, !PT ;  /* 0x000000ff02007812 */ /* 0x000fe200078ec0ff */
[----:B------:R-:W-:Y:S01]  /*14270*/  FFMA.FTZ R2, R11, UR19, -R24 ;  /* 0x000000130b027c23 */ /* 0x000fe20008010818 */
        /* <DEDUP_REMOVED lines=9> */
[----:B------:R-:W-:Y:S01]  /*14310*/  IMAD.MOV.U32 R49, RZ, RZ, R148 ;  /* 0x000000ffff317224 */ /* 0x000fe200078e0094 */
[----:B------:R2:W5:Y:S01]  /*14320*/  LDL.LU R228, [R1+0xe0] ;  /* 0x0000e00001e47983 */ /* 0x0005620000300800 */
[----:B------:R-:W-:-:S02]  /*14330*/  IMAD.MOV.U32 R161, RZ, RZ, R225 ;  /* 0x000000ffffa17224 */ /* 0x000fc400078e00e1 */
[----:B------:R-:W-:Y:S01]  /*14340*/  IMAD.MOV.U32 R148, RZ, RZ, R149 ;  /* 0x000000ffff947224 */ /* 0x000fe200078e0095 */
[----:B------:R2:W5:Y:S01]  /*14350*/  LDL.LU R225, [R1+0xdc] ;  /* 0x0000dc0001e17983 */ /* 0x0005620000300800 */
[----:B------:R-:W-:-:S03]  /*14360*/  IMAD.MOV.U32 R149, RZ, RZ, R150 ;  /* 0x000000ffff957224 */ /* 0x000fc600078e0096 */
[----:B------:R-:W3:Y:S01]  /*14370*/  LDL.LU R150, [R1+0x74] ;  /* 0x0000740001967983 */ /* 0x000ee20000300800 */
[----:B------:R-:W-:Y:S02]  /*14380*/  LOP3.LUT R5, R14, 0xff, RZ, 0xc0, !PT ;  /* 0x000000ff0e057812 */ /* 0x000fe400078ec0ff */
[----:B------:R-:W-:Y:S02]  /*14390*/  SHF.R.U32.HI R4, RZ, 0x18, R14 ;  /* 0x00000018ff047819 */ /* 0x000fe4000001160e */
[----:B------:R-:W-:Y:S02]  /*143a0*/  PRMT R5, R5, 0x5410, R3 ;  /* 0x0000541005057816 */ /* 0x000fe40000000003 */
[----:B------:R-:W-:Y:S01]  /*143b0*/  PRMT R3, R0, 0x5410, R4 ;  /* 0x0000541000037816 */ /* 0x000fe20000000004 */
[----:B------:R-:W-:Y:S01]  /*143c0*/  FFMA.FTZ R0, R11, UR19, -R27 ;  /* 0x000000130b007c23 */ /* 0x000fe2000801081b */
[----:B------:R-:W-:Y:S02]  /*143d0*/  IMAD.MOV.U32 R11, RZ, RZ, R116 ;  /* 0x000000ffff0b7224 */ /* 0x000fe400078e0074 */
[----:B------:R-:W-:-:S02]  /*143e0*/  IMAD.MOV.U32 R116, RZ, RZ, R118 ;  /* 0x000000ffff747224 */ /* 0x000fc400078e0076 */
[----:B------:R-:W-:Y:S02]  /*143f0*/  IMAD.MOV.U32 R118, RZ, RZ, R119 ;  /* 0x000000ffff767224 */ /* 0x000fe400078e0077 */
[----:B------:R-:W-:Y:S02]  /*14400*/  IMAD.MOV.U32 R119, RZ, RZ, R44 ;  /* 0x000000ffff777224 */ /* 0x000fe400078e002c */
[----:B------:R-:W-:Y:S01]  /*14410*/  IMAD.MOV.U32 R10, RZ, RZ, R116 ;  /* 0x000000ffff0a7224 */ /* 0x000fe200078e0074 */
[----:B------:R-:W4:Y:S01]  /*14420*/  LDL.LU R44, [R1+0x24] ;  /* 0x00002400012c7983 */ /* 0x000f220000300800 */
        /* <DEDUP_REMOVED lines=15> */
[----:B------:R-:W-:Y:S01]  /*14520*/  IMAD.MOV.U32 R87, RZ, RZ, R9 ;  /* 0x000000ffff577224 */ /* 0x000fe200078e0009 */
[----:B------:R-:W1:Y:S01]  /*14530*/  MUFU.EX2 R62, R2 ;  /* 0x00000002003e7308 */ /* 0x000e620000000800 */
[----:B------:R-:W-:Y:S02]  /*14540*/  IMAD.MOV.U32 R9, RZ, RZ, R220 ;  /* 0x000000ffff097224 */ /* 0x000fe400078e00dc */
[----:B---3--:R-:W-:Y:S02]  /*14550*/  IMAD.MOV.U32 R149, RZ, RZ, R150 ;  /* 0x000000ffff957224 */ /* 0x008fe400078e0096 */
[----:B------:R-:W-:Y:S02]  /*14560*/  IMAD.MOV.U32 R150, RZ, RZ, R151 ;  /* 0x000000ffff967224 */ /* 0x000fe400078e0097 */
[----:B------:R-:W-:Y:S02]  /*14570*/  IMAD.MOV.U32 R151, RZ, RZ, R132 ;  /* 0x000000ffff977224 */ /* 0x000fe400078e0084 */
[----:B------:R-:W-:-:S02]  /*14580*/  IMAD.MOV.U32 R132, RZ, RZ, R133 ;  /* 0x000000ffff847224 */ /* 0x000fc400078e0085 */
[----:B------:R-:W3:Y:S01]  /*14590*/  LDL.LU R133, [R1+0x70] ;  /* 0x0000700001857983 */ /* 0x000ee20000300800 */
[----:B------:R2:W-:Y:S01]  /*145a0*/  MUFU.EX2 R60, R0 ;  /* 0x00000000003c7308 */ /* 0x0005e20000000800 */
[----:B------:R-:W-:Y:S02]  /*145b0*/  IMAD.MOV.U32 R85, RZ, RZ, R9 ;  /* 0x000000ffff557224 */ /* 0x000fe400078e0009 */
[----:B------:R-:W-:Y:S02]  /*145c0*/  IMAD.MOV.U32 R118, RZ, RZ, R119 ;  /* 0x000000ffff767224 */ /* 0x000fe400078e0077 */
[----:B------:R-:W-:Y:S02]  /*145d0*/  IMAD.MOV.U32 R84, RZ, RZ, R85 ;  /* 0x000000ffff547224 */ /* 0x000fe400078e0055 */
[----:B------:R-:W-:Y:S02]  /*145e0*/  IMAD.MOV.U32 R116, RZ, RZ, R118 ;  /* 0x000000ffff747224 */ /* 0x000fe400078e0076 */
[----:B--2---:R-:W-:-:S04]  /*145f0*/  FFMA.FTZ R0, R222, UR19, -R27 ;  /* 0x00000013de007c23 */ /* 0x004fc8000801081b */
[----:B------:R2:W4:Y:S01]  /*14600*/  MUFU.EX2 R61, R0 ;  /* 0x00000000003d7308 */ /* 0x0005220000000800 */
[----:B------:R-:W-:-:S07]  /*14610*/  FFMA.FTZ R2, R116, UR19, -R27 ;  /* 0x0000001374027c23 */ /* 0x000fce000801081b */
[----:B------:R1:W-:Y:S01]  /*14620*/  MUFU.EX2 R59, R2 ;  /* 0x00000002003b7308 */ /* 0x0003e20000000800 */
[----:B--2---:R-:W-:-:S07]  /*14630*/  FFMA.FTZ R0, R84, UR19, -R27 ;  /* 0x0000001354007c23 */ /* 0x004fce000801081b */
[----:B------:R2:W4:Y:S01]  /*14640*/  MUFU.EX2 R58, R0 ;  /* 0x00000000003a7308 */ /* 0x0005220000000800 */
[----:B-1----:R-:W-:Y:S02]  /*14650*/  F2FP.BF16.F32.PACK_AB R2, R62, R63 ;  /* 0x0000003f3e02723e */ /* 0x002fe400000010ff */
[----:B--2---:R-:W-:-:S05]  /*14660*/  HSET2.LE.AND R0, R6, R117, PT ;  /* 0x0000007506007233 */ /* 0x004fca0003803000 */
        /* <DEDUP_REMOVED lines=8> */
[----:B------:R-:W-:-:S04]  /*146f0*/  F2FP.BF16.F32.PACK_AB R2, R59, R58 ;  /* 0x0000003a3b02723e */ /* 0x000fc800000010ff */
[----:B------:R-:W-:Y:S02]  /*14700*/  LOP3.LUT R5, R0, R2, RZ, 0xc0, !PT ;  /* 0x0000000200057212 */ /* 0x000fe400078ec0ff */
[----:B------:R-:W-:Y:S01]  /*14710*/  LOP3.LUT R2, R45, R48, R164, 0x96, !PT ;  /* 0x000000302d027212 */ /* 0x000fe200078e96a4 */
[----:B------:R-:W-:-:S04]  /*14720*/  FFMA.FTZ R8, R8, UR19, -R25 ;  /* 0x0000001308087c23 */ /* 0x000fc80008010819 */
[----:B------:R-:W-:-:S04]  /*14730*/  IMAD.WIDE.U32 R2, R2, -0x2daee0ad, RZ ;  /* 0xd2511f5302027825 */ /* 0x000fc800078e00ff */
[----:B------:R-:W-:Y:S01]  /*14740*/  FFMA.FTZ R9, R219, UR19, -R25 ;  /* 0x00000013db097c23 */ /* 0x000fe20008010819 */
[----:B------:R-:W-:Y:S01]  /*14750*/  IMAD.MOV.U32 R85, RZ, RZ, R11 ;  /* 0x000000ffff557224 */ /* 0x000fe200078e000b */
[----:B------:R-:W-:Y:S01]  /*14760*/  LOP3.LUT R0, R2, 0xffff, RZ, 0xc0, !PT ;  /* 0x0000ffff02007812 */ /* 0x000fe200078ec0ff */
[--C-:B------:R-:W-:Y:S01]  /*14770*/  FFMA.FTZ R10, R221, UR19, -R25.reuse ;  /* 0x00000013dd0a7c23 */ /* 0x100fe20008010819 */
[--C-:B------:R-:W-:Y:S01]  /*14780*/  FFMA.FTZ R14, R86, UR19, -R26.reuse ;  /* 0x00000013560e7c23 */ /* 0x100fe2000801081a */
[----:B------:R-:W-:Y:S01]  /*14790*/  FFMA.FTZ R12, R85, UR19, -R26 ;  /* 0x00000013550c7c23 */ /* 0x000fe2000801081a */
[----:B------:R1:W-:Y:S01]  /*147a0*/  MUFU.EX2 R57, R8 ;  /* 0x0000000800397308 */ /* 0x0003e20000000800 */
[----:B------:R-:W-:Y:S02]  /*147b0*/  IMAD.MOV.U32 R81, RZ, RZ, R132 ;  /* 0x000000ffff517224 */ /* 0x000fe400078e0084 */
[----:B------:R-:W-:Y:S01]  /*147c0*/  FFMA.FTZ R11, R217, UR19, -R25 ;  /* 0x00000013d90b7c23 */ /* 0x000fe20008010819 */
[----:B------:R-:W-:-:S02]  /*147d0*/  IMAD.MOV.U32 R67, RZ, RZ, R134 ;  /* 0x000000ffff437224 */ /* 0x000fc400078e0086 */
[----:B------:R-:W-:Y:S02]  /*147e0*/  IMAD.MOV.U32 R66, RZ, RZ, R135 ;  /* 0x000000ffff427224 */ /* 0x000fe400078e0087 */
[----:B------:R-:W-:Y:S01]  /*147f0*/  IMAD.MOV.U32 R95, RZ, RZ, R165 ;  /* 0x000000ffff5f7224 */ /* 0x000fe200078e00a5 */
[----:B------:R2:W-:Y:S01]  /*14800*/  MUFU.EX2 R48, R9 ;  /* 0x0000000900307308 */ /* 0x0005e20000000800 */
[----:B------:R-:W-:Y:S02]  /*14810*/  IMAD.MOV.U32 R94, RZ, RZ, R166 ;  /* 0x000000ffff5e7224 */ /* 0x000fe400078e00a6 */
[----:B------:R-:W-:Y:S02]  /*14820*/  IMAD.MOV.U32 R93, RZ, RZ, R167 ;  /* 0x000000ffff5d7224 */ /* 0x000fe400078e00a7 */
[----:B------:R-:W-:Y:S01]  /*14830*/  HMMA.16816.F32.BF16 R164, R4, R32, R112 ;  /* 0x0000002004a4723c */ /* 0x000fe20000041870 */
[----:B-1----:R-:W-:Y:S02]  /*14840*/  SHF.R.U32.HI R8, RZ, 0x8, R0 ;  /* 0x00000008ff087819 */ /* 0x002fe40000011600 */
[----:B------:R-:W-:Y:S01]  /*14850*/  LOP3.LUT R0, R3, R46, R246, 0x96, !PT ;  /* 0x0000002e03007212 */ /* 0x000fe200078e96f6 */
[----:B------:R1:W4:Y:S01]  /*14860*/  MUFU.EX2 R56, R10 ;  /* 0x0000000a00387308 */ /* 0x0003220000000800 */
[----:B--2---:R-:W-:-:S07]  /*14870*/  LOP3.LUT R9, R2, 0xff, RZ, 0xc0, !PT ;  /* 0x000000ff02097812 */ /* 0x004fce00078ec0ff */
[----:B------:R2:W-:Y:S01]  /*14880*/  MUFU.EX2 R32, R12 ;  /* 0x0000000c00207308 */ /* 0x0005e20000000800 */
[----:B------:R-:W-:Y:S02]  /*14890*/  PRMT R13, R9, 0x5410, R8 ;  /* 0x00005410090d7816 */ /* 0x000fe40000000008 */
[--C-:B------:R-:W-:Y:S02]  /*148a0*/  SHF.R.U32.HI R3, RZ, 0x10, R0.reuse ;  /* 0x00000010ff037819 */ /* 0x100fe40000011600 */
[----:B------:R-:W-:Y:S02]  /*148b0*/  SHF.R.U32.HI R9, RZ, 0x18, R0 ;  /* 0x00000018ff097819 */ /* 0x000fe40000011600 */
[--C-:B-1----:R-:W-:Y:S01]  /*148c0*/  SHF.R.U32.HI R10, RZ, 0x10, R2.reuse ;  /* 0x00000010ff0a7819 */ /* 0x102fe20000011602 */
[----:B------:R1:W4:Y:S01]  /*148d0*/  MUFU.EX2 R45, R11 ;  /* 0x0000000b002d7308 */ /* 0x0003220000000800 */
[----:B------:R-:W-:Y:S01]  /*148e0*/  IMAD.MOV.U32 R119, RZ, RZ, R53 ;  /* 0x000000ffff777224 */ /* 0x000fe200078e0035 */
[----:B--2---:R-:W-:-:S02]  /*148f0*/  SHF.R.U32.HI R12, RZ, 0x18, R2 ;  /* 0x00000018ff0c7819 */ /* 0x004fc40000011602 */
[----:B------:R-:W-:Y:S01]  /*14900*/  LOP3.LUT R2, R0, 0xffff, RZ, 0xc0, !PT ;  /* 0x0000ffff00027812 */ /* 0x000fe200078ec0ff */
[----:B------:R-:W-:-:S03]  /*14910*/  IMAD.MOV.U32 R53, RZ, RZ, R49 ;  /* 0x000000ffff357224 */ /* 0x000fc600078e0031 */
[----:B------:R-:W-:Y:S02]  /*14920*/  SHF.R.U32.HI R8, RZ, 0x8, R2 ;  /* 0x00000008ff087819 */ /* 0x000fe40000011602 */
[----:B-1----:R-:W-:Y:S02]  /*14930*/  LOP3.LUT R11, R0, 0xff, RZ, 0xc0, !PT ;  /* 0x000000ff000b7812 */ /* 0x002fe400078ec0ff */
[----:B------:R-:W-:Y:S02]  /*14940*/  LOP3.LUT R0, R10, 0xff, RZ, 0xc0, !PT ;  /* 0x000000ff0a007812 */ /* 0x000fe400078ec0ff */
[----:B------:R-:W-:Y:S02]  /*14950*/  LOP3.LUT R2, R3, 0xff, RZ, 0xc0, !PT ;  /* 0x000000ff03027812 */ /* 0x000fe400078ec0ff */
[----:B------:R-:W-:Y:S02]  /*14960*/  PRMT R0, R0, 0x5410, R12 ;  /* 0x0000541000007816 */ /* 0x000fe4000000000c */
[----:B------:R-:W-:Y:S01]  /*14970*/  PRMT R46, R231, 0x7054, R231 ;  /* 0x00007054e72e7816 */ /* 0x000fe200000000e7 */
[----:B------:R-:W-:Y:S01]  /*14980*/  IMAD.MOV.U32 R118, RZ, RZ, R119 ;  /* 0x000000ffff767224 */ /* 0x000fe200078e0077 */
[----:B------:R-:W-:Y:S01]  /*14990*/  PRMT R3, R11, 0x5410, R8 ;  /* 0x000054100b037816 */ /* 0x000fe20000000008 */
[----:B------:R-:W-:Y:S01]  /*149a0*/  IMAD.MOV.U32 R119, RZ, RZ, R53 ;  /* 0x000000ffff777224 */ /* 0x000fe200078e0035 */
[----:B------:R-:W-:Y:S01]  /*149b0*/  PRMT R2, R2, 0x5410, R9 ;  /* 0x0000541002027816 */ /* 0x000fe20000000009 */
[----:B------:R-:W-:-:S02]  /*149c0*/  IMAD.MOV.U32 R85, RZ, RZ, R148 ;  /* 0x000000ffff557224 */ /* 0x000fc400078e0094 */
[----:B------:R-:W-:Y:S01]  /*149d0*/  FFMA.FTZ R15, R15, UR19, -R26 ;  /* 0x000000130f0f7c23 */ /* 0x000fe2000801081a */
[----:B------:R-:W-:Y:S02]  /*149e0*/  IMAD.MOV.U32 R84, RZ, RZ, R149 ;  /* 0x000000ffff547224 */ /* 0x000fe400078e0095 */
[----:B------:R-:W-:Y:S02]  /*149f0*/  IMAD.MOV.U32 R83, RZ, RZ, R150 ;  /* 0x000000ffff537224 */ /* 0x000fe400078e0096 */
[----:B------:R-:W-:Y:S02]  /*14a00*/  IMAD.MOV.U32 R82, RZ, RZ, R151 ;  /* 0x000000ffff527224 */ /* 0x000fe400078e0097 */
[----:B------:R-:W-:Y:S01]  /*14a10*/  FFMA.FTZ R26, R87, UR19, -R26 ;  /* 0x00000013571a7c23 */ /* 0x000fe2000801081a */
[----:B------:R-:W-:Y:S01]  /*14a20*/  HMMA.16816.F32.BF16 R148, R4, R16, R180 ;  /* 0x000000100494723c */ /* 0x000fe200000418b4 */
[--C-:B------:R-:W-:Y:S01]  /*14a30*/  HSET2.LE.AND R11, R0, R46.reuse, PT ;  /* 0x0000002e000b7233 */ /* 0x100fe20003803000 */
[----:B------:R-:W-:Y:S01]  /*14a40*/  IMAD.MOV.U32 R87, RZ, RZ, R118 ;  /* 0x000000ffff577224 */ /* 0x000fe200078e0076 */
[----:B------:R-:W-:Y:S01]  /*14a50*/  HSET2.LE.AND R0, R3, R46, PT ;  /* 0x0000002e03007233 */ /* 0x000fe20003803000 */
[----:B------:R-:W-:-:S02]  /*14a60*/  IMAD.MOV.U32 R86, RZ, RZ, R119 ;  /* 0x000000ffff567224 */ /* 0x000fc400078e0077 */
[C---:B------:R-:W-:Y:S01]  /*14a70*/  HMMA.16816.F32.BF16 R180, R4.reuse, R22, R120 ;  /* 0x0000001604b4723c */ /* 0x040fe20000041878 */
[----:B------:R-:W1:Y:S01]  /*14a80*/  LDSM.16.MT88.4 R120, [R216+0x9c00] ;  /* 0x009c0000d878783b */ /* 0x000e620000004200 */
[--C-:B------:R-:W-:Y:S02]  /*14a90*/  HSET2.LE.AND R3, R2, R46.reuse, PT ;  /* 0x0000002e02037233 */ /* 0x100fe40003803000 */
[----:B----4-:R-:W-:Y:S02]  /*14aa0*/  F2FP.BF16.F32.PACK_AB R2, R57, R56 ;  /* 0x000000383902723e */ /* 0x010fe400000010ff */
[C---:B------:R-:W-:Y:S01]  /*14ab0*/  HMMA.16816.F32.BF16 R116, R4.reuse, R28, R236 ;  /* 0x0000001c0474723c */ /* 0x040fe200000418ec */
[----:B------:R-:W-:Y:S01]  /*14ac0*/  MUFU.EX2 R29, R26 ;  /* 0x0000001a001d7308 */ /* 0x000fe20000000800 */
[----:B------:R-:W-:Y:S01]  /*14ad0*/  LOP3.LUT R92, R0, R2, RZ, 0xc0, !PT ;  /* 0x00000002005c7212 */ /* 0x000fe200078ec0ff */
[--C-:B------:R-:W-:Y:S01]  /*14ae0*/  FFMA.FTZ R44, R44, UR19, -R24.reuse ;  /* 0x000000132c2c7c23 */ /* 0x100fe20008010818 */
[--C-:B------:R-:W-:Y:S01]  /*14af0*/  FFMA.FTZ R47, R47, UR19, -R24.reuse ;  /* 0x000000132f2f7c23 */ /* 0x100fe20008010818 */
[--C-:B------:R-:W-:Y:S01]  /*14b00*/  FFMA.FTZ R49, R229, UR19, -R24.reuse ;  /* 0x00000013e5317c23 */ /* 0x100fe20008010818 */
[----:B------:R-:W-:Y:S01]  /*14b10*/  FFMA.FTZ R53, R230, UR19, -R24 ;  /* 0x00000013e6357c23 */ /* 0x000fe20008010818 */
[----:B------:R-:W-:Y:S01]  /*14b20*/  FFMA.FTZ R24, R84, R55, R83 ;  /* 0x0000003754187223 */ /* 0x000fe20000010053 */
[----:B------:R-:W-:Y:S01]  /*14b30*/  FADD.FTZ R25, R85, R50 ;  /* 0x0000003255197221 */ /* 0x000fe20000010000 */
[----:B------:R-:W-:Y:S01]  /*14b40*/  IMAD.MOV.U32 R236, RZ, RZ, R87 ;  /* 0x000000ffffec7224 */ /* 0x000fe200078e0057 */
[C---:B------:R-:W-:Y:S06]  /*14b50*/  HMMA.16816.F32.BF16 R68, R4.reuse, R36, R152 ;  /* 0x000000240444723c */ /* 0x040fec0000041898 */
[C---:B------:R-:W-:Y:S06]  /*14b60*/  HMMA.16816.F32.BF16 R184, R4.reuse, R18, R184 ;  /* 0x0000001204b8723c */ /* 0x040fec00000418b8 */
[C---:B------:R-:W-:Y:S06]  /*14b70*/  HMMA.16816.F32.BF16 R188, R4.reuse, R20, R188 ;  /* 0x0000001404bc723c */ /* 0x040fec00000418bc */
[----:B------:R-:W-:Y:S01]  /*14b80*/  HMMA.16816.F32.BF16 R176, R4, R34, R176 ;  /* 0x0000002204b0723c */ /* 0x000fe200000418b0 */
[----:B------:R-:W-:-:S02]  /*14b90*/  HSET2.LE.AND R9, R13, R46, PT ;  /* 0x0000002e0d097233 */ /* 0x000fc40003803000 */
[----:B------:R-:W-:Y:S01]  /*14ba0*/  F2FP.BF16.F32.PACK_AB R10, R45, R48 ;  /* 0x000000302d0a723e */ /* 0x000fe200000010ff */
[--C-:B------:R-:W-:Y:S01]  /*14bb0*/  FFMA.FTZ R16, R66, UR19, -R27.reuse ;  /* 0x0000001342107c23 */ /* 0x100fe2000801081b */
[----:B------:R-:W-:Y:S01]  /*14bc0*/  MUFU.EX2 R28, R44 ;  /* 0x0000002c001c7308 */ /* 0x000fe20000000800 */
[----:B------:R-:W-:Y:S01]  /*14bd0*/  HMMA.16816.F32.BF16 R36, R4, R38, R136 ;  /* 0x000000260424723c */ /* 0x000fe20000041888 */
[----:B------:R-:W-:Y:S01]  /*14be0*/  FFMA.FTZ R19, R94, UR19, -R27 ;  /* 0x000000135e137c23 */ /* 0x000fe2000801081b */
[----:B------:R-:W-:Y:S01]  /*14bf0*/  LOP3.LUT R94, R9, R10, RZ, 0xc0, !PT ;  /* 0x0000000a095e7212 */ /* 0x000fe200078ec0ff */
[----:B------:R-:W-:Y:S01]  /*14c00*/  IMAD.MOV.U32 R33, RZ, RZ, R157 ;  /* 0x000000ffff217224 */ /* 0x000fe200078e009d */
[----:B------:R2:W5:Y:S03]  /*14c10*/  LDL.LU R229, [R1+0xd8] ;  /* 0x0000d80001e57983 */ /* 0x0005660000300800 */
[----:B------:R-:W-:Y:S08]  /*14c20*/  MUFU.EX2 R13, R49 ;  /* 0x00000031000d7308 */ /* 0x000ff00000000800 */
[----:B------:R-:W-:Y:S01]  /*14c30*/  MUFU.EX2 R26, R53 ;  /* 0x00000035001a7308 */ /* 0x000fe20000000800 */
[----:B------:R-:W-:Y:S01]  /*14c40*/  FFMA.FTZ R18, R82, R54, R81 ;  /* 0x0000003652127223 */ /* 0x000fe20000010051 */
[----:B---3--:R-:W-:-:S06]  /*14c50*/  IMAD.MOV.U32 R80, RZ, RZ, R133 ;  /* 0x000000ffff507224 */ /* 0x008fcc00078e0085 */
[----:B------:R-:W-:Y:S01]  /*14c60*/  MUFU.EX2 R10, R19 ;  /* 0x00000013000a7308 */ /* 0x000fe20000000800 */
[C---:B------:R-:W-:Y:S01]  /*14c70*/  HMMA.16816.F32.BF16 R132, R4.reuse, R30, R212 ;  /* 0x0000001e0484723c */ /* 0x040fe200000418d4 */
[----:B------:R-:W-:Y:S01]  /*14c80*/  IMAD.MOV.U32 R237, RZ, RZ, R160 ;  /* 0x000000ffffed7224 */ /* 0x000fe200078e00a0 */
[----:B------:R-:W-:Y:S01]  /*14c90*/  LDSM.16.MT88.4 R136, [R218+0x9c00] ;  /* 0x009c0000da88783b */ /* 0x000fe20000004200 */
[----:B------:R-:W-:Y:S02]  /*14ca0*/  IMAD.MOV.U32 R238, RZ, RZ, R171 ;  /* 0x000000ffffee7224 */ /* 0x000fe400078e00ab */
[----:B------:R-:W-:Y:S01]  /*14cb0*/  IMAD.MOV.U32 R239, RZ, RZ, R170 ;  /* 0x000000ffffef7224 */ /* 0x000fe200078e00aa */
[----:B------:R-:W3:Y:S01]  /*14cc0*/  LDSM.16.MT88.4 R152, [R216+0xac00] ;  /* 0x00ac0000d898783b */ /* 0x000ee20000004200 */
[----:B------:R-:W4:Y:S01]  /*14cd0*/  MUFU.EX2 R31, R14 ;  /* 0x0000000e001f7308 */ /* 0x000f220000000800 */
[----:B------:R-:W-:Y:S01]  /*14ce0*/  FFMA.FTZ R17, R80, R51, R67 ;  /* 0x0000003350117223 */ /* 0x000fe20000010043 */
[----:B------:R-:W-:Y:S01]  /*14cf0*/  IMAD.MOV.U32 R66, RZ, RZ, R169 ;  /* 0x000000ffff427224 */ /* 0x000fe200078e00a9 */
[----:B------:R-:W-:Y:S04]  /*14d00*/  LDSM.16.MT88.4 R80, [R216+0xbc00] ;  /* 0x00bc0000d850783b */ /* 0x000fe80000004200 */
[----:B------:R-:W-:Y:S01]  /*14d10*/  LDSM.16.MT88.4 R20, [R218+0xbc00] ;  /* 0x00bc0000da14783b */ /* 0x000fe20000004200 */
[----:B------:R1:W2:Y:S03]  /*14d20*/  MUFU.EX2 R30, R15 ;  /* 0x0000000f001e7308 */ /* 0x0002a60000000800 */
[----:B------:R3:W5:Y:S01]  /*14d30*/  LDL.LU R230, [R1+0xd4] ;  /* 0x0000d40001e67983 */ /* 0x0007620000300800 */
[----:B----4-:R-:W-:Y:S01]  /*14d40*/  F2FP.BF16.F32.PACK_AB R8, R31, R32 ;  /* 0x000000201f08723e */ /* 0x010fe200000010ff */
[--C-:B------:R-:W-:Y:S01]  /*14d50*/  FFMA.FTZ R14, R93, UR19, -R27.reuse ;  /* 0x000000135d0e7c23 */ /* 0x100fe2000801081b */
[----:B------:R-:W-:Y:S01]  /*14d60*/  IMAD.MOV.U32 R67, RZ, RZ, R86 ;  /* 0x000000ffff437224 */ /* 0x000fe200078e0056 */
[----:B------:R4:W5:Y:S01]  /*14d70*/  LDL.LU R222, [R1+0xd0] ;  /* 0x0000d00001de7983 */ /* 0x0009620000300800 */
[----:B------:R-:W-:Y:S01]  /*14d80*/  LOP3.LUT R93, R3, R8, RZ, 0xc0, !PT ;  /* 0x00000008035d7212 */ /* 0x000fe200078ec0ff */
[----:B------:R-:W-:Y:S01]  /*14d90*/  IMAD.WIDE.U32 R2, R156, -0x2daee0ad, RZ ;  /* 0xd2511f539c027825 */ /* 0x000fe200078e00ff */
[C---:B------:R-:W-:Y:S01]  /*14da0*/  HMMA.16816.F32.BF16 R84, R4.reuse, R40, R124 ;  /* 0x000000280454723c */ /* 0x040fe2000004187c */
[----:B------:R4:W5:Y:S03]  /*14db0*/  LDL.LU R221, [R1+0xcc] ;  /* 0x0000cc0001dd7983 */ /* 0x0009660000300800 */
[----:B------:R-:W-:Y:S01]  /*14dc0*/  LOP3.LUT R0, R3, R52, R246, 0x96, !PT ;  /* 0x0000003403007212 */ /* 0x000fe200078e96f6 */
[----:B-1----:R-:W-:Y:S01]  /*14dd0*/  FFMA.FTZ R15, R95, UR19, -R27 ;  /* 0x000000135f0f7c23 */ /* 0x002fe2000801081b */
[----:B------:R-:W-:Y:S01]  /*14de0*/  HMMA.16816.F32.BF16 R40, R4, R42, R128 ;  /* 0x0000002a0428723c */ /* 0x000fe20000041880 */
[----:B------:R-:W-:Y:S01]  /*14df0*/  LOP3.LUT R3, R2, 0xffff, RZ, 0xc0, !PT ;  /* 0x0000ffff02037812 */ /* 0x000fe200078ec0ff */
[----:B------:R-:W-:Y:S01]  /*14e00*/  IMAD.MOV.U32 R212, RZ, RZ, R163 ;  /* 0x000000ffffd47224 */ /* 0x000fe200078e00a3 */
[----:B--2---:R-:W-:Y:S01]  /*14e10*/  F2FP.BF16.F32.PACK_AB R12, R29, R30 ;  /* 0x0000001e1d0c723e */ /* 0x004fe200000010ff */
[----:B------:R-:W-:Y:S01]  /*14e20*/  IMAD.MOV.U32 R214, RZ, RZ, R161 ;  /* 0x000000ffffd67224 */ /* 0x000fe200078e00a1 */
[----:B------:R4:W5:Y:S02]  /*14e30*/  LDL.LU R220, [R1+0xc8] ;  /* 0x0000c80001dc7983 */ /* 0x0009640000300800 */
[----:B------:R-:W-:-:S02]  /*14e40*/  SHF.R.U32.HI R4, RZ, 0x10, R2 ;  /* 0x00000010ff047819 */ /* 0x000fc40000011602 */
[----:B------:R-:W-:Y:S02]  /*14e50*/  LOP3.LUT R5, R2, 0xff, RZ, 0xc0, !PT ;  /* 0x000000ff02057812 */ /* 0x000fe400078ec0ff */
[----:B------:R-:W-:Y:S02]  /*14e60*/  SHF.R.U32.HI R6, RZ, 0x18, R2 ;  /* 0x00000018ff067819 */ /* 0x000fe40000011602 */
[----:B------:R-:W-:Y:S01]  /*14e70*/  SHF.R.U32.HI R3, RZ, 0x8, R3 ;  /* 0x00000008ff037819 */ /* 0x000fe20000011603 */
[----:B------:R-:W-:Y:S01]  /*14e80*/  MUFU.EX2 R27, R47 ;  /* 0x0000002f001b7308 */ /* 0x000fe20000000800 */
[----:B------:R-:W-:-:S07]  /*14e90*/  LOP3.LUT R2, R4, 0xff, RZ, 0xc0, !PT ;  /* 0x000000ff04027812 */ /* 0x000fce00078ec0ff */
[----:B------:R-:W-:Y:S01]  /*14ea0*/  MUFU.EX2 R15, R15 ;  /* 0x0000000f000f7308 */ /* 0x000fe20000000800 */
[----:B------:R-:W-:Y:S01]  /*14eb0*/  PRMT R8, R5, 0x5410, R3 ;  /* 0x0000541005087816 */ /* 0x000fe20000000003 */
[----:B------:R-:W-:Y:S01]  /*14ec0*/  IMAD.MOV.U32 R163, RZ, RZ, R158 ;  /* 0x000000ffffa37224 */ /* 0x000fe200078e009e */
[----:B------:R-:W-:Y:S01]  /*14ed0*/  PRMT R5, R2, 0x5410, R6 ;  /* 0x0000541002057816 */ /* 0x000fe20000000006 */
[----:B------:R-:W-:Y:S01]  /*14ee0*/  IMAD.MOV.U32 R213, RZ, RZ, R162 ;  /* 0x000000ffffd57224 */ /* 0x000fe200078e00a2 */
[----:B------:R-:W-:Y:S01]  /*14ef0*/  LOP3.LUT R2, R0, 0xffff, RZ, 0xc0, !PT ;  /* 0x0000ffff00027812 */ /* 0x000fe200078ec0ff */
[----:B------:R-:W-:Y:S01]  /*14f00*/  FADD.FTZ R7, R159, R17 ;  /* 0x000000119f077221 */ /* 0x000fe20000010000 */
[----:B------:R-:W-:Y:S01]  /*14f10*/  LOP3.LUT R95, R11, R12, RZ, 0xc0, !PT ;  /* 0x0000000c0b5f7212 */ /* 0x000fe200078ec0ff */
[----:B------:R-:W-:Y:S01]  /*14f20*/  IMAD.MOV.U32 R215, RZ, RZ, R168 ;  /* 0x000000ffffd77224 */ /* 0x000fe200078e00a8 */
[----:B------:R-:W1:Y:S01]  /*14f30*/  MUFU.EX2 R11, R14 ;  /* 0x0000000e000b7308 */ /* 0x000e620000000800 */
[----:B------:R-:W-:Y:S01]  /*14f40*/  SHF.R.U32.HI R3, RZ, 0x10, R0 ;  /* 0x00000010ff037819 */ /* 0x000fe20000011600 */
[----:B------:R-:W-:Y:S01]  /*14f50*/  FADD.FTZ R9, R212, R25 ;  /* 0x00000019d4097221 */ /* 0x000fe20000010000 */
[----:B------:R-:W-:Y:S01]  /*14f60*/  LOP3.LUT R4, R0, 0xff, RZ, 0xc0, !PT ;  /* 0x000000ff00047812 */ /* 0x000fe200078ec0ff */
[----:B------:R-:W2:Y:S01]  /*14f70*/  LDSM.16.MT88.4 R168, [R218+0xac00] ;  /* 0x00ac0000daa8783b */ /* 0x000ea20000004200 */
[----:B------:R-:W-:-:S03]  /*14f80*/  SHF.R.U32.HI R2, RZ, 0x8, R2 ;  /* 0x00000008ff027819 */ /* 0x000fc60000011602 */
[----:B------:R3:W4:Y:S01]  /*14f90*/  MUFU.EX2 R12, R16 ;  /* 0x00000010000c7308 */ /* 0x0007220000000800 */
[----:B------:R-:W-:Y:S01]  /*14fa0*/  SHF.R.U32.HI R0, RZ, 0x18, R0 ;  /* 0x00000018ff007819 */ /* 0x000fe20000011600 */
[----:B------:R2:W5:Y:S01]  /*14fb0*/  LDL.LU R219, [R1+0xc4] ;  /* 0x0000c40001db7983 */ /* 0x0005620000300800 */
[----:B------:R-:W-:Y:S02]  /*14fc0*/  LOP3.LUT R3, R3, 0xff, RZ, 0xc0, !PT ;  /* 0x000000ff03037812 */ /* 0x000fe400078ec0ff */
[----:B------:R-:W-:Y:S01]  /*14fd0*/  PRMT R2, R4, 0x5410, R2 ;  /* 0x0000541004027816 */ /* 0x000fe20000000002 */
[----:B------:R-:W-:Y:S01]  /*14fe0*/  HMMA.16816.F32.BF16 R124, R92, R122, R96 ;  /* 0x0000007a5c7c723c */ /* 0x000fe20000041860 */
[----:B------:R-:W-:Y:S01]  /*14ff0*/  PRMT R6, R3, 0x5410, R0 ;  /* 0x0000541003067816 */ /* 0x000fe20000000000 */
[----:B------:R-:W-:Y:S01]  /*15000*/  FADD.FTZ R9, R236, R9 ;  /* 0x00000009ec097221 */ /* 0x000fe20000010000 */
[--C-:B------:R-:W-:Y:S01]  /*15010*/  HSET2.LE.AND R3, R5, R46.reuse, PT ;  /* 0x0000002e05037233 */ /* 0x100fe20003803000 */
[----:B------:R2:W5:Y:S01]  /*15020*/  LDL.LU R217, [R1+0xc0] ;  /* 0x0000c00001d97983 */ /* 0x0005620000300800 */
[----:B------:R-:W-:-:S02]  /*15030*/  HSET2.LE.AND R0, R8, R46, PT ;  /* 0x0000002e08007233 */ /* 0x000fc40003803000 */
[--C-:B------:R-:W-:Y:S02]  /*15040*/  HSET2.LE.AND R5, R2, R46.reuse, PT ;  /* 0x0000002e02057233 */ /* 0x100fe40003803000 */
[----:B------:R-:W-:Y:S01]  /*15050*/  F2FP.BF16.F32.PACK_AB R2, R26, R13 ;  /* 0x0000000d1a02723e */ /* 0x000fe200000010ff */
[----:B------:R-:W-:Y:S01]  /*15060*/  FADD.FTZ R4, R163, R18 ;  /* 0x00000012a3047221 */ /* 0x000fe20000010000 */
[----:B------:R-:W-:Y:S01]  /*15070*/  HSET2.LE.AND R6, R6, R46, PT ;  /* 0x0000002e06067233 */ /* 0x000fe20003803000 */
[----:B------:R-:W-:Y:S01]  /*15080*/  FADD.FTZ R8, R33, R24 ;  /* 0x0000001821087221 */ /* 0x000fe20000010000 */
[----:B------:R-:W-:Y:S01]  /*15090*/  LOP3.LUT R98, R0, R2, RZ, 0xc0, !PT ;  /* 0x0000000200627212 */ /* 0x000fe200078ec0ff */
[----:B---3--:R-:W-:Y:S01]  /*150a0*/  FADD.FTZ R16, R213, R7 ;  /* 0x00000007d5107221 */ /* 0x008fe20000010000 */
[----:B-1----:R-:W-:Y:S01]  /*150b0*/  F2FP.BF16.F32.PACK_AB R2, R10, R11 ;  /* 0x0000000b0a02723e */ /* 0x002fe200000010ff */
[----:B------:R-:W-:Y:S01]  /*150c0*/  FADD.FTZ R14, R214, R4 ;  /* 0x00000004d60e7221 */ /* 0x000fe20000010000 */
[----:B------:R-:W-:Y:S01]  /*150d0*/  F2FP.BF16.F32.PACK_AB R0, R27, R28 ;  /* 0x0000001c1b00723e */ /* 0x000fe200000010ff */
[----:B------:R-:W-:Y:S01]  /*150e0*/  FADD.FTZ R7, R215, R8 ;  /* 0x00000008d7077221 */ /* 0x000fe20000010000 */
[----:B----4-:R-:W-:-:S02]  /*150f0*/  F2FP.BF16.F32.PACK_AB R4, R12, R15 ;  /* 0x0000000f0c04723e */ /* 0x010fc400000010ff */
        /* <DEDUP_REMOVED lines=54> */
[-C--:B------:R-:W-:Y:S01]  /*15460*/  HMMA.16816.F32.BF16 R112, R92, R120.reuse, R108 ;  /* 0x000000785c70723c */ /* 0x080fe2000004186c */
[----:B------:R1:W-:Y:S04]  /*15470*/  STL [R1+0x58], R4 ;  /* 0x0000580401007387 */ /* 0x0003e80000100800 */
[----:B------:R1:W-:Y:S01]  /*15480*/  STL [R1+0x70], R3 ;  /* 0x0000700301007387 */ /* 0x0003e20000100800 */
[C---:B------:R-:W-:Y:S03]  /*15490*/  HMMA.16816.F32.BF16 R116, R96.reuse, R120, R116 ;  /* 0x000000786074723c */ /* 0x040fe60000041874 */
[----:B------:R1:W-:Y:S03]  /*154a0*/  STL [R1+0x78], R2 ;  /* 0x0000780201007387 */ /* 0x0003e60000100800 */
[----:B------:R-:W-:Y:S01]  /*154b0*/  HMMA.16816.F32.BF16 R120, R96, R122, R132 ;  /* 0x0000007a6078723c */ /* 0x000fe20000041884 */
[----:B------:R1:W-:Y:S05]  /*154c0*/  STL [R1+0x74], R0 ;  /* 0x0000740001007387 */ /* 0x0003ea0000100800 */
[C---:B------:R-:W-:Y:S06]  /*154d0*/  HMMA.16816.F32.BF16 R156, R92.reuse, R154, R76 ;  /* 0x0000009a5c9c723c */ /* 0x040fec000004184c */
[----:B--2---:R-:W-:Y:S06]  /*154e0*/  HMMA.16816.F32.BF16 R160, R92, R168, R72 ;  /* 0x000000a85ca0723c */ /* 0x004fec0000041848 */
[-C--:B------:R-:W-:Y:S06]  /*154f0*/  HMMA.16816.F32.BF16 R132, R96, R136.reuse, R148 ;  /* 0x000000886084723c */ /* 0x080fec0000041894 */
        /* <DEDUP_REMOVED lines=18> */
.L_x_470:
[----:B------:R-:W-:-:S06]  /*15620*/  UISETP.GT.AND UP0, UPT, UR17, UR12, UPT ;  /* 0x0000000c1100728c */ /* 0x000fcc000bf04270 */
[----:B------:R-:W-:-:S13]  /*15630*/  PLOP3.LUT P0, PT, PT, PT, UP0, 0x80, 0x0 ;  /* 0x000000000000781c */ /* 0x000fda0003f0f008 */
[----:B------:R-:W-:Y:S05]  /*15640*/  @!P0 BRA `(.L_x_477) ;  /* 0x0000005c00ec8947 */ /* 0x000fea0003800000 */
[----:B------:R-:W2:Y:S01]  /*15650*/  LDL.64 R6, [R1+0xa0] ;  /* 0x0000a00001067983 */ /* 0x000ea20000100a00 */
[----:B------:R-:W-:Y:S01]  /*15660*/  ULDC UR4, c[0x0][0x2d0] ;  /* 0x0000b40000047ab9 */ /* 0x000fe20000000800 */
[----:B------:R-:W-:Y:S01]  /*15670*/  PRMT R5, R231, 0x7054, R231 ;  /* 0x00007054e7057816 */ /* 0x000fe200000000e7 */
[----:B------:R-:W-:Y:S01]  /*15680*/  IMAD.MOV.U32 R106, RZ, RZ, R102 ;  /* 0x000000ffff6a7224 */ /* 0x000fe200078e0066 */
[----:B------:R-:W3:Y:S01]  /*15690*/  LDL.LU R4, [R1+0x48] ;  /* 0x0000480001047983 */ /* 0x000ee20000300800 */
[----:B------:R-:W-:Y:S01]  /*156a0*/  MOV R100, R103 ;  /* 0x0000006700647202 */ /* 0x000fe20000000f00 */
[----:B------:R-:W-:Y:S01]  /*156b0*/  ULDC UR9, c[0x0][0x2d0] ;  /* 0x0000b40000097ab9 */ /* 0x000fe20000000800 */
[----:B------:R-:W-:Y:S01]  /*156c0*/  MOV R108, R104 ;  /* 0x00000068006c7202 */ /* 0x000fe20000000f00 */
[----:B------:R-:W4:Y:S01]  /*156d0*/  LDL.LU R0, [R1+0x84] ;  /* 0x0000840001007983 */ /* 0x000f220000300800 */
[----:B------:R-:W-:Y:S01]  /*156e0*/  MOV R107, R101 ;  /* 0x00000065006b7202 */ /* 0x000fe20000000f00 */
[----:B------:R-:W-:-:S02]  /*156f0*/  ULDC.64 UR6, c[0x0][0x248] ;  /* 0x0000920000067ab9 */ /* 0x000fc40000000a00 */
[----:B------:R-:W4:Y:S04]  /*15700*/  LDL.LU R2, [R1+0x4c] ;  /* 0x00004c0001027983 */ /* 0x000f280000300800 */
[----:B------:R-:W4:Y:S01]  /*15710*/  LDL.LU R3, [R1+0x80] ;  /* 0x0000800001037983 */ /* 0x000f220000300800 */
[----:B--2---:R-:W-:Y:S01]  /*15720*/  ISETP.GE.AND P4, PT, R6, UR4, PT ;  /* 0x0000000406007c0c */ /* 0x004fe2000bf86270 */
[----:B------:R-:W-:-:S12]  /*15730*/  ULDC UR4, c[0x0][0x2ec] ;  /* 0x0000bb0000047ab9 */ /* 0x000fd80000000800 */
[----:B------:R-:W1:Y:S08]  /*15740*/  @!P4 LDC.64 R8, c[0x0][0x220] ;  /* 0x00008800ff08cb82 */ /* 0x000e700000000a00 */
[----:B------:R-:W2:Y:S01]  /*15750*/  @!P4 LDC.64 R6, c[0x0][0x220] ;  /* 0x00008800ff06cb82 */ /* 0x000ea20000000a00 */
[----:B-1----:R-:W-:Y:S04]  /*15760*/  @!P4 STL.64 [R1+0x90], R8 ;  /* 0x000090080100c387 */ /* 0x002fe80000100a00 */
[----:B--2---:R3:W-:Y:S02]  /*15770*/  @!P4 STL.64 [R1+0x88], R6 ;  /* 0x000088060100c387 */ /* 0x0047e40000100a00 */
[----:B---3--:R-:W-:-:S04]  /*15780*/  IMAD.WIDE.U32 R6, R4, -0x326172a9, RZ ;  /* 0xcd9e8d5704067825 */ /* 0x008fc800078e00ff */
[----:B----4-:R-:W-:Y:S01]  /*15790*/  IMAD.WIDE.U32 R4, R0, -0x326172a9, RZ ;  /* 0xcd9e8d5700047825 */ /* 0x010fe200078e00ff */
[----:B------:R-:W-:Y:S01]  /*157a0*/  STL.64 [R1+0x68], R6 ;  /* 0x0000680601007387 */ /* 0x000fe20000100a00 */
[----:B------:R-:W-:-:S03]  /*157b0*/  LOP3.LUT R0, R7, R2, RZ, 0x3c, !PT ;  /* 0x0000000207007212 */ /* 0x000fc600078e3cff */
[----:B------:R1:W-:Y:S01]  /*157c0*/  STL.64 [R1+0x60], R4 ;  /* 0x0000600401007387 */ /* 0x0003e20000100a00 */
[----:B------:R-:W-:Y:S01]  /*157d0*/  LOP3.LUT R2, R5, R2, RZ, 0x3c, !PT ;  /* 0x0000000205027212 */ /* 0x000fe200078e3cff */
[----:B-1----:R-:W-:-:S05]  /*157e0*/  IMAD.WIDE.U32 R4, R3, -0x2daee0ad, RZ ;  /* 0xd2511f5303047825 */ /* 0x002fca00078e00ff */
[----:B------:R1:W-:Y:S04]  /*157f0*/  STL.64 [R1+0x20], R4 ;  /* 0x0000200401007387 */ /* 0x0003e80000100a00 */
[----:B------:R-:W2:Y:S04]  /*15800*/  LDL.LU.64 R6, [R1+0x50] ;  /* 0x0000500001067983 */ /* 0x000ea80000300a00 */
[----:B-1----:R-:W3:Y:S01]  /*15810*/  LDL.LU.64 R4, [R1+0xb8] ;  /* 0x0000b80001047983 */ /* 0x002ee20000300a00 */
[----:B------:R-:W-:-:S04]  /*15820*/  IMAD.WIDE.U32 R8, R0, -0x2daee0ad, RZ ;  /* 0xd2511f5300087825 */ /* 0x000fc800078e00ff */
[----:B------:R-:W-:Y:S01]  /*15830*/  IMAD.WIDE.U32 R2, R2, -0x2daee0ad, RZ ;  /* 0xd2511f5302027825 */ /* 0x000fe200078e00ff */
[----:B------:R-:W-:Y:S04]  /*15840*/  STL.64 [R1+0x30], R8 ;  /* 0x0000300801007387 */ /* 0x000fe80000100a00 */
[----:B------:R2:W-:Y:S02]  /*15850*/  STL.64 [R1+0x38], R2 ;  /* 0x0000380201007387 */ /* 0x0005e40000100a00 */
[----:B--2---:R-:W-:Y:S01]  /*15860*/  IMAD.MOV.U32 R3, RZ, RZ, R7 ;  /* 0x000000ffff037224 */ /* 0x004fe200078e0007 */
[----:B---3--:R-:W-:-:S05]  /*15870*/  MOV R2, R4 ;  /* 0x0000000400027202 */ /* 0x008fca0000000f00 */
[----:B------:R1:W-:Y:S01]  /*15880*/  STL.64 [R1+0x80], R2 ;  /* 0x0000800201007387 */ /* 0x0003e20000100a00 */
[----:B------:R-:W-:Y:S05]  /*15890*/  BRA `(.L_x_478) ;  /* 0x00000004000c7947 */ /* 0x000fea0003800000 */
.L_x_480:
        /* <DEDUP_REMOVED lines=17> */
[----:B--2---:R-:W-:Y:S02]  /*159b0*/  LEA R4, P1, R4, R12, 0x6 ;  /* 0x0000000c04047211 */ /* 0x004fe400078230ff */
[----:B------:R-:W2:Y:S02]  /*159c0*/  @!P4 LDC.64 R12, c[0x0][0x218] ;  /* 0x00008600ff0ccb82 */ /* 0x000ea40000000a00 */
[----:B---3--:R-:W-:Y:S02]  /*159d0*/  LEA.HI.X R5, R8, R21, R5, 0x6, P1 ;  /* 0x0000001508057211 */ /* 0x008fe400008f3405 */
[C---:B-1----:R-:W-:Y:S04]  /*159e0*/  @!P4 LEA R6, P1, R4.reuse, R6, 0x1 ;  /* 0x000000060406c211 */ /* 0x042fe800078208ff */
[C-C-:B------:R-:W-:Y:S01]  /*159f0*/  @!P4 LEA.HI.X R7, R4.reuse, R7, R5.reuse, 0x1, P1 ;  /* 0x000000070407c211 */ /* 0x140fe200008f0c05 */
[----:B------:R-:W1:Y:S01]  /*15a00*/  @!P6 LDC.64 R8, c[0x0][0x218] ;  /* 0x00008600ff08eb82 */ /* 0x000e620000000a00 */
[C---:B-----5:R-:W-:Y:S03]  /*15a10*/  @!P6 LEA R16, P1, R4.reuse, R16, 0x1 ;  /* 0x000000100410e211 */ /* 0x060fe600078208ff */
[----:B------:R-:W-:Y:S01]  /*15a20*/  @!PT LDS RZ, [RZ] ;  /* 0x00000000fffff984 */ /* 0x000fe20000000800 */
[----:B------:R-:W-:Y:S01]  /*15a30*/  @!PT LDS RZ, [RZ] ;  /* 0x00000000fffff984 */ /* 0x000fe20000000800 */
[----:B------:R-:W-:Y:S01]  /*15a40*/  @!PT LDS RZ, [RZ] ;  /* 0x00000000fffff984 */ /* 0x000fe20000000800 */
[----:B------:R3:W-:Y:S01]  /*15a50*/  @!P4 LDGSTS.E.BYPASS.LTC128B.128 [R222+0x6000], desc[UR22][R6.64] ;  /* 0x0600000006decfae */ /* 0x0007e2000b901d56 */
[C-C-:B------:R-:W-:Y:S02]  /*15a60*/  @!P6 LEA.HI.X R17, R4.reuse, R17, R5.reuse, 0x1, P1 ;  /* 0x000000110411e211 */ /* 0x140fe400008f0c05 */
[C---:B----4-:R-:W-:Y:S01]  /*15a70*/  @!P2 LEA R14, P1, R4.reuse, R14, 0x1 ;  /* 0x0000000e040ea211 */ /* 0x050fe200078208ff */
[----:B------:R4:W-:Y:S01]  /*15a80*/  @P6 STS.128 [R222+0x7000], RZ ;  /* 0x007000ffde006388 */ /* 0x0009e20000000c00 */
[----:B------:R-:W3:Y:S02]  /*15a90*/  @!P2 LDC.64 R20, c[0x0][0x218] ;  /* 0x00008600ff14ab82 */ /* 0x000ee40000000a00 */
        /* <DEDUP_REMOVED lines=8> */
[C---:B--2---:R-:W-:Y:S01]  /*15b20*/  @!P4 LEA R12, P1, R4.reuse, R12, 0x1 ;  /* 0x0000000c040cc211 */ /* 0x044fe200078208ff */
        /* <DEDUP_REMOVED lines=11> */
[C-C-:B------:R-:W-:Y:S03]  /*15be0*/  @!P6 LEA.HI.X R9, R4.reuse, R9, R5.reuse, 0x1, P1 ;  /* 0x000000090409e211 */ /* 0x140fe600008f0c05 */
[----:B------:R4:W-:Y:S01]  /*15bf0*/  @P6 STS.128 [R222+0x7800], RZ ;  /* 0x007800ffde006388 */ /* 0x0009e20000000c00 */
[C---:B---3--:R-:W-:Y:S03]  /*15c00*/  @!P2 LEA R6, P1, R4.reuse, R20, 0x1 ;  /* 0x000000140406a211 */ /* 0x048fe600078208ff */
[----:B------:R-:W-:Y:S01]  /*15c10*/  @!PT LDS RZ, [RZ] ;  /* 0x00000000fffff984 */ /* 0x000fe20000000800 */
[----:B------:R-:W-:Y:S01]  /*15c20*/  @!PT LDS RZ, [RZ] ;  /* 0x00000000fffff984 */ /* 0x000fe20000000800 */
[----:B------:R-:W-:Y:S01]  /*15c30*/  @!PT LDS RZ, [RZ] ;  /* 0x00000000fffff984 */ /* 0x000fe20000000800 */
[----:B------:R4:W-:Y:S01]  /*15c40*/  @!P6 LDGSTS.E.BYPASS.LTC128B.128 [R222+0x7800], desc[UR22][R8.64+0x40] ;  /* 0x0780004008deefae */ /* 0x0009e2000b901d56 */
[----:B------:R-:W-:Y:S03]  /*15c50*/  @!P2 LEA.HI.X R7, R4, R21, R5, 0x1, P1 ;  /* 0x000000150407a211 */ /* 0x000fe600008f0c05 */
[----:B------:R4:W-:Y:S04]  /*15c60*/  @P2 STS.128 [R222+0x8800], RZ ;  /* 0x008800ffde002388 */ /* 0x0009e80000000c00 */
[----:B------:R-:W-:Y:S01]  /*15c70*/  @!PT LDS RZ, [RZ] ;  /* 0x00000000fffff984 */ /* 0x000fe20000000800 */
[----:B------:R-:W-:Y:S01]  /*15c80*/  @!PT LDS RZ, [RZ] ;  /* 0x00000000fffff984 */ /* 0x000fe20000000800 */
[----:B------:R-:W-:Y:S01]  /*15c90*/  @!PT LDS RZ, [RZ] ;  /* 0x00000000fffff984 */ /* 0x000fe20000000800 */
[----:B------:R4:W-:Y:S04]  /*15ca0*/  @!P2 LDGSTS.E.BYPASS.LTC128B.128 [R222+0x8800], desc[UR22][R6.64+0x80] ;  /* 0x0880008006deafae */ /* 0x0009e8000b901d56 */
[----:B------:R-:W0:Y:S01]  /*15cb0*/  LDGDEPBAR ;  /* 0x00000000000079af */ /* 0x000e220000000000 */
[----:B------:R-:W-:Y:S05]  /*15cc0*/  BRA `(.L_x_479) ;  /* 0x0000001800947947 */ /* 0x000fea0003800000 */
.L_x_478:
        /* <DEDUP_REMOVED lines=14> */
[----:B-----5:R-:W-:Y:S06]  /*15db0*/  @P4 STS [R222+0x9000], RZ ;  /* 0x009000ffde004388 */ /* 0x020fec0000000800 */
[----:B------:R-:W-:Y:S06]  /*15dc0*/  @P4 STS [R222+0x9004], RZ ;  /* 0x009004ffde004388 */ /* 0x000fec0000000800 */
[----:B------:R-:W-:Y:S01]  /*15dd0*/  @P4 STS.64 [R222+0x9008], RZ ;  /* 0x009008ffde004388 */ /* 0x000fe20000000a00 */
[----:B------:R-:W1:Y:S02]  /*15de0*/  S2R R101, SR_TID.X ;  /* 0x0000000000657919 */ /* 0x000e640000002100 */
[----:B-1----:R-:W-:Y:S05]  /*15df0*/  IMAD.SHL.U32 R101, R101, 0x2, RZ ;  /* 0x0000000265657824 */ /* 0x002fea00078e00ff */
[----:B------:R-:W-:Y:S02]  /*15e00*/  LOP3.LUT R101, R101, 0x6, RZ, 0xc0, !PT ;  /* 0x0000000665657812 */ /* 0x000fe400078ec0ff */
[----:B--2---:R-:W-:Y:S02]  /*15e10*/  ISETP.GE.AND P6, PT, R3, UR9, PT ;  /* 0x0000000903007c0c */ /* 0x004fe4000bfc6270 */
[----:B---3--:R-:W-:Y:S01]  /*15e20*/  ISETP.GE.AND P2, PT, R2, UR9, PT ;  /* 0x0000000902007c0c */ /* 0x008fe2000bf46270 */
[----:B------:R-:W-:Y:S04]  /*15e30*/  IMAD.U32 R2, RZ, RZ, UR8 ;  /* 0x00000008ff027e24 */ /* 0x000fe8000f8e00ff */
[----:B----4-:R-:W-:Y:S06]  /*15e40*/  IMAD.WIDE.U32 R2, R2, UR28, R18 ;  /* 0x0000001c02027c25 */ /* 0x010fec000f8e0012 */
[----:B------:R-:W1:Y:S01]  /*15e50*/  @!P6 LDC.64 R10, c[0x0][0x220] ;  /* 0x00008800ff0aeb82 */ /* 0x000e620000000a00 */
[----:B------:R-:W-:Y:S01]  /*15e60*/  VIADD R3, R3, UR10 ;  /* 0x0000000a03037c36 */ /* 0x000fe20008000000 */
[C---:B------:R-:W-:Y:S01]  /*15e70*/  @!P4 LEA R4, P0, R2.reuse, R4, 0x1 ;  /* 0x000000040204c211 */ /* 0x040fe200078008ff */
[----:B------:R-:W-:Y:S03]  /*15e80*/  USHF.L.U32 UR10, UR8, 0x1, URZ ;  /* 0x00000001080a7899 */ /* 0x000fe6000800063f */
        /* <DEDUP_REMOVED lines=43> */
[C---:B------:R-:W-:Y:S05]  /*16140*/  ISETP.GE.AND P5, PT, R0.reuse, R225, PT ;  /* 0x000000e10000720c */ /* 0x040fea0003fa6270 */
[----:B------:R-:W-:Y:S01]  /*16150*/  @!PT LDS RZ, [RZ] ;  /* 0x00000000fffff984 */ /* 0x000fe20000000800 */
[----:B------:R-:W-:Y:S01]  /*16160*/  @!PT LDS RZ, [RZ] ;  /* 0x00000000fffff984 */ /* 0x000fe20000000800 */
[----:B------:R-:W-:Y:S01]  /*16170*/  @!PT LDS RZ, [RZ] ;  /* 0x00000000fffff984 */ /* 0x000fe20000000800 */
[----:B------:R1:W-:Y:S01]  /*16180*/  @!P2 LDGSTS.E.BYPASS.LTC128B.128 [R222+0xb800], desc[UR22][R2.64+0x80] ;  /* 0x0b80008002deafae */ /* 0x0003e2000b901d56 */
[C---:B------:R-:W-:Y:S02]  /*16190*/  ISETP.GE.AND P1, PT, R0.reuse, R224, PT ;  /* 0x000000e00000720c */ /* 0x040fe40003f26270 */
[C---:B------:R-:W-:Y:S03]  /*161a0*/  ISETP.GE.OR P5, PT, R0.reuse, R230, !P5 ;  /* 0x000000e60000720c */ /* 0x040fe60006fa6670 */
[----:B------:R-:W-:Y:S01]  /*161b0*/  LDSM.16.M88.4 R64, [R220] ;  /* 0x00000000dc40783b */ /* 0x000fe20000000200 */
[C---:B------:R-:W-:Y:S05]  /*161c0*/  ISETP.GE.OR P1, PT, R0.reuse, R229, !P1 ;  /* 0x000000e50000720c */ /* 0x040fea0004f26670 */
[----:B------:R-:W2:Y:S06]  /*161d0*/  LDSM.16.M88.4 R16, [R217+0x6000] ;  /* 0x00600000d910783b */ /* 0x000eac0000000200 */
[----:B------:R-:W3:Y:S06]  /*161e0*/  LDSM.16.M88.4 R60, [R220+0x1000] ;  /* 0x00100000dc3c783b */ /* 0x000eec0000000200 */
[----:B------:R-:W4:Y:S01]  /*161f0*/  LDSM.16.M88.4 R32, [R217+0x6400] ;  /* 0x00640000d920783b */ /* 0x000f220000000200 */
[C---:B-1----:R-:W-:Y:S05]  /*16200*/  VIADD R2, R0.reuse, 0x1 ;  /* 0x0000000100027836 */ /* 0x042fea0000000000 */
[----:B------:R-:W0:Y:S01]  /*16210*/  LDGDEPBAR ;  /* 0x00000000000079af */ /* 0x000e220000000000 */
[----:B------:R-:W-:Y:S05]  /*16220*/  VIADD R3, R0, 0x8 ;  /* 0x0000000800037836 */ /* 0x000fea0000000000 */
[----:B------:R-:W1:Y:S01]  /*16230*/  LDSM.16.M88.4 R48, [R217+0x6800] ;  /* 0x00680000d930783b */ /* 0x000e620000000200 */
[C---:B------:R-:W-:Y:S02]  /*16240*/  ISETP.GE.AND P3, PT, R2.reuse, R225, PT ;  /* 0x000000e10200720c */ /* 0x040fe40003f66270 */
[C---:B------:R-:W-:Y:S02]  /*16250*/  ISETP.GE.AND P0, PT, R2.reuse, R224, PT ;  /* 0x000000e00200720c */ /* 0x040fe40003f06270 */
[C---:B------:R-:W-:Y:S01]  /*16260*/  ISETP.GE.OR P3, PT, R2.reuse, R230, !P3 ;  /* 0x000000e60200720c */ /* 0x040fe20005f66670 */
[----:B------:R-:W1:Y:S01]  /*16270*/  LDSM.16.M88.4 R176, [R217+0x6c00] ;  /* 0x006c0000d9b0783b */ /* 0x000e620000000200 */
[C---:B------:R-:W-:Y:S05]  /*16280*/  ISETP.GE.OR P0, PT, R2.reuse, R229, !P0 ;  /* 0x000000e50200720c */ /* 0x040fea0004706670 */
[----:B------:R-:W-:Y:S01]  /*16290*/  LDSM.16.M88.4 R180, [R221] ;  /* 0x00000000ddb4783b */ /* 0x000fe20000000200 */
[-C--:B--2---:R-:W-:Y:S05]  /*162a0*/  HMMA.16816.F32.BF16 R4, R64, R16.reuse, RZ ;  /* 0x000000104004723c */ /* 0x084fea00000418ff */
[----:B------:R-:W2:Y:S01]  /*162b0*/  LDSM.16.M88.4 R184, [R219+0x6000] ;  /* 0x00600000dbb8783b */ /* 0x000ea20000000200 */
        /* <DEDUP_REMOVED lines=11> */
[----:B------:R-:W4:Y:S01]  /*16370*/  LDSM.16.M88.4 R208, [R217+0x7000] ;  /* 0x00700000d9d0783b */ /* 0x000f220000000200 */
[C---:B------:R-:W-:Y:S05]  /*16380*/  HMMA.16816.F32.BF16 R32, R64.reuse, R34, RZ ;  /* 0x000000224020723c */ /* 0x040fea00000418ff */
[----:B------:R-:W4:Y:S01]  /*16390*/  LDSM.16.M88.4 R212, [R220+0x3000] ;  /* 0x00300000dcd4783b */ /* 0x000f220000000200 */
[-C--:B-1----:R-:W-:Y:S06]  /*163a0*/  HMMA.16816.F32.BF16 R36, R64, R48.reuse, RZ ;  /* 0x000000304024723c */ /* 0x082fec00000418ff */
[C---:B------:R-:W-:Y:S06]  /*163b0*/  HMMA.16816.F32.BF16 R40, R60.reuse, R48, RZ ;  /* 0x000000303c28723c */ /* 0x040fec00000418ff */
[-C--:B------:R-:W-:Y:S06]  /*163c0*/  HMMA.16816.F32.BF16 R44, R60, R50.reuse, RZ ;  /* 0x000000323c2c723c */ /* 0x080fec00000418ff */
[C---:B------:R-:W-:Y:S06]  /*163d0*/  HMMA.16816.F32.BF16 R48, R64.reuse, R50, RZ ;  /* 0x000000324030723c */ /* 0x040fec00000418ff */
[-C--:B------:R-:W-:Y:S06]  /*163e0*/  HMMA.16816.F32.BF16 R52, R64, R176.reuse, RZ ;  /* 0x000000b04034723c */ /* 0x080fec00000418ff */
[C---:B------:R-:W-:Y:S06]  /*163f0*/  HMMA.16816.F32.BF16 R56, R60.reuse, R176, RZ ;  /* 0x000000b03c38723c */ /* 0x040fec00000418ff */
[-C--:B------:R-:W-:Y:S06]  /*16400*/  HMMA.16816.F32.BF16 R60, R60, R178.reuse, RZ ;  /* 0x000000b23c3c723c */ /* 0x080fec00000418ff */
[----:B------:R-:W-:Y:S01]  /*16410*/  HMMA.16816.F32.BF16 R64, R64, R178, RZ ;  /* 0x000000b24040723c */ /* 0x000fe200000418ff */
[----:B------:R-:W1:Y:S05]  /*16420*/  LDSM.16.M88.4 R176, [R217+0x7400] ;  /* 0x00740000d9b0783b */ /* 0x000e6a0000000200 */
[-C--:B--2---:R-:W-:Y:S06]  /*16430*/  HMMA.16816.F32.BF16 R4, R180, R184.reuse, R4 ;  /* 0x000000b8b404723c */ /* 0x084fec0000041804 */
[C---:B---3--:R-:W-:Y:S06]  /*16440*/  HMMA.16816.F32.BF16 R8, R188.reuse, R184, R8 ;  /* 0x000000b8bc08723c */ /* 0x048fec0000041808 */
        /* <DEDUP_REMOVED lines=18> */
[----:B------:R-:W3:Y:S05]  /*16570*/  LDSM.16.M88.4 R180, [R217+0x7c00] ;  /* 0x007c0000d9b4783b */ /* 0x000eea0000000200 */
[-C--:B------:R-:W-:Y:S01]  /*16580*/  HMMA.16816.F32.BF16 R4, R204, R208.reuse, R4 ;  /* 0x000000d0cc04723c */ /* 0x080fe20000041804 */
[----:B------:R-:W4:Y:S05]  /*16590*/  LDSM.16.M88.4 R200, [R219+0x7400] ;  /* 0x00740000dbc8783b */ /* 0x000f2a0000000200 */
        /* <DEDUP_REMOVED lines=21> */
[----:B------:R-:W-:Y:S05]  /*166f0*/  LDSM.16.M88.4 R204, [R217+0x8800] ;  /* 0x00880000d9cc783b */ /* 0x000fea0000000200 */
        /* <DEDUP_REMOVED lines=13> */
[----:B------:R-:W4:Y:S05]  /*167d0*/  LDSM.16.M88.4 R208, [R217+0x8c00] ;  /* 0x008c0000d9d0783b */ /* 0x000f2a0000000200 */
[-C--:B-1----:R-:W-:Y:S06]  /*167e0*/  HMMA.16816.F32.BF16 R52, R188, R176.reuse, R52 ;  /* 0x000000b0bc34723c */ /* 0x082fec0000041834 */
[C---:B------:R-:W-:Y:S06]  /*167f0*/  HMMA.16816.F32.BF16 R56, R196.reuse, R176, R56 ;  /* 0x000000b0c438723c */ /* 0x040fec0000041838 */
[-C--:B------:R-:W-:Y:S01]  /*16800*/  HMMA.16816.F32.BF16 R60, R196, R178.reuse, R60 ;  /* 0x000000b2c43c723c */ /* 0x080fe2000004183c */
[----:B------:R-:W1:Y:S05]  /*16810*/  LDSM.16.M88.4 R196, [R221+0x4000] ;  /* 0x00400000ddc4783b */ /* 0x000e6a0000000200 */
[----:B------:R-:W-:Y:S01]  /*16820*/  HMMA.16816.F32.BF16 R64, R188, R178, R64 ;  /* 0x000000b2bc40723c */ /* 0x000fe20000041840 */
[----:B------:R-:W1:Y:S05]  /*16830*/  LDSM.16.M88.4 R176, [R221+0x5000] ;  /* 0x00500000ddb0783b */ /* 0x000e6a0000000200 */
[-C--:B--2---:R-:W-:Y:S06]  /*16840*/  HMMA.16816.F32.BF16 R4, R180, R184.reuse, R4 ;  /* 0x000000b8b404723c */ /* 0x084fec0000041804 */
[C---:B---3--:R-:W-:Y:S06]  /*16850*/  HMMA.16816.F32.BF16 R8, R192.reuse, R184, R8 ;  /* 0x000000b8c008723c */ /* 0x048fec0000041808 */
        /* <DEDUP_REMOVED lines=13> */
[----:B------:R-:W-:Y:S01]  /*16930*/  HMMA.16816.F32.BF16 R64, R180, R210, R64 ;  /* 0x000000d2b440723c */ /* 0x000fe20000041840 */
[----:B------:R-:W2:Y:S05]  /*16940*/  LDSM.16.M88.4 R180, [R219+0x8400] ;  /* 0x00840000dbb4783b */ /* 0x000eaa0000000200 */
[-C--:B-1----:R-:W-:Y:S06]  /*16950*/  HMMA.16816.F32.BF16 R4, R196, R212.reuse, R4 ;  /* 0x000000d4c404723c */ /* 0x082fec0000041804 */
[C---:B------:R-:W-:Y:S06]  /*16960*/  HMMA.16816.F32.BF16 R8, R176.reuse, R212, R8 ;  /* 0x000000d4b008723c */ /* 0x040fec0000041808 */
[-C--:B------:R-:W-:Y:S06]  /*16970*/  HMMA.16816.F32.BF16 R12, R176, R214.reuse, R12 ;  /* 0x000000d6b00c723c */ /* 0x080fec000004180c */
[C---:B------:R-:W-:Y:S06]  /*16980*/  HMMA.16816.F32.BF16 R16, R196.reuse, R214, R16 ;  /* 0x000000d6c410723c */ /* 0x040fec0000041810 */
[----:B------:R-:W-:Y:S02]  /*16990*/  FSEL R187, R5, -INF , !P3 ;  /* 0xff80000005bb7808 */ /* 0x000fe40005800000 */
[----:B------:R-:W-:Y:S02]  /*169a0*/  FSEL R189, R7, -INF , !P0 ;  /* 0xff80000007bd7808 */ /* 0x000fe40004000000 */
[CC--:B------:R-:W-:Y:S02]  /*169b0*/  ISETP.GE.AND P3, PT, R2.reuse, R226.reuse, PT ;  /* 0x000000e20200720c */ /* 0x0c0fe40003f66270 */
[-C--:B------:R-:W-:Y:S02]  /*169c0*/  ISETP.GE.AND P0, PT, R2, R223.reuse, PT ;  /* 0x000000df0200720c */ /* 0x080fe40003f06270 */
[----:B------:R-:W-:Y:S02]  /*169d0*/  FSEL R184, R4, -INF , !P5 ;  /* 0xff80000004b87808 */ /* 0x000fe40006800000 */
[----:B------:R-:W-:Y:S01]  /*169e0*/  FSEL R186, R6, -INF , !P1 ;  /* 0xff80000006ba7808 */ /* 0x000fe20004800000 */
[-C--:B--2---:R-:W-:Y:S01]  /*169f0*/  HMMA.16816.F32.BF16 R20, R196, R180.reuse, R20 ;  /* 0x000000b4c414723c */ /* 0x084fe20000041814 */
[----:B------:R-:W1:Y:S02]  /*16a00*/  LDSM.16.M88.4 R4, [R219+0x8800] ;  /* 0x00880000db04783b */ /* 0x000e640000000200 */
[C---:B------:R-:W-:Y:S02]  /*16a10*/  ISETP.GE.AND P5, PT, R0.reuse, R226, PT ;  /* 0x000000e20000720c */ /* 0x040fe40003fa6270 */
[----:B------:R-:W-:Y:S01]  /*16a20*/  ISETP.GE.AND P1, PT, R0, R223, PT ;  /* 0x000000df0000720c */ /* 0x000fe20003f26270 */
[C---:B------:R-:W-:Y:S04]  /*16a30*/  HMMA.16816.F32.BF16 R24, R176.reuse, R180, R24 ;  /* 0x000000b4b018723c */ /* 0x040fe80000041818 */
[CC--:B------:R-:W-:Y:S02]  /*16a40*/  ISETP.GE.OR P3, PT, R2.reuse, R228.reuse, !P3 ;  /* 0x000000e40200720c */ /* 0x0c0fe40005f66670 */
[-C--:B------:R-:W-:Y:S01]  /*16a50*/  ISETP.GE.OR P0, PT, R2, R227.reuse, !P0 ;  /* 0x000000e30200720c */ /* 0x080fe20004706670 */
[C---:B------:R-:W-:Y:S01]  /*16a60*/  VIADD R2, R0.reuse, 0x9 ;  /* 0x0000000900027836 */ /* 0x040fe20000000000 */
[C---:B------:R-:W-:Y:S01]  /*16a70*/  ISETP.GE.OR P5, PT, R0.reuse, R228, !P5 ;  /* 0x000000e40000720c */ /* 0x040fe20006fa6670 */
[-C--:B------:R-:W-:Y:S03]  /*16a80*/  HMMA.16816.F32.BF16 R28, R176, R182.reuse, R28 ;  /* 0x000000b6b01c723c */ /* 0x080fe6000004181c */
[----:B------:R-:W-:Y:S02]  /*16a90*/  ISETP.GE.OR P1, PT, R0, R227, !P1 ;  /* 0x000000e30000720c */ /* 0x000fe40004f26670 */
[----:B------:R-:W-:Y:S01]  /*16aa0*/  FSEL R191, R9, -INF , !P3 ;  /* 0xff80000009bf7808 */ /* 0x000fe20005800000 */
[C---:B------:R-:W-:Y:S04]  /*16ab0*/  HMMA.16816.F32.BF16 R32, R196.reuse, R182, R32 ;  /* 0x000000b6c420723c */ /* 0x040fe80000041820 */
[C---:B------:R-:W-:Y:S02]  /*16ac0*/  ISETP.GE.AND P3, PT, R2.reuse, R226, PT ;  /* 0x000000e20200720c */ /* 0x040fe40003f66270 */
[----:B------:R-:W-:Y:S02]  /*16ad0*/  FSEL R193, R11, -INF , !P0 ;  /* 0xff8000000bc17808 */ /* 0x000fe40004000000 */
[CC--:B------:R-:W-:Y:S02]  /*16ae0*/  ISETP.GE.AND P0, PT, R2.reuse, R223.reuse, PT ;  /* 0x000000df0200720c */ /* 0x0c0fe40003f06270 */
[----:B------:R-:W-:Y:S02]  /*16af0*/  ISETP.GE.OR P3, PT, R2, R228, !P3 ;  /* 0x000000e40200720c */ /* 0x000fe40005f66670 */
[----:B------:R-:W-:Y:S02]  /*16b00*/  FSEL R188, R8, -INF , !P5 ;  /* 0xff80000008bc7808 */ /* 0x000fe40006800000 */
[C---:B------:R-:W-:Y:S02]  /*16b10*/  ISETP.GE.AND P5, PT, R3.reuse, R226, PT ;  /* 0x000000e20300720c */ /* 0x040fe40003fa6270 */
[----:B------:R-:W-:Y:S02]  /*16b20*/  FSEL R190, R10, -INF , !P1 ;  /* 0xff8000000abe7808 */ /* 0x000fe40004800000 */
[C---:B------:R-:W-:Y:S01]  /*16b30*/  ISETP.GE.AND P1, PT, R3.reuse, R223, PT ;  /* 0x000000df0300720c */ /* 0x040fe20003f26270 */
[----:B------:R-:W2:Y:S01]  /*16b40*/  LDSM.16.M88.4 R8, [R219+0x8c00] ;  /* 0x008c0000db08783b */ /* 0x000ea20000000200 */
[CC--:B------:R-:W-:Y:S01]  /*16b50*/  ISETP.GE.OR P0, PT, R2.reuse, R227.reuse, !P0 ;  /* 0x000000e30200720c */ /* 0x0c0fe20004706670 */
[----:B------:R-:W-:Y:S04]  /*16b60*/  DEPBAR.LE SB0, 0x0 ;  /* 0x000080000000791a */ /* 0x000fe80000000000 */
[----:B------:R-:W-:Y:S01]  /*16b70*/  BAR.SYNC.DEFER_BLOCKING 0x0 ;  /* 0x0000000000007b1d */ /* 0x000fe20000010000 */
[C---:B------:R-:W-:Y:S01]  /*16b80*/  ISETP.GE.OR P5, PT, R3.reuse, R228, !P5 ;  /* 0x000000e40300720c */ /* 0x040fe20006fa6670 */
[-C--:B-1----:R-:W-:Y:S05]  /*16b90*/  HMMA.16816.F32.BF16 R36, R196, R4.reuse, R36 ;  /* 0x00000004c424723c */ /* 0x082fea0000041824 */
[----:B------:R-:W-:Y:S01]  /*16ba0*/  ISETP.GE.OR P1, PT, R3, R227, !P1 ;  /* 0x000000e30300720c */ /* 0x000fe20004f26670 */
[C---:B------:R-:W-:Y:S05]  /*16bb0*/  HMMA.16816.F32.BF16 R40, R176.reuse, R4, R40 ;  /* 0x00000004b028723c */ /* 0x040fea0000041828 */
[----:B------:R-:W-:Y:S01]  /*16bc0*/  FSEL R194, R13, -INF , !P3 ;  /* 0xff8000000dc27808 */ /* 0x000fe20005800000 */
[-C--:B------:R-:W-:Y:S03]  /*16bd0*/  HMMA.16816.F32.BF16 R44, R176, R6.reuse, R44 ;  /* 0x00000006b02c723c */ /* 0x080fe6000004182c */
[CC--:B------:R-:W-:Y:S02]  /*16be0*/  ISETP.GE.AND P3, PT, R2.reuse, R225.reuse, PT ;  /* 0x000000e10200720c */ /* 0x0c0fe40003f66270 */
[----:B------:R-:W-:Y:S01]  /*16bf0*/  FSEL R200, R15, -INF , !P0 ;  /* 0xff8000000fc87808 */ /* 0x000fe20004000000 */
[C---:B------:R-:W-:Y:S04]  /*16c00*/  HMMA.16816.F32.BF16 R48, R196.reuse, R6, R48 ;  /* 0x00000006c430723c */ /* 0x040fe80000041830 */
[-C--:B------:R-:W-:Y:S01]  /*16c10*/  ISETP.GE.AND P0, PT, R2, R224.reuse, PT ;  /* 0x000000e00200720c */ /* 0x080fe20003f06270 */
[----:B------:R-:W-:Y:S01]  /*16c20*/  VIADD R4, R0, 0x30 ;  /* 0x0000003000047836 */ /* 0x000fe20000000000 */
[----:B------:R-:W-:Y:S02]  /*16c30*/  FSEL R192, R12, -INF , !P5 ;  /* 0xff8000000cc07808 */ /* 0x000fe40006800000 */
[----:B------:R-:W-:Y:S02]  /*16c40*/  FSEL R195, R14, -INF , !P1 ;  /* 0xff8000000ec37808 */ /* 0x000fe40004800000 */
[C---:B------:R-:W-:Y:S02]  /*16c50*/  ISETP.GE.AND P5, PT, R3.reuse, R225, PT ;  /* 0x000000e10300720c */ /* 0x040fe40003fa6270 */
[C---:B------:R-:W-:Y:S02]  /*16c60*/  ISETP.GE.AND P1, PT, R3.reuse, R224, PT ;  /* 0x000000e00300720c */ /* 0x040fe40003f26270 */
[CC--:B------:R-:W-:Y:S01]  /*16c70*/  ISETP.GE.OR P3, PT, R2.reuse, R230.reuse, !P3 ;  /* 0x000000e60200720c */ /* 0x0c0fe20005f66670 */
[-C--:B--2---:R-:W-:Y:S03]  /*16c80*/  HMMA.16816.F32.BF16 R52, R196, R8.reuse, R52 ;  /* 0x00000008c434723c */ /* 0x084fe60000041834 */
[-C--:B------:R-:W-:Y:S01]  /*16c90*/  ISETP.GE.OR P0, PT, R2, R229.reuse, !P0 ;  /* 0x000000e50200720c */ /* 0x080fe20004706670 */
[C---:B------:R-:W-:Y:S01]  /*16ca0*/  VIADD R2, R0.reuse, 0x11 ;  /* 0x0000001100027836 */ /* 0x040fe20000000000 */
[C---:B------:R-:W-:Y:S01]  /*16cb0*/  ISETP.GE.OR P5, PT, R3.reuse, R230, !P5 ;  /* 0x000000e60300720c */ /* 0x040fe20006fa6670 */
[C---:B------:R-:W-:Y:S04]  /*16cc0*/  HMMA.16816.F32.BF16 R56, R176.reuse, R8, R56 ;  /* 0x00000008b038723c */ /* 0x040fe80000041838 */
[----:B------:R-:W-:Y:S01]  /*16cd0*/  ISETP.GE.OR P1, PT, R3, R229, !P1 ;  /* 0x000000e50300720c */ /* 0x000fe20004f26670 */
[----:B------:R-:W-:Y:S01]  /*16ce0*/  VIADD R3, R0, 0x10 ;  /* 0x0000001000037836 */ /* 0x000fe20000000000 */
[----:B------:R-:W-:Y:S01]  /*16cf0*/  FSEL R109, R17, -INF , !P3 ;  /* 0xff800000116d7808 */ /* 0x000fe20005800000 */
[-C--:B------:R-:W-:Y:S01]  /*16d00*/  HMMA.16816.F32.BF16 R60, R176, R10.reuse, R60 ;  /* 0x0000000ab03c723c */ /* 0x080fe2000004183c */
[----:B------:R-:W2:Y:S02]  /*16d10*/  LDL.64 R178, [R1+0x20] ;  /* 0x0000200001b27983 */ /* 0x000ea40000100a00 */
[CC--:B------:R-:W-:Y:S02]  /*16d20*/  ISETP.GE.AND P3, PT, R2.reuse, R225.reuse, PT ;  /* 0x000000e10200720c */ /* 0x0c0fe40003f66270 */
[----:B------:R-:W-:Y:S01]  /*16d30*/  FSEL R111, R19, -INF , !P0 ;  /* 0xff800000136f7808 */ /* 0x000fe20004000000 */
[----:B------:R-:W-:Y:S04]  /*16d40*/  HMMA.16816.F32.BF16 R64, R196, R10, R64 ;  /* 0x0000000ac440723c */ /* 0x000fe80000041840 */
[-C--:B------:R-:W-:Y:S02]  /*16d50*/  ISETP.GE.AND P0, PT, R2, R224.reuse, PT ;  /* 0x000000e00200720c */ /* 0x080fe40003f06270 */
[----:B------:R-:W-:Y:S02]  /*16d60*/  FSEL R101, R16, -INF , !P5 ;  /* 0xff80000010657808 */ /* 0x000fe40006800000 */
[----:B------:R-:W-:Y:S02]  /*16d70*/  FSEL R110, R18, -INF , !P1 ;  /* 0xff800000126e7808 */ /* 0x000fe40004800000 */
[C---:B------:R-:W-:Y:S02]  /*16d80*/  ISETP.GE.AND P5, PT, R3.reuse, R225, PT ;  /* 0x000000e10300720c */ /* 0x040fe40003fa6270 */
[C---:B------:R-:W-:Y:S02]  /*16d90*/  ISETP.GE.AND P1, PT, R3.reuse, R224, PT ;  /* 0x000000e00300720c */ /* 0x040fe40003f26270 */
[CC--:B------:R-:W-:Y:S02]  /*16da0*/  ISETP.GE.OR P3, PT, R2.reuse, R230.reuse, !P3 ;  /* 0x000000e60200720c */ /* 0x0c0fe40005f66670 */
[-C--:B------:R-:W-:Y:S02]  /*16db0*/  ISETP.GE.OR P0, PT, R2, R229.reuse, !P0 ;  /* 0x000000e50200720c */ /* 0x080fe40004706670 */
[C---:B------:R-:W-:Y:S02]  /*16dc0*/  ISETP.GE.OR P5, PT, R3.reuse, R230, !P5 ;  /* 0x000000e60300720c */ /* 0x040fe40006fa6670 */
[----:B------:R-:W-:Y:S02]  /*16dd0*/  ISETP.GE.OR P1, PT, R3, R229, !P1 ;  /* 0x000000e50300720c */ /* 0x000fe40004f26670 */
[----:B------:R-:W-:Y:S02]  /*16de0*/  FSEL R242, R21, -INF , !P3 ;  /* 0xff80000015f27808 */ /* 0x000fe40005800000 */
[----:B------:R-:W-:Y:S02]  /*16df0*/  FSEL R246, R23, -INF , !P0 ;  /* 0xff80000017f67808 */ /* 0x000fe40004000000 */
[----:B------:R-:W-:Y:S02]  /*16e00*/  FSEL R243, R20, -INF , !P5 ;  /* 0xff80000014f37808 */ /* 0x000fe40006800000 */
[----:B------:R-:W-:Y:S01]  /*16e10*/  FSEL R241, R22, -INF , !P1 ;  /* 0xff80000016f17808 */ /* 0x000fe20004800000 */
[----:B------:R-:W-:Y:S01]  /*16e20*/  VIADD R22, R232, 0x9e3779b9 ;  /* 0x9e3779b9e8167836 */ /* 0x000fe20000000000 */
[CC--:B------:R-:W-:Y:S02]  /*16e30*/  ISETP.GE.AND P3, PT, R2.reuse, R226.reuse, PT ;  /* 0x000000e20200720c */ /* 0x0c0fe40003f66270 */
[CC--:B------:R-:W-:Y:S02]  /*16e40*/  ISETP.GE.AND P0, PT, R2.reuse, R223.reuse, PT ;  /* 0x000000df0200720c */ /* 0x0c0fe40003f06270 */
[C---:B------:R-:W-:Y:S02]  /*16e50*/  ISETP.GE.AND P5, PT, R3.reuse, R226, PT ;  /* 0x000000e20300720c */ /* 0x040fe40003fa6270 */
[C---:B------:R-:W-:Y:S02]  /*16e60*/  ISETP.GE.AND P1, PT, R3.reuse, R223, PT ;  /* 0x000000df0300720c */ /* 0x040fe40003f26270 */
[CC--:B------:R-:W-:Y:S02]  /*16e70*/  ISETP.GE.OR P3, PT, R2.reuse, R228.reuse, !P3 ;  /* 0x000000e40200720c */ /* 0x0c0fe40005f66670 */
[-C--:B------:R-:W-:Y:S01]  /*16e80*/  ISETP.GE.OR P0, PT, R2, R227.reuse, !P0 ;  /* 0x000000e30200720c */ /* 0x080fe20004706670 */
[C---:B------:R-:W-:Y:S01]  /*16e90*/  VIADD R2, R0.reuse, 0x19 ;  /* 0x0000001900027836 */ /* 0x040fe20000000000 */
[C---:B------:R-:W-:Y:S02]  /*16ea0*/  ISETP.GE.OR P5, PT, R3.reuse, R228, !P5 ;  /* 0x000000e40300720c */ /* 0x040fe40006fa6670 */
[----:B------:R-:W-:Y:S01]  /*16eb0*/  ISETP.GE.OR P1, PT, R3, R227, !P1 ;  /* 0x000000e30300720c */ /* 0x000fe20004f26670 */
[----:B------:R-:W-:Y:S01]  /*16ec0*/  VIADD R3, R0, 0x18 ;  /* 0x0000001800037836 */ /* 0x000fe20000000000 */
[----:B------:R-:W-:Y:S02]  /*16ed0*/  FSEL R248, R25, -INF , !P3 ;  /* 0xff80000019f87808 */ /* 0x000fe40005800000 */
[----:B------:R-:W-:Y:S02]  /*16ee0*/  FSEL R252, R27, -INF , !P0 ;  /* 0xff8000001bfc7808 */ /* 0x000fe40004000000 */
[----:B------:R-:W-:Y:S01]  /*16ef0*/  FSEL R247, R24, -INF , !P5 ;  /* 0xff80000018f77808 */ /* 0x000fe20006800000 */
[----:B------:R-:W-:Y:S01]  /*16f00*/  VIADD R24, R232, 0x3c6ef372 ;  /* 0x3c6ef372e8187836 */ /* 0x000fe20000000000 */
[----:B------:R-:W-:Y:S02]  /*16f10*/  FSEL R251, R26, -INF , !P1 ;  /* 0xff8000001afb7808 */ /* 0x000fe40004800000 */
[CC--:B------:R-:W-:Y:S02]  /*16f20*/  ISETP.GE.AND P3, PT, R2.reuse, R226.reuse, PT ;  /* 0x000000e20200720c */ /* 0x0c0fe40003f66270 */
[CC--:B------:R-:W-:Y:S02]  /*16f30*/  ISETP.GE.AND P0, PT, R2.reuse, R223.reuse, PT ;  /* 0x000000df0200720c */ /* 0x0c0fe40003f06270 */
        /* <DEDUP_REMOVED lines=9> */
[----:B------:R-:W-:Y:S02]  /*16fd0*/  FSEL R244, R30, -INF , !P1 ;  /* 0xff8000001ef47808 */ /* 0x000fe40004800000 */
        /* <DEDUP_REMOVED lines=12> */
[----:B------:R-:W-:Y:S02]  /*170a0*/  FSEL R231, R34, -INF , !P1 ;  /* 0xff80000022e77808 */ /* 0x000fe40004800000 */
[CC--:B------:R-:W-:Y:S02]  /*170b0*/  ISETP.GE.AND P3, PT, R2.reuse, R225.reuse, PT ;  /* 0x000000e10200720c */ /* 0x0c0fe40003f66270 */
[-C--:B------:R-:W-:Y:S02]  /*170c0*/  ISETP.GE.AND P0, PT, R2, R224.reuse, PT ;  /* 0x000000e00200720c */ /* 0x080fe40003f06270 */
[C---:B------:R-:W-:Y:S02]  /*170d0*/  ISETP.GE.AND P1, PT, R3.reuse, R224, PT ;  /* 0x000000e00300720c */ /* 0x040fe40003f26270 */
[----:B------:R-:W-:Y:S02]  /*170e0*/  FSEL R235, R32, -INF , !P5 ;  /* 0xff80000020eb7808 */ /* 0x000fe40006800000 */
        /* <DEDUP_REMOVED lines=20> */
[CC--:B------:R-:W-:Y:S02]  /*17230*/  ISETP.GE.AND P1, PT, R2.reuse, R223.reuse, PT ;  /* 0x000000df0200720c */ /* 0x0c0fe40003f26270 */
[----:B------:R-:W-:Y:S02]  /*17240*/  FSEL R207, R41, -INF , !P3 ;  /* 0xff80000029cf7808 */ /* 0x000fe40005800000 */
[----:B------:R-:W-:Y:S02]  /*17250*/  FSEL R104, R43, -INF , !P0 ;  /* 0xff8000002b687808 */ /* 0x000fe40004000000 */
[C---:B------:R-:W-:Y:S02]  /*17260*/  ISETP.GE.AND P3, PT, R3.reuse, R226, PT ;  /* 0x000000e20300720c */ /* 0x040fe40003f66270 */
[C---:B------:R-:W-:Y:S02]  /*17270*/  ISETP.GE.AND P0, PT, R3.reuse, R223, PT ;  /* 0x000000df0300720c */ /* 0x040fe40003f06270 */
[-C--:B------:R-:W-:Y:S02]  /*17280*/  ISETP.GE.OR P1, PT, R2, R227.reuse, !P1 ;  /* 0x000000e30200720c */ /* 0x080fe40004f26670 */
[C---:B------:R-:W-:Y:S02]  /*17290*/  ISETP.GE.OR P3, PT, R3.reuse, R228, !P3 ;  /* 0x000000e40300720c */ /* 0x040fe40005f66670 */
[----:B------:R-:W-:Y:S02]  /*172a0*/  ISETP.GE.OR P0, PT, R3, R227, !P0 ;  /* 0x000000e30300720c */ /* 0x000fe40004706670 */
[----:B------:R-:W-:Y:S02]  /*172b0*/  FSEL R103, R46, -INF , !P1 ;  /* 0xff8000002e677808 */ /* 0x000fe40004800000 */
[----:B------:R-:W-:Y:S02]  /*172c0*/  ISETP.GE.AND P1, PT, R2, R224, PT ;  /* 0x000000e00200720c */ /* 0x000fe40003f26270 */
[----:B------:R-:W-:Y:S02]  /*172d0*/  FSEL R208, R40, -INF , !P5 ;  /* 0xff80000028d07808 */ /* 0x000fe40006800000 */
[C---:B------:R-:W-:Y:S02]  /*172e0*/  ISETP.GE.AND P5, PT, R2.reuse, R226, PT ;  /* 0x000000e20200720c */ /* 0x040fe40003fa6270 */
[----:B------:R-:W-:Y:S02]  /*172f0*/  FSEL R102, R45, -INF , !P3 ;  /* 0xff8000002d667808 */ /* 0x000fe40005800000 */
[----:B------:R-:W-:Y:S02]  /*17300*/  FSEL R185, R47, -INF , !P0 ;  /* 0xff8000002fb97808 */ /* 0x000fe40004000000 */
[C---:B------:R-:W-:Y:S02]  /*17310*/  ISETP.GE.AND P3, PT, R3.reuse, R225, PT ;  /* 0x000000e10300720c */ /* 0x040fe40003f66270 */
[C---:B------:R-:W-:Y:S02]  /*17320*/  ISETP.GE.AND P0, PT, R3.reuse, R224, PT ;  /* 0x000000e00300720c */ /* 0x040fe40003f06270 */
[CC--:B------:R-:W-:Y:S02]  /*17330*/  ISETP.GE.OR P1, PT, R2.reuse, R229.reuse, !P1 ;  /* 0x000000e50200720c */ /* 0x0c0fe40004f26670 */
[----:B------:R-:W-:Y:S02]  /*17340*/  ISETP.GE.OR P5, PT, R2, R228, !P5 ;  /* 0x000000e40200720c */ /* 0x000fe40006fa6670 */
[CC--:B------:R-:W-:Y:S02]  /*17350*/  ISETP.GE.OR P3, PT, R3.reuse, R230.reuse, !P3 ;  /* 0x000000e60300720c */ /* 0x0c0fe40005f66670 */
[----:B------:R-:W-:Y:S02]  /*17360*/  ISETP.GE.OR P0, PT, R3, R229, !P0 ;  /* 0x000000e50300720c */ /* 0x000fe40004706670 */
[----:B------:R-:W-:Y:S02]  /*17370*/  FSEL R3, R50, -INF , !P1 ;  /* 0xff80000032037808 */ /* 0x000fe40004800000 */
[----:B------:R-:W-:Y:S02]  /*17380*/  FSEL R33, R44, -INF , !P5 ;  /* 0xff8000002c217808 */ /* 0x000fe40006800000 */
[CC--:B------:R-:W-:Y:S01]  /*17390*/  ISETP.GE.AND P5, PT, R2.reuse, R225.reuse, PT ;  /* 0x000000e10200720c */ /* 0x0c0fe20003fa6270 */
[----:B------:R1:W-:Y:S01]  /*173a0*/  STL [R1+0xc], R3 ;  /* 0x00000c0301007387 */ /* 0x0003e20000100800 */
[----:B------:R-:W-:Y:S02]  /*173b0*/  FSEL R213, R49, -INF , !P3 ;  /* 0xff80000031d57808 */ /* 0x000fe40005800000 */
[----:B------:R-:W-:Y:S03]  /*173c0*/  ISETP.GE.OR P5, PT, R2, R230, !P5 ;  /* 0x000000e60200720c */ /* 0x000fe60006fa6670 */
[----:B------:R-:W3:Y:S01]  /*173d0*/  LDL.64 R202, [R1+0x30] ;  /* 0x0000300001ca7983 */ /* 0x000ee20000100a00 */
[----:B------:R-:W-:Y:S02]  /*173e0*/  FSEL R2, R51, -INF , !P0 ;  /* 0xff80000033027808 */ /* 0x000fe40004000000 */
[----:B------:R-:W-:Y:S02]  /*173f0*/  FSEL R214, R48, -INF , !P5 ;  /* 0xff80000030d67808 */ /* 0x000fe40006800000 */
[C---:B------:R-:W-:Y:S01]  /*17400*/  ISETP.GE.AND P5, PT, R4.reuse, R225, PT ;  /* 0x000000e10400720c */ /* 0x040fe20003fa6270 */
[----:B------:R4:W-:Y:S01]  /*17410*/  STL [R1+0x8], R2 ;  /* 0x0000080201007387 */ /* 0x0009e20000100800 */
[C---:B------:R-:W-:Y:S02]  /*17420*/  ISETP.GE.AND P1, PT, R4.reuse, R224, PT ;  /* 0x000000e00400720c */ /* 0x040fe40003f26270 */
[C---:B------:R-:W-:Y:S03]  /*17430*/  ISETP.GE.OR P5, PT, R4.reuse, R230, !P5 ;  /* 0x000000e60400720c */ /* 0x040fe60006fa6670 */
[----:B------:R-:W3:Y:S01]  /*17440*/  LDL.64 R36, [R1+0x38] ;  /* 0x0000380001247983 */ /* 0x000ee20000100a00 */
[----:B------:R-:W-:Y:S02]  /*17450*/  ISETP.GE.OR P1, PT, R4, R229, !P1 ;  /* 0x000000e50400720c */ /* 0x000fe40004f26670 */
[----:B------:R-:W-:Y:S03]  /*17460*/  FSEL R210, R52, -INF , !P5 ;  /* 0xff80000034d27808 */ /* 0x000fe60006800000 */
[----:B------:R-:W3:Y:S01]  /*17470*/  LDL.64 R38, [R1+0x60] ;  /* 0x0000600001267983 */ /* 0x000ee20000100a00 */
[----:B------:R-:W-:Y:S02]  /*17480*/  FSEL R49, R54, -INF , !P1 ;  /* 0xff80000036317808 */ /* 0x000fe40004800000 */
[----:B------:R-:W-:Y:S03]  /*17490*/  FMNMX.FTZ R23, R184, R108, !PT ;  /* 0x0000006cb8177209 */ /* 0x000fe60007810000 */
[----:B------:R-:W3:Y:S01]  /*174a0*/  LDL.64 R198, [R1+0x68] ;  /* 0x0000680001c67983 */ /* 0x000ee20000100a00 */
[C---:B-1----:R-:W-:Y:S05]  /*174b0*/  VIADD R3, R0.reuse, 0x31 ;  /* 0x0000003100037836 */ /* 0x042fea0000000000 */
[C---:B------:R-:W-:Y:S02]  /*174c0*/  ISETP.GE.AND P3, PT, R3.reuse, R225, PT ;  /* 0x000000e10300720c */ /* 0x040fe40003f66270 */
[C---:B------:R-:W-:Y:S02]  /*174d0*/  ISETP.GE.AND P0, PT, R3.reuse, R224, PT ;  /* 0x000000e00300720c */ /* 0x040fe40003f06270 */
[CC--:B------:R-:W-:Y:S01]  /*174e0*/  ISETP.GE.OR P3, PT, R3.reuse, R230.reuse, !P3 ;  /* 0x000000e60300720c */ /* 0x0c0fe20005f66670 */
[C---:B----4-:R-:W-:Y:S01]  /*174f0*/  VIADD R2, R0.reuse, 0x38 ;  /* 0x0000003800027836 */ /* 0x050fe20000000000 */
[----:B------:R-:W-:Y:S01]  /*17500*/  ISETP.GE.OR P0, PT, R3, R229, !P0 ;  /* 0x000000e50300720c */ /* 0x000fe20004706670 */
[----:B------:R-:W-:Y:S01]  /*17510*/  VIADD R0, R0, 0x39 ;  /* 0x0000003900007836 */ /* 0x000fe20000000000 */
[----:B------:R-:W-:Y:S02]  /*17520*/  FSEL R209, R53, -INF , !P3 ;  /* 0xff80000035d17808 */ /* 0x000fe40005800000 */
[-C--:B------:R-:W-:Y:S02]  /*17530*/  ISETP.GE.AND P5, PT, R2, R225.reuse, PT ;  /* 0x000000e10200720c */ /* 0x080fe40003fa6270 */
[----:B------:R-:W-:Y:S02]  /*17540*/  ISETP.GE.AND P3, PT, R0, R225, PT ;  /* 0x000000e10000720c */ /* 0x000fe40003f66270 */
[-C--:B------:R-:W-:Y:S02]  /*17550*/  ISETP.GE.OR P5, PT, R2, R230.reuse, !P5 ;  /* 0x000000e60200720c */ /* 0x080fe40006fa6670 */
[----:B------:R-:W-:Y:S02]  /*17560*/  ISETP.GE.OR P3, PT, R0, R230, !P3 ;  /* 0x000000e60000720c */ /* 0x000fe40005f66670 */
[----:B------:R-:W-:Y:S02]  /*17570*/  ISETP.GE.AND P1, PT, R2, R224, PT ;  /* 0x000000e00200720c */ /* 0x000fe40003f26270 */
[----:B------:R-:W-:Y:S02]  /*17580*/  FSEL R205, R64, -INF , !P5 ;  /* 0xff80000040cd7808 */ /* 0x000fe40006800000 */
[----:B------:R-:W-:Y:S02]  /*17590*/  FSEL R204, R65, -INF , !P3 ;  /* 0xff80000041cc7808 */ /* 0x000fe40005800000 */
[C---:B------:R-:W-:Y:S02]  /*175a0*/  ISETP.GE.AND P5, PT, R4.reuse, R226, PT ;  /* 0x000000e20400720c */ /* 0x040fe40003fa6270 */
[----:B------:R-:W-:Y:S02]  /*175b0*/  ISETP.GE.AND P3, PT, R4, R223, PT ;  /* 0x000000df0400720c */ /* 0x000fe40003f66270 */
[----:B------:R-:W-:Y:S02]  /*175c0*/  ISETP.GE.OR P1, PT, R2, R229, !P1 ;  /* 0x000000e50200720c */ /* 0x000fe40004f26670 */
[C---:B------:R-:W-:Y:S02]  /*175d0*/  ISETP.GE.OR P5, PT, R4.reuse, R228, !P5 ;  /* 0x000000e40400720c */ /* 0x040fe40006fa6670 */
[----:B------:R-:W-:Y:S01]  /*175e0*/  ISETP.GE.OR P3, PT, R4, R227, !P3 ;  /* 0x000000e30400720c */ /* 0x000fe20005f66670 */
[----:B------:R-:W-:Y:S01]  /*175f0*/  VIADD R4, R233, 0xbb67ae85 ;  /* 0xbb67ae85e9047836 */ /* 0x000fe20000000000 */
[----:B------:R-:W-:Y:S02]  /*17600*/  FSEL R47, R66, -INF , !P1 ;  /* 0xff800000422f7808 */ /* 0x000fe40004800000 */
[----:B------:R-:W-:Y:S02]  /*17610*/  PLOP3.LUT P1, PT, PT, PT, UP0, 0x80, 0x0 ;  /* 0x000000000000781c */ /* 0x000fe40003f2f008 */
[----:B------:R-:W-:Y:S02]  /*17620*/  FSEL R41, R55, -INF , !P0 ;  /* 0xff80000037297808 */ /* 0x000fe40004000000 */
[C---:B------:R-:W-:Y:S04]  /*17630*/  ISETP.GE.AND P0, PT, R0.reuse, R224, PT ;  /* 0x000000e00000720c */ /* 0x040fe80003f06270 */
[----:B------:R-:W-:Y:S04]  /*17640*/  ISETP.GE.OR P0, PT, R0, R229, !P0 ;  /* 0x000000e50000720c */ /* 0x000fe80004706670 */
[----:B------:R-:W-:Y:S02]  /*17650*/  FSEL R48, R67, -INF , !P0 ;  /* 0xff80000043307808 */ /* 0x000fe40004000000 */
[----:B------:R-:W-:Y:S02]  /*17660*/  ISETP.GE.AND P0, PT, R3, R226, PT ;  /* 0x000000e20300720c */ /* 0x000fe40003f06270 */
[----:B--2---:R-:W-:Y:S02]  /*17670*/  LOP3.LUT R5, R179, UR10, R233, 0x96, !PT ;  /* 0x0000000ab3057c12 */ /* 0x004fe4000f8e96e9 */
[-CC-:B---3--:R-:W-:Y:S05]  /*17680*/  LOP3.LUT R10, R203, R178.reuse, R4.reuse, 0x96, !PT ;  /* 0x000000b2cb0a7212 */ /* 0x188fea00078e9604 */
[----:B------:R-:W-:Y:S01]  /*17690*/  IMAD.WIDE.U32 R10, R10, -0x326172a9, RZ ;  /* 0xcd9e8d570a0a7825 */ /* 0x000fe200078e00ff */
[----:B------:R-:W-:Y:S03]  /*176a0*/  LOP3.LUT R6, R37, R178, R4, 0x96, !PT ;  /* 0x000000b225067212 */ /* 0x000fe600078e9604 */
[----:B------:R-:W-:Y:S04]  /*176b0*/  IMAD.WIDE.U32 R4, R5, -0x326172a9, RZ ;  /* 0xcd9e8d5705047825 */ /* 0x000fe800078e00ff */
[----:B------:R-:W-:Y:S01]  /*176c0*/  IMAD.WIDE.U32 R18, R6, -0x326172a9, RZ ;  /* 0xcd9e8d5706127825 */ /* 0x000fe200078e00ff */
[C-C-:B------:R-:W-:Y:S02]  /*176d0*/  LOP3.LUT R25, R5.reuse, R38, R22.reuse, 0x96, !PT ;  /* 0x0000002605197212 */ /* 0x140fe400078e9616 */
[----:B------:R-:W-:Y:S02]  /*176e0*/  LOP3.LUT R28, R5, R198, R22, 0x96, !PT ;  /* 0x000000c6051c7212 */ /* 0x000fe400078e9616 */
[-CC-:B------:R-:W-:Y:S02]  /*176f0*/  LOP3.LUT R26, R19, R4.reuse, R24.reuse, 0x96, !PT ;  /* 0x00000004131a7212 */ /* 0x180fe400078e9618 */
[----:B------:R-:W-:Y:S01]  /*17700*/  LOP3.LUT R27, R11, R4, R24, 0x96, !PT ;  /* 0x000000040b1b7212 */ /* 0x000fe200078e9618 */
[----:B------:R-:W-:Y:S06]  /*17710*/  @P1 BRA `(.L_x_480) ;  /* 0xffffffe000601947 */ /* 0x000fec000383ffff */
.L_x_479:
[----:B------:R-:W-:Y:S01]  /*17720*/  FMNMX.FTZ R4, R187, R23, !PT ;  /* 0x00000017bb047209 */ /* 0x000fe20007810000 */
[----:B------:R-:W2:Y:S01]  /*17730*/  LDL R34, [R1+0x44] ;  /* 0x0000440001227983 */ /* 0x000ea20000100800 */
[-C--:B------:R-:W-:Y:S01]  /*17740*/  ISETP.GE.AND P2, PT, R3, R223.reuse, PT ;  /* 0x000000df0300720c */ /* 0x080fe20003f46270 */
[----:B------:R-:W-:Y:S01]  /*17750*/  VIADD R31, R233, 0x76cf5d0a ;  /* 0x76cf5d0ae91f7836 */ /* 0x000fe20000000000 */
[C---:B------:R-:W-:Y:S01]  /*17760*/  ISETP.GE.AND P6, PT, R2.reuse, R226, PT ;  /* 0x000000e20200720c */ /* 0x040fe20003fc6270 */
[----:B------:R1:W-:Y:S01]  /*17770*/  STL [R1+0xc4], R219 ;  /* 0x0000c4db01007387 */ /* 0x0003e20000100800 */
[----:B------:R-:W-:Y:S01]  /*17780*/  ISETP.GE.AND P1, PT, R2, R223, PT ;  /* 0x000000df0200720c */ /* 0x000fe20003f26270 */
[----:B------:R-:W-:Y:S01]  /*17790*/  IMAD.MOV.U32 R64, RZ, RZ, R104 ;  /* 0x000000ffff407224 */ /* 0x000fe200078e0068 */
[----:B------:R-:W-:Y:S01]  /*177a0*/  FMNMX.FTZ R4, R101, R4, !PT ;  /* 0x0000000465047209 */ /* 0x000fe20007810000 */
[----:B------:R-:W-:Y:S01]  /*177b0*/  IMAD.MOV.U32 R65, RZ, RZ, R103 ;  /* 0x000000ffff417224 */ /* 0x000fe200078e0067 */
[CC--:B------:R-:W-:Y:S01]  /*177c0*/  ISETP.GE.OR P0, PT, R3.reuse, R228.reuse, !P0 ;  /* 0x000000e40300720c */ /* 0x0c0fe20004706670 */
[----:B------:R-:W-:Y:S01]  /*177d0*/  IMAD.MOV.U32 R66, RZ, RZ, R102 ;  /* 0x000000ffff427224 */ /* 0x000fe200078e0066 */
[-C--:B------:R-:W-:Y:S01]  /*177e0*/  ISETP.GE.OR P2, PT, R3, R227.reuse, !P2 ;  /* 0x000000e30300720c */ /* 0x080fe20005746670 */
[----:B------:R-:W-:Y:S01]  /*177f0*/  VIADD R35, R232, 0x1715609d ;  /* 0x1715609de8237836 */ /* 0x000fe20000000000 */
[C---:B------:R-:W-:Y:S01]  /*17800*/  ISETP.GE.OR P6, PT, R2.reuse, R228, !P6 ;  /* 0x000000e40200720c */ /* 0x040fe200077c6670 */
[----:B------:R-:W-:Y:S01]  /*17810*/  IMAD.MOV.U32 R50, RZ, RZ, R185 ;  /* 0x000000ffff327224 */ /* 0x000fe200078e00b9 */
[----:B------:R-:W-:Y:S01]  /*17820*/  ISETP.GE.OR P1, PT, R2, R227, !P1 ;  /* 0x000000e30200720c */ /* 0x000fe20004f26670 */
[----:B------:R-:W-:Y:S01]  /*17830*/  VIADD R44, R233, 0x646e171e ;  /* 0x646e171ee92c7836 */ /* 0x000fe20000000000 */
[----:B------:R-:W-:Y:S01]  /*17840*/  FMNMX.FTZ R3, R109, R4, !PT ;  /* 0x000000046d037209 */ /* 0x000fe20007810000 */
[----:B------:R-:W-:Y:S01]  /*17850*/  IMAD.WIDE.U32 R4, R25, -0x2daee0ad, RZ ;  /* 0xd2511f5319047825 */ /* 0x000fe200078e00ff */
[----:B------:R-:W-:Y:S01]  /*17860*/  FMNMX.FTZ R2, R186, R100, !PT ;  /* 0x00000064ba027209 */ /* 0x000fe20007810000 */
[----:B------:R-:W-:Y:S01]  /*17870*/  UIADD3 UR10, UR10, 0x1, URZ ;  /* 0x000000010a0a7890 */ /* 0x000fe2000fffe03f */
[----:B------:R-:W-:Y:S01]  /*17880*/  FSEL R250, R56, -INF , !P5 ;  /* 0xff80000038fa7808 */ /* 0x000fe20006800000 */
[----:B------:R-:W-:Y:S01]  /*17890*/  VIADD R32, R233, 0x32370b8f ;  /* 0x32370b8fe9207836 */ /* 0x000fe20000000000 */
[----:B------:R-:W-:Y:S01]  /*178a0*/  FSEL R249, R57, -INF , !P0 ;  /* 0xff80000039f97808 */ /* 0x000fe20004000000 */
[----:B------:R-:W-:Y:S01]  /*178b0*/  IMAD.MOV.U32 R45, RZ, RZ, R206 ;  /* 0x000000ffff2d7224 */ /* 0x000fe200078e00ce */
[----:B------:R-:W-:Y:S01]  /*178c0*/  ISETP.GE.AND P5, PT, R0, R226, PT ;  /* 0x000000e20000720c */ /* 0x000fe20003fa6270 */
[----:B------:R-:W-:Y:S01]  /*178d0*/  IMAD.MOV.U32 R46, RZ, RZ, R201 ;  /* 0x000000ffff2e7224 */ /* 0x000fe200078e00c9 */
[----:B------:R-:W-:Y:S01]  /*178e0*/  FMNMX.FTZ R3, R243, R3, !PT ;  /* 0x00000003f3037209 */ /* 0x000fe20007810000 */
[----:B------:R-:W-:Y:S01]  /*178f0*/  VIADD R30, R232, 0x78dde6e4 ;  /* 0x78dde6e4e81e7836 */ /* 0x000fe20000000000 */
[----:B------:R-:W-:Y:S01]  /*17900*/  ISETP.GE.AND P0, PT, R0, R223, PT ;  /* 0x000000df0000720c */ /* 0x000fe20003f06270 */
[----:B-1----:R-:W3:Y:S01]  /*17910*/  LDL.LU R219, [R1+0xc] ;  /* 0x00000c0001db7983 */ /* 0x002ee20000300800 */
[----:B------:R-:W-:Y:S01]  /*17920*/  FMNMX.FTZ R2, R189, R2, !PT ;  /* 0x00000002bd027209 */ /* 0x000fe20007810000 */
[----:B------:R-:W-:Y:S01]  /*17930*/  IMAD.MOV.U32 R42, RZ, RZ, R208 ;  /* 0x000000ffff2a7224 */ /* 0x000fe200078e00d0 */
[----:B------:R-:W-:Y:S01]  /*17940*/  FMNMX.FTZ R3, R242, R3, !PT ;  /* 0x00000003f2037209 */ /* 0x000fe20007810000 */
[----:B------:R1:W-:Y:S01]  /*17950*/  STL [R1+0xc0], R217 ;  /* 0x0000c0d901007387 */ /* 0x0003e20000100800 */
[C---:B------:R-:W-:Y:S01]  /*17960*/  ISETP.GE.OR P5, PT, R0.reuse, R228, !P5 ;  /* 0x000000e40000720c */ /* 0x040fe20006fa6670 */
[----:B------:R-:W-:Y:S01]  /*17970*/  IMAD.MOV.U32 R43, RZ, RZ, R207 ;  /* 0x000000ffff2b7224 */ /* 0x000fe200078e00cf */
[----:B------:R-:W-:Y:S01]  /*17980*/  ISETP.GE.OR P0, PT, R0, R227, !P0 ;  /* 0x000000e30000720c */ /* 0x000fe20004706670 */
[----:B----4-:R-:W-:Y:S01]  /*17990*/  IMAD.WIDE.U32 R8, R28, -0x2daee0ad, RZ ;  /* 0xd2511f531c087825 */ /* 0x010fe200078e00ff */
[----:B------:R-:W-:Y:S01]  /*179a0*/  FMNMX.FTZ R0, R110, R2, !PT ;  /* 0x000000026e007209 */ /* 0x000fe20007810000 */
[----:B------:R-:W-:Y:S01]  /*179b0*/  UISETP.GT.AND UP0, UPT, UR8, UR12, UPT ;  /* 0x0000000c0800728c */ /* 0x000fe2000bf04270 */
[----:B------:R-:W-:Y:S01]  /*179c0*/  FMNMX.FTZ R2, R235, R3, !PT ;  /* 0x00000003eb027209 */ /* 0x000fe20007810000 */
[----:B------:R-:W-:Y:S01]  /*179d0*/  VIADD R28, R233, 0xed9eba14 ;  /* 0xed9eba14e91c7836 */ /* 0x000fe20000000000 */
[----:B------:R-:W-:Y:S01]  /*179e0*/  FMNMX.FTZ R6, R111, R0, !PT ;  /* 0x000000006f067209 */ /* 0x000fe20007810000 */
[----:B------:R-:W-:Y:S01]  /*179f0*/  UMOV UR17, UR8 ;  /* 0x0000000800117c82 */ /* 0x000fe20008000000 */
[----:B------:R-:W-:Y:S01]  /*17a00*/  FMNMX.FTZ R0, R234, R2, !PT ;  /* 0x00000002ea007209 */ /* 0x000fe20007810000 */
[----:B------:R-:W-:Y:S01]  /*17a10*/  IMAD.WIDE.U32 R2, R26, -0x2daee0ad, RZ ;  /* 0xd2511f531a027825 */ /* 0x000fe200078e00ff */
[----:B------:R-:W-:Y:S02]  /*17a20*/  FMNMX.FTZ R12, R241, R6, !PT ;  /* 0x00000006f10c7209 */ /* 0x000fe40007810000 */
[----:B------:R-:W-:Y:S01]  /*17a30*/  FMNMX.FTZ R13, R238, R0, !PT ;  /* 0x00000000ee0d7209 */ /* 0x000fe20007810000 */
[----:B------:R-:W-:Y:S01]  /*17a40*/  IMAD.WIDE.U32 R6, R27, -0x2daee0ad, RZ ;  /* 0xd2511f531b067825 */ /* 0x000fe200078e00ff */
[----:B------:R-:W-:Y:S02]  /*17a50*/  FMNMX.FTZ R0, R246, R12, !PT ;  /* 0x0000000cf6007209 */ /* 0x000fe40007810000 */
[----:B------:R-:W-:Y:S02]  /*17a60*/  FMNMX.FTZ R12, R237, R13, !PT ;  /* 0x0000000ded0c7209 */ /* 0x000fe40007810000 */
[----:B------:R-:W-:Y:S02]  /*17a70*/  FMNMX.FTZ R0, R231, R0, !PT ;  /* 0x00000000e7007209 */ /* 0x000fe40007810000 */
[--C-:B------:R-:W-:Y:S02]  /*17a80*/  LOP3.LUT R4, R3, R4, R32.reuse, 0x96, !PT ;  /* 0x0000000403047212 */ /* 0x100fe400078e9620 */
[----:B------:R-:W-:Y:S01]  /*17a90*/  FMNMX.FTZ R0, R215, R0, !PT ;  /* 0x00000000d7007209 */ /* 0x000fe20007810000 */
[----:B-1----:R-:W4:Y:S01]  /*17aa0*/  LDL.LU R217, [R1+0x8] ;  /* 0x0000080001d97983 */ /* 0x002f220000300800 */
[----:B------:R-:W-:Y:S02]  /*17ab0*/  FMNMX.FTZ R3, R214, R12, !PT ;  /* 0x0000000cd6037209 */ /* 0x000fe40007810000 */
[----:B------:R-:W-:Y:S02]  /*17ac0*/  FMNMX.FTZ R0, R45, R0, !PT ;  /* 0x000000002d007209 */ /* 0x000fe40007810000 */
[----:B------:R-:W-:Y:S02]  /*17ad0*/  FMNMX.FTZ R3, R213, R3, !PT ;  /* 0x00000003d5037209 */ /* 0x000fe40007810000 */
[----:B------:R-:W-:Y:S02]  /*17ae0*/  LOP3.LUT R5, R5, R36, R31, 0x96, !PT ;  /* 0x0000002405057212 */ /* 0x000fe400078e961f */
[----:B------:R-:W-:Y:S02]  /*17af0*/  FMNMX.FTZ R0, R46, R0, !PT ;  /* 0x000000002e007209 */ /* 0x000fe40007810000 */
[----:B------:R-:W-:Y:S01]  /*17b00*/  FMNMX.FTZ R3, R210, R3, !PT ;  /* 0x00000003d2037209 */ /* 0x000fe20007810000 */
[----:B------:R-:W-:Y:S01]  /*17b10*/  IMAD.WIDE.U32 R12, R5, -0x326172a9, RZ ;  /* 0xcd9e8d57050c7825 */ /* 0x000fe200078e00ff */
[----:B------:R-:W-:Y:S02]  /*17b20*/  IADD3 R29, R232, -0x255992d5, RZ ;  /* 0xdaa66d2be81d7810 */ /* 0x000fe40007ffe0ff */
[----:B------:R-:W-:Y:S01]  /*17b30*/  FMNMX.FTZ R104, R209, R3, !PT ;  /* 0x00000003d1687209 */ /* 0x000fe20007810000 */
[----:B------:R-:W-:Y:S01]  /*17b40*/  IMAD.WIDE.U32 R4, R4, -0x326172a9, RZ ;  /* 0xcd9e8d5704047825 */ /* 0x000fe200078e00ff */
[----:B------:R-:W-:Y:S02]  /*17b50*/  LOP3.LUT R16, R7, R8, R32, 0x96, !PT ;  /* 0x0000000807107212 */ /* 0x000fe400078e9620 */
[----:B------:R-:W-:Y:S02]  /*17b60*/  LOP3.LUT R7, R13, R18, R29, 0x96, !PT ;  /* 0x000000120d077212 */ /* 0x000fe400078e961d */
[----:B------:R-:W-:Y:S01]  /*17b70*/  FMNMX.FTZ R104, R205, R104, !PT ;  /* 0x00000068cd687209 */ /* 0x000fe20007810000 */
[----:B------:R-:W-:Y:S01]  /*17b80*/  IMAD.WIDE.U32 R16, R16, -0x326172a9, RZ ;  /* 0xcd9e8d5710107825 */ /* 0x000fe200078e00ff */
[----:B------:R-:W-:Y:S02]  /*17b90*/  LOP3.LUT R9, R9, R202, R31, 0x96, !PT ;  /* 0x000000ca09097212 */ /* 0x000fe400078e961f */
[----:B------:R-:W-:Y:S01]  /*17ba0*/  FMNMX.FTZ R104, R204, R104, !PT ;  /* 0x00000068cc687209 */ /* 0x000fe20007810000 */
[----:B------:R-:W-:Y:S01]  /*17bb0*/  IMAD.WIDE.U32 R26, R7, -0x2daee0ad, RZ ;  /* 0xd2511f53071a7825 */ /* 0x000fe200078e00ff */
[----:B------:R-:W-:Y:S02]  /*17bc0*/  LOP3.LUT R12, R5, R12, R30, 0x96, !PT ;  /* 0x0000000c050c7212 */ /* 0x000fe400078e961e */
[----:B------:R-:W-:Y:S01]  /*17bd0*/  MOV R53, R105 ;  /* 0x0000006900357202 */ /* 0x000fe20000000f00 */
[----:B------:R-:W-:Y:S01]  /*17be0*/  IMAD.WIDE.U32 R14, R9, -0x326172a9, RZ ;  /* 0xcd9e8d57090e7825 */ /* 0x000fe200078e00ff */
[----:B------:R-:W-:Y:S01]  /*17bf0*/  LOP3.LUT R9, R27, R2, R28, 0x96, !PT ;  /* 0x000000021b097212 */ /* 0x000fe200078e961c */
[----:B------:R-:W1:Y:S01]  /*17c00*/  SHFL.BFLY PT, R8, R104, 0x2, 0x1f ;  /* 0x0c401f0068087f89 */ /* 0x000e6200000e0000 */
[----:B------:R-:W-:Y:S01]  /*17c10*/  FSEL R208, R60, -INF , !P6 ;  /* 0xff8000003cd07808 */ /* 0x000fe20007000000 */
[----:B------:R-:W-:Y:S01]  /*17c20*/  IMAD.WIDE.U32 R12, R12, -0x2daee0ad, RZ ;  /* 0xd2511f530c0c7825 */ /* 0x000fe200078e00ff */
[----:B------:R-:W-:Y:S02]  /*17c30*/  LOP3.LUT R7, R15, R10, R29, 0x96, !PT ;  /* 0x0000000a0f077212 */ /* 0x000fe400078e961d */
[----:B------:R-:W-:Y:S01]  /*17c40*/  FSEL R206, R61, -INF , !P5 ;  /* 0xff8000003dce7808 */ /* 0x000fe20006800000 */
[----:B------:R-:W-:Y:S01]  /*17c50*/  VIADD R27, R232, 0xb54cda56 ;  /* 0xb54cda56e81b7836 */ /* 0x000fe20000000000 */
[----:B------:R-:W-:Y:S01]  /*17c60*/  LOP3.LUT R14, R17, R14, R30, 0x96, !PT ;  /* 0x0000000e110e7212 */ /* 0x000fe200078e961e */
[----:B------:R-:W-:Y:S01]  /*17c70*/  IMAD.WIDE.U32 R20, R7, -0x2daee0ad, RZ ;  /* 0xd2511f5307147825 */ /* 0x000fe200078e00ff */
[----:B------:R-:W-:Y:S02]  /*17c80*/  FSEL R212, R58, -INF , !P3 ;  /* 0xff8000003ad47808 */ /* 0x000fe40005800000 */
[----:B------:R-:W-:Y:S01]  /*17c90*/  FSEL R211, R59, -INF , !P2 ;  /* 0xff8000003bd37808 */ /* 0x000fe20005000000 */
[----:B------:R-:W-:Y:S01]  /*17ca0*/  IMAD.WIDE.U32 R14, R14, -0x2daee0ad, RZ ;  /* 0xd2511f530e0e7825 */ /* 0x000fe200078e00ff */
[----:B------:R-:W-:Y:S02]  /*17cb0*/  LOP3.LUT R23, R21, R6, R28, 0x96, !PT ;  /* 0x0000000615177212 */ /* 0x000fe400078e961c */
[----:B------:R-:W-:Y:S02]  /*17cc0*/  FSEL R207, R62, -INF , !P1 ;  /* 0xff8000003ecf7808 */ /* 0x000fe40004800000 */
[----:B------:R-:W-:Y:S02]  /*17cd0*/  FSEL R105, R63, -INF , !P0 ;  /* 0xff8000003f697808 */ /* 0x000fe40004000000 */
[----:B-1----:R-:W-:Y:S01]  /*17ce0*/  FMNMX.FTZ R104, R104, R8, !PT ;  /* 0x0000000868687209 */ /* 0x002fe20007810000 */
[----:B------:R-:W-:Y:S05]  /*17cf0*/  IMAD.WIDE.U32 R8, R9, -0x326172a9, RZ ;  /* 0xcd9e8d5709087825 */ /* 0x000fea00078e00ff */
[----:B------:R-:W-:Y:S02]  /*17d00*/  LOP3.LUT R9, R9, R4, R35, 0x96, !PT ;  /* 0x0000000409097212 */ /* 0x000fe400078e9623 */
[--C-:B--2---:R-:W-:Y:S02]  /*17d10*/  LOP3.LUT R7, R13, R26, R34.reuse, 0x96, !PT ;  /* 0x0000001a0d077212 */ /* 0x104fe400078e9622 */
[----:B------:R-:W-:Y:S01]  /*17d20*/  LOP3.LUT R20, R15, R20, R34, 0x96, !PT ;  /* 0x000000140f147212 */ /* 0x000fe200078e9622 */
[----:B------:R-:W1:Y:S02]  /*17d30*/  SHFL.BFLY PT, R13, R104, 0x1, 0x1f ;  /* 0x0c201f00680d7f89 */ /* 0x000e6400000e0000 */
[----:B-1----:R-:W-:Y:S02]  /*17d40*/  FMNMX.FTZ R104, R104, R13, !PT ;  /* 0x0000000d68687209 */ /* 0x002fe40007810000 */
[----:B---3--:R-:W-:Y:S02]  /*17d50*/  FMNMX.FTZ R0, R219, R0, !PT ;  /* 0x00000000db007209 */ /* 0x008fe40007810000 */
[C---:B------:R-:W-:Y:S01]  /*17d60*/  FSETP.NEU.FTZ.AND P3, PT, R104.reuse, -INF , PT ;  /* 0xff8000006800780b */ /* 0x040fe20003f7d000 */
[----:B------:R-:W-:Y:S05]  /*17d70*/  FMUL.FTZ R180, R104, UR4 ;  /* 0x0000000468b47c20 */ /* 0x000fea0008410000 */
[----:B------:R-:W-:Y:S02]  /*17d80*/  FSEL R180, R180, RZ, P3 ;  /* 0x000000ffb4b47208 */ /* 0x000fe40001800000 */
[----:B----4-:R-:W-:Y:S02]  /*17d90*/  FMNMX.FTZ R3, R217, R0, !PT ;  /* 0x00000000d9037209 */ /* 0x010fe40007810000 */
        /* <DEDUP_REMOVED lines=12> */
[----:B------:R-:W1:Y:S01]  /*17e60*/  SHFL.BFLY PT, R103, R0, 0x2, 0x1f ;  /* 0x0c401f0000677f89 */ /* 0x000e6200000e0000 */
[----:B------:R-:W-:Y:S02]  /*17e70*/  FMNMX.FTZ R3, R195, R3, !PT ;  /* 0x00000003c3037209 */ /* 0x000fe40007810000 */
[----:B------:R-:W-:Y:S02]  /*17e80*/  FMNMX.FTZ R2, R236, R2, !PT ;  /* 0x00000002ec027209 */ /* 0x000fe40007810000 */
[----:B------:R-:W-:Y:S02]  /*17e90*/  FMNMX.FTZ R3, R200, R3, !PT ;  /* 0x00000003c8037209 */ /* 0x000fe40007810000 */
[----:B------:R-:W-:Y:S02]  /*17ea0*/  FMNMX.FTZ R2, R239, R2, !PT ;  /* 0x00000002ef027209 */ /* 0x000fe40007810000 */
[----:B------:R-:W-:Y:S02]  /*17eb0*/  FMNMX.FTZ R3, R251, R3, !PT ;  /* 0x00000003fb037209 */ /* 0x000fe40007810000 */
[----:B------:R-:W-:Y:S02]  /*17ec0*/  FMNMX.FTZ R6, R42, R2, !PT ;  /* 0x000000022a067209 */ /* 0x000fe40007810000 */
[----:B------:R-:W-:Y:S01]  /*17ed0*/  FMNMX.FTZ R5, R252, R3, !PT ;  /* 0x00000003fc057209 */ /* 0x000fe20007810000 */
[----:B------:R-:W-:Y:S01]  /*17ee0*/  IMAD.WIDE.U32 R2, R7, -0x326172a9, RZ ;  /* 0xcd9e8d5707027825 */ /* 0x000fe200078e00ff */
[----:B------:R-:W-:Y:S02]  /*17ef0*/  FMNMX.FTZ R6, R43, R6, !PT ;  /* 0x000000062b067209 */ /* 0x000fe40007810000 */
[----:B------:R-:W-:Y:S02]  /*17f00*/  FMNMX.FTZ R7, R244, R5, !PT ;  /* 0x00000005f4077209 */ /* 0x000fe40007810000 */
[----:B------:R-:W-:Y:S02]  /*17f10*/  FMNMX.FTZ R5, R33, R6, !PT ;  /* 0x0000000621057209 */ /* 0x000fe40007810000 */
[----:B------:R-:W-:Y:S01]  /*17f20*/  FMNMX.FTZ R4, R245, R7, !PT ;  /* 0x00000007f5047209 */ /* 0x000fe20007810000 */
[----:B------:R-:W-:Y:S01]  /*17f30*/  IMAD.WIDE.U32 R6, R20, -0x326172a9, RZ ;  /* 0xcd9e8d5714067825 */ /* 0x000fe200078e00ff */
[----:B------:R-:W-:Y:S02]  /*17f40*/  FMNMX.FTZ R5, R66, R5, !PT ;  /* 0x0000000542057209 */ /* 0x000fe40007810000 */
[----:B-1----:R-:W-:Y:S02]  /*17f50*/  FMNMX.FTZ R103, R0, R103, !PT ;  /* 0x0000006700677209 */ /* 0x002fe40007810000 */
[----:B------:R-:W-:Y:S02]  /*17f60*/  FMNMX.FTZ R5, R250, R5, !PT ;  /* 0x00000005fa057209 */ /* 0x000fe40007810000 */
[----:B------:R-:W-:Y:S02]  /*17f70*/  FMNMX.FTZ R0, R53, R4, !PT ;  /* 0x0000000435007209 */ /* 0x000fe40007810000 */
[----:B------:R-:W-:Y:S01]  /*17f80*/  FMNMX.FTZ R102, R249, R5, !PT ;  /* 0x00000005f9667209 */ /* 0x000fe20007810000 */
[----:B------:R-:W1:Y:S01]  /*17f90*/  SHFL.BFLY PT, R4, R103, 0x1, 0x1f ;  /* 0x0c201f0067047f89 */ /* 0x000e6200000e0000 */
[----:B------:R-:W-:Y:S02]  /*17fa0*/  LOP3.LUT R8, R3, R8, R27, 0x96, !PT ;  /* 0x0000000803087212 */ /* 0x000fe400078e961b */
[----:B------:R-:W-:Y:S02]  /*17fb0*/  FMNMX.FTZ R102, R208, R102, !PT ;  /* 0x00000066d0667209 */ /* 0x000fe40007810000 */
[----:B------:R-:W-:Y:S02]  /*17fc0*/  LOP3.LUT R17, R2, 0xffff, RZ, 0xc0, !PT ;  /* 0x0000ffff02117812 */ /* 0x000fe400078ec0ff */
[----:B------:R-:W-:Y:S02]  /*17fd0*/  FMNMX.FTZ R102, R206, R102, !PT ;  /* 0x00000066ce667209 */ /* 0x000fe40007810000 */
[--C-:B------:R-:W-:Y:S02]  /*17fe0*/  SHF.R.U32.HI R21, RZ, 0x10, R2.reuse ;  /* 0x00000010ff157819 */ /* 0x100fe40000011602 */
[----:B------:R-:W-:Y:S01]  /*17ff0*/  LOP3.LUT R25, R2, 0xff, RZ, 0xc0, !PT ;  /* 0x000000ff02197812 */ /* 0x000fe200078ec0ff */
[----:B------:R-:W2:Y:S01]  /*18000*/  SHFL.BFLY PT, R13, R102, 0x2, 0x1f ;  /* 0x0c401f00660d7f89 */ /* 0x000ea200000e0000 */
[----:B------:R-:W-:Y:S02]  /*18010*/  FMNMX.FTZ R0, R64, R0, !PT ;  /* 0x0000000040007209 */ /* 0x000fe40007810000 */
[----:B------:R-:W-:Y:S01]  /*18020*/  SHF.R.U32.HI R15, RZ, 0x18, R2 ;  /* 0x00000018ff0f7819 */ /* 0x000fe20000011602 */
[----:B------:R-:W-:Y:S01]  /*18030*/  IMAD.WIDE.U32 R2, R23, -0x326172a9, RZ ;  /* 0xcd9e8d5717027825 */ /* 0x000fe200078e00ff */
[----:B------:R-:W-:Y:S04]  /*18040*/  FMNMX.FTZ R0, R65, R0, !PT ;  /* 0x0000000041007209 */ /* 0x000fe80007810000 */
[----:B------:R-:W-:Y:S02]  /*18050*/  LOP3.LUT R16, R3, R16, R35, 0x96, !PT ;  /* 0x0000001003107212 */ /* 0x000fe400078e9623 */
[----:B------:R-:W-:Y:S01]  /*18060*/  LOP3.LUT R3, R7, R2, R27, 0x96, !PT ;  /* 0x0000000207037212 */ /* 0x000fe200078e961b */
[----:B------:R-:W-:Y:S01]  /*18070*/  FFMA.FTZ R2, R101, UR4, -R180 ;  /* 0x0000000465027c23 */ /* 0x000fe200080108b4 */
[----:B-1----:R-:W-:Y:S01]  /*18080*/  FMNMX.FTZ R103, R103, R4, !PT ;  /* 0x0000000467677209 */ /* 0x002fe20007810000 */
[----:B------:R-:W-:Y:S01]  /*18090*/  IMAD.WIDE.U32 R4, R9, -0x2daee0ad, RZ ;  /* 0xd2511f5309047825 */ /* 0x000fe200078e00ff */
[----:B------:R-:W-:Y:S01]  /*180a0*/  FMNMX.FTZ R0, R50, R0, !PT ;  /* 0x0000000032007209 */ /* 0x000fe20007810000 */
[----:B------:R1:W-:Y:S01]  /*180b0*/  MUFU.EX2 R58, R2 ;  /* 0x00000002003a7308 */ /* 0x0003e20000000800 */
[C---:B------:R-:W-:Y:S01]  /*180c0*/  FSETP.NEU.FTZ.AND P2, PT, R103.reuse, -INF , PT ;  /* 0xff8000006700780b */ /* 0x040fe20003f5d000 */
[----:B------:R-:W-:Y:S01]  /*180d0*/  FMUL.FTZ R182, R103, UR4 ;  /* 0x0000000467b67c20 */ /* 0x000fe20008410000 */
[----:B------:R-:W-:Y:S01]  /*180e0*/  LOP3.LUT R185, R5, R12, R44, 0x96, !PT ;  /* 0x0000000c05b97212 */ /* 0x000fe200078e962c */
[----:B------:R-:W-:Y:S01]  /*180f0*/  FFMA.FTZ R9, R109, UR4, -R180 ;  /* 0x000000046d097c23 */ /* 0x000fe200080108b4 */
[----:B------:R-:W-:Y:S02]  /*18100*/  FMNMX.FTZ R0, R212, R0, !PT ;  /* 0x00000000d4007209 */ /* 0x000fe40007810000 */
[----:B------:R-:W-:Y:S03]  /*18110*/  FSEL R182, R182, RZ, P2 ;  /* 0x000000ffb6b67208 */ /* 0x000fe60001000000 */
[----:B------:R3:W-:Y:S01]  /*18120*/  MUFU.EX2 R62, R9 ;  /* 0x00000009003e7308 */ /* 0x0007e20000000800 */
[----:B--2---:R-:W-:Y:S02]  /*18130*/  FMNMX.FTZ R102, R102, R13, !PT ;  /* 0x0000000d66667209 */ /* 0x004fe40007810000 */
[----:B------:R-:W-:Y:S01]  /*18140*/  LOP3.LUT R13, R4, 0xffff, RZ, 0xc0, !PT ;  /* 0x0000ffff040d7812 */ /* 0x000fe200078ec0ff */
[----:B------:R-:W-:Y:S01]  /*18150*/  FFMA.FTZ R5, R110, UR4, -R182 ;  /* 0x000000046e057c23 */ /* 0x000fe200080108b6 */
[----:B------:R-:W-:Y:S01]  /*18160*/  FMNMX.FTZ R0, R211, R0, !PT ;  /* 0x00000000d3007209 */ /* 0x000fe20007810000 */
[----:B------:R-:W2:Y:S01]  /*18170*/  SHFL.BFLY PT, R12, R102, 0x1, 0x1f ;  /* 0x0c201f00660c7f89 */ /* 0x000ea200000e0000 */
[--C-:B------:R-:W-:Y:S03]  /*18180*/  SHF.R.U32.HI R23, RZ, 0x10, R4.reuse ;  /* 0x00000010ff177819 */ /* 0x100fe60000011604 */
[----:B------:R4:W-:Y:S01]  /*18190*/  MUFU.EX2 R59, R5 ;  /* 0x00000005003b7308 */ /* 0x0009e20000000800 */
[----:B------:R-:W-:Y:S02]  /*181a0*/  FMNMX.FTZ R0, R207, R0, !PT ;  /* 0x00000000cf007209 */ /* 0x000fe40007810000 */
[----:B------:R-:W-:Y:S02]  /*181b0*/  SHF.R.U32.HI R20, RZ, 0x18, R4 ;  /* 0x00000018ff147819 */ /* 0x000fe40000011604 */
[----:B------:R-:W-:Y:S02]  /*181c0*/  FMNMX.FTZ R0, R105, R0, !PT ;  /* 0x0000000069007209 */ /* 0x000fe40007810000 */
[----:B------:R-:W-:Y:S02]  /*181d0*/  LOP3.LUT R26, R4, 0xff, RZ, 0xc0, !PT ;  /* 0x000000ff041a7812 */ /* 0x000fe400078ec0ff */
[C---:B------:R-:W-:Y:S01]  /*181e0*/  LOP3.LUT R4, R6.reuse, 0xffff, RZ, 0xc0, !PT ;  /* 0x0000ffff06047812 */ /* 0x040fe200078ec0ff */
[----:B-1----:R-:W1:Y:S01]  /*181f0*/  SHFL.BFLY PT, R2, R0, 0x2, 0x1f ;  /* 0x0c401f0000027f89 */ /* 0x002e6200000e0000 */
[----:B------:R-:W-:Y:S02]  /*18200*/  LOP3.LUT R7, R6, 0xff, RZ, 0xc0, !PT ;  /* 0x000000ff06077812 */ /* 0x000fe400078ec0ff */
[----:B------:R-:W-:Y:S02]  /*18210*/  SHF.R.U32.HI R4, RZ, 0x8, R4 ;  /* 0x00000008ff047819 */ /* 0x000fe40000011604 */
[----:B---3--:R-:W-:Y:S01]  /*18220*/  SHF.R.U32.HI R9, RZ, 0x18, R6 ;  /* 0x00000018ff097819 */ /* 0x008fe20000011606 */
[----:B----4-:R-:W-:Y:S01]  /*18230*/  FFMA.FTZ R5, R111, UR4, -R182 ;  /* 0x000000046f057c23 */ /* 0x010fe200080108b6 */
[----:B------:R-:W-:Y:S01]  /*18240*/  PRMT R110, R7, 0x5410, R4 ;  /* 0x00005410076e7816 */ /* 0x000fe20000000004 */
[----:B------:R-:W-:Y:S01]  /*18250*/  FFMA.FTZ R7, R187, UR4, -R180 ;  /* 0x00000004bb077c23 */ /* 0x000fe200080108b4 */
[----:B------:R-:W-:Y:S01]  /*18260*/  SHF.R.U32.HI R4, RZ, 0x10, R6 ;  /* 0x00000010ff047819 */ /* 0x000fe20000011606 */
[----:B------:R3:W4:Y:S01]  /*18270*/  MUFU.EX2 R67, R5 ;  /* 0x0000000500437308 */ /* 0x0007220000000800 */
[----:B--2---:R-:W-:Y:S02]  /*18280*/  FMNMX.FTZ R102, R102, R12, !PT ;  /* 0x0000000c66667209 */ /* 0x004fe40007810000 */
[----:B------:R-:W-:Y:S02]  /*18290*/  LOP3.LUT R6, R4, 0xff, RZ, 0xc0, !PT ;  /* 0x000000ff04067812 */ /* 0x000fe400078ec0ff */
[----:B------:R-:W-:Y:S01]  /*182a0*/  LOP3.LUT R4, R21, 0xff, RZ, 0xc0, !PT ;  /* 0x000000ff15047812 */ /* 0x000fe200078ec0ff */
[C---:B------:R-:W-:Y:S01]  /*182b0*/  FMUL.FTZ R181, R102.reuse, UR4 ;  /* 0x0000000466b57c20 */ /* 0x040fe20008410000 */
[----:B------:R-:W-:Y:S03]  /*182c0*/  FSETP.NEU.FTZ.AND P1, PT, R102, -INF , PT ;  /* 0xff8000006600780b */ /* 0x000fe60003f3d000 */
[----:B------:R2:W-:Y:S01]  /*182d0*/  MUFU.EX2 R35, R7 ;  /* 0x0000000700237308 */ /* 0x0005e20000000800 */
[----:B------:R-:W-:Y:S01]  /*182e0*/  PRMT R15, R4, 0x5410, R15 ;  /* 0x00005410040f7816 */ /* 0x000fe2000000000f */
[----:B------:R-:W-:Y:S01]  /*182f0*/  FFMA.FTZ R4, R186, UR4, -R182 ;  /* 0x00000004ba047c23 */ /* 0x000fe200080108b6 */
[----:B------:R-:W-:Y:S02]  /*18300*/  FSEL R181, R181, RZ, P1 ;  /* 0x000000ffb5b57208 */ /* 0x000fe40000800000 */
[----:B-1----:R-:W-:Y:S02]  /*18310*/  FMNMX.FTZ R0, R0, R2, !PT ;  /* 0x0000000200007209 */ /* 0x002fe40007810000 */
[----:B------:R-:W-:Y:S03]  /*18320*/  PRMT R111, R6, 0x5410, R9 ;  /* 0x00005410066f7816 */ /* 0x000fe60000000009 */
[----:B------:R-:W-:Y:S01]  /*18330*/  MUFU.EX2 R40, R4 ;  /* 0x0000000400287308 */ /* 0x000fe20000000800 */
[----:B---3--:R-:W-:Y:S01]  /*18340*/  FFMA.FTZ R5, R184, UR4, -R180 ;  /* 0x00000004b8057c23 */ /* 0x008fe200080108b4 */
[----:B------:R-:W1:Y:S01]  /*18350*/  SHFL.BFLY PT, R2, R0, 0x1, 0x1f ;  /* 0x0c201f0000027f89 */ /* 0x000e6200000e0000 */
[C---:B------:R-:W-:Y:S02]  /*18360*/  LOP3.LUT R6, R8.reuse, 0xffff, RZ, 0xc0, !PT ;  /* 0x0000ffff08067812 */ /* 0x040fe400078ec0ff */
[----:B------:R-:W-:Y:S02]  /*18370*/  LOP3.LUT R12, R8, 0xff, RZ, 0xc0, !PT ;  /* 0x000000ff080c7812 */ /* 0x000fe400078ec0ff */
[----:B------:R-:W-:Y:S03]  /*18380*/  SHF.R.U32.HI R6, RZ, 0x8, R6 ;  /* 0x00000008ff067819 */ /* 0x000fe60000011606 */
[----:B------:R3:W-:Y:S01]  /*18390*/  MUFU.EX2 R54, R5 ;  /* 0x0000000500367308 */ /* 0x0007e20000000800 */
[----:B--2---:R-:W-:Y:S01]  /*183a0*/  FFMA.FTZ R7, R189, UR4, -R182 ;  /* 0x00000004bd077c23 */ /* 0x004fe200080108b6 */
[----:B------:R-:W-:Y:S02]  /*183b0*/  SHF.R.U32.HI R9, RZ, 0x10, R8 ;  /* 0x00000010ff097819 */ /* 0x000fe40000011608 */
[----:B------:R-:W-:Y:S01]  /*183c0*/  PRMT R12, R12, 0x5410, R6 ;  /* 0x000054100c0c7816 */ /* 0x000fe20000000006 */
[----:B------:R-:W-:Y:S01]  /*183d0*/  FFMA.FTZ R6, R188, UR4, -R181 ;  /* 0x00000004bc067c23 */ /* 0x000fe200080108b5 */
[----:B------:R-:W-:Y:S04]  /*183e0*/  SHF.R.U32.HI R8, RZ, 0x18, R8 ;  /* 0x00000018ff087819 */ /* 0x000fe80000011608 */
[----:B------:R2:W4:Y:S10]  /*183f0*/  MUFU.EX2 R63, R7 ;  /* 0x00000007003f7308 */ /* 0x0005340000000800 */
[----:B------:R4:W-:Y:S01]  /*18400*/  MUFU.EX2 R52, R6 ;  /* 0x0000000600347308 */ /* 0x0009e20000000800 */
[----:B---3--:R-:W-:Y:S02]  /*18410*/  SHF.R.U32.HI R5, RZ, 0x8, R17 ;  /* 0x00000008ff057819 */ /* 0x008fe40000011611 */
[----:B-1----:R-:W-:Y:S01]  /*18420*/  FMNMX.FTZ R101, R0, R2, !PT ;  /* 0x0000000200657209 */ /* 0x002fe20007810000 */
[----:B------:R-:W1:Y:S01]  /*18430*/  LDC.U8 R17, c[0x0][0x388] ;  /* 0x0000e200ff117b82 */ /* 0x000e620000000000 */
[----:B------:R-:W-:Y:S01]  /*18440*/  PRMT R25, R25, 0x5410, R5 ;  /* 0x0000541019197816 */ /* 0x000fe20000000005 */
[----:B------:R-:W-:Y:S01]  /*18450*/  IMAD.WIDE.U32 R4, R16, -0x2daee0ad, RZ ;  /* 0xd2511f5310047825 */ /* 0x000fe200078e00ff */
[C---:B------:R-:W-:Y:S05]  /*18460*/  FSETP.NEU.FTZ.AND P0, PT, R101.reuse, -INF , PT ;  /* 0xff8000006500780b */ /* 0x040fea0003f1d000 */
[----:B------:R-:W1:Y:S01]  /*18470*/  LDC.U8 R16, c[0x0][0x388] ;  /* 0x0000e200ff107b82 */ /* 0x000e620000000000 */
[----:B------:R-:W-:Y:S01]  /*18480*/  FMUL.FTZ R183, R101, UR4 ;  /* 0x0000000465b77c20 */ /* 0x000fe20008410000 */
[----:B--2---:R-:W-:Y:S02]  /*18490*/  LOP3.LUT R7, R9, 0xff, RZ, 0xc0, !PT ;  /* 0x000000ff09077812 */ /* 0x004fe400078ec0ff */
[----:B------:R-:W-:Y:S02]  /*184a0*/  LOP3.LUT R184, R5, R14, R44, 0x96, !PT ;  /* 0x0000000e05b87212 */ /* 0x000fe400078e962c */
[C---:B------:R-:W-:Y:S01]  /*184b0*/  LOP3.LUT R0, R4.reuse, 0xffff, RZ, 0xc0, !PT ;  /* 0x0000ffff04007812 */ /* 0x040fe200078ec0ff */
[----:B------:R-:W-:Y:S01]  /*184c0*/  FFMA.FTZ R5, R191, UR4, -R181 ;  /* 0x00000004bf057c23 */ /* 0x000fe200080108b5 */
[----:B------:R-:W-:Y:S02]  /*184d0*/  LOP3.LUT R2, R4, 0xff, RZ, 0xc0, !PT ;  /* 0x000000ff04027812 */ /* 0x000fe400078ec0ff */
[----:B------:R-:W-:Y:S01]  /*184e0*/  FSEL R183, R183, RZ, P0 ;  /* 0x000000ffb7b77208 */ /* 0x000fe20000000000 */
[----:B------:R2:W3:Y:S01]  /*184f0*/  MUFU.EX2 R61, R5 ;  /* 0x00000005003d7308 */ /* 0x0004e20000000800 */
[----:B------:R-:W-:Y:S02]  /*18500*/  SHF.R.U32.HI R0, RZ, 0x8, R0 ;  /* 0x00000008ff007819 */ /* 0x000fe40000011600 */
[----:B------:R-:W-:Y:S02]  /*18510*/  PRMT R177, R7, 0x5410, R8 ;  /* 0x0000541007b17816 */ /* 0x000fe40000000008 */
[----:B------:R-:W-:Y:S01]  /*18520*/  PRMT R240, R2, 0x5410, R0 ;  /* 0x0000541002f07816 */ /* 0x000fe20000000000 */
[--C-:B------:R-:W-:Y:S01]  /*18530*/  FFMA.FTZ R2, R190, UR4, -R183.reuse ;  /* 0x00000004be027c23 */ /* 0x100fe200080108b7 */
[C---:B------:R-:W-:Y:S02]  /*18540*/  LOP3.LUT R0, R3.reuse, 0xffff, RZ, 0xc0, !PT ;  /* 0x0000ffff03007812 */ /* 0x040fe400078ec0ff */
[--C-:B------:R-:W-:Y:S01]  /*18550*/  SHF.R.U32.HI R8, RZ, 0x10, R4.reuse ;  /* 0x00000010ff087819 */ /* 0x100fe20000011604 */
[----:B------:R3:W-:Y:S01]  /*18560*/  MUFU.EX2 R51, R2 ;  /* 0x0000000200337308 */ /* 0x0007e20000000800 */
[----:B------:R-:W-:Y:S02]  /*18570*/  SHF.R.U32.HI R7, RZ, 0x18, R4 ;  /* 0x00000018ff077819 */ /* 0x000fe40000011604 */
[----:B------:R-:W-:Y:S02]  /*18580*/  SHF.R.U32.HI R4, RZ, 0x8, R0 ;  /* 0x00000008ff047819 */ /* 0x000fe40000011600 */
[----:B----4-:R-:W-:Y:S01]  /*18590*/  LOP3.LUT R6, R3, 0xff, RZ, 0xc0, !PT ;  /* 0x000000ff03067812 */ /* 0x010fe200078ec0ff */
[----:B--2---:R-:W-:Y:S01]  /*185a0*/  FFMA.FTZ R5, R193, UR4, -R183 ;  /* 0x00000004c1057c23 */ /* 0x004fe200080108b7 */
[----:B------:R-:W-:Y:S02]  /*185b0*/  SHF.R.U32.HI R0, RZ, 0x8, R13 ;  /* 0x00000008ff007819 */ /* 0x000fe4000001160d */
[----:B-1----:R-:W-:Y:S01]  /*185c0*/  PRMT R16, R16, 0x7054, R17 ;  /* 0x0000705410107816 */ /* 0x002fe20000000011 */
[----:B------:R1:W-:Y:S01]  /*185d0*/  MUFU.EX2 R60, R5 ;  /* 0x00000005003c7308 */ /* 0x0003e20000000800 */
[----:B------:R-:W-:Y:S02]  /*185e0*/  PRMT R193, R26, 0x5410, R0 ;  /* 0x000054101ac17816 */ /* 0x000fe40000000000 */
[----:B------:R-:W-:Y:S02]  /*185f0*/  SHF.R.U32.HI R0, RZ, 0x10, R3 ;  /* 0x00000010ff007819 */ /* 0x000fe40000011603 */
[--C-:B------:R-:W-:Y:S02]  /*18600*/  HSET2.LE.AND R110, R110, R16.reuse, PT ;  /* 0x000000106e6e7233 */ /* 0x100fe40003803000 */
[----:B---3--:R-:W-:Y:S02]  /*18610*/  LOP3.LUT R2, R8, 0xff, RZ, 0xc0, !PT ;  /* 0x000000ff08027812 */ /* 0x008fe400078ec0ff */
[----:B------:R-:W-:Y:S02]  /*18620*/  PRMT R8, R6, 0x5410, R4 ;  /* 0x0000541006087816 */ /* 0x000fe40000000004 */
[----:B------:R-:W-:Y:S02]  /*18630*/  LOP3.LUT R4, R23, 0xff, RZ, 0xc0, !PT ;  /* 0x000000ff17047812 */ /* 0x000fe400078ec0ff */
[----:B------:R-:W-:Y:S01]  /*18640*/  PRMT R190, R2, 0x5410, R7 ;  /* 0x0000541002be7816 */ /* 0x000fe20000000007 */
[----:B------:R-:W-:Y:S01]  /*18650*/  FFMA.FTZ R2, R192, UR4, -R181 ;  /* 0x00000004c0027c23 */ /* 0x000fe200080108b5 */
[----:B------:R-:W-:Y:S01]  /*18660*/  PRMT R191, R4, 0x5410, R20 ;  /* 0x0000541004bf7816 */ /* 0x000fe20000000014 */
[----:B------:R-:W-:Y:S01]  /*18670*/  FFMA.FTZ R7, R195, UR4, -R183 ;  /* 0x00000004c3077c23 */ /* 0x000fe200080108b7 */
[----:B-1----:R-:W-:Y:S01]  /*18680*/  SHF.R.U32.HI R5, RZ, 0x18, R3 ;  /* 0x00000018ff057819 */ /* 0x002fe20000011603 */
[----:B------:R1:W-:Y:S01]  /*18690*/  MUFU.EX2 R44, R2 ;  /* 0x00000002002c7308 */ /* 0x0003e20000000800 */
[----:B------:R-:W-:Y:S02]  /*186a0*/  LOP3.LUT R4, R0, 0xff, RZ, 0xc0, !PT ;  /* 0x000000ff00047812 */ /* 0x000fe400078ec0ff */
[--C-:B------:R-:W-:Y:S02]  /*186b0*/  HSET2.LE.AND R111, R111, R16.reuse, PT ;  /* 0x000000106f6f7233 */ /* 0x100fe40003803000 */
[----:B------:R-:W-:Y:S01]  /*186c0*/  PRMT R109, R4, 0x5410, R5 ;  /* 0x00005410046d7816 */ /* 0x000fe20000000005 */
[----:B------:R-:W-:Y:S01]  /*186d0*/  FFMA.FTZ R5, R194, UR4, -R181 ;  /* 0x00000004c2057c23 */ /* 0x000fe200080108b5 */
[--C-:B------:R-:W-:Y:S03]  /*186e0*/  HSET2.LE.AND R176, R12, R16.reuse, PT ;  /* 0x000000100cb07233 */ /* 0x100fe60003803000 */
[----:B------:R2:W-:Y:S01]  /*186f0*/  MUFU.EX2 R194, R7 ;  /* 0x0000000700c27308 */ /* 0x0005e20000000800 */
[----:B------:R-:W-:Y:S02]  /*18700*/  F2FP.BF16.F32.PACK_AB R6, R67, R59 ;  /* 0x0000003b4306723e */ /* 0x000fe400000010ff */
[--C-:B------:R-:W-:Y:S02]  /*18710*/  HSET2.LE.AND R109, R109, R16.reuse, PT ;  /* 0x000000106d6d7233 */ /* 0x100fe40003803000 */
[----:B------:R-:W-:Y:S02]  /*18720*/  LOP3.LUT R111, R111, R6, RZ, 0xc0, !PT ;  /* 0x000000066f6f7212 */ /* 0x000fe400078ec0ff */
[----:B------:R-:W-:Y:S03]  /*18730*/  FSEL R3, R104, RZ, P3 ;  /* 0x000000ff68037208 */ /* 0x000fe60001800000 */
[----:B------:R3:W4:Y:S01]  /*18740*/  MUFU.EX2 R192, R5 ;  /* 0x0000000500c07308 */ /* 0x0007220000000800 */
[----:B------:R-:W-:Y:S02]  /*18750*/  F2FP.BF16.F32.PACK_AB R6, R63, R40 ;  /* 0x000000283f06723e */ /* 0x000fe400000010ff */
[----:B-1----:R-:W-:Y:S01]  /*18760*/  FSEL R2, R103, RZ, P2 ;  /* 0x000000ff67027208 */ /* 0x002fe20001000000 */
[----:B------:R-:W-:Y:S01]  /*18770*/  FADD.FTZ R4, -R3, R108 ;  /* 0x0000006c03047221 */ /* 0x000fe20000010100 */
[----:B------:R-:W-:Y:S02]  /*18780*/  FSEL R0, R102, RZ, P1 ;  /* 0x000000ff66007208 */ /* 0x000fe40000800000 */
[----:B------:R-:W-:Y:S01]  /*18790*/  LOP3.LUT R109, R109, R6, RZ, 0xc0, !PT ;  /* 0x000000066d6d7212 */ /* 0x000fe200078ec0ff */
[----:B------:R-:W-:Y:S01]  /*187a0*/  FADD.FTZ R3, -R2, R100 ;  /* 0x0000006402037221 */ /* 0x000fe20000010100 */
[----:B--2---:R-:W-:Y:S01]  /*187b0*/  F2FP.BF16.F32.PACK_AB R7, R61, R52 ;  /* 0x000000343d07723e */ /* 0x004fe200000010ff */
[----:B------:R-:W-:Y:S01]  /*187c0*/  FADD.FTZ R2, -R0, R106 ;  /* 0x0000006a00027221 */ /* 0x000fe20000010100 */
[--C-:B------:R-:W-:Y:S01]  /*187d0*/  HSET2.LE.AND R178, R25, R16.reuse, PT ;  /* 0x0000001019b27233 */ /* 0x100fe20003803000 */
[----:B------:R-:W-:Y:S01]  /*187e0*/  FMUL.FTZ R3, R3, UR4 ;  /* 0x0000000403037c20 */ /* 0x000fe20008410000 */
[----:B------:R-:W-:Y:S01]  /*187f0*/  LOP3.LUT R176, R176, R7, RZ, 0xc0, !PT ;  /* 0x00000007b0b07212 */ /* 0x000fe200078ec0ff */
[----:B------:R-:W-:Y:S01]  /*18800*/  FMUL.FTZ R4, R4, UR4 ;  /* 0x0000000404047c20 */ /* 0x000fe20008410000 */
[----:B------:R-:W-:Y:S01]  /*18810*/  LOP3.LUT R7, R179, UR10, R233, 0x96, !PT ;  /* 0x0000000ab3077c12 */ /* 0x000fe2000f8e96e9 */
[----:B------:R-:W-:Y:S01]  /*18820*/  FMUL.FTZ R2, R2, UR4 ;  /* 0x0000000402027c20 */ /* 0x000fe20008410000 */
[----:B---3--:R-:W-:Y:S01]  /*18830*/  F2FP.BF16.F32.PACK_AB R5, R62, R58 ;  /* 0x0000003a3e05723e */ /* 0x008fe200000010ff */
[----:B------:R-:W1:Y:S01]  /*18840*/  MUFU.EX2 R100, R4 ;  /* 0x0000000400647308 */ /* 0x000e620000000800 */
[----:B----4-:R-:W-:Y:S01]  /*18850*/  F2FP.BF16.F32.PACK_AB R6, R192, R44 ;  /* 0x0000002cc006723e */ /* 0x010fe200000010ff */
[----:B------:R-:W-:Y:S01]  /*18860*/  IMAD.WIDE.U32 R12, R7, -0x326172a9, RZ ;  /* 0xcd9e8d57070c7825 */ /* 0x000fe200078e00ff */
[----:B------:R-:W-:Y:S03]  /*18870*/  LOP3.LUT R110, R110, R5, RZ, 0xc0, !PT ;  /* 0x000000056e6e7212 */ /* 0x000fe600078ec0ff */
[----:B------:R-:W-:Y:S01]  /*18880*/  FFMA.FTZ R5, R200, UR4, -R183 ;  /* 0x00000004c8057c23 */ /* 0x000fe200080108b7 */
[----:B------:R-:W-:Y:S02]  /*18890*/  MOV R106, R35 ;  /* 0x00000023006a7202 */ /* 0x000fe40000000f00 */
[----:B------:R-:W-:Y:S01]  /*188a0*/  LOP3.LUT R178, R178, R6, RZ, 0xc0, !PT ;  /* 0x00000006b2b27212 */ /* 0x000fe200078ec0ff */
[----:B------:R2:W3:Y:S01]  /*188b0*/  MUFU.EX2 R57, R5 ;  /* 0x0000000500397308 */ /* 0x0004e20000000800 */
[----:B------:R-:W-:Y:S02]  /*188c0*/  LOP3.LUT R6, R13, R198, R22, 0x96, !PT ;  /* 0x000000c60d067212 */ /* 0x000fe400078e9616 */
[--C-:B------:R-:W-:Y:S02]  /*188d0*/  HSET2.LE.AND R108, R8, R16.reuse, PT ;  /* 0x00000010086c7233 */ /* 0x100fe40003803000 */
[--C-:B------:R-:W-:Y:S01]  /*188e0*/  HSET2.LE.AND R177, R177, R16.reuse, PT ;  /* 0x00000010b1b17233 */ /* 0x100fe20003803000 */
[----:B------:R-:W-:Y:S01]  /*188f0*/  IMAD.WIDE.U32 R6, R6, -0x2daee0ad, RZ ;  /* 0xd2511f5306067825 */ /* 0x000fe200078e00ff */
[----:B------:R-:W-:Y:S03]  /*18900*/  HSET2.LE.AND R179, R15, R16, PT ;  /* 0x000000100fb37233 */ /* 0x000fe60003803000 */
[----:B------:R-:W4:Y:S01]  /*18910*/  MUFU.EX2 R3, R3 ;  /* 0x0000000300037308 */ /* 0x000f220000000800 */
[----:B------:R-:W-:Y:S01]  /*18920*/  FSEL R0, R101, RZ, P0 ;  /* 0x000000ff65007208 */ /* 0x000fe20000000000 */
[C---:B-1----:R-:W-:Y:S01]  /*18930*/  FMUL.FTZ R4, R100.reuse, R116 ;  /* 0x0000007464047220 */ /* 0x042fe20000410000 */
[----:B------:R-:W-:Y:S01]  /*18940*/  LOP3.LUT R8, R7, R202, R31, 0x96, !PT ;  /* 0x000000ca07087212 */ /* 0x000fe200078e961f */
[----:B------:R-:W-:Y:S01]  /*18950*/  FMUL.FTZ R17, R100, R121 ;  /* 0x0000007964117220 */ /* 0x000fe20000410000 */
[----:B------:R-:W-:Y:S02]  /*18960*/  IMAD.MOV.U32 R116, RZ, RZ, R41 ;  /* 0x000000ffff747224 */ /* 0x000fe400078e0029 */
[----:B------:R-:W-:Y:S01]  /*18970*/  FADD.FTZ R0, -R0, R107 ;  /* 0x0000006b00007221 */ /* 0x000fe20000010100 */
[----:B------:R-:W-:Y:S02]  /*18980*/  IMAD.MOV.U32 R107, RZ, RZ, R33 ;  /* 0x000000ffff6b7224 */ /* 0x000fe400078e0021 */
[----:B------:R-:W1:Y:S01]  /*18990*/  MUFU.EX2 R2, R2 ;  /* 0x0000000200027308 */ /* 0x000e620000000800 */
[----:B--2---:R-:W-:Y:S01]  /*189a0*/  F2FP.BF16.F32.PACK_AB R5, R106, R54 ;  /* 0x000000366a05723e */ /* 0x004fe200000010ff */
[----:B------:R-:W-:Y:S04]  /*189b0*/  IMAD.WIDE.U32 R8, R8, -0x326172a9, RZ ;  /* 0xcd9e8d5708087825 */ /* 0x000fe800078e00ff */
[----:B------:R-:W-:Y:S01]  /*189c0*/  FMUL.FTZ R0, R0, UR4 ;  /* 0x0000000400007c20 */ /* 0x000fe20008410000 */
[----:B------:R-:W-:Y:S01]  /*189d0*/  PLOP3.LUT P0, PT, PT, PT, UP0, 0x80, 0x0 ;  /* 0x000000000000781c */ /* 0x000fe20003f0f008 */
[----:B------:R-:W-:Y:S01]  /*189e0*/  FMUL.FTZ R33, R100, R137 ;  /* 0x0000008964217220 */ /* 0x000fe20000410000 */
[----:B------:R-:W-:Y:S01]  /*189f0*/  LOP3.LUT R108, R108, R5, RZ, 0xc0, !PT ;  /* 0x000000056c6c7212 */ /* 0x000fe200078ec0ff */
[----:B---3--:R-:W-:Y:S01]  /*18a00*/  IMAD.MOV.U32 R137, RZ, RZ, R57 ;  /* 0x000000ffff897224 */ /* 0x008fe200078e0039 */
[----:B------:R-:W-:Y:S01]  /*18a10*/  F2FP.BF16.F32.PACK_AB R5, R60, R51 ;  /* 0x000000333c05723e */ /* 0x000fe200000010ff */
[----:B------:R-:W2:Y:S01]  /*18a20*/  MUFU.EX2 R0, R0 ;  /* 0x0000000000007308 */ /* 0x000ea20000000800 */
[----:B------:R-:W-:Y:S01]  /*18a30*/  LOP3.LUT R7, R9, R10, R29, 0x96, !PT ;  /* 0x0000000a09077212 */ /* 0x000fe200078e961d */
[----:B----4-:R-:W-:Y:S01]  /*18a40*/  FMUL.FTZ R35, R3, R139 ;  /* 0x0000008b03237220 */ /* 0x010fe20000410000 */
[----:B------:R-:W-:Y:S01]  /*18a50*/  LOP3.LUT R177, R177, R5, RZ, 0xc0, !PT ;  /* 0x00000005b1b17212 */ /* 0x000fe200078ec0ff */
[----:B------:R-:W-:Y:S01]  /*18a60*/  IMAD.MOV.U32 R121, RZ, RZ, R67 ;  /* 0x000000ffff797224 */ /* 0x000fe200078e0043 */
[----:B------:R-:W-:Y:S01]  /*18a70*/  F2FP.BF16.F32.PACK_AB R5, R57, R194 ;  /* 0x000000c23905723e */ /* 0x000fe200000010ff */
[----:B------:R-:W-:Y:S01]  /*18a80*/  FMUL.FTZ R67, R3, R171 ;  /* 0x000000ab03437220 */ /* 0x000fe20000410000 */
[----:B------:R-:W-:Y:S01]  /*18a90*/  FMUL.FTZ R68, R100, R68 ;  /* 0x0000004464447220 */ /* 0x000fe20000410000 */
[C---:B-1----:R-:W-:Y:S01]  /*18aa0*/  FMUL.FTZ R25, R2.reuse, R129 ;  /* 0x0000008102197220 */ /* 0x042fe20000410000 */
[----:B------:R-:W-:Y:S01]  /*18ab0*/  LOP3.LUT R179, R179, R5, RZ, 0xc0, !PT ;  /* 0x00000005b3b37212 */ /* 0x000fe200078ec0ff */
[----:B------:R-:W-:Y:S01]  /*18ac0*/  FMUL.FTZ R41, R2, R145 ;  /* 0x0000009102297220 */ /* 0x000fe20000410000 */
[----:B------:R-:W-:Y:S01]  /*18ad0*/  LOP3.LUT R5, R11, R12, R24, 0x96, !PT ;  /* 0x0000000c0b057212 */ /* 0x000fe200078e9618 */
[----:B------:R-:W-:Y:S02]  /*18ae0*/  IMAD.MOV.U32 R129, RZ, RZ, R49 ;  /* 0x000000ffff817224 */ /* 0x000fe400078e0031 */
[----:B------:R-:W-:Y:S01]  /*18af0*/  FMUL.FTZ R49, R100, R153 ;  /* 0x0000009964317220 */ /* 0x000fe20000410000 */
[----:B------:R-:W-:Y:S01]  /*18b00*/  FMUL.FTZ R57, R2, R161 ;  /* 0x000000a102397220 */ /* 0x000fe20000410000 */
[----:B------:R-:W-:Y:S01]  /*18b10*/  FMUL.FTZ R69, R100, R69 ;  /* 0x0000004564457220 */ /* 0x000fe20000410000 */
[----:B------:R-:W-:Y:S04]  /*18b20*/  IMAD.WIDE.U32 R10, R5, -0x2daee0ad, RZ ;  /* 0xd2511f53050a7825 */ /* 0x000fe800078e00ff */
[C---:B--2---:R-:W-:Y:S01]  /*18b30*/  FMUL.FTZ R14, R0.reuse, R126 ;  /* 0x0000007e000e7220 */ /* 0x044fe20000410000 */
[C---:B------:R-:W-:Y:S01]  /*18b40*/  FMUL.FTZ R15, R0.reuse, R127 ;  /* 0x0000007f000f7220 */ /* 0x040fe20000410000 */
[C---:B------:R-:W-:Y:S01]  /*18b50*/  FMUL.FTZ R26, R0.reuse, R130 ;  /* 0x00000082001a7220 */ /* 0x040fe20000410000 */
[----:B------:R-:W-:Y:S01]  /*18b60*/  LOP3.LUT R5, R11, R6, R32, 0x96, !PT ;  /* 0x000000060b057212 */ /* 0x000fe200078e9620 */
[----:B------:R-:W-:Y:S01]  /*18b70*/  IMAD.WIDE.U32 R6, R7, -0x2daee0ad, RZ ;  /* 0xd2511f5307067825 */ /* 0x000fe200078e00ff */
[----:B------:R-:W-:Y:S03]  /*18b80*/  MOV R126, R50 ;  /* 0x00000032007e7202 */ /* 0x000fe60000000f00 */
[----:B------:R-:W-:Y:S01]  /*18b90*/  FMUL.FTZ R50, R3, R154 ;  /* 0x0000009a03327220 */ /* 0x000fe20000410000 */
[----:B------:R-:W-:Y:S01]  /*18ba0*/  IMAD.WIDE.U32 R200, R5, -0x326172a9, RZ ;  /* 0xcd9e8d5705c87825 */ /* 0x000fe200078e00ff */
[----:B------:R-:W-:Y:S03]  /*18bb0*/  LOP3.LUT R9, R7, R10, R28, 0x96, !PT ;  /* 0x0000000a07097212 */ /* 0x000fe600078e961c */
[----:B------:R-:W-:Y:S01]  /*18bc0*/  FMUL.FTZ R70, R3, R70 ;  /* 0x0000004603467220 */ /* 0x000fe20000410000 */
[----:B------:R-:W-:Y:S01]  /*18bd0*/  IMAD.MOV.U32 R130, RZ, RZ, R42 ;  /* 0x000000ffff827224 */ /* 0x000fe200078e002a */
[----:B------:R-:W-:Y:S01]  /*18be0*/  LOP3.LUT R8, R201, R8, R30, 0x96, !PT ;  /* 0x00000008c9087212 */ /* 0x000fe200078e961e */
[----:B------:R-:W-:Y:S04]  /*18bf0*/  IMAD.WIDE.U32 R188, R9, -0x326172a9, RZ ;  /* 0xcd9e8d5709bc7825 */ /* 0x000fe800078e00ff */
[----:B------:R-:W-:Y:S01]  /*18c00*/  FMUL.FTZ R42, R0, R146 ;  /* 0x00000092002a7220 */ /* 0x000fe20000410000 */
[----:B------:R-:W-:Y:S01]  /*18c10*/  FMUL.FTZ R71, R3, R71 ;  /* 0x0000004703477220 */ /* 0x000fe20000410000 */
[----:B------:R-:W-:Y:S04]  /*18c20*/  IMAD.WIDE.U32 R202, R8, -0x2daee0ad, RZ ;  /* 0xd2511f5308ca7825 */ /* 0x000fe800078e00ff */
[C---:B------:R-:W-:Y:S01]  /*18c30*/  FMUL.FTZ R72, R2.reuse, R72 ;  /* 0x0000004802487220 */ /* 0x040fe20000410000 */
[----:B------:R-:W-:Y:S01]  /*18c40*/  FMUL.FTZ R73, R2, R73 ;  /* 0x0000004902497220 */ /* 0x000fe20000410000 */
[----:B------:R-:W-:Y:S01]  /*18c50*/  IMAD.MOV.U32 R127, RZ, RZ, R51 ;  /* 0x000000ffff7f7224 */ /* 0x000fe200078e0033 */
[----:B------:R-:W-:Y:S01]  /*18c60*/  LOP3.LUT R6, R203, R6, R34, 0x96, !PT ;  /* 0x00000006cb067212 */ /* 0x000fe200078e9622 */
[C---:B------:R-:W-:Y:S01]  /*18c70*/  FMUL.FTZ R51, R3.reuse, R155 ;  /* 0x0000009b03337220 */ /* 0x040fe20000410000 */
[C---:B------:R-:W-:Y:S01]  /*18c80*/  FMUL.FTZ R74, R0.reuse, R74 ;  /* 0x0000004a004a7220 */ /* 0x040fe20000410000 */
[----:B------:R-:W-:Y:S01]  /*18c90*/  FMUL.FTZ R75, R0, R75 ;  /* 0x0000004b004b7220 */ /* 0x000fe20000410000 */
[----:B------:R-:W-:Y:S01]  /*18ca0*/  FMUL.FTZ R76, R2, R76 ;  /* 0x0000004c024c7220 */ /* 0x000fe20000410000 */
[----:B------:R-:W-:Y:S04]  /*18cb0*/  IMAD.WIDE.U32 R6, R6, -0x326172a9, RZ ;  /* 0xcd9e8d5706067825 */ /* 0x000fe800078e00ff */
[----:B------:R-:W-:Y:S01]  /*18cc0*/  FMUL.FTZ R77, R2, R77 ;  /* 0x0000004d024d7220 */ /* 0x000fe20000410000 */
[C---:B------:R-:W-:Y:S01]  /*18cd0*/  FMUL.FTZ R78, R0.reuse, R78 ;  /* 0x0000004e004e7220 */ /* 0x040fe20000410000 */
[----:B------:R-:W-:Y:S01]  /*18ce0*/  FMUL.FTZ R79, R0, R79 ;  /* 0x0000004f004f7220 */ /* 0x000fe20000410000 */
[----:B------:R-:W-:Y:S01]  /*18cf0*/  LOP3.LUT R5, R6, 0xffff, RZ, 0xc0, !PT ;  /* 0x0000ffff06057812 */ /* 0x000fe200078ec0ff */
[C---:B------:R-:W-:Y:S01]  /*18d00*/  FMUL.FTZ R80, R100.reuse, R80 ;  /* 0x0000005064507220 */ /* 0x040fe20000410000 */
[----:B------:R-:W-:Y:S01]  /*18d10*/  FMUL.FTZ R81, R100, R81 ;  /* 0x0000005164517220 */ /* 0x000fe20000410000 */
[C---:B------:R-:W-:Y:S01]  /*18d20*/  FMUL.FTZ R82, R3.reuse, R82 ;  /* 0x0000005203527220 */ /* 0x040fe20000410000 */
[----:B------:R-:W-:Y:S01]  /*18d30*/  SHF.R.U32.HI R8, RZ, 0x8, R5 ;  /* 0x00000008ff087819 */ /* 0x000fe20000011605 */
[C---:B------:R-:W-:Y:S01]  /*18d40*/  FMUL.FTZ R83, R3.reuse, R83 ;  /* 0x0000005303537220 */ /* 0x040fe20000410000 */
[----:B------:R-:W-:Y:S01]  /*18d50*/  LOP3.LUT R5, R6, 0xff, RZ, 0xc0, !PT ;  /* 0x000000ff06057812 */ /* 0x000fe200078ec0ff */
[C---:B------:R-:W-:Y:S01]  /*18d60*/  FMUL.FTZ R84, R100.reuse, R84 ;  /* 0x0000005464547220 */ /* 0x040fe20000410000 */
[----:B------:R-:W-:Y:S01]  /*18d70*/  FMUL.FTZ R85, R100, R85 ;  /* 0x0000005564557220 */ /* 0x000fe20000410000 */
[----:B------:R-:W-:Y:S01]  /*18d80*/  FMUL.FTZ R86, R3, R86 ;  /* 0x0000005603567220 */ /* 0x000fe20000410000 */
[----:B------:R-:W-:Y:S01]  /*18d90*/  PRMT R203, R5, 0x5410, R8 ;  /* 0x0000541005cb7816 */ /* 0x000fe20000000008 */
[----:B------:R-:W-:Y:S01]  /*18da0*/  FMUL.FTZ R87, R3, R87 ;  /* 0x0000005703577220 */ /* 0x000fe20000410000 */
[----:B------:R-:W-:Y:S01]  /*18db0*/  SHF.R.U32.HI R8, RZ, 0x10, R6 ;  /* 0x00000010ff087819 */ /* 0x000fe20000011606 */
[----:B------:R-:W-:Y:S01]  /*18dc0*/  FMUL.FTZ R88, R2, R88 ;  /* 0x0000005802587220 */ /* 0x000fe20000410000 */
[----:B------:R-:W-:Y:S01]  /*18dd0*/  LOP3.LUT R5, R7, R188, R27, 0x96, !PT ;  /* 0x000000bc07057212 */ /* 0x000fe200078e961b */
[----:B------:R-:W-:Y:S01]  /*18de0*/  IMAD.MOV.U32 R188, RZ, RZ, R16 ;  /* 0x000000ffffbc7224 */ /* 0x000fe200078e0010 */
[----:B------:R-:W-:Y:S01]  /*18df0*/  SHF.R.U32.HI R7, RZ, 0x18, R6 ;  /* 0x00000018ff077819 */ /* 0x000fe20000011606 */
[----:B------:R-:W-:Y:S01]  /*18e00*/  FMUL.FTZ R16, R100, R120 ;  /* 0x0000007864107220 */ /* 0x000fe20000410000 */
[----:B------:R-:W-:Y:S01]  /*18e10*/  LOP3.LUT R6, R8, 0xff, RZ, 0xc0, !PT ;  /* 0x000000ff08067812 */ /* 0x000fe200078ec0ff */
[----:B------:R-:W-:Y:S01]  /*18e20*/  IMAD.MOV.U32 R120, RZ, RZ, R43 ;  /* 0x000000ffff787224 */ /* 0x000fe200078e002b */
[----:B------:R-:W-:Y:S01]  /*18e30*/  LOP3.LUT R8, R13, R38, R22, 0x96, !PT ;  /* 0x000000260d087212 */ /* 0x000fe200078e9616 */
[----:B------:R-:W-:Y:S01]  /*18e40*/  FMUL.FTZ R13, R2, R125 ;  /* 0x0000007d020d7220 */ /* 0x000fe20000410000 */
[----:B------:R-:W-:Y:S01]  /*18e50*/  PRMT R201, R6, 0x5410, R7 ;  /* 0x0000541006c97816 */ /* 0x000fe20000000007 */
[----:B------:R-:W1:Y:S01]  /*18e60*/  LDSM.16.MT88.4 R20, [R216+0x9000] ;  /* 0x00900000d814783b */ /* 0x000e620000004200 */
[C---:B------:R-:W-:Y:S01]  /*18e70*/  LOP3.LUT R6, R5.reuse, 0xffff, RZ, 0xc0, !PT ;  /* 0x0000ffff05067812 */ /* 0x040fe200078ec0ff */
[----:B------:R-:W-:Y:S04]  /*18e80*/  IMAD.WIDE.U32 R8, R8, -0x2daee0ad, RZ ;  /* 0xd2511f5308087825 */ /* 0x000fe800078e00ff */
[C---:B------:R-:W-:Y:S01]  /*18e90*/  FMUL.FTZ R43, R0.reuse, R147 ;  /* 0x00000093002b7220 */ /* 0x040fe20000410000 */
[----:B------:R-:W-:Y:S01]  /*18ea0*/  SHF.R.U32.HI R7, RZ, 0x8, R6 ;  /* 0x00000008ff077819 */ /* 0x000fe20000011606 */
[----:B------:R-:W-:Y:S01]  /*18eb0*/  IMAD.MOV.U32 R125, RZ, RZ, R62 ;  /* 0x000000ffff7d7224 */ /* 0x000fe200078e003e */
[----:B------:R-:W-:Y:S01]  /*18ec0*/  LOP3.LUT R6, R5, 0xff, RZ, 0xc0, !PT ;  /* 0x000000ff05067812 */ /* 0x000fe200078ec0ff */
[----:B------:R-:W-:Y:S01]  /*18ed0*/  FMUL.FTZ R62, R0, R174 ;  /* 0x000000ae003e7220 */ /* 0x000fe20000410000 */
[----:B------:R-:W-:Y:S01]  /*18ee0*/  FMUL.FTZ R89, R2, R89 ;  /* 0x0000005902597220 */ /* 0x000fe20000410000 */
[----:B------:R-:W-:Y:S01]  /*18ef0*/  FMUL.FTZ R90, R0, R90 ;  /* 0x0000005a005a7220 */ /* 0x000fe20000410000 */
[----:B------:R-:W-:Y:S01]  /*18f00*/  PRMT R56, R6, 0x5410, R7 ;  /* 0x0000541006387816 */ /* 0x000fe20000000007 */
[----:B------:R-:W-:Y:S01]  /*18f10*/  FMUL.FTZ R91, R0, R91 ;  /* 0x0000005b005b7220 */ /* 0x000fe20000410000 */
[--C-:B------:R-:W-:Y:S01]  /*18f20*/  SHF.R.U32.HI R7, RZ, 0x10, R5.reuse ;  /* 0x00000010ff077819 */ /* 0x100fe20000011605 */
[C---:B------:R-:W-:Y:S01]  /*18f30*/  FMUL.FTZ R92, R2.reuse, R92 ;  /* 0x0000005c025c7220 */ /* 0x040fe20000410000 */
[----:B------:R-:W-:Y:S01]  /*18f40*/  SHF.R.U32.HI R6, RZ, 0x18, R5 ;  /* 0x00000018ff067819 */ /* 0x000fe20000011605 */
[----:B------:R-:W-:Y:S01]  /*18f50*/  FMUL.FTZ R93, R2, R93 ;  /* 0x0000005d025d7220 */ /* 0x000fe20000410000 */
[----:B------:R-:W-:Y:S01]  /*18f60*/  LOP3.LUT R5, R7, 0xff, RZ, 0xc0, !PT ;  /* 0x000000ff07057812 */ /* 0x000fe200078ec0ff */
[C---:B------:R-:W-:Y:S01]  /*18f70*/  FMUL.FTZ R94, R0.reuse, R94 ;  /* 0x0000005e005e7220 */ /* 0x040fe20000410000 */
[----:B------:R-:W-:Y:S01]  /*18f80*/  FMUL.FTZ R95, R0, R95 ;  /* 0x0000005f005f7220 */ /* 0x000fe20000410000 */
[C---:B------:R-:W-:Y:S01]  /*18f90*/  FMUL.FTZ R96, R100.reuse, R96 ;  /* 0x0000006064607220 */ /* 0x040fe20000410000 */
[----:B------:R-:W-:Y:S01]  /*18fa0*/  PRMT R55, R5, 0x5410, R6 ;  /* 0x0000541005377816 */ /* 0x000fe20000000006 */
[----:B------:R-:W-:Y:S01]  /*18fb0*/  FMUL.FTZ R97, R100, R97 ;  /* 0x0000006164617220 */ /* 0x000fe20000410000 */
[----:B------:R-:W-:Y:S01]  /*18fc0*/  LOP3.LUT R5, R19, R12, R24, 0x96, !PT ;  /* 0x0000000c13057212 */ /* 0x000fe200078e9618 */
[C---:B------:R-:W-:Y:S01]  /*18fd0*/  FMUL.FTZ R12, R2.reuse, R124 ;  /* 0x0000007c020c7220 */ /* 0x040fe20000410000 */
[----:B------:R-:W-:Y:S01]  /*18fe0*/  LOP3.LUT R6, R9, R36, R31, 0x96, !PT ;  /* 0x0000002409067212 */ /* 0x000fe200078e961f */
[----:B------:R-:W-:Y:S01]  /*18ff0*/  FMUL.FTZ R19, R3, R123 ;  /* 0x0000007b03137220 */ /* 0x000fe20000410000 */
[----:B------:R-:W2:Y:S01]  /*19000*/  LDSM.16.MT88.4 R36, [R218+0x9000] ;  /* 0x00900000da24783b */ /* 0x000ea20000004200 */
[----:B------:R-:W-:Y:S01]  /*19010*/  IMAD.WIDE.U32 R10, R5, -0x2daee0ad, RZ ;  /* 0xd2511f53050a7825 */ /* 0x000fe200078e00ff */
[----:B------:R-:W-:Y:S03]  /*19020*/  MOV R139, R55 ;  /* 0x00000037008b7202 */ /* 0x000fe60000000f00 */
[----:B------:R-:W-:Y:S01]  /*19030*/  FMUL.FTZ R24, R2, R128 ;  /* 0x0000008002187220 */ /* 0x000fe20000410000 */
[----:B------:R-:W-:Y:S01]  /*19040*/  IMAD.WIDE.U32 R6, R6, -0x326172a9, RZ ;  /* 0xcd9e8d5706067825 */ /* 0x000fe200078e00ff */
[----:B------:R-:W-:Y:S03]  /*19050*/  LOP3.LUT R8, R11, R8, R32, 0x96, !PT ;  /* 0x000000080b087212 */ /* 0x000fe600078e9620 */
[C---:B------:R-:W-:Y:S01]  /*19060*/  FMUL.FTZ R11, R0.reuse, R115 ;  /* 0x00000073000b7220 */ /* 0x040fe20000410000 */
[----:B------:R-:W-:Y:S01]  /*19070*/  FMUL.FTZ R31, R0, R143 ;  /* 0x0000008f001f7220 */ /* 0x000fe20000410000 */
[----:B------:R-:W-:Y:S01]  /*19080*/  LOP3.LUT R7, R7, R18, R29, 0x96, !PT ;  /* 0x0000001207077212 */ /* 0x000fe200078e961d */
[----:B------:R-:W-:Y:S04]  /*19090*/  IMAD.WIDE.U32 R196, R8, -0x326172a9, RZ ;  /* 0xcd9e8d5708c47825 */ /* 0x000fe800078e00ff */
[----:B------:R-:W-:Y:S01]  /*190a0*/  FMUL.FTZ R18, R3, R122 ;  /* 0x0000007a03127220 */ /* 0x000fe20000410000 */
[C---:B------:R-:W-:Y:S01]  /*190b0*/  FMUL.FTZ R29, R2.reuse, R141 ;  /* 0x0000008d021d7220 */ /* 0x040fe20000410000 */
[----:B------:R-:W-:Y:S01]  /*190c0*/  IMAD.MOV.U32 R141, RZ, RZ, R40 ;  /* 0x000000ffff8d7224 */ /* 0x000fe200078e0028 */
[----:B------:R-:W-:Y:S01]  /*190d0*/  LOP3.LUT R5, R197, R6, R30, 0x96, !PT ;  /* 0x00000006c5057212 */ /* 0x000fe200078e961e */
[----:B------:R-:W-:Y:S04]  /*190e0*/  IMAD.WIDE.U32 R6, R7, -0x2daee0ad, RZ ;  /* 0xd2511f5307067825 */ /* 0x000fe800078e00ff */
[----:B------:R-:W-:Y:S01]  /*190f0*/  FMUL.FTZ R40, R2, R144 ;  /* 0x0000009002287220 */ /* 0x000fe20000410000 */
[C---:B------:R-:W-:Y:S01]  /*19100*/  FMUL.FTZ R30, R0.reuse, R142 ;  /* 0x0000008e001e7220 */ /* 0x040fe20000410000 */
[----:B------:R-:W-:Y:S01]  /*19110*/  IMAD.WIDE.U32 R198, R5, -0x2daee0ad, RZ ;  /* 0xd2511f5305c67825 */ /* 0x000fe200078e00ff */
[----:B------:R-:W-:Y:S03]  /*19120*/  LOP3.LUT R7, R7, R10, R28, 0x96, !PT ;  /* 0x0000000a07077212 */ /* 0x000fe600078e961c */
[----:B------:R-:W-:Y:S01]  /*19130*/  FMUL.FTZ R10, R0, R114 ;  /* 0x00000072000a7220 */ /* 0x000fe20000410000 */
[----:B------:R-:W-:Y:S01]  /*19140*/  FMUL.FTZ R28, R2, R140 ;  /* 0x0000008c021c7220 */ /* 0x000fe20000410000 */
[----:B------:R-:W-:Y:S01]  /*19150*/  LOP3.LUT R6, R199, R6, R34, 0x96, !PT ;  /* 0x00000006c7067212 */ /* 0x000fe200078e9622 */
[----:B------:R-:W-:Y:S04]  /*19160*/  IMAD.WIDE.U32 R186, R7, -0x326172a9, RZ ;  /* 0xcd9e8d5707ba7825 */ /* 0x000fe800078e00ff */
[----:B------:R-:W-:Y:S01]  /*19170*/  FMUL.FTZ R32, R100, R136 ;  /* 0x0000008864207220 */ /* 0x000fe20000410000 */
[----:B------:R-:W-:Y:S01]  /*19180*/  FMUL.FTZ R34, R3, R138 ;  /* 0x0000008a03227220 */ /* 0x000fe20000410000 */
[----:B------:R-:W-:Y:S01]  /*19190*/  IMAD.WIDE.U32 R6, R6, -0x326172a9, RZ ;  /* 0xcd9e8d5706067825 */ /* 0x000fe200078e00ff */
[----:B------:R-:W-:Y:S03]  /*191a0*/  MOV R142, R63 ;  /* 0x0000003f008e7202 */ /* 0x000fe60000000f00 */
[C---:B------:R-:W-:Y:S01]  /*191b0*/  FMUL.FTZ R63, R0.reuse, R175 ;  /* 0x000000af003f7220 */ /* 0x040fe20000410000 */
[----:B------:R-:W-:Y:S01]  /*191c0*/  IMAD.MOV.U32 R140, RZ, RZ, R54 ;  /* 0x000000ffff8c7224 */ /* 0x000fe200078e0036 */
[----:B------:R-:W-:Y:S01]  /*191d0*/  LOP3.LUT R5, R7, R186, R27, 0x96, !PT ;  /* 0x000000ba07057212 */ /* 0x000fe200078e961b */
[----:B------:R-:W-:Y:S02]  /*191e0*/  IMAD.MOV.U32 R144, RZ, RZ, R53 ;  /* 0x000000ffff907224 */ /* 0x000fe400078e0035 */
[----:B------:R-:W-:Y:S01]  /*191f0*/  FMUL.FTZ R27, R0, R131 ;  /* 0x00000083001b7220 */ /* 0x000fe20000410000 */
[----:B------:R-:W-:Y:S01]  /*19200*/  IMAD.MOV.U32 R122, RZ, RZ, R46 ;  /* 0x000000ffff7a7224 */ /* 0x000fe200078e002e */
[C---:B------:R-:W-:Y:S01]  /*19210*/  LOP3.LUT R8, R5.reuse, 0xffff, RZ, 0xc0, !PT ;  /* 0x0000ffff05087812 */ /* 0x040fe200078ec0ff */
[----:B------:R-:W-:Y:S02]  /*19220*/  IMAD.MOV.U32 R123, RZ, RZ, R45 ;  /* 0x000000ffff7b7224 */ /* 0x000fe400078e002d */
[----:B------:R-:W-:Y:S01]  /*19230*/  FMUL.FTZ R45, R2, R157 ;  /* 0x0000009d022d7220 */ /* 0x000fe20000410000 */
[----:B------:R-:W-:Y:S01]  /*19240*/  FMUL.FTZ R46, R0, R158 ;  /* 0x0000009e002e7220 */ /* 0x000fe20000410000 */
[----:B------:R-:W-:Y:S01]  /*19250*/  SHF.R.U32.HI R9, RZ, 0x8, R8 ;  /* 0x00000008ff097819 */ /* 0x000fe20000011608 */
[----:B------:R-:W-:Y:S01]  /*19260*/  IMAD.MOV.U32 R128, RZ, RZ, R48 ;  /* 0x000000ffff807224 */ /* 0x000fe200078e0030 */
[----:B------:R-:W-:Y:S01]  /*19270*/  LOP3.LUT R8, R5, 0xff, RZ, 0xc0, !PT ;  /* 0x000000ff05087812 */ /* 0x000fe200078ec0ff */
[----:B------:R-:W-:Y:S01]  /*19280*/  FMUL.FTZ R48, R100, R152 ;  /* 0x0000009864307220 */ /* 0x000fe20000410000 */
[----:B------:R-:W-:Y:S02]  /*19290*/  IMAD.MOV.U32 R138, RZ, RZ, R56 ;  /* 0x000000ffff8a7224 */ /* 0x000fe400078e0038 */
[----:B------:R-:W-:Y:S01]  /*192a0*/  FMUL.FTZ R56, R2, R160 ;  /* 0x000000a002387220 */ /* 0x000fe20000410000 */
[----:B------:R-:W-:Y:S01]  /*192b0*/  PRMT R195, R8, 0x5410, R9 ;  /* 0x0000541008c37816 */ /* 0x000fe20000000009 */
[----:B------:R-:W-:Y:S01]  /*192c0*/  IMAD.MOV.U32 R136, RZ, RZ, R64 ;  /* 0x000000ffff887224 */ /* 0x000fe200078e0040 */
[--C-:B------:R-:W-:Y:S01]  /*192d0*/  SHF.R.U32.HI R9, RZ, 0x10, R5.reuse ;  /* 0x00000010ff097819 */ /* 0x100fe20000011605 */
[----:B------:R-:W-:Y:S01]  /*192e0*/  FMUL.FTZ R64, R100, R168 ;  /* 0x000000a864407220 */ /* 0x000fe20000410000 */
[----:B------:R-:W-:Y:S01]  /*192f0*/  SHF.R.U32.HI R8, RZ, 0x18, R5 ;  /* 0x00000018ff087819 */ /* 0x000fe20000011605 */
[----:B------:R-:W-:Y:S01]  /*19300*/  IMAD.MOV.U32 R131, RZ, RZ, R106 ;  /* 0x000000ffff837224 */ /* 0x000fe200078e006a */
[----:B------:R-:W-:Y:S01]  /*19310*/  LOP3.LUT R5, R9, 0xff, RZ, 0xc0, !PT ;  /* 0x000000ff09057812 */ /* 0x000fe200078ec0ff */
[----:B------:R-:W-:Y:S01]  /*19320*/  FMUL.FTZ R9, R2, R113 ;  /* 0x0000007102097220 */ /* 0x000fe20000410000 */
[----:B------:R-:W-:Y:S01]  /*19330*/  MOV R143, R65 ;  /* 0x00000041008f7202 */ /* 0x000fe20000000f00 */
[----:B------:R-:W-:Y:S01]  /*19340*/  FMUL.FTZ R65, R100, R169 ;  /* 0x000000a964417220 */ /* 0x000fe20000410000 */
[----:B------:R-:W-:Y:S01]  /*19350*/  PRMT R199, R5, 0x5410, R8 ;  /* 0x0000541005c77816 */ /* 0x000fe20000000008 */
[----:B------:R-:W-:Y:S01]  /*19360*/  FMUL.FTZ R8, R2, R112 ;  /* 0x0000007002087220 */ /* 0x000fe20000410000 */
[----:B------:R-:W-:Y:S01]  /*19370*/  LOP3.LUT R5, R6, 0xffff, RZ, 0xc0, !PT ;  /* 0x0000ffff06057812 */ /* 0x000fe200078ec0ff */
[----:B------:R-:W-:Y:S01]  /*19380*/  LDSM.16.MT88.4 R112, [R218+0xa000] ;  /* 0x00a00000da70783b */ /* 0x000fe20000004200 */
[--C-:B------:R-:W-:Y:S01]  /*19390*/  FFMA.FTZ R106, R235, UR4, -R180.reuse ;  /* 0x00000004eb6a7c23 */ /* 0x100fe200080108b4 */
[----:B------:R-:W-:Y:S01]  /*193a0*/  IMAD.MOV.U32 R124, RZ, RZ, R107 ;  /* 0x000000ffff7c7224 */ /* 0x000fe200078e006b */
[----:B------:R-:W-:Y:S01]  /*193b0*/  SHF.R.U32.HI R7, RZ, 0x8, R5 ;  /* 0x00000008ff077819 */ /* 0x000fe20000011605 */
[----:B------:R-:W-:Y:S01]  /*193c0*/  FFMA.FTZ R107, R242, UR4, -R180 ;  /* 0x00000004f26b7c23 */ /* 0x000fe200080108b4 */
[----:B------:R-:W-:Y:S01]  /*193d0*/  LOP3.LUT R5, R6, 0xff, RZ, 0xc0, !PT ;  /* 0x000000ff06057812 */ /* 0x000fe200078ec0ff */
[----:B------:R3:W-:Y:S01]  /*193e0*/  MUFU.EX2 R155, R106 ;  /* 0x0000006a009b7308 */ /* 0x0007e20000000800 */
[C---:B------:R-:W-:Y:S01]  /*193f0*/  FMUL.FTZ R98, R3.reuse, R98 ;  /* 0x0000006203627220 */ /* 0x040fe20000410000 */
[----:B------:R-:W-:Y:S01]  /*19400*/  FMUL.FTZ R99, R3, R99 ;  /* 0x0000006303637220 */ /* 0x000fe20000410000 */
[----:B------:R-:W-:Y:S01]  /*19410*/  PRMT R197, R5, 0x5410, R7 ;  /* 0x0000541005c57816 */ /* 0x000fe20000000007 */
[----:B------:R-:W-:Y:S01]  /*19420*/  FMUL.FTZ R7, R3, R119 ;  /* 0x0000007703077220 */ /* 0x000fe20000410000 */
[--C-:B------:R-:W-:Y:S01]  /*19430*/  SHF.R.U32.HI R5, RZ, 0x10, R6.reuse ;  /* 0x00000010ff057819 */ /* 0x100fe20000011606 */
[----:B------:R-:W-:Y:S01]  /*19440*/  IMAD.MOV.U32 R119, RZ, RZ, R61 ;  /* 0x000000ffff777224 */ /* 0x000fe200078e003d */
[----:B------:R-:W-:Y:S01]  /*19450*/  SHF.R.U32.HI R6, RZ, 0x18, R6 ;  /* 0x00000018ff067819 */ /* 0x000fe20000011606 */
[----:B------:R-:W-:Y:S01]  /*19460*/  FMUL.FTZ R61, R2, R173 ;  /* 0x000000ad023d7220 */ /* 0x000fe20000410000 */
[----:B------:R-:W-:Y:S01]  /*19470*/  LOP3.LUT R5, R5, 0xff, RZ, 0xc0, !PT ;  /* 0x000000ff05057812 */ /* 0x000fe200078ec0ff */
[--C-:B------:R-:W-:Y:S01]  /*19480*/  FFMA.FTZ R123, R123, UR4, -R182.reuse ;  /* 0x000000047b7b7c23 */ /* 0x100fe200080108b6 */
[----:B------:R-:W-:Y:S01]  /*19490*/  FFMA.FTZ R122, R122, UR4, -R182 ;  /* 0x000000047a7a7c23 */ /* 0x000fe200080108b6 */
[----:B------:R-:W-:Y:S01]  /*194a0*/  FFMA.FTZ R124, R124, UR4, -R181 ;  /* 0x000000047c7c7c23 */ /* 0x000fe200080108b5 */
[----:B------:R-:W-:Y:S01]  /*194b0*/  PRMT R186, R5, 0x5410, R6 ;  /* 0x0000541005ba7816 */ /* 0x000fe20000000006 */
[----:B------:R-:W-:Y:S01]  /*194c0*/  FMUL.FTZ R5, R100, R117 ;  /* 0x0000007564057220 */ /* 0x000fe20000410000 */
[C---:B------:R-:W-:Y:S01]  /*194d0*/  FMUL.FTZ R6, R3.reuse, R118 ;  /* 0x0000007603067220 */ /* 0x040fe20000410000 */
[----:B------:R-:W-:Y:S01]  /*194e0*/  MUFU.EX2 R235, R124 ;  /* 0x0000007c00eb7308 */ /* 0x000fe20000000800 */
[----:B------:R-:W-:Y:S02]  /*194f0*/  IMAD.MOV.U32 R118, RZ, RZ, R66 ;  /* 0x000000ffff767224 */ /* 0x000fe400078e0042 */
[C---:B------:R-:W-:Y:S01]  /*19500*/  FMUL.FTZ R66, R3.reuse, R170 ;  /* 0x000000aa03427220 */ /* 0x040fe20000410000 */
[----:B---3--:R-:W-:Y:S01]  /*19510*/  FFMA.FTZ R106, R234, UR4, -R180 ;  /* 0x00000004ea6a7c23 */ /* 0x008fe200080108b4 */
[----:B------:R-:W-:Y:S01]  /*19520*/  LDSM.16.MT88.4 R168, [R218+0xac00] ;  /* 0x00ac0000daa8783b */ /* 0x000fe20000004200 */
[----:B------:R-:W-:Y:S01]  /*19530*/  VIADD R160, R232, 0x1715609d ;  /* 0x1715609de8a07836 */ /* 0x000fe20000000000 */
[-C--:B-1----:R-:W-:Y:S03]  /*19540*/  HMMA.16816.F32.BF16 R4, R108, R20.reuse, R4 ;  /* 0x000000146c04723c */ /* 0x082fe60000041804 */
[----:B------:R1:W-:Y:S02]  /*19550*/  MUFU.EX2 R146, R106 ;  /* 0x0000006a00927308 */ /* 0x0003e40000000800 */
[----:B------:R-:W-:Y:S01]  /*19560*/  MOV R117, R44 ;  /* 0x0000002c00757202 */ /* 0x000fe20000000f00 */
[C---:B------:R-:W-:Y:S05]  /*19570*/  HMMA.16816.F32.BF16 R8, R176.reuse, R20, R8 ;  /* 0x00000014b008723c */ /* 0x040fea0000041808 */
[----:B------:R-:W-:Y:S01]  /*19580*/  FMUL.FTZ R44, R2, R156 ;  /* 0x0000009c022c7220 */ /* 0x000fe20000410000 */
[-C--:B------:R-:W-:Y:S05]  /*19590*/  HMMA.16816.F32.BF16 R12, R176, R22.reuse, R12 ;  /* 0x00000016b00c723c */ /* 0x080fea000004180c */
[C---:B------:R-:W-:Y:S01]  /*195a0*/  FMUL.FTZ R21, R100.reuse, R133 ;  /* 0x0000008564157220 */ /* 0x040fe20000410000 */
[C---:B------:R-:W-:Y:S05]  /*195b0*/  HMMA.16816.F32.BF16 R16, R108.reuse, R22, R16 ;  /* 0x000000166c10723c */ /* 0x040fea0000041810 */
[----:B------:R-:W-:Y:S02]  /*195c0*/  IMAD.MOV.U32 R133, RZ, RZ, R52 ;  /* 0x000000ffff857224 */ /* 0x000fe400078e0034 */
[----:B------:R-:W-:Y:S01]  /*195d0*/  FMUL.FTZ R20, R100, R132 ;  /* 0x0000008464147220 */ /* 0x000fe20000410000 */
[----:B------:R-:W3:Y:S03]  /*195e0*/  LDSM.16.MT88.4 R52, [R216+0xa000] ;  /* 0x00a00000d834783b */ /* 0x000ee60000004200 */
[C---:B------:R-:W-:Y:S01]  /*195f0*/  FMUL.FTZ R22, R3.reuse, R134 ;  /* 0x0000008603167220 */ /* 0x040fe20000410000 */
[----:B------:R-:W-:Y:S01]  /*19600*/  FMUL.FTZ R23, R3, R135 ;  /* 0x0000008703177220 */ /* 0x000fe20000410000 */
[----:B------:R-:W-:Y:S02]  /*19610*/  IMAD.MOV.U32 R134, RZ, RZ, R59 ;  /* 0x000000ffff867224 */ /* 0x000fe400078e003b */
[C---:B------:R-:W-:Y:S01]  /*19620*/  FMUL.FTZ R59, R0.reuse, R163 ;  /* 0x000000a3003b7220 */ /* 0x040fe20000410000 */
[----:B------:R-:W-:Y:S02]  /*19630*/  IMAD.MOV.U32 R135, RZ, RZ, R58 ;  /* 0x000000ffff877224 */ /* 0x000fe400078e003a */
[C---:B------:R-:W-:Y:S01]  /*19640*/  FMUL.FTZ R58, R0.reuse, R162 ;  /* 0x000000a2003a7220 */ /* 0x040fe20000410000 */
[----:B-1----:R-:W-:Y:S01]  /*19650*/  FFMA.FTZ R106, R231, UR4, -R182 ;  /* 0x00000004e76a7c23 */ /* 0x002fe200080108b6 */
[----:B------:R-:W-:Y:S01]  /*19660*/  IMAD.MOV.U32 R132, RZ, RZ, R47 ;  /* 0x000000ffff847224 */ /* 0x000fe200078e002f */
[-C--:B--2---:R-:W-:Y:S01]  /*19670*/  HMMA.16816.F32.BF16 R20, R108, R36.reuse, R20 ;  /* 0x000000246c14723c */ /* 0x084fe20000041814 */
[----:B------:R-:W-:Y:S02]  /*19680*/  MUFU.EX2 R231, R122 ;  /* 0x0000007a00e77308 */ /* 0x000fe40000000800 */
[----:B------:R-:W-:Y:S03]  /*19690*/  FMUL.FTZ R47, R0, R159 ;  /* 0x0000009f002f7220 */ /* 0x000fe60000410000 */
[C---:B------:R-:W-:Y:S05]  /*196a0*/  HMMA.16816.F32.BF16 R24, R176.reuse, R36, R24 ;  /* 0x00000024b018723c */ /* 0x040fea0000041818 */
[----:B------:R1:W-:Y:S01]  /*196b0*/  MUFU.EX2 R156, R106 ;  /* 0x0000006a009c7308 */ /* 0x0003e20000000800 */
[-C--:B------:R-:W-:Y:S05]  /*196c0*/  HMMA.16816.F32.BF16 R28, R176, R38.reuse, R28 ;  /* 0x00000026b01c723c */ /* 0x080fea000004181c */
[C---:B------:R-:W-:Y:S01]  /*196d0*/  FMUL.FTZ R36, R100.reuse, R148 ;  /* 0x0000009464247220 */ /* 0x040fe20000410000 */
[C---:B------:R-:W-:Y:S05]  /*196e0*/  HMMA.16816.F32.BF16 R32, R108.reuse, R38, R32 ;  /* 0x000000266c20723c */ /* 0x040fea0000041820 */
[----:B------:R-:W-:Y:S02]  /*196f0*/  FMUL.FTZ R37, R100, R149 ;  /* 0x0000009564257220 */ /* 0x000fe40000410000 */
[C---:B------:R-:W-:Y:S01]  /*19700*/  FMUL.FTZ R38, R3.reuse, R150 ;  /* 0x0000009603267220 */ /* 0x040fe20000410000 */
[----:B------:R-:W-:Y:S02]  /*19710*/  FMUL.FTZ R39, R3, R151 ;  /* 0x0000009703277220 */ /* 0x000fe40000410000 */
[----:B------:R2:W-:Y:S01]  /*19720*/  MUFU.EX2 R151, R107 ;  /* 0x0000006b00977308 */ /* 0x0005e20000000800 */
[----:B------:R-:W-:Y:S02]  /*19730*/  IMAD.MOV.U32 R150, RZ, RZ, R188 ;  /* 0x000000ffff967224 */ /* 0x000fe400078e00bc */
[----:B-1----:R-:W-:Y:S01]  /*19740*/  FFMA.FTZ R106, R215, UR4, -R182 ;  /* 0x00000004d76a7c23 */ /* 0x002fe200080108b6 */
[----:B------:R-:W-:Y:S02]  /*19750*/  IMAD.MOV.U32 R188, RZ, RZ, R60 ;  /* 0x000000ffffbc7224 */ /* 0x000fe400078e003c */
[----:B------:R-:W-:Y:S01]  /*19760*/  FMUL.FTZ R60, R2, R172 ;  /* 0x000000ac023c7220 */ /* 0x000fe20000410000 */
[-C--:B---3--:R-:W-:Y:S03]  /*19770*/  HMMA.16816.F32.BF16 R36, R108, R52.reuse, R36 ;  /* 0x000000346c24723c */ /* 0x088fe60000041824 */
[----:B------:R1:W-:Y:S03]  /*19780*/  MUFU.EX2 R145, R106 ;  /* 0x0000006a00917308 */ /* 0x0003e60000000800 */
[C---:B------:R-:W-:Y:S06]  /*19790*/  HMMA.16816.F32.BF16 R40, R176.reuse, R52, R40 ;  /* 0x00000034b028723c */ /* 0x040fec0000041828 */
[-C--:B------:R-:W-:Y:S05]  /*197a0*/  HMMA.16816.F32.BF16 R44, R176, R54.reuse, R44 ;  /* 0x00000036b02c723c */ /* 0x080fea000004182c */
[----:B--2---:R-:W-:Y:S01]  /*197b0*/  SHF.R.U32.HI R107, RZ, 0x10, R184 ;  /* 0x00000010ff6b7819 */ /* 0x004fe200000116b8 */
[C---:B------:R-:W-:Y:S05]  /*197c0*/  HMMA.16816.F32.BF16 R48, R108.reuse, R54, R48 ;  /* 0x000000366c30723c */ /* 0x040fea0000041830 */
[C---:B------:R-:W-:Y:S01]  /*197d0*/  FMUL.FTZ R52, R100.reuse, R164 ;  /* 0x000000a464347220 */ /* 0x040fe20000410000 */
[----:B------:R-:W-:Y:S01]  /*197e0*/  FMUL.FTZ R53, R100, R165 ;  /* 0x000000a564357220 */ /* 0x000fe20000410000 */
[C---:B------:R-:W-:Y:S01]  /*197f0*/  FMUL.FTZ R54, R3.reuse, R166 ;  /* 0x000000a603367220 */ /* 0x040fe20000410000 */
[----:B------:R-:W-:Y:S03]  /*19800*/  FMUL.FTZ R55, R3, R167 ;  /* 0x000000a703377220 */ /* 0x000fe60000410000 */
[--C-:B-1----:R-:W-:Y:S01]  /*19810*/  FFMA.FTZ R106, R241, UR4, -R182.reuse ;  /* 0x00000004f16a7c23 */ /* 0x102fe200080108b6 */
[----:B------:R-:W-:Y:S03]  /*19820*/  LOP3.LUT R107, R107, 0xff, RZ, 0xc0, !PT ;  /* 0x000000ff6b6b7812 */ /* 0x000fe600078ec0ff */
[-C--:B------:R-:W-:Y:S01]  /*19830*/  HMMA.16816.F32.BF16 R52, R108, R112.reuse, R52 ;  /* 0x000000706c34723c */ /* 0x080fe20000041834 */
[----:B------:R1:W-:Y:S05]  /*19840*/  MUFU.EX2 R148, R106 ;  /* 0x0000006a00947308 */ /* 0x0003ea0000000800 */
[C---:B------:R-:W-:Y:S06]  /*19850*/  HMMA.16816.F32.BF16 R56, R176.reuse, R112, R56 ;  /* 0x00000070b038723c */ /* 0x040fec0000041838 */
[-C--:B------:R-:W-:Y:S06]  /*19860*/  HMMA.16816.F32.BF16 R60, R176, R114.reuse, R60 ;  /* 0x00000072b03c723c */ /* 0x080fec000004183c */
[C---:B------:R-:W-:Y:S01]  /*19870*/  HMMA.16816.F32.BF16 R64, R108.reuse, R114, R64 ;  /* 0x000000726c40723c */ /* 0x040fe20000041840 */
[----:B------:R-:W2:Y:S04]  /*19880*/  LDSM.16.MT88.4 R112, [R216+0xb000] ;  /* 0x00b00000d870783b */ /* 0x000ea80000004200 */
[----:B-1----:R-:W-:Y:S04]  /*19890*/  FFMA.FTZ R106, R246, UR4, -R182 ;  /* 0x00000004f66a7c23 */ /* 0x002fe800080108b6 */
[----:B------:R1:W-:Y:S02]  /*198a0*/  MUFU.EX2 R164, R106 ;  /* 0x0000006a00a47308 */ /* 0x0003e40000000800 */
[----:B-1----:R-:W-:Y:S04]  /*198b0*/  LOP3.LUT R106, R184, 0xffff, RZ, 0xc0, !PT ;  /* 0x0000ffffb86a7812 */ /* 0x002fe800078ec0ff */
[----:B------:R-:W-:Y:S01]  /*198c0*/  SHF.R.U32.HI R106, RZ, 0x8, R106 ;  /* 0x00000008ff6a7819 */ /* 0x000fe2000001166a */
[-C--:B--2---:R-:W-:Y:S06]  /*198d0*/  HMMA.16816.F32.BF16 R68, R108, R112.reuse, R68 ;  /* 0x000000706c44723c */ /* 0x084fec0000041844 */
[C---:B------:R-:W-:Y:S06]  /*198e0*/  HMMA.16816.F32.BF16 R72, R176.reuse, R112, R72 ;  /* 0x00000070b048723c */ /* 0x040fec0000041848 */
[-C--:B------:R-:W-:Y:S06]  /*198f0*/  HMMA.16816.F32.BF16 R76, R176, R114.reuse, R76 ;  /* 0x00000072b04c723c */ /* 0x080fec000004184c */
[C---:B------:R-:W-:Y:S01]  /*19900*/  HMMA.16816.F32.BF16 R80, R108.reuse, R114, R80 ;  /* 0x000000726c50723c */ /* 0x040fe20000041850 */
[----:B------:R-:W1:Y:S05]  /*19910*/  LDSM.16.MT88.4 R112, [R218+0xb000] ;  /* 0x00b00000da70783b */ /* 0x000e6a0000004200 */
[-C--:B-1----:R-:W-:Y:S06]  /*19920*/  HMMA.16816.F32.BF16 R84, R108, R112.reuse, R84 ;  /* 0x000000706c54723c */ /* 0x082fec0000041854 */
[C---:B------:R-:W-:Y:S06]  /*19930*/  HMMA.16816.F32.BF16 R88, R176.reuse, R112, R88 ;  /* 0x00000070b058723c */ /* 0x040fec0000041858 */
[-C--:B------:R-:W-:Y:S05]  /*19940*/  HMMA.16816.F32.BF16 R92, R176, R114.reuse, R92 ;  /* 0x00000072b05c723c */ /* 0x080fea000004185c */
[----:B------:R-:W-:Y:S01]  /*19950*/  FFMA.FTZ R112, R243, UR4, -R180 ;  /* 0x00000004f3707c23 */ /* 0x000fe200080108b4 */
[----:B------:R-:W-:Y:S03]  /*19960*/  HMMA.16816.F32.BF16 R96, R108, R114, R96 ;  /* 0x000000726c60723c */ /* 0x000fe60000041860 */
[----:B------:R1:W-:Y:S04]  /*19970*/  MUFU.EX2 R149, R112 ;  /* 0x0000007000957308 */ /* 0x0003e80000000800 */
[----:B------:R-:W-:Y:S01]  /*19980*/  SHF.R.U32.HI R109, RZ, 0x18, R184 ;  /* 0x00000018ff6d7819 */ /* 0x000fe200000116b8 */
[----:B------:R-:W-:Y:S03]  /*19990*/  FFMA.FTZ R108, R239, UR4, -R181 ;  /* 0x00000004ef6c7c23 */ /* 0x000fe600080108b5 */
[----:B------:R-:W-:Y:S01]  /*199a0*/  PRMT R109, R107, 0x5410, R109 ;  /* 0x000054106b6d7816 */ /* 0x000fe2000000006d */
[----:B------:R-:W-:Y:S01]  /*199b0*/  FFMA.FTZ R107, R244, UR4, -R183 ;  /* 0x00000004f46b7c23 */ /* 0x000fe200080108b7 */
[----:B------:R2:W3:Y:S01]  /*199c0*/  MUFU.EX2 R147, R108 ;  /* 0x0000006c00937308 */ /* 0x0004e20000000800 */
[----:B------:R-:W-:Y:S02]  /*199d0*/  LOP3.LUT R110, R184, 0xff, RZ, 0xc0, !PT ;  /* 0x000000ffb86e7812 */ /* 0x000fe400078ec0ff */
[--C-:B------:R-:W-:Y:S01]  /*199e0*/  HSET2.LE.AND R111, R190, R150.reuse, PT ;  /* 0x00000096be6f7233 */ /* 0x100fe20003803000 */
[--C-:B------:R-:W-:Y:S01]  /*199f0*/  FFMA.FTZ R190, R208, UR4, -R181.reuse ;  /* 0x00000004d0be7c23 */ /* 0x100fe200080108b5 */
[--C-:B------:R-:W-:Y:S01]  /*19a00*/  HSET2.LE.AND R109, R109, R150.reuse, PT ;  /* 0x000000966d6d7233 */ /* 0x100fe20003803000 */
[----:B-1----:R-:W-:Y:S04]  /*19a10*/  FFMA.FTZ R112, R236, UR4, -R181 ;  /* 0x00000004ec707c23 */ /* 0x002fe800080108b5 */
[----:B------:R1:W-:Y:S10]  /*19a20*/  MUFU.EX2 R242, R107 ;  /* 0x0000006b00f27308 */ /* 0x0003f40000000800 */
[----:B------:R4:W4:Y:S01]  /*19a30*/  MUFU.EX2 R246, R112 ;  /* 0x0000007000f67308 */ /* 0x0009220000000800 */
[----:B--2---:R-:W-:Y:S01]  /*19a40*/  LOP3.LUT R108, R185, 0xff, RZ, 0xc0, !PT ;  /* 0x000000ffb96c7812 */ /* 0x004fe200078ec0ff */
[----:B---3--:R-:W-:Y:S08]  /*19a50*/  IMAD.MOV.U32 R244, RZ, RZ, R147 ;  /* 0x000000fffff47224 */ /* 0x008ff000078e0093 */
[----:B------:R-:W-:Y:S01]  /*19a60*/  MUFU.EX2 R208, R123 ;  /* 0x0000007b00d07308 */ /* 0x000fe20000000800 */
[----:B-1----:R-:W-:Y:S01]  /*19a70*/  FFMA.FTZ R107, R245, UR4, -R183 ;  /* 0x00000004f56b7c23 */ /* 0x002fe200080108b7 */
[----:B------:R-:W-:Y:S01]  /*19a80*/  IMAD.MOV.U32 R245, RZ, RZ, R145 ;  /* 0x000000fffff57224 */ /* 0x000fe200078e0091 */
[----:B------:R-:W-:Y:S01]  /*19a90*/  MOV R145, R144 ;  /* 0x0000009000917202 */ /* 0x000fe20000000f00 */
[----:B------:R-:W-:Y:S02]  /*19aa0*/  IMAD.MOV.U32 R144, RZ, RZ, R139 ;  /* 0x000000ffff907224 */ /* 0x000fe400078e008b */
[----:B------:R-:W-:Y:S04]  /*19ab0*/  IMAD.MOV.U32 R139, RZ, RZ, R138 ;  /* 0x000000ffff8b7224 */ /* 0x000fe800078e008a */
[----:B------:R1:W2:Y:S01]  /*19ac0*/  MUFU.EX2 R243, R107 ;  /* 0x0000006b00f37308 */ /* 0x0002a20000000800 */
[----:B----4-:R-:W-:Y:S01]  /*19ad0*/  PRMT R112, R110, 0x5410, R106 ;  /* 0x000054106e707816 */ /* 0x010fe2000000006a */
[----:B------:R-:W-:Y:S01]  /*19ae0*/  IMAD.MOV.U32 R138, RZ, RZ, R137 ;  /* 0x000000ffff8a7224 */ /* 0x000fe200078e0089 */
[----:B------:R-:W-:Y:S01]  /*19af0*/  LOP3.LUT R106, R185, 0xffff, RZ, 0xc0, !PT ;  /* 0x0000ffffb96a7812 */ /* 0x000fe200078ec0ff */
[----:B------:R-:W-:Y:S01]  /*19b00*/  IMAD.MOV.U32 R137, RZ, RZ, R136 ;  /* 0x000000ffff897224 */ /* 0x000fe200078e0088 */
[----:B------:R-:W-:Y:S01]  /*19b10*/  MOV R136, R143 ;  /* 0x0000008f00887202 */ /* 0x000fe20000000f00 */
[----:B------:R-:W-:Y:S01]  /*19b20*/  IMAD.MOV.U32 R143, RZ, RZ, R131 ;  /* 0x000000ffff8f7224 */ /* 0x000fe200078e0083 */
[----:B------:R-:W-:Y:S01]  /*19b30*/  SHF.R.U32.HI R106, RZ, 0x8, R106 ;  /* 0x00000008ff6a7819 */ /* 0x000fe2000001166a */
[----:B------:R-:W-:Y:S01]  /*19b40*/  IMAD.MOV.U32 R131, RZ, RZ, R130 ;  /* 0x000000ffff837224 */ /* 0x000fe200078e0082 */
[--C-:B------:R-:W-:Y:S01]  /*19b50*/  HSET2.LE.AND R110, R240, R150.reuse, PT ;  /* 0x00000096f06e7233 */ /* 0x100fe20003803000 */
[----:B------:R-:W-:Y:S01]  /*19b60*/  IMAD.MOV.U32 R130, RZ, RZ, R116 ;  /* 0x000000ffff827224 */ /* 0x000fe200078e0074 */
[----:B------:R-:W-:Y:S01]  /*19b70*/  PRMT R116, R108, 0x5410, R106 ;  /* 0x000054106c747816 */ /* 0x000fe2000000006a */
[----:B------:R-:W-:Y:S01]  /*19b80*/  MUFU.EX2 R190, R190 ;  /* 0x000000be00be7308 */ /* 0x000fe20000000800 */
[--C-:B------:R-:W-:Y:S02]  /*19b90*/  SHF.R.U32.HI R106, RZ, 0x10, R185.reuse ;  /* 0x00000010ff6a7819 */ /* 0x100fe400000116b9 */
[----:B------:R-:W-:Y:S01]  /*19ba0*/  SHF.R.U32.HI R108, RZ, 0x18, R185 ;  /* 0x00000018ff6c7819 */ /* 0x000fe200000116b9 */
[----:B-1----:R-:W-:Y:S01]  /*19bb0*/  FFMA.FTZ R107, R247, UR4, -R181 ;  /* 0x00000004f76b7c23 */ /* 0x002fe200080108b5 */
[----:B------:R-:W-:Y:S01]  /*19bc0*/  IMAD.MOV.U32 R247, RZ, RZ, R146 ;  /* 0x000000fffff77224 */ /* 0x000fe200078e0092 */
[----:B------:R-:W-:Y:S01]  /*19bd0*/  MOV R146, R145 ;  /* 0x0000009100927202 */ /* 0x000fe20000000f00 */
[----:B------:R-:W-:Y:S01]  /*19be0*/  IMAD.MOV.U32 R145, RZ, RZ, R144 ;  /* 0x000000ffff917224 */ /* 0x000fe200078e0090 */
[----:B------:R-:W-:Y:S01]  /*19bf0*/  LOP3.LUT R106, R106, 0xff, RZ, 0xc0, !PT ;  /* 0x000000ff6a6a7812 */ /* 0x000fe200078ec0ff */
[----:B------:R-:W-:Y:S01]  /*19c00*/  IMAD.MOV.U32 R144, RZ, RZ, R139 ;  /* 0x000000ffff907224 */ /* 0x000fe200078e008b */
[----:B------:R1:W-:Y:S01]  /*19c10*/  MUFU.EX2 R147, R107 ;  /* 0x0000006b00937308 */ /* 0x0003e20000000800 */
[----:B------:R-:W-:Y:S01]  /*19c20*/  IMAD.MOV.U32 R139, RZ, RZ, R138 ;  /* 0x000000ffff8b7224 */ /* 0x000fe200078e008a */
[--C-:B------:R-:W-:Y:S01]  /*19c30*/  HSET2.LE.AND R116, R116, R150.reuse, PT ;  /* 0x0000009674747233 */ /* 0x100fe20003803000 */
[----:B------:R-:W-:Y:S01]  /*19c40*/  IMAD.MOV.U32 R138, RZ, RZ, R137 ;  /* 0x000000ffff8a7224 */ /* 0x000fe200078e0089 */
[----:B------:R-:W-:Y:S01]  /*19c50*/  MOV R137, R136 ;  /* 0x0000008800897202 */ /* 0x000fe20000000f00 */
[----:B------:R-:W-:Y:S01]  /*19c60*/  IMAD.MOV.U32 R136, RZ, RZ, R143 ;  /* 0x000000ffff887224 */ /* 0x000fe200078e008f */
[----:B------:R-:W-:Y:S01]  /*19c70*/  MOV R158, R144 ;  /* 0x00000090009e7202 */ /* 0x000fe20000000f00 */
[----:B------:R-:W-:Y:S02]  /*19c80*/  IMAD.MOV.U32 R143, RZ, RZ, R131 ;  /* 0x000000ffff8f7224 */ /* 0x000fe400078e0083 */
[----:B------:R-:W-:Y:S01]  /*19c90*/  FFMA.FTZ R144, R204, UR4, -R180 ;  /* 0x00000004cc907c23 */ /* 0x000fe200080108b4 */
[----:B------:R-:W-:Y:S02]  /*19ca0*/  IMAD.MOV.U32 R131, RZ, RZ, R130 ;  /* 0x000000ffff837224 */ /* 0x000fe400078e0082 */
[----:B------:R-:W-:Y:S01]  /*19cb0*/  IMAD.MOV.U32 R130, RZ, RZ, R129 ;  /* 0x000000ffff827224 */ /* 0x000fe200078e0081 */
[----:B------:R-:W-:Y:S01]  /*19cc0*/  MOV R129, R128 ;  /* 0x0000008000817202 */ /* 0x000fe20000000f00 */
[----:B------:R-:W-:Y:S01]  /*19cd0*/  IMAD.MOV.U32 R128, RZ, RZ, R132 ;  /* 0x000000ffff807224 */ /* 0x000fe200078e0084 */
[----:B------:R-:W-:Y:S01]  /*19ce0*/  MOV R154, R143 ;  /* 0x0000008f009a7202 */ /* 0x000fe20000000f00 */
[----:B------:R-:W-:Y:S01]  /*19cf0*/  IMAD.MOV.U32 R132, RZ, RZ, R117 ;  /* 0x000000ffff847224 */ /* 0x000fe200078e0075 */
[----:B------:R-:W-:Y:S01]  /*19d00*/  PRMT R117, R106, 0x5410, R108 ;  /* 0x000054106a757816 */ /* 0x000fe2000000006c */
[----:B------:R-:W-:Y:S01]  /*19d10*/  FFMA.FTZ R106, R248, UR4, -R181 ;  /* 0x00000004f86a7c23 */ /* 0x000fe200080108b5 */
[----:B------:R-:W-:Y:S02]  /*19d20*/  IMAD.MOV.U32 R152, RZ, RZ, R137 ;  /* 0x000000ffff987224 */ /* 0x000fe400078e0089 */
[----:B-1----:R-:W-:Y:S01]  /*19d30*/  FFMA.FTZ R107, R251, UR4, -R183 ;  /* 0x00000004fb6b7c23 */ /* 0x002fe200080108b7 */
[----:B------:R-:W-:Y:S01]  /*19d40*/  IMAD.MOV.U32 R153, RZ, RZ, R131 ;  /* 0x000000ffff997224 */ /* 0x000fe200078e0083 */
[----:B------:R1:W3:Y:S01]  /*19d50*/  MUFU.EX2 R241, R106 ;  /* 0x0000006a00f17308 */ /* 0x0002e20000000800 */
[----:B------:R-:W-:Y:S01]  /*19d60*/  IMAD.MOV.U32 R159, RZ, RZ, R138 ;  /* 0x000000ffff9f7224 */ /* 0x000fe200078e008a */
[--C-:B------:R-:W-:Y:S01]  /*19d70*/  HSET2.LE.AND R108, R112, R150.reuse, PT ;  /* 0x00000096706c7233 */ /* 0x100fe20003803000 */
[----:B------:R-:W-:Y:S01]  /*19d80*/  IMAD.MOV.U32 R251, RZ, RZ, R155 ;  /* 0x000000fffffb7224 */ /* 0x000fe200078e009b */
[----:B------:R-:W4:Y:S01]  /*19d90*/  LDSM.16.MT88.4 R112, [R216+0x9400] ;  /* 0x00940000d870783b */ /* 0x000f220000004200 */
[----:B------:R-:W-:Y:S01]  /*19da0*/  IMAD.MOV.U32 R155, RZ, RZ, R154 ;  /* 0x000000ffff9b7224 */ /* 0x000fe200078e009a */
[--C-:B------:R-:W-:Y:S01]  /*19db0*/  HSET2.LE.AND R117, R117, R150.reuse, PT ;  /* 0x0000009675757233 */ /* 0x100fe20003803000 */
[----:B------:R-:W-:Y:S02]  /*19dc0*/  IMAD.MOV.U32 R157, RZ, RZ, R145 ;  /* 0x000000ffff9d7224 */ /* 0x000fe400078e0091 */
[----:B------:R-:W-:Y:S01]  /*19dd0*/  FFMA.FTZ R145, R210, UR4, -R180 ;  /* 0x00000004d2917c23 */ /* 0x000fe200080108b4 */
[----:B------:R-:W-:Y:S01]  /*19de0*/  IMAD.MOV.U32 R154, RZ, RZ, R153 ;  /* 0x000000ffff9a7224 */ /* 0x000fe200078e0099 */
[----:B------:R-:W-:Y:S01]  /*19df0*/  MOV R153, R152 ;  /* 0x0000009800997202 */ /* 0x000fe20000000f00 */
[----:B------:R-:W-:Y:S01]  /*19e00*/  IMAD.MOV.U32 R152, RZ, RZ, R159 ;  /* 0x000000ffff987224 */ /* 0x000fe200078e009f */
[----:B------:R-:W-:Y:S01]  /*19e10*/  MUFU.EX2 R204, R144 ;  /* 0x0000009000cc7308 */ /* 0x000fe20000000800 */
[----:B------:R-:W-:Y:S02]  /*19e20*/  IMAD.MOV.U32 R159, RZ, RZ, R158 ;  /* 0x000000ffff9f7224 */ /* 0x000fe400078e009e */
[----:B------:R-:W-:Y:S01]  /*19e30*/  FFMA.FTZ R143, R205, UR4, -R180 ;  /* 0x00000004cd8f7c23 */ /* 0x000fe200080108b4 */
[----:B------:R-:W-:Y:S01]  /*19e40*/  IMAD.MOV.U32 R158, RZ, RZ, R157 ;  /* 0x000000ffff9e7224 */ /* 0x000fe200078e009d */
[----:B-1----:R-:W-:Y:S01]  /*19e50*/  F2FP.BF16.F32.PACK_AB R106, R247, R251 ;  /* 0x000000fbf76a723e */ /* 0x002fe200000010ff */
[----:B------:R-:W-:Y:S04]  /*19e60*/  IMAD.MOV.U32 R157, RZ, RZ, R146 ;  /* 0x000000ffff9d7224 */ /* 0x000fe800078e0092 */
[----:B------:R1:W-:Y:S01]  /*19e70*/  MUFU.EX2 R146, R107 ;  /* 0x0000006b00927308 */ /* 0x0003e20000000800 */
[----:B------:R-:W-:Y:S01]  /*19e80*/  LOP3.LUT R110, R110, R106, RZ, 0xc0, !PT ;  /* 0x0000006a6e6e7212 */ /* 0x000fe200078ec0ff */
[----:B------:R-:W-:Y:S01]  /*19e90*/  FFMA.FTZ R106, R252, UR4, -R183 ;  /* 0x00000004fc6a7c23 */ /* 0x000fe200080108b7 */
[----:B------:R-:W-:Y:S01]  /*19ea0*/  IMAD.MOV.U32 R248, RZ, RZ, R156 ;  /* 0x000000fffff87224 */ /* 0x000fe200078e009c */
[----:B------:R-:W-:Y:S01]  /*19eb0*/  MOV R252, R164 ;  /* 0x000000a400fc7202 */ /* 0x000fe20000000f00 */
[----:B------:R-:W-:Y:S01]  /*19ec0*/  IMAD.MOV.U32 R164, RZ, RZ, R157 ;  /* 0x000000ffffa47224 */ /* 0x000fe200078e009d */
[----:B------:R-:W-:Y:S01]  /*19ed0*/  MOV R157, R121 ;  /* 0x00000079009d7202 */ /* 0x000fe20000000f00 */
[----:B------:R-:W-:Y:S03]  /*19ee0*/  IMAD.MOV.U32 R121, RZ, RZ, R219 ;  /* 0x000000ffff797224 */ /* 0x000fe600078e00db */
[----:B------:R2:W3:Y:S01]  /*19ef0*/  MUFU.EX2 R240, R106 ;  /* 0x0000006a00f07308 */ /* 0x0004e20000000800 */
[----:B------:R-:W-:Y:S01]  /*19f00*/  IMAD.MOV.U32 R166, RZ, RZ, R154 ;  /* 0x000000ffffa67224 */ /* 0x000fe200078e009a */
[----:B------:R3:W5:Y:S01]  /*19f10*/  LDL.LU R219, [R1+0xc4] ;  /* 0x0000c40001db7983 */ /* 0x0007620000300800 */
[----:B------:R-:W-:Y:S02]  /*19f20*/  IMAD.MOV.U32 R165, RZ, RZ, R155 ;  /* 0x000000ffffa57224 */ /* 0x000fe400078e009b */
[----:B------:R-:W-:Y:S01]  /*19f30*/  FFMA.FTZ R121, R121, UR4, -R182 ;  /* 0x0000000479797c23 */ /* 0x000fe200080108b6 */
[----:B------:R-:W-:Y:S01]  /*19f40*/  IMAD.MOV.U32 R156, RZ, RZ, R139 ;  /* 0x000000ffff9c7224 */ /* 0x000fe200078e008b */
[----:B------:R-:W-:Y:S01]  /*19f50*/  MOV R167, R166 ;  /* 0x000000a600a77202 */ /* 0x000fe20000000f00 */
[----:B------:R-:W-:Y:S02]  /*19f60*/  IMAD.MOV.U32 R139, RZ, RZ, R136 ;  /* 0x000000ffff8b7224 */ /* 0x000fe400078e0088 */
[----:B------:R3:W-:Y:S01]  /*19f70*/  MUFU.EX2 R236, R121 ;  /* 0x0000007900ec7308 */ /* 0x0007e20000000800 */
[----:B-1----:R-:W-:Y:S01]  /*19f80*/  F2FP.BF16.F32.PACK_AB R107, R245, R248 ;  /* 0x000000f8f56b723e */ /* 0x002fe200000010ff */
[----:B------:R-:W-:Y:S01]  /*19f90*/  IMAD.MOV.U32 R154, RZ, RZ, R153 ;  /* 0x000000ffff9a7224 */ /* 0x000fe200078e0099 */
[----:B------:R-:W-:Y:S01]  /*19fa0*/  MOV R153, R159 ;  /* 0x0000009f00997202 */ /* 0x000fe20000000f00 */
[----:B------:R-:W-:Y:S01]  /*19fb0*/  IMAD.MOV.U32 R166, RZ, RZ, R165 ;  /* 0x000000ffffa67224 */ /* 0x000fe200078e00a5 */
[----:B------:R-:W-:Y:S01]  /*19fc0*/  LOP3.LUT R111, R111, R107, RZ, 0xc0, !PT ;  /* 0x0000006b6f6f7212 */ /* 0x000fe200078ec0ff */
[----:B------:R-:W-:Y:S01]  /*19fd0*/  IMAD.MOV.U32 R165, RZ, RZ, R120 ;  /* 0x000000ffffa57224 */ /* 0x000fe200078e0078 */
[----:B------:R-:W-:Y:S01]  /*19fe0*/  F2FP.BF16.F32.PACK_AB R107, R252, R148 ;  /* 0x00000094fc6b723e */ /* 0x000fe200000010ff */
[----:B------:R-:W-:Y:S01]  /*19ff0*/  IMAD.MOV.U32 R155, RZ, RZ, R152 ;  /* 0x000000ffff9b7224 */ /* 0x000fe200078e0098 */
[----:B--2---:R-:W-:Y:S01]  /*1a000*/  F2FP.BF16.F32.PACK_AB R106, R151, R149 ;  /* 0x00000095976a723e */ /* 0x004fe200000010ff */
[----:B------:R-:W-:Y:S01]  /*1a010*/  FFMA.FTZ R120, R217, UR4, -R182 ;  /* 0x00000004d9787c23 */ /* 0x000fe200080108b6 */
[----:B------:R-:W-:Y:S01]  /*1a020*/  IMAD.MOV.U32 R152, RZ, RZ, R158 ;  /* 0x000000ffff987224 */ /* 0x000fe200078e009e */
[----:B------:R-:W-:Y:S01]  /*1a030*/  LOP3.LUT R109, R109, R107, RZ, 0xc0, !PT ;  /* 0x0000006b6d6d7212 */ /* 0x000fe200078ec0ff */
[----:B------:R-:W-:Y:S01]  /*1a040*/  IMAD.MOV.U32 R159, RZ, RZ, R139 ;  /* 0x000000ffff9f7224 */ /* 0x000fe200078e008b */
[----:B------:R-:W-:Y:S01]  /*1a050*/  LOP3.LUT R108, R108, R106, RZ, 0xc0, !PT ;  /* 0x0000006a6c6c7212 */ /* 0x000fe200078ec0ff */
[----:B------:R-:W-:Y:S02]  /*1a060*/  IMAD.MOV.U32 R137, RZ, RZ, R129 ;  /* 0x000000ffff897224 */ /* 0x000fe400078e0081 */
[----:B------:R-:W-:Y:S01]  /*1a070*/  FFMA.FTZ R129, R238, UR4, -R180 ;  /* 0x00000004ee817c23 */ /* 0x000fe200080108b4 */
[----:B------:R-:W-:Y:S01]  /*1a080*/  IMAD.MOV.U32 R139, RZ, RZ, R125 ;  /* 0x000000ffff8b7224 */ /* 0x000fe200078e007d */
[----:B------:R1:W2:Y:S01]  /*1a090*/  MUFU.EX2 R238, R120 ;  /* 0x0000007800ee7308 */ /* 0x0002a20000000800 */
[----:B------:R-:W-:Y:S01]  /*1a0a0*/  IMAD.MOV.U32 R158, RZ, RZ, R142 ;  /* 0x000000ffff9e7224 */ /* 0x000fe200078e008e */
[----:B------:R-:W-:Y:S01]  /*1a0b0*/  F2FP.BF16.F32.PACK_AB R106, R244, R246 ;  /* 0x000000f6f46a723e */ /* 0x000fe200000010ff */
[-C--:B----4-:R-:W-:Y:S01]  /*1a0c0*/  HMMA.16816.F32.BF16 R4, R108, R112.reuse, R4 ;  /* 0x000000706c04723c */ /* 0x090fe20000041804 */
[----:B------:R4:W5:Y:S02]  /*1a0d0*/  LDL.LU R217, [R1+0xc0] ;  /* 0x0000c00001d97983 */ /* 0x0009640000300800 */
[----:B------:R-:W-:Y:S01]  /*1a0e0*/  IMAD.MOV.U32 R142, RZ, RZ, R119 ;  /* 0x000000ffff8e7224 */ /* 0x000fe200078e0077 */
[--C-:B------:R-:W-:Y:S01]  /*1a0f0*/  HSET2.LE.AND R119, R191, R150.reuse, PT ;  /* 0x00000096bf777233 */ /* 0x100fe20003803000 */
[----:B------:R-:W-:Y:S01]  /*1a100*/  IMAD.MOV.U32 R125, RZ, RZ, R118 ;  /* 0x000000ffff7d7224 */ /* 0x000fe200078e0076 */
[--C-:B------:R-:W-:Y:S01]  /*1a110*/  HSET2.LE.AND R118, R193, R150.reuse, PT ;  /* 0x00000096c1767233 */ /* 0x100fe20003803000 */
[----:B------:R-:W2:Y:S01]  /*1a120*/  LDL.LU R123, [R1+0x58] ;  /* 0x00005800017b7983 */ /* 0x000ea20000300800 */
[----:B------:R-:W-:Y:S01]  /*1a130*/  F2FP.BF16.F32.PACK_AB R107, R243, R242 ;  /* 0x000000f2f36b723e */ /* 0x000fe200000010ff */
[----:B------:R-:W-:Y:S02]  /*1a140*/  MUFU.EX2 R210, R129 ;  /* 0x0000008100d27308 */ /* 0x000fe40000000800 */
[----:B------:R-:W-:Y:S01]  /*1a150*/  LOP3.LUT R118, R118, R106, RZ, 0xc0, !PT ;  /* 0x0000006a76767212 */ /* 0x000fe200078ec0ff */
[----:B------:R-:W4:Y:S01]  /*1a160*/  LDL.LU R122, [R1+0x70] ;  /* 0x00007000017a7983 */ /* 0x000f220000300800 */
[----:B------:R-:W-:Y:S01]  /*1a170*/  LOP3.LUT R119, R119, R107, RZ, 0xc0, !PT ;  /* 0x0000006b77777212 */ /* 0x000fe200078ec0ff */
[----:B------:R-:W-:Y:S01]  /*1a180*/  IMAD.MOV.U32 R138, RZ, RZ, R130 ;  /* 0x000000ffff8a7224 */ /* 0x000fe200078e0082 */
[----:B---3--:R-:W-:Y:S01]  /*1a190*/  F2FP.BF16.F32.PACK_AB R106, R241, R147 ;  /* 0x00000093f16a723e */ /* 0x008fe200000010ff */
[----:B------:R-:W3:Y:S01]  /*1a1a0*/  LDL.LU R121, [R1+0x78] ;  /* 0x0000780001797983 */ /* 0x000ee20000300800 */
[----:B------:R-:W-:Y:S01]  /*1a1b0*/  F2FP.BF16.F32.PACK_AB R107, R240, R146 ;  /* 0x00000092f06b723e */ /* 0x000fe200000010ff */
[--C-:B------:R-:W-:Y:S01]  /*1a1c0*/  FFMA.FTZ R125, R125, UR4, -R181.reuse ;  /* 0x000000047d7d7c23 */ /* 0x100fe200080108b5 */
[----:B------:R-:W-:Y:S01]  /*1a1d0*/  LOP3.LUT R116, R116, R106, RZ, 0xc0, !PT ;  /* 0x0000006a74747212 */ /* 0x000fe200078ec0ff */
[----:B-1----:R-:W3:Y:S01]  /*1a1e0*/  LDL.LU R120, [R1+0x74] ;  /* 0x0000740001787983 */ /* 0x002ee20000300800 */
[----:B------:R-:W-:Y:S01]  /*1a1f0*/  LOP3.LUT R117, R117, R107, RZ, 0xc0, !PT ;  /* 0x0000006b75757212 */ /* 0x000fe200078ec0ff */
[----:B------:R-:W-:Y:S01]  /*1a200*/  FFMA.FTZ R137, R137, UR4, -R182 ;  /* 0x0000000489897c23 */ /* 0x000fe200080108b6 */
[----:B------:R-:W-:Y:S01]  /*1a210*/  MOV R130, R127 ;  /* 0x0000007f00827202 */ /* 0x000fe20000000f00 */
[----:B------:R-:W-:Y:S01]  /*1a220*/  FFMA.FTZ R127, R214, UR4, -R180 ;  /* 0x00000004d67f7c23 */ /* 0x000fe200080108b4 */
[----:B------:R-:W-:Y:S01]  /*1a230*/  FFMA.FTZ R138, R138, UR4, -R182 ;  /* 0x000000048a8a7c23 */ /* 0x000fe200080108b6 */
[----:B------:R-:W-:Y:S02]  /*1a240*/  IMAD.MOV.U32 R131, RZ, RZ, R126 ;  /* 0x000000ffff837224 */ /* 0x000fe400078e007e */
[----:B------:R-:W-:Y:S01]  /*1a250*/  FFMA.FTZ R126, R213, UR4, -R180 ;  /* 0x00000004d57e7c23 */ /* 0x000fe200080108b4 */
[C---:B------:R-:W-:Y:S01]  /*1a260*/  HMMA.16816.F32.BF16 R8, R116.reuse, R112, R8 ;  /* 0x000000707408723c */ /* 0x040fe20000041808 */
[----:B------:R-:W-:Y:S03]  /*1a270*/  MUFU.EX2 R205, R143 ;  /* 0x0000008f00cd7308 */ /* 0x000fe60000000800 */
[----:B------:R-:W-:Y:S02]  /*1a280*/  IMAD.MOV.U32 R136, RZ, RZ, R128 ;  /* 0x000000ffff887224 */ /* 0x000fe400078e0080 */
[----:B------:R-:W-:Y:S01]  /*1a290*/  FFMA.FTZ R128, R237, UR4, -R180 ;  /* 0x00000004ed807c23 */ /* 0x000fe200080108b4 */
[-C--:B------:R-:W-:Y:S04]  /*1a2a0*/  HMMA.16816.F32.BF16 R12, R116, R114.reuse, R12 ;  /* 0x00000072740c723c */ /* 0x080fe8000004180c */
[----:B------:R-:W-:Y:S01]  /*1a2b0*/  MUFU.EX2 R237, R127 ;  /* 0x0000007f00ed7308 */ /* 0x000fe20000000800 */
[--C-:B------:R-:W-:Y:S01]  /*1a2c0*/  FFMA.FTZ R136, R136, UR4, -R182.reuse ;  /* 0x0000000488887c23 */ /* 0x100fe200080108b6 */
[C---:B------:R-:W-:Y:S01]  /*1a2d0*/  HMMA.16816.F32.BF16 R16, R108.reuse, R114, R16 ;  /* 0x000000726c10723c */ /* 0x040fe20000041810 */
[----:B------:R-:W1:Y:S07]  /*1a2e0*/  LDSM.16.MT88.4 R112, [R218+0x9400] ;  /* 0x00940000da70783b */ /* 0x000e6e0000004200 */
[----:B------:R-:W3:Y:S03]  /*1a2f0*/  MUFU.EX2 R239, R126 ;  /* 0x0000007e00ef7308 */ /* 0x000ee60000000800 */
[--C-:B------:R-:W-:Y:S01]  /*1a300*/  FFMA.FTZ R107, R166, UR4, -R181.reuse ;  /* 0x00000004a66b7c23 */ /* 0x100fe200080108b5 */
[----:B------:R-:W-:Y:S01]  /*1a310*/  FFMA.FTZ R182, R167, UR4, -R182 ;  /* 0x00000004a7b67c23 */ /* 0x000fe200080108b6 */
[----:B------:R-:W-:Y:S01]  /*1a320*/  FFMA.FTZ R106, R165, UR4, -R181 ;  /* 0x00000004a56a7c23 */ /* 0x000fe200080108b5 */
[----:B------:R-:W-:Y:S02]  /*1a330*/  IMAD.MOV.U32 R165, RZ, RZ, R164 ;  /* 0x000000ffffa57224 */ /* 0x000fe400078e00a4 */
[----:B------:R-:W-:Y:S02]  /*1a340*/  FFMA.FTZ R180, R209, UR4, -R180 ;  /* 0x00000004d1b47c23 */ /* 0x000fe400080108b4 */
[----:B------:R-:W3:Y:S01]  /*1a350*/  MUFU.EX2 R234, R128 ;  /* 0x0000008000ea7308 */ /* 0x000ee20000000800 */
[----:B------:R-:W-:Y:S01]  /*1a360*/  IMAD.MOV.U32 R164, RZ, RZ, R155 ;  /* 0x000000ffffa47224 */ /* 0x000fe200078e009b */
[----:B------:R-:W-:Y:S01]  /*1a370*/  MOV R155, R154 ;  /* 0x0000009a009b7202 */ /* 0x000fe20000000f00 */
[----:B------:R-:W-:Y:S02]  /*1a380*/  IMAD.MOV.U32 R154, RZ, RZ, R131 ;  /* 0x000000ffff9a7224 */ /* 0x000fe400078e0083 */
[----:B------:R-:W-:Y:S01]  /*1a390*/  FFMA.FTZ R193, R249, UR4, -R181 ;  /* 0x00000004f9c17c23 */ /* 0x000fe200080108b5 */
[----:B------:R-:W-:Y:S02]  /*1a3a0*/  IMAD.MOV.U32 R131, RZ, RZ, R133 ;  /* 0x000000ffff837224 */ /* 0x000fe400078e0085 */
[----:B------:R-:W-:Y:S01]  /*1a3b0*/  FFMA.FTZ R191, R212, UR4, -R183 ;  /* 0x00000004d4bf7c23 */ /* 0x000fe200080108b7 */
[----:B------:R-:W-:Y:S01]  /*1a3c0*/  IMAD.MOV.U32 R133, RZ, RZ, R132 ;  /* 0x000000ffff857224 */ /* 0x000fe200078e0084 */
[----:B------:R1:W-:Y:S01]  /*1a3d0*/  MUFU.EX2 R214, R106 ;  /* 0x0000006a00d67308 */ /* 0x0003e20000000800 */
[----:B------:R-:W-:Y:S02]  /*1a3e0*/  IMAD.MOV.U32 R132, RZ, RZ, R194 ;  /* 0x000000ffff847224 */ /* 0x000fe400078e00c2 */
[--C-:B------:R-:W-:Y:S01]  /*1a3f0*/  FFMA.FTZ R194, R250, UR4, -R181.reuse ;  /* 0x00000004fac27c23 */ /* 0x100fe200080108b5 */
[----:B------:R-:W-:Y:S01]  /*1a400*/  FFMA.FTZ R181, R206, UR4, -R181 ;  /* 0x00000004ceb57c23 */ /* 0x000fe200080108b5 */
[----:B------:R-:W-:Y:S05]  /*1a410*/  IMAD.MOV.U32 R250, RZ, RZ, R151 ;  /* 0x000000fffffa7224 */ /* 0x000fea00078e0097 */
[----:B------:R1:W3:Y:S10]  /*1a420*/  MUFU.EX2 R213, R107 ;  /* 0x0000006b00d57308 */ /* 0x0002f40000000800 */
[----:B------:R-:W-:Y:S01]  /*1a430*/  MUFU.EX2 R193, R193 ;  /* 0x000000c100c17308 */ /* 0x000fe20000000800 */
[--C-:B-1----:R-:W-:Y:S01]  /*1a440*/  FFMA.FTZ R106, R165, UR4, -R183.reuse ;  /* 0x00000004a56a7c23 */ /* 0x102fe200080108b7 */
[----:B------:R-:W-:Y:S01]  /*1a450*/  MOV R165, R153 ;  /* 0x0000009900a57202 */ /* 0x000fe20000000f00 */
[----:B------:R-:W-:Y:S01]  /*1a460*/  IMAD.MOV.U32 R153, RZ, RZ, R142 ;  /* 0x000000ffff997224 */ /* 0x000fe200078e008e */
[-C--:B------:R-:W-:Y:S06]  /*1a470*/  HMMA.16816.F32.BF16 R20, R108, R112.reuse, R20 ;  /* 0x000000706c14723c */ /* 0x080fec0000041814 */
[----:B------:R1:W-:Y:S01]  /*1a480*/  MUFU.EX2 R209, R106 ;  /* 0x0000006a00d17308 */ /* 0x0003e20000000800 */
[--C-:B------:R-:W-:Y:S01]  /*1a490*/  FFMA.FTZ R107, R154, UR4, -R183.reuse ;  /* 0x000000049a6b7c23 */ /* 0x100fe200080108b7 */
[C---:B------:R-:W-:Y:S04]  /*1a4a0*/  HMMA.16816.F32.BF16 R24, R116.reuse, R112, R24 ;  /* 0x000000707418723c */ /* 0x040fe80000041818 */
[----:B------:R-:W-:Y:S02]  /*1a4b0*/  IMAD.MOV.U32 R154, RZ, RZ, R158 ;  /* 0x000000ffff9a7224 */ /* 0x000fe400078e009e */
[-C--:B------:R-:W-:Y:S02]  /*1a4c0*/  HMMA.16816.F32.BF16 R28, R116, R114.reuse, R28 ;  /* 0x00000072741c723c */ /* 0x080fe4000004181c */
[----:B------:R-:W-:Y:S03]  /*1a4d0*/  MUFU.EX2 R206, R107 ;  /* 0x0000006b00ce7308 */ /* 0x000fe60000000800 */
[----:B------:R-:W-:Y:S01]  /*1a4e0*/  MOV R166, R154 ;  /* 0x0000009a00a67202 */ /* 0x000fe20000000f00 */
[C---:B------:R-:W-:Y:S01]  /*1a4f0*/  HMMA.16816.F32.BF16 R32, R108.reuse, R114, R32 ;  /* 0x000000726c20723c */ /* 0x040fe20000041820 */
[----:B------:R-:W1:Y:S05]  /*1a500*/  LDSM.16.MT88.4 R112, [R216+0xa400] ;  /* 0x00a40000d870783b */ /* 0x000e6a0000004200 */
[----:B------:R-:W-:Y:S01]  /*1a510*/  MUFU.EX2 R191, R191 ;  /* 0x000000bf00bf7308 */ /* 0x000fe20000000800 */
[----:B------:R-:W-:Y:S04]  /*1a520*/  IMAD.MOV.U32 R154, RZ, RZ, R134 ;  /* 0x000000ffff9a7224 */ /* 0x000fe800078e0086 */
[--C-:B-1----:R-:W-:Y:S01]  /*1a530*/  FFMA.FTZ R106, R164, UR4, -R183.reuse ;  /* 0x00000004a46a7c23 */ /* 0x102fe200080108b7 */
[----:B------:R-:W-:Y:S02]  /*1a540*/  IMAD.MOV.U32 R164, RZ, RZ, R152 ;  /* 0x000000ffffa47224 */ /* 0x000fe400078e0098 */
[----:B------:R-:W-:Y:S02]  /*1a550*/  IMAD.MOV.U32 R152, RZ, RZ, R188 ;  /* 0x000000ffff987224 */ /* 0x000fe400078e00bc */
[----:B------:R1:W3:Y:S01]  /*1a560*/  MUFU.EX2 R215, R106 ;  /* 0x0000006a00d77308 */ /* 0x0002e20000000800 */
[----:B------:R-:W-:Y:S01]  /*1a570*/  FFMA.FTZ R188, R207, UR4, -R183 ;  /* 0x00000004cfbc7c23 */ /* 0x000fe200080108b7 */
[----:B------:R-:W-:Y:S02]  /*1a580*/  IMAD.MOV.U32 R158, RZ, RZ, R157 ;  /* 0x000000ffff9e7224 */ /* 0x000fe400078e009d */
[----:B------:R-:W-:Y:S02]  /*1a590*/  IMAD.MOV.U32 R157, RZ, RZ, R192 ;  /* 0x000000ffff9d7224 */ /* 0x000fe400078e00c0 */
[--C-:B------:R-:W-:Y:S04]  /*1a5a0*/  FFMA.FTZ R192, R211, UR4, -R183.reuse ;  /* 0x00000004d3c07c23 */ /* 0x100fe800080108b7 */
[----:B------:R1:W3:Y:S10]  /*1a5b0*/  MUFU.EX2 R211, R125 ;  /* 0x0000007d00d37308 */ /* 0x0002f40000000800 */
[----:B------:R-:W-:Y:S01]  /*1a5c0*/  MUFU.EX2 R188, R188 ;  /* 0x000000bc00bc7308 */ /* 0x000fe20000000800 */
[----:B-1----:R-:W-:Y:S01]  /*1a5d0*/  FFMA.FTZ R106, R155, UR4, -R183 ;  /* 0x000000049b6a7c23 */ /* 0x002fe200080108b7 */
[----:B------:R-:W-:Y:S01]  /*1a5e0*/  IMAD.MOV.U32 R155, RZ, RZ, R159 ;  /* 0x000000ffff9b7224 */ /* 0x000fe200078e009f */
[----:B------:R-:W-:Y:S01]  /*1a5f0*/  MOV R159, R139 ;  /* 0x0000008b009f7202 */ /* 0x000fe20000000f00 */
[----:B------:R-:W-:Y:S02]  /*1a600*/  FFMA.FTZ R183, R105, UR4, -R183 ;  /* 0x0000000469b77c23 */ /* 0x000fe400080108b7 */
[----:B------:R-:W-:Y:S02]  /*1a610*/  IMAD.MOV.U32 R167, RZ, RZ, R155 ;  /* 0x000000ffffa77224 */ /* 0x000fe400078e009b */
[----:B------:R-:W-:Y:S01]  /*1a620*/  IMAD.MOV.U32 R155, RZ, RZ, R135 ;  /* 0x000000ffff9b7224 */ /* 0x000fe200078e0087 */
[----:B------:R-:W-:Y:S01]  /*1a630*/  LDSM.16.MT88.4 R124, [R216+0x9800] ;  /* 0x00980000d87c783b */ /* 0x000fe20000004200 */
[----:B------:R1:W3:Y:S01]  /*1a640*/  MUFU.EX2 R207, R106 ;  /* 0x0000006a00cf7308 */ /* 0x0002e20000000800 */
[-C--:B------:R-:W-:Y:S09]  /*1a650*/  HMMA.16816.F32.BF16 R36, R108, R112.reuse, R36 ;  /* 0x000000706c24723c */ /* 0x080ff20000041824 */
[----:B------:R-:W-:Y:S01]  /*1a660*/  MUFU.EX2 R192, R192 ;  /* 0x000000c000c07308 */ /* 0x000fe20000000800 */
[C---:B------:R-:W-:Y:S06]  /*1a670*/  HMMA.16816.F32.BF16 R40, R116.reuse, R112, R40 ;  /* 0x000000707428723c */ /* 0x040fec0000041828 */
[-C--:B------:R-:W-:Y:S03]  /*1a680*/  HMMA.16816.F32.BF16 R44, R116, R114.reuse, R44 ;  /* 0x00000072742c723c */ /* 0x080fe6000004182c */
[----:B------:R-:W-:Y:S02]  /*1a690*/  MUFU.EX2 R194, R194 ;  /* 0x000000c200c27308 */ /* 0x000fe40000000800 */
[----:B-1----:R-:W-:Y:S01]  /*1a6a0*/  LOP3.LUT R106, R187, R196, R160, 0x96, !PT ;  /* 0x000000c4bb6a7212 */ /* 0x002fe200078e96a0 */
[C---:B------:R-:W-:Y:S01]  /*1a6b0*/  HMMA.16816.F32.BF16 R48, R108.reuse, R114, R48 ;  /* 0x000000726c30723c */ /* 0x040fe20000041830 */
[----:B------:R-:W1:Y:S06]  /*1a6c0*/  LDSM.16.MT88.4 R112, [R218+0xa400] ;  /* 0x00a40000da70783b */ /* 0x000e6c0000004200 */
[----:B------:R3:W-:Y:S04]  /*1a6d0*/  MUFU.EX2 R196, R182 ;  /* 0x000000b600c47308 */ /* 0x0007e80000000800 */
[----:B------:R-:W-:Y:S01]  /*1a6e0*/  IMAD.WIDE.U32 R106, R106, -0x2daee0ad, RZ ;  /* 0xd2511f536a6a7825 */ /* 0x000fe200078e00ff */
[-C--:B-1----:R-:W-:Y:S06]  /*1a6f0*/  HMMA.16816.F32.BF16 R52, R108, R112.reuse, R52 ;  /* 0x000000706c34723c */ /* 0x082fec0000041834 */
[C---:B------:R-:W-:Y:S06]  /*1a700*/  HMMA.16816.F32.BF16 R56, R116.reuse, R112, R56 ;  /* 0x000000707438723c */ /* 0x040fec0000041838 */
[-C--:B------:R-:W-:Y:S06]  /*1a710*/  HMMA.16816.F32.BF16 R60, R116, R114.reuse, R60 ;  /* 0x00000072743c723c */ /* 0x080fec000004183c */
[C---:B------:R-:W-:Y:S01]  /*1a720*/  HMMA.16816.F32.BF16 R64, R108.reuse, R114, R64 ;  /* 0x000000726c40723c */ /* 0x040fe20000041840 */
[----:B------:R-:W1:Y:S05]  /*1a730*/  LDSM.16.MT88.4 R112, [R216+0xb400] ;  /* 0x00b40000d870783b */ /* 0x000e6a0000004200 */
[-C--:B-1----:R-:W-:Y:S06]  /*1a740*/  HMMA.16816.F32.BF16 R68, R108, R112.reuse, R68 ;  /* 0x000000706c44723c */ /* 0x082fec0000041844 */
[C---:B------:R-:W-:Y:S06]  /*1a750*/  HMMA.16816.F32.BF16 R72, R116.reuse, R112, R72 ;  /* 0x000000707448723c */ /* 0x040fec0000041848 */
[-C--:B------:R-:W-:Y:S06]  /*1a760*/  HMMA.16816.F32.BF16 R76, R116, R114.reuse, R76 ;  /* 0x00000072744c723c */ /* 0x080fec000004184c */
[C---:B------:R-:W-:Y:S01]  /*1a770*/  HMMA.16816.F32.BF16 R80, R108.reuse, R114, R80 ;  /* 0x000000726c50723c */ /* 0x040fe20000041850 */
[----:B------:R-:W1:Y:S04]  /*1a780*/  LDSM.16.MT88.4 R112, [R218+0xb400] ;  /* 0x00b40000da70783b */ /* 0x000e680000004200 */
[----:B--2---:R-:W-:Y:S01]  /*1a790*/  FFMA.FTZ R140, R100, R123, R140 ;  /* 0x0000007b648c7223 */ /* 0x004fe2000001008c */
[--C-:B------:R-:W-:Y:S02]  /*1a7a0*/  HSET2.LE.AND R123, R201, R150.reuse, PT ;  /* 0x00000096c97b7233 */ /* 0x100fe40003803000 */
[----:B------:R-:W-:Y:S03]  /*1a7b0*/  MUFU.EX2 R201, R137 ;  /* 0x0000008900c97308 */ /* 0x000fe60000000800 */
[----:B------:R-:W-:Y:S01]  /*1a7c0*/  F2FP.BF16.F32.PACK_AB R100, R238, R236 ;  /* 0x000000ecee64723e */ /* 0x000fe200000010ff */
[----:B----4-:R-:W-:Y:S01]  /*1a7d0*/  FFMA.FTZ R139, R3, R122, R141 ;  /* 0x0000007a038b7223 */ /* 0x010fe2000001008d */
[--C-:B------:R-:W-:Y:S02]  /*1a7e0*/  HSET2.LE.AND R122, R203, R150.reuse, PT ;  /* 0x00000096cb7a7233 */ /* 0x100fe40003803000 */
[----:B------:R-:W-:Y:S01]  /*1a7f0*/  LOP3.LUT R123, R123, R100, RZ, 0xc0, !PT ;  /* 0x000000647b7b7212 */ /* 0x000fe200078ec0ff */
[----:B---3--:R-:W-:Y:S01]  /*1a800*/  FFMA.FTZ R142, R2, R121, R131 ;  /* 0x00000079028e7223 */ /* 0x008fe20000010083 */
[-C--:B-1----:R-:W-:Y:S01]  /*1a810*/  HMMA.16816.F32.BF16 R84, R108, R112.reuse, R84 ;  /* 0x000000706c54723c */ /* 0x082fe20000041854 */
[----:B------:R-:W1:Y:S02]  /*1a820*/  MUFU.EX2 R203, R136 ;  /* 0x0000008800cb7308 */ /* 0x000e640000000800 */
[----:B------:R-:W-:Y:S01]  /*1a830*/  FFMA.FTZ R141, R0, R120, R130 ;  /* 0x00000078008d7223 */ /* 0x000fe20000010082 */
[----:B------:R-:W-:Y:S01]  /*1a840*/  F2FP.BF16.F32.PACK_AB R3, R239, R237 ;  /* 0x000000edef03723e */ /* 0x000fe200000010ff */
[----:B------:R-:W2:Y:S01]  /*1a850*/  LDSM.16.MT88.4 R128, [R218+0x9800] ;  /* 0x00980000da80783b */ /* 0x000ea20000004200 */
[C---:B------:R-:W-:Y:S05]  /*1a860*/  HMMA.16816.F32.BF16 R88, R116.reuse, R112, R88 ;  /* 0x000000707458723c */ /* 0x040fea0000041858 */
[----:B------:R-:W-:Y:S01]  /*1a870*/  LOP3.LUT R122, R122, R3, RZ, 0xc0, !PT ;  /* 0x000000037a7a7212 */ /* 0x000fe200078ec0ff */
[-C--:B------:R-:W-:Y:S05]  /*1a880*/  HMMA.16816.F32.BF16 R92, R116, R114.reuse, R92 ;  /* 0x00000072745c723c */ /* 0x080fea000004185c */
[--C-:B------:R-:W-:Y:S01]  /*1a890*/  HSET2.LE.AND R120, R165, R150.reuse, PT ;  /* 0x00000096a5787233 */ /* 0x100fe20003803000 */
[----:B------:R-:W-:Y:S01]  /*1a8a0*/  HMMA.16816.F32.BF16 R96, R108, R114, R96 ;  /* 0x000000726c60723c */ /* 0x000fe20000041860 */
[----:B------:R-:W-:Y:S04]  /*1a8b0*/  LDSM.16.MT88.4 R108, [R218+0xa800] ;  /* 0x00a80000da6c783b */ /* 0x000fe80000004200 */
[--C-:B------:R-:W-:Y:S01]  /*1a8c0*/  HSET2.LE.AND R121, R164, R150.reuse, PT ;  /* 0x00000096a4797233 */ /* 0x100fe20003803000 */
[----:B------:R-:W-:Y:S01]  /*1a8d0*/  IMAD.MOV.U32 R165, RZ, RZ, R153 ;  /* 0x000000ffffa57224 */ /* 0x000fe200078e0099 */
[--C-:B------:R-:W-:Y:S01]  /*1a8e0*/  HSET2.LE.AND R116, R195, R150.reuse, PT ;  /* 0x00000096c3747233 */ /* 0x100fe20003803000 */
[----:B------:R-:W-:Y:S01]  /*1a8f0*/  IMAD.MOV.U32 R164, RZ, RZ, R152 ;  /* 0x000000ffffa47224 */ /* 0x000fe200078e0098 */
[----:B------:R-:W-:Y:S02]  /*1a900*/  LDSM.16.MT88.4 R112, [R216+0xb800] ;  /* 0x00b80000d870783b */ /* 0x000fe40000004200 */
[----:B------:R-:W-:Y:S01]  /*1a910*/  F2FP.BF16.F32.PACK_AB R0, R234, R210 ;  /* 0x000000d2ea00723e */ /* 0x000fe200000010ff */
[----:B------:R-:W-:Y:S01]  /*1a920*/  IMAD.MOV.U32 R152, RZ, RZ, R132 ;  /* 0x000000ffff987224 */ /* 0x000fe200078e0084 */
[----:B------:R-:W-:Y:S02]  /*1a930*/  F2FP.BF16.F32.PACK_AB R2, R231, R208 ;  /* 0x000000d0e702723e */ /* 0x000fe400000010ff */
[----:B------:R-:W-:Y:S02]  /*1a940*/  F2FP.BF16.F32.PACK_AB R3, R214, R213 ;  /* 0x000000d5d603723e */ /* 0x000fe400000010ff */
[----:B------:R-:W-:Y:S02]  /*1a950*/  LOP3.LUT R120, R120, R0, RZ, 0xc0, !PT ;  /* 0x0000000078787212 */ /* 0x000fe400078ec0ff */
[----:B------:R-:W-:Y:S02]  /*1a960*/  LOP3.LUT R121, R121, R2, RZ, 0xc0, !PT ;  /* 0x0000000279797212 */ /* 0x000fe400078ec0ff */
[--C-:B------:R-:W-:Y:S02]  /*1a970*/  HSET2.LE.AND R119, R186, R150.reuse, PT ;  /* 0x00000096ba777233 */ /* 0x100fe40003803000 */
[----:B------:R-:W-:Y:S01]  /*1a980*/  LOP3.LUT R116, R116, R3, RZ, 0xc0, !PT ;  /* 0x0000000374747212 */ /* 0x000fe200078ec0ff */
[----:B------:R-:W-:Y:S01]  /*1a990*/  LDSM.16.MT88.4 R184, [R216+0xbc00] ;  /* 0x00bc0000d8b8783b */ /* 0x000fe20000004200 */
[--C-:B------:R-:W-:Y:S01]  /*1a9a0*/  HSET2.LE.AND R118, R197, R150.reuse, PT ;  /* 0x00000096c5767233 */ /* 0x100fe20003803000 */
[-C--:B------:R-:W-:Y:S01]  /*1a9b0*/  HMMA.16816.F32.BF16 R4, R120, R124.reuse, R4 ;  /* 0x0000007c7804723c */ /* 0x080fe20000041804 */
[----:B------:R3:W-:Y:S04]  /*1a9c0*/  MUFU.EX2 R197, R138 ;  /* 0x0000008a00c57308 */ /* 0x0007e80000000800 */
[--C-:B------:R-:W-:Y:S02]  /*1a9d0*/  HSET2.LE.AND R117, R199, R150.reuse, PT ;  /* 0x00000096c7757233 */ /* 0x100fe40003803000 */
[----:B------:R-:W-:Y:S04]  /*1a9e0*/  F2FP.BF16.F32.PACK_AB R0, R215, R209 ;  /* 0x000000d1d700723e */ /* 0x000fe800000010ff */
[----:B------:R4:W-:Y:S01]  /*1a9f0*/  MUFU.EX2 R199, R180 ;  /* 0x000000b400c77308 */ /* 0x0009e20000000800 */
[----:B------:R-:W-:Y:S02]  /*1aa00*/  F2FP.BF16.F32.PACK_AB R2, R211, R235 ;  /* 0x000000ebd302723e */ /* 0x000fe400000010ff */
[----:B------:R-:W-:Y:S02]  /*1aa10*/  F2FP.BF16.F32.PACK_AB R3, R206, R207 ;  /* 0x000000cfce03723e */ /* 0x000fe400000010ff */
[----:B------:R-:W-:Y:S02]  /*1aa20*/  LOP3.LUT R117, R117, R0, RZ, 0xc0, !PT ;  /* 0x0000000075757212 */ /* 0x000fe400078ec0ff */
[----:B------:R-:W-:Y:S02]  /*1aa30*/  LOP3.LUT R118, R118, R2, RZ, 0xc0, !PT ;  /* 0x0000000276767212 */ /* 0x000fe400078ec0ff */
[----:B------:R-:W-:Y:S02]  /*1aa40*/  LOP3.LUT R119, R119, R3, RZ, 0xc0, !PT ;  /* 0x0000000377777212 */ /* 0x000fe400078ec0ff */
[----:B------:R-:W-:Y:S02]  /*1aa50*/  MOV R153, R133 ;  /* 0x0000008500997202 */ /* 0x000fe40000000f00 */
[----:B------:R-:W1:Y:S01]  /*1aa60*/  LDSM.16.MT88.4 R132, [R216+0xa800] ;  /* 0x00a80000d884783b */ /* 0x000e620000004200 */
[----:B------:R-:W-:Y:S01]  /*1aa70*/  LOP3.LUT R2, R189, R200, R160, 0x96, !PT ;  /* 0x000000c8bd027212 */ /* 0x000fe200078e96a0 */
[----:B------:R-:W-:Y:S01]  /*1aa80*/  VIADD R160, R233, 0x646e171e ;  /* 0x646e171ee9a07836 */ /* 0x000fe20000000000 */
[C---:B------:R-:W-:Y:S01]  /*1aa90*/  HMMA.16816.F32.BF16 R8, R116.reuse, R124, R8 ;  /* 0x0000007c7408723c */ /* 0x040fe20000041808 */
[----:B------:R-:W-:Y:S03]  /*1aaa0*/  MUFU.EX2 R189, R181 ;  /* 0x000000b500bd7308 */ /* 0x000fe60000000800 */
[----:B------:R-:W-:Y:S01]  /*1aab0*/  IMAD.WIDE.U32 R2, R2, -0x2daee0ad, RZ ;  /* 0xd2511f5302027825 */ /* 0x000fe200078e00ff */
[--C-:B------:R-:W-:Y:S01]  /*1aac0*/  LOP3.LUT R100, R107, R198, R160.reuse, 0x96, !PT ;  /* 0x000000c66b647212 */ /* 0x100fe200078e96a0 */
[-C--:B------:R-:W-:Y:S05]  /*1aad0*/  HMMA.16816.F32.BF16 R12, R116, R126.reuse, R12 ;  /* 0x0000007e740c723c */ /* 0x080fea000004180c */
[----:B------:R-:W4:Y:S01]  /*1aae0*/  MUFU.EX2 R200, R145 ;  /* 0x0000009100c87308 */ /* 0x000f220000000800 */
[----:B------:R-:W-:Y:S01]  /*1aaf0*/  LOP3.LUT R124, R106, 0xff, RZ, 0xc0, !PT ;  /* 0x000000ff6a7c7812 */ /* 0x000fe200078ec0ff */
[C---:B------:R-:W-:Y:S04]  /*1ab00*/  HMMA.16816.F32.BF16 R16, R120.reuse, R126, R16 ;  /* 0x0000007e7810723c */ /* 0x040fe80000041810 */
[----:B------:R-:W-:Y:S02]  /*1ab10*/  LOP3.LUT R0, R3, R202, R160, 0x96, !PT ;  /* 0x000000ca03007212 */ /* 0x000fe400078e96a0 */
[-C--:B--2---:R-:W-:Y:S05]  /*1ab20*/  HMMA.16816.F32.BF16 R20, R120, R128.reuse, R20 ;  /* 0x000000807814723c */ /* 0x084fea0000041814 */
[C---:B------:R-:W-:Y:S01]  /*1ab30*/  LOP3.LUT R3, R2.reuse, 0xffff, RZ, 0xc0, !PT ;  /* 0x0000ffff02037812 */ /* 0x040fe200078ec0ff */
[C---:B------:R-:W-:Y:S05]  /*1ab40*/  HMMA.16816.F32.BF16 R24, R116.reuse, R128, R24 ;  /* 0x000000807418723c */ /* 0x040fea0000041818 */
[--C-:B------:R-:W-:Y:S01]  /*1ab50*/  SHF.R.U32.HI R126, RZ, 0x10, R106.reuse ;  /* 0x00000010ff7e7819 */ /* 0x100fe2000001166a */
[-C--:B------:R-:W-:Y:S05]  /*1ab60*/  HMMA.16816.F32.BF16 R28, R116, R130.reuse, R28 ;  /* 0x00000082741c723c */ /* 0x080fea000004181c */
[----:B------:R-:W-:Y:S01]  /*1ab70*/  LOP3.LUT R128, R2, 0xff, RZ, 0xc0, !PT ;  /* 0x000000ff02807812 */ /* 0x000fe200078ec0ff */
[C---:B------:R-:W-:Y:S05]  /*1ab80*/  HMMA.16816.F32.BF16 R32, R120.reuse, R130, R32 ;  /* 0x000000827820723c */ /* 0x040fea0000041820 */
[----:B------:R-:W-:Y:S01]  /*1ab90*/  SHF.R.U32.HI R125, RZ, 0x18, R106 ;  /* 0x00000018ff7d7819 */ /* 0x000fe2000001166a */
[-C--:B-1----:R-:W-:Y:S05]  /*1aba0*/  HMMA.16816.F32.BF16 R36, R120, R132.reuse, R36 ;  /* 0x000000847824723c */ /* 0x082fea0000041824 */
[--C-:B------:R-:W-:Y:S01]  /*1abb0*/  SHF.R.U32.HI R105, RZ, 0x10, R2.reuse ;  /* 0x00000010ff697819 */ /* 0x100fe20000011602 */
[C---:B------:R-:W-:Y:S05]  /*1abc0*/  HMMA.16816.F32.BF16 R40, R116.reuse, R132, R40 ;  /* 0x000000847428723c */ /* 0x040fea0000041828 */
[----:B------:R-:W-:Y:S01]  /*1abd0*/  SHF.R.U32.HI R127, RZ, 0x18, R2 ;  /* 0x00000018ff7f7819 */ /* 0x000fe20000011602 */
[-C--:B------:R-:W-:Y:S05]  /*1abe0*/  HMMA.16816.F32.BF16 R44, R116, R134.reuse, R44 ;  /* 0x00000086742c723c */ /* 0x080fea000004182c */
[----:B------:R-:W-:Y:S01]  /*1abf0*/  LOP3.LUT R2, R106, 0xffff, RZ, 0xc0, !PT ;  /* 0x0000ffff6a027812 */ /* 0x000fe200078ec0ff */
[C---:B------:R-:W-:Y:S05]  /*1ac00*/  HMMA.16816.F32.BF16 R48, R120.reuse, R134, R48 ;  /* 0x000000867830723c */ /* 0x040fea0000041830 */
[----:B------:R-:W-:Y:S01]  /*1ac10*/  SHF.R.U32.HI R107, RZ, 0x8, R3 ;  /* 0x00000008ff6b7819 */ /* 0x000fe20000011603 */
[-C--:B------:R-:W-:Y:S05]  /*1ac20*/  HMMA.16816.F32.BF16 R52, R120, R108.reuse, R52 ;  /* 0x0000006c7834723c */ /* 0x080fea0000041834 */
[----:B------:R-:W-:Y:S01]  /*1ac30*/  PRMT R128, R128, 0x5410, R107 ;  /* 0x0000541080807816 */ /* 0x000fe2000000006b */
[C---:B------:R-:W-:Y:S05]  /*1ac40*/  HMMA.16816.F32.BF16 R56, R116.reuse, R108, R56 ;  /* 0x0000006c7438723c */ /* 0x040fea0000041838 */
[--C-:B------:R-:W-:Y:S01]  /*1ac50*/  HSET2.LE.AND R178, R128, R150.reuse, PT ;  /* 0x0000009680b27233 */ /* 0x100fe20003803000 */
[-C--:B------:R-:W-:Y:S01]  /*1ac60*/  HMMA.16816.F32.BF16 R60, R116, R110.reuse, R60 ;  /* 0x0000006e743c723c */ /* 0x080fe2000004183c */
[----:B------:R-:W-:Y:S04]  /*1ac70*/  LDSM.16.MT88.4 R128, [R216+0x9c00] ;  /* 0x009c0000d880783b */ /* 0x000fe80000004200 */
[----:B------:R-:W-:Y:S01]  /*1ac80*/  LOP3.LUT R106, R0, 0xff, RZ, 0xc0, !PT ;  /* 0x000000ff006a7812 */ /* 0x000fe200078ec0ff */
[C---:B------:R-:W-:Y:S03]  /*1ac90*/  HMMA.16816.F32.BF16 R64, R120.reuse, R110, R64 ;  /* 0x0000006e7840723c */ /* 0x040fe60000041840 */
[----:B------:R-:W1:Y:S02]  /*1aca0*/  LDSM.16.MT88.4 R108, [R218+0xb800] ;  /* 0x00b80000da6c783b */ /* 0x000e640000004200 */
        /* <DEDUP_REMOVED lines=8> */
[----:B------:R-:W-:Y:S01]  /*1ad30*/  LOP3.LUT R2, R0, 0xffff, RZ, 0xc0, !PT ;  /* 0x0000ffff00027812 */ /* 0x000fe200078ec0ff */
[----:B------:R-:W-:Y:S01]  /*1ad40*/  FADD.FTZ R107, R167, R140 ;  /* 0x0000008ca76b7221 */ /* 0x000fe20000010000 */
[----:B------:R-:W-:Y:S04]  /*1ad50*/  SHF.R.U32.HI R0, RZ, 0x18, R0 ;  /* 0x00000018ff007819 */ /* 0x000fe80000011600 */
[----:B------:R-:W-:Y:S01]  /*1ad60*/  LOP3.LUT R105, R105, 0xff, RZ, 0xc0, !PT ;  /* 0x000000ff69697812 */ /* 0x000fe200078ec0ff */
[----:B------:R-:W-:Y:S01]  /*1ad70*/  FADD.FTZ R107, R155, R107 ;  /* 0x0000006b9b6b7221 */ /* 0x000fe20000010000 */
[----:B------:R-:W-:Y:S02]  /*1ad80*/  PRMT R127, R3, 0x5410, R127 ;  /* 0x00005410037f7816 */ /* 0x000fe4000000007f */
[----:B------:R-:W-:Y:S01]  /*1ad90*/  LOP3.LUT R3, R126, 0xff, RZ, 0xc0, !PT ;  /* 0x000000ff7e037812 */ /* 0x000fe200078ec0ff */
[----:B------:R-:W-:Y:S01]  /*1ada0*/  FADD.FTZ R107, R159, R107 ;  /* 0x0000006b9f6b7221 */ /* 0x000fe20000010000 */
[----:B------:R-:W-:Y:S01]  /*1adb0*/  PRMT R177, R105, 0x5410, R0 ;  /* 0x0000541069b17816 */ /* 0x000fe20000000000 */
[-C--:B-1----:R-:W-:Y:S03]  /*1adc0*/  HMMA.16816.F32.BF16 R84, R120, R108.reuse, R84 ;  /* 0x0000006c7854723c */ /* 0x082fe60000041854 */
[C---:B------:R-:W-:Y:S01]  /*1add0*/  LOP3.LUT R0, R100.reuse, 0xffff, RZ, 0xc0, !PT ;  /* 0x0000ffff64007812 */ /* 0x040fe200078ec0ff */
[----:B------:R-:W-:Y:S01]  /*1ade0*/  FADD.FTZ R195, R149, R107 ;  /* 0x0000006b95c37221 */ /* 0x000fe20000010000 */
[----:B------:R-:W-:Y:S01]  /*1adf0*/  SHF.R.U32.HI R2, RZ, 0x8, R2 ;  /* 0x00000008ff027819 */ /* 0x000fe20000011602 */
[C---:B------:R-:W-:Y:S05]  /*1ae00*/  HMMA.16816.F32.BF16 R88, R116.reuse, R108, R88 ;  /* 0x0000006c7458723c */ /* 0x040fea0000041858 */
[----:B------:R-:W-:Y:S01]  /*1ae10*/  PRMT R126, R3, 0x5410, R125 ;  /* 0x00005410037e7816 */ /* 0x000fe2000000007d */
[-C--:B------:R-:W-:Y:S05]  /*1ae20*/  HMMA.16816.F32.BF16 R92, R116, R110.reuse, R92 ;  /* 0x0000006e745c723c */ /* 0x080fea000004185c */
[----:B------:R-:W-:Y:S01]  /*1ae30*/  LOP3.LUT R105, R100, 0xff, RZ, 0xc0, !PT ;  /* 0x000000ff64697812 */ /* 0x000fe200078ec0ff */
[----:B------:R-:W-:Y:S05]  /*1ae40*/  HMMA.16816.F32.BF16 R96, R120, R110, R96 ;  /* 0x0000006e7860723c */ /* 0x000fea0000041860 */
[----:B------:R-:W-:Y:S01]  /*1ae50*/  SHF.R.U32.HI R3, RZ, 0x8, R0 ;  /* 0x00000008ff037819 */ /* 0x000fe20000011600 */
[----:B------:R-:W-:Y:S01]  /*1ae60*/  IMAD.MOV.U32 R108, RZ, RZ, R104 ;  /* 0x000000ffff6c7224 */ /* 0x000fe200078e0068 */
[----:B------:R-:W-:Y:S01]  /*1ae70*/  PRMT R176, R106, 0x5410, R2 ;  /* 0x000054106ab07816 */ /* 0x000fe20000000002 */
[----:B------:R-:W-:Y:S02]  /*1ae80*/  FADD.FTZ R106, R166, R139 ;  /* 0x0000008ba66a7221 */ /* 0x000fe40000010000 */
[----:B---3--:R-:W1:Y:S01]  /*1ae90*/  LDSM.16.MT88.4 R136, [R218+0x9c00] ;  /* 0x009c0000da88783b */ /* 0x008e620000004200 */
[----:B------:R-:W-:Y:S01]  /*1aea0*/  SHF.R.U32.HI R2, RZ, 0x10, R100 ;  /* 0x00000010ff027819 */ /* 0x000fe20000011664 */
[----:B------:R-:W-:Y:S01]  /*1aeb0*/  FADD.FTZ R106, R154, R106 ;  /* 0x0000006a9a6a7221 */ /* 0x000fe20000010000 */
[----:B------:R-:W-:Y:S02]  /*1aec0*/  F2FP.BF16.F32.PACK_AB R0, R204, R205 ;  /* 0x000000cdcc00723e */ /* 0x000fe400000010ff */
[----:B------:R-:W-:Y:S01]  /*1aed0*/  PRMT R105, R105, 0x5410, R3 ;  /* 0x0000541069697816 */ /* 0x000fe20000000003 */
[----:B------:R-:W-:Y:S01]  /*1aee0*/  FADD.FTZ R106, R158, R106 ;  /* 0x0000006a9e6a7221 */ /* 0x000fe20000010000 */
[----:B------:R-:W-:Y:S02]  /*1aef0*/  SHF.R.U32.HI R100, RZ, 0x18, R100 ;  /* 0x00000018ff647819 */ /* 0x000fe40000011664 */
[----:B------:R-:W-:Y:S01]  /*1af00*/  LOP3.LUT R178, R178, R0, RZ, 0xc0, !PT ;  /* 0x00000000b2b27212 */ /* 0x000fe200078ec0ff */
[----:B------:R-:W-:Y:S01]  /*1af10*/  FADD.FTZ R0, R164, R141 ;  /* 0x0000008da4007221 */ /* 0x000fe20000010000 */
[----:B------:R-:W-:Y:S01]  /*1af20*/  LOP3.LUT R2, R2, 0xff, RZ, 0xc0, !PT ;  /* 0x000000ff02027812 */ /* 0x000fe200078ec0ff */
[----:B------:R-:W-:Y:S01]  /*1af30*/  FADD.FTZ R107, R148, R106 ;  /* 0x0000006a946b7221 */ /* 0x000fe20000010000 */
[--C-:B----4-:R-:W-:Y:S02]  /*1af40*/  HSET2.LE.AND R180, R105, R150.reuse, PT ;  /* 0x0000009669b47233 */ /* 0x110fe40003803000 */
[----:B------:R2:W3:Y:S01]  /*1af50*/  MUFU.EX2 R105, R183 ;  /* 0x000000b700697308 */ /* 0x0004e20000000800 */
[----:B------:R-:W-:Y:S01]  /*1af60*/  PRMT R125, R2, 0x5410, R100 ;  /* 0x00005410027d7816 */ /* 0x000fe20000000064 */
[----:B------:R-:W-:Y:S01]  /*1af70*/  FADD.FTZ R100, R152, R0 ;  /* 0x0000000098647221 */ /* 0x000fe20000010000 */
[--C-:B------:R-:W-:Y:S01]  /*1af80*/  HSET2.LE.AND R179, R127, R150.reuse, PT ;  /* 0x000000967fb37233 */ /* 0x100fe20003803000 */
[----:B------:R-:W-:Y:S01]  /*1af90*/  FADD.FTZ R2, R165, R142 ;  /* 0x0000008ea5027221 */ /* 0x000fe20000010000 */
[----:B------:R-:W-:Y:S02]  /*1afa0*/  F2FP.BF16.F32.PACK_AB R0, R201, R203 ;  /* 0x000000cbc900723e */ /* 0x000fe400000010ff */
[--C-:B------:R-:W-:Y:S01]  /*1afb0*/  HSET2.LE.AND R176, R176, R150.reuse, PT ;  /* 0x00000096b0b07233 */ /* 0x100fe20003803000 */
[----:B------:R-:W-:Y:S01]  /*1afc0*/  FADD.FTZ R124, R153, R2 ;  /* 0x00000002997c7221 */ /* 0x000fe20000010000 */
[----:B------:R-:W-:Y:S01]  /*1afd0*/  LOP3.LUT R179, R179, R0, RZ, 0xc0, !PT ;  /* 0x00000000b3b37212 */ /* 0x000fe200078ec0ff */
[----:B------:R-:W4:Y:S01]  /*1afe0*/  LDSM.16.MT88.4 R152, [R216+0xac00] ;  /* 0x00ac0000d898783b */ /* 0x000f220000004200 */
[----:B------:R-:W-:Y:S02]  /*1aff0*/  F2FP.BF16.F32.PACK_AB R2, R199, R200 ;  /* 0x000000c8c702723e */ /* 0x000fe400000010ff */
[----:B------:R-:W-:Y:S02]  /*1b000*/  F2FP.BF16.F32.PACK_AB R0, R193, R194 ;  /* 0x000000c2c100723e */ /* 0x000fe400000010ff */
[--C-:B------:R-:W-:Y:S02]  /*1b010*/  HSET2.LE.AND R177, R177, R150.reuse, PT ;  /* 0x00000096b1b17233 */ /* 0x100fe40003803000 */
[----:B------:R-:W-:Y:S01]  /*1b020*/  LOP3.LUT R176, R176, R2, RZ, 0xc0, !PT ;  /* 0x00000002b0b07212 */ /* 0x000fe200078ec0ff */
[----:B------:R-:W-:Y:S01]  /*1b030*/  FADD.FTZ R2, R157, R124 ;  /* 0x0000007c9d027221 */ /* 0x000fe20000010000 */
[----:B------:R-:W-:Y:S02]  /*1b040*/  F2FP.BF16.F32.PACK_AB R3, R196, R197 ;  /* 0x000000c5c403723e */ /* 0x000fe400000010ff */
[----:B------:R-:W-:Y:S01]  /*1b050*/  LOP3.LUT R180, R180, R0, RZ, 0xc0, !PT ;  /* 0x00000000b4b47212 */ /* 0x000fe200078ec0ff */
[----:B------:R-:W-:Y:S01]  /*1b060*/  FADD.FTZ R0, R156, R100 ;  /* 0x000000649c007221 */ /* 0x000fe20000010000 */
[----:B------:R-:W-:Y:S01]  /*1b070*/  LOP3.LUT R177, R177, R3, RZ, 0xc0, !PT ;  /* 0x00000003b1b17212 */ /* 0x000fe200078ec0ff */
[----:B------:R-:W-:Y:S01]  /*1b080*/  FADD.FTZ R106, R147, R2 ;  /* 0x00000002936a7221 */ /* 0x000fe20000010000 */
[--C-:B------:R-:W-:Y:S01]  /*1b090*/  HSET2.LE.AND R182, R182, R150.reuse, PT ;  /* 0x00000096b6b67233 */ /* 0x100fe20003803000 */
[----:B------:R-:W-:Y:S01]  /*1b0a0*/  FADD.FTZ R100, R146, R0 ;  /* 0x0000000092647221 */ /* 0x000fe20000010000 */
[--C-:B------:R-:W-:Y:S02]  /*1b0b0*/  HSET2.LE.AND R181, R125, R150.reuse, PT ;  /* 0x000000967db57233 */ /* 0x100fe40003803000 */
[----:B--2---:R-:W-:Y:S01]  /*1b0c0*/  HSET2.LE.AND R183, R126, R150, PT ;  /* 0x000000967eb77233 */ /* 0x004fe20003803000 */
[-C--:B------:R-:W-:Y:S01]  /*1b0d0*/  HMMA.16816.F32.BF16 R116, R176, R128.reuse, R4 ;  /* 0x00000080b074723c */ /* 0x080fe20000041804 */
[----:B------:R-:W2:Y:S04]  /*1b0e0*/  LDSM.16.MT88.4 R4, [R218+0xbc00] ;  /* 0x00bc0000da04783b */ /* 0x000ea80000004200 */
[----:B------:R-:W-:Y:S02]  /*1b0f0*/  F2FP.BF16.F32.PACK_AB R0, R192, R191 ;  /* 0x000000bfc000723e */ /* 0x000fe400000010ff */
[----:B------:R-:W-:Y:S04]  /*1b100*/  F2FP.BF16.F32.PACK_AB R2, R189, R190 ;  /* 0x000000bebd02723e */ /* 0x000fe800000010ff */
[----:B---3--:R-:W-:Y:S02]  /*1b110*/  F2FP.BF16.F32.PACK_AB R3, R105, R188 ;  /* 0x000000bc6903723e */ /* 0x008fe400000010ff */
        /* <DEDUP_REMOVED lines=8> */
[----:B------:R-:W-:Y:S01]  /*1b1a0*/  MOV R107, R101 ;  /* 0x00000065006b7202 */ /* 0x000fe20000000f00 */
[----:B------:R-:W-:Y:S01]  /*1b1b0*/  FADD.FTZ R3, R246, R3 ;  /* 0x00000003f6037221 */ /* 0x000fe20000010000 */
[----:B------:R-:W-:Y:S01]  /*1b1c0*/  IMAD.MOV.U32 R106, RZ, RZ, R102 ;  /* 0x000000ffff6a7224 */ /* 0x000fe200078e0066 */
        /* <DEDUP_REMOVED lines=46> */
[----:B------:R-:W-:Y:S03]  /*1b4b0*/  IMAD.MOV.U32 R100, RZ, RZ, R103 ;  /* 0x000000ffff647224 */ /* 0x000fe600078e0067 */
[----:B------:R-:W-:Y:S03]  /*1b4c0*/  FADD.FTZ R5, R200, R0 ;  /* 0x00000000c8057221 */ /* 0x000fe60000010000 */
        /* <DEDUP_REMOVED lines=13> */
[----:B------:R2:W-:Y:S01]  /*1b5a0*/  STL [R1+0x58], R4 ;  /* 0x0000580401007387 */ /* 0x0005e20000100800 */
[----:B------:R-:W-:Y:S03]  /*1b5b0*/  FADD.FTZ R2, R189, R2 ;  /* 0x00000002bd027221 */ /* 0x000fe60000010000 */
[----:B------:R2:W-:Y:S04]  /*1b5c0*/  STL [R1+0x70], R3 ;  /* 0x0000700301007387 */ /* 0x0005e80000100800 */
[----:B------:R2:W-:Y:S04]  /*1b5d0*/  STL [R1+0x78], R2 ;  /* 0x0000780201007387 */ /* 0x0005e80000100800 */
[----:B------:R2:W-:Y:S01]  /*1b5e0*/  STL [R1+0x74], R0 ;  /* 0x0000740001007387 */ /* 0x0005e20000100800 */
[----:B------:R-:W-:Y:S05]  /*1b5f0*/  @P0 BRA `(.L_x_478) ;  /* 0xffffffa400b40947 */ /* 0x000fea000383ffff */
.L_x_477:
[----:B--2---:R-:W2:Y:S01]  /*1b600*/  LDL.LU R4, [R1+0x58] ;  /* 0x0000580001047983 */ /* 0x004ea20000300800 */
[----:B------:R-:W-:-:S03]  /*1b610*/  ULDC UR4, c[0x0][0x38c] ;  /* 0x0000e30000047ab9 */ /* 0x000fc60000000800 */
[----:B------:R-:W3:Y:S04]  /*1b620*/  LDL.LU R3, [R1+0x70] ;  /* 0x0000700001037983 */ /* 0x000ee80000300800 */
[----:B------:R-:W4:Y:S04]  /*1b630*/  LDL.LU R8, [R1+0x78] ;  /* 0x0000780001087983 */ /* 0x000f280000300800 */
[----:B------:R-:W4:Y:S01]  /*1b640*/  LDL.LU R7, [R1+0x74] ;  /* 0x0000740001077983 */ /* 0x000f220000300800 */
[----:B------:R-:W-:Y:S01]  /*1b650*/  UMOV UR6, 0x400 ;  /* 0x0000040000067882 */ /* 0x000fe20000000000 */
[----:B------:R-:W-:Y:S01]  /*1b660*/  UISETP.NE.AND UP0, UPT, UR13, -0x1, UPT ;  /* 0xffffffff0d00788c */ /* 0x000fe2000bf05270 */
[----:B------:R-:W1:Y:S02]  /*1b670*/  S2R R45, SR_TID.X ;  /* 0x00000000002d7919 */ /* 0x000e640000002100 */
[----:B-1----:R-:W-:Y:S01]  /*1b680*/  SHF.R.S32.HI R43, RZ, 0x1f, R45 ;  /* 0x0000001fff2b7819 */ /* 0x002fe2000001142d */
[----:B--2---:R-:W1:Y:S04]  /*1b690*/  SHFL.BFLY PT, R2, R4, 0x2, 0x1f ;  /* 0x0c401f0004027f89 */ /* 0x004e6800000e0000 */
[----:B---3--:R-:W2:Y:S04]  /*1b6a0*/  SHFL.BFLY PT, R0, R3, 0x2, 0x1f ;  /* 0x0c401f0003007f89 */ /* 0x008ea800000e0000 */
[----:B----4-:R-:W-:Y:S01]  /*1b6b0*/  SHFL.BFLY PT, R5, R7, 0x2, 0x1f ;  /* 0x0c401f0007057f89 */ /* 0x010fe200000e0000 */
[----:B-1----:R-:W-:-:S03]  /*1b6c0*/  FADD.FTZ R2, R2, R4 ;  /* 0x0000000402027221 */ /* 0x002fc60000010000 */
[----:B------:R-:W1:Y:S01]  /*1b6d0*/  SHFL.BFLY PT, R4, R8, 0x2, 0x1f ;  /* 0x0c401f0008047f89 */ /* 0x000e6200000e0000 */
[----:B--2---:R-:W-:-:S03]  /*1b6e0*/  FADD.FTZ R0, R0, R3 ;  /* 0x0000000300007221 */ /* 0x004fc60000010000 */
[----:B------:R-:W2:Y:S04]  /*1b6f0*/  SHFL.BFLY PT, R3, R2, 0x1, 0x1f ;  /* 0x0c201f0002037f89 */ /* 0x000ea800000e0000 */
[----:B------:R-:W3:Y:S01]  /*1b700*/  SHFL.BFLY PT, R6, R0, 0x1, 0x1f ;  /* 0x0c201f0000067f89 */ /* 0x000ee200000e0000 */
[----:B-1----:R-:W-:Y:S01]  /*1b710*/  FADD.FTZ R4, R4, R8 ;  /* 0x0000000804047221 */ /* 0x002fe20000010000 */
[----:B--2---:R-:W-:Y:S01]  /*1b720*/  FADD.FTZ R39, R2, R3 ;  /* 0x0000000302277221 */ /* 0x004fe20000010000 */
[----:B------:R-:W-:Y:S01]  /*1b730*/  FADD.FTZ R2, R5, R7 ;  /* 0x0000000705027221 */ /* 0x000fe20000010000 */
[----:B------:R-:W-:Y:S02]  /*1b740*/  MOV R3, 0x3f800000 ;  /* 0x3f80000000037802 */ /* 0x000fe40000000f00 */
[----:B------:R-:W1:Y:S01]  /*1b750*/  SHFL.BFLY PT, R5, R4, 0x1, 0x1f ;  /* 0x0c201f0004057f89 */ /* 0x000e6200000e0000 */
[----:B---3--:R-:W-:Y:S01]  /*1b760*/  FADD.FTZ R40, R0, R6 ;  /* 0x0000000600287221 */ /* 0x008fe20000010000 */
[----:B------:R-:W-:-:S02]  /*1b770*/  FSETP.NE.FTZ.AND P5, PT, R39, RZ, PT ;  /* 0x000000ff2700720b */ /* 0x000fc40003fb5000 */
[----:B------:R-:W2:Y:S01]  /*1b780*/  SHFL.BFLY PT, R6, R2, 0x1, 0x1f ;  /* 0x0c201f0002067f89 */ /* 0x000ea200000e0000 */
[----:B------:R-:W-:Y:S02]  /*1b790*/  MOV R0, 0x3f800000 ;  /* 0x3f80000000007802 */ /* 0x000fe40000000f00 */
[----:B------:R-:W-:-:S08]  /*1b7a0*/  FSETP.NE.FTZ.AND P4, PT, R40, RZ, PT ;  /* 0x000000ff2800720b */ /* 0x000fd00003f95000 */
[----:B------:R-:W3:Y:S08]  /*1b7b0*/  @P5 MUFU.RCP R0, R39 ;  /* 0x0000002700005308 */ /* 0x000ef00000001000 */
[----:B------:R-:W4:Y:S01]  /*1b7c0*/  @P4 MUFU.RCP R3, R40 ;  /* 0x0000002800034308 */ /* 0x000f220000001000 */
[----:B-1----:R-:W-:Y:S01]  /*1b7d0*/  FADD.FTZ R41, R4, R5 ;  /* 0x0000000504297221 */ /* 0x002fe20000010000 */
[----:B--2---:R-:W-:-:S04]  /*1b7e0*/  FADD.FTZ R42, R2, R6 ;  /* 0x00000006022a7221 */ /* 0x004fc80000010000 */
[----:B------:R-:W-:Y:S02]  /*1b7f0*/  FSETP.NE.FTZ.AND P3, PT, R41, RZ, PT ;  /* 0x000000ff2900720b */ /* 0x000fe40003f75000 */
[----:B------:R-:W-:Y:S01]  /*1b800*/  MOV R2, 0x3f800000 ;  /* 0x3f80000000027802 */ /* 0x000fe20000000f00 */
[----:B---3--:R-:W-:Y:S01]  /*1b810*/  FMUL.FTZ R0, R0, UR4 ;  /* 0x0000000400007c20 */ /* 0x008fe20008410000 */
[----:B------:R-:W-:-:S03]  /*1b820*/  FSETP.NE.FTZ.AND P2, PT, R42, RZ, PT ;  /* 0x000000ff2a00720b */ /* 0x000fc60003f55000 */
        /* <DEDUP_REMOVED lines=25> */
[----:B----4-:R-:W-:Y:S01]  /*1b9c0*/  FMUL.FTZ R3, R3, UR4 ;  /* 0x0000000403037c20 */ /* 0x010fe20008410000 */
[----:B------:R-:W-:Y:S01]  /*1b9d0*/  MOV R0, 0x3f800000 ;  /* 0x3f80000000007802 */ /* 0x000fe20000000f00 */
[----:B-1----:R-:W-:Y:S01]  /*1b9e0*/  FMUL.FTZ R2, R2, UR4 ;  /* 0x0000000402027c20 */ /* 0x002fe20008410000 */
        /* <DEDUP_REMOVED lines=25> */
[----:B------:R-:W-:Y:S01]  /*1bb80*/  LEA.HI R3, R43, R45, RZ, 0x2 ;  /* 0x0000002d2b037211 */ /* 0x000fe200078f10ff */
[----:B------:R-:W1:Y:S01]  /*1bb90*/  @P2 MUFU.RCP R0, R42 ;  /* 0x0000002a00002308 */ /* 0x000e620000001000 */
[C---:B------:R-:W-:Y:S01]  /*1bba0*/  FMUL.FTZ R112, R2.reuse, R112 ;  /* 0x0000007002707220 */ /* 0x040fe20000410000 */
[C---:B------:R-:W-:Y:S01]  /*1bbb0*/  FMUL.FTZ R37, R2.reuse, R113 ;  /* 0x0000007102257220 */ /* 0x040fe20000410000 */
[----:B------:R-:W-:Y:S01]  /*1bbc0*/  SHF.R.S32.HI R44, RZ, 0x2, R3 ;  /* 0x00000002ff2c7819 */ /* 0x000fe20000011403 */
        /* <DEDUP_REMOVED lines=23> */
[----:B-1----:R-:W-:Y:S01]  /*1bd40*/  FMUL.FTZ R0, R0, UR4 ;  /* 0x0000000400007c20 */ /* 0x002fe20008410000 */
[----:B------:R-:W1:Y:S01]  /*1bd50*/  S2UR UR4, SR_CgaCtaId ;  /* 0x00000000000479c3 */ /* 0x000e620000008800 */
[----:B------:R-:W-:-:S02]  /*1bd60*/  LOP3.LUT R3, R3, 0xfffffffc, RZ, 0xc0, !PT ;  /* 0xfffffffc03037812 */ /* 0x000fc400078ec0ff */
[----:B------:R-:W-:Y:S01]  /*1bd70*/  LEA.HI R2, R2, R44, RZ, 0x3 ;  /* 0x0000002c02027211 */ /* 0x000fe200078f18ff */
[C---:B------:R-:W-:Y:S01]  /*1bd80*/  FMUL.FTZ R114, R0.reuse, R114 ;  /* 0x0000007200727220 */ /* 0x040fe20000410000 */
[C---:B------:R-:W-:Y:S01]  /*1bd90*/  FMUL.FTZ R115, R0.reuse, R115 ;  /* 0x0000007300737220 */ /* 0x040fe20000410000 */
[----:B------:R-:W-:Y:S01]  /*1bda0*/  FMUL.FTZ R126, R0, R126 ;  /* 0x0000007e007e7220 */ /* 0x000fe20000410000 */
[----:B------:R-:W-:Y:S01]  /*1bdb0*/  LOP3.LUT R2, R2, 0xfffffff8, RZ, 0xc0, !PT ;  /* 0xfffffff802027812 */ /* 0x000fe200078ec0ff */
[C---:B------:R-:W-:Y:S01]  /*1bdc0*/  FMUL.FTZ R127, R0.reuse, R127 ;  /* 0x0000007f007f7220 */ /* 0x040fe20000410000 */
[C---:B------:R-:W-:Y:S01]  /*1bdd0*/  FMUL.FTZ R130, R0.reuse, R130 ;  /* 0x0000008200827220 */ /* 0x040fe20000410000 */
[----:B------:R-:W-:Y:S01]  /*1bde0*/  FMUL.FTZ R131, R0, R131 ;  /* 0x0000008300837220 */ /* 0x000fe20000410000 */
[----:B------:R-:W-:Y:S01]  /*1bdf0*/  IADD3 R2, R44, -R2, RZ ;  /* 0x800000022c027210 */ /* 0x000fe20007ffe0ff */
        /* <DEDUP_REMOVED lines=19> */
[----:B-1----:R-:W-:Y:S01]  /*1bf30*/  ULEA UR4, UR4, UR6, 0x18 ;  /* 0x0000000604047291 */ /* 0x002fe2000f8ec03f */
[----:B------:R-:W-:-:S02]  /*1bf40*/  LEA.HI R43, R43, R45, RZ, 0x5 ;  /* 0x0000002d2b2b7211 */ /* 0x000fc400078f28ff */
[----:B------:R-:W-:Y:S01]  /*1bf50*/  SHF.R.S32.HI R11, RZ, 0x1, R0 ;  /* 0x00000001ff0b7819 */ /* 0x000fe20000011400 */
[----:B------:R-:W-:Y:S01]  /*1bf60*/  @UP0 ULDC.64 UR6, c[0x0][0x298] ;  /* 0x0000a60000060ab9 */ /* 0x000fe20000000a00 */
[----:B------:R-:W-:Y:S01]  /*1bf70*/  LOP3.LUT R4, R0, 0x3fffffe, RZ, 0xc0, !PT ;  /* 0x03fffffe00047812 */ /* 0x000fe200078ec0ff */
[----:B------:R-:W-:Y:S01]  /*1bf80*/  @UP0 UIMAD.WIDE.U32 UR10, UR13, UR6, URZ ;  /* 0x000000060d0a02a5 */ /* 0x000fe2000f8e003f */
[----:B------:R-:W-:Y:S02]  /*1bf90*/  IADD3 R0, -R3, R45, RZ ;  /* 0x0000002d03007210 */ /* 0x000fe40007ffe1ff */
[----:B------:R-:W-:Y:S02]  /*1bfa0*/  SHF.R.S32.HI R38, RZ, 0x5, R43 ;  /* 0x00000005ff267819 */ /* 0x000fe4000001142b */
[----:B------:R-:W-:Y:S02]  /*1bfb0*/  SHF.L.U32 R3, R11, 0x6, RZ ;  /* 0x000000060b037819 */ /* 0x000fe400000006ff */
[----:B------:R-:W-:-:S02]  /*1bfc0*/  IADD3 R2, R2, -R4, RZ ;  /* 0x8000000402027210 */ /* 0x000fc40007ffe0ff */
[----:B------:R-:W-:Y:S02]  /*1bfd0*/  LEA R0, R38, R0, 0x8 ;  /* 0x0000000026007211 */ /* 0x000fe400078e40ff */
[----:B------:R-:W-:Y:S02]  /*1bfe0*/  LOP3.LUT R4, R3, 0xc0, RZ, 0xc0, !PT ;  /* 0x000000c003047812 */ /* 0x000fe400078ec0ff */
[----:B------:R-:W-:Y:S02]  /*1bff0*/  LOP3.LUT R3, R11, 0x1, RZ, 0xc0, !PT ;  /* 0x000000010b037812 */ /* 0x000fe400078ec0ff */
[----:B------:R-:W-:Y:S02]  /*1c000*/  LEA R0, R2, R0, 0x4 ;  /* 0x0000000002007211 */ /* 0x000fe400078e20ff */
[----:B------:R-:W-:Y:S02]  /*1c010*/  LEA.HI R2, R4, R4, RZ, 0x1d ;  /* 0x0000000404027211 */ /* 0x000fe400078fe8ff */
[----:B------:R-:W-:-:S02]  /*1c020*/  ISETP.NE.U32.AND P1, PT, R3, 0x1, PT ;  /* 0x000000010300780c */ /* 0x000fc40003f25070 */
[----:B------:R-:W-:Y:S02]  /*1c030*/  LEA R0, R0, R2, 0x1 ;  /* 0x0000000200007211 */ /* 0x000fe400078e08ff */
[----:B------:R-:W-:Y:S02]  /*1c040*/  LOP3.LUT P0, RZ, R11, 0x2, RZ, 0xc0, !PT ;  /* 0x000000020bff7812 */ /* 0x000fe4000780c0ff */
[----:B------:R-:W-:Y:S01]  /*1c050*/  LEA R0, R0, UR4, 0x1 ;  /* 0x0000000400007c11 */ /* 0x000fe2000f8e08ff */
[----:B------:R-:W-:Y:S01]  /*1c060*/  @UP0 UIMAD UR4, UR13, UR7, UR11 ;  /* 0x000000070d0402a4 */ /* 0x000fe2000f8e020b */
[----:B------:R-:W-:Y:S02]  /*1c070*/  MOV R3, 0x20 ;  /* 0x0000002000037802 */ /* 0x000fe40000000f00 */
[----:B------:R-:W-:Y:S01]  /*1c080*/  F2FP.BF16.F32.PACK_AB R34, R34, R118 ;  /* 0x000000762222723e */ /* 0x000fe200000010ff */
[----:B------:R-:W-:Y:S01]  /*1c090*/  STS [R0], R35 ;  /* 0x0000002300007388 */ /* 0x000fe20000000800 */
[----:B------:R-:W-:-:S02]  /*1c0a0*/  IADD3 R2, R0, -0x10, RZ ;  /* 0xfffffff000027810 */ /* 0x000fc40007ffe0ff */
[----:B------:R-:W-:Y:S01]  /*1c0b0*/  SEL R3, R3, 0xffffffe0, !P0 ;  /* 0xffffffe003037807 */ /* 0x000fe20004000000 */
[----:B------:R-:W-:Y:S01]  /*1c0c0*/  STS [R0+0x200], R34 ;  /* 0x0002002200007388 */ /* 0x000fe20000000800 */
[----:B------:R-:W-:Y:S02]  /*1c0d0*/  F2FP.BF16.F32.PACK_AB R33, R33, R120 ;  /* 0x000000782121723e */ /* 0x000fe400000010ff */
[----:B------:R-:W-:Y:S02]  /*1c0e0*/  F2FP.BF16.F32.PACK_AB R32, R32, R122 ;  /* 0x0000007a2020723e */ /* 0x000fe400000010ff */
[----:B------:R-:W-:Y:S02]  /*1c0f0*/  @P1 IADD3 R2, R0, 0x10, RZ ;  /* 0x0000001000021810 */ /* 0x000fe40007ffe0ff */
[----:B------:R-:W-:Y:S02]  /*1c100*/  F2FP.BF16.F32.PACK_AB R37, R37, R112 ;  /* 0x000000702525723e */ /* 0x000fe400000010ff */
        /* <DEDUP_REMOVED lines=8> */
[----:B------:R-:W-:Y:S02]  /*1c190*/  IADD3 R4, R0, R3, RZ ;  /* 0x0000000300047210 */ /* 0x000fe40007ffe0ff */
[----:B------:R-:W-:Y:S01]  /*1c1a0*/  F2FP.BF16.F32.PACK_AB R28, R28, R136 ;  /* 0x000000881c1c723e */ /* 0x000fe200000010ff */
[----:B------:R-:W-:Y:S01]  /*1c1b0*/  STS [R0+0x1200], R114 ;  /* 0x0012007200007388 */ /* 0x000fe20000000800 */
[----:B------:R-:W-:-:S02]  /*1c1c0*/  F2FP.BF16.F32.PACK_AB R27, R27, R138 ;  /* 0x0000008a1b1b723e */ /* 0x000fc400000010ff */
[----:B------:R-:W-:Y:S01]  /*1c1d0*/  IADD3 R3, R3, R2, RZ ;  /* 0x0000000203037210 */ /* 0x000fe20007ffe0ff */
[----:B------:R-:W-:Y:S01]  /*1c1e0*/  STS [R2+0x1000], R36 ;  /* 0x0010002402007388 */ /* 0x000fe20000000800 */
[----:B------:R-:W-:Y:S02]  /*1c1f0*/  F2FP.BF16.F32.PACK_AB R29, R29, R128 ;  /* 0x000000801d1d723e */ /* 0x000fe400000010ff */
[----:B------:R-:W-:Y:S01]  /*1c200*/  F2FP.BF16.F32.PACK_AB R130, R131, R130 ;  /* 0x000000828382723e */ /* 0x000fe200000010ff */
[----:B------:R-:W-:Y:S01]  /*1c210*/  STS [R2+0x1200], R126 ;  /* 0x0012007e02007388 */ /* 0x000fe20000000800 */
[----:B------:R-:W-:Y:S02]  /*1c220*/  F2FP.BF16.F32.PACK_AB R26, R26, R140 ;  /* 0x0000008c1a1a723e */ /* 0x000fe400000010ff */
[----:B------:R-:W-:Y:S01]  /*1c230*/  F2FP.BF16.F32.PACK_AB R25, R25, R142 ;  /* 0x0000008e1919723e */ /* 0x000fe200000010ff */
[----:B------:R-:W-:Y:S01]  /*1c240*/  STS [R4], R31 ;  /* 0x0000001f04007388 */ /* 0x000fe20000000800 */
[----:B------:R-:W-:-:S02]  /*1c250*/  F2FP.BF16.F32.PACK_AB R24, R24, R148 ;  /* 0x000000941818723e */ /* 0x000fc400000010ff */
[----:B------:R-:W-:Y:S01]  /*1c260*/  F2FP.BF16.F32.PACK_AB R23, R23, R150 ;  /* 0x000000961717723e */ /* 0x000fe200000010ff */
[----:B------:R-:W-:Y:S01]  /*1c270*/  STS [R4+0x200], R30 ;  /* 0x0002001e04007388 */ /* 0x000fe20000000800 */
[----:B------:R-:W-:Y:S02]  /*1c280*/  F2FP.BF16.F32.PACK_AB R20, R20, R152 ;  /* 0x000000981414723e */ /* 0x000fe400000010ff */
[----:B------:R-:W-:Y:S01]  /*1c290*/  PLOP3.LUT P0, PT, PT, PT, UP0, 0x80, 0x0 ;  /* 0x000000000000781c */ /* 0x000fe20003f0f008 */
[----:B------:R-:W-:Y:S01]  /*1c2a0*/  STS [R3], R28 ;  /* 0x0000001c03007388 */ /* 0x000fe20000000800 */
        /* <DEDUP_REMOVED lines=23> */
[----:B------:R1:W-:Y:S01]  /*1c420*/  STS [R2+0x2000], R20 ;  /* 0x0020001402007388 */ /* 0x0003e20000000800 */
[----:B------:R-:W-:-:S03]  /*1c430*/  F2FP.BF16.F32.PACK_AB R11, R79, R78 ;  /* 0x0000004e4f0b723e */ /* 0x000fc600000010ff */
[----:B------:R2:W-:Y:S04]  /*1c440*/  STS [R2+0x2200], R17 ;  /* 0x0022001102007388 */ /* 0x0005e80000000800 */
[----:B------:R-:W-:Y:S04]  /*1c450*/  STS [R0+0x3000], R22 ;  /* 0x0030001600007388 */ /* 0x000fe80000000800 */
[----:B------:R-:W-:Y:S04]  /*1c460*/  STS [R0+0x3200], R21 ;  /* 0x0032001500007388 */ /* 0x000fe80000000800 */
[----:B------:R3:W-:Y:S04]  /*1c470*/  STS [R2+0x3000], R16 ;  /* 0x0030001002007388 */ /* 0x0007e80000000800 */
[----:B------:R4:W-:Y:S04]  /*1c480*/  STS [R2+0x3200], R15 ;  /* 0x0032000f02007388 */ /* 0x0009e80000000800 */
[----:B------:R4:W-:Y:S01]  /*1c490*/  STS [R4+0x2000], R14 ;  /* 0x0020000e04007388 */ /* 0x0009e20000000800 */
[----:B-1----:R-:W1:Y:S01]  /*1c4a0*/  S2R R20, SR_TID.X ;  /* 0x0000000000147919 */ /* 0x002e620000002100 */
[----:B--2---:R-:W-:-:S02]  /*1c4b0*/  F2FP.BF16.F32.PACK_AB R17, R93, R92 ;  /* 0x0000005c5d11723e */ /* 0x004fc400000010ff */
[----:B------:R2:W-:Y:S04]  /*1c4c0*/  STS [R4+0x2200], R13 ;  /* 0x0022000d04007388 */ /* 0x0005e80000000800 */
[----:B------:R1:W-:Y:S04]  /*1c4d0*/  STS [R3+0x2000], R9 ;  /* 0x0020000903007388 */ /* 0x0003e80000000800 */
[----:B------:R1:W-:Y:S01]  /*1c4e0*/  STS [R3+0x2200], R8 ;  /* 0x0022000803007388 */ /* 0x0003e20000000800 */
[----:B---3--:R-:W-:-:S03]  /*1c4f0*/  F2FP.BF16.F32.PACK_AB R16, R95, R94 ;  /* 0x0000005e5f10723e */ /* 0x008fc600000010ff */
[----:B------:R3:W-:Y:S01]  /*1c500*/  STS [R4+0x3000], R12 ;  /* 0x0030000c04007388 */ /* 0x0007e20000000800 */
[----:B----4-:R-:W-:-:S03]  /*1c510*/  F2FP.BF16.F32.PACK_AB R15, R75, R74 ;  /* 0x0000004a4b0f723e */ /* 0x010fc600000010ff */
[----:B------:R4:W-:Y:S01]  /*1c520*/  STS [R4+0x3200], R10 ;  /* 0x0032000a04007388 */ /* 0x0009e20000000800 */
[----:B------:R-:W-:-:S03]  /*1c530*/  F2FP.BF16.F32.PACK_AB R14, R81, R80 ;  /* 0x00000050510e723e */ /* 0x000fc600000010ff */
[----:B------:R4:W-:Y:S04]  /*1c540*/  STS [R3+0x3000], R7 ;  /* 0x0030000703007388 */ /* 0x0009e80000000800 */
[----:B------:R4:W-:Y:S01]  /*1c550*/  STS [R3+0x3200], R6 ;  /* 0x0032000603007388 */ /* 0x0009e20000000800 */
[----:B--2---:R-:W-:-:S03]  /*1c560*/  F2FP.BF16.F32.PACK_AB R13, R83, R82 ;  /* 0x00000052530d723e */ /* 0x004fc600000010ff */
[----:B------:R2:W-:Y:S01]  /*1c570*/  STS [R0+0x4000], R5 ;  /* 0x0040000500007388 */ /* 0x0005e20000000800 */
[----:B-1----:R-:W-:Y:S02]  /*1c580*/  F2FP.BF16.F32.PACK_AB R9, R87, R86 ;  /* 0x000000565709723e */ /* 0x002fe400000010ff */
[----:B------:R-:W-:Y:S02]  /*1c590*/  F2FP.BF16.F32.PACK_AB R8, R89, R88 ;  /* 0x000000585908723e */ /* 0x000fe400000010ff */
[----:B---3--:R-:W-:Y:S02]  /*1c5a0*/  F2FP.BF16.F32.PACK_AB R12, R77, R76 ;  /* 0x0000004c4d0c723e */ /* 0x008fe400000010ff */
[----:B----4-:R-:W-:Y:S02]  /*1c5b0*/  F2FP.BF16.F32.PACK_AB R10, R85, R84 ;  /* 0x00000054550a723e */ /* 0x010fe400000010ff */
[----:B------:R-:W-:Y:S02]  /*1c5c0*/  F2FP.BF16.F32.PACK_AB R7, R91, R90 ;  /* 0x0000005a5b07723e */ /* 0x000fe400000010ff */
[----:B------:R-:W-:-:S02]  /*1c5d0*/  F2FP.BF16.F32.PACK_AB R6, R97, R96 ;  /* 0x000000606106723e */ /* 0x000fc400000010ff */
[----:B--2---:R-:W-:Y:S01]  /*1c5e0*/  F2FP.BF16.F32.PACK_AB R5, R99, R98 ;  /* 0x000000626305723e */ /* 0x004fe200000010ff */
[----:B------:R-:W-:Y:S06]  /*1c5f0*/  @P0 BRA `(.L_x_481) ;  /* 0x00000000001c0947 */ /* 0x000fec0003800000 */
[----:B------:R-:W1:Y:S01]  /*1c600*/  S2UR UR8, SR_CTAID.Y ;  /* 0x00000000000879c3 */ /* 0x000e620000002600 */
[----:B------:R-:W-:Y:S01]  /*1c610*/  ULDC.64 UR6, c[0x0][0x290] ;  /* 0x0000a40000067ab9 */ /* 0x000fe20000000a00 */
[----:B-1----:R-:W-:Y:S02]  /*1c620*/  USHF.R.S32.HI UR4, URZ, 0x1f, UR8 ;  /* 0x0000001f3f047899 */ /* 0x002fe40008011408 */
[----:B------:R-:W-:Y:S02]  /*1c630*/  UIMAD.WIDE.U32 UR10, UR8, UR6, URZ ;  /* 0x00000006080a72a5 */ /* 0x000fe4000f8e003f */
[----:B------:R-:W-:-:S04]  /*1c640*/  UIMAD UR4, UR4, UR6, URZ ;  /* 0x00000006040472a4 */ /* 0x000fc8000f8e023f */
[----:B------:R-:W-:-:S04]  /*1c650*/  UIMAD UR4, UR8, UR7, UR4 ;  /* 0x00000007080472a4 */ /* 0x000fc8000f8e0204 */
[----:B------:R-:W-:-:S12]  /*1c660*/  UIADD3 UR4, UR11, UR4, URZ ;  /* 0x000000040b047290 */ /* 0x000fd8000fffe03f */
.L_x_481:
[----:B------:R-:W-:Y:S01]  /*1c670*/  ULDC.U8 UR7, c[0x0][0x3d9] ;  /* 0x0000f64000077ab9 */ /* 0x000fe20000000000 */
[----:B------:R-:W-:Y:S01]  /*1c680*/  STS [R0+0x4200], R19 ;  /* 0x0042001300007388 */ /* 0x000fe20000000800 */
[----:B------:R-:W-:Y:S01]  /*1c690*/  ISETP.NE.AND P1, PT, RZ, UR7, PT ;  /* 0x00000007ff007c0c */ /* 0x000fe2000bf25270 */
[----:B------:R-:W-:Y:S01]  /*1c6a0*/  ULDC.U8 UR9, c[0x0][0x3d8] ;  /* 0x0000f60000097ab9 */ /* 0x000fe20000000000 */
[----:B------:R-:W1:Y:S01]  /*1c6b0*/  S2UR UR6, SR_CTAID.X ;  /* 0x00000000000679c3 */ /* 0x000e620000002500 */
[----:B------:R-:W-:Y:S01]  /*1c6c0*/  STS [R2+0x4000], R14 ;  /* 0x0040000e02007388 */ /* 0x000fe20000000800 */
[----:B------:R-:W-:-:S03]  /*1c6d0*/  ISETP.NE.AND P0, PT, RZ, UR9, PT ;  /* 0x00000009ff007c0c */ /* 0x000fc6000bf05270 */
[----:B------:R2:W-:Y:S01]  /*1c6e0*/  STS [R2+0x4200], R13 ;  /* 0x0042000d02007388 */ /* 0x0005e20000000800 */
[----:B------:R-:W-:-:S03]  /*1c6f0*/  ISETP.EQ.AND P0, PT, RZ, UR7, P0 ;  /* 0x00000007ff007c0c */ /* 0x000fc60008702270 */
[----:B------:R-:W-:Y:S04]  /*1c700*/  STS [R0+0x5000], R18 ;  /* 0x0050001200007388 */ /* 0x000fe80000000800 */
[----:B------:R-:W-:Y:S04]  /*1c710*/  STS [R0+0x5200], R15 ;  /* 0x0052000f00007388 */ /* 0x000fe80000000800 */
[----:B------:R3:W-:Y:S02]  /*1c720*/  STS [R2+0x5000], R12 ;  /* 0x0050000c02007388 */ /* 0x0007e40000000800 */
[----:B------:R-:W-:-:S02]  /*1c730*/  @!P0 PLOP3.LUT P6, PT, PT, PT, PT, 0x8, 0x0 ;  /* 0x000000000000881c */ /* 0x000fc40003fce170 */
[----:B------:R4:W-:Y:S04]  /*1c740*/  STS [R2+0x5200], R11 ;  /* 0x0052000b02007388 */ /* 0x0009e80000000800 */
[----:B------:R1:W-:Y:S04]  /*1c750*/  STS [R4+0x4000], R10 ;  /* 0x0040000a04007388 */ /* 0x0003e80000000800 */
[----:B------:R-:W-:Y:S01]  /*1c760*/  STS [R4+0x4200], R9 ;  /* 0x0042000904007388 */ /* 0x000fe20000000800 */
[----:B--2---:R-:W2:Y:S03]  /*1c770*/  @P4 LDC R13, c[0x0][0x2e8] ;  /* 0x0000ba00ff0d4b82 */ /* 0x004ea60000000800 */
[----:B------:R1:W-:Y:S04]  /*1c780*/  STS [R3+0x4000], R6 ;  /* 0x0040000603007388 */ /* 0x0003e80000000800 */
[----:B------:R-:W-:Y:S04]  /*1c790*/  STS [R3+0x4200], R5 ;  /* 0x0042000503007388 */ /* 0x000fe80000000800 */
[----:B------:R-:W-:Y:S01]  /*1c7a0*/  STS [R4+0x5000], R8 ;  /* 0x0050000804007388 */ /* 0x000fe20000000800 */
[----:B---3--:R-:W-:-:S03]  /*1c7b0*/  SHF.R.S32.HI R12, RZ, 0x1f, R20 ;  /* 0x0000001fff0c7819 */ /* 0x008fc60000011414 */
[----:B------:R3:W-:Y:S01]  /*1c7c0*/  STS [R4+0x5200], R7 ;  /* 0x0052000704007388 */ /* 0x0007e20000000800 */
[----:B----4-:R-:W4:Y:S01]  /*1c7d0*/  @P1 LDC R11, c[0x0][0x2c0] ;  /* 0x0000b000ff0b1b82 */ /* 0x010f220000000800 */
[----:B------:R-:W-:Y:S01]  /*1c7e0*/  LEA.HI R12, R12, R20, RZ, 0x2 ;  /* 0x000000140c0c7211 */ /* 0x000fe200078f10ff */
[----:B------:R-:W2:Y:S03]  /*1c7f0*/  S2R R14, SR_CTAID.Y ;  /* 0x00000000000e7919 */ /* 0x000ea60000002600 */
[----:B------:R-:W-:Y:S01]  /*1c800*/  SHF.R.S32.HI R12, RZ, 0x2, R12 ;  /* 0x00000002ff0c7819 */ /* 0x000fe2000001140c */
[----:B------:R-:W2:Y:S02]  /*1c810*/  S2R R26, SR_CTAID.Z ;  /* 0x00000000001a7919 */ /* 0x000ea40000002700 */
[----:B-1----:R-:W1:Y:S01]  /*1c820*/  @P5 LDC R10, c[0x0][0x2e8] ;  /* 0x0000ba00ff0a5b82 */ /* 0x002e620000000800 */
[----:B------:R-:W-:Y:S01]  /*1c830*/  STS [R3+0x5000], R17 ;  /* 0x0050001103007388 */ /* 0x000fe20000000800 */
[----:B------:R1:W1:Y:S03]  /*1c840*/  @P5 MUFU.LG2 R6, R39 ;  /* 0x0000002700065308 */ /* 0x0002660000000c00 */
[----:B------:R2:W-:Y:S03]  /*1c850*/  STS [R3+0x5200], R16 ;  /* 0x0052001003007388 */ /* 0x0005e60000000800 */
[----:B---3--:R-:W3:Y:S02]  /*1c860*/  @P1 LDC.64 R4, c[0x0][0x2c0] ;  /* 0x0000b000ff041b82 */ /* 0x008ee40000000a00 */
[----:B------:R1:W1:Y:S01]  /*1c870*/  @P4 MUFU.LG2 R7, R40 ;  /* 0x0000002800074308 */ /* 0x0002620000000c00 */
[----:B--2---:R-:W-:Y:S01]  /*1c880*/  @!P0 CS2R R2, SRZ ;  /* 0x0000000000028805 */ /* 0x004fe2000001ff00 */
[----:B---3--:R-:W-:Y:S01]  /*1c890*/  @P1 IMAD R0, R5, R4, RZ ;  /* 0x0000000405001224 */ /* 0x008fe200078e02ff */
[----:B------:R-:W-:Y:S01]  /*1c8a0*/  LOP3.LUT R5, R43, 0xffffffe0, RZ, 0xc0, !PT ;  /* 0xffffffe02b057812 */ /* 0x000fe200078ec0ff */
[----:B------:R-:W-:Y:S01]  /*1c8b0*/  @P1 IMAD.MOV.U32 R4, RZ, RZ, 0x1 ;  /* 0x00000001ff041424 */ /* 0x000fe200078e00ff */
[----:B-1--4-:R-:W-:Y:S06]  /*1c8c0*/  @!P0 BRA `(.L_x_482) ;  /* 0x00000000001c8947 */ /* 0x012fec0003800000 */
[----:B------:R-:W1:Y:S01]  /*1c8d0*/  S2UR UR8, SR_CTAID.Y ;  /* 0x00000000000879c3 */ /* 0x000e620000002600 */
[----:B------:R-:W-:Y:S01]  /*1c8e0*/  ULDC UR7, c[0x0][0x2c4] ;  /* 0x0000b10000077ab9 */ /* 0x000fe20000000800 */
[----:B------:R-:W-:Y:S01]  /*1c8f0*/  PLOP3.LUT P6, PT, PT, PT, PT, 0x80, 0x0 ;  /* 0x000000000000781c */ /* 0x000fe20003fcf070 */
[----:B-1----:R-:W-:-:S04]  /*1c900*/  @!UP0 UIMAD UR13, UR8, UR7, URZ ;  /* 0x00000007080d82a4 */ /* 0x002fc8000f8e023f */
[----:B------:R-:W-:Y:S02]  /*1c910*/  USHF.R.S32.HI UR7, URZ, 0x1f, UR13 ;  /* 0x0000001f3f077899 */ /* 0x000fe4000801140d */
[----:B------:R-:W-:-:S04]  /*1c920*/  IMAD.U32 R2, RZ, RZ, UR13 ;  /* 0x0000000dff027e24 */ /* 0x000fc8000f8e00ff */
[----:B------:R-:W-:Y:S02]  /*1c930*/  MOV R3, UR7 ;  /* 0x0000000700037c02 */ /* 0x000fe40008000f00 */
.L_x_482:
[----:B------:R-:W-:Y:S05]  /*1c940*/  @P1 BRA `(.L_x_483) ;  /* 0x0000000000181947 */ /* 0x000fea0003800000 */
[----:B------:R-:W1:Y:S01]  /*1c950*/  LDC R0, c[0x0][0x2c4] ;  /* 0x0000b100ff007b82 */ /* 0x000e620000000800 */
[----:B------:R-:W-:Y:S02]  /*1c960*/  ISETP.NE.AND P0, PT, RZ, UR9, PT ;  /* 0x00000009ff007c0c */ /* 0x000fe4000bf05270 */
[----:B------:R-:W-:-:S05]  /*1c970*/  MOV R11, 0x1 ;  /* 0x00000001000b7802 */ /* 0x000fca0000000f00 */
[----:B------:R-:W2:Y:S08]  /*1c980*/  LDC R4, c[0x0][0x270] ;  /* 0x00009c00ff047b82 */ /* 0x000eb00000000800 */
[----:B-1----:R-:W2:Y:S02]  /*1c990*/  @P0 LDC R0, c[0x0][0x2e4] ;  /* 0x0000b900ff000b82 */ /* 0x002ea40000000800 */
[----:B--2---:R-:W-:-:S07]  /*1c9a0*/  IMAD R4, R0, R4, RZ ;  /* 0x0000000400047224 */ /* 0x004fce00078e02ff */
.L_x_483:
[----:B------:R-:W-:Y:S01]  /*1c9b0*/  BAR.SYNC.DEFER_BLOCKING 0x0 ;  /* 0x0000000000007b1d */ /* 0x000fe20000010000 */
[----:B------:R-:W-:Y:S01]  /*1c9c0*/  IADD3 R8, -R5, R45, RZ ;  /* 0x0000002d05087210 */ /* 0x000fe20007ffe1ff */
[----:B------:R-:W-:Y:S01]  /*1c9d0*/  IMAD R4, R14, R4, RZ ;  /* 0x000000040e047224 */ /* 0x000fe200078e02ff */
[----:B------:R-:W-:Y:S01]  /*1c9e0*/  IADD3 R5, R12, 0x20, RZ ;  /* 0x000000200c057810 */ /* 0x000fe20007ffe0ff */
[----:B------:R-:W-:Y:S01]  /*1c9f0*/  @P4 FMUL.FTZ R7, R7, 0.69314718246459960938 ;  /* 0x3f31721807074820 */ /* 0x000fe20000410000 */
[----:B------:R-:W-:-:S03]  /*1ca00*/  LOP3.LUT P1, RZ, R8, 0x3, RZ, 0xc0, !PT ;  /* 0x0000000308ff7812 */ /* 0x000fc6000782c0ff */
[----:B------:R-:W1:Y:S01]  /*1ca10*/  @P3 LDC R16, c[0x0][0x2e8] ;  /* 0x0000ba00ff103b82 */ /* 0x000e620000000800 */
[----:B------:R-:W2:Y:S01]  /*1ca20*/  @P3 MUFU.LG2 R9, R41 ;  /* 0x0000002900093308 */ /* 0x000ea20000000c00 */
[----:B------:R-:W-:Y:S01]  /*1ca30*/  ISETP.GE.AND P0, PT, R5, UR5, PT ;  /* 0x0000000505007c0c */ /* 0x000fe2000bf06270 */
[----:B------:R-:W-:Y:S01]  /*1ca40*/  @P5 FMUL.FTZ R5, R6, 0.69314718246459960938 ;  /* 0x3f31721806055820 */ /* 0x000fe20000410000 */
[----:B------:R-:W-:Y:S01]  /*1ca50*/  MOV R24, 0x7f800000 ;  /* 0x7f80000000187802 */ /* 0x000fe20000000f00 */
[----:B------:R-:W-:Y:S01]  /*1ca60*/  IMAD.MOV.U32 R25, RZ, RZ, 0x7f800000 ;  /* 0x7f800000ff197424 */ /* 0x000fe200078e00ff */
[----:B------:R-:W-:Y:S01]  /*1ca70*/  SEL R4, R4, RZ, !P6 ;  /* 0x000000ff04047207 */ /* 0x000fe20007000000 */
[----:B------:R-:W-:Y:S01]  /*1ca80*/  @P5 FFMA.FTZ R24, R104, R10, R5 ;  /* 0x0000000a68185223 */ /* 0x000fe20000010005 */
[----:B------:R-:W3:Y:S01]  /*1ca90*/  @P2 LDC R15, c[0x0][0x2e8] ;  /* 0x0000ba00ff0f2b82 */ /* 0x000ee20000000800 */
[----:B------:R-:W4:Y:S01]  /*1caa0*/  @P2 MUFU.LG2 R8, R42 ;  /* 0x0000002a00082308 */ /* 0x000f220000000c00 */
[----:B------:R-:W-:Y:S01]  /*1cab0*/  IMAD R5, R11, UR6, RZ ;  /* 0x000000060b057c24 */ /* 0x000fe2000f8e02ff */
[----:B------:R-:W-:Y:S01]  /*1cac0*/  IADD3 R6, R12, 0x40, RZ ;  /* 0x000000400c067810 */ /* 0x000fe20007ffe0ff */
[----:B------:R-:W-:-:S02]  /*1cad0*/  IMAD R4, R26, R0, R4 ;  /* 0x000000001a047224 */ /* 0x000fc400078e0204 */
[----:B------:R-:W-:Y:S01]  /*1cae0*/  @P4 FFMA.FTZ R25, R103, R13, R7 ;  /* 0x0000000d67194223 */ /* 0x000fe20000010007 */
[----:B------:R-:W-:Y:S01]  /*1caf0*/  BSSY B0, `(.L_x_484) ;  /* 0x0000040000007945 */ /* 0x000fe20003800000 */
[----:B------:R-:W-:Y:S01]  /*1cb00*/  SHF.L.U32 R0, R5, 0x7, RZ ;  /* 0x0000000705007819 */ /* 0x000fe200000006ff */
[----:B------:R-:W-:Y:S01]  /*1cb10*/  IMAD.MOV.U32 R23, RZ, RZ, 0x7f800000 ;  /* 0x7f800000ff177424 */ /* 0x000fe200078e00ff */
[----:B------:R-:W-:Y:S01]  /*1cb20*/  ISETP.GE.AND P5, PT, R6, UR5, PT ;  /* 0x0000000506007c0c */ /* 0x000fe2000bfa6270 */
[----:B-----5:R1:W3:Y:S01]  /*1cb30*/  LDS.128 R32, [R222+0x1800] ;  /* 0x00180000de207984 */ /* 0x0202e20000000c00 */
[----:B------:R-:W-:Y:S01]  /*1cb40*/  SHF.R.S32.HI R5, RZ, 0x1f, R0 ;  /* 0x0000001fff057819 */ /* 0x000fe20000011400 */
[----:B--2---:R-:W-:Y:S01]  /*1cb50*/  @P3 FMUL.FTZ R7, R9, 0.69314718246459960938 ;  /* 0x3f31721809073820 */ /* 0x004fe20000410000 */
[--C-:B------:R-:W-:Y:S01]  /*1cb60*/  IADD3 R14, P6, P4, R0, R2, R4.reuse ;  /* 0x00000002000e7210 */ /* 0x100fe20007cde004 */
[----:B------:R2:W2:Y:S01]  /*1cb70*/  LDS.128 R28, [R222+0x3800] ;  /* 0x00380000de1c7984 */ /* 0x0004a20000000c00 */
[----:B------:R-:W-:Y:S01]  /*1cb80*/  SHF.R.S32.HI R0, RZ, 0x1f, R4 ;  /* 0x0000001fff007819 */ /* 0x000fe20000011404 */
[----:B-1----:R-:W-:Y:S01]  /*1cb90*/  @P3 FFMA.FTZ R23, R102, R16, R7 ;  /* 0x0000001066173223 */ /* 0x002fe20000010007 */
[----:B------:R-:W-:Y:S01]  /*1cba0*/  MOV R22, 0x7f800000 ;  /* 0x7f80000000167802 */ /* 0x000fe20000000f00 */
[----:B----4-:R-:W-:Y:S01]  /*1cbb0*/  @P2 FMUL.FTZ R6, R8, 0.69314718246459960938 ;  /* 0x3f31721808062820 */ /* 0x010fe20000410000 */
[----:B------:R-:W-:-:S03]  /*1cbc0*/  IADD3.X R10, R5, R3, R0, P6, P4 ;  /* 0x00000003050a7210 */ /* 0x000fc600037e8400 */
[----:B---3--:R-:W-:Y:S01]  /*1cbd0*/  @P2 FFMA.FTZ R22, R101, R15, R6 ;  /* 0x0000000f65162223 */ /* 0x008fe20000010006 */
        /* <DEDUP_REMOVED lines=25> */
[----:B------:R-:W3:Y:S02]  /*1cd70*/  @!P4 LDC.64 R16, c[0x0][0x2b0] ;  /* 0x0000ac00ff10cb82 */ /* 0x000ee40000000a00 */
[----:B------:R-:W-:-:S06]  /*1cd80*/  @!P6 LEA.HI.X.SX32 R0, R0, R10, 0x1, P1 ;  /* 0x0000000a0000e211 */ /* 0x000fcc00008f0eff */
[----:B------:R-:W4:Y:S01]  /*1cd90*/  @!P3 LDC.64 R20, c[0x0][0x2b0] ;  /* 0x0000ac00ff14bb82 */ /* 0x000f220000000a00 */
[----:B-1----:R-:W-:-:S07]  /*1cda0*/  @!P6 LEA R8, P1, R2, R6, 0x2 ;  /* 0x000000060208e211 */ /* 0x002fce00078210ff */
[----:B------:R-:W1:Y:S01]  /*1cdb0*/  @!P2 LDC.64 R18, c[0x0][0x2b0] ;  /* 0x0000ac00ff12ab82 */ /* 0x000e620000000a00 */
[----:B------:R-:W-:Y:S01]  /*1cdc0*/  @!P6 LEA.HI.X R9, R2, R7, R0, 0x2, P1 ;  /* 0x000000070209e211 */ /* 0x000fe200008f1400 */
[----:B------:R-:W-:Y:S01]  /*1cdd0*/  @!P3 IMAD R2, R4, R11, RZ ;  /* 0x0000000b0402b224 */ /* 0x000fe200078e02ff */
[----:B------:R-:W-:-:S03]  /*1cde0*/  @!P4 IADD3 R0, P1, R3, R14, RZ ;  /* 0x0000000e0300c210 */ /* 0x000fc60007f3e0ff */
[----:B------:R1:W-:Y:S01]  /*1cdf0*/  @!P6 STG.E desc[UR22][R8.64], R24 ;  /* 0x000000180800e986 */ /* 0x0003e2000c101916 */
[----:B------:R-:W-:Y:S02]  /*1ce00*/  @!P4 LEA.HI.X.SX32 R3, R3, R10, 0x1, P1 ;  /* 0x0000000a0303c211 */ /* 0x000fe400008f0eff */
[----:B---3--:R-:W-:-:S04]  /*1ce10*/  @!P4 LEA R6, P1, R0, R16, 0x2 ;  /* 0x000000100006c211 */ /* 0x008fc800078210ff */
[----:B------:R-:W-:Y:S01]  /*1ce20*/  @!P4 LEA.HI.X R7, R0, R17, R3, 0x2, P1 ;  /* 0x000000110007c211 */ /* 0x000fe200008f1403 */
[----:B------:R-:W-:Y:S01]  /*1ce30*/  @!P2 IMAD R3, R5, R11, RZ ;  /* 0x0000000b0503a224 */ /* 0x000fe200078e02ff */
[----:B------:R-:W-:-:S03]  /*1ce40*/  @!P3 IADD3 R0, P1, R2, R14, RZ ;  /* 0x0000000e0200b210 */ /* 0x000fc60007f3e0ff */
[----:B------:R3:W-:Y:S01]  /*1ce50*/  @!P4 STG.E desc[UR22][R6.64], R25 ;  /* 0x000000190600c986 */ /* 0x0007e2000c101916 */
[----:B------:R-:W-:Y:S02]  /*1ce60*/  @!P3 LEA.HI.X.SX32 R2, R2, R10, 0x1, P1 ;  /* 0x0000000a0202b211 */ /* 0x000fe400008f0eff */
[----:B----4-:R-:W-:-:S04]  /*1ce70*/  @!P3 LEA R4, P1, R0, R20, 0x2 ;  /* 0x000000140004b211 */ /* 0x010fc800078210ff */
[----:B------:R-:W-:Y:S02]  /*1ce80*/  @!P3 LEA.HI.X R5, R0, R21, R2, 0x2, P1 ;  /* 0x000000150005b211 */ /* 0x000fe400008f1402 */
[----:B------:R-:W-:-:S03]  /*1ce90*/  @!P2 IADD3 R0, P1, R3, R14, RZ ;  /* 0x0000000e0300a210 */ /* 0x000fc60007f3e0ff */
[----:B------:R3:W-:Y:S01]  /*1cea0*/  @!P3 STG.E desc[UR22][R4.64], R23 ;  /* 0x000000170400b986 */ /* 0x0007e2000c101916 */
[----:B------:R-:W-:Y:S02]  /*1ceb0*/  @!P2 LEA.HI.X.SX32 R3, R3, R10, 0x1, P1 ;  /* 0x0000000a0303a211 */ /* 0x000fe400008f0eff */
[----:B-1----:R-:W-:-:S04]  /*1cec0*/  @!P2 LEA R2, P1, R0, R18, 0x2 ;  /* 0x000000120002a211 */ /* 0x002fc800078210ff */
[----:B------:R-:W-:-:S05]  /*1ced0*/  @!P2 LEA.HI.X R3, R0, R19, R3, 0x2, P1 ;  /* 0x000000130003a211 */ /* 0x000fca00008f1403 */
[----:B------:R3:W-:Y:S04]  /*1cee0*/  @!P2 STG.E desc[UR22][R2.64], R22 ;  /* 0x000000160200a986 */ /* 0x0007e8000c101916 */
.L_x_485:
[----:B------:R-:W-:Y:S05]  /*1cef0*/  BSYNC B0 ;  /* 0x0000000000007941 */ /* 0x000fea0003800000 */
.L_x_484:
[----:B---3--:R-:W3:Y:S04]  /*1cf00*/  LDL R2, [R1+0x7c] ;  /* 0x00007c0001027983 */ /* 0x008ee80000100800 */
[----:B------:R-:W4:Y:S04]  /*1cf10*/  LDL R0, [R1+0x98] ;  /* 0x0000980001007983 */ /* 0x000f280000100800 */
[----:B------:R-:W5:Y:S01]  /*1cf20*/  LDL.64 R36, [R1+0xa0] ;  /* 0x0000a00001247983 */ /* 0x000f620000100a00 */
[----:B------:R-:W-:Y:S01]  /*1cf30*/  SHF.R.S32.HI R4, RZ, 0x1f, R26 ;  /* 0x0000001fff047819 */ /* 0x000fe2000001141a */
[----:B------:R-:W-:Y:S01]  /*1cf40*/  UIMAD UR15, UR6, -0x80, UR15 ;  /* 0xffffff80060f78a4 */ /* 0x000fe2000f8e020f */
[----:B------:R-:W-:Y:S01]  /*1cf50*/  SHF.R.S32.HI R13, RZ, 0x1f, R12 ;  /* 0x0000001fff0d7819 */ /* 0x000fe2000001140c */
[----:B------:R1:W1:Y:S01]  /*1cf60*/  LDS.128 R20, [R222] ;  /* 0x00000000de147984 */ /* 0x0002620000000c00 */
[----:B------:R-:W-:Y:S01]  /*1cf70*/  ULDC.64 UR6, c[0x0][0x2a0] ;  /* 0x0000a80000067ab9 */ /* 0x000fe20000000a00 */
[----:B------:R-:W-:Y:S02]  /*1cf80*/  BSSY B0, `(.L_x_486) ;  /* 0x0000022000007945 */ /* 0x000fe40003800000 */
[----:B------:R1:W1:Y:S01]  /*1cf90*/  LDS.128 R16, [R222+0x2000] ;  /* 0x00200000de107984 */ /* 0x0002620000000c00 */
[----:B---3--:R-:W-:-:S02]  /*1cfa0*/  IMAD.MOV.U32 R25, RZ, RZ, R2 ;  /* 0x000000ffff197224 */ /* 0x008fc400078e0002 */
[----:B----4-:R-:W-:Y:S01]  /*1cfb0*/  IMAD.MOV.U32 R24, RZ, RZ, R0 ;  /* 0x000000ffff187224 */ /* 0x010fe200078e0000 */
[----:B------:R-:W-:Y:S02]  /*1cfc0*/  IADD3 R0, R12, 0x60, RZ ;  /* 0x000000600c007810 */ /* 0x000fe40007ffe0ff */
[----:B-----5:R-:W-:Y:S02]  /*1cfd0*/  SHF.R.S32.HI R3, RZ, 0x1f, R36 ;  /* 0x0000001fff037819 */ /* 0x020fe40000011424 */
[----:B------:R-:W-:Y:S02]  /*1cfe0*/  IADD3 R2, P2, R36, UR10, RZ ;  /* 0x0000000a24027c10 */ /* 0x000fe4000ff5e0ff */
[----:B------:R-:W-:Y:S01]  /*1cff0*/  ISETP.GE.AND P1, PT, R0, UR5, PT ;  /* 0x0000000500007c0c */ /* 0x000fe2000bf26270 */
[----:B------:R-:W-:Y:S01]  /*1d000*/  IMAD R0, R4, UR6, RZ ;  /* 0x0000000604007c24 */ /* 0x000fe2000f8e02ff */
[----:B------:R-:W-:Y:S01]  /*1d010*/  IADD3.X R3, R3, UR4, RZ, P2, !PT ;  /* 0x0000000403037c10 */ /* 0x000fe200097fe4ff */
[----:B------:R-:W-:Y:S01]  /*1d020*/  IMAD.U32 R4, RZ, RZ, UR14 ;  /* 0x0000000eff047e24 */ /* 0x000fe2000f8e00ff */
[----:B------:R-:W-:Y:S01]  /*1d030*/  ISETP.GE.AND P2, PT, R44, UR15, PT ;  /* 0x0000000f2c007c0c */ /* 0x000fe2000bf46270 */
[----:B------:R-:W-:-:S02]  /*1d040*/  IMAD R0, R26, UR7, R0 ;  /* 0x000000071a007c24 */ /* 0x000fc4000f8e0200 */
[----:B------:R-:W-:-:S04]  /*1d050*/  IMAD.WIDE.U32 R10, R26, UR6, R2 ;  /* 0x000000061a0a7c25 */ /* 0x000fc8000f8e0002 */
[----:B------:R-:W-:Y:S01]  /*1d060*/  IMAD.WIDE R2, R4, 0x80, R12 ;  /* 0x0000008004027825 */ /* 0x000fe200078e020c */
[----:B------:R-:W-:Y:S01]  /*1d070*/  IADD3 R9, R0, R11, RZ ;  /* 0x0000000b00097210 */ /* 0x000fe20007ffe0ff */
[----:B------:R3:W4:Y:S04]  /*1d080*/  LDS.128 R12, [R222+0x4000] ;  /* 0x00400000de0c7984 */ /* 0x0007280000000c00 */
[----:B-1----:R-:W-:Y:S05]  /*1d090*/  @P2 BRA `(.L_x_487) ;  /* 0x0000000000402947 */ /* 0x002fea0003800000 */
        /* <DEDUP_REMOVED lines=15> */
[----:B----4-:R1:W-:Y:S02]  /*1d190*/  @!P2 STG.E.128 desc[UR22][R4.64+0x80], R12 ;  /* 0x0000800c0400a986 */ /* 0x0103e4000c101d16 */
.L_x_487:
[----:B------:R-:W-:Y:S05]  /*1d1a0*/  BSYNC B0 ;  /* 0x0000000000007941 */ /* 0x000fea0003800000 */
.L_x_486:
[----:B-1----:R1:W1:Y:S01]  /*1d1b0*/  LDS.128 R20, [R222+0x800] ;  /* 0x00080000de147984 */ /* 0x0022620000000c00 */
[----:B------:R-:W-:Y:S03]  /*1d1c0*/  BSSY B0, `(.L_x_488) ;  /* 0x0000017000007945 */ /* 0x000fe60003800000 */
[----:B------:R1:W1:Y:S04]  /*1d1d0*/  LDS.128 R16, [R222+0x2800] ;  /* 0x00280000de107984 */ /* 0x0002680000000c00 */
[----:B----4-:R4:W1:Y:S01]  /*1d1e0*/  LDS.128 R12, [R222+0x4800] ;  /* 0x00480000de0c7984 */ /* 0x0108620000000c00 */
        /* <DEDUP_REMOVED lines=19> */
[----:B------:R1:W-:Y:S02]  /*1d320*/  @!P0 STG.E.128 desc[UR22][R4.64+0x80], R12 ;  /* 0x0000800c04008986 */ /* 0x0003e4000c101d16 */
.L_x_489:
[----:B------:R-:W-:Y:S05]  /*1d330*/  BSYNC B0 ;  /* 0x0000000000007941 */ /* 0x000fea0003800000 */
.L_x_488:
[----:B-1----:R1:W1:Y:S01]  /*1d340*/  LDS.128 R20, [R222+0x1000] ;  /* 0x00100000de147984 */ /* 0x0022620000000c00 */
[----:B------:R-:W-:Y:S03]  /*1d350*/  BSSY B0, `(.L_x_490) ;  /* 0x0000017000007945 */ /* 0x000fe60003800000 */
[----:B------:R1:W1:Y:S04]  /*1d360*/  LDS.128 R16, [R222+0x3000] ;  /* 0x00300000de107984 */ /* 0x0002680000000c00 */
        /* <DEDUP_REMOVED lines=21> */
.L_x_491:
[----:B------:R-:W-:Y:S05]  /*1d4c0*/  BSYNC B0 ;  /* 0x0000000000007941 */ /* 0x000fea0003800000 */
.L_x_490:
[----:B-1234-:R-:W1:Y:S01]  /*1d4d0*/  LDS.128 R220, [R222+0x5800] ;  /* 0x00580000dedc7984 */ /* 0x01ee620000000c00 */
        /* <DEDUP_REMOVED lines=22> */
.L_x_492:
        /* <DEDUP_REMOVED lines=12> */
.L_x_1215:


//--------------------- .text._ZN5flash16flash_fwd_kernelI23Flash_fwd_kernel_traitsILi96ELi128ELi64ELi4ELb0ELb0EN7cutlass10bfloat16_tE19Flash_kernel_traitsILi96ELi128ELi64ELi4ES3_EELb1ELb0ELb0ELb0ELb1ELb1ELb0ELb0EEEvNS_16Flash_fwd_paramsE --------------------------
	.section	.text._ZN5flash16flash_fwd_kernelI23Flash_fwd_kernel_traitsILi96ELi128ELi64ELi4ELb0ELb0EN7cutlass10bfloat16_tE19Flash_kernel_traitsILi96ELi128ELi64ELi4ES3_EELb1ELb0ELb0ELb0ELb1ELb1ELb0ELb0EEEvNS_16Flash_fwd_paramsE,"ax",@progbits
	.align	128
        .global         _ZN5flash16flash_fwd_kernelI23Flash_fwd_kernel_traitsILi96ELi128ELi64ELi4ELb0ELb0EN7cutlass10bfloat16_tE19Flash_kernel_traitsILi96ELi128ELi64ELi4ES3_EELb1ELb0ELb0ELb0ELb1ELb1ELb0ELb0EEEvNS_16Flash_fwd_paramsE
        .type           _ZN5flash16flash_fwd_kernelI23Flash_fwd_kernel_traitsILi96ELi128ELi64ELi4ELb0ELb0EN7cutlass10bfloat16_tE19Flash_kernel_traitsILi96ELi128ELi64ELi4ES3_EELb1ELb0ELb0ELb0ELb1ELb1ELb0ELb0EEEvNS_16Flash_fwd_paramsE,@function
        .size           _ZN5flash16flash_fwd_kernelI23Flash_fwd_kernel_traitsILi96ELi128ELi64ELi4ELb0ELb0EN7cutlass10bfloat16_tE19Flash_kernel_traitsILi96ELi128ELi64ELi4ES3_EELb1ELb0ELb0ELb0ELb1ELb1ELb0ELb0EEEvNS_16Flash_fwd_paramsE,(.L_x_1216 - _ZN5flash16flash_fwd_kernelI23Flash_fwd_kernel_traitsILi96ELi128ELi64ELi4ELb0ELb0EN7cutlass10bfloat16_tE19Flash_kernel_traitsILi96ELi128ELi64ELi4ES3_EELb1ELb0ELb0ELb0ELb1ELb1ELb0ELb0EEEvNS_16Flash_fwd_paramsE)
        .other          _ZN5flash16flash_fwd_kernelI23Flash_fwd_kernel_traitsILi96ELi128ELi64ELi4ELb0ELb0EN7cutlass10bfloat16_tE19Flash_kernel_traitsILi96ELi128ELi64ELi4ES3_EELb1ELb0ELb0ELb0ELb1ELb1ELb0ELb0EEEvNS_16Flash_fwd_paramsE,@"STO_CUDA_ENTRY STV_DEFAULT"
_ZN5flash16flash_fwd_kernelI23Flash_fwd_kernel_traitsILi96ELi128ELi64ELi4ELb0ELb0EN7cutlass10bfloat16_tE19Flash_kernel_traitsILi96ELi128ELi64ELi4ES3_EELb1ELb0ELb0ELb0ELb1ELb1ELb0ELb0EEEvNS_16Flash_fwd_paramsE:
.text._ZN5flash16flash_fwd_kernelI23Flash_fwd_kernel_traitsILi96ELi128ELi64ELi4ELb0ELb0EN7cutlass10bfloat16_tE19Flash_kernel_traitsILi96ELi128ELi64ELi4ES3_EELb1ELb0ELb0ELb0ELb1ELb1ELb0ELb0EEEvNS_16Flash_fwd_paramsE:
[----:B------:R-:W-:Y:S08]  /*0000*/  LDC R1, c[0x0][0x28] ;  /* 0x00000a00ff017b82 */ /* 0x000ff00000000800 */
[----:B------:R-:W1:Y:S01]  /*0010*/  LDC R127, c[0x0][0x3a8] ;  /* 0x0000ea00ff7f7b82 */ /* 0x000e620000000800 */
[----:B------:R-:W-:Y:S01]  /*0020*/  ULDC.U8 UR4, c[0x0][0x3b4] ;  /* 0x0000ed0000047ab9 */ /* 0x000fe20000000000 */
[----:B------:R-:W-:Y:S01]  /*0030*/  ULDC.64 UR32, c[0x0][0x3a0] ;  /* 0x0000e80000207ab9 */ /* 0x000fe20000000a00 */
[----:B------:R-:W-:Y:S01]  /*0040*/  ISETP.NE.AND P3, PT, RZ, UR4, PT ;  /* 0x00000004ff007c0c */ /* 0x000fe2000bf65270 */
[----:B------:R-:W-:Y:S01]  /*0050*/  IMAD.U32 R6, RZ, RZ, UR32 ;  /* 0x00000020ff067e24 */ /* 0x000fe2000f8e00ff */
[----:B------:R-:W-:Y:S01]  /*0060*/  ULDC.64 UR30, c[0x0][0x208] ;  /* 0x00008200001e7ab9 */ /* 0x000fe20000000a00 */
[----:B------:R-:W-:-:S02]  /*0070*/  IMAD.U32 R7, RZ, RZ, UR33 ;  /* 0x00000021ff077e24 */ /* 0x000fc4000f8e00ff */
[----:B------:R-:W2:Y:S01]  /*0080*/  LDC R126, c[0x0][0x3ac] ;  /* 0x0000eb00ff7e7b82 */ /* 0x000ea20000000800 */
[----:B------:R-:W3:Y:S01]  /*0090*/  S2R R124, SR_CTAID.X ;  /* 0x00000000007c7919 */ /* 0x000ee20000002500 */
[----:B------:R-:W3:Y:S01]  /*00a0*/  S2R R130, SR_CTAID.Y ;  /* 0x0000000000827919 */ /* 0x000ee20000002600 */
[----:B------:R-:W3:Y:S01]  /*00b0*/  S2R R129, SR_CTAID.Z ;  /* 0x0000000000817919 */ /* 0x000ee20000002700 */
[----:B------:R-:W4:Y:S01]  /*00c0*/  S2R R128, SR_TID.X ;  /* 0x0000000000807919 */ /* 0x000f220000002100 */
[----:B------:R-:W-:Y:S01]  /*00d0*/  IMAD.MOV.U32 R13, RZ, RZ, RZ ;  /* 0x000000ffff0d7224 */ /* 0x000fe200078e00ff */
[----:B------:R-:W-:Y:S02]  /*00e0*/  ULDC UR4, c[0x0][0x2c4] ;  /* 0x0000b10000047ab9 */ /* 0x000fe40000000800 */
[----:B------:R-:W4:Y:S01]  /*00f0*/  @P3 LDG.E.64 R6, desc[UR30][R6.64] ;  /* 0x0000001e06063981 */ /* 0x000f22000c1e1b00 */
[----:B-1----:R-:W-:Y:S02]  /*0100*/  @P3 IMAD.MOV.U32 R2, RZ, RZ, R127 ;  /* 0x000000ffff023224 */ /* 0x002fe400078e007f */
[----:B--2---:R-:W-:-:S05]  /*0110*/  @P3 IMAD.MOV.U32 R3, RZ, RZ, R126 ;  /* 0x000000ffff033224 */ /* 0x004fca00078e007e */
[----:B------:R1:W2:Y:S01]  /*0120*/  @P3 LDG.E.64 R4, desc[UR30][R2.64] ;  /* 0x0000001e02043981 */ /* 0x0002a2000c1e1b00 */
[----:B---3--:R-:W-:-:S04]  /*0130*/  LOP3.LUT R0, R129, R124, R130, 0xfe, !PT ;  /* 0x0000007c81007212 */ /* 0x008fc800078efe82 */
[----:B----4-:R-:W-:Y:S02]  /*0140*/  LOP3.LUT P4, RZ, R0, R128, RZ, 0xfc, !PT ;  /* 0x0000008000ff7212 */ /* 0x010fe4000788fcff */
[----:B------:R-:W2:Y:S08]  /*0150*/  @P3 LDC R0, c[0x0][0x3b0] ;  /* 0x0000ec00ff003b82 */ /* 0x000eb00000000800 */
[----:B-1----:R-:W1:Y:S08]  /*0160*/  LDC.64 R2, c[0x0][0x300] ;  /* 0x0000c000ff027b82 */ /* 0x002e700000000a00 */
[----:B------:R-:W3:Y:S01]  /*0170*/  @!P4 LDC.64 R10, c[0x0][0x3b8] ;  /* 0x0000ee00ff0acb82 */ /* 0x000ee20000000a00 */
[----:B-1----:R-:W-:-:S04]  /*0180*/  ISETP.NE.U32.AND P2, PT, R2, RZ, PT ;  /* 0x000000ff0200720c */ /* 0x002fc80003f45070 */
[----:B------:R-:W-:-:S03]  /*0190*/  ISETP.NE.AND.EX P2, PT, R3, RZ, PT, P2 ;  /* 0x000000ff0300720c */ /* 0x000fc60003f45320 */
[----:B------:R-:W1:Y:S10]  /*01a0*/  LDC.64 R2, c[0x0][0x308] ;  /* 0x0000c200ff027b82 */ /* 0x000e740000000a00 */
[----:B------:R-:W4:Y:S01]  /*01b0*/  @P2 LDC.64 R8, c[0x0][0x300] ;  /* 0x0000c000ff082b82 */ /* 0x000f220000000a00 */
[----:B-1----:R-:W-:-:S04]  /*01c0*/  ISETP.NE.U32.AND P0, PT, R2, RZ, PT ;  /* 0x000000ff0200720c */ /* 0x002fc80003f05070 */
[----:B------:R-:W-:Y:S01]  /*01d0*/  ISETP.NE.AND.EX P0, PT, R3, RZ, PT, P0 ;  /* 0x000000ff0300720c */ /* 0x000fe20003f05300 */
[----:B----4-:R-:W-:Y:S01]  /*01e0*/  @P2 IMAD.WIDE R8, R130, 0x4, R8 ;  /* 0x0000000482082825 */ /* 0x010fe200078e0208 */
[----:B------:R-:W-:Y:S02]  /*01f0*/  @P3 R2UR UR32, R6 ;  /* 0x00000000062032ca */ /* 0x000fe400000e0000 */
[----:B------:R-:W-:Y:S02]  /*0200*/  @P3 R2UR UR33, R7 ;  /* 0x00000000072132ca */ /* 0x000fe400000e0000 */
[----:B--2---:R-:W-:-:S09]  /*0210*/  @P3 IADD3 R127, P1, R4, R0, RZ ;  /* 0x00000000047f3210 */ /* 0x004fd20007f3e0ff */
[----:B------:R-:W-:Y:S02]  /*0220*/  IMAD.U32 R2, RZ, RZ, UR32 ;  /* 0x00000020ff027e24 */ /* 0x000fe4000f8e00ff */
[----:B------:R-:W-:Y:S01]  /*0230*/  MOV R3, UR33 ;  /* 0x0000002100037c02 */ /* 0x000fe20008000f00 */
[----:B------:R-:W-:-:S04]  /*0240*/  @P3 IMAD.X R126, RZ, RZ, R5, P1 ;  /* 0x000000ffff7e3224 */ /* 0x000fc800008e0605 */
[----:B---3--:R1:W-:Y:S02]  /*0250*/  @!P4 STG.E.64 desc[UR30][R10.64], R2 ;  /* 0x000000020a00c986 */ /* 0x0083e4000c101b1e */
[----:B-1----:R-:W-:Y:S01]  /*0260*/  @!P4 IMAD.MOV.U32 R2, RZ, RZ, R127 ;  /* 0x000000ffff02c224 */ /* 0x002fe200078e007f */
[----:B------:R-:W-:-:S05]  /*0270*/  @!P4 MOV R3, R126 ;  /* 0x0000007e0003c202 */ /* 0x000fca0000000f00 */
[----:B------:R1:W-:Y:S04]  /*0280*/  @!P4 STG.E.64 desc[UR30][R10.64+0x8], R2 ;  /* 0x000008020a00c986 */ /* 0x0003e8000c101b1e */
[----:B------:R2:W5:Y:S01]  /*0290*/  @P2 LDG.E R13, desc[UR30][R8.64] ;  /* 0x0000001e080d2981 */ /* 0x000562000c1e1900 */
[----:B-1----:R-:W1:Y:S02]  /*02a0*/  @P0 LDC.64 R2, c[0x0][0x308] ;  /* 0x0000c200ff020b82 */ /* 0x002e640000000a00 */
[----:B-1----:R-:W-:-:S05]  /*02b0*/  @P0 IMAD.WIDE R2, R130, 0x4, R2 ;  /* 0x0000000482020825 */ /* 0x002fca00078e0202 */
[----:B------:R2:W5:Y:S01]  /*02c0*/  @P0 LDG.E R123, desc[UR30][R2.64] ;  /* 0x0000001e027b0981 */ /* 0x000562000c1e1900 */
[----:B------:R-:W-:-:S05]  /*02d0*/  IMAD.SHL.U32 R0, R124, 0x80, RZ ;  /* 0x000000807c007824 */ /* 0x000fca00078e00ff */
[----:B------:R-:W-:-:S13]  /*02e0*/  ISETP.GE.AND P1, PT, R0, UR4, PT ;  /* 0x0000000400007c0c */ /* 0x000fda000bf26270 */
[----:B------:R-:W-:Y:S05]  /*02f0*/  @P1 EXIT ;  /* 0x000000000000194d */ /* 0x000fea0003800000 */
[----:B--2---:R-:W1:Y:S01]  /*0300*/  LDC R3, c[0x0][0x278] ;  /* 0x00009e00ff037b82 */ /* 0x004e620000000800 */
[----:B------:R-:W-:Y:S01]  /*0310*/  SHF.R.S32.HI R131, RZ, 0x1f, R128 ;  /* 0x0000001fff837819 */ /* 0x000fe20000011480 */
[----:B------:R-:W-:Y:S01]  /*0320*/  ULDC.64 UR4, c[0x0][0x228] ;  /* 0x00008a0000047ab9 */ /* 0x000fe20000000a00 */
[----:B------:R-:W-:Y:S01]  /*0330*/  SHF.R.S32.HI R11, RZ, 0x1f, R130 ;  /* 0x0000001fff0b7819 */ /* 0x000fe20000011482 */
[----:B------:R-:W-:Y:S01]  /*0340*/  ULDC.64 UR6, c[0x0][0x240] ;  /* 0x0000900000067ab9 */ /* 0x000fe20000000a00 */
[CC--:B------:R-:W-:Y:S01]  /*0350*/  LEA.HI R10, R131.reuse, R128.reuse, RZ, 0x4 ;  /* 0x00000080830a7211 */ /* 0x0c0fe200078f20ff */
[----:B------:R-:W-:Y:S01]  /*0360*/  ULDC.64 UR8, c[0x0][0x210] ;  /* 0x0000840000087ab9 */ /* 0x000fe20000000a00 */
[-C--:B------:R-:W-:Y:S01]  /*0370*/  LEA.HI R223, R131, R128.reuse, RZ, 0x2 ;  /* 0x0000008083df7211 */ /* 0x080fe200078f10ff */
[----:B------:R-:W-:Y:S01]  /*0380*/  USHF.L.U32 UR15, UR6, 0x6, URZ ;  /* 0x00000006060f7899 */ /* 0x000fe2000800063f */
[----:B------:R-:W-:Y:S01]  /*0390*/  LOP3.LUT R4, R10, 0xfffffff0, RZ, 0xc0, !PT ;  /* 0xfffffff00a047812 */ /* 0x000fe200078ec0ff */
[----:B-----5:R-:W-:Y:S01]  /*03a0*/  @P0 IMAD.IADD R123, R123, 0x1, -R13 ;  /* 0x000000017b7b0824 */ /* 0x020fe200078e0a0d */
[----:B------:R-:W-:Y:S01]  /*03b0*/  LEA.HI R5, R131, R128, RZ, 0x3 ;  /* 0x0000008083057211 */ /* 0x000fe200078f18ff */
[----:B------:R-:W-:Y:S01]  /*03c0*/  ULDC.64 UR10, c[0x0][0x250] ;  /* 0x00009400000a7ab9 */ /* 0x000fe20000000a00 */
[----:B------:R-:W-:Y:S01]  /*03d0*/  LOP3.LUT R18, R223, 0xfffffffc, RZ, 0xc0, !PT ;  /* 0xfffffffcdf127812 */ /* 0x000fe200078ec0ff */
[C---:B------:R-:W-:Y:S01]  /*03e0*/  IMAD.IADD R4, R128.reuse, 0x1, -R4 ;  /* 0x0000000180047824 */ /* 0x040fe200078e0a04 */
[----:B------:R-:W-:Y:S01]  /*03f0*/  SHF.R.S32.HI R2, RZ, 0x3, R5 ;  /* 0x00000003ff027819 */ /* 0x000fe20000011405 */
[----:B------:R-:W-:Y:S01]  /*0400*/  ULDC.64 UR12, c[0x0][0x260] ;  /* 0x00009800000c7ab9 */ /* 0x000fe20000000a00 */
[----:B------:R-:W-:Y:S01]  /*0410*/  SHF.R.S32.HI R22, RZ, 0x2, R223 ;  /* 0x00000002ff167819 */ /* 0x000fe200000114df */
[----:B------:R-:W-:Y:S01]  /*0420*/  IMAD.IADD R18, R128, 0x1, -R18 ;  /* 0x0000000180127824 */ /* 0x000fe200078e0a12 */
[-C--:B------:R-:W-:Y:S01]  /*0430*/  LEA.HI R0, R4, R4.reuse, RZ, 0x1 ;  /* 0x0000000404007211 */ /* 0x080fe200078f08ff */
[----:B------:R-:W-:Y:S01]  /*0440*/  IMAD.SHL.U32 R2, R2, 0x40, RZ ;  /* 0x0000004002027824 */ /* 0x000fe200078e00ff */
[----:B------:R-:W-:Y:S01]  /*0450*/  SHF.R.S32.HI R8, RZ, 0x1f, R4 ;  /* 0x0000001fff087819 */ /* 0x000fe20000011404 */
[----:B------:R-:W-:Y:S01]  /*0460*/  IMAD.SHL.U32 R18, R18, 0x8, RZ ;  /* 0x0000000812127824 */ /* 0x000fe200078e00ff */
[----:B------:R-:W-:Y:S01]  /*0470*/  LOP3.LUT R122, R0, 0x7fffffe, RZ, 0xc0, !PT ;  /* 0x07fffffe007a7812 */ /* 0x000fe200078ec0ff */
[----:B------:R-:W-:Y:S01]  /*0480*/  USHF.L.U32 UR17, UR10, 0x6, URZ ;  /* 0x000000060a117899 */ /* 0x000fe2000800063f */
[----:B-1----:R-:W-:Y:S01]  /*0490*/  IABS R14, R3 ;  /* 0x00000003000e7213 */ /* 0x002fe20000000000 */
[----:B------:R-:W-:Y:S01]  /*04a0*/  USHF.L.U64.HI UR16, UR10, 0x6, UR11 ;  /* 0x000000060a107899 */ /* 0x000fe2000801020b */
[----:B------:R-:W-:Y:S01]  /*04b0*/  LEA.HI R8, R8, R4, RZ, 0x3 ;  /* 0x0000000408087211 */ /* 0x000fe200078f18ff */
[----:B------:R-:W-:Y:S01]  /*04c0*/  IMAD.IADD R122, R4, 0x1, -R122 ;  /* 0x00000001047a7824 */ /* 0x000fe200078e0a7a */
[----:B------:R-:W1:Y:S01]  /*04d0*/  I2F.RP R20, R14 ;  /* 0x0000000e00147306 */ /* 0x000e620000209400 */
[----:B------:R-:W-:-:S02]  /*04e0*/  LOP3.LUT R4, R5, 0xfffffff8, RZ, 0xc0, !PT ;  /* 0xfffffff805047812 */ /* 0x000fc400078ec0ff */
[----:B------:R-:W-:Y:S01]  /*04f0*/  LOP3.LUT R2, R2, 0xc0, RZ, 0xc0, !PT ;  /* 0x000000c002027812 */ /* 0x000fe200078ec0ff */
[----:B------:R-:W-:Y:S01]  /*0500*/  IMAD.SHL.U32 R8, R8, 0x20, RZ ;  /* 0x0000002008087824 */ /* 0x000fe200078e00ff */
[----:B------:R-:W-:Y:S01]  /*0510*/  LEA.HI R223, R223, R22, RZ, 0x1 ;  /* 0x00000016dfdf7211 */ /* 0x000fe200078f08ff */
[----:B------:R-:W-:Y:S01]  /*0520*/  IMAD.IADD R4, R128, 0x1, -R4 ;  /* 0x0000000180047824 */ /* 0x000fe200078e0a04 */
[----:B------:R-:W-:Y:S02]  /*0530*/  SHF.R.S32.HI R7, RZ, 0x4, R10 ;  /* 0x00000004ff077819 */ /* 0x000fe4000001140a */
[----:B------:R-:W-:Y:S02]  /*0540*/  LOP3.LUT R6, R2, 0x18, R18, 0xf8, !PT ;  /* 0x0000001802067812 */ /* 0x000fe400078ef812 */
[----:B------:R-:W-:Y:S02]  /*0550*/  SHF.R.U32.HI R2, RZ, 0x3, R2 ;  /* 0x00000003ff027819 */ /* 0x000fe40000011602 */
[----:B------:R-:W-:Y:S01]  /*0560*/  LEA.HI R131, R131, R128, RZ, 0x5 ;  /* 0x0000008083837211 */ /* 0x000fe200078f28ff */
[----:B-1----:R-:W1:Y:S01]  /*0570*/  MUFU.RCP R20, R20 ;  /* 0x0000001400147308 */ /* 0x002e620000001000 */
[----:B------:R-:W-:-:S02]  /*0580*/  LOP3.LUT R223, R223, 0x7fffffe, RZ, 0xc0, !PT ;  /* 0x07fffffedfdf7812 */ /* 0x000fc400078ec0ff */
[----:B------:R-:W-:Y:S02]  /*0590*/  LEA.HI R10, R10, R7, RZ, 0x1 ;  /* 0x000000070a0a7211 */ /* 0x000fe400078f08ff */
[----:B------:R-:W-:Y:S01]  /*05a0*/  LOP3.LUT R2, R6, R2, RZ, 0x3c, !PT ;  /* 0x0000000206027212 */ /* 0x000fe200078e3cff */
[----:B------:R-:W-:Y:S01]  /*05b0*/  IMAD R6, R11, UR4, RZ ;  /* 0x000000040b067c24 */ /* 0x000fe2000f8e02ff */
[----:B------:R-:W-:Y:S01]  /*05c0*/  LEA.HI R12, R4, R4, RZ, 0x1 ;  /* 0x00000004040c7211 */ /* 0x000fe200078f08ff */
[----:B------:R-:W-:Y:S01]  /*05d0*/  IMAD.IADD R223, R22, 0x1, -R223 ;  /* 0x0000000116df7824 */ /* 0x000fe200078e0adf */
[----:B------:R-:W-:Y:S01]  /*05e0*/  SHF.R.S32.HI R19, RZ, 0x1f, R18 ;  /* 0x0000001fff137819 */ /* 0x000fe20000011412 */
[----:B------:R-:W-:Y:S01]  /*05f0*/  IMAD R6, R130, UR5, R6 ;  /* 0x0000000582067c24 */ /* 0x000fe2000f8e0206 */
[----:B------:R-:W-:Y:S02]  /*0600*/  SHF.R.S32.HI R125, RZ, 0x5, R131 ;  /* 0x00000005ff7d7819 */ /* 0x000fe40000011483 */
[----:B------:R-:W-:Y:S01]  /*0610*/  LOP3.LUT R10, R10, 0xfffffffe, RZ, 0xc0, !PT ;  /* 0xfffffffe0a0a7812 */ /* 0x000fe200078ec0ff */
[----:B------:R-:W-:Y:S01]  /*0620*/  IMAD.WIDE.U32 R26, R130, UR4, R18 ;  /* 0x00000004821a7c25 */ /* 0x000fe2000f8e0012 */
[----:B------:R-:W-:Y:S01]  /*0630*/  SHF.R.S32.HI R24, RZ, 0x1f, R129 ;  /* 0x0000001fff187819 */ /* 0x000fe20000011481 */
[----:B------:R-:W-:Y:S01]  /*0640*/  ULDC.64 UR4, c[0x0][0x258] ;  /* 0x0000960000047ab9 */ /* 0x000fe20000000a00 */
[----:B------:R-:W-:Y:S01]  /*0650*/  LOP3.LUT R9, R12, 0x3fffffe, RZ, 0xc0, !PT ;  /* 0x03fffffe0c097812 */ /* 0x000fe200078ec0ff */
[----:B-1----:R-:W-:Y:S01]  /*0660*/  VIADD R20, R20, 0xffffffe ;  /* 0x0ffffffe14147836 */ /* 0x002fe20000000000 */
[----:B------:R-:W-:Y:S01]  /*0670*/  SHF.R.S32.HI R23, RZ, 0x1f, R22 ;  /* 0x0000001fff177819 */ /* 0x000fe20000011416 */
[----:B------:R-:W-:Y:S01]  /*0680*/  IMAD R223, R125, 0x8, R223 ;  /* 0x000000087ddf7824 */ /* 0x000fe200078e02df */
[----:B------:R-:W-:Y:S01]  /*0690*/  IABS R17, R129 ;  /* 0x0000008100117213 */ /* 0x000fe20000000000 */
[----:B------:R-:W1:Y:S01]  /*06a0*/  F2I.FTZ.U32.TRUNC.NTZ R21, R20 ;  /* 0x0000001400157305 */ /* 0x000e62000021f000 */
[----:B------:R-:W-:Y:S01]  /*06b0*/  IMAD.IADD R10, R7, 0x1, -R10 ;  /* 0x00000001070a7824 */ /* 0x000fe200078e0a0a */
[----:B------:R-:W-:Y:S01]  /*06c0*/  SHF.R.S32.HI R12, RZ, 0x1, R12 ;  /* 0x00000001ff0c7819 */ /* 0x000fe2000001140c */
[----:B------:R-:W-:Y:S01]  /*06d0*/  IMAD R24, R24, UR4, RZ ;  /* 0x0000000418187c24 */ /* 0x000fe2000f8e02ff */
[----:B------:R-:W-:Y:S01]  /*06e0*/  LOP3.LUT R121, R8, 0xffffff00, RZ, 0xc0, !PT ;  /* 0xffffff0008797812 */ /* 0x000fe200078ec0ff */
[----:B------:R-:W-:Y:S01]  /*06f0*/  IMAD.IADD R9, R4, 0x1, -R9 ;  /* 0x0000000104097824 */ /* 0x000fe200078e0a09 */
[----:B------:R-:W-:Y:S01]  /*0700*/  SHF.R.S32.HI R4, RZ, 0x1, R0 ;  /* 0x00000001ff047819 */ /* 0x000fe20000011400 */
[----:B------:R-:W-:Y:S01]  /*0710*/  IMAD.IADD R7, R27, 0x1, R6 ;  /* 0x000000011b077824 */ /* 0x000fe200078e0206 */
[----:B------:R-:W-:Y:S01]  /*0720*/  LOP3.LUT R131, R131, 0xffffffe0, RZ, 0xc0, !PT ;  /* 0xffffffe083837812 */ /* 0x000fe200078ec0ff */
[----:B------:R-:W-:Y:S01]  /*0730*/  IMAD.U32 R223, R223, 0x20, R2 ;  /* 0x00000020dfdf7824 */ /* 0x000fe200078e0002 */
[----:B------:R-:W-:Y:S01]  /*0740*/  SHF.R.S32.HI R2, RZ, 0x1f, R0 ;  /* 0x0000001fff027819 */ /* 0x000fe20000011400 */
[----:B------:R-:W-:-:S02]  /*0750*/  IMAD.MOV.U32 R6, RZ, RZ, R26 ;  /* 0x000000ffff067224 */ /* 0x000fc400078e001a */
[----:B------:R-:W-:Y:S01]  /*0760*/  IMAD R24, R129, UR5, R24 ;  /* 0x0000000581187c24 */ /* 0x000fe2000f8e0218 */
[----:B------:R-:W2:Y:S01]  /*0770*/  S2UR UR5, SR_CgaCtaId ;  /* 0x00000000000579c3 */ /* 0x000ea20000008800 */
[----:B-1----:R-:W-:Y:S01]  /*0780*/  IMAD.MOV R16, RZ, RZ, -R21 ;  /* 0x000000ffff107224 */ /* 0x002fe200078e0a15 */
[----:B------:R-:W-:Y:S01]  /*0790*/  LEA.HI R2, R2, R4, RZ, 0x2 ;  /* 0x0000000402027211 */ /* 0x000fe200078f10ff */
[----:B------:R-:W-:Y:S02]  /*07a0*/  IMAD.MOV.U32 R20, RZ, RZ, RZ ;  /* 0x000000ffff147224 */ /* 0x000fe400078e00ff */
[----:B------:R-:W-:Y:S01]  /*07b0*/  IMAD R16, R16, R14, RZ ;  /* 0x0000000e10107224 */ /* 0x000fe200078e02ff */
[----:B------:R-:W-:Y:S01]  /*07c0*/  LOP3.LUT R2, R2, 0xfffffffc, RZ, 0xc0, !PT ;  /* 0xfffffffc02027812 */ /* 0x000fe200078ec0ff */
[----:B------:R-:W-:Y:S02]  /*07d0*/  IMAD R9, R10, 0x8, R9 ;  /* 0x000000080a097824 */ /* 0x000fe400078e0209 */
[----:B------:R-:W-:-:S04]  /*07e0*/  IMAD.HI.U32 R16, R21, R16, R20 ;  /* 0x0000001015107227 */ /* 0x000fc800078e0014 */
[----:B------:R-:W-:Y:S01]  /*07f0*/  IMAD.WIDE.U32 R20, R129, UR4, R6 ;  /* 0x0000000481147c25 */ /* 0x000fe2000f8e0006 */
[----:B------:R-:W-:-:S03]  /*0800*/  UMOV UR4, 0x400 ;  /* 0x0000040000047882 */ /* 0x000fc60000000000 */
[----:B------:R-:W-:-:S04]  /*0810*/  IMAD.WIDE R6, R124, 0x80, R22 ;  /* 0x000000807c067825 */ /* 0x000fc800078e0216 */
[----:B------:R-:W-:Y:S02]  /*0820*/  IMAD.IADD R25, R21, 0x1, R24 ;  /* 0x0000000115197824 */ /* 0x000fe400078e0218 */
[----:B------:R-:W-:Y:S01]  /*0830*/  IMAD R0, R7, UR6, RZ ;  /* 0x0000000607007c24 */ /* 0x000fe2000f8e02ff */
[----:B--2---:R-:W-:Y:S01]  /*0840*/  ULEA UR5, UR5, UR4, 0x18 ;  /* 0x0000000405057291 */ /* 0x004fe2000f8ec03f */
[----:B------:R-:W-:Y:S01]  /*0850*/  IMAD.MOV.U32 R24, RZ, RZ, R20 ;  /* 0x000000ffff187224 */ /* 0x000fe200078e0014 */
[----:B------:R-:W-:Y:S01]  /*0860*/  USHF.L.U64.HI UR4, UR6, 0x6, UR7 ;  /* 0x0000000606047899 */ /* 0x000fe20008010207 */
[----:B------:R-:W-:-:S03]  /*0870*/  IMAD.HI.U32 R16, R16, R17, RZ ;  /* 0x0000001110107227 */ /* 0x000fc600078e00ff */
[----:B------:R-:W-:Y:S01]  /*0880*/  LEA R223, R223, UR5, 0x1 ;  /* 0x00000005dfdf7c11 */ /* 0x000fe2000f8e08ff */
[----:B------:R-:W-:Y:S02]  /*0890*/  IMAD.IADD R2, R4, 0x1, -R2 ;  /* 0x0000000104027824 */ /* 0x000fe400078e0a02 */
[C---:B------:R-:W-:Y:S02]  /*08a0*/  IMAD R0, R6.reuse, UR7, R0 ;  /* 0x0000000706007c24 */ /* 0x040fe4000f8e0200 */
[----:B------:R-:W-:Y:S01]  /*08b0*/  IMAD.WIDE.U32 R24, R6, UR6, R24 ;  /* 0x0000000606187c25 */ /* 0x000fe2000f8e0018 */
[----:B------:R-:W-:Y:S01]  /*08c0*/  ULDC.64 UR6, c[0x0][0x230] ;  /* 0x00008c0000067ab9 */ /* 0x000fe20000000a00 */
[----:B------:R-:W1:Y:S02]  /*08d0*/  @!P0 LDC.64 R6, c[0x0][0x318] ;  /* 0x0000c600ff068b82 */ /* 0x000e640000000a00 */
[----:B------:R-:W-:Y:S01]  /*08e0*/  IMAD.SHL.U32 R4, R12, 0x40, RZ ;  /* 0x000000400c047824 */ /* 0x000fe200078e00ff */
[----:B------:R-:W-:Y:S01]  /*08f0*/  LEA R20, P1, R24, UR8, 0x1 ;  /* 0x0000000818147c11 */ /* 0x000fe2000f8208ff */
[----:B------:R-:W-:-:S02]  /*0900*/  IMAD.MOV R15, RZ, RZ, -R16 ;  /* 0x000000ffff0f7224 */ /* 0x000fc400078e0a10 */
[----:B------:R-:W-:Y:S01]  /*0910*/  IMAD.IADD R0, R25, 0x1, R0 ;  /* 0x0000000119007824 */ /* 0x000fe200078e0200 */
[----:B------:R-:W-:Y:S01]  /*0920*/  LOP3.LUT R4, R4, 0xc0, RZ, 0xc0, !PT ;  /* 0x000000c004047812 */ /* 0x000fe200078ec0ff */
[----:B------:R-:W-:Y:S02]  /*0930*/  IMAD R15, R14, R15, R17 ;  /* 0x0000000f0e0f7224 */ /* 0x000fe400078e0211 */
[----:B------:R-:W-:Y:S01]  /*0940*/  IMAD.SHL.U32 R10, R10, 0x8, RZ ;  /* 0x000000080a0a7824 */ /* 0x000fe200078e00ff */
[----:B------:R-:W-:Y:S01]  /*0950*/  LEA.HI.X R21, R24, UR9, R0, 0x1, P1 ;  /* 0x0000000918157c11 */ /* 0x000fe200088f0c00 */
[----:B------:R-:W-:Y:S01]  /*0960*/  ULDC.64 UR8, c[0x0][0x248] ;  /* 0x0000920000087ab9 */ /* 0x000fe20000000a00 */
[----:B------:R-:W-:Y:S01]  /*0970*/  LOP3.LUT R0, R4, 0x8, R5, 0xf8, !PT ;  /* 0x0000000804007812 */ /* 0x000fe200078ef805 */
[----:B------:R-:W-:Y:S01]  /*0980*/  USHF.L.U64.HI UR14, UR8, 0x6, UR9 ;  /* 0x00000006080e7899 */ /* 0x000fe20008010209 */
[----:B------:R-:W-:Y:S01]  /*0990*/  SHF.R.U32.HI R4, RZ, 0x3, R4 ;  /* 0x00000003ff047819 */ /* 0x000fe20000011604 */
[----:B------:R-:W-:Y:S01]  /*09a0*/  @!PT LDS RZ, [RZ] ;  /* 0x00000000fffff984 */ /* 0x000fe20000000800 */
[----:B------:R-:W-:Y:S01]  /*09b0*/  @!PT LDS RZ, [RZ] ;  /* 0x00000000fffff984 */ /* 0x000fe20000000800 */
[----:B------:R-:W-:Y:S01]  /*09c0*/  @!PT LDS RZ, [RZ] ;  /* 0x00000000fffff984 */ /* 0x000fe20000000800 */
[----:B------:R-:W-:Y:S01]  /*09d0*/  LDGSTS.E.BYPASS.LTC128B.128 [R223], desc[UR30][R20.64] ;  /* 0x0000000014df7fae */ /* 0x000fe2000b901d5e */
[----:B------:R-:W-:Y:S01]  /*09e0*/  ISETP.GT.U32.AND P2, PT, R14, R15, PT ;  /* 0x0000000f0e00720c */ /* 0x000fe20003f44070 */
[----:B------:R-:W-:Y:S01]  /*09f0*/  IMAD.IADD R131, R128, 0x1, -R131 ;  /* 0x0000000180837824 */ /* 0x000fe200078e0a83 */
[----:B------:R-:W-:Y:S01]  /*0a00*/  LOP3.LUT R0, R0, R4, RZ, 0x3c, !PT ;  /* 0x0000000400007212 */ /* 0x000fe200078e3cff */
[----:B------:R-:W-:Y:S01]  /*0a10*/  LDGSTS.E.BYPASS.LTC128B.128 [R223+0x2000], desc[UR30][R20.64+0x40] ;  /* 0x0200004014df7fae */ /* 0x000fe2000b901d5e */
[----:B------:R-:W2:Y:S01]  /*0a20*/  @!P0 LDC.64 R4, c[0x0][0x2c8] ;  /* 0x0000b200ff048b82 */ /* 0x000ea20000000a00 */
[----:B------:R-:W-:Y:S01]  /*0a30*/  IADD3 R17, P1, R22, R13, RZ ;  /* 0x0000000d16117210 */ /* 0x000fe20007f3e0ff */
[----:B------:R-:W-:Y:S01]  /*0a40*/  IMAD R176, R124, 0x8, R125 ;  /* 0x000000087cb07824 */ /* 0x000fe200078e027d */
[----:B------:R3:W-:Y:S01]  /*0a50*/  LDGSTS.E.BYPASS.LTC128B.128 [R223+0x4000], desc[UR30][R20.64+0x80] ;  /* 0x0400008014df7fae */ /* 0x0007e2000b901d5e */
[----:B------:R-:W-:Y:S01]  /*0a60*/  IMAD.U32 R0, R9, 0x20, R0 ;  /* 0x0000002009007824 */ /* 0x000fe200078e0000 */
[----:B------:R-:W-:Y:S01]  /*0a70*/  LEA.HI.X.SX32 R22, R13, R23, 0x1, P1 ;  /* 0x000000170d167211 */ /* 0x000fe200008f0eff */
[----:B------:R-:W-:-:S03]  /*0a80*/  IMAD.WIDE.U32 R24, R17, UR8, R18 ;  /* 0x0000000811187c25 */ /* 0x000fc6000f8e0012 */
[----:B------:R-:W-:Y:S01]  /*0a90*/  LEA R132, R0, UR5, 0x1 ;  /* 0x0000000500847c11 */ /* 0x000fe2000f8e08ff */
[----:B------:R-:W-:Y:S02]  /*0aa0*/  @!P2 IMAD.IADD R15, R15, 0x1, -R14 ;  /* 0x000000010f0fa824 */ /* 0x000fe400078e0a0e */
[----:B------:R-:W-:Y:S01]  /*0ab0*/  @!P2 VIADD R16, R16, 0x1 ;  /* 0x000000011010a836 */ /* 0x000fe20000000000 */
[----:B------:R-:W-:Y:S01]  /*0ac0*/  ISETP.NE.AND P2, PT, R3, RZ, PT ;  /* 0x000000ff0300720c */ /* 0x000fe20003f45270 */
[----:B------:R-:W-:Y:S01]  /*0ad0*/  IMAD.WIDE.U32 R18, R17, UR10, R18 ;  /* 0x0000000a11127c25 */ /* 0x000fe2000f8e0012 */
[----:B------:R-:W-:Y:S02]  /*0ae0*/  ISETP.GE.U32.AND P4, PT, R15, R14, PT ;  /* 0x0000000e0f00720c */ /* 0x000fe40003f86070 */
[----:B------:R-:W-:Y:S01]  /*0af0*/  LOP3.LUT R14, R129, R3, RZ, 0x3c, !PT ;  /* 0x00000003810e7212 */ /* 0x000fe200078e3cff */
[----:B------:R-:W-:-:S03]  /*0b00*/  VIADD R171, R176, 0x4 ;  /* 0x00000004b0ab7836 */ /* 0x000fc60000000000 */
[----:B------:R-:W-:-:S07]  /*0b10*/  ISETP.GE.AND P1, PT, R14, RZ, PT ;  /* 0x000000ff0e00720c */ /* 0x000fce0003f26270 */
[----:B------:R-:W-:Y:S01]  /*0b20*/  @P4 VIADD R16, R16, 0x1 ;  /* 0x0000000110104836 */ /* 0x000fe20000000000 */
[----:B---3--:R-:W-:-:S04]  /*0b30*/  IADD3 R20, P3, R20, UR15, RZ ;  /* 0x0000000f14147c10 */ /* 0x008fc8000ff7e0ff */
[----:B------:R-:W-:Y:S01]  /*0b40*/  IADD3.X R21, R21, UR4, RZ, P3, !PT ;  /* 0x0000000415157c10 */ /* 0x000fe20009ffe4ff */
[----:B------:R-:W-:Y:S01]  /*0b50*/  @!P1 IMAD.MOV R16, RZ, RZ, -R16 ;  /* 0x000000ffff109224 */ /* 0x000fe200078e0a10 */
[----:B-1----:R-:W-:Y:S01]  /*0b60*/  @!P0 ISETP.NE.U32.AND P3, PT, R6, RZ, PT ;  /* 0x000000ff0600820c */ /* 0x002fe20003f65070 */
[C---:B------:R-:W-:Y:S01]  /*0b70*/  IMAD R6, R22.reuse, UR8, RZ ;  /* 0x0000000816067c24 */ /* 0x040fe2000f8e02ff */
[----:B------:R-:W-:Y:S01]  /*0b80*/  @!P2 LOP3.LUT R16, RZ, R3, RZ, 0x33, !PT ;  /* 0x00000003ff10a212 */ /* 0x000fe200078e33ff */
[----:B------:R-:W-:Y:S01]  /*0b90*/  IMAD R22, R22, UR10, RZ ;  /* 0x0000000a16167c24 */ /* 0x000fe2000f8e02ff */
[----:B------:R-:W-:Y:S01]  /*0ba0*/  @!P0 ISETP.NE.AND.EX P3, PT, R7, RZ, PT, P3 ;  /* 0x000000ff0700820c */ /* 0x000fe20003f65330 */
[----:B------:R-:W-:Y:S01]  /*0bb0*/  IMAD R6, R17, UR9, R6 ;  /* 0x0000000911067c24 */ /* 0x000fe2000f8e0206 */
[----:B------:R-:W-:Y:S01]  /*0bc0*/  IADD3 R14, P1, R20, UR15, RZ ;  /* 0x0000000f140e7c10 */ /* 0x000fe2000ff3e0ff */
[----:B------:R-:W-:Y:S01]  /*0bd0*/  IMAD R7, R11, UR6, RZ ;  /* 0x000000060b077c24 */ /* 0x000fe2000f8e02ff */
[----:B--2---:R-:W-:Y:S01]  /*0be0*/  @!P0 SEL R5, R5, RZ, P3 ;  /* 0x000000ff05058207 */ /* 0x004fe20001800000 */
[----:B------:R-:W-:Y:S01]  /*0bf0*/  IMAD.IADD R25, R25, 0x1, R6 ;  /* 0x0000000119197824 */ /* 0x000fe200078e0206 */
[----:B------:R-:W-:Y:S01]  /*0c00*/  IADD3.X R15, R21, UR4, RZ, P1, !PT ;  /* 0x00000004150f7c10 */ /* 0x000fe20008ffe4ff */
[C---:B------:R-:W-:Y:S01]  /*0c10*/  IMAD R7, R130.reuse, UR7, R7 ;  /* 0x0000000782077c24 */ /* 0x040fe2000f8e0207 */
[----:B------:R-:W-:Y:S01]  /*0c20*/  @!P0 IADD3 R123, R5, R4, -R13 ;  /* 0x00000004057b8210 */ /* 0x000fe20007ffe80d */
[----:B------:R-:W-:Y:S01]  /*0c30*/  IMAD.WIDE.U32 R24, R130, UR6, R24 ;  /* 0x0000000682187c25 */ /* 0x000fe2000f8e0018 */
[----:B------:R-:W-:Y:S01]  /*0c40*/  SHF.R.S32.HI R4, RZ, 0x1f, R16 ;  /* 0x0000001fff047819 */ /* 0x000fe20000011410 */
[----:B------:R-:W-:Y:S01]  /*0c50*/  LDGSTS.E.BYPASS.LTC128B.128 [R223+0x800], desc[UR30][R20.64] ;  /* 0x0080000014df7fae */ /* 0x000fe2000b901d5e */
[----:B------:R-:W-:Y:S01]  /*0c60*/  ULDC.64 UR6, c[0x0][0x238] ;  /* 0x00008e0000067ab9 */ /* 0x000fe20000000a00 */
[----:B------:R-:W-:Y:S01]  /*0c70*/  VIADD R3, R123, 0x3f ;  /* 0x0000003f7b037836 */ /* 0x000fe20000000000 */
[----:B------:R-:W-:Y:S01]  /*0c80*/  LOP3.LUT P1, RZ, R2, 0x2, RZ, 0xc0, !PT ;  /* 0x0000000202ff7812 */ /* 0x000fe2000782c0ff */
[----:B------:R-:W-:Y:S01]  /*0c90*/  IMAD.IADD R25, R25, 0x1, R7 ;  /* 0x0000000119197824 */ /* 0x000fe200078e0207 */
[----:B------:R-:W-:Y:S01]  /*0ca0*/  LDGSTS.E.BYPASS.LTC128B.128 [R223+0x2800], desc[UR30][R20.64+0x40] ;  /* 0x0280004014df7fae */ /* 0x000fe2000b901d5e */
[----:B------:R-:W-:Y:S01]  /*0cb0*/  IMAD R228, R4, UR12, RZ ;  /* 0x0000000c04e47c24 */ /* 0x000fe2000f8e02ff */
[----:B------:R-:W-:Y:S01]  /*0cc0*/  SHF.R.S32.HI R5, RZ, 0x1f, R3 ;  /* 0x0000001fff057819 */ /* 0x000fe20000011403 */
[----:B------:R-:W-:Y:S01]  /*0cd0*/  IMAD R6, R17, UR11, R22 ;  /* 0x0000000b11067c24 */ /* 0x000fe2000f8e0216 */
[----:B------:R1:W-:Y:S01]  /*0ce0*/  LDGSTS.E.BYPASS.LTC128B.128 [R223+0x4800], desc[UR30][R20.64+0x80] ;  /* 0x0480008014df7fae */ /* 0x0003e2000b901d5e */
[----:B------:R-:W-:Y:S01]  /*0cf0*/  IMAD.WIDE.U32 R226, R16, UR12, R24 ;  /* 0x0000000c10e27c25 */ /* 0x000fe2000f8e0018 */
[----:B------:R-:W-:-:S02]  /*0d00*/  LEA.HI R3, R5, R3, RZ, 0x6 ;  /* 0x0000000305037211 */ /* 0x000fc400078f30ff */
[----:B------:R-:W-:Y:S01]  /*0d10*/  LDGSTS.E.BYPASS.LTC128B.128 [R223+0x1000], desc[UR30][R14.64] ;  /* 0x010000000edf7fae */ /* 0x000fe2000b901d5e */
[----:B------:R-:W-:Y:S01]  /*0d20*/  IMAD R228, R16, UR13, R228 ;  /* 0x0000000d10e47c24 */ /* 0x000fe2000f8e02e4 */
[----:B------:R-:W-:Y:S01]  /*0d30*/  SHF.R.S32.HI R3, RZ, 0x6, R3 ;  /* 0x00000006ff037819 */ /* 0x000fe20000011403 */
[----:B------:R-:W-:Y:S01]  /*0d40*/  IMAD.IADD R19, R19, 0x1, R6 ;  /* 0x0000000113137824 */ /* 0x000fe200078e0206 */
[----:B------:R-:W-:Y:S01]  /*0d50*/  LDGSTS.E.BYPASS.LTC128B.128 [R223+0x3000], desc[UR30][R14.64+0x40] ;  /* 0x030000400edf7fae */ /* 0x000fe2000b901d5e */
[----:B------:R-:W-:Y:S01]  /*0d60*/  IMAD.IADD R229, R227, 0x1, R228 ;  /* 0x00000001e3e57824 */ /* 0x000fe200078e02e4 */
[----:B------:R-:W-:Y:S01]  /*0d70*/  ULDC.64 UR12, c[0x0][0x268] ;  /* 0x00009a00000c7ab9 */ /* 0x000fe20000000a00 */
[----:B------:R-:W-:Y:S01]  /*0d80*/  VIADD R5, R3, 0xffffffff ;  /* 0xffffffff03057836 */ /* 0x000fe20000000000 */
[----:B------:R2:W-:Y:S01]  /*0d90*/  LDGSTS.E.BYPASS.LTC128B.128 [R223+0x5000], desc[UR30][R14.64+0x80] ;  /* 0x050000800edf7fae */ /* 0x0005e2000b901d5e */
[----:B------:R-:W-:Y:S02]  /*0da0*/  IMAD.MOV.U32 R228, RZ, RZ, R226 ;  /* 0x000000ffffe47224 */ /* 0x000fe400078e00e2 */
[----:B------:R-:W-:Y:S01]  /*0db0*/  IMAD R7, R5, UR14, RZ ;  /* 0x0000000e05077c24 */ /* 0x000fe2000f8e02ff */
[----:B------:R-:W-:Y:S01]  /*0dc0*/  SHF.R.S32.HI R6, RZ, 0x1f, R5 ;  /* 0x0000001fff067819 */ /* 0x000fe20000011405 */
[----:B------:R-:W-:-:S02]  /*0dd0*/  IMAD R11, R11, UR6, RZ ;  /* 0x000000060b0b7c24 */ /* 0x000fc4000f8e02ff */
[----:B------:R-:W-:Y:S02]  /*0de0*/  IMAD R4, R4, UR12, RZ ;  /* 0x0000000c04047c24 */ /* 0x000fe4000f8e02ff */
[----:B------:R-:W-:Y:S02]  /*0df0*/  IMAD R11, R130, UR7, R11 ;  /* 0x00000007820b7c24 */ /* 0x000fe4000f8e020b */
[----:B------:R-:W-:Y:S02]  /*0e00*/  IMAD R4, R16, UR13, R4 ;  /* 0x0000000d10047c24 */ /* 0x000fe4000f8e0204 */
[----:B-1----:R-:W-:Y:S01]  /*0e10*/  IMAD.WIDE.U32 R20, R130, UR6, R18 ;  /* 0x0000000682147c25 */ /* 0x002fe2000f8e0012 */
[----:B------:R-:W-:-:S03]  /*0e20*/  ULDC.64 UR6, c[0x0][0x218] ;  /* 0x0000860000067ab9 */ /* 0x000fc60000000a00 */
[----:B------:R-:W-:Y:S02]  /*0e30*/  IMAD.IADD R21, R21, 0x1, R11 ;  /* 0x0000000115157824 */ /* 0x000fe400078e020b */
[----:B------:R-:W-:Y:S01]  /*0e40*/  IMAD.WIDE.U32 R224, R16, UR12, R20 ;  /* 0x0000000c10e07c25 */ /* 0x000fe2000f8e0014 */
[----:B------:R-:W-:Y:S01]  /*0e50*/  ULDC.64 UR12, c[0x0][0x220] ;  /* 0x00008800000c7ab9 */ /* 0x000fe20000000a00 */
[----:B--2---:R-:W-:Y:S01]  /*0e60*/  IADD3 R14, P0, R14, UR15, RZ ;  /* 0x0000000f0e0e7c10 */ /* 0x004fe2000ff1e0ff */
[----:B------:R-:W-:Y:S01]  /*0e70*/  USHF.L.U32 UR15, UR8, 0x6, URZ ;  /* 0x00000006080f7899 */ /* 0x000fe2000800063f */
[----:B------:R-:W-:Y:S02]  /*0e80*/  IMAD.IADD R222, R225, 0x1, R4 ;  /* 0x00000001e1de7824 */ /* 0x000fe400078e0204 */
[----:B------:R-:W-:Y:S01]  /*0e90*/  IADD3.X R15, R15, UR4, RZ, P0, !PT ;  /* 0x000000040f0f7c10 */ /* 0x000fe200087fe4ff */
[----:B------:R-:W-:Y:S01]  /*0ea0*/  IMAD R4, R125, 0x200, R121 ;  /* 0x000002007d047824 */ /* 0x000fe200078e0279 */
[----:B------:R-:W-:Y:S01]  /*0eb0*/  UIADD3 UR4, UR5, 0x6000, URZ ;  /* 0x0000600005047890 */ /* 0x000fe2000fffe03f */
[----:B------:R-:W-:-:S02]  /*0ec0*/  IMAD R7, R6, UR15, R7 ;  /* 0x0000000f06077c24 */ /* 0x000fc4000f8e0207 */
[----:B------:R-:W-:Y:S01]  /*0ed0*/  IMAD.WIDE.U32 R18, R5, UR15, R228 ;  /* 0x0000000f05127c25 */ /* 0x000fe2000f8e00e4 */
[----:B------:R-:W-:Y:S02]  /*0ee0*/  LDGSTS.E.BYPASS.LTC128B.128 [R223+0x1800], desc[UR30][R14.64] ;  /* 0x018000000edf7fae */ /* 0x000fe4000b901d5e */
[----:B------:R-:W-:Y:S01]  /*0ef0*/  LEA R220, R0, UR4, 0x1 ;  /* 0x0000000400dc7c11 */ /* 0x000fe2000f8e08ff */
[----:B------:R-:W-:Y:S01]  /*0f00*/  IMAD.IADD R7, R19, 0x1, R7 ;  /* 0x0000000113077824 */ /* 0x000fe200078e0207 */
[----:B------:R-:W-:Y:S01]  /*0f10*/  LDGSTS.E.BYPASS.LTC128B.128 [R223+0x3800], desc[UR30][R14.64+0x40] ;  /* 0x038000400edf7fae */ /* 0x000fe2000b901d5e */
[----:B------:R-:W-:Y:S01]  /*0f20*/  IMAD R6, R6, UR10, RZ ;  /* 0x0000000a06067c24 */ /* 0x000fe2000f8e02ff */
[----:B------:R-:W-:Y:S01]  /*0f30*/  ULDC UR4, c[0x0][0x270] ;  /* 0x00009c0000047ab9 */ /* 0x000fe20000000800 */
[----:B------:R-:W-:Y:S01]  /*0f40*/  IMAD R4, R122, 0x20, R4 ;  /* 0x000000207a047824 */ /* 0x000fe200078e0204 */
[----:B------:R1:W-:Y:S01]  /*0f50*/  LDGSTS.E.BYPASS.LTC128B.128 [R223+0x5800], desc[UR30][R14.64+0x80] ;  /* 0x058000800edf7fae */ /* 0x0003e2000b901d5e */
[----:B------:R-:W-:-:S02]  /*0f60*/  IMAD R6, R5, UR11, R6 ;  /* 0x0000000b05067c24 */ /* 0x000fc4000f8e0206 */
[----:B------:R-:W-:-:S04]  /*0f70*/  IMAD R129, R130, UR4, R129 ;  /* 0x0000000482817c24 */ /* 0x000fc8000f8e0281 */
[----:B------:R-:W-:-:S05]  /*0f80*/  IMAD.SHL.U32 R129, R129, 0x20, RZ ;  /* 0x0000002081817824 */ /* 0x000fca00078e00ff */
[----:B------:R-:W-:Y:S02]  /*0f90*/  SHF.R.S32.HI R169, RZ, 0x1f, R129 ;  /* 0x0000001fffa97819 */ /* 0x000fe40000011481 */
[----:B-1----:R-:W-:-:S04]  /*0fa0*/  LEA R14, P0, R18, UR6, 0x1 ;  /* 0x00000006120e7c11 */ /* 0x002fc8000f8008ff */
[----:B------:R-:W-:Y:S01]  /*0fb0*/  LEA.HI.X R15, R18, UR7, R7, 0x1, P0 ;  /* 0x00000007120f7c11 */ /* 0x000fe200080f0c07 */
[----:B------:R-:W-:Y:S01]  /*0fc0*/  IMAD.SHL.U32 R7, R2, 0x40, RZ ;  /* 0x0000004002077824 */ /* 0x000fe200078e00ff */
[----:B------:R-:W-:-:S03]  /*0fd0*/  IADD3 R18, P0, R14, UR15, RZ ;  /* 0x0000000f0e127c10 */ /* 0x000fc6000ff1e0ff */
[----:B------:R-:W-:Y:S01]  /*0fe0*/  LDGSTS.E.BYPASS.LTC128B.128 [R223+0x6000], desc[UR30][R14.64] ;  /* 0x060000000edf7fae */ /* 0x000fe2000b901d5e */
[----:B------:R-:W-:Y:S02]  /*0ff0*/  IADD3.X R19, R15, UR14, RZ, P0, !PT ;  /* 0x0000000e0f137c10 */ /* 0x000fe400087fe4ff */
[----:B------:R-:W-:Y:S01]  /*1000*/  LOP3.LUT R7, R7, 0xc0, RZ, 0xc0, !PT ;  /* 0x000000c007077812 */ /* 0x000fe200078ec0ff */
[----:B------:R-:W-:Y:S03]  /*1010*/  LDGSTS.E.BYPASS.LTC128B.128 [R223+0x7000], desc[UR30][R14.64+0x40] ;  /* 0x070000400edf7fae */ /* 0x000fe6000b901d5e */
[----:B------:R-:W-:Y:S01]  /*1020*/  LOP3.LUT R10, R7, 0x8, R10, 0xf8, !PT ;  /* 0x00000008070a7812 */ /* 0x000fe200078ef80a */
[----:B------:R1:W-:Y:S01]  /*1030*/  LDGSTS.E.BYPASS.LTC128B.128 [R223+0x8000], desc[UR30][R14.64+0x80] ;  /* 0x080000800edf7fae */ /* 0x0003e2000b901d5e */
[----:B------:R-:W-:-:S03]  /*1040*/  SHF.R.U32.HI R120, RZ, 0x3, R7 ;  /* 0x00000003ff787819 */ /* 0x000fc60000011607 */
[----:B------:R-:W-:Y:S01]  /*1050*/  LDGSTS.E.BYPASS.LTC128B.128 [R223+0x6800], desc[UR30][R18.64] ;  /* 0x0680000012df7fae */ /* 0x000fe2000b901d5e */
[----:B------:R-:W-:-:S03]  /*1060*/  LOP3.LUT R120, R10, R120, RZ, 0x3c, !PT ;  /* 0x000000780a787212 */ /* 0x000fc600078e3cff */
[----:B------:R-:W-:Y:S02]  /*1070*/  LDGSTS.E.BYPASS.LTC128B.128 [R223+0x7800], desc[UR30][R18.64+0x40] ;  /* 0x0780004012df7fae */ /* 0x000fe4000b901d5e */
[----:B------:R-:W-:Y:S02]  /*1080*/  IMAD.IADD R221, R120, 0x1, R4 ;  /* 0x0000000178dd7824 */ /* 0x000fe400078e0204 */
[----:B------:R-:W-:Y:S03]  /*1090*/  LDGSTS.E.BYPASS.LTC128B.128 [R223+0x8800], desc[UR30][R18.64+0x80] ;  /* 0x0880008012df7fae */ /* 0x000fe6000b901d5e */
[----:B------:R-:W-:Y:S01]  /*10a0*/  LEA R221, R221, UR5, 0x1 ;  /* 0x00000005dddd7c11 */ /* 0x000fe2000f8e08ff */
[----:B------:R-:W0:Y:S01]  /*10b0*/  LDGDEPBAR ;  /* 0x00000000000079af */ /* 0x000e220000000000 */
[----:B-1----:R-:W-:-:S04]  /*10c0*/  IMAD.WIDE.U32 R14, R5, UR10, RZ ;  /* 0x0000000a050e7c25 */ /* 0x002fc8000f8e00ff */
[----:B------:R-:W-:Y:S01]  /*10d0*/  IMAD.IADD R6, R15, 0x1, R6 ;  /* 0x000000010f067824 */ /* 0x000fe200078e0206 */
[----:B------:R-:W-:-:S04]  /*10e0*/  LEA R5, P0, R14, R224, 0x6 ;  /* 0x000000e00e057211 */ /* 0x000fc800078030ff */
[----:B------:R-:W-:Y:S02]  /*10f0*/  LEA.HI.X R6, R14, R222, R6, 0x6, P0 ;  /* 0x000000de0e067211 */ /* 0x000fe400000f3406 */
[----:B------:R-:W-:Y:S01]  /*1100*/  LEA R14, P0, R5, UR12, 0x1 ;  /* 0x0000000c050e7c11 */ /* 0x000fe2000f8008ff */
[----:B------:R-:W-:-:S04]  /*1110*/  DEPBAR.LE SB0, 0x0 ;  /* 0x000080000000791a */ /* 0x000fc80000000000 */
[----:B------:R-:W-:Y:S01]  /*1120*/  LEA.HI.X R15, R5, UR13, R6, 0x1, P0 ;  /* 0x0000000d050f7c11 */ /* 0x000fe200080f0c06 */
[----:B------:R-:W-:Y:S01]  /*1130*/  BAR.SYNC.DEFER_BLOCKING 0x0 ;  /* 0x0000000000007b1d */ /* 0x000fe20000010000 */
[----:B------:R-:W-:-:S04]  /*1140*/  IADD3 R6, P0, R14, UR17, RZ ;  /* 0x000000110e067c10 */ /* 0x000fc8000ff1e0ff */
[----:B------:R-:W-:Y:S02]  /*1150*/  IADD3.X R7, R15, UR16, RZ, P0, !PT ;  /* 0x000000100f077c10 */ /* 0x000fe400087fe4ff */
[----:B------:R-:W-:Y:S01]  /*1160*/  LOP3.LUT P0, RZ, R12, 0x2, RZ, 0xc0, !PT ;  /* 0x000000020cff7812 */ /* 0x000fe2000780c0ff */
[----:B------:R-:W-:-:S05]  /*1170*/  IMAD.MOV.U32 R12, RZ, RZ, 0x20 ;  /* 0x00000020ff0c7424 */ /* 0x000fca00078e00ff */
[C---:B------:R-:W-:Y:S02]  /*1180*/  SEL R2, R12.reuse, 0xffffffe0, !P0 ;  /* 0xffffffe00c027807 */ /* 0x040fe40004000000 */
[----:B------:R-:W-:Y:S02]  /*1190*/  SEL R0, R12, 0xffffffe0, !P1 ;  /* 0xffffffe00c007807 */ /* 0x000fe40004800000 */
[--C-:B------:R-:W-:Y:S01]  /*11a0*/  IADD3 R170, P1, P0, R129, R127, R131.reuse ;  /* 0x0000007f81aa7210 */ /* 0x100fe2000783e083 */
[----:B------:R-:W-:Y:S01]  /*11b0*/  IMAD.IADD R218, R220, 0x1, R2 ;  /* 0x00000001dcda7824 */ /* 0x000fe200078e0202 */
[----:B------:R-:W-:Y:S01]  /*11c0*/  SHF.R.S32.HI R131, RZ, 0x1f, R131 ;  /* 0x0000001fff837819 */ /* 0x000fe20000011483 */
[----:B------:R-:W-:-:S03]  /*11d0*/  IMAD.IADD R219, R221, 0x1, R0 ;  /* 0x00000001dddb7824 */ /* 0x000fc600078e0200 */
[----:B------:R-:W-:Y:S01]  /*11e0*/  IADD3.X R169, R169, R126, R131, P1, P0 ;  /* 0x0000007ea9a97210 */ /* 0x000fe20000fe0483 */
[----:B------:R-:W-:Y:S01]  /*11f0*/  @!PT LDS RZ, [RZ] ;  /* 0x00000000fffff984 */ /* 0x000fe20000000800 */
[----:B------:R-:W-:Y:S01]  /*1200*/  @!PT LDS RZ, [RZ] ;  /* 0x00000000fffff984 */ /* 0x000fe20000000800 */
[----:B------:R-:W-:Y:S01]  /*1210*/  @!PT LDS RZ, [RZ] ;  /* 0x00000000fffff984 */ /* 0x000fe20000000800 */
[----:B------:R-:W-:Y:S01]  /*1220*/  LDGSTS.E.BYPASS.LTC128B.128 [R223+0x9000], desc[UR30][R14.64] ;  /* 0x090000000edf7fae */ /* 0x000fe2000b901d5e */
[----:B------:R-:W-:-:S03]  /*1230*/  ISETP.GE.AND P0, PT, R123, 0x41, PT ;  /* 0x000000417b00780c */ /* 0x000fc60003f06270 */
[----:B------:R-:W-:Y:S04]  /*1240*/  LDGSTS.E.BYPASS.LTC128B.128 [R223+0xa000], desc[UR30][R14.64+0x40] ;  /* 0x0a0000400edf7fae */ /* 0x000fe8000b901d5e */
[----:B------:R-:W-:Y:S04]  /*1250*/  LDGSTS.E.BYPASS.LTC128B.128 [R223+0xb000], desc[UR30][R14.64+0x80] ;  /* 0x0b0000800edf7fae */ /* 0x000fe8000b901d5e */
[----:B------:R-:W-:Y:S04]  /*1260*/  LDGSTS.E.BYPASS.LTC128B.128 [R223+0x9800], desc[UR30][R6.64] ;  /* 0x0980000006df7fae */ /* 0x000fe8000b901d5e */
[----:B------:R-:W-:Y:S04]  /*1270*/  LDGSTS.E.BYPASS.LTC128B.128 [R223+0xa800], desc[UR30][R6.64+0x40] ;  /* 0x0a80004006df7fae */ /* 0x000fe8000b901d5e */
[----:B------:R1:W-:Y:S04]  /*1280*/  LDGSTS.E.BYPASS.LTC128B.128 [R223+0xb800], desc[UR30][R6.64+0x80] ;  /* 0x0b80008006df7fae */ /* 0x0003e8000b901d5e */
[----:B------:R-:W-:Y:S04]  /*1290*/  LDSM.16.M88.4 R44, [R132+0x6000] ;  /* 0x00600000842c783b */ /* 0x000fe80000000200 */
[----:B------:R-:W2:Y:S04]  /*12a0*/  LDSM.16.M88.4 R20, [R221+0x1000] ;  /* 0x00100000dd14783b */ /* 0x000ea80000000200 */
[----:B------:R-:W3:Y:S04]  /*12b0*/  LDSM.16.M88.4 R172, [R132+0x6400] ;  /* 0x0064000084ac783b */ /* 0x000ee80000000200 */
[----:B------:R-:W4:Y:S04]  /*12c0*/  LDSM.16.M88.4 R8, [R132+0x6800] ;  /* 0x006800008408783b */ /* 0x000f280000000200 */
[----:B------:R-:W-:Y:S04]  /*12d0*/  LDSM.16.M88.4 R84, [R132+0x6c00] ;  /* 0x006c00008454783b */ /* 0x000fe80000000200 */
[----:B------:R-:W-:Y:S04]  /*12e0*/  LDSM.16.M88.4 R104, [R218] ;  /* 0x00000000da68783b */ /* 0x000fe80000000200 */
[----:B-1----:R-:W1:Y:S04]  /*12f0*/  LDSM.16.M88.4 R4, [R221] ;  /* 0x00000000dd04783b */ /* 0x002e680000000200 */
[----:B------:R-:W1:Y:S04]  /*1300*/  LDSM.16.M88.4 R80, [R219+0x1000] ;  /* 0x00100000db50783b */ /* 0x000e680000000200 */
[----:B------:R-:W1:Y:S04]  /*1310*/  LDSM.16.M88.4 R76, [R218+0x400] ;  /* 0x00040000da4c783b */ /* 0x000e680000000200 */
[----:B------:R-:W1:Y:S04]  /*1320*/  LDSM.16.M88.4 R72, [R218+0x800] ;  /* 0x00080000da48783b */ /* 0x000e680000000200 */
[----:B------:R-:W1:Y:S04]  /*1330*/  LDSM.16.M88.4 R64, [R219] ;  /* 0x00000000db40783b */ /* 0x000e680000000200 */
[----:B------:R-:W1:Y:S01]  /*1340*/  LDSM.16.M88.4 R68, [R218+0xc00] ;  /* 0x000c0000da44783b */ /* 0x000e620000000200 */
[C---:B--2---:R-:W-:Y:S03]  /*1350*/  HMMA.16816.F32.BF16 R56, R20.reuse, R44, RZ ;  /* 0x0000002c1438723c */ /* 0x044fe600000418ff */
[----:B------:R-:W-:Y:S03]  /*1360*/  LDSM.16.M88.4 R100, [R221+0x3000] ;  /* 0x00300000dd64783b */ /* 0x000fe60000000200 */
[C---:B------:R-:W-:Y:S01]  /*1370*/  HMMA.16816.F32.BF16 R60, R20.reuse, R46, RZ ;  /* 0x0000002e143c723c */ /* 0x040fe200000418ff */
[----:B------:R-:W2:Y:S04]  /*1380*/  LDSM.16.M88.4 R96, [R132+0x7000] ;  /* 0x007000008460783b */ /* 0x000ea80000000200 */
[----:B------:R-:W2:Y:S01]  /*1390*/  LDSM.16.M88.4 R92, [R132+0x7400] ;  /* 0x00740000845c783b */ /* 0x000ea20000000200 */
[C---:B---3--:R-:W-:Y:S03]  /*13a0*/  HMMA.16816.F32.BF16 R16, R20.reuse, R172, RZ ;  /* 0x000000ac1410723c */ /* 0x048fe600000418ff */
[----:B------:R-:W3:Y:S03]  /*13b0*/  LDSM.16.M88.4 R88, [R132+0x7800] ;  /* 0x007800008458783b */ /* 0x000ee60000000200 */
[C---:B----4-:R-:W-:Y:S01]  /*13c0*/  HMMA.16816.F32.BF16 R40, R20.reuse, R8, RZ ;  /* 0x000000081428723c */ /* 0x050fe200000418ff */
[----:B------:R-:W-:Y:S04]  /*13d0*/  LDSM.16.M88.4 R116, [R218+0x1c00] ;  /* 0x001c0000da74783b */ /* 0x000fe80000000200 */
[----:B------:R-:W-:Y:S01]  /*13e0*/  LDSM.16.M88.4 R108, [R221+0x5000] ;  /* 0x00500000dd6c783b */ /* 0x000fe20000000200 */
[C---:B------:R-:W-:Y:S03]  /*13f0*/  HMMA.16816.F32.BF16 R32, R20.reuse, R174, RZ ;  /* 0x000000ae1420723c */ /* 0x040fe600000418ff */
[----:B------:R-:W-:Y:S03]  /*1400*/  LDSM.16.M88.4 R112, [R219+0x2000] ;  /* 0x00200000db70783b */ /* 0x000fe60000000200 */
[----:B------:R-:W-:Y:S01]  /*1410*/  HMMA.16816.F32.BF16 R24, R20, R10, RZ ;  /* 0x0000000a1418723c */ /* 0x000fe200000418ff */
[----:B------:R-:W0:Y:S05]  /*1420*/  LDGDEPBAR ;  /* 0x00000000000079af */ /* 0x000e2a0000000000 */
[C---:B-1----:R-:W-:Y:S06]  /*1430*/  HMMA.16816.F32.BF16 R12, R4.reuse, R172, RZ ;  /* 0x000000ac040c723c */ /* 0x042fec00000418ff */
[C---:B------:R-:W-:Y:S06]  /*1440*/  HMMA.16816.F32.BF16 R52, R4.reuse, R8, RZ ;  /* 0x000000080434723c */ /* 0x040fec00000418ff */
[C---:B------:R-:W-:Y:S06]  /*1450*/  HMMA.16816.F32.BF16 R172, R4.reuse, R174, RZ ;  /* 0x000000ae04ac723c */ /* 0x040fec00000418ff */
[----:B------:R-:W-:Y:S06]  /*1460*/  HMMA.16816.F32.BF16 R8, R4, R10, RZ ;  /* 0x0000000a0408723c */ /* 0x000fec00000418ff */
[C---:B------:R-:W-:Y:S06]  /*1470*/  HMMA.16816.F32.BF16 R28, R20.reuse, R84, RZ ;  /* 0x00000054141c723c */ /* 0x040fec00000418ff */
[----:B------:R-:W-:Y:S06]  /*1480*/  HMMA.16816.F32.BF16 R20, R20, R86, RZ ;  /* 0x000000561414723c */ /* 0x000fec00000418ff */
[C---:B------:R-:W-:Y:S06]  /*1490*/  HMMA.16816.F32.BF16 R48, R4.reuse, R44, RZ ;  /* 0x0000002c0430723c */ /* 0x040fec00000418ff */
[C---:B------:R-:W-:Y:S06]  /*14a0*/  HMMA.16816.F32.BF16 R44, R4.reuse, R46, RZ ;  /* 0x0000002e042c723c */ /* 0x040fec00000418ff */
[C---:B------:R-:W-:Y:S06]  /*14b0*/  HMMA.16816.F32.BF16 R36, R4.reuse, R84, RZ ;  /* 0x000000540424723c */ /* 0x040fec00000418ff */
[----:B------:R-:W-:Y:S01]  /*14c0*/  HMMA.16816.F32.BF16 R4, R4, R86, RZ ;  /* 0x000000560404723c */ /* 0x000fe200000418ff */
[----:B------:R-:W1:Y:S05]  /*14d0*/  LDSM.16.M88.4 R84, [R132+0x7c00] ;  /* 0x007c00008454783b */ /* 0x000e6a0000000200 */
        /* <DEDUP_REMOVED lines=8> */
[C---:B------:R-:W-:Y:S01]  /*1560*/  HMMA.16816.F32.BF16 R172, R64.reuse, R78, R172 ;  /* 0x0000004e40ac723c */ /* 0x040fe200000418ac */
[----:B------:R-:W-:Y:S05]  /*1570*/  LDSM.16.M88.4 R76, [R219+0x3000] ;  /* 0x00300000db4c783b */ /* 0x000fea0000000200 */
[----:B------:R-:W-:Y:S01]  /*1580*/  HMMA.16816.F32.BF16 R8, R64, R74, R8 ;  /* 0x0000004a4008723c */ /* 0x000fe20000041808 */
[----:B------:R-:W4:Y:S05]  /*1590*/  LDSM.16.M88.4 R72, [R218+0x1000] ;  /* 0x00100000da48783b */ /* 0x000f2a0000000200 */
[C---:B------:R-:W-:Y:S06]  /*15a0*/  HMMA.16816.F32.BF16 R28, R80.reuse, R68, R28 ;  /* 0x00000044501c723c */ /* 0x040fec000004181c */
[----:B------:R-:W-:Y:S01]  /*15b0*/  HMMA.16816.F32.BF16 R20, R80, R70, R20 ;  /* 0x000000465014723c */ /* 0x000fe20000041814 */
[----:B------:R-:W4:Y:S05]  /*15c0*/  LDSM.16.M88.4 R80, [R221+0x2000] ;  /* 0x00200000dd50783b */ /* 0x000f2a0000000200 */
[C---:B------:R-:W-:Y:S06]  /*15d0*/  HMMA.16816.F32.BF16 R36, R64.reuse, R68, R36 ;  /* 0x000000444024723c */ /* 0x040fec0000041824 */
[----:B------:R-:W-:Y:S01]  /*15e0*/  HMMA.16816.F32.BF16 R4, R64, R70, R4 ;  /* 0x000000464004723c */ /* 0x000fe20000041804 */
[----:B------:R-:W4:Y:S05]  /*15f0*/  LDSM.16.M88.4 R68, [R218+0x1400] ;  /* 0x00140000da44783b */ /* 0x000f2a0000000200 */
[----:B--2---:R-:W-:Y:S06]  /*1600*/  HMMA.16816.F32.BF16 R56, R100, R96, R56 ;  /* 0x000000606438723c */ /* 0x004fec0000041838 */
[C---:B------:R-:W-:Y:S06]  /*1610*/  HMMA.16816.F32.BF16 R48, R64.reuse, R104, R48 ;  /* 0x000000684030723c */ /* 0x040fec0000041830 */
[----:B------:R-:W-:Y:S01]  /*1620*/  HMMA.16816.F32.BF16 R44, R64, R106, R44 ;  /* 0x0000006a402c723c */ /* 0x000fe2000004182c */
[----:B------:R-:W2:Y:S04]  /*1630*/  LDSM.16.M88.4 R64, [R218+0x1800] ;  /* 0x00180000da40783b */ /* 0x000ea80000000200 */
[----:B------:R-:W2:Y:S01]  /*1640*/  LDSM.16.M88.4 R104, [R132+0x8000] ;  /* 0x008000008468783b */ /* 0x000ea20000000200 */
[C---:B------:R-:W-:Y:S06]  /*1650*/  HMMA.16816.F32.BF16 R60, R100.reuse, R98, R60 ;  /* 0x00000062643c723c */ /* 0x040fec000004183c */
[C---:B------:R-:W-:Y:S06]  /*1660*/  HMMA.16816.F32.BF16 R16, R100.reuse, R92, R16 ;  /* 0x0000005c6410723c */ /* 0x040fec0000041810 */
[C---:B---3--:R-:W-:Y:S06]  /*1670*/  HMMA.16816.F32.BF16 R40, R100.reuse, R88, R40 ;  /* 0x000000586428723c */ /* 0x048fec0000041828 */
[C---:B-1----:R-:W-:Y:S06]  /*1680*/  HMMA.16816.F32.BF16 R28, R100.reuse, R84, R28 ;  /* 0x00000054641c723c */ /* 0x042fec000004181c */
[C---:B------:R-:W-:Y:S06]  /*1690*/  HMMA.16816.F32.BF16 R32, R100.reuse, R94, R32 ;  /* 0x0000005e6420723c */ /* 0x040fec0000041820 */
[C---:B------:R-:W-:Y:S06]  /*16a0*/  HMMA.16816.F32.BF16 R24, R100.reuse, R90, R24 ;  /* 0x0000005a6418723c */ /* 0x040fec0000041818 */
[----:B------:R-:W-:Y:S01]  /*16b0*/  HMMA.16816.F32.BF16 R20, R100, R86, R20 ;  /* 0x000000566414723c */ /* 0x000fe20000041814 */
[----:B------:R-:W1:Y:S05]  /*16c0*/  LDSM.16.M88.4 R100, [R132+0x8400] ;  /* 0x008400008464783b */ /* 0x000e6a0000000200 */
[C---:B----4-:R-:W-:Y:S06]  /*16d0*/  HMMA.16816.F32.BF16 R56, R76.reuse, R72, R56 ;  /* 0x000000484c38723c */ /* 0x050fec0000041838 */
[----:B------:R-:W-:Y:S06]  /*16e0*/  HMMA.16816.F32.BF16 R60, R76, R74, R60 ;  /* 0x0000004a4c3c723c */ /* 0x000fec000004183c */
[C---:B------:R-:W-:Y:S06]  /*16f0*/  HMMA.16816.F32.BF16 R48, R80.reuse, R96, R48 ;  /* 0x000000605030723c */ /* 0x040fec0000041830 */
[C---:B------:R-:W-:Y:S01]  /*1700*/  HMMA.16816.F32.BF16 R44, R80.reuse, R98, R44 ;  /* 0x00000062502c723c */ /* 0x040fe2000004182c */
[----:B------:R-:W-:Y:S05]  /*1710*/  LDSM.16.M88.4 R96, [R132+0x8800] ;  /* 0x008800008460783b */ /* 0x000fea0000000200 */
        /* <DEDUP_REMOVED lines=9> */
[----:B------:R-:W3:Y:S01]  /*17b0*/  LDSM.16.M88.4 R80, [R218+0x2000] ;  /* 0x00200000da50783b */ /* 0x000ee20000000200 */
        /* <DEDUP_REMOVED lines=9> */
[C---:B------:R-:W-:Y:S06]  /*1850*/  HMMA.16816.F32.BF16 R48, R112.reuse, R72, R48 ;  /* 0x000000487030723c */ /* 0x040fec0000041830 */
[----:B------:R-:W-:Y:S01]  /*1860*/  HMMA.16816.F32.BF16 R44, R112, R74, R44 ;  /* 0x0000004a702c723c */ /* 0x000fe2000004182c */
[----:B------:R-:W4:Y:S05]  /*1870*/  LDSM.16.M88.4 R72, [R218+0x2800] ;  /* 0x00280000da48783b */ /* 0x000f2a0000000200 */
[----:B-1----:R-:W-:Y:S06]  /*1880*/  HMMA.16816.F32.BF16 R16, R108, R100, R16 ;  /* 0x000000646c10723c */ /* 0x002fec0000041810 */
[----:B------:R-:W-:Y:S06]  /*1890*/  HMMA.16816.F32.BF16 R36, R112, R116, R36 ;  /* 0x000000747024723c */ /* 0x000fec0000041824 */
[----:B------:R-:W-:Y:S06]  /*18a0*/  HMMA.16816.F32.BF16 R32, R108, R102, R32 ;  /* 0x000000666c20723c */ /* 0x000fec0000041820 */
[----:B---3--:R-:W-:Y:S06]  /*18b0*/  HMMA.16816.F32.BF16 R56, R84, R80, R56 ;  /* 0x000000505438723c */ /* 0x008fec0000041838 */
[C---:B------:R-:W-:Y:S06]  /*18c0*/  HMMA.16816.F32.BF16 R12, R112.reuse, R68, R12 ;  /* 0x00000044700c723c */ /* 0x040fec000004180c */
[C---:B------:R-:W-:Y:S01]  /*18d0*/  HMMA.16816.F32.BF16 R172, R112.reuse, R70, R172 ;  /* 0x0000004670ac723c */ /* 0x040fe200000418ac */
[----:B------:R-:W1:Y:S05]  /*18e0*/  LDSM.16.M88.4 R68, [R218+0x2c00] ;  /* 0x002c0000da44783b */ /* 0x000e6a0000000200 */
[C---:B------:R-:W-:Y:S06]  /*18f0*/  HMMA.16816.F32.BF16 R52, R112.reuse, R64, R52 ;  /* 0x000000407034723c */ /* 0x040fec0000041834 */
[----:B------:R-:W-:Y:S01]  /*1900*/  HMMA.16816.F32.BF16 R8, R112, R66, R8 ;  /* 0x000000427008723c */ /* 0x000fe20000041808 */
[----:B------:R-:W3:Y:S01]  /*1910*/  LDSM.16.M88.4 R64, [R219+0x4000] ;  /* 0x00400000db40783b */ /* 0x000ee20000000200 */
[----:B------:R-:W-:Y:S01]  /*1920*/  FMNMX.FTZ R2, R56, R57, !PT ;  /* 0x0000003938027209 */ /* 0x000fe20007810000 */
[----:B------:R-:W-:-:S04]  /*1930*/  DEPBAR.LE SB0, 0x0 ;  /* 0x000080000000791a */ /* 0x000fc80000000000 */
[----:B------:R-:W-:Y:S06]  /*1940*/  HMMA.16816.F32.BF16 R4, R112, R118, R4 ;  /* 0x000000767004723c */ /* 0x000fec0000041804 */
[----:B------:R-:W-:Y:S06]  /*1950*/  HMMA.16816.F32.BF16 R40, R108, R96, R40 ;  /* 0x000000606c28723c */ /* 0x000fec0000041828 */
[C---:B------:R-:W-:Y:S06]  /*1960*/  HMMA.16816.F32.BF16 R60, R84.reuse, R82, R60 ;  /* 0x00000052543c723c */ /* 0x040fec000004183c */
[----:B--2---:R-:W-:Y:S06]  /*1970*/  HMMA.16816.F32.BF16 R16, R84, R76, R16 ;  /* 0x0000004c5410723c */ /* 0x004fec0000041810 */
[-C--:B------:R-:W-:Y:S06]  /*1980*/  HMMA.16816.F32.BF16 R28, R108, R92.reuse, R28 ;  /* 0x0000005c6c1c723c */ /* 0x080fec000004181c */
[----:B------:R-:W-:Y:S06]  /*1990*/  HMMA.16816.F32.BF16 R36, R88, R92, R36 ;  /* 0x0000005c5824723c */ /* 0x000fec0000041824 */
[----:B------:R-:W-:Y:S01]  /*19a0*/  HMMA.16816.F32.BF16 R32, R84, R78, R32 ;  /* 0x0000004e5420723c */ /* 0x000fe20000041820 */
[----:B------:R-:W-:-:S04]  /*19b0*/  FMNMX.FTZ R2, R60, R2, !PT ;  /* 0x000000023c027209 */ /* 0x000fc80007810000 */
[----:B------:R-:W-:Y:S01]  /*19c0*/  FMNMX.FTZ R2, R61, R2, !PT ;  /* 0x000000023d027209 */ /* 0x000fe20007810000 */
[----:B------:R-:W-:Y:S03]  /*19d0*/  HMMA.16816.F32.BF16 R48, R88, R104, R48 ;  /* 0x000000685830723c */ /* 0x000fe60000041830 */
[----:B------:R-:W-:-:S03]  /*19e0*/  FMNMX.FTZ R2, R16, R2, !PT ;  /* 0x0000000210027209 */ /* 0x000fc60007810000 */
[----:B------:R-:W-:Y:S01]  /*19f0*/  HMMA.16816.F32.BF16 R44, R88, R106, R44 ;  /* 0x0000006a582c723c */ /* 0x000fe2000004182c */
[----:B------:R-:W-:-:S05]  /*1a00*/  FMNMX.FTZ R2, R17, R2, !PT ;  /* 0x0000000211027209 */ /* 0x000fca0007810000 */
[C---:B------:R-:W-:Y:S06]  /*1a10*/  HMMA.16816.F32.BF16 R12, R88.reuse, R100, R12 ;  /* 0x00000064580c723c */ /* 0x040fec000004180c */
[C---:B------:R-:W-:Y:S06]  /*1a20*/  HMMA.16816.F32.BF16 R172, R88.reuse, R102, R172 ;  /* 0x0000006658ac723c */ /* 0x040fec00000418ac */
[C---:B------:R-:W-:Y:S06]  /*1a30*/  HMMA.16816.F32.BF16 R52, R88.reuse, R96, R52 ;  /* 0x000000605834723c */ /* 0x040fec0000041834 */
[C---:B------:R-:W-:Y:S06]  /*1a40*/  HMMA.16816.F32.BF16 R8, R88.reuse, R98, R8 ;  /* 0x000000625808723c */ /* 0x040fec0000041808 */
[----:B------:R-:W-:Y:S06]  /*1a50*/  HMMA.16816.F32.BF16 R4, R88, R94, R4 ;  /* 0x0000005e5804723c */ /* 0x000fec0000041804 */
[----:B----4-:R-:W-:Y:S06]  /*1a60*/  HMMA.16816.F32.BF16 R40, R84, R72, R40 ;  /* 0x000000485428723c */ /* 0x010fec0000041828 */
[C---:B------:R-:W-:Y:S06]  /*1a70*/  HMMA.16816.F32.BF16 R24, R108.reuse, R98, R24 ;  /* 0x000000626c18723c */ /* 0x040fec0000041818 */
[----:B------:R-:W-:Y:S06]  /*1a80*/  HMMA.16816.F32.BF16 R20, R108, R94, R20 ;  /* 0x0000005e6c14723c */ /* 0x000fec0000041814 */
[-C--:B-1----:R-:W-:Y:S06]  /*1a90*/  HMMA.16816.F32.BF16 R28, R84, R68.reuse, R28 ;  /* 0x00000044541c723c */ /* 0x082fec000004181c */
[C---:B---3--:R-:W-:Y:S06]  /*1aa0*/  HMMA.16816.F32.BF16 R36, R64.reuse, R68, R36 ;  /* 0x000000444024723c */ /* 0x048fec0000041824 */
[----:B------:R-:W-:Y:S01]  /*1ab0*/  HMMA.16816.F32.BF16 R48, R64, R80, R48 ;  /* 0x000000504030723c */ /* 0x000fe20000041830 */
[----:B------:R-:W-:Y:S01]  /*1ac0*/  FMNMX.FTZ R68, R32, R2, !PT ;  /* 0x0000000220447209 */ /* 0x000fe20007810000 */
[----:B------:R-:W-:-:S03]  /*1ad0*/  IMAD R2, R122, 0x20, R121 ;  /* 0x000000207a027824 */ /* 0x000fc600078e0279 */
        /* <DEDUP_REMOVED lines=8> */
[----:B------:R-:W-:Y:S06]  /*1b60*/  HMMA.16816.F32.BF16 R4, R64, R70, R4 ;  /* 0x000000464004723c */ /* 0x000fec0000041804 */
[----:B------:R-:W-:Y:S01]  /*1b70*/  HMMA.16816.F32.BF16 R24, R84, R74, R24 ;  /* 0x0000004a5418723c */ /* 0x000fe20000041818 */
[----:B------:R-:W-:-:S04]  /*1b80*/  FMNMX.FTZ R67, R58, R59, !PT ;  /* 0x0000003b3a437209 */ /* 0x000fc80007810000 */
[----:B------:R-:W-:Y:S01]  /*1b90*/  FMNMX.FTZ R67, R62, R67, !PT ;  /* 0x000000433e437209 */ /* 0x000fe20007810000 */
[----:B------:R-:W-:Y:S01]  /*1ba0*/  HMMA.16816.F32.BF16 R20, R84, R70, R20 ;  /* 0x000000465414723c */ /* 0x000fe20000041814 */
[----:B------:R-:W-:Y:S06]  /*1bb0*/  BAR.SYNC.DEFER_BLOCKING 0x0 ;  /* 0x0000000000007b1d */ /* 0x000fec0000010000 */
[----:B------:R-:W-:-:S02]  /*1bc0*/  NOP ;  /* 0x0000000000007918 */ /* 0x000fc40000000000 */
[----:B------:R-:W-:-:S15]  /*1bd0*/  @!P0 BRA `(.L_x_493) ;  /* 0x0000000000608947 */ /* 0x000fde0003800000 */
[----:B------:R-:W-:Y:S01]  /*1be0*/  VIADD R70, R3, 0xfffffffe ;  /* 0xfffffffe03467836 */ /* 0x000fe20000000000 */
[----:B------:R-:W-:Y:S02]  /*1bf0*/  USHF.L.U32 UR4, UR8, 0x5, URZ ;  /* 0x0000000508047899 */ /* 0x000fe4000800063f */
[----:B------:R-:W-:Y:S01]  /*1c00*/  USHF.L.U64.HI UR8, UR8, 0x5, UR9 ;  /* 0x0000000508087899 */ /* 0x000fe20008010209 */
[C---:B------:R-:W-:Y:S01]  /*1c10*/  IMAD R66, R70.reuse, UR14, RZ ;  /* 0x0000000e46427c24 */ /* 0x040fe2000f8e02ff */
[----:B------:R-:W-:Y:S01]  /*1c20*/  SHF.R.S32.HI R64, RZ, 0x1f, R70 ;  /* 0x0000001fff407819 */ /* 0x000fe20000011446 */
[----:B------:R-:W-:-:S04]  /*1c30*/  IMAD.WIDE.U32 R70, R70, UR15, R228 ;  /* 0x0000000f46467c25 */ /* 0x000fc8000f8e00e4 */
[----:B------:R-:W-:Y:S01]  /*1c40*/  IMAD R66, R64, UR15, R66 ;  /* 0x0000000f40427c24 */ /* 0x000fe2000f8e0242 */
[C---:B------:R-:W-:Y:S01]  /*1c50*/  LEA R72, P2, R70.reuse, UR6, 0x1 ;  /* 0x0000000646487c11 */ /* 0x040fe2000f8408ff */
[----:B------:R-:W-:Y:S02]  /*1c60*/  IMAD.U32 R65, RZ, RZ, UR4 ;  /* 0x00000004ff417e24 */ /* 0x000fe4000f8e00ff */
[----:B------:R-:W-:Y:S01]  /*1c70*/  IMAD.U32 R64, RZ, RZ, UR8 ;  /* 0x00000008ff407e24 */ /* 0x000fe2000f8e00ff */
[----:B------:R-:W-:Y:S02]  /*1c80*/  IADD3 R66, R71, R66, RZ ;  /* 0x0000004247427210 */ /* 0x000fe40007ffe0ff */
        /* <DEDUP_REMOVED lines=13> */
.L_x_493:
[----:B------:R-:W-:Y:S01]  /*1d60*/  FMNMX.FTZ R67, R63, R67, !PT ;  /* 0x000000433f437209 */ /* 0x000fe20007810000 */
[----:B------:R-:W-:Y:S01]  /*1d70*/  IMAD.WIDE.U32 R232, R171, -0x326172a9, RZ ;  /* 0xcd9e8d57abe87825 */ /* 0x000fe200078e00ff */
[----:B------:R-:W-:Y:S01]  /*1d80*/  FMNMX.FTZ R65, R24, R68, !PT ;  /* 0x0000004418417209 */ /* 0x000fe20007810000 */
[----:B------:R-:W-:Y:S01]  /*1d90*/  UIADD3 UR25, UR33, -0x4498517b, URZ ;  /* 0xbb67ae8521197890 */ /* 0x000fe2000fffe03f */
[----:B-1----:R-:W-:Y:S01]  /*1da0*/  FMNMX.FTZ R74, R18, R67, !PT ;  /* 0x00000043124a7209 */ /* 0x002fe20007810000 */
[----:B------:R-:W-:Y:S01]  /*1db0*/  IMAD.WIDE.U32 R206, R170, -0x2daee0ad, RZ ;  /* 0xd2511f53aace7825 */ /* 0x000fe200078e00ff */
[----:B------:R-:W-:Y:S01]  /*1dc0*/  FMNMX.FTZ R65, R25, R65, !PT ;  /* 0x0000004119417209 */ /* 0x000fe20007810000 */
[----:B------:R-:W-:Y:S01]  /*1dd0*/  UIADD3 UR26, UR32, -0x61c88647, URZ ;  /* 0x9e3779b9201a7890 */ /* 0x000fe2000fffe03f */
[----:B------:R-:W-:Y:S01]  /*1de0*/  FMNMX.FTZ R74, R19, R74, !PT ;  /* 0x0000004a134a7209 */ /* 0x000fe20007810000 */
[----:B------:R-:W-:Y:S01]  /*1df0*/  UIADD3 UR24, UR32, 0x3c6ef372, URZ ;  /* 0x3c6ef37220187890 */ /* 0x000fe2000fffe03f */
[----:B------:R-:W-:Y:S01]  /*1e00*/  FMNMX.FTZ R65, R28, R65, !PT ;  /* 0x000000411c417209 */ /* 0x000fe20007810000 */
[----:B------:R-:W-:Y:S01]  /*1e10*/  UIADD3 UR23, UR33, 0x76cf5d0a, URZ ;  /* 0x76cf5d0a21177890 */ /* 0x000fe2000fffe03f */
[----:B------:R-:W-:Y:S01]  /*1e20*/  FMNMX.FTZ R74, R34, R74, !PT ;  /* 0x0000004a224a7209 */ /* 0x000fe20007810000 */
[----:B------:R-:W-:Y:S01]  /*1e30*/  UIADD3 UR21, UR33, 0x32370b8f, URZ ;  /* 0x32370b8f21157890 */ /* 0x000fe2000fffe03f */
[----:B------:R-:W-:Y:S01]  /*1e40*/  FMNMX.FTZ R65, R29, R65, !PT ;  /* 0x000000411d417209 */ /* 0x000fe20007810000 */
[----:B------:R-:W-:Y:S01]  /*1e50*/  IMAD.WIDE.U32 R210, R176, -0x326172a9, RZ ;  /* 0xcd9e8d57b0d27825 */ /* 0x000fe200078e00ff */
[----:B------:R-:W-:Y:S01]  /*1e60*/  FMNMX.FTZ R72, R48, R49, !PT ;  /* 0x0000003130487209 */ /* 0x000fe20007810000 */
[----:B------:R-:W-:Y:S01]  /*1e70*/  UIADD3 UR22, UR32, -0x255992d5, URZ ;  /* 0xdaa66d2b20167890 */ /* 0x000fe2000fffe03f */
[----:B------:R-:W-:Y:S01]  /*1e80*/  FMNMX.FTZ R74, R35, R74, !PT ;  /* 0x0000004a234a7209 */ /* 0x000fe20007810000 */
[----:B------:R-:W-:Y:S01]  /*1e90*/  UIADD3 UR20, UR32, 0x78dde6e4, URZ ;  /* 0x78dde6e420147890 */ /* 0x000fe2000fffe03f */
[----:B------:R-:W-:Y:S01]  /*1ea0*/  FMNMX.FTZ R65, R20, R65, !PT ;  /* 0x0000004114417209 */ /* 0x000fe20007810000 */
[----:B------:R-:W-:Y:S01]  /*1eb0*/  UIADD3 UR19, UR33, -0x126145ec, URZ ;  /* 0xed9eba1421137890 */ /* 0x000fe2000fffe03f */
[----:B------:R-:W-:Y:S01]  /*1ec0*/  FMNMX.FTZ R72, R44, R72, !PT ;  /* 0x000000482c487209 */ /* 0x000fe20007810000 */
[----:B------:R-:W-:Y:S01]  /*1ed0*/  UIADD3 UR18, UR33, -0x56f99767, URZ ;  /* 0xa906689921127890 */ /* 0x000fe2000fffe03f */
[----:B------:R-:W-:Y:S01]  /*1ee0*/  FMNMX.FTZ R74, R42, R74, !PT ;  /* 0x0000004a2a4a7209 */ /* 0x000fe20007810000 */
[----:B------:R-:W-:Y:S01]  /*1ef0*/  ULDC UR4, c[0x0][0x2ec] ;  /* 0x0000bb0000047ab9 */ /* 0x000fe20000000800 */
[----:B------:R-:W-:Y:S01]  /*1f00*/  FMNMX.FTZ R65, R21, R65, !PT ;  /* 0x0000004115417209 */ /* 0x000fe20007810000 */
[----:B------:R-:W-:Y:S01]  /*1f10*/  UIADD3 UR27, UR32, -0x4ab325aa, URZ ;  /* 0xb54cda56201b7890 */ /* 0x000fe2000fffe03f */
[----:B------:R-:W-:Y:S01]  /*1f20*/  FMNMX.FTZ R72, R45, R72, !PT ;  /* 0x000000482d487209 */ /* 0x000fe20007810000 */
[----:B------:R-:W-:Y:S01]  /*1f30*/  IMAD.IADD R2, R120, 0x1, R2 ;  /* 0x0000000178027824 */ /* 0x000fe200078e0202 */
[----:B------:R-:W-:Y:S01]  /*1f40*/  FMNMX.FTZ R74, R43, R74, !PT ;  /* 0x0000004a2b4a7209 */ /* 0x000fe20007810000 */
[----:B------:R-:W1:Y:S01]  /*1f50*/  SHFL.BFLY PT, R68, R65, 0x2, 0x1f ;  /* 0x0c401f0041447f89 */ /* 0x000e6200000e0000 */
[----:B------:R-:W-:Y:S01]  /*1f60*/  FMNMX.FTZ R72, R12, R72, !PT ;  /* 0x000000480c487209 */ /* 0x000fe20007810000 */
[----:B------:R-:W-:Y:S01]  /*1f70*/  ULDC.U8 UR28, c[0x0][0x388] ;  /* 0x0000e200001c7ab9 */ /* 0x000fe20000000000 */
[----:B------:R-:W-:Y:S01]  /*1f80*/  FMNMX.FTZ R74, R26, R74, !PT ;  /* 0x0000004a1a4a7209 */ /* 0x000fe20007810000 */
[----:B------:R-:W-:Y:S01]  /*1f90*/  IMAD.U32 R200, RZ, RZ, UR28 ;  /* 0x0000001cffc87e24 */ /* 0x000fe2000f8e00ff */
[----:B------:R-:W-:Y:S01]  /*1fa0*/  LOP3.LUT R169, R169, UR32, RZ, 0x3c, !PT ;  /* 0x00000020a9a97c12 */ /* 0x000fe2000f8e3cff */
[----:B------:R-:W-:Y:S01]  /*1fb0*/  UIADD3 UR29, UR33, 0x646e171e, URZ ;  /* 0x646e171e211d7890 */ /* 0x000fe2000fffe03f */
[----:B------:R-:W-:-:S02]  /*1fc0*/  FMNMX.FTZ R72, R13, R72, !PT ;  /* 0x000000480d487209 */ /* 0x000fc40007810000 */
[----:B------:R-:W-:Y:S02]  /*1fd0*/  FMNMX.FTZ R74, R27, R74, !PT ;  /* 0x0000004a1b4a7209 */ /* 0x000fe40007810000 */
[----:B------:R-:W-:Y:S02]  /*1fe0*/  LOP3.LUT R230, R233, R169, RZ, 0x3c, !PT ;  /* 0x000000a9e9e67212 */ /* 0x000fe400078e3cff */
[----:B------:R-:W-:Y:S02]  /*1ff0*/  FMNMX.FTZ R72, R172, R72, !PT ;  /* 0x00000048ac487209 */ /* 0x000fe40007810000 */
[----:B------:R-:W-:Y:S01]  /*2000*/  FMNMX.FTZ R74, R30, R74, !PT ;  /* 0x0000004a1e4a7209 */ /* 0x000fe20007810000 */
[----:B------:R-:W-:Y:S01]  /*2010*/  IMAD.WIDE.U32 R230, R230, -0x2daee0ad, RZ ;  /* 0xd2511f53e6e67825 */ /* 0x000fe200078e00ff */
[----:B------:R-:W-:Y:S02]  /*2020*/  LEA R201, R3, 0xfffffffe, 0x1 ;  /* 0xfffffffe03c97811 */ /* 0x000fe400078e08ff */
[----:B------:R-:W-:-:S02]  /*2030*/  FMNMX.FTZ R72, R173, R72, !PT ;  /* 0x00000048ad487209 */ /* 0x000fc40007810000 */
[----:B------:R-:W-:Y:S02]  /*2040*/  FMNMX.FTZ R74, R31, R74, !PT ;  /* 0x0000004a1f4a7209 */ /* 0x000fe40007810000 */
[----:B------:R-:W-:Y:S02]  /*2050*/  FMNMX.FTZ R71, R50, R51, !PT ;  /* 0x0000003332477209 */ /* 0x000fe40007810000 */
[----:B------:R-:W-:Y:S01]  /*2060*/  LOP3.LUT R78, R207, UR33, R201, 0x96, !PT ;  /* 0x00000021cf4e7c12 */ /* 0x000fe2000f8e96c9 */
[----:B------:R-:W-:Y:S01]  /*2070*/  VIADD R201, R201, 0x1 ;  /* 0x00000001c9c97836 */ /* 0x000fe20000000000 */
[----:B------:R-:W-:Y:S02]  /*2080*/  FMNMX.FTZ R72, R52, R72, !PT ;  /* 0x0000004834487209 */ /* 0x000fe40007810000 */
[----:B------:R-:W-:Y:S01]  /*2090*/  LOP3.LUT R212, R231, UR25, R206, 0x96, !PT ;  /* 0x00000019e7d47c12 */ /* 0x000fe2000f8e96ce */
[----:B------:R-:W-:Y:S01]  /*20a0*/  IMAD.WIDE.U32 R78, R78, -0x326172a9, RZ ;  /* 0xcd9e8d574e4e7825 */ /* 0x000fe200078e00ff */
[----:B------:R-:W-:-:S02]  /*20b0*/  FMNMX.FTZ R74, R22, R74, !PT ;  /* 0x0000004a164a7209 */ /* 0x000fc40007810000 */
[----:B------:R-:W-:Y:S01]  /*20c0*/  FMNMX.FTZ R71, R46, R71, !PT ;  /* 0x000000472e477209 */ /* 0x000fe20007810000 */
[----:B------:R-:W-:Y:S01]  /*20d0*/  IMAD.WIDE.U32 R212, R212, -0x326172a9, RZ ;  /* 0xcd9e8d57d4d47825 */ /* 0x000fe200078e00ff */
[----:B------:R-:W-:Y:S02]  /*20e0*/  FMNMX.FTZ R72, R53, R72, !PT ;  /* 0x0000004835487209 */ /* 0x000fe40007810000 */
[----:B------:R-:W-:Y:S02]  /*20f0*/  FMNMX.FTZ R74, R23, R74, !PT ;  /* 0x0000004a174a7209 */ /* 0x000fe40007810000 */
[----:B------:R-:W-:Y:S02]  /*2100*/  FMNMX.FTZ R71, R47, R71, !PT ;  /* 0x000000472f477209 */ /* 0x000fe40007810000 */
[----:B-1----:R-:W-:Y:S01]  /*2110*/  FMNMX.FTZ R68, R65, R68, !PT ;  /* 0x0000004441447209 */ /* 0x002fe20007810000 */
[----:B------:R-:W1:Y:S01]  /*2120*/  SHFL.BFLY PT, R73, R74, 0x2, 0x1f ;  /* 0x0c401f004a497f89 */ /* 0x000e6200000e0000 */
[----:B------:R-:W-:-:S02]  /*2130*/  FMNMX.FTZ R72, R8, R72, !PT ;  /* 0x0000004808487209 */ /* 0x000fc40007810000 */
[----:B------:R-:W-:Y:S01]  /*2140*/  FMNMX.FTZ R71, R14, R71, !PT ;  /* 0x000000470e477209 */ /* 0x000fe20007810000 */
[----:B------:R-:W2:Y:S01]  /*2150*/  SHFL.BFLY PT, R166, R68, 0x1, 0x1f ;  /* 0x0c201f0044a67f89 */ /* 0x000ea200000e0000 */
[----:B------:R-:W-:Y:S02]  /*2160*/  LOP3.LUT R64, R79, UR26, R232, 0x96, !PT ;  /* 0x0000001a4f407c12 */ /* 0x000fe4000f8e96e8 */
[----:B------:R-:W-:Y:S02]  /*2170*/  LOP3.LUT R76, R213, UR24, R78, 0x96, !PT ;  /* 0x00000018d54c7c12 */ /* 0x000fe4000f8e964e */
[----:B------:R-:W-:Y:S01]  /*2180*/  FMNMX.FTZ R72, R9, R72, !PT ;  /* 0x0000004809487209 */ /* 0x000fe20007810000 */
[----:B------:R-:W-:Y:S01]  /*2190*/  IMAD.WIDE.U32 R66, R64, -0x2daee0ad, RZ ;  /* 0xd2511f5340427825 */ /* 0x000fe200078e00ff */
[----:B------:R-:W-:Y:S02]  /*21a0*/  FMNMX.FTZ R71, R15, R71, !PT ;  /* 0x000000470f477209 */ /* 0x000fe40007810000 */
[----:B------:R-:W-:Y:S01]  /*21b0*/  FMNMX.FTZ R72, R36, R72, !PT ;  /* 0x0000004824487209 */ /* 0x000fe20007810000 */
[----:B------:R-:W-:Y:S01]  /*21c0*/  IMAD.WIDE.U32 R76, R76, -0x2daee0ad, RZ ;  /* 0xd2511f534c4c7825 */ /* 0x000fe200078e00ff */
[----:B------:R-:W-:-:S02]  /*21d0*/  FMNMX.FTZ R71, R174, R71, !PT ;  /* 0x00000047ae477209 */ /* 0x000fc40007810000 */
[----:B------:R-:W-:Y:S02]  /*21e0*/  LOP3.LUT R64, R67, UR23, R230, 0x96, !PT ;  /* 0x0000001743407c12 */ /* 0x000fe4000f8e96e6 */
[----:B------:R-:W-:Y:S02]  /*21f0*/  FMNMX.FTZ R72, R37, R72, !PT ;  /* 0x0000004825487209 */ /* 0x000fe40007810000 */
[----:B------:R-:W-:Y:S01]  /*2200*/  LOP3.LUT R66, R77, UR21, R66, 0x96, !PT ;  /* 0x000000154d427c12 */ /* 0x000fe2000f8e9642 */
[----:B------:R-:W-:Y:S01]  /*2210*/  IMAD.WIDE.U32 R64, R64, -0x326172a9, RZ ;  /* 0xcd9e8d5740407825 */ /* 0x000fe200078e00ff */
[----:B------:R-:W-:Y:S02]  /*2220*/  FMNMX.FTZ R71, R175, R71, !PT ;  /* 0x00000047af477209 */ /* 0x000fe40007810000 */
[----:B------:R-:W-:Y:S01]  /*2230*/  FMNMX.FTZ R72, R4, R72, !PT ;  /* 0x0000004804487209 */ /* 0x000fe20007810000 */
[----:B------:R-:W-:Y:S01]  /*2240*/  IMAD.WIDE.U32 R66, R66, -0x326172a9, RZ ;  /* 0xcd9e8d5742427825 */ /* 0x000fe200078e00ff */
[----:B------:R-:W-:-:S02]  /*2250*/  FMNMX.FTZ R71, R54, R71, !PT ;  /* 0x0000004736477209 */ /* 0x000fc40007810000 */
[----:B------:R-:W-:Y:S02]  /*2260*/  FMNMX.FTZ R72, R5, R72, !PT ;  /* 0x0000004805487209 */ /* 0x000fe40007810000 */
[----:B------:R-:W-:Y:S02]  /*2270*/  LOP3.LUT R208, R211, R169, RZ, 0x3c, !PT ;  /* 0x000000a9d3d07212 */ /* 0x000fe400078e3cff */
[----:B------:R-:W-:Y:S01]  /*2280*/  FMNMX.FTZ R71, R55, R71, !PT ;  /* 0x0000004737477209 */ /* 0x000fe20007810000 */
[----:B------:R-:W3:Y:S01]  /*2290*/  SHFL.BFLY PT, R168, R72, 0x2, 0x1f ;  /* 0x0c401f0048a87f89 */ /* 0x000ee200000e0000 */
[----:B------:R-:W-:Y:S01]  /*22a0*/  LOP3.LUT R65, R65, UR22, R212, 0x96, !PT ;  /* 0x0000001641417c12 */ /* 0x000fe2000f8e96d4 */
[----:B------:R-:W-:Y:S01]  /*22b0*/  IMAD.WIDE.U32 R208, R208, -0x2daee0ad, RZ ;  /* 0xd2511f53d0d07825 */ /* 0x000fe200078e00ff */
[----:B------:R-:W-:Y:S02]  /*22c0*/  LOP3.LUT R64, R67, UR20, R64, 0x96, !PT ;  /* 0x0000001443407c12 */ /* 0x000fe4000f8e9640 */
[----:B------:R-:W-:-:S02]  /*22d0*/  FMNMX.FTZ R71, R10, R71, !PT ;  /* 0x000000470a477209 */ /* 0x000fc40007810000 */
[----:B-1----:R-:W-:Y:S01]  /*22e0*/  FMNMX.FTZ R67, R74, R73, !PT ;  /* 0x000000494a437209 */ /* 0x002fe20007810000 */
[----:B------:R-:W-:Y:S01]  /*22f0*/  IMAD.WIDE.U32 R74, R65, -0x2daee0ad, RZ ;  /* 0xd2511f53414a7825 */ /* 0x000fe200078e00ff */
[----:B--2---:R-:W-:Y:S02]  /*2300*/  FMNMX.FTZ R166, R68, R166, !PT ;  /* 0x000000a644a67209 */ /* 0x004fe40007810000 */
[----:B------:R-:W-:Y:S01]  /*2310*/  FMNMX.FTZ R71, R11, R71, !PT ;  /* 0x000000470b477209 */ /* 0x000fe20007810000 */
[----:B------:R-:W-:Y:S01]  /*2320*/  IMAD.WIDE.U32 R64, R64, -0x2daee0ad, RZ ;  /* 0xd2511f5340407825 */ /* 0x000fe200078e00ff */
[----:B------:R-:W-:-:S03]  /*2330*/  LOP3.LUT R214, R209, UR25, R206, 0x96, !PT ;  /* 0x00000019d1d67c12 */ /* 0x000fc6000f8e96ce */
[----:B------:R-:W-:Y:S01]  /*2340*/  FMUL.FTZ R206, R166, UR4 ;  /* 0x00000004a6ce7c20 */ /* 0x000fe20008410000 */
[----:B------:R-:W-:Y:S01]  /*2350*/  LOP3.LUT R69, R79, UR26, R210, 0x96, !PT ;  /* 0x0000001a4f457c12 */ /* 0x000fe2000f8e96d2 */
[----:B------:R-:W1:Y:S01]  /*2360*/  SHFL.BFLY PT, R165, R67, 0x1, 0x1f ;  /* 0x0c201f0043a57f89 */ /* 0x000e6200000e0000 */
[----:B------:R-:W-:Y:S01]  /*2370*/  FMNMX.FTZ R71, R38, R71, !PT ;  /* 0x0000004726477209 */ /* 0x000fe20007810000 */
[----:B------:R-:W-:Y:S01]  /*2380*/  IMAD.WIDE.U32 R214, R214, -0x326172a9, RZ ;  /* 0xcd9e8d57d6d67825 */ /* 0x000fe200078e00ff */
[----:B------:R-:W-:Y:S02]  /*2390*/  FSETP.NEU.FTZ.AND P1, PT, R166, -INF , PT ;  /* 0xff800000a600780b */ /* 0x000fe40003f3d000 */
[----:B------:R-:W-:Y:S01]  /*23a0*/  LOP3.LUT R68, R75, UR19, R76, 0x96, !PT ;  /* 0x000000134b447c12 */ /* 0x000fe2000f8e964c */
[----:B------:R-:W-:Y:S01]  /*23b0*/  IMAD.WIDE.U32 R202, R69, -0x2daee0ad, RZ ;  /* 0xd2511f5345ca7825 */ /* 0x000fe200078e00ff */
[----:B------:R-:W-:Y:S02]  /*23c0*/  LOP3.LUT R73, R65, UR18, R74, 0x96, !PT ;  /* 0x0000001241497c12 */ /* 0x000fe4000f8e964a */
[----:B------:R-:W-:Y:S01]  /*23d0*/  FMNMX.FTZ R71, R39, R71, !PT ;  /* 0x0000004727477209 */ /* 0x000fe20007810000 */
[----:B------:R-:W-:Y:S01]  /*23e0*/  IMAD.WIDE.U32 R68, R68, -0x326172a9, RZ ;  /* 0xcd9e8d5744447825 */ /* 0x000fe200078e00ff */
[----:B------:R-:W-:-:S02]  /*23f0*/  FSEL R206, R206, RZ, P1 ;  /* 0x000000ffcece7208 */ /* 0x000fc40000800000 */
[----:B------:R-:W-:Y:S01]  /*2400*/  FMNMX.FTZ R65, R6, R71, !PT ;  /* 0x0000004706417209 */ /* 0x000fe20007810000 */
[----:B------:R-:W-:Y:S01]  /*2410*/  IMAD.WIDE.U32 R74, R73, -0x326172a9, RZ ;  /* 0xcd9e8d57494a7825 */ /* 0x000fe200078e00ff */
[----:B---3--:R-:W-:-:S03]  /*2420*/  FMNMX.FTZ R168, R72, R168, !PT ;  /* 0x000000a848a87209 */ /* 0x008fc60007810000 */
[--C-:B------:R-:W-:Y:S01]  /*2430*/  FFMA.FTZ R184, R57, UR4, -R206.reuse ;  /* 0x0000000439b87c23 */ /* 0x100fe200080108ce */
[----:B------:R-:W-:Y:S01]  /*2440*/  FMNMX.FTZ R65, R7, R65, !PT ;  /* 0x0000004107417209 */ /* 0x000fe20007810000 */
[----:B------:R-:W-:Y:S01]  /*2450*/  FFMA.FTZ R178, R60, UR4, -R206 ;  /* 0x000000043cb27c23 */ /* 0x000fe200080108ce */
[----:B------:R-:W-:Y:S01]  /*2460*/  LOP3.LUT R57, R75, UR27, R68, 0x96, !PT ;  /* 0x0000001b4b397c12 */ /* 0x000fe2000f8e9644 */
[----:B------:R-:W-:Y:S01]  /*2470*/  FFMA.FTZ R185, R56, UR4, -R206 ;  /* 0x0000000438b97c23 */ /* 0x000fe200080108ce */
[C---:B------:R-:W-:Y:S01]  /*2480*/  LOP3.LUT R68, R74.reuse, 0xffff, RZ, 0xc0, !PT ;  /* 0x0000ffff4a447812 */ /* 0x040fe200078ec0ff */
[----:B------:R-:W2:Y:S01]  /*2490*/  SHFL.BFLY PT, R167, R65, 0x2, 0x1f ;  /* 0x0c401f0041a77f89 */ /* 0x000ea200000e0000 */
[----:B------:R-:W-:Y:S01]  /*24a0*/  LOP3.LUT R134, R74, 0xff, RZ, 0xc0, !PT ;  /* 0x000000ff4a867812 */ /* 0x000fe200078ec0ff */
[----:B------:R-:W-:Y:S01]  /*24b0*/  MUFU.EX2 R184, R184 ;  /* 0x000000b800b87308 */ /* 0x000fe20000000800 */
[----:B------:R-:W-:Y:S01]  /*24c0*/  SHF.R.U32.HI R60, RZ, 0x8, R68 ;  /* 0x00000008ff3c7819 */ /* 0x000fe20000011644 */
[--C-:B------:R-:W-:Y:S01]  /*24d0*/  FFMA.FTZ R164, R61, UR4, -R206.reuse ;  /* 0x000000043da47c23 */ /* 0x100fe200080108ce */
[----:B-1----:R-:W-:Y:S01]  /*24e0*/  FMNMX.FTZ R165, R67, R165, !PT ;  /* 0x000000a543a57209 */ /* 0x002fe20007810000 */
[----:B------:R-:W-:Y:S01]  /*24f0*/  FFMA.FTZ R183, R16, UR4, -R206 ;  /* 0x0000000410b77c23 */ /* 0x000fe200080108ce */
[----:B------:R-:W-:Y:S01]  /*2500*/  PRMT R134, R134, 0x5410, R60 ;  /* 0x0000541086867816 */ /* 0x000fe2000000003c */
[--C-:B------:R-:W-:Y:S01]  /*2510*/  FFMA.FTZ R182, R32, UR4, -R206.reuse ;  /* 0x0000000420b67c23 */ /* 0x100fe200080108ce */
[----:B------:R-:W1:Y:S01]  /*2520*/  SHFL.BFLY PT, R60, R168, 0x1, 0x1f ;  /* 0x0c201f00a83c7f89 */ /* 0x000e6200000e0000 */
[C---:B------:R-:W-:Y:S01]  /*2530*/  FMUL.FTZ R205, R165.reuse, UR4 ;  /* 0x00000004a5cd7c20 */ /* 0x040fe20008410000 */
[----:B------:R-:W-:Y:S01]  /*2540*/  FSETP.NEU.FTZ.AND P1, PT, R165, -INF , PT ;  /* 0xff800000a500780b */ /* 0x000fe20003f3d000 */
[----:B------:R-:W3:Y:S01]  /*2550*/  MUFU.EX2 R185, R185 ;  /* 0x000000b900b97308 */ /* 0x000ee20000000800 */
[----:B------:R-:W-:Y:S01]  /*2560*/  SHF.R.U32.HI R133, RZ, 0x10, R57 ;  /* 0x00000010ff857819 */ /* 0x000fe20000011639 */
[--C-:B------:R-:W-:Y:S01]  /*2570*/  FFMA.FTZ R188, R33, UR4, -R206.reuse ;  /* 0x0000000421bc7c23 */ /* 0x100fe200080108ce */
[----:B------:R-:W-:Y:S01]  /*2580*/  FSEL R205, R205, RZ, P1 ;  /* 0x000000ffcdcd7208 */ /* 0x000fe20000800000 */
[----:B------:R-:W-:Y:S01]  /*2590*/  FFMA.FTZ R24, R24, UR4, -R206 ;  /* 0x0000000418187c23 */ /* 0x000fe200080108ce */
[----:B------:R-:W-:-:S02]  /*25a0*/  LOP3.LUT R132, R57, 0xff, RZ, 0xc0, !PT ;  /* 0x000000ff39847812 */ /* 0x000fc400078ec0ff */
[----:B------:R-:W-:Y:S01]  /*25b0*/  SHF.R.U32.HI R61, RZ, 0x18, R57 ;  /* 0x00000018ff3d7819 */ /* 0x000fe20000011639 */
[--C-:B------:R-:W-:Y:S01]  /*25c0*/  FFMA.FTZ R177, R62, UR4, -R205.reuse ;  /* 0x000000043eb17c23 */ /* 0x100fe200080108cd */
[----:B------:R-:W-:Y:S01]  /*25d0*/  LOP3.LUT R62, R57, 0xffff, RZ, 0xc0, !PT ;  /* 0x0000ffff393e7812 */ /* 0x000fe200078ec0ff */
[--C-:B------:R-:W-:Y:S01]  /*25e0*/  FFMA.FTZ R63, R63, UR4, -R205.reuse ;  /* 0x000000043f3f7c23 */ /* 0x100fe200080108cd */
[----:B------:R-:W-:Y:S01]  /*25f0*/  LOP3.LUT R70, R215, UR24, R78, 0x96, !PT ;  /* 0x00000018d7467c12 */ /* 0x000fe2000f8e964e */
[--C-:B------:R-:W-:Y:S01]  /*2600*/  FFMA.FTZ R187, R58, UR4, -R205.reuse ;  /* 0x000000043abb7c23 */ /* 0x100fe200080108cd */
[----:B--2---:R-:W-:Y:S01]  /*2610*/  FMNMX.FTZ R167, R65, R167, !PT ;  /* 0x000000a741a77209 */ /* 0x004fe20007810000 */
[----:B------:R-:W-:Y:S01]  /*2620*/  FFMA.FTZ R186, R59, UR4, -R205 ;  /* 0x000000043bba7c23 */ /* 0x000fe200080108cd */
[----:B------:R-:W-:Y:S01]  /*2630*/  SHF.R.U32.HI R62, RZ, 0x8, R62 ;  /* 0x00000008ff3e7819 */ /* 0x000fe2000001163e */
[----:B------:R-:W-:Y:S01]  /*2640*/  IMAD.WIDE.U32 R70, R70, -0x2daee0ad, RZ ;  /* 0xd2511f5346467825 */ /* 0x000fe200078e00ff */
[----:B------:R-:W-:Y:S01]  /*2650*/  LEA R217, R2, UR5, 0x1 ;  /* 0x0000000502d97c11 */ /* 0x000fe2000f8e08ff */
[----:B------:R-:W2:Y:S01]  /*2660*/  SHFL.BFLY PT, R57, R167, 0x1, 0x1f ;  /* 0x0c201f00a7397f89 */ /* 0x000ea200000e0000 */
[----:B------:R-:W-:Y:S01]  /*2670*/  MUFU.EX2 R177, R177 ;  /* 0x000000b100b17308 */ /* 0x000fe20000000800 */
[----:B------:R-:W-:Y:S01]  /*2680*/  PRMT R132, R132, 0x5410, R62 ;  /* 0x0000541084847816 */ /* 0x000fe2000000003e */
[----:B------:R-:W-:Y:S01]  /*2690*/  UIADD3 UR5, UR32, 0x1715609d, URZ ;  /* 0x1715609d20057890 */ /* 0x000fe2000fffe03f */
[----:B-1----:R-:W-:Y:S01]  /*26a0*/  FMNMX.FTZ R168, R168, R60, !PT ;  /* 0x0000003ca8a87209 */ /* 0x002fe20007810000 */
[----:B------:R-:W-:Y:S01]  /*26b0*/  IMAD.IADD R216, R0, 0x1, R217 ;  /* 0x0000000100d87824 */ /* 0x000fe200078e02d9 */
[----:B------:R-:W-:Y:S01]  /*26c0*/  LEA R200, R200, UR28, 0x10 ;  /* 0x0000001cc8c87c11 */ /* 0x000fe2000f8e80ff */
[----:B------:R-:W1:Y:S01]  /*26d0*/  LDSM.16.MT88.4 R148, [R217+0x9000] ;  /* 0x00900000d994783b */ /* 0x000e620000004200 */
[C---:B------:R-:W-:Y:S01]  /*26e0*/  FSETP.NEU.FTZ.AND P1, PT, R168.reuse, -INF , PT ;  /* 0xff800000a800780b */ /* 0x040fe20003f3d000 */
[----:B------:R-:W-:Y:S01]  /*26f0*/  FMUL.FTZ R204, R168, UR4 ;  /* 0x00000004a8cc7c20 */ /* 0x000fe20008410000 */
[----:B------:R-:W4:Y:S01]  /*2700*/  MUFU.EX2 R2, R63 ;  /* 0x0000003f00027308 */ /* 0x000f220000000800 */
[----:B------:R-:W-:Y:S01]  /*2710*/  LOP3.LUT R56, R203, UR23, R208, 0x96, !PT ;  /* 0x00000017cb387c12 */ /* 0x000fe2000f8e96d0 */
[----:B------:R-:W5:Y:S01]  /*2720*/  LDSM.16.MT88.4 R80, [R216+0x9000] ;  /* 0x00900000d850783b */ /* 0x000f620000004200 */
[----:B------:R-:W-:Y:S01]  /*2730*/  LOP3.LUT R202, R71, UR21, R202, 0x96, !PT ;  /* 0x0000001547ca7c12 */ /* 0x000fe2000f8e96ca */
[----:B------:R-:W-:Y:S01]  /*2740*/  FFMA.FTZ R194, R34, UR4, -R205 ;  /* 0x0000000422c27c23 */ /* 0x000fe200080108cd */
[----:B------:R-:W-:Y:S01]  /*2750*/  FSEL R204, R204, RZ, P1 ;  /* 0x000000ffcccc7208 */ /* 0x000fe20000800000 */
[----:B------:R-:W-:Y:S01]  /*2760*/  IMAD.WIDE.U32 R234, R56, -0x326172a9, RZ ;  /* 0xcd9e8d5738ea7825 */ /* 0x000fe200078e00ff */
[--C-:B------:R-:W-:Y:S01]  /*2770*/  SHF.R.U32.HI R135, RZ, 0x10, R74.reuse ;  /* 0x00000010ff877819 */ /* 0x100fe2000001164a */
[----:B------:R-:W-:Y:S01]  /*2780*/  MUFU.EX2 R187, R187 ;  /* 0x000000bb00bb7308 */ /* 0x000fe20000000800 */
[----:B------:R-:W-:Y:S01]  /*2790*/  SHF.R.U32.HI R67, RZ, 0x18, R74 ;  /* 0x00000018ff437819 */ /* 0x000fe2000001164a */
[----:B------:R-:W-:Y:S01]  /*27a0*/  FFMA.FTZ R193, R48, UR4, -R204 ;  /* 0x0000000430c17c23 */ /* 0x000fe200080108cc */
[----:B------:R-:W-:Y:S01]  /*27b0*/  LOP3.LUT R135, R135, 0xff, RZ, 0xc0, !PT ;  /* 0x000000ff87877812 */ /* 0x000fe200078ec0ff */
[----:B------:R-:W-:Y:S01]  /*27c0*/  IMAD.WIDE.U32 R202, R202, -0x326172a9, RZ ;  /* 0xcd9e8d57caca7825 */ /* 0x000fe200078e00ff */
[----:B------:R-:W-:-:S03]  /*27d0*/  HSET2.LE.AND R132, R132, R200, PT ;  /* 0x000000c884847233 */ /* 0x000fc60003803000 */
[--C-:B------:R-:W-:Y:S01]  /*27e0*/  FFMA.FTZ R192, R49, UR4, -R204.reuse ;  /* 0x0000000431c07c23 */ /* 0x100fe200080108cc */
[----:B---3--:R-:W-:Y:S01]  /*27f0*/  F2FP.BF16.F32.PACK_AB R48, R184, R185 ;  /* 0x000000b9b830723e */ /* 0x008fe200000010ff */
[----:B------:R-:W3:Y:S01]  /*2800*/  MUFU.EX2 R186, R186 ;  /* 0x000000ba00ba7308 */ /* 0x000ee20000000800 */
[----:B------:R-:W-:Y:S01]  /*2810*/  PRMT R135, R135, 0x5410, R67 ;  /* 0x0000541087877816 */ /* 0x000fe20000000043 */
[--C-:B------:R-:W-:Y:S01]  /*2820*/  FFMA.FTZ R181, R45, UR4, -R204.reuse ;  /* 0x000000042db57c23 */ /* 0x100fe200080108cc */
[----:B------:R-:W-:Y:S01]  /*2830*/  LOP3.LUT R133, R133, 0xff, RZ, 0xc0, !PT ;  /* 0x000000ff85857812 */ /* 0x000fe200078ec0ff */
[----:B------:R-:W-:Y:S01]  /*2840*/  FFMA.FTZ R191, R44, UR4, -R204 ;  /* 0x000000042cbf7c23 */ /* 0x000fe200080108cc */
[----:B------:R-:W-:Y:S01]  /*2850*/  LOP3.LUT R132, R132, R48, RZ, 0xc0, !PT ;  /* 0x0000003084847212 */ /* 0x000fe200078ec0ff */
[----:B------:R-:W5:Y:S01]  /*2860*/  LDSM.16.MT88.4 R96, [R217+0xa000] ;  /* 0x00a00000d960783b */ /* 0x000f620000004200 */
[----:B------:R-:W-:Y:S01]  /*2870*/  LOP3.LUT R48, R235, UR22, R214, 0x96, !PT ;  /* 0x00000016eb307c12 */ /* 0x000fe2000f8e96d6 */
[----:B------:R-:W-:Y:S01]  /*2880*/  MUFU.EX2 R178, R178 ;  /* 0x000000b200b27308 */ /* 0x000fe20000000800 */
[----:B------:R-:W-:Y:S01]  /*2890*/  LOP3.LUT R234, R203, UR20, R234, 0x96, !PT ;  /* 0x00000014cbea7c12 */ /* 0x000fe2000f8e96ea */
[----:B------:R-:W5:Y:S01]  /*28a0*/  LDSM.16.MT88.4 R108, [R216+0xa000] ;  /* 0x00a00000d86c783b */ /* 0x000f620000004200 */
[----:B------:R-:W-:Y:S01]  /*28b0*/  PRMT R133, R133, 0x5410, R61 ;  /* 0x0000541085857816 */ /* 0x000fe2000000003d */
[----:B------:R-:W-:Y:S01]  /*28c0*/  IMAD.WIDE.U32 R48, R48, -0x2daee0ad, RZ ;  /* 0xd2511f5330307825 */ /* 0x000fe200078e00ff */
[--C-:B------:R-:W-:Y:S01]  /*28d0*/  HSET2.LE.AND R135, R135, R200.reuse, PT ;  /* 0x000000c887877233 */ /* 0x100fe20003803000 */
[----:B------:R-:W5:Y:S01]  /*28e0*/  LDSM.16.MT88.4 R120, [R217+0xb000] ;  /* 0x00b00000d978783b */ /* 0x000f620000004200 */
[----:B----4-:R-:W-:Y:S01]  /*28f0*/  F2FP.BF16.F32.PACK_AB R0, R2, R177 ;  /* 0x000000b10200723e */ /* 0x010fe200000010ff */
[----:B------:R-:W-:Y:S01]  /*2900*/  IMAD.WIDE.U32 R234, R234, -0x2daee0ad, RZ ;  /* 0xd2511f53eaea7825 */ /* 0x000fe200078e00ff */
[----:B--2---:R-:W-:Y:S01]  /*2910*/  FMNMX.FTZ R167, R167, R57, !PT ;  /* 0x00000039a7a77209 */ /* 0x004fe20007810000 */
[----:B------:R-:W2:Y:S01]  /*2920*/  MUFU.EX2 R164, R164 ;  /* 0x000000a400a47308 */ /* 0x000ea20000000800 */
[----:B------:R-:W-:Y:S01]  /*2930*/  LOP3.LUT R135, R135, R0, RZ, 0xc0, !PT ;  /* 0x0000000087877212 */ /* 0x000fe200078ec0ff */
[--C-:B------:R-:W-:Y:S01]  /*2940*/  FFMA.FTZ R195, R35, UR4, -R205.reuse ;  /* 0x0000000423c37c23 */ /* 0x100fe200080108cd */
[----:B------:R-:W-:Y:S01]  /*2950*/  HSET2.LE.AND R133, R133, R200, PT ;  /* 0x000000c885857233 */ /* 0x000fe20003803000 */
[C---:B------:R-:W-:Y:S01]  /*2960*/  FMUL.FTZ R203, R167.reuse, UR4 ;  /* 0x00000004a7cb7c20 */ /* 0x040fe20008410000 */
[----:B---3--:R-:W-:Y:S01]  /*2970*/  F2FP.BF16.F32.PACK_AB R0, R186, R187 ;  /* 0x000000bbba00723e */ /* 0x008fe200000010ff */
[--C-:B------:R-:W-:Y:S01]  /*2980*/  FFMA.FTZ R196, R18, UR4, -R205.reuse ;  /* 0x0000000412c47c23 */ /* 0x100fe200080108cd */
[----:B------:R-:W-:Y:S01]  /*2990*/  FSETP.NEU.FTZ.AND P1, PT, R167, -INF , PT ;  /* 0xff800000a700780b */ /* 0x000fe20003f3d000 */
[----:B------:R-:W-:Y:S01]  /*29a0*/  MUFU.EX2 R193, R193 ;  /* 0x000000c100c17308 */ /* 0x000fe20000000800 */
[----:B------:R-:W-:Y:S01]  /*29b0*/  LOP3.LUT R48, R235, UR18, R48, 0x96, !PT ;  /* 0x00000012eb307c12 */ /* 0x000fe2000f8e9630 */
[----:B------:R-:W-:Y:S01]  /*29c0*/  FFMA.FTZ R197, R19, UR4, -R205 ;  /* 0x0000000413c57c23 */ /* 0x000fe200080108cd */
[----:B------:R-:W-:Y:S01]  /*29d0*/  LOP3.LUT R133, R133, R0, RZ, 0xc0, !PT ;  /* 0x0000000085857212 */ /* 0x000fe200078ec0ff */
[----:B------:R-:W-:Y:S01]  /*29e0*/  FFMA.FTZ R199, R12, UR4, -R204 ;  /* 0x000000040cc77c23 */ /* 0x000fe200080108cc */
[----:B------:R-:W-:Y:S01]  /*29f0*/  FSEL R203, R203, RZ, P1 ;  /* 0x000000ffcbcb7208 */ /* 0x000fe20000800000 */
[----:B------:R-:W-:Y:S01]  /*2a00*/  LDSM.16.MT88.4 R60, [R217+0x9400] ;  /* 0x00940000d93c783b */ /* 0x000fe20000004200 */
[----:B------:R-:W-:Y:S01]  /*2a10*/  LOP3.LUT R0, R49, UR19, R70, 0x96, !PT ;  /* 0x0000001331007c12 */ /* 0x000fe2000f8e9646 */
[----:B------:R-:W-:Y:S01]  /*2a20*/  IMAD.WIDE.U32 R48, R48, -0x326172a9, RZ ;  /* 0xcd9e8d5730307825 */ /* 0x000fe200078e00ff */
[----:B------:R-:W3:Y:S03]  /*2a30*/  MUFU.EX2 R192, R192 ;  /* 0x000000c000c07308 */ /* 0x000ee60000000800 */
[--C-:B------:R-:W-:Y:S01]  /*2a40*/  FFMA.FTZ R180, R46, UR4, -R203.reuse ;  /* 0x000000042eb47c23 */ /* 0x100fe200080108cb */
[----:B------:R-:W-:Y:S01]  /*2a50*/  FFMA.FTZ R179, R47, UR4, -R203 ;  /* 0x000000042fb37c23 */ /* 0x000fe200080108cb */
[----:B------:R-:W-:Y:S01]  /*2a60*/  IMAD.WIDE.U32 R46, R0, -0x326172a9, RZ ;  /* 0xcd9e8d57002e7825 */ /* 0x000fe200078e00ff */
[----:B------:R-:W-:-:S03]  /*2a70*/  LOP3.LUT R45, R48, 0xffff, RZ, 0xc0, !PT ;  /* 0x0000ffff302d7812 */ /* 0x000fc600078ec0ff */
[--C-:B------:R-:W-:Y:S01]  /*2a80*/  FFMA.FTZ R190, R50, UR4, -R203.reuse ;  /* 0x0000000432be7c23 */ /* 0x100fe200080108cb */
[----:B------:R-:W-:Y:S01]  /*2a90*/  LOP3.LUT R130, R48, 0xff, RZ, 0xc0, !PT ;  /* 0x000000ff30827812 */ /* 0x000fe200078ec0ff */
[----:B------:R-:W-:Y:S01]  /*2aa0*/  FFMA.FTZ R189, R51, UR4, -R203 ;  /* 0x0000000433bd7c23 */ /* 0x000fe200080108cb */
[----:B------:R-:W-:Y:S01]  /*2ab0*/  SHF.R.U32.HI R45, RZ, 0x8, R45 ;  /* 0x00000008ff2d7819 */ /* 0x000fe2000001162d */
[----:B------:R-:W-:Y:S01]  /*2ac0*/  MUFU.EX2 R191, R191 ;  /* 0x000000bf00bf7308 */ /* 0x000fe20000000800 */
[----:B------:R-:W-:Y:S01]  /*2ad0*/  LOP3.LUT R44, R49, UR27, R46, 0x96, !PT ;  /* 0x0000001b312c7c12 */ /* 0x000fe2000f8e962e */
[--C-:B------:R-:W-:Y:S01]  /*2ae0*/  FFMA.FTZ R172, R172, UR4, -R204.reuse ;  /* 0x00000004acac7c23 */ /* 0x100fe200080108cc */
[----:B------:R-:W-:Y:S01]  /*2af0*/  PRMT R130, R130, 0x5410, R45 ;  /* 0x0000541082827816 */ /* 0x000fe2000000002d */
[--C-:B------:R-:W-:Y:S01]  /*2b00*/  FFMA.FTZ R173, R173, UR4, -R204.reuse ;  /* 0x00000004adad7c23 */ /* 0x100fe200080108cc */
[----:B------:R-:W-:Y:S01]  /*2b10*/  LOP3.LUT R45, R44, 0xffff, RZ, 0xc0, !PT ;  /* 0x0000ffff2c2d7812 */ /* 0x000fe200078ec0ff */
[--C-:B------:R-:W-:Y:S01]  /*2b20*/  FFMA.FTZ R174, R174, UR4, -R203.reuse ;  /* 0x00000004aeae7c23 */ /* 0x100fe200080108cb */
[--C-:B------:R-:W-:Y:S01]  /*2b30*/  HSET2.LE.AND R134, R134, R200.reuse, PT ;  /* 0x000000c886867233 */ /* 0x100fe20003803000 */
[----:B------:R-:W4:Y:S01]  /*2b40*/  MUFU.EX2 R181, R181 ;  /* 0x000000b500b57308 */ /* 0x000f220000000800 */
[----:B--2---:R-:W-:Y:S01]  /*2b50*/  F2FP.BF16.F32.PACK_AB R58, R164, R178 ;  /* 0x000000b2a43a723e */ /* 0x004fe200000010ff */
[----:B------:R-:W-:Y:S01]  /*2b60*/  FFMA.FTZ R175, R175, UR4, -R203 ;  /* 0x00000004afaf7c23 */ /* 0x000fe200080108cb */
[----:B------:R-:W-:Y:S01]  /*2b70*/  LOP3.LUT R128, R44, 0xff, RZ, 0xc0, !PT ;  /* 0x000000ff2c807812 */ /* 0x000fe200078ec0ff */
[--C-:B------:R-:W-:Y:S01]  /*2b80*/  FFMA.FTZ R52, R52, UR4, -R204.reuse ;  /* 0x0000000434347c23 */ /* 0x100fe200080108cc */
[----:B------:R-:W-:Y:S01]  /*2b90*/  SHF.R.U32.HI R45, RZ, 0x8, R45 ;  /* 0x00000008ff2d7819 */ /* 0x000fe2000001162d */
[----:B------:R-:W-:Y:S01]  /*2ba0*/  FFMA.FTZ R53, R53, UR4, -R204 ;  /* 0x0000000435357c23 */ /* 0x000fe200080108cc */
[----:B------:R-:W-:Y:S01]  /*2bb0*/  SHF.R.U32.HI R131, RZ, 0x10, R48 ;  /* 0x00000010ff837819 */ /* 0x000fe20000011630 */
[----:B------:R-:W-:Y:S01]  /*2bc0*/  MUFU.EX2 R180, R180 ;  /* 0x000000b400b47308 */ /* 0x000fe20000000800 */
[----:B------:R-:W-:Y:S01]  /*2bd0*/  SHF.R.U32.HI R129, RZ, 0x10, R44 ;  /* 0x00000010ff817819 */ /* 0x000fe2000001162c */
[----:B------:R-:W-:Y:S01]  /*2be0*/  FFMA.FTZ R54, R54, UR4, -R203 ;  /* 0x0000000436367c23 */ /* 0x000fe200080108cb */
[----:B------:R-:W-:Y:S01]  /*2bf0*/  PRMT R128, R128, 0x5410, R45 ;  /* 0x0000541080807816 */ /* 0x000fe2000000002d */
[----:B------:R-:W-:Y:S01]  /*2c00*/  FFMA.FTZ R55, R55, UR4, -R203 ;  /* 0x0000000437377c23 */ /* 0x000fe200080108cb */
[----:B------:R-:W-:Y:S01]  /*2c10*/  LOP3.LUT R134, R134, R58, RZ, 0xc0, !PT ;  /* 0x0000003a86867212 */ /* 0x000fe200078ec0ff */
[----:B------:R-:W-:Y:S01]  /*2c20*/  FADD.FTZ R184, R185, R184 ;  /* 0x000000b8b9b87221 */ /* 0x000fe20000010000 */
[----:B------:R-:W-:Y:S01]  /*2c30*/  SHF.R.U32.HI R0, RZ, 0x18, R48 ;  /* 0x00000018ff007819 */ /* 0x000fe20000011630 */
[----:B------:R-:W2:Y:S01]  /*2c40*/  MUFU.EX2 R179, R179 ;  /* 0x000000b300b37308 */ /* 0x000ea20000000800 */
[----:B------:R-:W-:Y:S01]  /*2c50*/  LOP3.LUT R131, R131, 0xff, RZ, 0xc0, !PT ;  /* 0x000000ff83837812 */ /* 0x000fe200078ec0ff */
[----:B------:R-:W2:Y:S01]  /*2c60*/  LDSM.16.MT88.4 R56, [R216+0xb000] ;  /* 0x00b00000d838783b */ /* 0x000ea20000004200 */
[----:B------:R-:W-:Y:S01]  /*2c70*/  SHF.R.U32.HI R44, RZ, 0x18, R44 ;  /* 0x00000018ff2c7819 */ /* 0x000fe2000001162c */
[C---:B-1----:R-:W-:Y:S01]  /*2c80*/  HMMA.16816.F32.BF16 R156, R132.reuse, R148, RZ ;  /* 0x00000094849c723c */ /* 0x042fe200000418ff */
[----:B------:R-:W-:Y:S01]  /*2c90*/  LOP3.LUT R129, R129, 0xff, RZ, 0xc0, !PT ;  /* 0x000000ff81817812 */ /* 0x000fe200078ec0ff */
[----:B------:R-:W1:Y:S01]  /*2ca0*/  LDSM.16.MT88.4 R48, [R216+0x9400] ;  /* 0x00940000d830783b */ /* 0x000e620000004200 */
[----:B------:R-:W-:Y:S01]  /*2cb0*/  PRMT R131, R131, 0x5410, R0 ;  /* 0x0000541083837816 */ /* 0x000fe20000000000 */
[----:B------:R-:W-:Y:S01]  /*2cc0*/  MUFU.EX2 R190, R190 ;  /* 0x000000be00be7308 */ /* 0x000fe20000000800 */
[----:B------:R-:W-:Y:S01]  /*2cd0*/  PRMT R129, R129, 0x5410, R44 ;  /* 0x0000541081817816 */ /* 0x000fe2000000002c */
[C---:B-----5:R-:W-:Y:S01]  /*2ce0*/  HMMA.16816.F32.BF16 R72, R132.reuse, R80, RZ ;  /* 0x000000508448723c */ /* 0x060fe200000418ff */
[--C-:B------:R-:W-:Y:S01]  /*2cf0*/  HSET2.LE.AND R128, R128, R200.reuse, PT ;  /* 0x000000c880807233 */ /* 0x100fe20003803000 */
[----:B------:R-:W-:Y:S01]  /*2d00*/  FADD.FTZ R186, R187, R186 ;  /* 0x000000babbba7221 */ /* 0x000fe20000010000 */
[----:B---3--:R-:W-:Y:S01]  /*2d10*/  F2FP.BF16.F32.PACK_AB R44, R192, R193 ;  /* 0x000000c1c02c723e */ /* 0x008fe200000010ff */
[----:B------:R-:W-:Y:S01]  /*2d20*/  FADD.FTZ R192, R193, R192 ;  /* 0x000000c0c1c07221 */ /* 0x000fe20000010000 */
[--C-:B------:R-:W-:Y:S01]  /*2d30*/  HSET2.LE.AND R130, R130, R200.reuse, PT ;  /* 0x000000c882827233 */ /* 0x100fe20003803000 */
[----:B------:R-:W3:Y:S01]  /*2d40*/  MUFU.EX2 R189, R189 ;  /* 0x000000bd00bd7308 */ /* 0x000ee20000000800 */
[----:B----4-:R-:W-:Y:S01]  /*2d50*/  F2FP.BF16.F32.PACK_AB R0, R181, R191 ;  /* 0x000000bfb500723e */ /* 0x010fe200000010ff */
[C---:B------:R-:W-:Y:S01]  /*2d60*/  HMMA.16816.F32.BF16 R88, R132.reuse, R96, RZ ;  /* 0x000000608458723c */ /* 0x040fe200000418ff */
[--C-:B------:R-:W-:Y:S01]  /*2d70*/  HSET2.LE.AND R131, R131, R200.reuse, PT ;  /* 0x000000c883837233 */ /* 0x100fe20003803000 */
[----:B------:R-:W-:Y:S01]  /*2d80*/  FADD.FTZ R192, R191, R192 ;  /* 0x000000c0bfc07221 */ /* 0x000fe20000010000 */
[----:B------:R-:W-:Y:S01]  /*2d90*/  LOP3.LUT R128, R128, R44, RZ, 0xc0, !PT ;  /* 0x0000002c80807212 */ /* 0x000fe200078ec0ff */
[----:B------:R-:W-:Y:S01]  /*2da0*/  FADD.FTZ R184, R178, R184 ;  /* 0x000000b8b2b87221 */ /* 0x000fe20000010000 */
[----:B--2---:R-:W-:Y:S01]  /*2db0*/  F2FP.BF16.F32.PACK_AB R45, R179, R180 ;  /* 0x000000b4b32d723e */ /* 0x004fe200000010ff */
[----:B------:R-:W2:Y:S01]  /*2dc0*/  MUFU.EX2 R183, R183 ;  /* 0x000000b700b77308 */ /* 0x000ea20000000800 */
[----:B------:R-:W-:Y:S01]  /*2dd0*/  LOP3.LUT R44, R69, UR5, R66, 0x96, !PT ;  /* 0x00000005452c7c12 */ /* 0x000fe2000f8e9642 */
[C---:B------:R-:W-:Y:S01]  /*2de0*/  HMMA.16816.F32.BF16 R104, R132.reuse, R108, RZ ;  /* 0x0000006c8468723c */ /* 0x040fe200000418ff */
[----:B------:R-:W-:Y:S01]  /*2df0*/  LOP3.LUT R130, R130, R0, RZ, 0xc0, !PT ;  /* 0x0000000082827212 */ /* 0x000fe200078ec0ff */
[----:B------:R-:W-:Y:S01]  /*2e00*/  FADD.FTZ R186, R177, R186 ;  /* 0x000000bab1ba7221 */ /* 0x000fe20000010000 */
[--C-:B------:R-:W-:Y:S01]  /*2e10*/  HSET2.LE.AND R129, R129, R200.reuse, PT ;  /* 0x000000c881817233 */ /* 0x100fe20003803000 */
[----:B------:R-:W-:Y:S01]  /*2e20*/  FADD.FTZ R192, R181, R192 ;  /* 0x000000c0b5c07221 */ /* 0x000fe20000010000 */
[----:B------:R-:W-:Y:S01]  /*2e30*/  LOP3.LUT R131, R131, R45, RZ, 0xc0, !PT ;  /* 0x0000002d83837212 */ /* 0x000fe200078ec0ff */
[----:B------:R-:W-:Y:S01]  /*2e40*/  IMAD.WIDE.U32 R44, R44, -0x2daee0ad, RZ ;  /* 0xd2511f532c2c7825 */ /* 0x000fe200078e00ff */
[----:B---3--:R-:W-:Y:S01]  /*2e50*/  F2FP.BF16.F32.PACK_AB R0, R189, R190 ;  /* 0x000000bebd00723e */ /* 0x008fe200000010ff */
[----:B------:R-:W-:Y:S01]  /*2e60*/  MUFU.EX2 R182, R182 ;  /* 0x000000b600b67308 */ /* 0x000fe20000000800 */
[C---:B------:R-:W-:Y:S01]  /*2e70*/  HMMA.16816.F32.BF16 R116, R132.reuse, R120, RZ ;  /* 0x000000788474723c */ /* 0x040fe200000418ff */
[----:B------:R-:W-:Y:S01]  /*2e80*/  LOP3.LUT R202, R47, UR5, R202, 0x96, !PT ;  /* 0x000000052fca7c12 */ /* 0x000fe2000f8e96ca */
[----:B------:R-:W-:Y:S01]  /*2e90*/  FADD.FTZ R189, R190, R189 ;  /* 0x000000bdbebd7221 */ /* 0x000fe20000010000 */
[----:B------:R-:W-:Y:S01]  /*2ea0*/  LOP3.LUT R129, R129, R0, RZ, 0xc0, !PT ;  /* 0x0000000081817212 */ /* 0x000fe200078ec0ff */
[----:B------:R-:W-:Y:S01]  /*2eb0*/  FFMA.FTZ R0, R17, UR4, -R206 ;  /* 0x0000000411007c23 */ /* 0x000fe200080108ce */
[--C-:B------:R-:W-:Y:S01]  /*2ec0*/  SHF.R.U32.HI R17, RZ, 0x10, R44.reuse ;  /* 0x00000010ff117819 */ /* 0x100fe2000001162c */
[C---:B------:R-:W-:Y:S01]  /*2ed0*/  HMMA.16816.F32.BF16 R152, R132.reuse, R150, RZ ;  /* 0x000000968498723c */ /* 0x040fe200000418ff */
[----:B------:R-:W-:Y:S01]  /*2ee0*/  SHF.R.U32.HI R67, RZ, 0x18, R44 ;  /* 0x00000018ff437819 */ /* 0x000fe2000001162c */
[----:B------:R-:W3:Y:S01]  /*2ef0*/  MUFU.EX2 R188, R188 ;  /* 0x000000bc00bc7308 */ /* 0x000ee20000000800 */
[----:B------:R-:W-:Y:S01]  /*2f00*/  LOP3.LUT R17, R17, 0xff, RZ, 0xc0, !PT ;  /* 0x000000ff11117812 */ /* 0x000fe200078ec0ff */
[----:B------:R-:W-:Y:S01]  /*2f10*/  FADD.FTZ R189, R180, R189 ;  /* 0x000000bdb4bd7221 */ /* 0x000fe20000010000 */
[----:B------:R-:W-:Y:S01]  /*2f20*/  LOP3.LUT R16, R45, UR29, R64, 0x96, !PT ;  /* 0x0000001d2d107c12 */ /* 0x000fe2000f8e9640 */
[-C--:B------:R-:W-:Y:S01]  /*2f30*/  HMMA.16816.F32.BF16 R124, R132, R56.reuse, RZ ;  /* 0x00000038847c723c */ /* 0x080fe200000418ff */
[----:B------:R-:W-:Y:S01]  /*2f40*/  PRMT R67, R17, 0x5410, R67 ;  /* 0x0000541011437816 */ /* 0x000fe20000000043 */
[----:B------:R-:W-:Y:S01]  /*2f50*/  FADD.FTZ R189, R179, R189 ;  /* 0x000000bdb3bd7221 */ /* 0x000fe20000010000 */
[----:B------:R-:W-:Y:S01]  /*2f60*/  LOP3.LUT R32, R44, 0xffff, RZ, 0xc0, !PT ;  /* 0x0000ffff2c207812 */ /* 0x000fe200078ec0ff */
[----:B------:R-:W4:Y:S01]  /*2f70*/  MUFU.EX2 R0, R0 ;  /* 0x0000000000007308 */ /* 0x000f220000000800 */
[----:B------:R-:W-:Y:S01]  /*2f80*/  LOP3.LUT R17, R16, 0xffff, RZ, 0xc0, !PT ;  /* 0x0000ffff10117812 */ /* 0x000fe200078ec0ff */
[----:B------:R-:W-:Y:S01]  /*2f90*/  HMMA.16816.F32.BF16 R136, R128, R56, RZ ;  /* 0x000000388088723c */ /* 0x000fe200000418ff */
[----:B------:R-:W-:Y:S01]  /*2fa0*/  LOP3.LUT R66, R44, 0xff, RZ, 0xc0, !PT ;  /* 0x000000ff2c427812 */ /* 0x000fe200078ec0ff */
[----:B------:R-:W-:Y:S01]  /*2fb0*/  FADD.FTZ R184, R164, R184 ;  /* 0x000000b8a4b87221 */ /* 0x000fe20000010000 */
[----:B------:R-:W-:Y:S01]  /*2fc0*/  SHF.R.U32.HI R32, RZ, 0x8, R32 ;  /* 0x00000008ff207819 */ /* 0x000fe20000011620 */
[----:B------:R-:W5:Y:S01]  /*2fd0*/  LDSM.16.MT88.4 R44, [R217+0xa400] ;  /* 0x00a40000d92c783b */ /* 0x000f620000004200 */
[----:B------:R-:W-:Y:S01]  /*2fe0*/  LOP3.LUT R64, R16, 0xff, RZ, 0xc0, !PT ;  /* 0x000000ff10407812 */ /* 0x000fe200078ec0ff */
[----:B------:R-:W-:Y:S01]  /*2ff0*/  MUFU.EX2 R194, R194 ;  /* 0x000000c200c27308 */ /* 0x000fe20000000800 */
[----:B------:R-:W-:Y:S01]  /*3000*/  SHF.R.U32.HI R65, RZ, 0x10, R16 ;  /* 0x00000010ff417819 */ /* 0x000fe20000011610 */
[C---:B------:R-:W-:Y:S01]  /*3010*/  HMMA.16816.F32.BF16 R76, R132.reuse, R82, RZ ;  /* 0x00000052844c723c */ /* 0x040fe200000418ff */
[----:B------:R-:W-:Y:S01]  /*3020*/  SHF.R.U32.HI R17, RZ, 0x8, R17 ;  /* 0x00000008ff117819 */ /* 0x000fe20000011611 */
[----:B------:R-:W-:Y:S01]  /*3030*/  FADD.FTZ R186, R2, R186 ;  /* 0x000000ba02ba7221 */ /* 0x000fe20000010000 */
[----:B------:R-:W-:Y:S01]  /*3040*/  PRMT R66, R66, 0x5410, R32 ;  /* 0x0000541042427816 */ /* 0x000fe20000000020 */
[----:B--2---:R-:W-:Y:S01]  /*3050*/  FADD.FTZ R184, R183, R184 ;  /* 0x000000b8b7b87221 */ /* 0x004fe20000010000 */
[----:B------:R-:W-:Y:S01]  /*3060*/  SHF.R.U32.HI R16, RZ, 0x18, R16 ;  /* 0x00000018ff107819 */ /* 0x000fe20000011610 */
[----:B------:R-:W2:Y:S01]  /*3070*/  MUFU.EX2 R195, R195 ;  /* 0x000000c300c37308 */ /* 0x000ea20000000800 */
[----:B------:R-:W-:Y:S01]  /*3080*/  LOP3.LUT R65, R65, 0xff, RZ, 0xc0, !PT ;  /* 0x000000ff41417812 */ /* 0x000fe200078ec0ff */
[C---:B------:R-:W-:Y:S01]  /*3090*/  HMMA.16816.F32.BF16 R92, R132.reuse, R98, RZ ;  /* 0x00000062845c723c */ /* 0x040fe200000418ff */
[----:B------:R-:W-:Y:S01]  /*30a0*/  PRMT R64, R64, 0x5410, R17 ;  /* 0x0000541040407816 */ /* 0x000fe20000000011 */
[----:B------:R-:W5:Y:S01]  /*30b0*/  LDSM.16.MT88.4 R32, [R216+0xa400] ;  /* 0x00a40000d820783b */ /* 0x000f620000004200 */
[----:B------:R-:W-:Y:S01]  /*30c0*/  PRMT R65, R65, 0x5410, R16 ;  /* 0x0000541041417816 */ /* 0x000fe20000000010 */
[----:B------:R-:W-:Y:S01]  /*30d0*/  FFMA.FTZ R237, R5, UR4, -R204 ;  /* 0x0000000405ed7c23 */ /* 0x000fe200080108cc */
[--C-:B------:R-:W-:Y:S01]  /*30e0*/  HSET2.LE.AND R66, R66, R200.reuse, PT ;  /* 0x000000c842427233 */ /* 0x100fe20003803000 */
[----:B------:R-:W1:Y:S01]  /*30f0*/  MUFU.EX2 R196, R196 ;  /* 0x000000c400c47308 */ /* 0x000e620000000800 */
[--C-:B------:R-:W-:Y:S01]  /*3100*/  HSET2.LE.AND R64, R64, R200.reuse, PT ;  /* 0x000000c840407233 */ /* 0x100fe20003803000 */
[C---:B------:R-:W-:Y:S01]  /*3110*/  HMMA.16816.F32.BF16 R144, R132.reuse, R110, RZ ;  /* 0x0000006e8490723c */ /* 0x040fe200000418ff */
[----:B---3--:R-:W-:Y:S01]  /*3120*/  F2FP.BF16.F32.PACK_AB R16, R188, R182 ;  /* 0x000000b6bc10723e */ /* 0x008fe200000010ff */
[C---:B----4-:R-:W-:Y:S01]  /*3130*/  FADD.FTZ R184, R0.reuse, R184 ;  /* 0x000000b800b87221 */ /* 0x050fe20000010000 */
[----:B------:R-:W-:Y:S01]  /*3140*/  F2FP.BF16.F32.PACK_AB R56, R0, R183 ;  /* 0x000000b70038723e */ /* 0x000fe200000010ff */
[--C-:B------:R-:W-:Y:S01]  /*3150*/  FFMA.FTZ R36, R36, UR4, -R204.reuse ;  /* 0x0000000424247c23 */ /* 0x100fe200080108cc */
[--C-:B------:R-:W-:Y:S01]  /*3160*/  HSET2.LE.AND R67, R67, R200.reuse, PT ;  /* 0x000000c843437233 */ /* 0x100fe20003803000 */
[----:B------:R-:W3:Y:S01]  /*3170*/  MUFU.EX2 R197, R197 ;  /* 0x000000c500c57308 */ /* 0x000ee20000000800 */
[----:B------:R-:W-:Y:S01]  /*3180*/  HMMA.16816.F32.BF16 R140, R132, R122, RZ ;  /* 0x0000007a848c723c */ /* 0x000fe200000418ff */
[----:B--2---:R-:W-:Y:S01]  /*3190*/  F2FP.BF16.F32.PACK_AB R198, R195, R194 ;  /* 0x000000c2c3c6723e */ /* 0x004fe200000010ff */
[--C-:B------:R-:W-:Y:S01]  /*31a0*/  FFMA.FTZ R37, R37, UR4, -R204.reuse ;  /* 0x0000000425257c23 */ /* 0x100fe200080108cc */
[----:B------:R-:W-:Y:S01]  /*31b0*/  HSET2.LE.AND R65, R65, R200, PT ;  /* 0x000000c841417233 */ /* 0x000fe20003803000 */
[----:B------:R-:W-:Y:S01]  /*31c0*/  FFMA.FTZ R38, R38, UR4, -R203 ;  /* 0x0000000426267c23 */ /* 0x000fe200080108cb */
[----:B------:R-:W-:Y:S01]  /*31d0*/  LOP3.LUT R66, R66, R16, RZ, 0xc0, !PT ;  /* 0x0000001042427212 */ /* 0x000fe200078ec0ff */
[C---:B------:R-:W-:Y:S01]  /*31e0*/  HMMA.16816.F32.BF16 R160, R128.reuse, R148, RZ ;  /* 0x0000009480a0723c */ /* 0x040fe200000418ff */
[----:B------:R-:W-:Y:S01]  /*31f0*/  LOP3.LUT R64, R64, R56, RZ, 0xc0, !PT ;  /* 0x0000003840407212 */ /* 0x000fe200078ec0ff */
[----:B------:R-:W2:Y:S01]  /*3200*/  LDSM.16.MT88.4 R16, [R217+0xb400] ;  /* 0x00b40000d910783b */ /* 0x000ea20000004200 */
[----:B------:R-:W-:Y:S01]  /*3210*/  LOP3.LUT R67, R67, R198, RZ, 0xc0, !PT ;  /* 0x000000c643437212 */ /* 0x000fe200078ec0ff */
[----:B------:R-:W-:Y:S01]  /*3220*/  FFMA.FTZ R198, R13, UR4, -R204 ;  /* 0x000000040dc67c23 */ /* 0x000fe200080108cc */
[----:B------:R-:W-:Y:S01]  /*3230*/  LOP3.LUT R207, R207, UR33, R201, 0x96, !PT ;  /* 0x00000021cfcf7c12 */ /* 0x000fe2000f8e96c9 */
[C---:B------:R-:W-:Y:S01]  /*3240*/  HMMA.16816.F32.BF16 R68, R128.reuse, R80, RZ ;  /* 0x000000508044723c */ /* 0x040fe200000418ff */
[----:B------:R-:W-:Y:S01]  /*3250*/  MUFU.EX2 R172, R172 ;  /* 0x000000ac00ac7308 */ /* 0x000fe20000000800 */
[----:B-1----:R-:W-:Y:S01]  /*3260*/  FADD.FTZ R186, R196, R186 ;  /* 0x000000bac4ba7221 */ /* 0x002fe20000010000 */
[--C-:B------:R-:W-:Y:S01]  /*3270*/  FFMA.FTZ R236, R7, UR4, -R203.reuse ;  /* 0x0000000407ec7c23 */ /* 0x100fe200080108cb */
[----:B---3--:R-:W-:Y:S01]  /*3280*/  F2FP.BF16.F32.PACK_AB R12, R197, R196 ;  /* 0x000000c4c50c723e */ /* 0x008fe200000010ff */
[----:B------:R-:W-:Y:S01]  /*3290*/  FFMA.FTZ R39, R39, UR4, -R203 ;  /* 0x0000000427277c23 */ /* 0x000fe200080108cb */
[C---:B------:R-:W-:Y:S01]  /*32a0*/  HMMA.16816.F32.BF16 R84, R128.reuse, R96, RZ ;  /* 0x000000608054723c */ /* 0x040fe200000418ff */
[----:B------:R-:W-:Y:S01]  /*32b0*/  FADD.FTZ R186, R197, R186 ;  /* 0x000000bac5ba7221 */ /* 0x000fe20000010000 */
[----:B------:R-:W-:Y:S01]  /*32c0*/  LOP3.LUT R65, R65, R12, RZ, 0xc0, !PT ;  /* 0x0000000c41417212 */ /* 0x000fe200078ec0ff */
[----:B------:R-:W-:Y:S01]  /*32d0*/  IMAD.WIDE.U32 R12, R202, -0x2daee0ad, RZ ;  /* 0xd2511f53ca0c7825 */ /* 0x000fe200078e00ff */
[----:B------:R-:W1:Y:S03]  /*32e0*/  MUFU.EX2 R173, R173 ;  /* 0x000000ad00ad7308 */ /* 0x000e660000000800 */
[----:B------:R-:W-:Y:S01]  /*32f0*/  FADD.FTZ R184, R182, R184 ;  /* 0x000000b8b6b87221 */ /* 0x000fe20000010000 */
[C---:B------:R-:W-:Y:S01]  /*3300*/  HMMA.16816.F32.BF16 R100, R128.reuse, R108, RZ ;  /* 0x0000006c8064723c */ /* 0x040fe200000418ff */
[----:B------:R-:W-:Y:S01]  /*3310*/  FADD.FTZ R186, R194, R186 ;  /* 0x000000bac2ba7221 */ /* 0x000fe20000010000 */
[----:B------:R-:W-:Y:S01]  /*3320*/  LOP3.LUT R234, R13, UR29, R234, 0x96, !PT ;  /* 0x0000001d0dea7c12 */ /* 0x000fe2000f8e96ea */
[----:B------:R-:W-:Y:S01]  /*3330*/  FADD.FTZ R184, R188, R184 ;  /* 0x000000b8bcb87221 */ /* 0x000fe20000010000 */
[----:B------:R-:W-:Y:S01]  /*3340*/  LOP3.LUT R13, R12, 0xffff, RZ, 0xc0, !PT ;  /* 0x0000ffff0c0d7812 */ /* 0x000fe200078ec0ff */
[----:B------:R-:W-:Y:S01]  /*3350*/  FADD.FTZ R186, R195, R186 ;  /* 0x000000bac3ba7221 */ /* 0x000fe20000010000 */
[----:B------:R-:W-:Y:S01]  /*3360*/  HMMA.16816.F32.BF16 R112, R128, R120, RZ ;  /* 0x000000788070723c */ /* 0x000fe200000418ff */
[----:B------:R-:W-:Y:S01]  /*3370*/  SHF.R.U32.HI R201, RZ, 0x10, R12 ;  /* 0x00000010ffc97819 */ /* 0x000fe2000001160c */
[----:B------:R-:W-:Y:S01]  /*3380*/  MUFU.EX2 R174, R174 ;  /* 0x000000ae00ae7308 */ /* 0x000fe20000000800 */
[----:B------:R-:W-:-:S02]  /*3390*/  SHF.R.U32.HI R13, RZ, 0x8, R13 ;  /* 0x00000008ff0d7819 */ /* 0x000fc4000001160d */
[----:B------:R-:W-:Y:S01]  /*33a0*/  LOP3.LUT R209, R12, 0xff, RZ, 0xc0, !PT ;  /* 0x000000ff0cd17812 */ /* 0x000fe200078ec0ff */
[C---:B------:R-:W-:Y:S01]  /*33b0*/  HMMA.16816.F32.BF16 R148, R128.reuse, R150, RZ ;  /* 0x000000968094723c */ /* 0x040fe200000418ff */
[----:B------:R-:W-:Y:S02]  /*33c0*/  SHF.R.U32.HI R202, RZ, 0x18, R12 ;  /* 0x00000018ffca7819 */ /* 0x000fe4000001160c */
[----:B------:R-:W-:Y:S01]  /*33d0*/  LOP3.LUT R201, R201, 0xff, RZ, 0xc0, !PT ;  /* 0x000000ffc9c97812 */ /* 0x000fe200078ec0ff */
[----:B------:R-:W-:Y:S01]  /*33e0*/  MUFU.EX2 R175, R175 ;  /* 0x000000af00af7308 */ /* 0x000fe20000000800 */
[----:B------:R-:W-:Y:S01]  /*33f0*/  PRMT R12, R209, 0x5410, R13 ;  /* 0x00005410d10c7816 */ /* 0x000fe2000000000d */
[----:B------:R-:W-:Y:S01]  /*3400*/  HMMA.16816.F32.BF16 R80, R128, R82, RZ ;  /* 0x000000528050723c */ /* 0x000fe200000418ff */
[----:B------:R-:W-:Y:S01]  /*3410*/  PRMT R13, R201, 0x5410, R202 ;  /* 0x00005410c90d7816 */ /* 0x000fe200000000ca */
[--C-:B------:R-:W-:Y:S01]  /*3420*/  FFMA.FTZ R202, R15, UR4, -R203.reuse ;  /* 0x000000040fca7c23 */ /* 0x100fe200080108cb */
[----:B------:R-:W-:Y:S01]  /*3430*/  FFMA.FTZ R209, R14, UR4, -R203 ;  /* 0x000000040ed17c23 */ /* 0x000fe200080108cb */
[----:B------:R-:W-:-:S02]  /*3440*/  LOP3.LUT R14, R234, 0xffff, RZ, 0xc0, !PT ;  /* 0x0000ffffea0e7812 */ /* 0x000fc400078ec0ff */
[C---:B------:R-:W-:Y:S01]  /*3450*/  HMMA.16816.F32.BF16 R96, R128.reuse, R98, RZ ;  /* 0x000000628060723c */ /* 0x040fe200000418ff */
[----:B------:R3:W4:Y:S01]  /*3460*/  MUFU.EX2 R201, R209 ;  /* 0x000000d100c97308 */ /* 0x0007220000000800 */
[----:B------:R-:W-:Y:S02]  /*3470*/  LOP3.LUT R211, R234, 0xff, RZ, 0xc0, !PT ;  /* 0x000000ffead37812 */ /* 0x000fe400078ec0ff */
[----:B------:R-:W-:Y:S02]  /*3480*/  SHF.R.U32.HI R14, RZ, 0x8, R14 ;  /* 0x00000008ff0e7819 */ /* 0x000fe4000001160e */
[----:B------:R-:W-:Y:S01]  /*3490*/  HMMA.16816.F32.BF16 R108, R128, R110, RZ ;  /* 0x0000006e806c723c */ /* 0x000fe200000418ff */
[----:B------:R-:W-:Y:S02]  /*34a0*/  HSET2.LE.AND R12, R12, R200, PT ;  /* 0x000000c80c0c7233 */ /* 0x000fe40003803000 */
[----:B------:R-:W5:Y:S01]  /*34b0*/  MUFU.EX2 R199, R199 ;  /* 0x000000c700c77308 */ /* 0x000f620000000800 */
[----:B------:R-:W-:-:S02]  /*34c0*/  PRMT R211, R211, 0x5410, R14 ;  /* 0x00005410d3d37816 */ /* 0x000fc4000000000e */
[----:B------:R-:W-:Y:S01]  /*34d0*/  HMMA.16816.F32.BF16 R120, R128, R122, RZ ;  /* 0x0000007a8078723c */ /* 0x000fe200000418ff */
[--C-:B------:R-:W-:Y:S02]  /*34e0*/  HSET2.LE.AND R13, R13, R200.reuse, PT ;  /* 0x000000c80d0d7233 */ /* 0x100fe40003803000 */
[----:B-1----:R-:W-:Y:S02]  /*34f0*/  F2FP.BF16.F32.PACK_AB R14, R173, R172 ;  /* 0x000000acad0e723e */ /* 0x002fe400000010ff */
[----:B------:R-:W1:Y:S01]  /*3500*/  MUFU.EX2 R198, R198 ;  /* 0x000000c600c67308 */ /* 0x000e620000000800 */
[-C--:B------:R-:W-:Y:S01]  /*3510*/  HMMA.16816.F32.BF16 R132, R132, R58.reuse, RZ ;  /* 0x0000003a8484723c */ /* 0x080fe200000418ff */
[--C-:B---3--:R-:W-:Y:S01]  /*3520*/  SHF.R.U32.HI R209, RZ, 0x10, R234.reuse ;  /* 0x00000010ffd17819 */ /* 0x108fe200000116ea */
[----:B----4-:R-:W-:Y:S01]  /*3530*/  FADD.FTZ R189, R201, R189 ;  /* 0x000000bdc9bd7221 */ /* 0x010fe20000010000 */
[----:B------:R-:W-:Y:S02]  /*3540*/  SHF.R.U32.HI R234, RZ, 0x18, R234 ;  /* 0x00000018ffea7819 */ /* 0x000fe400000116ea */
[----:B------:R-:W-:Y:S01]  /*3550*/  LOP3.LUT R209, R209, 0xff, RZ, 0xc0, !PT ;  /* 0x000000ffd1d17812 */ /* 0x000fe200078ec0ff */
[----:B------:R-:W-:Y:S01]  /*3560*/  HMMA.16816.F32.BF16 R128, R128, R58, RZ ;  /* 0x0000003a8080723c */ /* 0x000fe200000418ff */
[----:B------:R-:W3:Y:S01]  /*3570*/  LDSM.16.MT88.4 R56, [R216+0xb400] ;  /* 0x00b40000d838783b */ /* 0x000ee20000004200 */
[----:B------:R-:W4:Y:S01]  /*3580*/  MUFU.EX2 R202, R202 ;  /* 0x000000ca00ca7308 */ /* 0x000f220000000800 */
[----:B------:R-:W-:Y:S01]  /*3590*/  PRMT R209, R209, 0x5410, R234 ;  /* 0x00005410d1d17816 */ /* 0x000fe200000000ea */
[----:B------:R-:W-:Y:S01]  /*35a0*/  IMAD.WIDE.U32 R234, R207, -0x326172a9, RZ ;  /* 0xcd9e8d57cfea7825 */ /* 0x000fe200078e00ff */
[----:B------:R-:W-:Y:S01]  /*35b0*/  F2FP.BF16.F32.PACK_AB R15, R175, R174 ;  /* 0x000000aeaf0f723e */ /* 0x000fe200000010ff */
[C---:B------:R-:W-:Y:S01]  /*35c0*/  HMMA.16816.F32.BF16 R156, R64.reuse, R60, R156 ;  /* 0x0000003c409c723c */ /* 0x040fe2000004189c */
[----:B------:R-:W-:Y:S01]  /*35d0*/  LOP3.LUT R14, R12, R14, RZ, 0xc0, !PT ;  /* 0x0000000e0c0e7212 */ /* 0x000fe200078ec0ff */
[----:B-----5:R-:W-:Y:S01]  /*35e0*/  FADD.FTZ R192, R199, R192 ;  /* 0x000000c0c7c07221 */ /* 0x020fe20000010000 */
[----:B------:R-:W-:Y:S01]  /*35f0*/  LOP3.LUT R232, R235, UR26, R232, 0x96, !PT ;  /* 0x0000001aebe87c12 */ /* 0x000fe2000f8e96e8 */
[----:B------:R-:W5:Y:S01]  /*3600*/  MUFU.EX2 R52, R52 ;  /* 0x0000003400347308 */ /* 0x000f620000000800 */
[----:B------:R-:W-:Y:S01]  /*3610*/  LOP3.LUT R15, R13, R15, RZ, 0xc0, !PT ;  /* 0x0000000f0d0f7212 */ /* 0x000fe200078ec0ff */
[----:B------:R-:W-:Y:S01]  /*3620*/  HMMA.16816.F32.BF16 R72, R64, R48, R72 ;  /* 0x000000304048723c */ /* 0x000fe20000041848 */
[--C-:B------:R-:W-:Y:S01]  /*3630*/  HSET2.LE.AND R12, R211, R200.reuse, PT ;  /* 0x000000c8d30c7233 */ /* 0x100fe20003803000 */
[----:B------:R-:W-:Y:S01]  /*3640*/  IMAD.WIDE.U32 R232, R232, -0x2daee0ad, RZ ;  /* 0xd2511f53e8e87825 */ /* 0x000fe200078e00ff */
[----:B------:R-:W-:-:S03]  /*3650*/  HSET2.LE.AND R13, R209, R200, PT ;  /* 0x000000c8d10d7233 */ /* 0x000fc60003803000 */
[C---:B-1----:R-:W-:Y:S01]  /*3660*/  FADD.FTZ R192, R198.reuse, R192 ;  /* 0x000000c0c6c07221 */ /* 0x042fe20000010000 */
[----:B------:R-:W-:Y:S01]  /*3670*/  F2FP.BF16.F32.PACK_AB R211, R198, R199 ;  /* 0x000000c7c6d3723e */ /* 0x000fe200000010ff */
[C---:B------:R-:W-:Y:S01]  /*3680*/  HMMA.16816.F32.BF16 R88, R64.reuse, R44, R88 ;  /* 0x0000002c4058723c */ /* 0x040fe20000041858 */
[----:B----4-:R-:W-:Y:S01]  /*3690*/  F2FP.BF16.F32.PACK_AB R209, R202, R201 ;  /* 0x000000c9cad1723e */ /* 0x010fe200000010ff */
[----:B------:R-:W1:Y:S01]  /*36a0*/  MUFU.EX2 R53, R53 ;  /* 0x0000003500357308 */ /* 0x000e620000000800 */
[----:B------:R-:W-:Y:S01]  /*36b0*/  LOP3.LUT R12, R12, R211, RZ, 0xc0, !PT ;  /* 0x000000d30c0c7212 */ /* 0x000fe200078ec0ff */
[----:B------:R-:W-:Y:S01]  /*36c0*/  FADD.FTZ R189, R202, R189 ;  /* 0x000000bdcabd7221 */ /* 0x000fe20000010000 */
[----:B------:R-:W-:Y:S01]  /*36d0*/  LOP3.LUT R13, R13, R209, RZ, 0xc0, !PT ;  /* 0x000000d10d0d7212 */ /* 0x000fe200078ec0ff */
[C---:B------:R-:W-:Y:S01]  /*36e0*/  HMMA.16816.F32.BF16 R104, R64.reuse, R32, R104 ;  /* 0x000000204068723c */ /* 0x040fe20000041868 */
[----:B------:R-:W-:Y:S01]  /*36f0*/  LOP3.LUT R230, R233, UR23, R230, 0x96, !PT ;  /* 0x00000017e9e67c12 */ /* 0x000fe2000f8e96e6 */
[----:B------:R-:W-:Y:S01]  /*3700*/  FADD.FTZ R192, R172, R192 ;  /* 0x000000c0acc07221 */ /* 0x000fe20000010000 */
[----:B------:R-:W-:Y:S01]  /*3710*/  FADD.FTZ R189, R174, R189 ;  /* 0x000000bdaebd7221 */ /* 0x000fe20000010000 */
[----:B------:R-:W4:Y:S02]  /*3720*/  MUFU.EX2 R54, R54 ;  /* 0x0000003600367308 */ /* 0x000f240000000800 */
[----:B--2---:R-:W-:Y:S01]  /*3730*/  HMMA.16816.F32.BF16 R116, R64, R16, R116 ;  /* 0x000000104074723c */ /* 0x004fe20000041874 */
[----:B------:R-:W-:-:S04]  /*3740*/  IMAD.WIDE.U32 R230, R230, -0x326172a9, RZ ;  /* 0xcd9e8d57e6e67825 */ /* 0x000fc800078e00ff */
[----:B------:R-:W-:Y:S01]  /*3750*/  FADD.FTZ R192, R173, R192 ;  /* 0x000000c0adc07221 */ /* 0x000fe20000010000 */
[----:B------:R-:W-:Y:S01]  /*3760*/  FADD.FTZ R189, R175, R189 ;  /* 0x000000bdafbd7221 */ /* 0x000fe20000010000 */
[----:B------:R-:W-:Y:S01]  /*3770*/  HMMA.16816.F32.BF16 R152, R64, R62, R152 ;  /* 0x0000003e4098723c */ /* 0x000fe20000041898 */
[----:B------:R-:W2:Y:S01]  /*3780*/  MUFU.EX2 R55, R55 ;  /* 0x0000003700377308 */ /* 0x000ea20000000800 */
[----:B-----5:R-:W-:-:S04]  /*3790*/  FADD.FTZ R192, R52, R192 ;  /* 0x000000c034c07221 */ /* 0x020fc80000010000 */
[C---:B---3--:R-:W-:Y:S01]  /*37a0*/  HMMA.16816.F32.BF16 R124, R64.reuse, R56, R124 ;  /* 0x00000038407c723c */ /* 0x048fe2000004187c */
[----:B-1----:R-:W-:Y:S02]  /*37b0*/  FADD.FTZ R192, R53, R192 ;  /* 0x000000c035c07221 */ /* 0x002fe40000010000 */
[----:B------:R-:W-:Y:S01]  /*37c0*/  MUFU.EX2 R237, R237 ;  /* 0x000000ed00ed7308 */ /* 0x000fe20000000800 */
[----:B----4-:R-:W-:Y:S02]  /*37d0*/  FADD.FTZ R189, R54, R189 ;  /* 0x000000bd36bd7221 */ /* 0x010fe40000010000 */
[C---:B------:R-:W-:Y:S05]  /*37e0*/  HMMA.16816.F32.BF16 R76, R64.reuse, R50, R76 ;  /* 0x00000032404c723c */ /* 0x040fea000004184c */
[----:B------:R-:W-:Y:S01]  /*37f0*/  MUFU.EX2 R36, R36 ;  /* 0x0000002400247308 */ /* 0x000fe20000000800 */
[----:B------:R-:W-:Y:S01]  /*3800*/  HMMA.16816.F32.BF16 R92, R64, R46, R92 ;  /* 0x0000002e405c723c */ /* 0x000fe2000004185c */
[----:B--2---:R-:W-:-:S05]  /*3810*/  FADD.FTZ R189, R55, R189 ;  /* 0x000000bd37bd7221 */ /* 0x004fca0000010000 */
[C---:B------:R-:W-:Y:S01]  /*3820*/  HMMA.16816.F32.BF16 R144, R64.reuse, R34, R144 ;  /* 0x000000224090723c */ /* 0x040fe20000041890 */
[----:B------:R-:W-:Y:S05]  /*3830*/  MUFU.EX2 R37, R37 ;  /* 0x0000002500257308 */ /* 0x000fea0000000800 */
[C---:B------:R-:W-:Y:S03]  /*3840*/  HMMA.16816.F32.BF16 R140, R64.reuse, R18, R140 ;  /* 0x00000012408c723c */ /* 0x040fe6000004188c */
[----:B------:R-:W-:Y:S03]  /*3850*/  MUFU.EX2 R38, R38 ;  /* 0x0000002600267308 */ /* 0x000fe60000000800 */
[----:B------:R-:W-:Y:S05]  /*3860*/  HMMA.16816.F32.BF16 R132, R64, R58, R132 ;  /* 0x0000003a4084723c */ /* 0x000fea0000041884 */
[----:B------:R-:W-:Y:S01]  /*3870*/  MUFU.EX2 R236, R236 ;  /* 0x000000ec00ec7308 */ /* 0x000fe20000000800 */
[----:B------:R-:W-:Y:S01]  /*3880*/  HMMA.16816.F32.BF16 R68, R12, R48, R68 ;  /* 0x000000300c44723c */ /* 0x000fe20000041844 */
[----:B------:R-:W-:-:S02]  /*3890*/  LOP3.LUT R64, R213, UR24, R234, 0x96, !PT ;  /* 0x00000018d5407c12 */ /* 0x000fc4000f8e96ea */
[----:B------:R-:W-:Y:S02]  /*38a0*/  LOP3.LUT R213, R231, UR22, R212, 0x96, !PT ;  /* 0x00000016e7d57c12 */ /* 0x000fe4000f8e96d4 */
[----:B------:R-:W-:Y:S01]  /*38b0*/  LOP3.LUT R66, R215, UR24, R234, 0x96, !PT ;  /* 0x00000018d7427c12 */ /* 0x000fe2000f8e96ea */
[----:B------:R-:W-:Y:S01]  /*38c0*/  IMAD.WIDE.U32 R64, R64, -0x2daee0ad, RZ ;  /* 0xd2511f5340407825 */ /* 0x000fe200078e00ff */
[----:B------:R-:W-:Y:S01]  /*38d0*/  LOP3.LUT R48, R235, UR26, R210, 0x96, !PT ;  /* 0x0000001aeb307c12 */ /* 0x000fe2000f8e96d2 */
[----:B------:R-:W-:Y:S01]  /*38e0*/  HMMA.16816.F32.BF16 R100, R12, R32, R100 ;  /* 0x000000200c64723c */ /* 0x000fe20000041864 */
[----:B------:R-:W-:Y:S01]  /*38f0*/  MUFU.EX2 R39, R39 ;  /* 0x0000002700277308 */ /* 0x000fe20000000800 */
[----:B------:R-:W-:Y:S01]  /*3900*/  IMAD.WIDE.U32 R66, R66, -0x2daee0ad, RZ ;  /* 0xd2511f5342427825 */ /* 0x000fe200078e00ff */
[----:B------:R-:W-:-:S03]  /*3910*/  LOP3.LUT R211, R65, UR21, R232, 0x96, !PT ;  /* 0x0000001541d37c12 */ /* 0x000fc6000f8e96e8 */
[----:B------:R-:W-:Y:S01]  /*3920*/  FFMA.FTZ R65, R27, UR4, -R205 ;  /* 0x000000041b417c23 */ /* 0x000fe200080108cd */
[----:B------:R-:W-:Y:S01]  /*3930*/  IMAD.WIDE.U32 R48, R48, -0x2daee0ad, RZ ;  /* 0xd2511f5330307825 */ /* 0x000fe200078e00ff */
[C---:B------:R-:W-:Y:S03]  /*3940*/  HMMA.16816.F32.BF16 R112, R12.reuse, R16, R112 ;  /* 0x000000100c70723c */ /* 0x040fe60000041870 */
[----:B------:R-:W-:Y:S01]  /*3950*/  IMAD.WIDE.U32 R210, R211, -0x326172a9, RZ ;  /* 0xcd9e8d57d3d27825 */ /* 0x000fe200078e00ff */
[----:B------:R-:W-:Y:S01]  /*3960*/  LOP3.LUT R208, R49, UR23, R208, 0x96, !PT ;  /* 0x0000001731d07c12 */ /* 0x000fe2000f8e96d0 */
[----:B------:R-:W-:Y:S01]  /*3970*/  MUFU.EX2 R65, R65 ;  /* 0x0000004100417308 */ /* 0x000fe20000000800 */
[----:B------:R-:W-:Y:S01]  /*3980*/  LOP3.LUT R209, R67, UR21, R48, 0x96, !PT ;  /* 0x0000001543d17c12 */ /* 0x000fe2000f8e9630 */
[----:B------:R-:W-:Y:S01]  /*3990*/  IMAD.WIDE.U32 R32, R213, -0x2daee0ad, RZ ;  /* 0xd2511f53d5207825 */ /* 0x000fe200078e00ff */
[----:B------:R-:W-:Y:S01]  /*39a0*/  LOP3.LUT R212, R211, UR20, R230, 0x96, !PT ;  /* 0x00000014d3d47c12 */ /* 0x000fe2000f8e96e6 */
[C---:B------:R-:W-:Y:S03]  /*39b0*/  HMMA.16816.F32.BF16 R136, R12.reuse, R56, R136 ;  /* 0x000000380c88723c */ /* 0x040fe60000041888 */
[----:B------:R-:W-:Y:S01]  /*39c0*/  LOP3.LUT R230, R33, UR19, R64, 0x96, !PT ;  /* 0x0000001321e67c12 */ /* 0x000fe2000f8e9640 */
[----:B------:R-:W-:Y:S01]  /*39d0*/  IMAD.WIDE.U32 R212, R212, -0x2daee0ad, RZ ;  /* 0xd2511f53d4d47825 */ /* 0x000fe200078e00ff */
[----:B------:R1:W-:Y:S01]  /*39e0*/  MUFU.EX2 R64, R24 ;  /* 0x0000001800407308 */ /* 0x0003e20000000800 */
[----:B------:R-:W-:Y:S02]  /*39f0*/  HMMA.16816.F32.BF16 R160, R12, R60, R160 ;  /* 0x0000003c0ca0723c */ /* 0x000fe400000418a0 */
[----:B------:R-:W-:Y:S01]  /*3a00*/  FFMA.FTZ R56, R25, UR4, -R206 ;  /* 0x0000000419387c23 */ /* 0x000fe200080108ce */
[----:B------:R-:W-:Y:S01]  /*3a10*/  IMAD.WIDE.U32 R230, R230, -0x326172a9, RZ ;  /* 0xcd9e8d57e6e67825 */ /* 0x000fe200078e00ff */
[----:B------:R-:W-:-:S03]  /*3a20*/  LOP3.LUT R16, R213, UR18, R32, 0x96, !PT ;  /* 0x00000012d5107c12 */ /* 0x000fc6000f8e9620 */
[----:B------:R-:W-:Y:S01]  /*3a30*/  FFMA.FTZ R57, R42, UR4, -R205 ;  /* 0x000000042a397c23 */ /* 0x000fe200080108cd */
[----:B------:R-:W-:-:S04]  /*3a40*/  IMAD.WIDE.U32 R32, R208, -0x326172a9, RZ ;  /* 0xcd9e8d57d0207825 */ /* 0x000fc800078e00ff */
[--C-:B------:R-:W-:Y:S01]  /*3a50*/  FFMA.FTZ R60, R40, UR4, -R206.reuse ;  /* 0x00000004283c7c23 */ /* 0x100fe200080108ce */
[----:B------:R-:W-:Y:S01]  /*3a60*/  FFMA.FTZ R61, R41, UR4, -R206 ;  /* 0x00000004293d7c23 */ /* 0x000fe200080108ce */
[----:B------:R-:W-:Y:S01]  /*3a70*/  HMMA.16816.F32.BF16 R148, R12, R62, R148 ;  /* 0x0000003e0c94723c */ /* 0x000fe20000041894 */
[----:B------:R-:W-:Y:S01]  /*3a80*/  IMAD.WIDE.U32 R208, R209, -0x326172a9, RZ ;  /* 0xcd9e8d57d1d07825 */ /* 0x000fe200078e00ff */
[----:B------:R-:W-:Y:S01]  /*3a90*/  LOP3.LUT R215, R33, UR22, R214, 0x96, !PT ;  /* 0x0000001621d77c12 */ /* 0x000fe2000f8e96d6 */
[----:B------:R-:W-:Y:S01]  /*3aa0*/  MUFU.EX2 R56, R56 ;  /* 0x0000003800387308 */ /* 0x000fe20000000800 */
[----:B------:R-:W-:Y:S02]  /*3ab0*/  LOP3.LUT R210, R231, UR5, R210, 0x96, !PT ;  /* 0x00000005e7d27c12 */ /* 0x000fe4000f8e96d2 */
[----:B------:R-:W-:Y:S01]  /*3ac0*/  LOP3.LUT R214, R209, UR20, R32, 0x96, !PT ;  /* 0x00000014d1d67c12 */ /* 0x000fe2000f8e9620 */
[----:B-1----:R-:W-:-:S04]  /*3ad0*/  IMAD.WIDE.U32 R24, R16, -0x326172a9, RZ ;  /* 0xcd9e8d5710187825 */ /* 0x002fc800078e00ff */
[--C-:B------:R-:W-:Y:S01]  /*3ae0*/  FFMA.FTZ R62, R43, UR4, -R205.reuse ;  /* 0x000000042b3e7c23 */ /* 0x100fe200080108cd */
[----:B------:R-:W-:Y:S01]  /*3af0*/  FFMA.FTZ R63, R26, UR4, -R205 ;  /* 0x000000041a3f7c23 */ /* 0x000fe200080108cd */
[C---:B------:R-:W-:Y:S01]  /*3b00*/  HMMA.16816.F32.BF16 R80, R12.reuse, R50, R80 ;  /* 0x000000320c50723c */ /* 0x040fe20000041850 */
[----:B------:R-:W1:Y:S01]  /*3b10*/  MUFU.EX2 R60, R60 ;  /* 0x0000003c003c7308 */ /* 0x000e620000000800 */
[----:B------:R-:W-:Y:S01]  /*3b20*/  LOP3.LUT R17, R25, UR27, R230, 0x96, !PT ;  /* 0x0000001b19117c12 */ /* 0x000fe2000f8e96e6 */
[----:B------:R-:W-:Y:S01]  /*3b30*/  IMAD.WIDE.U32 R232, R215, -0x2daee0ad, RZ ;  /* 0xd2511f53d7e87825 */ /* 0x000fe200078e00ff */
[----:B------:R-:W-:Y:S02]  /*3b40*/  LOP3.LUT R25, R24, 0xffff, RZ, 0xc0, !PT ;  /* 0x0000ffff18197812 */ /* 0x000fe400078ec0ff */
[--C-:B------:R-:W-:Y:S01]  /*3b50*/  SHF.R.U32.HI R32, RZ, 0x10, R24.reuse ;  /* 0x00000010ff207819 */ /* 0x100fe20000011618 */
[----:B------:R-:W-:Y:S01]  /*3b60*/  IMAD.WIDE.U32 R214, R214, -0x2daee0ad, RZ ;  /* 0xd2511f53d6d67825 */ /* 0x000fe200078e00ff */
[----:B------:R-:W-:Y:S01]  /*3b70*/  LOP3.LUT R40, R17, 0xffff, RZ, 0xc0, !PT ;  /* 0x0000ffff11287812 */ /* 0x000fe200078ec0ff */
[----:B------:R-:W2:Y:S01]  /*3b80*/  MUFU.EX2 R61, R61 ;  /* 0x0000003d003d7308 */ /* 0x000ea20000000800 */
[----:B------:R-:W-:Y:S01]  /*3b90*/  LOP3.LUT R16, R24, 0xff, RZ, 0xc0, !PT ;  /* 0x000000ff18107812 */ /* 0x000fe200078ec0ff */
[----:B------:R-:W-:Y:S01]  /*3ba0*/  HMMA.16816.F32.BF16 R84, R12, R44, R84 ;  /* 0x0000002c0c54723c */ /* 0x000fe20000041854 */
[----:B------:R-:W-:-:S02]  /*3bb0*/  SHF.R.U32.HI R24, RZ, 0x18, R24 ;  /* 0x00000018ff187819 */ /* 0x000fc40000011618 */
[----:B------:R-:W-:Y:S02]  /*3bc0*/  SHF.R.U32.HI R33, RZ, 0x8, R25 ;  /* 0x00000008ff217819 */ /* 0x000fe40000011619 */
[----:B------:R-:W-:Y:S01]  /*3bd0*/  LOP3.LUT R51, R32, 0xff, RZ, 0xc0, !PT ;  /* 0x000000ff20337812 */ /* 0x000fe200078ec0ff */
[----:B------:R-:W-:Y:S01]  /*3be0*/  MUFU.EX2 R57, R57 ;  /* 0x0000003900397308 */ /* 0x000fe20000000800 */
[----:B------:R-:W-:Y:S01]  /*3bf0*/  LOP3.LUT R25, R17, 0xff, RZ, 0xc0, !PT ;  /* 0x000000ff11197812 */ /* 0x000fe200078ec0ff */
[C---:B------:R-:W-:Y:S01]  /*3c00*/  HMMA.16816.F32.BF16 R96, R12.reuse, R46, R96 ;  /* 0x0000002e0c60723c */ /* 0x040fe20000041860 */
[----:B------:R-:W-:Y:S01]  /*3c10*/  SHF.R.U32.HI R32, RZ, 0x8, R40 ;  /* 0x00000008ff207819 */ /* 0x000fe20000011628 */
[----:B------:R-:W3:Y:S01]  /*3c20*/  LDSM.16.MT88.4 R44, [R217+0x9800] ;  /* 0x00980000d92c783b */ /* 0x000ee20000004200 */
[--C-:B------:R-:W-:Y:S01]  /*3c30*/  SHF.R.U32.HI R26, RZ, 0x10, R17.reuse ;  /* 0x00000010ff1a7819 */ /* 0x100fe20000011611 */
[----:B-1----:R-:W-:Y:S01]  /*3c40*/  FADD.FTZ R184, R60, R184 ;  /* 0x000000b83cb87221 */ /* 0x002fe20000010000 */
[----:B------:R-:W-:Y:S01]  /*3c50*/  PRMT R51, R51, 0x5410, R24 ;  /* 0x0000541033337816 */ /* 0x000fe20000000018 */
[----:B------:R-:W1:Y:S01]  /*3c60*/  MUFU.EX2 R62, R62 ;  /* 0x0000003e003e7308 */ /* 0x000e620000000800 */
[----:B------:R-:W-:Y:S01]  /*3c70*/  PRMT R24, R25, 0x5410, R32 ;  /* 0x0000541019187816 */ /* 0x000fe20000000020 */
[----:B------:R-:W-:Y:S01]  /*3c80*/  HMMA.16816.F32.BF16 R128, R12, R58, R128 ;  /* 0x0000003a0c80723c */ /* 0x000fe20000041880 */
[----:B------:R-:W-:Y:S01]  /*3c90*/  SHF.R.U32.HI R25, RZ, 0x18, R17 ;  /* 0x00000018ff197819 */ /* 0x000fe20000011611 */
[----:B------:R-:W4:Y:S01]  /*3ca0*/  LDSM.16.MT88.4 R40, [R216+0x9800] ;  /* 0x00980000d828783b */ /* 0x000f220000004200 */
[----:B------:R-:W-:Y:S01]  /*3cb0*/  LOP3.LUT R17, R26, 0xff, RZ, 0xc0, !PT ;  /* 0x000000ff1a117812 */ /* 0x000fe200078ec0ff */
[----:B--2---:R-:W-:Y:S01]  /*3cc0*/  FADD.FTZ R184, R61, R184 ;  /* 0x000000b83db87221 */ /* 0x004fe20000010000 */
[----:B------:R-:W-:Y:S01]  /*3cd0*/  LOP3.LUT R234, R215, UR18, R232, 0x96, !PT ;  /* 0x00000012d7ea7c12 */ /* 0x000fe2000f8e96e8 */
[----:B------:R-:W2:Y:S01]  /*3ce0*/  MUFU.EX2 R63, R63 ;  /* 0x0000003f003f7308 */ /* 0x000ea20000000800 */
[----:B------:R-:W-:Y:S01]  /*3cf0*/  PRMT R16, R16, 0x5410, R33 ;  /* 0x0000541010107816 */ /* 0x000fe20000000021 */
[----:B------:R-:W-:Y:S01]  /*3d00*/  FFMA.FTZ R58, R8, UR4, -R204 ;  /* 0x00000004083a7c23 */ /* 0x000fe200080108cc */
[----:B------:R-:W-:Y:S01]  /*3d10*/  PRMT R17, R17, 0x5410, R25 ;  /* 0x0000541011117816 */ /* 0x000fe20000000019 */
[----:B------:R-:W-:Y:S01]  /*3d20*/  IMAD.WIDE.U32 R234, R234, -0x326172a9, RZ ;  /* 0xcd9e8d57eaea7825 */ /* 0x000fe200078e00ff */
[----:B------:R-:W-:-:S03]  /*3d30*/  LOP3.LUT R232, R233, UR19, R66, 0x96, !PT ;  /* 0x00000013e9e87c12 */ /* 0x000fc6000f8e9642 */
[----:B------:R-:W-:Y:S01]  /*3d40*/  FFMA.FTZ R59, R9, UR4, -R204 ;  /* 0x00000004093b7c23 */ /* 0x000fe200080108cc */
[--C-:B------:R-:W-:Y:S01]  /*3d50*/  HSET2.LE.AND R24, R24, R200.reuse, PT ;  /* 0x000000c818187233 */ /* 0x100fe20003803000 */
[--C-:B------:R-:W-:Y:S01]  /*3d60*/  FFMA.FTZ R66, R10, UR4, -R203.reuse ;  /* 0x000000040a427c23 */ /* 0x100fe200080108cb */
[----:B------:R-:W-:Y:S01]  /*3d70*/  F2FP.BF16.F32.PACK_AB R48, R61, R60 ;  /* 0x0000003c3d30723e */ /* 0x000fe200000010ff */
[----:B------:R-:W-:Y:S01]  /*3d80*/  IMAD.WIDE.U32 R232, R232, -0x326172a9, RZ ;  /* 0xcd9e8d57e8e87825 */ /* 0x000fe200078e00ff */
[--C-:B------:R-:W-:Y:S01]  /*3d90*/  HSET2.LE.AND R50, R16, R200.reuse, PT ;  /* 0x000000c810327233 */ /* 0x100fe20003803000 */
[----:B------:R-:W5:Y:S01]  /*3da0*/  MUFU.EX2 R58, R58 ;  /* 0x0000003a003a7308 */ /* 0x000f620000000800 */
[--C-:B------:R-:W-:Y:S01]  /*3db0*/  HSET2.LE.AND R49, R17, R200.reuse, PT ;  /* 0x000000c811317233 */ /* 0x100fe20003803000 */
[C---:B------:R-:W-:Y:S01]  /*3dc0*/  HMMA.16816.F32.BF16 R120, R12.reuse, R18, R120 ;  /* 0x000000120c78723c */ /* 0x040fe20000041878 */
[--C-:B------:R-:W-:Y:S01]  /*3dd0*/  HSET2.LE.AND R51, R51, R200.reuse, PT ;  /* 0x000000c833337233 */ /* 0x100fe20003803000 */
[----:B------:R-:W4:Y:S01]  /*3de0*/  LDSM.16.MT88.4 R16, [R217+0xb800] ;  /* 0x00b80000d910783b */ /* 0x000f220000004200 */
[----:B-1----:R-:W-:Y:S01]  /*3df0*/  F2FP.BF16.F32.PACK_AB R207, R62, R57 ;  /* 0x000000393ecf723e */ /* 0x002fe200000010ff */
[----:B------:R-:W-:Y:S01]  /*3e00*/  FADD.FTZ R186, R57, R186 ;  /* 0x000000ba39ba7221 */ /* 0x000fe20000010000 */
[----:B------:R-:W-:Y:S01]  /*3e10*/  F2FP.BF16.F32.PACK_AB R67, R56, R64 ;  /* 0x000000403843723e */ /* 0x000fe200000010ff */
[----:B------:R-:W-:Y:S01]  /*3e20*/  MUFU.EX2 R59, R59 ;  /* 0x0000003b003b7308 */ /* 0x000fe20000000800 */
[----:B--2---:R-:W-:Y:S01]  /*3e30*/  F2FP.BF16.F32.PACK_AB R8, R65, R63 ;  /* 0x0000003f4108723e */ /* 0x004fe200000010ff */
[----:B------:R-:W-:Y:S01]  /*3e40*/  HMMA.16816.F32.BF16 R108, R12, R34, R108 ;  /* 0x000000220c6c723c */ /* 0x000fe2000004186c */
[----:B------:R-:W-:Y:S01]  /*3e50*/  LOP3.LUT R209, R234, 0xffff, RZ, 0xc0, !PT ;  /* 0x0000ffffead17812 */ /* 0x000fe200078ec0ff */
[----:B------:R-:W-:Y:S01]  /*3e60*/  LDSM.16.MT88.4 R32, [R217+0xa800] ;  /* 0x00a80000d920783b */ /* 0x000fe20000004200 */
[----:B------:R-:W-:Y:S01]  /*3e70*/  LOP3.LUT R48, R24, R48, RZ, 0xc0, !PT ;  /* 0x0000003018307212 */ /* 0x000fe200078ec0ff */
[----:B------:R-:W-:Y:S01]  /*3e80*/  FADD.FTZ R186, R62, R186 ;  /* 0x000000ba3eba7221 */ /* 0x000fe20000010000 */
[----:B------:R-:W-:Y:S01]  /*3e90*/  LOP3.LUT R49, R49, R207, RZ, 0xc0, !PT ;  /* 0x000000cf31317212 */ /* 0x000fe200078ec0ff */
[----:B------:R-:W1:Y:S01]  /*3ea0*/  LDSM.16.MT88.4 R24, [R216+0xa800] ;  /* 0x00a80000d818783b */ /* 0x000e620000004200 */
[----:B------:R-:W-:Y:S01]  /*3eb0*/  LOP3.LUT R50, R50, R67, RZ, 0xc0, !PT ;  /* 0x0000004332327212 */ /* 0x000fe200078ec0ff */
[----:B------:R-:W-:Y:S01]  /*3ec0*/  FFMA.FTZ R67, R11, UR4, -R203 ;  /* 0x000000040b437c23 */ /* 0x000fe200080108cb */
[----:B------:R-:W-:Y:S01]  /*3ed0*/  LOP3.LUT R51, R51, R8, RZ, 0xc0, !PT ;  /* 0x0000000833337212 */ /* 0x000fe200078ec0ff */
[----:B------:R-:W2:Y:S01]  /*3ee0*/  MUFU.EX2 R66, R66 ;  /* 0x0000004200427308 */ /* 0x000ea20000000800 */
[----:B------:R-:W-:Y:S01]  /*3ef0*/  LOP3.LUT R9, R234, 0xff, RZ, 0xc0, !PT ;  /* 0x000000ffea097812 */ /* 0x000fe200078ec0ff */
[----:B------:R-:W1:Y:S01]  /*3f00*/  LDSM.16.MT88.4 R12, [R216+0xb800] ;  /* 0x00b80000d80c783b */ /* 0x000e620000004200 */
[----:B------:R-:W-:Y:S01]  /*3f10*/  SHF.R.U32.HI R209, RZ, 0x8, R209 ;  /* 0x00000008ffd17819 */ /* 0x000fe200000116d1 */
[----:B-----5:R-:W-:Y:S01]  /*3f20*/  FADD.FTZ R192, R58, R192 ;  /* 0x000000c03ac07221 */ /* 0x020fe20000010000 */
[----:B------:R-:W-:Y:S01]  /*3f30*/  LOP3.LUT R8, R235, UR27, R232, 0x96, !PT ;  /* 0x0000001beb087c12 */ /* 0x000fe2000f8e96e8 */
[C---:B---3--:R-:W-:Y:S01]  /*3f40*/  HMMA.16816.F32.BF16 R156, R48.reuse, R44, R156 ;  /* 0x0000002c309c723c */ /* 0x048fe2000004189c */
[----:B------:R-:W-:Y:S01]  /*3f50*/  SHF.R.U32.HI R207, RZ, 0x10, R234 ;  /* 0x00000010ffcf7819 */ /* 0x000fe200000116ea */
[----:B------:R-:W3:Y:S01]  /*3f60*/  MUFU.EX2 R67, R67 ;  /* 0x0000004300437308 */ /* 0x000ee20000000800 */
[----:B------:R-:W-:Y:S01]  /*3f70*/  PRMT R9, R9, 0x5410, R209 ;  /* 0x0000541009097816 */ /* 0x000fe200000000d1 */
[----:B------:R-:W-:Y:S01]  /*3f80*/  FFMA.FTZ R235, R21, UR4, -R206 ;  /* 0x0000000415eb7c23 */ /* 0x000fe200080108ce */
[----:B------:R-:W-:Y:S01]  /*3f90*/  SHF.R.U32.HI R10, RZ, 0x18, R234 ;  /* 0x00000018ff0a7819 */ /* 0x000fe200000116ea */
[C---:B----4-:R-:W-:Y:S01]  /*3fa0*/  HMMA.16816.F32.BF16 R72, R48.reuse, R40, R72 ;  /* 0x000000283048723c */ /* 0x050fe20000041848 */
[C---:B------:R-:W-:Y:S01]  /*3fb0*/  LOP3.LUT R209, R8.reuse, 0xffff, RZ, 0xc0, !PT ;  /* 0x0000ffff08d17812 */ /* 0x040fe200078ec0ff */
[----:B------:R-:W-:Y:S01]  /*3fc0*/  FFMA.FTZ R234, R23, UR4, -R205 ;  /* 0x0000000417ea7c23 */ /* 0x000fe200080108cd */
[----:B------:R-:W-:Y:S01]  /*3fd0*/  LOP3.LUT R11, R207, 0xff, RZ, 0xc0, !PT ;  /* 0x000000ffcf0b7812 */ /* 0x000fe200078ec0ff */
[----:B------:R-:W-:Y:S01]  /*3fe0*/  MUFU.EX2 R235, R235 ;  /* 0x000000eb00eb7308 */ /* 0x000fe20000000800 */
[----:B------:R-:W-:Y:S01]  /*3ff0*/  LOP3.LUT R207, R8, 0xff, RZ, 0xc0, !PT ;  /* 0x000000ff08cf7812 */ /* 0x000fe200078ec0ff */
[C---:B------:R-:W-:Y:S01]  /*4000*/  HMMA.16816.F32.BF16 R76, R48.reuse, R42, R76 ;  /* 0x0000002a304c723c */ /* 0x040fe2000004184c */
[----:B------:R-:W-:Y:S01]  /*4010*/  SHF.R.U32.HI R209, RZ, 0x8, R209 ;  /* 0x00000008ffd17819 */ /* 0x000fe200000116d1 */
[----:B--2---:R-:W-:Y:S01]  /*4020*/  FADD.FTZ R189, R66, R189 ;  /* 0x000000bd42bd7221 */ /* 0x004fe20000010000 */
[----:B------:R-:W-:Y:S01]  /*4030*/  PRMT R11, R11, 0x5410, R10 ;  /* 0x000054100b0b7816 */ /* 0x000fe2000000000a */
[----:B------:R-:W-:Y:S01]  /*4040*/  FADD.FTZ R184, R64, R184 ;  /* 0x000000b840b87221 */ /* 0x000fe20000010000 */
[--C-:B------:R-:W-:Y:S01]  /*4050*/  SHF.R.U32.HI R10, RZ, 0x10, R8.reuse ;  /* 0x00000010ff0a7819 */ /* 0x100fe20000011608 */
[----:B------:R-:W-:Y:S01]  /*4060*/  MUFU.EX2 R234, R234 ;  /* 0x000000ea00ea7308 */ /* 0x000fe20000000800 */
[----:B------:R-:W-:Y:S01]  /*4070*/  PRMT R207, R207, 0x5410, R209 ;  /* 0x00005410cfcf7816 */ /* 0x000fe200000000d1 */
[C---:B------:R-:W-:Y:S01]  /*4080*/  HMMA.16816.F32.BF16 R116, R48.reuse, R16, R116 ;  /* 0x000000103074723c */ /* 0x040fe20000041874 */
[----:B------:R-:W-:Y:S01]  /*4090*/  SHF.R.U32.HI R8, RZ, 0x18, R8 ;  /* 0x00000018ff087819 */ /* 0x000fe20000011608 */
[----:B------:R-:W-:Y:S01]  /*40a0*/  FADD.FTZ R186, R63, R186 ;  /* 0x000000ba3fba7221 */ /* 0x000fe20000010000 */
[----:B------:R-:W-:Y:S01]  /*40b0*/  LOP3.LUT R209, R10, 0xff, RZ, 0xc0, !PT ;  /* 0x000000ff0ad17812 */ /* 0x000fe200078ec0ff */
[----:B------:R-:W-:Y:S01]  /*40c0*/  FADD.FTZ R192, R59, R192 ;  /* 0x000000c03bc07221 */ /* 0x000fe20000010000 */
[--C-:B------:R-:W-:Y:S01]  /*40d0*/  HSET2.LE.AND R10, R9, R200.reuse, PT ;  /* 0x000000c8090a7233 */ /* 0x100fe20003803000 */
[C---:B------:R-:W-:Y:S01]  /*40e0*/  HMMA.16816.F32.BF16 R140, R48.reuse, R18, R140 ;  /* 0x00000012308c723c */ /* 0x040fe2000004188c */
[----:B------:R-:W-:Y:S01]  /*40f0*/  PRMT R9, R209, 0x5410, R8 ;  /* 0x00005410d1097816 */ /* 0x000fe20000000008 */
[----:B---3--:R-:W-:Y:S01]  /*4100*/  FADD.FTZ R189, R67, R189 ;  /* 0x000000bd43bd7221 */ /* 0x008fe20000010000 */
[----:B------:R-:W-:Y:S01]  /*4110*/  F2FP.BF16.F32.PACK_AB R211, R59, R58 ;  /* 0x0000003a3bd3723e */ /* 0x000fe200000010ff */
[----:B------:R-:W-:Y:S01]  /*4120*/  FADD.FTZ R184, R56, R184 ;  /* 0x000000b838b87221 */ /* 0x000fe20000010000 */
[--C-:B------:R-:W-:Y:S01]  /*4130*/  HSET2.LE.AND R11, R11, R200.reuse, PT ;  /* 0x000000c80b0b7233 */ /* 0x100fe20003803000 */
[C---:B-1----:R-:W-:Y:S01]  /*4140*/  HMMA.16816.F32.BF16 R144, R48.reuse, R26, R144 ;  /* 0x0000001a3090723c */ /* 0x042fe20000041890 */
[----:B------:R-:W-:Y:S01]  /*4150*/  LOP3.LUT R10, R10, R211, RZ, 0xc0, !PT ;  /* 0x000000d30a0a7212 */ /* 0x000fe200078ec0ff */
[----:B------:R-:W-:Y:S01]  /*4160*/  FADD.FTZ R186, R65, R186 ;  /* 0x000000ba41ba7221 */ /* 0x000fe20000010000 */
[--C-:B------:R-:W-:Y:S01]  /*4170*/  HSET2.LE.AND R8, R207, R200.reuse, PT ;  /* 0x000000c8cf087233 */ /* 0x100fe20003803000 */
[----:B------:R-:W-:Y:S01]  /*4180*/  FADD.FTZ R192, R36, R192 ;  /* 0x000000c024c07221 */ /* 0x000fe20000010000 */
[----:B------:R-:W-:Y:S01]  /*4190*/  HSET2.LE.AND R9, R9, R200, PT ;  /* 0x000000c809097233 */ /* 0x000fe20003803000 */
[C---:B------:R-:W-:Y:S01]  /*41a0*/  HMMA.16816.F32.BF16 R104, R48.reuse, R24, R104 ;  /* 0x000000183068723c */ /* 0x040fe20000041868 */
[----:B------:R-:W-:Y:S01]  /*41b0*/  F2FP.BF16.F32.PACK_AB R209, R67, R66 ;  /* 0x0000004243d1723e */ /* 0x000fe200000010ff */
[----:B------:R-:W-:Y:S01]  /*41c0*/  FADD.FTZ R189, R38, R189 ;  /* 0x000000bd26bd7221 */ /* 0x000fe20000010000 */
[----:B------:R-:W-:Y:S01]  /*41d0*/  F2FP.BF16.F32.PACK_AB R211, R53, R52 ;  /* 0x0000003435d3723e */ /* 0x000fe200000010ff */
[----:B------:R-:W-:Y:S01]  /*41e0*/  FADD.FTZ R192, R37, R192 ;  /* 0x000000c025c07221 */ /* 0x000fe20000010000 */
[----:B------:R-:W-:Y:S01]  /*41f0*/  F2FP.BF16.F32.PACK_AB R207, R55, R54 ;  /* 0x0000003637cf723e */ /* 0x000fe200000010ff */
[C---:B------:R-:W-:Y:S01]  /*4200*/  HMMA.16816.F32.BF16 R88, R48.reuse, R32, R88 ;  /* 0x000000203058723c */ /* 0x040fe20000041858 */
[----:B------:R-:W-:Y:S01]  /*4210*/  LOP3.LUT R11, R11, R209, RZ, 0xc0, !PT ;  /* 0x000000d10b0b7212 */ /* 0x000fe200078ec0ff */
[----:B------:R-:W-:Y:S01]  /*4220*/  FADD.FTZ R189, R39, R189 ;  /* 0x000000bd27bd7221 */ /* 0x000fe20000010000 */
[----:B------:R-:W-:Y:S01]  /*4230*/  LOP3.LUT R8, R8, R211, RZ, 0xc0, !PT ;  /* 0x000000d308087212 */ /* 0x000fe200078ec0ff */
[----:B------:R-:W-:Y:S01]  /*4240*/  IMAD.WIDE.U32 R210, R210, -0x2daee0ad, RZ ;  /* 0xd2511f53d2d27825 */ /* 0x000fe200078e00ff */
[----:B------:R-:W-:Y:S01]  /*4250*/  LOP3.LUT R9, R9, R207, RZ, 0xc0, !PT ;  /* 0x000000cf09097212 */ /* 0x000fe200078ec0ff */
[----:B------:R-:W-:Y:S03]  /*4260*/  HMMA.16816.F32.BF16 R124, R48, R12, R124 ;  /* 0x0000000c307c723c */ /* 0x000fe6000004187c */
[----:B------:R-:W-:-:S02]  /*4270*/  LOP3.LUT R212, R211, UR29, R212, 0x96, !PT ;  /* 0x0000001dd3d47c12 */ /* 0x000fc4000f8e96d4 */
[----:B------:R-:W-:Y:S01]  /*4280*/  SHF.R.U32.HI R21, RZ, 0x18, R210 ;  /* 0x00000018ff157819 */ /* 0x000fe200000116d2 */
[C---:B------:R-:W-:Y:S06]  /*4290*/  HMMA.16816.F32.BF16 R160, R8.reuse, R44, R160 ;  /* 0x0000002c08a0723c */ /* 0x040fec00000418a0 */
[----:B------:R-:W-:Y:S01]  /*42a0*/  HMMA.16816.F32.BF16 R68, R8, R40, R68 ;  /* 0x000000280844723c */ /* 0x000fe20000041844 */
[----:B------:R-:W-:Y:S01]  /*42b0*/  FFMA.FTZ R44, R28, UR4, -R206 ;  /* 0x000000041c2c7c23 */ /* 0x000fe200080108ce */
[----:B------:R-:W-:-:S04]  /*42c0*/  FFMA.FTZ R45, R22, UR4, -R205 ;  /* 0x00000004162d7c23 */ /* 0x000fc800080108cd */
[C---:B------:R-:W-:Y:S01]  /*42d0*/  HMMA.16816.F32.BF16 R80, R8.reuse, R42, R80 ;  /* 0x0000002a0850723c */ /* 0x040fe20000041850 */
[--C-:B------:R-:W-:Y:S01]  /*42e0*/  FFMA.FTZ R40, R29, UR4, -R206.reuse ;  /* 0x000000041d287c23 */ /* 0x100fe200080108ce */
[----:B------:R-:W-:Y:S01]  /*42f0*/  FFMA.FTZ R41, R20, UR4, -R206 ;  /* 0x0000000414297c23 */ /* 0x000fe200080108ce */
[----:B------:R-:W1:Y:S01]  /*4300*/  MUFU.EX2 R44, R44 ;  /* 0x0000002c002c7308 */ /* 0x000e620000000800 */
[----:B------:R-:W-:Y:S02]  /*4310*/  LOP3.LUT R20, R210, 0xffff, RZ, 0xc0, !PT ;  /* 0x0000ffffd2147812 */ /* 0x000fe400078ec0ff */
[C---:B------:R-:W-:Y:S01]  /*4320*/  HMMA.16816.F32.BF16 R108, R8.reuse, R26, R108 ;  /* 0x0000001a086c723c */ /* 0x040fe2000004186c */
[--C-:B------:R-:W-:Y:S01]  /*4330*/  FFMA.FTZ R42, R30, UR4, -R205.reuse ;  /* 0x000000041e2a7c23 */ /* 0x100fe200080108cd */
[----:B------:R-:W-:Y:S01]  /*4340*/  FFMA.FTZ R43, R31, UR4, -R205 ;  /* 0x000000041f2b7c23 */ /* 0x000fe200080108cd */
[----:B------:R-:W-:Y:S01]  /*4350*/  SHF.R.U32.HI R20, RZ, 0x8, R20 ;  /* 0x00000008ff147819 */ /* 0x000fe20000011614 */
[----:B------:R-:W2:Y:S01]  /*4360*/  LDSM.16.MT88.4 R28, [R217+0x9c00] ;  /* 0x009c0000d91c783b */ /* 0x000ea20000004200 */
[----:B------:R-:W3:Y:S01]  /*4370*/  MUFU.EX2 R40, R40 ;  /* 0x0000002800287308 */ /* 0x000ee20000000800 */
[----:B------:R-:W-:Y:S01]  /*4380*/  HMMA.16816.F32.BF16 R100, R8, R24, R100 ;  /* 0x000000180864723c */ /* 0x000fe20000041864 */
[----:B------:R-:W-:-:S02]  /*4390*/  LOP3.LUT R26, R212, 0xffff, RZ, 0xc0, !PT ;  /* 0x0000ffffd41a7812 */ /* 0x000fc400078ec0ff */
[----:B------:R-:W-:Y:S02]  /*43a0*/  LOP3.LUT R27, R210, 0xff, RZ, 0xc0, !PT ;  /* 0x000000ffd21b7812 */ /* 0x000fe400078ec0ff */
[----:B------:R-:W-:Y:S01]  /*43b0*/  SHF.R.U32.HI R26, RZ, 0x8, R26 ;  /* 0x00000008ff1a7819 */ /* 0x000fe2000001161a */
[C---:B------:R-:W-:Y:S01]  /*43c0*/  HMMA.16816.F32.BF16 R112, R8.reuse, R16, R112 ;  /* 0x000000100870723c */ /* 0x040fe20000041870 */
[----:B------:R-:W4:Y:S01]  /*43d0*/  MUFU.EX2 R41, R41 ;  /* 0x0000002900297308 */ /* 0x000f220000000800 */
[----:B------:R-:W-:Y:S01]  /*43e0*/  LOP3.LUT R25, R212, 0xff, RZ, 0xc0, !PT ;  /* 0x000000ffd4197812 */ /* 0x000fe200078ec0ff */
[----:B-1----:R-:W-:Y:S01]  /*43f0*/  FADD.FTZ R184, R44, R184 ;  /* 0x000000b82cb87221 */ /* 0x002fe20000010000 */
[----:B------:R-:W-:Y:S02]  /*4400*/  SHF.R.U32.HI R24, RZ, 0x10, R210 ;  /* 0x00000010ff187819 */ /* 0x000fe400000116d2 */
[----:B------:R-:W-:Y:S01]  /*4410*/  HMMA.16816.F32.BF16 R120, R8, R18, R120 ;  /* 0x000000120878723c */ /* 0x000fe20000041878 */
[----:B------:R-:W-:-:S02]  /*4420*/  SHF.R.U32.HI R17, RZ, 0x10, R212 ;  /* 0x00000010ff117819 */ /* 0x000fc400000116d4 */
[----:B------:R-:W-:Y:S01]  /*4430*/  MUFU.EX2 R45, R45 ;  /* 0x0000002d002d7308 */ /* 0x000fe20000000800 */
[----:B------:R-:W-:Y:S01]  /*4440*/  PRMT R16, R25, 0x5410, R26 ;  /* 0x0000541019107816 */ /* 0x000fe2000000001a */
[----:B---3--:R-:W-:Y:S01]  /*4450*/  FADD.FTZ R184, R40, R184 ;  /* 0x000000b828b87221 */ /* 0x008fe20000010000 */
[----:B------:R-:W-:Y:S01]  /*4460*/  SHF.R.U32.HI R212, RZ, 0x18, R212 ;  /* 0x00000018ffd47819 */ /* 0x000fe200000116d4 */
[----:B------:R-:W-:Y:S01]  /*4470*/  HMMA.16816.F32.BF16 R84, R8, R32, R84 ;  /* 0x000000200854723c */ /* 0x000fe20000041854 */
[----:B------:R-:W-:Y:S02]  /*4480*/  LOP3.LUT R18, R24, 0xff, RZ, 0xc0, !PT ;  /* 0x000000ff18127812 */ /* 0x000fe400078ec0ff */
[----:B------:R-:W-:Y:S01]  /*4490*/  LOP3.LUT R17, R17, 0xff, RZ, 0xc0, !PT ;  /* 0x000000ff11117812 */ /* 0x000fe200078ec0ff */
[----:B------:R-:W1:Y:S01]  /*44a0*/  MUFU.EX2 R42, R42 ;  /* 0x0000002a002a7308 */ /* 0x000e620000000800 */
[----:B------:R-:W-:Y:S01]  /*44b0*/  PRMT R20, R27, 0x5410, R20 ;  /* 0x000054101b147816 */ /* 0x000fe20000000014 */
[-C--:B------:R-:W-:Y:S01]  /*44c0*/  HMMA.16816.F32.BF16 R92, R48, R34.reuse, R92 ;  /* 0x00000022305c723c */ /* 0x080fe2000004185c */
[----:B------:R-:W-:Y:S01]  /*44d0*/  HSET2.LE.AND R32, R16, R200, PT ;  /* 0x000000c810207233 */ /* 0x000fe20003803000 */
[----:B------:R-:W3:Y:S01]  /*44e0*/  LDSM.16.MT88.4 R24, [R216+0x9c00] ;  /* 0x009c0000d818783b */ /* 0x000ee20000004200 */
[----:B------:R-:W-:Y:S01]  /*44f0*/  PRMT R21, R18, 0x5410, R21 ;  /* 0x0000541012157816 */ /* 0x000fe20000000015 */
[----:B----4-:R-:W-:Y:S01]  /*4500*/  FADD.FTZ R184, R41, R184 ;  /* 0x000000b829b87221 */ /* 0x010fe20000010000 */
[----:B------:R-:W-:Y:S01]  /*4510*/  PRMT R16, R17, 0x5410, R212 ;  /* 0x0000541011107816 */ /* 0x000fe200000000d4 */
[----:B------:R-:W4:Y:S01]  /*4520*/  MUFU.EX2 R43, R43 ;  /* 0x0000002b002b7308 */ /* 0x000f220000000800 */
[----:B------:R-:W-:Y:S01]  /*4530*/  HMMA.16816.F32.BF16 R96, R8, R34, R96 ;  /* 0x000000220860723c */ /* 0x000fe20000041860 */
[----:B------:R-:W-:-:S02]  /*4540*/  F2FP.BF16.F32.PACK_AB R19, R40, R44 ;  /* 0x0000002c2813723e */ /* 0x000fc400000010ff */
[--C-:B------:R-:W-:Y:S02]  /*4550*/  HSET2.LE.AND R16, R16, R200.reuse, PT ;  /* 0x000000c810107233 */ /* 0x100fe40003803000 */
[----:B------:R-:W-:Y:S01]  /*4560*/  LOP3.LUT R32, R32, R19, RZ, 0xc0, !PT ;  /* 0x0000001320207212 */ /* 0x000fe200078ec0ff */
[----:B------:R-:W-:Y:S01]  /*4570*/  HMMA.16816.F32.BF16 R136, R8, R12, R136 ;  /* 0x0000000c0888723c */ /* 0x000fe20000041888 */
[--C-:B------:R-:W-:Y:S01]  /*4580*/  HSET2.LE.AND R34, R20, R200.reuse, PT ;  /* 0x000000c814227233 */ /* 0x100fe20003803000 */
[----:B-1----:R-:W-:Y:S01]  /*4590*/  FADD.FTZ R186, R42, R186 ;  /* 0x000000ba2aba7221 */ /* 0x002fe20000010000 */
[----:B------:R-:W-:Y:S02]  /*45a0*/  HSET2.LE.AND R35, R21, R200, PT ;  /* 0x000000c815237233 */ /* 0x000fe40003803000 */
[----:B------:R-:W1:Y:S01]  /*45b0*/  LDSM.16.MT88.4 R20, [R217+0xac00] ;  /* 0x00ac0000d914783b */ /* 0x000e620000004200 */
[C---:B------:R-:W-:Y:S01]  /*45c0*/  HMMA.16816.F32.BF16 R152, R48.reuse, R46, R152 ;  /* 0x0000002e3098723c */ /* 0x040fe20000041898 */
[C---:B------:R-:W-:Y:S01]  /*45d0*/  F2FP.BF16.F32.PACK_AB R13, R235.reuse, R41 ;  /* 0x00000029eb0d723e */ /* 0x040fe200000010ff */
[----:B------:R-:W-:Y:S01]  /*45e0*/  FADD.FTZ R235, R235, R184 ;  /* 0x000000b8ebeb7221 */ /* 0x000fe20000010000 */
[----:B------:R-:W-:Y:S01]  /*45f0*/  F2FP.BF16.F32.PACK_AB R12, R234, R45 ;  /* 0x0000002dea0c723e */ /* 0x000fe200000010ff */
[C---:B----4-:R-:W-:Y:S01]  /*4600*/  FADD.FTZ R186, R43.reuse, R186 ;  /* 0x000000ba2bba7221 */ /* 0x050fe20000010000 */
[----:B------:R-:W-:Y:S01]  /*4610*/  F2FP.BF16.F32.PACK_AB R33, R43, R42 ;  /* 0x0000002a2b21723e */ /* 0x000fe200000010ff */
[----:B------:R-:W-:Y:S01]  /*4620*/  HMMA.16816.F32.BF16 R132, R48, R14, R132 ;  /* 0x0000000e3084723c */ /* 0x000fe20000041884 */
[----:B------:R-:W-:Y:S01]  /*4630*/  LOP3.LUT R34, R34, R13, RZ, 0xc0, !PT ;  /* 0x0000000d22227212 */ /* 0x000fe200078ec0ff */
[----:B------:R-:W-:Y:S01]  /*4640*/  FADD.FTZ R186, R45, R186 ;  /* 0x000000ba2dba7221 */ /* 0x000fe20000010000 */
[----:B------:R-:W-:-:S02]  /*4650*/  LOP3.LUT R33, R16, R33, RZ, 0xc0, !PT ;  /* 0x0000002110217212 */ /* 0x000fc400078ec0ff */
[----:B------:R-:W-:Y:S01]  /*4660*/  LOP3.LUT R35, R35, R12, RZ, 0xc0, !PT ;  /* 0x0000000c23237212 */ /* 0x000fe200078ec0ff */
[----:B------:R-:W-:Y:S01]  /*4670*/  HMMA.16816.F32.BF16 R148, R8, R46, R148 ;  /* 0x0000002e0894723c */ /* 0x000fe20000041894 */
[----:B------:R-:W-:Y:S01]  /*4680*/  LOP3.LUT R50, R233, UR5, R208, 0x96, !PT ;  /* 0x00000005e9327c12 */ /* 0x000fe2000f8e96d0 */
[----:B------:R-:W4:Y:S01]  /*4690*/  LDSM.16.MT88.4 R16, [R216+0xac00] ;  /* 0x00ac0000d810783b */ /* 0x000f220000004200 */
[----:B------:R-:W-:-:S03]  /*46a0*/  FADD.FTZ R234, R234, R186 ;  /* 0x000000baeaea7221 */ /* 0x000fc60000010000 */
[----:B------:R-:W-:Y:S01]  /*46b0*/  HMMA.16816.F32.BF16 R128, R8, R14, R128 ;  /* 0x0000000e0880723c */ /* 0x000fe20000041880 */
[----:B------:R-:W5:Y:S01]  /*46c0*/  LDSM.16.MT88.4 R12, [R217+0xbc00] ;  /* 0x00bc0000d90c783b */ /* 0x000f620000004200 */
[----:B------:R-:W-:Y:S01]  /*46d0*/  FFMA.FTZ R46, R4, UR4, -R204 ;  /* 0x00000004042e7c23 */ /* 0x000fe200080108cc */
[----:B------:R-:W-:-:S04]  /*46e0*/  IMAD.WIDE.U32 R50, R50, -0x2daee0ad, RZ ;  /* 0xd2511f5332327825 */ /* 0x000fc800078e00ff */
[----:B------:R-:W-:Y:S01]  /*46f0*/  FFMA.FTZ R47, R6, UR4, -R203 ;  /* 0x00000004062f7c23 */ /* 0x000fe200080108cb */
[----:B------:R-:W5:Y:S01]  /*4700*/  LDSM.16.MT88.4 R8, [R216+0xbc00] ;  /* 0x00bc0000d808783b */ /* 0x000f620000004200 */
[C---:B--2---:R-:W-:Y:S01]  /*4710*/  HMMA.16816.F32.BF16 R156, R32.reuse, R28, R156 ;  /* 0x0000001c209c723c */ /* 0x044fe2000004189c */
[----:B------:R-:W-:Y:S01]  /*4720*/  LOP3.LUT R214, R51, UR29, R214, 0x96, !PT ;  /* 0x0000001d33d67c12 */ /* 0x000fe2000f8e96d6 */
[----:B------:R-:W2:Y:S01]  /*4730*/  MUFU.EX2 R46, R46 ;  /* 0x0000002e002e7308 */ /* 0x000ea20000000800 */
[----:B------:R-:W-:Y:S02]  /*4740*/  LOP3.LUT R6, R50, 0xffff, RZ, 0xc0, !PT ;  /* 0x0000ffff32067812 */ /* 0x000fe400078ec0ff */
[----:B------:R-:W-:Y:S01]  /*4750*/  SHF.R.U32.HI R48, RZ, 0x10, R50 ;  /* 0x00000010ff307819 */ /* 0x000fe20000011632 */
[C---:B------:R-:W-:Y:S01]  /*4760*/  HMMA.16816.F32.BF16 R152, R32.reuse, R30, R152 ;  /* 0x0000001e2098723c */ /* 0x040fe20000041898 */
[----:B------:R-:W-:Y:S02]  /*4770*/  LOP3.LUT R49, R214, 0xffff, RZ, 0xc0, !PT ;  /* 0x0000ffffd6317812 */ /* 0x000fe400078ec0ff */
[----:B------:R-:W-:Y:S01]  /*4780*/  SHF.R.U32.HI R7, RZ, 0x8, R6 ;  /* 0x00000008ff077819 */ /* 0x000fe20000011606 */
[----:B------:R-:W4:Y:S01]  /*4790*/  MUFU.EX2 R47, R47 ;  /* 0x0000002f002f7308 */ /* 0x000f220000000800 */
[----:B------:R-:W-:Y:S01]  /*47a0*/  LOP3.LUT R4, R50, 0xff, RZ, 0xc0, !PT ;  /* 0x000000ff32047812 */ /* 0x000fe200078ec0ff */
[----:B---3--:R-:W-:Y:S01]  /*47b0*/  HMMA.16816.F32.BF16 R72, R32, R24, R72 ;  /* 0x000000182048723c */ /* 0x008fe20000041848 */
[----:B------:R-:W-:-:S02]  /*47c0*/  LOP3.LUT R6, R48, 0xff, RZ, 0xc0, !PT ;  /* 0x000000ff30067812 */ /* 0x000fc400078ec0ff */
[----:B------:R-:W-:Y:S02]  /*47d0*/  SHF.R.U32.HI R5, RZ, 0x18, R50 ;  /* 0x00000018ff057819 */ /* 0x000fe40000011632 */
[----:B------:R-:W-:Y:S01]  /*47e0*/  LOP3.LUT R48, R214, 0xff, RZ, 0xc0, !PT ;  /* 0x000000ffd6307812 */ /* 0x000fe200078ec0ff */
[C---:B------:R-:W-:Y:S01]  /*47f0*/  HMMA.16816.F32.BF16 R76, R32.reuse, R26, R76 ;  /* 0x0000001a204c723c */ /* 0x040fe2000004184c */
[----:B------:R-:W-:Y:S01]  /*4800*/  SHF.R.U32.HI R49, RZ, 0x8, R49 ;  /* 0x00000008ff317819 */ /* 0x000fe20000011631 */
[----:B--2---:R-:W-:Y:S01]  /*4810*/  FADD.FTZ R192, R46, R192 ;  /* 0x000000c02ec07221 */ /* 0x004fe20000010000 */
[----:B------:R-:W-:Y:S02]  /*4820*/  SHF.R.U32.HI R50, RZ, 0x10, R214 ;  /* 0x00000010ff327819 */ /* 0x000fe400000116d6 */
[----:B------:R-:W-:Y:S01]  /*4830*/  PRMT R4, R4, 0x5410, R7 ;  /* 0x0000541004047816 */ /* 0x000fe20000000007 */
[----:B-1----:R-:W-:Y:S01]  /*4840*/  HMMA.16816.F32.BF16 R88, R32, R20, R88 ;  /* 0x000000142058723c */ /* 0x002fe20000041858 */
[----:B------:R-:W-:-:S02]  /*4850*/  PRMT R48, R48, 0x5410, R49 ;  /* 0x0000541030307816 */ /* 0x000fc40000000031 */
[----:B------:R-:W-:Y:S01]  /*4860*/  SHF.R.U32.HI R214, RZ, 0x18, R214 ;  /* 0x00000018ffd67819 */ /* 0x000fe200000116d6 */
[----:B----4-:R-:W-:Y:S01]  /*4870*/  FADD.FTZ R189, R47, R189 ;  /* 0x000000bd2fbd7221 */ /* 0x010fe20000010000 */
[----:B------:R-:W-:Y:S01]  /*4880*/  LOP3.LUT R50, R50, 0xff, RZ, 0xc0, !PT ;  /* 0x000000ff32327812 */ /* 0x000fe200078ec0ff */
[C---:B------:R-:W-:Y:S01]  /*4890*/  HMMA.16816.F32.BF16 R92, R32.reuse, R22, R92 ;  /* 0x00000016205c723c */ /* 0x040fe2000004185c */
[----:B------:R-:W-:Y:S02]  /*48a0*/  PRMT R5, R6, 0x5410, R5 ;  /* 0x0000541006057816 */ /* 0x000fe40000000005 */
[--C-:B------:R-:W-:Y:S02]  /*48b0*/  HSET2.LE.AND R6, R4, R200.reuse, PT ;  /* 0x000000c804067233 */ /* 0x100fe40003803000 */
[----:B------:R-:W-:Y:S01]  /*48c0*/  PRMT R50, R50, 0x5410, R214 ;  /* 0x0000541032327816 */ /* 0x000fe200000000d6 */
[----:B------:R-:W-:Y:S01]  /*48d0*/  HMMA.16816.F32.BF16 R104, R32, R16, R104 ;  /* 0x000000102068723c */ /* 0x000fe20000041868 */
[----:B------:R-:W-:-:S02]  /*48e0*/  HSET2.LE.AND R4, R48, R200, PT ;  /* 0x000000c830047233 */ /* 0x000fc40003803000 */
[C---:B------:R-:W-:Y:S01]  /*48f0*/  F2FP.BF16.F32.PACK_AB R48, R237.reuse, R46 ;  /* 0x0000002eed30723e */ /* 0x040fe200000010ff */
[----:B------:R-:W-:Y:S01]  /*4900*/  FADD.FTZ R237, R237, R192 ;  /* 0x000000c0eded7221 */ /* 0x000fe20000010000 */
[--C-:B------:R-:W-:Y:S01]  /*4910*/  HSET2.LE.AND R7, R5, R200.reuse, PT ;  /* 0x000000c805077233 */ /* 0x100fe20003803000 */
[C---:B------:R-:W-:Y:S01]  /*4920*/  HMMA.16816.F32.BF16 R144, R32.reuse, R18, R144 ;  /* 0x000000122090723c */ /* 0x040fe20000041890 */
[----:B------:R-:W-:Y:S02]  /*4930*/  HSET2.LE.AND R5, R50, R200, PT ;  /* 0x000000c832057233 */ /* 0x000fe40003803000 */
[----:B------:R-:W-:Y:S02]  /*4940*/  LOP3.LUT R6, R6, R48, RZ, 0xc0, !PT ;  /* 0x0000003006067212 */ /* 0x000fe400078ec0ff */
[C---:B------:R-:W-:Y:S01]  /*4950*/  F2FP.BF16.F32.PACK_AB R49, R236.reuse, R47 ;  /* 0x0000002fec31723e */ /* 0x040fe200000010ff */
[----:B-----5:R-:W-:Y:S01]  /*4960*/  HMMA.16816.F32.BF16 R116, R32, R12, R116 ;  /* 0x0000000c2074723c */ /* 0x020fe20000041874 */
[----:B------:R-:W-:Y:S01]  /*4970*/  F2FP.BF16.F32.PACK_AB R50, R37, R36 ;  /* 0x000000242532723e */ /* 0x000fe200000010ff */
[----:B------:R-:W-:Y:S01]  /*4980*/  FADD.FTZ R236, R236, R189 ;  /* 0x000000bdecec7221 */ /* 0x000fe20000010000 */
[----:B------:R-:W-:-:S02]  /*4990*/  F2FP.BF16.F32.PACK_AB R48, R39, R38 ;  /* 0x000000262730723e */ /* 0x000fc400000010ff */
[----:B------:R-:W-:Y:S01]  /*49a0*/  LOP3.LUT R7, R7, R49, RZ, 0xc0, !PT ;  /* 0x0000003107077212 */ /* 0x000fe200078ec0ff */
[----:B------:R-:W-:Y:S01]  /*49b0*/  HMMA.16816.F32.BF16 R140, R32, R14, R140 ;  /* 0x0000000e208c723c */ /* 0x000fe2000004188c */
[----:B------:R-:W-:Y:S02]  /*49c0*/  LOP3.LUT R4, R4, R50, RZ, 0xc0, !PT ;  /* 0x0000003204047212 */ /* 0x000fe400078ec0ff */
[----:B------:R-:W-:-:S03]  /*49d0*/  LOP3.LUT R5, R5, R48, RZ, 0xc0, !PT ;  /* 0x0000003005057212 */ /* 0x000fc600078ec0ff */
        /* <DEDUP_REMOVED lines=16> */
[----:B------:R-:W-:Y:S01]  /*4ae0*/  IMAD.WIDE.U32 R242, R176, -0x326172a9, RZ ;  /* 0xcd9e8d57b0f27825 */ /* 0x000fe200078e00ff */
[----:B------:R-:W-:Y:S01]  /*4af0*/  IADD3 R231, R3, -0x2, RZ ;  /* 0xfffffffe03e77810 */ /* 0x000fe20007ffe0ff */
[----:B------:R-:W-:Y:S01]  /*4b00*/  ULDC UR4, c[0x0][0x2ec] ;  /* 0x0000bb0000047ab9 */ /* 0x000fe20000000800 */
[----:B------:R-:W-:Y:S01]  /*4b10*/  MOV R164, R167 ;  /* 0x000000a700a47202 */ /* 0x000fe20000000f00 */
[----:B------:R-:W-:Y:S01]  /*4b20*/  IMAD.WIDE.U32 R238, R171, -0x326172a9, RZ ;  /* 0xcd9e8d57abee7825 */ /* 0x000fe200078e00ff */
[-C--:B------:R-:W-:Y:S01]  /*4b30*/  LOP3.LUT R240, R243, R169.reuse, RZ, 0x3c, !PT ;  /* 0x000000a9f3f07212 */ /* 0x080fe200078e3cff */
[----:B------:R-:W-:Y:S01]  /*4b40*/  ULDC.64 UR10, c[0x0][0x220] ;  /* 0x00008800000a7ab9 */ /* 0x000fe20000000a00 */
[----:B------:R-:W-:Y:S01]  /*4b50*/  MOV R3, R168 ;  /* 0x000000a800037202 */ /* 0x000fe20000000f00 */
[----:B------:R-:W-:Y:S01]  /*4b60*/  IMAD.WIDE.U32 R244, R170, -0x2daee0ad, RZ ;  /* 0xd2511f53aaf47825 */ /* 0x000fe200078e00ff */
[----:B------:R-:W-:Y:S01]  /*4b70*/  LOP3.LUT R232, R239, R169, RZ, 0x3c, !PT ;  /* 0x000000a9efe87212 */ /* 0x000fe200078e3cff */
[----:B------:R-:W-:Y:S01]  /*4b80*/  ULDC.64 UR12, c[0x0][0x250] ;  /* 0x00009400000c7ab9 */ /* 0x000fe20000000a00 */
[----:B------:R-:W-:Y:S01]  /*4b90*/  MOV R2, R165 ;  /* 0x000000a500027202 */ /* 0x000fe20000000f00 */
[----:B------:R-:W-:Y:S01]  /*4ba0*/  IMAD.WIDE.U32 R240, R240, -0x2daee0ad, RZ ;  /* 0xd2511f53f0f07825 */ /* 0x000fe200078e00ff */
[----:B------:R-:W-:Y:S01]  /*4bb0*/  MOV R0, R166 ;  /* 0x000000a600007202 */ /* 0x000fe20000000f00 */
[----:B------:R-:W-:Y:S01]  /*4bc0*/  ULDC.64 UR6, c[0x0][0x218] ;  /* 0x0000860000067ab9 */ /* 0x000fe20000000a00 */
[----:B------:R-:W-:Y:S01]  /*4bd0*/  MOV R230, 0x7054 ;  /* 0x0000705400e67802 */ /* 0x000fe20000000f00 */
[----:B------:R-:W-:Y:S01]  /*4be0*/  IMAD.WIDE.U32 R232, R232, -0x2daee0ad, RZ ;  /* 0xd2511f53e8e87825 */ /* 0x000fe200078e00ff */
[----:B------:R-:W-:Y:S01]  /*4bf0*/  ULDC.64 UR8, c[0x0][0x248] ;  /* 0x0000920000087ab9 */ /* 0x000fe20000000a00 */
[----:B------:R-:W-:Y:S05]  /*4c00*/  BRA `(.L_x_495) ;  /* 0x00000000005c7947 */ /* 0x000fea0003800000 */
.L_x_497:
[----:B------:R-:W-:Y:S04]  /*4c10*/  VIADD R166, R231, 0xffffffff ;  /* 0xffffffffe7a67836 */ /* 0x000fe80000000000 */
[C---:B------:R-:W-:Y:S01]  /*4c20*/  IMAD.WIDE.U32 R170, R166.reuse, UR8, RZ ;  /* 0x00000008a6aa7c25 */ /* 0x040fe2000f8e00ff */
[----:B------:R-:W-:Y:S05]  /*4c30*/  SHF.R.S32.HI R165, RZ, 0x1f, R166 ;  /* 0x0000001fffa57819 */ /* 0x000fea00000114a6 */
[----:B------:R-:W-:Y:S04]  /*4c40*/  IMAD R165, R165, UR8, RZ ;  /* 0x00000008a5a57c24 */ /* 0x000fe8000f8e02ff */
        /* <DEDUP_REMOVED lines=17> */
[----:B------:R-:W0:Y:S01]  /*4d60*/  LDGDEPBAR ;  /* 0x00000000000079af */ /* 0x000e220000000000 */
[----:B------:R-:W-:Y:S05]  /*4d70*/  BRA `(.L_x_496) ;  /* 0x0000000800fc7947 */ /* 0x000fea0003800000 */
.L_x_495:
[----:B------:R-:W-:Y:S01]  /*4d80*/  SHF.R.S32.HI R4, RZ, 0x1f, R231 ;  /* 0x0000001fff047819 */ /* 0x000fe200000114e7 */
[----:B------:R-:W-:Y:S04]  /*4d90*/  DEPBAR.LE SB0, 0x0 ;  /* 0x000080000000791a */ /* 0x000fe80000000000 */
[----:B------:R-:W-:Y:S01]  /*4da0*/  BAR.SYNC.DEFER_BLOCKING 0x0 ;  /* 0x0000000000007b1d */ /* 0x000fe20000010000 */
[----:B------:R-:W-:Y:S02]  /*4db0*/  IMAD R4, R4, UR12, RZ ;  /* 0x0000000c04047c24 */ /* 0x000fe4000f8e02ff */
[C---:B------:R-:W-:Y:S04]  /*4dc0*/  IMAD.WIDE.U32 R6, R231.reuse, UR12, RZ ;  /* 0x0000000ce7067c25 */ /* 0x040fe8000f8e00ff */
[----:B------:R-:W-:Y:S01]  /*4dd0*/  IMAD R4, R231, UR13, R4 ;  /* 0x0000000de7047c24 */ /* 0x000fe2000f8e0204 */
[C---:B------:R-:W-:Y:S03]  /*4de0*/  LEA R5, P0, R6.reuse, R224, 0x6 ;  /* 0x000000e006057211 */ /* 0x040fe600078030ff */
[----:B------:R-:W-:Y:S01]  /*4df0*/  IMAD.IADD R4, R7, 0x1, R4 ;  /* 0x0000000107047824 */ /* 0x000fe200078e0204 */
[C---:B------:R-:W-:Y:S04]  /*4e00*/  LEA R8, P1, R5.reuse, UR10, 0x1 ;  /* 0x0000000a05087c11 */ /* 0x040fe8000f8208ff */
        /* <DEDUP_REMOVED lines=15> */
[----:B------:R-:W1:Y:S06]  /*4f00*/  LDSM.16.M88.4 R16, [R220] ;  /* 0x00000000dc10783b */ /* 0x000e6c0000000200 */
[----:B------:R-:W2:Y:S06]  /*4f10*/  LDSM.16.M88.4 R60, [R221+0x1000] ;  /* 0x00100000dd3c783b */ /* 0x000eac0000000200 */
[----:B------:R-:W3:Y:S06]  /*4f20*/  LDSM.16.M88.4 R32, [R220+0x400] ;  /* 0x00040000dc20783b */ /* 0x000eec0000000200 */
[----:B------:R-:W0:Y:S06]  /*4f30*/  LDGDEPBAR ;  /* 0x00000000000079af */ /* 0x000e2c0000000000 */
[----:B------:R-:W4:Y:S06]  /*4f40*/  LDSM.16.M88.4 R48, [R220+0x800] ;  /* 0x00080000dc30783b */ /* 0x000f2c0000000200 */
[----:B------:R-:W5:Y:S06]  /*4f50*/  LDSM.16.M88.4 R168, [R220+0xc00] ;  /* 0x000c0000dca8783b */ /* 0x000f6c0000000200 */
[----:B------:R-:W-:Y:S01]  /*4f60*/  LDSM.16.M88.4 R172, [R219] ;  /* 0x00000000dbac783b */ /* 0x000fe20000000200 */
[-C--:B-1----:R-:W-:Y:S05]  /*4f70*/  HMMA.16816.F32.BF16 R4, R64, R16.reuse, RZ ;  /* 0x000000104004723c */ /* 0x082fea00000418ff */
[----:B------:R-:W1:Y:S01]  /*4f80*/  LDSM.16.M88.4 R176, [R218] ;  /* 0x00000000dab0783b */ /* 0x000e620000000200 */
        /* <DEDUP_REMOVED lines=39> */
[----:B------:R-:W5:Y:S05]  /*5200*/  LDSM.16.M88.4 R188, [R220+0x1c00] ;  /* 0x001c0000dcbc783b */ /* 0x000f6a0000000200 */
[-C--:B---3--:R-:W-:Y:S06]  /*5210*/  HMMA.16816.F32.BF16 R52, R172, R192.reuse, R52 ;  /* 0x000000c0ac34723c */ /* 0x088fec0000041834 */
        /* <DEDUP_REMOVED lines=21> */
[-C--:B-----5:R-:W-:Y:S06]  /*5370*/  HMMA.16816.F32.BF16 R52, R168, R188.reuse, R52 ;  /* 0x000000bca834723c */ /* 0x0a0fec0000041834 */
[C---:B------:R-:W-:Y:S06]  /*5380*/  HMMA.16816.F32.BF16 R56, R200.reuse, R188, R56 ;  /* 0x000000bcc838723c */ /* 0x040fec0000041838 */
[-C--:B------:R-:W-:Y:S01]  /*5390*/  HMMA.16816.F32.BF16 R60, R200, R190.reuse, R60 ;  /* 0x000000bec83c723c */ /* 0x080fe2000004183c */
[----:B------:R-:W-:Y:S05]  /*53a0*/  LDSM.16.M88.4 R200, [R218+0x2000] ;  /* 0x00200000dac8783b */ /* 0x000fea0000000200 */
[----:B------:R-:W-:Y:S01]  /*53b0*/  HMMA.16816.F32.BF16 R64, R168, R190, R64 ;  /* 0x000000bea840723c */ /* 0x000fe20000041840 */
[----:B------:R-:W2:Y:S05]  /*53c0*/  LDSM.16.M88.4 R168, [R221+0x4000] ;  /* 0x00400000dda8783b */ /* 0x000eaa0000000200 */
[-C--:B------:R-:W-:Y:S01]  /*53d0*/  HMMA.16816.F32.BF16 R4, R204, R208.reuse, R4 ;  /* 0x000000d0cc04723c */ /* 0x080fe20000041804 */
[----:B------:R-:W4:Y:S05]  /*53e0*/  LDSM.16.M88.4 R188, [R221+0x5000] ;  /* 0x00500000ddbc783b */ /* 0x000f2a0000000200 */
[C---:B------:R-:W-:Y:S06]  /*53f0*/  HMMA.16816.F32.BF16 R8, R212.reuse, R208, R8 ;  /* 0x000000d0d408723c */ /* 0x040fec0000041808 */
[-C--:B------:R-:W-:Y:S06]  /*5400*/  HMMA.16816.F32.BF16 R12, R212, R210.reuse, R12 ;  /* 0x000000d2d40c723c */ /* 0x080fec000004180c */
[C---:B------:R-:W-:Y:S01]  /*5410*/  HMMA.16816.F32.BF16 R16, R204.reuse, R210, R16 ;  /* 0x000000d2cc10723c */ /* 0x040fe20000041810 */
[----:B------:R-:W-:Y:S05]  /*5420*/  LDSM.16.M88.4 R208, [R219+0x5000] ;  /* 0x00500000dbd0783b */ /* 0x000fea0000000200 */
[-C--:B---3--:R-:W-:Y:S06]  /*5430*/  HMMA.16816.F32.BF16 R20, R204, R172.reuse, R20 ;  /* 0x000000accc14723c */ /* 0x088fec0000041814 */
[C---:B------:R-:W-:Y:S06]  /*5440*/  HMMA.16816.F32.BF16 R24, R212.reuse, R172, R24 ;  /* 0x000000acd418723c */ /* 0x040fec0000041818 */
[-C--:B------:R-:W-:Y:S06]  /*5450*/  HMMA.16816.F32.BF16 R28, R212, R174.reuse, R28 ;  /* 0x000000aed41c723c */ /* 0x080fec000004181c */
[C---:B------:R-:W-:Y:S01]  /*5460*/  HMMA.16816.F32.BF16 R32, R204.reuse, R174, R32 ;  /* 0x000000aecc20723c */ /* 0x040fe20000041820 */
[----:B------:R-:W3:Y:S05]  /*5470*/  LDSM.16.M88.4 R172, [R220+0x2400] ;  /* 0x00240000dcac783b */ /* 0x000eea0000000200 */
        /* <DEDUP_REMOVED lines=8> */
[----:B------:R-:W-:Y:S01]  /*5500*/  HMMA.16816.F32.BF16 R64, R204, R178, R64 ;  /* 0x000000b2cc40723c */ /* 0x000fe20000041840 */
[----:B------:R-:W1:Y:S05]  /*5510*/  LDSM.16.M88.4 R176, [R218+0x2400] ;  /* 0x00240000dab0783b */ /* 0x000e6a0000000200 */
[-C--:B--2---:R-:W-:Y:S06]  /*5520*/  HMMA.16816.F32.BF16 R4, R168, R184.reuse, R4 ;  /* 0x000000b8a804723c */ /* 0x084fec0000041804 */
[C---:B----4-:R-:W-:Y:S06]  /*5530*/  HMMA.16816.F32.BF16 R8, R188.reuse, R184, R8 ;  /* 0x000000b8bc08723c */ /* 0x050fec0000041808 */
[-C--:B------:R-:W-:Y:S06]  /*5540*/  HMMA.16816.F32.BF16 R12, R188, R186.reuse, R12 ;  /* 0x000000babc0c723c */ /* 0x080fec000004180c */
[C---:B------:R-:W-:Y:S01]  /*5550*/  HMMA.16816.F32.BF16 R16, R168.reuse, R186, R16 ;  /* 0x000000baa810723c */ /* 0x040fe20000041810 */
[----:B------:R-:W2:Y:S05]  /*5560*/  LDSM.16.M88.4 R184, [R218+0x2800] ;  /* 0x00280000dab8783b */ /* 0x000eaa0000000200 */
[-C--:B---3--:R-:W-:Y:S06]  /*5570*/  HMMA.16816.F32.BF16 R20, R168, R172.reuse, R20 ;  /* 0x000000aca814723c */ /* 0x088fec0000041814 */
[C---:B------:R-:W-:Y:S06]  /*5580*/  HMMA.16816.F32.BF16 R24, R188.reuse, R172, R24 ;  /* 0x000000acbc18723c */ /* 0x040fec0000041818 */
[-C--:B------:R-:W-:Y:S06]  /*5590*/  HMMA.16816.F32.BF16 R28, R188, R174.reuse, R28 ;  /* 0x000000aebc1c723c */ /* 0x080fec000004181c */
[C---:B------:R-:W-:Y:S06]  /*55a0*/  HMMA.16816.F32.BF16 R32, R168.reuse, R174, R32 ;  /* 0x000000aea820723c */ /* 0x040fec0000041820 */
[-C--:B-----5:R-:W-:Y:S06]  /*55b0*/  HMMA.16816.F32.BF16 R36, R168, R180.reuse, R36 ;  /* 0x000000b4a824723c */ /* 0x0a0fec0000041824 */
[C---:B------:R-:W-:Y:S06]  /*55c0*/  HMMA.16816.F32.BF16 R40, R188.reuse, R180, R40 ;  /* 0x000000b4bc28723c */ /* 0x040fec0000041828 */
[-C--:B------:R-:W-:Y:S06]  /*55d0*/  HMMA.16816.F32.BF16 R44, R188, R182.reuse, R44 ;  /* 0x000000b6bc2c723c */ /* 0x080fec000004182c */
[C---:B------:R-:W-:Y:S06]  /*55e0*/  HMMA.16816.F32.BF16 R48, R168.reuse, R182, R48 ;  /* 0x000000b6a830723c */ /* 0x040fec0000041830 */
[-C--:B------:R-:W-:Y:S06]  /*55f0*/  HMMA.16816.F32.BF16 R52, R168, R192.reuse, R52 ;  /* 0x000000c0a834723c */ /* 0x080fec0000041834 */
[C---:B------:R-:W-:Y:S06]  /*5600*/  HMMA.16816.F32.BF16 R56, R188.reuse, R192, R56 ;  /* 0x000000c0bc38723c */ /* 0x040fec0000041838 */
[-C--:B------:R-:W-:Y:S06]  /*5610*/  HMMA.16816.F32.BF16 R60, R188, R194.reuse, R60 ;  /* 0x000000c2bc3c723c */ /* 0x080fec000004183c */
[----:B------:R-:W-:Y:S01]  /*5620*/  HMMA.16816.F32.BF16 R64, R168, R194, R64 ;  /* 0x000000c2a840723c */ /* 0x000fe20000041840 */
[----:B------:R-:W3:Y:S01]  /*5630*/  LDSM.16.M88.4 R168, [R218+0x2c00] ;  /* 0x002c0000daa8783b */ /* 0x000ee20000000200 */
[----:B------:R-:W-:Y:S04]  /*5640*/  DEPBAR.LE SB0, 0x0 ;  /* 0x000080000000791a */ /* 0x000fe80000000000 */
[-C--:B------:R-:W-:Y:S01]  /*5650*/  HMMA.16816.F32.BF16 R4, R196, R200.reuse, R4 ;  /* 0x000000c8c404723c */ /* 0x080fe20000041804 */
[----:B------:R-:W-:Y:S05]  /*5660*/  BAR.SYNC.DEFER_BLOCKING 0x0 ;  /* 0x0000000000007b1d */ /* 0x000fea0000010000 */
[C---:B------:R-:W-:Y:S06]  /*5670*/  HMMA.16816.F32.BF16 R8, R208.reuse, R200, R8 ;  /* 0x000000c8d008723c */ /* 0x040fec0000041808 */
[-C--:B------:R-:W-:Y:S06]  /*5680*/  HMMA.16816.F32.BF16 R12, R208, R202.reuse, R12 ;  /* 0x000000cad00c723c */ /* 0x080fec000004180c */
[C---:B------:R-:W-:Y:S06]  /*5690*/  HMMA.16816.F32.BF16 R16, R196.reuse, R202, R16 ;  /* 0x000000cac410723c */ /* 0x040fec0000041810 */
        /* <DEDUP_REMOVED lines=45> */
.L_x_496:
[----:B------:R-:W-:Y:S01]  /*5970*/  FMNMX.FTZ R167, R8, R0, !PT ;  /* 0x0000000008a77209 */ /* 0x000fe20007810000 */
[----:B-1----:R-:W1:Y:S01]  /*5980*/  SHFL.BFLY PT, R170, R169, 0x2, 0x1f ;  /* 0x0c401f00a9aa7f89 */ /* 0x002e6200000e0000 */
[----:B------:R-:W-:Y:S01]  /*5990*/  FMNMX.FTZ R166, R10, R2, !PT ;  /* 0x000000020aa67209 */ /* 0x000fe20007810000 */
[----:B------:R-:W-:Y:S01]  /*59a0*/  IMAD.SHL.U32 R213, R231, 0x2, RZ ;  /* 0x00000002e7d57824 */ /* 0x000fe200078e00ff */
[----:B------:R-:W-:Y:S05]  /*59b0*/  FMNMX.FTZ R167, R9, R167, !PT ;  /* 0x000000a709a77209 */ /* 0x000fea0007810000 */
[----:B------:R-:W2:Y:S01]  /*59c0*/  SHFL.BFLY PT, R165, R168, 0x2, 0x1f ;  /* 0x0c401f00a8a57f89 */ /* 0x000ea200000e0000 */
[----:B------:R-:W-:Y:S01]  /*59d0*/  FMNMX.FTZ R166, R11, R166, !PT ;  /* 0x000000a60ba67209 */ /* 0x000fe20007810000 */
[----:B------:R-:W-:Y:S01]  /*59e0*/  IMAD.U32 R201, RZ, RZ, UR28 ;  /* 0x0000001cffc97e24 */ /* 0x000fe2000f8e00ff */
[----:B------:R-:W-:Y:S05]  /*59f0*/  FMNMX.FTZ R167, R12, R167, !PT ;  /* 0x000000a70ca77209 */ /* 0x000fea0007810000 */
[----:B------:R-:W-:Y:S01]  /*5a00*/  LDSM.16.MT88.4 R184, [R216+0x9000] ;  /* 0x00900000d8b8783b */ /* 0x000fe20000004200 */
[----:B------:R-:W-:Y:S01]  /*5a10*/  FMNMX.FTZ R166, R14, R166, !PT ;  /* 0x000000a60ea67209 */ /* 0x000fe20007810000 */
[----:B------:R-:W-:Y:S01]  /*5a20*/  VIADD R231, R231, 0xffffffff ;  /* 0xffffffffe7e77836 */ /* 0x000fe20000000000 */
[----:B------:R-:W-:Y:S02]  /*5a30*/  FMNMX.FTZ R167, R13, R167, !PT ;  /* 0x000000a70da77209 */ /* 0x000fe40007810000 */
[----:B------:R-:W-:Y:S02]  /*5a40*/  FMNMX.FTZ R166, R15, R166, !PT ;  /* 0x000000a60fa67209 */ /* 0x000fe40007810000 */
[----:B------:R-:W-:Y:S02]  /*5a50*/  FMNMX.FTZ R167, R24, R167, !PT ;  /* 0x000000a718a77209 */ /* 0x000fe40007810000 */
[--C-:B------:R-:W-:Y:S02]  /*5a60*/  LOP3.LUT R246, R241, UR25, R244.reuse, 0x96, !PT ;  /* 0x00000019f1f67c12 */ /* 0x100fe4000f8e96f4 */
[----:B------:R-:W-:Y:S02]  /*5a70*/  FMNMX.FTZ R167, R25, R167, !PT ;  /* 0x000000a719a77209 */ /* 0x000fe40007810000 */
[----:B------:R-:W-:Y:S01]  /*5a80*/  LOP3.LUT R214, R233, UR25, R244, 0x96, !PT ;  /* 0x00000019e9d67c12 */ /* 0x000fe2000f8e96f4 */
[----:B------:R-:W-:Y:S01]  /*5a90*/  IMAD.WIDE.U32 R246, R246, -0x326172a9, RZ ;  /* 0xcd9e8d57f6f67825 */ /* 0x000fe200078e00ff */
[----:B------:R-:W-:Y:S02]  /*5aa0*/  FMNMX.FTZ R167, R28, R167, !PT ;  /* 0x000000a71ca77209 */ /* 0x000fe40007810000 */
[----:B-1----:R-:W-:Y:S01]  /*5ab0*/  FMNMX.FTZ R170, R169, R170, !PT ;  /* 0x000000aaa9aa7209 */ /* 0x002fe20007810000 */
[----:B------:R-:W-:Y:S01]  /*5ac0*/  IMAD.WIDE.U32 R214, R214, -0x326172a9, RZ ;  /* 0xcd9e8d57d6d67825 */ /* 0x000fe200078e00ff */
[----:B------:R-:W-:Y:S02]  /*5ad0*/  FMNMX.FTZ R169, R26, R166, !PT ;  /* 0x000000a61aa97209 */ /* 0x000fe40007810000 */
[----:B--2---:R-:W-:Y:S02]  /*5ae0*/  FMNMX.FTZ R165, R168, R165, !PT ;  /* 0x000000a5a8a57209 */ /* 0x004fe40007810000 */
[----:B------:R-:W-:Y:S01]  /*5af0*/  FMNMX.FTZ R166, R29, R167, !PT ;  /* 0x000000a71da67209 */ /* 0x000fe20007810000 */
[----:B------:R-:W1:Y:S01]  /*5b00*/  SHFL.BFLY PT, R168, R170, 0x1, 0x1f ;  /* 0x0c201f00aaa87f89 */ /* 0x000e6200000e0000 */
[----:B------:R-:W-:Y:S02]  /*5b10*/  FMNMX.FTZ R169, R27, R169, !PT ;  /* 0x000000a91ba97209 */ /* 0x000fe40007810000 */
[----:B------:R-:W-:Y:S05]  /*5b20*/  FMNMX.FTZ R166, R40, R166, !PT ;  /* 0x000000a628a67209 */ /* 0x000fea0007810000 */
[----:B------:R-:W2:Y:S01]  /*5b30*/  SHFL.BFLY PT, R167, R165, 0x1, 0x1f ;  /* 0x0c201f00a5a77f89 */ /* 0x000ea200000e0000 */
        /* <DEDUP_REMOVED lines=10> */
[----:B-1----:R-:W-:Y:S02]  /*5be0*/  FMNMX.FTZ R168, R170, R168, !PT ;  /* 0x000000a8aaa87209 */ /* 0x002fe40007810000 */
[----:B------:R-:W-:Y:S02]  /*5bf0*/  FMNMX.FTZ R169, R47, R169, !PT ;  /* 0x000000a92fa97209 */ /* 0x000fe40007810000 */
[----:B--2---:R-:W-:Y:S01]  /*5c00*/  FMNMX.FTZ R167, R165, R167, !PT ;  /* 0x000000a7a5a77209 */ /* 0x004fe20007810000 */
[C---:B------:R-:W-:Y:S01]  /*5c10*/  FADD.FTZ R165, -R168.reuse, R3 ;  /* 0x00000003a8a57221 */ /* 0x040fe20000010100 */
[C---:B------:R-:W-:Y:S01]  /*5c20*/  FSETP.NEU.FTZ.AND P1, PT, R168.reuse, -INF , PT ;  /* 0xff800000a800780b */ /* 0x040fe20003f3d000 */
[----:B------:R-:W-:Y:S01]  /*5c30*/  FMUL.FTZ R205, R168, UR4 ;  /* 0x00000004a8cd7c20 */ /* 0x000fe20008410000 */
[----:B------:R-:W-:Y:S01]  /*5c40*/  FMNMX.FTZ R169, R58, R169, !PT ;  /* 0x000000a93aa97209 */ /* 0x000fe20007810000 */
[----:B------:R-:W-:Y:S01]  /*5c50*/  FMUL.FTZ R165, R165, UR4 ;  /* 0x00000004a5a57c20 */ /* 0x000fe20008410000 */
[C---:B------:R-:W-:Y:S01]  /*5c60*/  FADD.FTZ R3, -R167.reuse, R164 ;  /* 0x000000a4a7037221 */ /* 0x040fe20000010100 */
[----:B------:R-:W-:Y:S01]  /*5c70*/  FMNMX.FTZ R166, R60, R166, !PT ;  /* 0x000000a63ca67209 */ /* 0x000fe20007810000 */
[----:B------:R-:W-:Y:S01]  /*5c80*/  FMUL.FTZ R204, R167, UR4 ;  /* 0x00000004a7cc7c20 */ /* 0x000fe20008410000 */
[----:B------:R1:W2:Y:S01]  /*5c90*/  MUFU.EX2 R164, R165 ;  /* 0x000000a500a47308 */ /* 0x0002a20000000800 */
[----:B------:R-:W-:Y:S01]  /*5ca0*/  FSEL R205, R205, RZ, P1 ;  /* 0x000000ffcdcd7208 */ /* 0x000fe20000800000 */
[----:B------:R-:W-:Y:S01]  /*5cb0*/  FMUL.FTZ R3, R3, UR4 ;  /* 0x0000000403037c20 */ /* 0x000fe20008410000 */
[----:B------:R-:W-:Y:S02]  /*5cc0*/  FMNMX.FTZ R166, R61, R166, !PT ;  /* 0x000000a63da67209 */ /* 0x000fe40007810000 */
[----:B------:R-:W-:Y:S01]  /*5cd0*/  FSETP.NEU.FTZ.AND P1, PT, R167, -INF , PT ;  /* 0xff800000a700780b */ /* 0x000fe20003f3d000 */
[--C-:B------:R-:W-:Y:S01]  /*5ce0*/  FFMA.FTZ R16, R16, UR4, -R205.reuse ;  /* 0x0000000410107c23 */ /* 0x100fe200080108cd */
[--C-:B------:R-:W-:Y:S01]  /*5cf0*/  FFMA.FTZ R170, R17, UR4, -R205.reuse ;  /* 0x0000000411aa7c23 */ /* 0x100fe200080108cd */
[----:B------:R-:W3:Y:S01]  /*5d00*/  SHFL.BFLY PT, R171, R166, 0x2, 0x1f ;  /* 0x0c401f00a6ab7f89 */ /* 0x000ee200000e0000 */
[----:B------:R-:W-:Y:S01]  /*5d10*/  FSEL R204, R204, RZ, P1 ;  /* 0x000000ffcccc7208 */ /* 0x000fe20000800000 */
[--C-:B------:R-:W-:Y:S01]  /*5d20*/  FFMA.FTZ R190, R5, UR4, -R205.reuse ;  /* 0x0000000405be7c23 */ /* 0x100fe200080108cd */
[----:B------:R-:W-:Y:S01]  /*5d30*/  FFMA.FTZ R189, R4, UR4, -R205 ;  /* 0x0000000404bd7c23 */ /* 0x000fe200080108cd */
[----:B------:R-:W-:Y:S01]  /*5d40*/  PRMT R201, R201, R230, UR28 ;  /* 0x0000001cc9c97e16 */ /* 0x000fe200080000e6 */
[----:B------:R-:W-:Y:S01]  /*5d50*/  MUFU.EX2 R170, R170 ;  /* 0x000000aa00aa7308 */ /* 0x000fe20000000800 */
[--C-:B------:R-:W-:Y:S01]  /*5d60*/  FFMA.FTZ R188, R18, UR4, -R204.reuse ;  /* 0x0000000412bc7c23 */ /* 0x100fe200080108cc */
[--C-:B------:R-:W-:Y:S01]  /*5d70*/  FFMA.FTZ R194, R7, UR4, -R204.reuse ;  /* 0x0000000407c27c23 */ /* 0x100fe200080108cc */
[----:B------:R-:W-:Y:S01]  /*5d80*/  FFMA.FTZ R192, R6, UR4, -R204 ;  /* 0x0000000406c07c23 */ /* 0x000fe200080108cc */
[----:B-1----:R-:W-:Y:S01]  /*5d90*/  FMNMX.FTZ R165, R59, R169, !PT ;  /* 0x000000a93ba57209 */ /* 0x002fe20007810000 */
[C---:B--2---:R-:W-:Y:S01]  /*5da0*/  FMUL.FTZ R68, R164.reuse, R68 ;  /* 0x00000044a4447220 */ /* 0x044fe20000410000 */
[----:B------:R-:W-:Y:S01]  /*5db0*/  LOP3.LUT R169, R245, UR33, R213, 0x96, !PT ;  /* 0x00000021f5a97c12 */ /* 0x000fe2000f8e96d5 */
[----:B------:R-:W-:Y:S01]  /*5dc0*/  FMUL.FTZ R69, R164, R69 ;  /* 0x00000045a4457220 */ /* 0x000fe20000410000 */
[----:B------:R-:W-:Y:S02]  /*5dd0*/  FMNMX.FTZ R165, R62, R165, !PT ;  /* 0x000000a53ea57209 */ /* 0x000fe40007810000 */
[----:B------:R-:W-:Y:S01]  /*5de0*/  MUFU.EX2 R188, R188 ;  /* 0x000000bc00bc7308 */ /* 0x000fe20000000800 */
[C---:B------:R-:W-:Y:S01]  /*5df0*/  FMUL.FTZ R80, R164.reuse, R80 ;  /* 0x00000050a4507220 */ /* 0x040fe20000410000 */
[----:B------:R-:W-:Y:S01]  /*5e00*/  IMAD.WIDE.U32 R248, R169, -0x326172a9, RZ ;  /* 0xcd9e8d57a9f87825 */ /* 0x000fe200078e00ff */
[----:B------:R-:W-:Y:S03]  /*5e10*/  FMNMX.FTZ R165, R63, R165, !PT ;  /* 0x000000a53fa57209 */ /* 0x000fe60007810000 */
[C---:B------:R-:W-:Y:S01]  /*5e20*/  FMUL.FTZ R81, R164.reuse, R81 ;  /* 0x00000051a4517220 */ /* 0x040fe20000410000 */
[C---:B------:R-:W-:Y:S01]  /*5e30*/  FMUL.FTZ R84, R164.reuse, R84 ;  /* 0x00000054a4547220 */ /* 0x040fe20000410000 */
[----:B------:R-:W-:Y:S02]  /*5e40*/  LOP3.LUT R17, R249, UR26, R238, 0x96, !PT ;  /* 0x0000001af9117c12 */ /* 0x000fe4000f8e96ee */
[----:B------:R1:W-:Y:S01]  /*5e50*/  MUFU.EX2 R169, R16 ;  /* 0x0000001000a97308 */ /* 0x0003e20000000800 */
[----:B------:R-:W-:Y:S01]  /*5e60*/  LOP3.LUT R172, R247, UR24, R248, 0x96, !PT ;  /* 0x00000018f7ac7c12 */ /* 0x000fe2000f8e96f8 */
[----:B------:R-:W-:Y:S01]  /*5e70*/  FMUL.FTZ R85, R164, R85 ;  /* 0x00000055a4557220 */ /* 0x000fe20000410000 */
[----:B---3--:R-:W-:Y:S01]  /*5e80*/  FMNMX.FTZ R166, R166, R171, !PT ;  /* 0x000000aba6a67209 */ /* 0x008fe20007810000 */
[----:B------:R-:W-:Y:S01]  /*5e90*/  IMAD.WIDE.U32 R210, R17, -0x2daee0ad, RZ ;  /* 0xd2511f5311d27825 */ /* 0x000fe200078e00ff */
[----:B------:R-:W-:Y:S02]  /*5ea0*/  LOP3.LUT R173, R249, UR26, R242, 0x96, !PT ;  /* 0x0000001af9ad7c12 */ /* 0x000fe4000f8e96f2 */
[----:B------:R-:W-:Y:S01]  /*5eb0*/  LOP3.LUT R248, R215, UR24, R248, 0x96, !PT ;  /* 0x00000018d7f87c12 */ /* 0x000fe2000f8e96f8 */
[----:B------:R-:W2:Y:S01]  /*5ec0*/  SHFL.BFLY PT, R17, R166, 0x1, 0x1f ;  /* 0x0c201f00a6117f89 */ /* 0x000ea200000e0000 */
[----:B------:R-:W-:Y:S01]  /*5ed0*/  FFMA.FTZ R171, R19, UR4, -R204 ;  /* 0x0000000413ab7c23 */ /* 0x000fe200080108cc */
[----:B------:R-:W-:Y:S01]  /*5ee0*/  IMAD.WIDE.U32 R250, R173, -0x2daee0ad, RZ ;  /* 0xd2511f53adfa7825 */ /* 0x000fe200078e00ff */
[----:B------:R-:W-:Y:S01]  /*5ef0*/  LOP3.LUT R18, R211, UR23, R232, 0x96, !PT ;  /* 0x00000017d3127c12 */ /* 0x000fe2000f8e96e8 */
[----:B------:R-:W-:Y:S02]  /*5f00*/  MUFU.EX2 R189, R189 ;  /* 0x000000bd00bd7308 */ /* 0x000fe40000000800 */
[----:B------:R-:W-:Y:S01]  /*5f10*/  FMUL.FTZ R96, R164, R96 ;  /* 0x00000060a4607220 */ /* 0x000fe20000410000 */
[----:B------:R-:W-:Y:S01]  /*5f20*/  IMAD.WIDE.U32 R248, R248, -0x2daee0ad, RZ ;  /* 0xd2511f53f8f87825 */ /* 0x000fe200078e00ff */
[----:B------:R-:W-:Y:S01]  /*5f30*/  LOP3.LUT R19, R251, UR23, R240, 0x96, !PT ;  /* 0x00000017fb137c12 */ /* 0x000fe2000f8e96f0 */
[----:B-1----:R-:W1:Y:S02]  /*5f40*/  SHFL.BFLY PT, R16, R165, 0x2, 0x1f ;  /* 0x0c401f00a5107f89 */ /* 0x002e6400000e0000 */
[----:B------:R-:W-:Y:S01]  /*5f50*/  IMAD.WIDE.U32 R172, R172, -0x2daee0ad, RZ ;  /* 0xd2511f53acac7825 */ /* 0x000fe200078e00ff */
[----:B------:R-:W-:Y:S02]  /*5f60*/  LOP3.LUT R210, R249, UR21, R210, 0x96, !PT ;  /* 0x00000015f9d27c12 */ /* 0x000fe4000f8e96d2 */
[----:B------:R-:W-:Y:S01]  /*5f70*/  MUFU.EX2 R171, R171 ;  /* 0x000000ab00ab7308 */ /* 0x000fe20000000800 */
[C---:B------:R-:W-:Y:S01]  /*5f80*/  FMUL.FTZ R97, R164.reuse, R97 ;  /* 0x00000061a4617220 */ /* 0x040fe20000410000 */
[----:B------:R-:W-:Y:S01]  /*5f90*/  IMAD.WIDE.U32 R208, R19, -0x326172a9, RZ ;  /* 0xcd9e8d5713d07825 */ /* 0x000fe200078e00ff */
[----:B------:R-:W-:Y:S03]  /*5fa0*/  LOP3.LUT R250, R173, UR21, R250, 0x96, !PT ;  /* 0x00000015adfa7c12 */ /* 0x000fe6000f8e96fa */
[----:B------:R-:W-:Y:S01]  /*5fb0*/  FMUL.FTZ R100, R164, R100 ;  /* 0x00000064a4647220 */ /* 0x000fe20000410000 */
[----:B------:R-:W-:Y:S01]  /*5fc0*/  IMAD.WIDE.U32 R210, R210, -0x326172a9, RZ ;  /* 0xcd9e8d57d2d27825 */ /* 0x000fe200078e00ff */
[----:B------:R-:W-:Y:S02]  /*5fd0*/  LOP3.LUT R4, R209, UR22, R246, 0x96, !PT ;  /* 0x00000016d1047c12 */ /* 0x000fe4000f8e96f6 */
[----:B------:R-:W-:Y:S01]  /*5fe0*/  MUFU.EX2 R190, R190 ;  /* 0x000000be00be7308 */ /* 0x000fe20000000800 */
[----:B------:R-:W-:Y:S01]  /*5ff0*/  FMUL.FTZ R101, R164, R101 ;  /* 0x00000065a4657220 */ /* 0x000fe20000410000 */
[----:B------:R-:W-:Y:S04]  /*6000*/  IMAD.WIDE.U32 R18, R18, -0x326172a9, RZ ;  /* 0xcd9e8d5712127825 */ /* 0x000fe800078e00ff */
[----:B------:R-:W-:Y:S01]  /*6010*/  FMUL.FTZ R128, R164, R128 ;  /* 0x00000080a4807220 */ /* 0x000fe20000410000 */
[----:B--2---:R-:W-:Y:S01]  /*6020*/  FMNMX.FTZ R166, R166, R17, !PT ;  /* 0x00000011a6a67209 */ /* 0x004fe20007810000 */
[----:B------:R-:W-:Y:S01]  /*6030*/  IMAD.WIDE.U32 R250, R250, -0x326172a9, RZ ;  /* 0xcd9e8d57fafa7825 */ /* 0x000fe200078e00ff */
[----:B------:R-:W-:Y:S01]  /*6040*/  LOP3.LUT R5, R19, UR22, R214, 0x96, !PT ;  /* 0x0000001613057c12 */ /* 0x000fe2000f8e96d6 */
[----:B------:R-:W-:Y:S01]  /*6050*/  MUFU.EX2 R192, R192 ;  /* 0x000000c000c07308 */ /* 0x000fe20000000800 */
[----:B------:R-:W-:Y:S01]  /*6060*/  LOP3.LUT R206, R211, UR20, R18, 0x96, !PT ;  /* 0x00000014d3ce7c12 */ /* 0x000fe2000f8e9612 */
[----:B------:R-:W-:Y:S01]  /*6070*/  IMAD.WIDE.U32 R174, R4, -0x2daee0ad, RZ ;  /* 0xd2511f5304ae7825 */ /* 0x000fe200078e00ff */
[----:B------:R-:W-:Y:S02]  /*6080*/  LOP3.LUT R208, R251, UR20, R208, 0x96, !PT ;  /* 0x00000014fbd07c12 */ /* 0x000fe4000f8e96d0 */
[----:B-1----:R-:W-:Y:S01]  /*6090*/  FMNMX.FTZ R16, R165, R16, !PT ;  /* 0x00000010a5107209 */ /* 0x002fe20007810000 */
[----:B------:R-:W-:Y:S04]  /*60a0*/  IMAD.WIDE.U32 R18, R5, -0x2daee0ad, RZ ;  /* 0xd2511f5305127825 */ /* 0x000fe800078e00ff */
[C---:B------:R-:W-:Y:S01]  /*60b0*/  FMUL.FTZ R203, R166.reuse, UR4 ;  /* 0x00000004a6cb7c20 */ /* 0x040fe20008410000 */
[----:B------:R-:W-:Y:S01]  /*60c0*/  FSETP.NEU.FTZ.AND P1, PT, R166, -INF , PT ;  /* 0xff800000a600780b */ /* 0x000fe20003f3d000 */
[----:B------:R-:W-:Y:S01]  /*60d0*/  MUFU.EX2 R194, R194 ;  /* 0x000000c200c27308 */ /* 0x000fe20000000800 */
[----:B------:R-:W1:Y:S01]  /*60e0*/  SHFL.BFLY PT, R165, R16, 0x1, 0x1f ;  /* 0x0c201f0010a57f89 */ /* 0x000e6200000e0000 */
[----:B------:R-:W-:Y:S01]  /*60f0*/  IMAD.WIDE.U32 R206, R206, -0x2daee0ad, RZ ;  /* 0xd2511f53cece7825 */ /* 0x000fe200078e00ff */
[----:B------:R-:W-:Y:S02]  /*6100*/  LOP3.LUT R4, R175, UR19, R172, 0x96, !PT ;  /* 0x00000013af047c12 */ /* 0x000fe4000f8e96ac */
[----:B------:R-:W-:Y:S01]  /*6110*/  FSEL R203, R203, RZ, P1 ;  /* 0x000000ffcbcb7208 */ /* 0x000fe20000800000 */
[----:B------:R-:W-:Y:S01]  /*6120*/  IMAD.WIDE.U32 R208, R208, -0x2daee0ad, RZ ;  /* 0xd2511f53d0d07825 */ /* 0x000fe200078e00ff */
[----:B------:R-:W-:Y:S03]  /*6130*/  LOP3.LUT R17, R207, UR18, R18, 0x96, !PT ;  /* 0x00000012cf117c12 */ /* 0x000fe6000f8e9612 */
[----:B------:R-:W2:Y:S01]  /*6140*/  MUFU.EX2 R3, R3 ;  /* 0x0000000300037308 */ /* 0x000ea20000000800 */
[----:B------:R-:W-:Y:S01]  /*6150*/  LOP3.LUT R248, R19, UR19, R248, 0x96, !PT ;  /* 0x0000001313f87c12 */ /* 0x000fe2000f8e96f8 */
[----:B------:R-:W-:Y:S01]  /*6160*/  IMAD.WIDE.U32 R176, R4, -0x326172a9, RZ ;  /* 0xcd9e8d5704b07825 */ /* 0x000fe200078e00ff */
[----:B------:R-:W-:Y:S03]  /*6170*/  LOP3.LUT R5, R209, UR18, R174, 0x96, !PT ;  /* 0x00000012d1057c12 */ /* 0x000fe6000f8e96ae */
[--C-:B------:R-:W-:Y:S01]  /*6180*/  FFMA.FTZ R191, R12, UR4, -R203.reuse ;  /* 0x000000040cbf7c23 */ /* 0x100fe200080108cb */
[--C-:B------:R-:W-:Y:S01]  /*6190*/  FFMA.FTZ R193, R13, UR4, -R203.reuse ;  /* 0x000000040dc17c23 */ /* 0x100fe200080108cb */
[--C-:B------:R-:W-:Y:S01]  /*61a0*/  FFMA.FTZ R198, R8, UR4, -R203.reuse ;  /* 0x0000000408c67c23 */ /* 0x100fe200080108cb */
[----:B------:R-:W-:Y:S04]  /*61b0*/  IMAD.WIDE.U32 R18, R5, -0x326172a9, RZ ;  /* 0xcd9e8d5705127825 */ /* 0x000fe800078e00ff */
[----:B------:R-:W-:Y:S01]  /*61c0*/  FFMA.FTZ R197, R9, UR4, -R203 ;  /* 0x0000000409c57c23 */ /* 0x000fe200080108cb */
[----:B------:R-:W-:Y:S01]  /*61d0*/  MUFU.EX2 R191, R191 ;  /* 0x000000bf00bf7308 */ /* 0x000fe20000000800 */
[----:B------:R-:W-:Y:S01]  /*61e0*/  IMAD.WIDE.U32 R248, R248, -0x326172a9, RZ ;  /* 0xcd9e8d57f8f87825 */ /* 0x000fe200078e00ff */
[----:B------:R-:W-:Y:S02]  /*61f0*/  LOP3.LUT R12, R18, 0xffff, RZ, 0xc0, !PT ;  /* 0x0000ffff120c7812 */ /* 0x000fe400078ec0ff */
[----:B------:R-:W-:Y:S01]  /*6200*/  LOP3.LUT R4, R19, UR27, R176, 0x96, !PT ;  /* 0x0000001b13047c12 */ /* 0x000fe2000f8e96b0 */
[----:B------:R-:W-:Y:S01]  /*6210*/  IMAD.MOV.U32 R19, RZ, RZ, R177 ;  /* 0x000000ffff137224 */ /* 0x000fe200078e00b1 */
[----:B-1----:R-:W-:Y:S01]  /*6220*/  FMNMX.FTZ R165, R16, R165, !PT ;  /* 0x000000a510a57209 */ /* 0x002fe20007810000 */
[----:B------:R-:W-:Y:S01]  /*6230*/  IMAD.WIDE.U32 R16, R17, -0x326172a9, RZ ;  /* 0xcd9e8d5711107825 */ /* 0x000fe200078e00ff */
[----:B------:R-:W-:Y:S02]  /*6240*/  LOP3.LUT R174, R18, 0xff, RZ, 0xc0, !PT ;  /* 0x000000ff12ae7812 */ /* 0x000fe400078ec0ff */
[----:B------:R-:W-:Y:S01]  /*6250*/  MUFU.EX2 R193, R193 ;  /* 0x000000c100c17308 */ /* 0x000fe20000000800 */
[----:B------:R-:W-:Y:S01]  /*6260*/  SHF.R.U32.HI R12, RZ, 0x8, R12 ;  /* 0x00000008ff0c7819 */ /* 0x000fe2000001160c */
[----:B------:R-:W-:Y:S01]  /*6270*/  FMUL.FTZ R202, R165, UR4 ;  /* 0x00000004a5ca7c20 */ /* 0x000fe20008410000 */
[C---:B------:R-:W-:Y:S01]  /*6280*/  LOP3.LUT R5, R16.reuse, 0xffff, RZ, 0xc0, !PT ;  /* 0x0000ffff10057812 */ /* 0x040fe200078ec0ff */
[C---:B--2---:R-:W-:Y:S01]  /*6290*/  FMUL.FTZ R70, R3.reuse, R70 ;  /* 0x0000004603467220 */ /* 0x044fe20000410000 */
[----:B------:R-:W-:Y:S01]  /*62a0*/  LOP3.LUT R182, R16, 0xff, RZ, 0xc0, !PT ;  /* 0x000000ff10b67812 */ /* 0x000fe200078ec0ff */
[----:B------:R-:W-:Y:S01]  /*62b0*/  FMUL.FTZ R71, R3, R71 ;  /* 0x0000004703477220 */ /* 0x000fe20000410000 */
[----:B------:R-:W-:Y:S03]  /*62c0*/  SHF.R.U32.HI R5, RZ, 0x8, R5 ;  /* 0x00000008ff057819 */ /* 0x000fe60000011605 */
[----:B------:R-:W-:Y:S01]  /*62d0*/  MUFU.EX2 R198, R198 ;  /* 0x000000c600c67308 */ /* 0x000fe20000000800 */
[----:B------:R-:W-:Y:S01]  /*62e0*/  FSETP.NEU.FTZ.AND P1, PT, R165, -INF , PT ;  /* 0xff800000a500780b */ /* 0x000fe20003f3d000 */
[C---:B------:R-:W-:Y:S01]  /*62f0*/  FMUL.FTZ R82, R3.reuse, R82 ;  /* 0x0000005203527220 */ /* 0x040fe20000410000 */
[--C-:B------:R-:W-:Y:S01]  /*6300*/  SHF.R.U32.HI R7, RZ, 0x10, R18.reuse ;  /* 0x00000010ff077819 */ /* 0x100fe20000011612 */
[C---:B------:R-:W-:Y:S01]  /*6310*/  FMUL.FTZ R83, R3.reuse, R83 ;  /* 0x0000005303537220 */ /* 0x040fe20000410000 */
[----:B------:R-:W-:Y:S01]  /*6320*/  SHF.R.U32.HI R175, RZ, 0x18, R18 ;  /* 0x00000018ffaf7819 */ /* 0x000fe20000011612 */
[----:B------:R-:W-:Y:S01]  /*6330*/  IMAD.MOV.U32 R18, RZ, RZ, R176 ;  /* 0x000000ffff127224 */ /* 0x000fe200078e00b0 */
[----:B------:R-:W-:Y:S01]  /*6340*/  SHF.R.U32.HI R173, RZ, 0x10, R4 ;  /* 0x00000010ffad7819 */ /* 0x000fe20000011604 */
[----:B------:R-:W1:Y:S01]  /*6350*/  LDSM.16.MT88.4 R176, [R217+0x9000] ;  /* 0x00900000d9b0783b */ /* 0x000e620000004200 */
[----:B------:R-:W-:Y:S01]  /*6360*/  PRMT R182, R182, 0x5410, R5 ;  /* 0x00005410b6b67816 */ /* 0x000fe20000000005 */
[----:B------:R-:W-:Y:S01]  /*6370*/  MUFU.EX2 R197, R197 ;  /* 0x000000c500c57308 */ /* 0x000fe20000000800 */
[----:B------:R-:W-:Y:S01]  /*6380*/  FSEL R202, R202, RZ, P1 ;  /* 0x000000ffcaca7208 */ /* 0x000fe20000800000 */
[C---:B------:R-:W-:Y:S01]  /*6390*/  FMUL.FTZ R86, R3.reuse, R86 ;  /* 0x0000005603567220 */ /* 0x040fe20000410000 */
[----:B------:R-:W-:Y:S01]  /*63a0*/  PRMT R174, R174, 0x5410, R12 ;  /* 0x00005410aeae7816 */ /* 0x000fe2000000000c */
[----:B------:R-:W-:Y:S01]  /*63b0*/  FMUL.FTZ R87, R3, R87 ;  /* 0x0000005703577220 */ /* 0x000fe20000410000 */
[----:B------:R-:W-:Y:S01]  /*63c0*/  LOP3.LUT R5, R4, 0xffff, RZ, 0xc0, !PT ;  /* 0x0000ffff04057812 */ /* 0x000fe200078ec0ff */
[--C-:B------:R-:W-:Y:S01]  /*63d0*/  FFMA.FTZ R195, R14, UR4, -R202.reuse ;  /* 0x000000040ec37c23 */ /* 0x100fe200080108ca */
[----:B------:R-:W-:Y:S01]  /*63e0*/  LOP3.LUT R172, R4, 0xff, RZ, 0xc0, !PT ;  /* 0x000000ff04ac7812 */ /* 0x000fe200078ec0ff */
[----:B------:R-:W-:Y:S01]  /*63f0*/  FFMA.FTZ R196, R15, UR4, -R202 ;  /* 0x000000040fc47c23 */ /* 0x000fe200080108ca */
[----:B------:R-:W-:Y:S01]  /*6400*/  SHF.R.U32.HI R4, RZ, 0x18, R4 ;  /* 0x00000018ff047819 */ /* 0x000fe20000011604 */
[--C-:B------:R-:W-:Y:S01]  /*6410*/  FFMA.FTZ R200, R10, UR4, -R202.reuse ;  /* 0x000000040ac87c23 */ /* 0x100fe200080108ca */
[----:B------:R-:W-:Y:S01]  /*6420*/  LOP3.LUT R173, R173, 0xff, RZ, 0xc0, !PT ;  /* 0x000000ffadad7812 */ /* 0x000fe200078ec0ff */
[----:B------:R-:W-:Y:S01]  /*6430*/  FFMA.FTZ R199, R11, UR4, -R202 ;  /* 0x000000040bc77c23 */ /* 0x000fe200080108ca */
[----:B------:R-:W-:Y:S01]  /*6440*/  SHF.R.U32.HI R6, RZ, 0x10, R16 ;  /* 0x00000010ff067819 */ /* 0x000fe20000011610 */
[----:B------:R-:W-:Y:S01]  /*6450*/  MUFU.EX2 R195, R195 ;  /* 0x000000c300c37308 */ /* 0x000fe20000000800 */
[--C-:B------:R-:W-:Y:S01]  /*6460*/  HSET2.LE.AND R174, R174, R201.reuse, PT ;  /* 0x000000c9aeae7233 */ /* 0x100fe20003803000 */
[----:B------:R-:W-:Y:S01]  /*6470*/  FMUL.FTZ R98, R3, R98 ;  /* 0x0000006203627220 */ /* 0x000fe20000410000 */
[----:B------:R-:W-:Y:S01]  /*6480*/  PRMT R173, R173, 0x5410, R4 ;  /* 0x00005410adad7816 */ /* 0x000fe20000000004 */
[C---:B------:R-:W-:Y:S01]  /*6490*/  FMUL.FTZ R99, R3.reuse, R99 ;  /* 0x0000006303637220 */ /* 0x040fe20000410000 */
[----:B------:R-:W-:Y:S01]  /*64a0*/  F2FP.BF16.F32.PACK_AB R4, R170, R169 ;  /* 0x000000a9aa04723e */ /* 0x000fe200000010ff */
[C---:B------:R-:W-:Y:S01]  /*64b0*/  FMUL.FTZ R102, R3.reuse, R102 ;  /* 0x0000006603667220 */ /* 0x040fe20000410000 */
[----:B------:R-:W-:Y:S03]  /*64c0*/  SHF.R.U32.HI R183, RZ, 0x18, R16 ;  /* 0x00000018ffb77819 */ /* 0x000fe60000011610 */
[----:B------:R-:W-:Y:S01]  /*64d0*/  MUFU.EX2 R196, R196 ;  /* 0x000000c400c47308 */ /* 0x000fe20000000800 */
[----:B------:R-:W-:Y:S01]  /*64e0*/  LOP3.LUT R6, R6, 0xff, RZ, 0xc0, !PT ;  /* 0x000000ff06067812 */ /* 0x000fe200078ec0ff */
[C---:B------:R-:W-:Y:S01]  /*64f0*/  FMUL.FTZ R16, R164.reuse, R148 ;  /* 0x00000094a4107220 */ /* 0x040fe20000410000 */
[----:B------:R-:W-:Y:S01]  /*6500*/  SHF.R.U32.HI R5, RZ, 0x8, R5 ;  /* 0x00000008ff057819 */ /* 0x000fe20000011605 */
[----:B------:R-:W-:Y:S01]  /*6510*/  FMUL.FTZ R103, R3, R103 ;  /* 0x0000006703677220 */ /* 0x000fe20000410000 */
[----:B------:R-:W-:Y:S01]  /*6520*/  LOP3.LUT R181, R17, UR27, R248, 0x96, !PT ;  /* 0x0000001b11b57c12 */ /* 0x000fe2000f8e96f8 */
[----:B------:R-:W-:Y:S01]  /*6530*/  FMUL.FTZ R17, R164, R149 ;  /* 0x00000095a4117220 */ /* 0x000fe20000410000 */
[----:B------:R-:W-:Y:S03]  /*6540*/  LOP3.LUT R174, R174, R4, RZ, 0xc0, !PT ;  /* 0x00000004aeae7212 */ /* 0x000fe600078ec0ff */
[----:B------:R-:W-:Y:S01]  /*6550*/  MUFU.EX2 R200, R200 ;  /* 0x000000c800c87308 */ /* 0x000fe20000000800 */
[----:B------:R-:W-:Y:S01]  /*6560*/  FADD.FTZ R4, -R166, R0 ;  /* 0x00000000a6047221 */ /* 0x000fe20000010100 */
[----:B------:R-:W-:Y:S01]  /*6570*/  FADD.FTZ R0, -R165, R2 ;  /* 0x00000002a5007221 */ /* 0x000fe20000010100 */
[----:B------:R-:W-:Y:S01]  /*6580*/  LOP3.LUT R7, R7, 0xff, RZ, 0xc0, !PT ;  /* 0x000000ff07077812 */ /* 0x000fe200078ec0ff */
[--C-:B------:R-:W-:Y:S01]  /*6590*/  FFMA.FTZ R62, R62, UR4, -R202.reuse ;  /* 0x000000043e3e7c23 */ /* 0x100fe200080108ca */
[----:B------:R-:W-:Y:S01]  /*65a0*/  PRMT R183, R6, 0x5410, R183 ;  /* 0x0000541006b77816 */ /* 0x000fe200000000b7 */
[----:B------:R-:W-:Y:S01]  /*65b0*/  FMUL.FTZ R2, R4, UR4 ;  /* 0x0000000404027c20 */ /* 0x000fe20008410000 */
[----:B------:R-:W-:Y:S03]  /*65c0*/  PRMT R172, R172, 0x5410, R5 ;  /* 0x00005410acac7816 */ /* 0x000fe60000000005 */
[----:B------:R-:W-:Y:S01]  /*65d0*/  MUFU.EX2 R199, R199 ;  /* 0x000000c700c77308 */ /* 0x000fe20000000800 */
[----:B------:R-:W-:Y:S01]  /*65e0*/  LOP3.LUT R6, R181, 0xffff, RZ, 0xc0, !PT ;  /* 0x0000ffffb5067812 */ /* 0x000fe200078ec0ff */
[----:B------:R-:W-:Y:S01]  /*65f0*/  FMUL.FTZ R0, R0, UR4 ;  /* 0x0000000400007c20 */ /* 0x000fe20008410000 */
[----:B------:R-:W-:Y:S01]  /*6600*/  SHF.R.U32.HI R5, RZ, 0x10, R181 ;  /* 0x00000010ff057819 */ /* 0x000fe200000116b5 */
[--C-:B------:R-:W-:Y:S01]  /*6610*/  FFMA.FTZ R58, R58, UR4, -R202.reuse ;  /* 0x000000043a3a7c23 */ /* 0x100fe200080108ca */
[----:B------:R-:W-:Y:S01]  /*6620*/  PRMT R175, R7, 0x5410, R175 ;  /* 0x0000541007af7816 */ /* 0x000fe200000000af */
[----:B------:R-:W-:Y:S01]  /*6630*/  FFMA.FTZ R59, R59, UR4, -R202 ;  /* 0x000000043b3b7c23 */ /* 0x000fe200080108ca */
[----:B------:R-:W-:Y:S03]  /*6640*/  LOP3.LUT R180, R181, 0xff, RZ, 0xc0, !PT ;  /* 0x000000ffb5b47812 */ /* 0x000fe600078ec0ff */
[----:B------:R-:W2:Y:S01]  /*6650*/  MUFU.EX2 R2, R2 ;  /* 0x0000000200027308 */ /* 0x000ea20000000800 */
[----:B------:R-:W-:Y:S01]  /*6660*/  SHF.R.U32.HI R6, RZ, 0x8, R6 ;  /* 0x00000008ff067819 */ /* 0x000fe20000011606 */
[--C-:B------:R-:W-:Y:S01]  /*6670*/  FFMA.FTZ R56, R56, UR4, -R203.reuse ;  /* 0x0000000438387c23 */ /* 0x100fe200080108cb */
[----:B------:R-:W-:Y:S01]  /*6680*/  LOP3.LUT R5, R5, 0xff, RZ, 0xc0, !PT ;  /* 0x000000ff05057812 */ /* 0x000fe200078ec0ff */
[----:B------:R-:W-:Y:S01]  /*6690*/  FFMA.FTZ R57, R57, UR4, -R203 ;  /* 0x0000000439397c23 */ /* 0x000fe200080108cb */
[----:B------:R-:W-:Y:S01]  /*66a0*/  SHF.R.U32.HI R181, RZ, 0x18, R181 ;  /* 0x00000018ffb57819 */ /* 0x000fe200000116b5 */
[--C-:B------:R-:W-:Y:S01]  /*66b0*/  FFMA.FTZ R60, R60, UR4, -R203.reuse ;  /* 0x000000043c3c7c23 */ /* 0x100fe200080108cb */
[--C-:B------:R-:W-:Y:S03]  /*66c0*/  HSET2.LE.AND R175, R175, R201.reuse, PT ;  /* 0x000000c9afaf7233 */ /* 0x100fe60003803000 */
[----:B------:R-:W3:Y:S01]  /*66d0*/  MUFU.EX2 R0, R0 ;  /* 0x0000000000007308 */ /* 0x000ee20000000800 */
[--C-:B------:R-:W-:Y:S01]  /*66e0*/  HSET2.LE.AND R172, R172, R201.reuse, PT ;  /* 0x000000c9acac7233 */ /* 0x100fe20003803000 */
[----:B------:R-:W-:Y:S01]  /*66f0*/  FFMA.FTZ R207, R25, UR4, -R203 ;  /* 0x0000000419cf7c23 */ /* 0x000fe200080108cb */
[--C-:B------:R-:W-:Y:S01]  /*6700*/  HSET2.LE.AND R173, R173, R201.reuse, PT ;  /* 0x000000c9adad7233 */ /* 0x100fe20003803000 */
[----:B------:R-:W-:Y:S01]  /*6710*/  FMUL.FTZ R25, R164, R137 ;  /* 0x00000089a4197220 */ /* 0x000fe20000410000 */
[----:B------:R-:W-:Y:S01]  /*6720*/  PRMT R180, R180, 0x5410, R6 ;  /* 0x00005410b4b47816 */ /* 0x000fe20000000006 */
[----:B------:R-:W-:Y:S01]  /*6730*/  FFMA.FTZ R209, R27, UR4, -R202 ;  /* 0x000000041bd17c23 */ /* 0x000fe200080108ca */
[----:B------:R-:W-:Y:S01]  /*6740*/  PRMT R181, R5, 0x5410, R181 ;  /* 0x0000541005b57816 */ /* 0x000fe200000000b5 */
[----:B------:R-:W-:Y:S01]  /*6750*/  FMUL.FTZ R27, R3, R139 ;  /* 0x0000008b031b7220 */ /* 0x000fe20000410000 */
[----:B------:R-:W-:Y:S01]  /*6760*/  F2FP.BF16.F32.PACK_AB R6, R171, R188 ;  /* 0x000000bcab06723e */ /* 0x000fe200000010ff */
[----:B--2---:R-:W-:Y:S01]  /*6770*/  FMUL.FTZ R8, R2, R156 ;  /* 0x0000009c02087220 */ /* 0x004fe20000410000 */
[----:B------:R-:W-:Y:S01]  /*6780*/  F2FP.BF16.F32.PACK_AB R5, R190, R189 ;  /* 0x000000bdbe05723e */ /* 0x000fe200000010ff */
[----:B------:R-:W-:Y:S01]  /*6790*/  FMUL.FTZ R9, R2, R157 ;  /* 0x0000009d02097220 */ /* 0x000fe20000410000 */
[----:B------:R-:W-:Y:S01]  /*67a0*/  F2FP.BF16.F32.PACK_AB R4, R194, R192 ;  /* 0x000000c0c204723e */ /* 0x000fe200000010ff */
[C---:B------:R-:W-:Y:S01]  /*67b0*/  FMUL.FTZ R12, R2.reuse, R152 ;  /* 0x00000098020c7220 */ /* 0x040fe20000410000 */
[----:B------:R-:W-:Y:S01]  /*67c0*/  LOP3.LUT R175, R175, R6, RZ, 0xc0, !PT ;  /* 0x00000006afaf7212 */ /* 0x000fe200078ec0ff */
[----:B------:R-:W-:Y:S01]  /*67d0*/  FMUL.FTZ R13, R2, R153 ;  /* 0x00000099020d7220 */ /* 0x000fe20000410000 */
[----:B------:R-:W-:Y:S01]  /*67e0*/  LOP3.LUT R172, R172, R5, RZ, 0xc0, !PT ;  /* 0x00000005acac7212 */ /* 0x000fe200078ec0ff */
[C---:B---3--:R-:W-:Y:S01]  /*67f0*/  FMUL.FTZ R10, R0.reuse, R158 ;  /* 0x0000009e000a7220 */ /* 0x048fe20000410000 */
[----:B------:R-:W-:Y:S01]  /*6800*/  LOP3.LUT R173, R173, R4, RZ, 0xc0, !PT ;  /* 0x00000004adad7212 */ /* 0x000fe200078ec0ff */
[C---:B------:R-:W-:Y:S01]  /*6810*/  FMUL.FTZ R11, R0.reuse, R159 ;  /* 0x0000009f000b7220 */ /* 0x040fe20000410000 */
[--C-:B------:R-:W-:Y:S01]  /*6820*/  HSET2.LE.AND R182, R182, R201.reuse, PT ;  /* 0x000000c9b6b67233 */ /* 0x100fe20003803000 */
[C---:B------:R-:W-:Y:S01]  /*6830*/  FMUL.FTZ R14, R0.reuse, R154 ;  /* 0x0000009a000e7220 */ /* 0x040fe20000410000 */
[--C-:B------:R-:W-:Y:S01]  /*6840*/  HSET2.LE.AND R183, R183, R201.reuse, PT ;  /* 0x000000c9b7b77233 */ /* 0x100fe20003803000 */
[----:B------:R-:W-:Y:S01]  /*6850*/  FMUL.FTZ R15, R0, R155 ;  /* 0x0000009b000f7220 */ /* 0x000fe20000410000 */
[--C-:B------:R-:W-:Y:S01]  /*6860*/  HSET2.LE.AND R180, R180, R201.reuse, PT ;  /* 0x000000c9b4b47233 */ /* 0x100fe20003803000 */
[----:B------:R-:W2:Y:S01]  /*6870*/  LDSM.16.MT88.4 R152, [R217+0xa000] ;  /* 0x00a00000d998783b */ /* 0x000ea20000004200 */
[--C-:B------:R-:W-:Y:S01]  /*6880*/  HSET2.LE.AND R181, R181, R201.reuse, PT ;  /* 0x000000c9b5b57233 */ /* 0x100fe20003803000 */
[C---:B------:R-:W-:Y:S01]  /*6890*/  FMUL.FTZ R72, R2.reuse, R72 ;  /* 0x0000004802487220 */ /* 0x040fe20000410000 */
[----:B------:R-:W-:Y:S01]  /*68a0*/  F2FP.BF16.F32.PACK_AB R7, R193, R191 ;  /* 0x000000bfc107723e */ /* 0x000fe200000010ff */
[----:B------:R-:W-:Y:S01]  /*68b0*/  FMUL.FTZ R73, R2, R73 ;  /* 0x0000004902497220 */ /* 0x000fe20000410000 */
[----:B------:R-:W-:Y:S01]  /*68c0*/  F2FP.BF16.F32.PACK_AB R6, R196, R195 ;  /* 0x000000c3c406723e */ /* 0x000fe200000010ff */
[C---:B------:R-:W-:Y:S01]  /*68d0*/  FMUL.FTZ R74, R0.reuse, R74 ;  /* 0x0000004a004a7220 */ /* 0x040fe20000410000 */
[----:B------:R-:W-:Y:S01]  /*68e0*/  F2FP.BF16.F32.PACK_AB R5, R197, R198 ;  /* 0x000000c6c505723e */ /* 0x000fe200000010ff */
[----:B------:R-:W-:Y:S01]  /*68f0*/  FMUL.FTZ R75, R0, R75 ;  /* 0x0000004b004b7220 */ /* 0x000fe20000410000 */
[----:B------:R-:W-:Y:S01]  /*6900*/  F2FP.BF16.F32.PACK_AB R4, R199, R200 ;  /* 0x000000c8c704723e */ /* 0x000fe200000010ff */
[----:B------:R-:W-:Y:S01]  /*6910*/  FMUL.FTZ R76, R2, R76 ;  /* 0x0000004c024c7220 */ /* 0x000fe20000410000 */
[----:B------:R-:W-:Y:S01]  /*6920*/  LOP3.LUT R182, R182, R7, RZ, 0xc0, !PT ;  /* 0x00000007b6b67212 */ /* 0x000fe200078ec0ff */
[----:B------:R-:W-:Y:S01]  /*6930*/  FMUL.FTZ R7, R3, R163 ;  /* 0x000000a303077220 */ /* 0x000fe20000410000 */
[----:B------:R-:W-:Y:S01]  /*6940*/  LOP3.LUT R183, R183, R6, RZ, 0xc0, !PT ;  /* 0x00000006b7b77212 */ /* 0x000fe200078ec0ff */
[----:B------:R-:W-:Y:S01]  /*6950*/  FMUL.FTZ R6, R3, R162 ;  /* 0x000000a203067220 */ /* 0x000fe20000410000 */
[----:B------:R-:W-:Y:S01]  /*6960*/  LOP3.LUT R180, R180, R5, RZ, 0xc0, !PT ;  /* 0x00000005b4b47212 */ /* 0x000fe200078ec0ff */
[C---:B------:R-:W-:Y:S01]  /*6970*/  FMUL.FTZ R5, R164.reuse, R161 ;  /* 0x000000a1a4057220 */ /* 0x040fe20000410000 */
[----:B------:R-:W-:Y:S01]  /*6980*/  LOP3.LUT R181, R181, R4, RZ, 0xc0, !PT ;  /* 0x00000004b5b57212 */ /* 0x000fe200078ec0ff */
[----:B------:R-:W-:Y:S01]  /*6990*/  FMUL.FTZ R4, R164, R160 ;  /* 0x000000a0a4047220 */ /* 0x000fe20000410000 */
[----:B------:R-:W-:Y:S02]  /*69a0*/  IMAD.MOV.U32 R160, RZ, RZ, R18 ;  /* 0x000000ffffa07224 */ /* 0x000fe400078e0012 */
[C---:B------:R-:W-:Y:S01]  /*69b0*/  FMUL.FTZ R18, R3.reuse, R150 ;  /* 0x0000009603127220 */ /* 0x040fe20000410000 */
[----:B------:R-:W-:Y:S02]  /*69c0*/  IMAD.MOV.U32 R161, RZ, RZ, R19 ;  /* 0x000000ffffa17224 */ /* 0x000fe400078e0013 */
[----:B------:R-:W-:Y:S01]  /*69d0*/  FMUL.FTZ R19, R3, R151 ;  /* 0x0000009703137220 */ /* 0x000fe20000410000 */
[C---:B------:R-:W-:Y:S01]  /*69e0*/  FMUL.FTZ R88, R2.reuse, R88 ;  /* 0x0000005802587220 */ /* 0x040fe20000410000 */
[----:B------:R-:W3:Y:S01]  /*69f0*/  LDSM.16.MT88.4 R148, [R216+0xa000] ;  /* 0x00a00000d894783b */ /* 0x000ee20000004200 */
[-C--:B-1----:R-:W-:Y:S01]  /*6a00*/  HMMA.16816.F32.BF16 R4, R172, R176.reuse, R4 ;  /* 0x000000b0ac04723c */ /* 0x082fe20000041804 */
[----:B------:R-:W-:Y:S04]  /*6a10*/  MUFU.EX2 R209, R209 ;  /* 0x000000d100d17308 */ /* 0x000fe80000000800 */
[----:B------:R-:W-:Y:S01]  /*6a20*/  FMUL.FTZ R89, R2, R89 ;  /* 0x0000005902597220 */ /* 0x000fe20000410000 */
[C---:B------:R-:W-:Y:S05]  /*6a30*/  HMMA.16816.F32.BF16 R8, R180.reuse, R176, R8 ;  /* 0x000000b0b408723c */ /* 0x040fea0000041808 */
[----:B------:R-:W-:Y:S01]  /*6a40*/  MUFU.EX2 R207, R207 ;  /* 0x000000cf00cf7308 */ /* 0x000fe20000000800 */
[C---:B------:R-:W-:Y:S01]  /*6a50*/  FMUL.FTZ R90, R0.reuse, R90 ;  /* 0x0000005a005a7220 */ /* 0x040fe20000410000 */
[-C--:B------:R-:W-:Y:S04]  /*6a60*/  HMMA.16816.F32.BF16 R12, R180, R178.reuse, R12 ;  /* 0x000000b2b40c723c */ /* 0x080fe8000004180c */
[----:B------:R-:W-:Y:S02]  /*6a70*/  FMUL.FTZ R91, R0, R91 ;  /* 0x0000005b005b7220 */ /* 0x000fe40000410000 */
[C---:B------:R-:W-:Y:S05]  /*6a80*/  HMMA.16816.F32.BF16 R16, R172.reuse, R178, R16 ;  /* 0x000000b2ac10723c */ /* 0x040fea0000041810 */
[C---:B------:R-:W-:Y:S01]  /*6a90*/  FMUL.FTZ R92, R2.reuse, R92 ;  /* 0x0000005c025c7220 */ /* 0x040fe20000410000 */
[-C--:B------:R-:W-:Y:S05]  /*6aa0*/  HMMA.16816.F32.BF16 R68, R172, R184.reuse, R68 ;  /* 0x000000b8ac44723c */ /* 0x080fea0000041844 */
[----:B------:R-:W-:Y:S01]  /*6ab0*/  FMUL.FTZ R77, R2, R77 ;  /* 0x0000004d024d7220 */ /* 0x000fe20000410000 */
[C---:B------:R-:W-:Y:S05]  /*6ac0*/  HMMA.16816.F32.BF16 R72, R180.reuse, R184, R72 ;  /* 0x000000b8b448723c */ /* 0x040fea0000041848 */
[C---:B------:R-:W-:Y:S01]  /*6ad0*/  FMUL.FTZ R78, R0.reuse, R78 ;  /* 0x0000004e004e7220 */ /* 0x040fe20000410000 */
[----:B------:R-:W-:Y:S01]  /*6ae0*/  FMUL.FTZ R79, R0, R79 ;  /* 0x0000004f004f7220 */ /* 0x000fe20000410000 */
[----:B------:R-:W-:Y:S01]  /*6af0*/  FMUL.FTZ R93, R2, R93 ;  /* 0x0000005d025d7220 */ /* 0x000fe20000410000 */
[C---:B------:R-:W-:Y:S03]  /*6b00*/  FMUL.FTZ R94, R0.reuse, R94 ;  /* 0x0000005e005e7220 */ /* 0x040fe60000410000 */
[----:B------:R-:W-:Y:S01]  /*6b10*/  FMUL.FTZ R95, R0, R95 ;  /* 0x0000005f005f7220 */ /* 0x000fe20000410000 */
[--C-:B------:R-:W-:Y:S01]  /*6b20*/  FFMA.FTZ R177, R34, UR4, -R204.reuse ;  /* 0x0000000422b17c23 */ /* 0x100fe200080108cc */
[-C--:B------:R-:W-:Y:S03]  /*6b30*/  HMMA.16816.F32.BF16 R76, R180, R186.reuse, R76 ;  /* 0x000000bab44c723c */ /* 0x080fe6000004184c */
[C---:B------:R-:W-:Y:S01]  /*6b40*/  FMUL.FTZ R34, R0.reuse, R146 ;  /* 0x0000009200227220 */ /* 0x040fe20000410000 */
[----:B------:R-:W-:Y:S01]  /*6b50*/  FFMA.FTZ R179, R35, UR4, -R204 ;  /* 0x0000000423b37c23 */ /* 0x000fe200080108cc */
[----:B------:R-:W-:Y:S01]  /*6b60*/  FMUL.FTZ R35, R0, R147 ;  /* 0x0000009300237220 */ /* 0x000fe20000410000 */
[C---:B------:R-:W-:Y:S01]  /*6b70*/  HMMA.16816.F32.BF16 R80, R172.reuse, R186, R80 ;  /* 0x000000baac50723c */ /* 0x040fe20000041850 */
[----:B------:R-:W-:Y:S04]  /*6b80*/  MUFU.EX2 R177, R177 ;  /* 0x000000b100b17308 */ /* 0x000fe80000000800 */
[----:B------:R-:W-:Y:S01]  /*6b90*/  FFMA.FTZ R212, R30, UR4, -R202 ;  /* 0x000000041ed47c23 */ /* 0x000fe200080108ca */
[-C--:B--2---:R-:W-:Y:S05]  /*6ba0*/  HMMA.16816.F32.BF16 R84, R172, R152.reuse, R84 ;  /* 0x00000098ac54723c */ /* 0x084fea0000041854 */
[----:B------:R-:W-:Y:S01]  /*6bb0*/  MUFU.EX2 R179, R179 ;  /* 0x000000b300b37308 */ /* 0x000fe20000000800 */
[----:B------:R-:W-:Y:S01]  /*6bc0*/  FMUL.FTZ R30, R0, R134 ;  /* 0x00000086001e7220 */ /* 0x000fe20000410000 */
[C---:B------:R-:W-:Y:S04]  /*6bd0*/  HMMA.16816.F32.BF16 R88, R180.reuse, R152, R88 ;  /* 0x00000098b458723c */ /* 0x040fe80000041858 */
[----:B------:R-:W-:Y:S02]  /*6be0*/  FMUL.FTZ R129, R164, R129 ;  /* 0x00000081a4817220 */ /* 0x000fe40000410000 */
[-C--:B------:R-:W-:Y:S02]  /*6bf0*/  HMMA.16816.F32.BF16 R92, R180, R154.reuse, R92 ;  /* 0x0000009ab45c723c */ /* 0x080fe4000004185c */
[----:B------:R-:W-:Y:S03]  /*6c00*/  MUFU.EX2 R212, R212 ;  /* 0x000000d400d47308 */ /* 0x000fe60000000800 */
[----:B------:R-:W-:Y:S01]  /*6c10*/  FMUL.FTZ R130, R3, R130 ;  /* 0x0000008203827220 */ /* 0x000fe20000410000 */
[C---:B------:R-:W-:Y:S01]  /*6c20*/  HMMA.16816.F32.BF16 R96, R172.reuse, R154, R96 ;  /* 0x0000009aac60723c */ /* 0x040fe20000041860 */
[----:B------:R-:W1:Y:S04]  /*6c30*/  LDSM.16.MT88.4 R152, [R217+0xb000] ;  /* 0x00b00000d998783b */ /* 0x000e680000004200 */
[----:B------:R-:W-:Y:S01]  /*6c40*/  LOP3.LUT R250, R161, UR5, R250, 0x96, !PT ;  /* 0x00000005a1fa7c12 */ /* 0x000fe2000f8e96fa */
[-C--:B---3--:R-:W-:Y:S05]  /*6c50*/  HMMA.16816.F32.BF16 R100, R172, R148.reuse, R100 ;  /* 0x00000094ac64723c */ /* 0x088fea0000041864 */
[C---:B------:R-:W-:Y:S01]  /*6c60*/  FMUL.FTZ R104, R2.reuse, R104 ;  /* 0x0000006802687220 */ /* 0x040fe20000410000 */
[----:B------:R-:W-:Y:S01]  /*6c70*/  FMUL.FTZ R105, R2, R105 ;  /* 0x0000006902697220 */ /* 0x000fe20000410000 */
[C---:B------:R-:W-:Y:S01]  /*6c80*/  FMUL.FTZ R106, R0.reuse, R106 ;  /* 0x0000006a006a7220 */ /* 0x040fe20000410000 */
[----:B------:R-:W-:Y:S03]  /*6c90*/  FMUL.FTZ R107, R0, R107 ;  /* 0x0000006b006b7220 */ /* 0x000fe60000410000 */
[----:B------:R-:W-:Y:S01]  /*6ca0*/  LOP3.LUT R210, R249, UR5, R210, 0x96, !PT ;  /* 0x00000005f9d27c12 */ /* 0x000fe2000f8e96d2 */
[----:B------:R-:W-:Y:S04]  /*6cb0*/  IMAD.WIDE.U32 R250, R250, -0x2daee0ad, RZ ;  /* 0xd2511f53fafa7825 */ /* 0x000fe800078e00ff */
[----:B------:R-:W-:Y:S01]  /*6cc0*/  FMUL.FTZ R131, R3, R131 ;  /* 0x0000008303837220 */ /* 0x000fe20000410000 */
[C---:B------:R-:W-:Y:S04]  /*6cd0*/  HMMA.16816.F32.BF16 R104, R180.reuse, R148, R104 ;  /* 0x00000094b468723c */ /* 0x040fe80000041868 */
[--C-:B------:R-:W-:Y:S01]  /*6ce0*/  SHF.R.U32.HI R159, RZ, 0x10, R250.reuse ;  /* 0x00000010ff9f7819 */ /* 0x100fe200000116fa */
[----:B------:R-:W-:Y:S01]  /*6cf0*/  IMAD.WIDE.U32 R210, R210, -0x2daee0ad, RZ ;  /* 0xd2511f53d2d27825 */ /* 0x000fe200078e00ff */
[C---:B------:R-:W-:Y:S02]  /*6d00*/  LOP3.LUT R160, R250.reuse, 0xffff, RZ, 0xc0, !PT ;  /* 0x0000fffffaa07812 */ /* 0x040fe400078ec0ff */
[----:B------:R-:W-:Y:S03]  /*6d10*/  LOP3.LUT R157, R250, 0xff, RZ, 0xc0, !PT ;  /* 0x000000fffa9d7812 */ /* 0x000fe600078ec0ff */
[----:B------:R-:W-:Y:S01]  /*6d20*/  SHF.R.U32.HI R156, RZ, 0x18, R250 ;  /* 0x00000018ff9c7819 */ /* 0x000fe200000116fa */
[--C-:B------:R-:W-:Y:S01]  /*6d30*/  FFMA.FTZ R176, R32, UR4, -R205.reuse ;  /* 0x0000000420b07c23 */ /* 0x100fe200080108cd */
[----:B------:R-:W-:Y:S01]  /*6d40*/  SHF.R.U32.HI R149, RZ, 0x8, R160 ;  /* 0x00000008ff957819 */ /* 0x000fe200000116a0 */
[----:B------:R-:W-:Y:S01]  /*6d50*/  FFMA.FTZ R178, R33, UR4, -R205 ;  /* 0x0000000421b27c23 */ /* 0x000fe200080108cd */
[----:B------:R-:W-:Y:S01]  /*6d60*/  LOP3.LUT R148, R159, 0xff, RZ, 0xc0, !PT ;  /* 0x000000ff9f947812 */ /* 0x000fe200078ec0ff */
[----:B------:R-:W-:Y:S01]  /*6d70*/  FMUL.FTZ R32, R2, R144 ;  /* 0x0000009002207220 */ /* 0x000fe20000410000 */
[----:B------:R-:W-:Y:S01]  /*6d80*/  LOP3.LUT R161, R210, 0xffff, RZ, 0xc0, !PT ;  /* 0x0000ffffd2a17812 */ /* 0x000fe200078ec0ff */
[----:B------:R-:W-:Y:S01]  /*6d90*/  FMUL.FTZ R33, R2, R145 ;  /* 0x0000009102217220 */ /* 0x000fe20000410000 */
[----:B------:R-:W-:Y:S01]  /*6da0*/  SHF.R.U32.HI R162, RZ, 0x10, R210 ;  /* 0x00000010ffa27819 */ /* 0x000fe200000116d2 */
[C---:B------:R-:W-:Y:S01]  /*6db0*/  FMUL.FTZ R108, R164.reuse, R108 ;  /* 0x0000006ca46c7220 */ /* 0x040fe20000410000 */
[----:B------:R-:W-:Y:S01]  /*6dc0*/  PRMT R149, R157, 0x5410, R149 ;  /* 0x000054109d957816 */ /* 0x000fe20000000095 */
[----:B------:R-:W-:Y:S01]  /*6dd0*/  FMUL.FTZ R109, R164, R109 ;  /* 0x0000006da46d7220 */ /* 0x000fe20000410000 */
[----:B------:R-:W-:Y:S01]  /*6de0*/  PRMT R148, R148, 0x5410, R156 ;  /* 0x0000541094947816 */ /* 0x000fe2000000009c */
[C---:B------:R-:W-:Y:S01]  /*6df0*/  FMUL.FTZ R110, R3.reuse, R110 ;  /* 0x0000006e036e7220 */ /* 0x040fe20000410000 */
[-C--:B------:R-:W-:Y:S01]  /*6e00*/  HMMA.16816.F32.BF16 R32, R180, R150.reuse, R32 ;  /* 0x00000096b420723c */ /* 0x080fe20000041820 */
[----:B------:R-:W-:Y:S02]  /*6e10*/  MUFU.EX2 R176, R176 ;  /* 0x000000b000b07308 */ /* 0x000fe40000000800 */
[----:B------:R-:W-:Y:S01]  /*6e20*/  LOP3.LUT R145, R210, 0xff, RZ, 0xc0, !PT ;  /* 0x000000ffd2917812 */ /* 0x000fe200078ec0ff */
[----:B------:R-:W-:Y:S01]  /*6e30*/  FMUL.FTZ R111, R3, R111 ;  /* 0x0000006f036f7220 */ /* 0x000fe20000410000 */
[----:B------:R-:W-:Y:S01]  /*6e40*/  SHF.R.U32.HI R144, RZ, 0x18, R210 ;  /* 0x00000018ff907819 */ /* 0x000fe200000116d2 */
[----:B------:R-:W-:Y:S01]  /*6e50*/  FFMA.FTZ R210, R28, UR4, -R203 ;  /* 0x000000041cd27c23 */ /* 0x000fe200080108cb */
[----:B------:R-:W-:Y:S01]  /*6e60*/  SHF.R.U32.HI R157, RZ, 0x8, R161 ;  /* 0x00000008ff9d7819 */ /* 0x000fe200000116a1 */
[----:B------:R-:W-:Y:S03]  /*6e70*/  FMUL.FTZ R28, R2, R132 ;  /* 0x00000084021c7220 */ /* 0x000fe60000410000 */
[----:B------:R-:W-:Y:S01]  /*6e80*/  MUFU.EX2 R159, R56 ;  /* 0x00000038009f7308 */ /* 0x000fe20000000800 */
[C---:B------:R-:W-:Y:S04]  /*6e90*/  HMMA.16816.F32.BF16 R108, R172.reuse, R150, R108 ;  /* 0x00000096ac6c723c */ /* 0x040fe8000004186c */
[----:B------:R-:W-:Y:S01]  /*6ea0*/  LOP3.LUT R156, R162, 0xff, RZ, 0xc0, !PT ;  /* 0x000000ffa29c7812 */ /* 0x000fe200078ec0ff */
[----:B------:R-:W-:Y:S01]  /*6eb0*/  FFMA.FTZ R184, R20, UR4, -R205 ;  /* 0x0000000414b87c23 */ /* 0x000fe200080108cd */
[----:B------:R-:W-:Y:S01]  /*6ec0*/  PRMT R157, R145, 0x5410, R157 ;  /* 0x00005410919d7816 */ /* 0x000fe2000000009d */
[----:B------:R-:W-:Y:S01]  /*6ed0*/  FMUL.FTZ R112, R164, R112 ;  /* 0x00000070a4707220 */ /* 0x000fe20000410000 */
[----:B------:R-:W-:Y:S01]  /*6ee0*/  PRMT R156, R156, 0x5410, R144 ;  /* 0x000054109c9c7816 */ /* 0x000fe20000000090 */
[----:B------:R-:W-:Y:S01]  /*6ef0*/  MUFU.EX2 R178, R178 ;  /* 0x000000b200b27308 */ /* 0x000fe20000000800 */
[----:B------:R-:W2:Y:S01]  /*6f00*/  LDSM.16.MT88.4 R144, [R216+0xb000] ;  /* 0x00b00000d890783b */ /* 0x000ea20000004200 */
[----:B------:R-:W-:Y:S01]  /*6f10*/  LOP3.LUT R208, R251, UR29, R208, 0x96, !PT ;  /* 0x0000001dfbd07c12 */ /* 0x000fe2000f8e96d0 */
[----:B------:R-:W-:Y:S01]  /*6f20*/  FMUL.FTZ R113, R164, R113 ;  /* 0x00000071a4717220 */ /* 0x000fe20000410000 */
[C---:B------:R-:W-:Y:S01]  /*6f30*/  FMUL.FTZ R114, R3.reuse, R114 ;  /* 0x0000007203727220 */ /* 0x040fe20000410000 */
[----:B------:R-:W-:Y:S01]  /*6f40*/  FMUL.FTZ R115, R3, R115 ;  /* 0x0000007303737220 */ /* 0x000fe20000410000 */
[----:B------:R-:W-:Y:S01]  /*6f50*/  LOP3.LUT R20, R208, 0xffff, RZ, 0xc0, !PT ;  /* 0x0000ffffd0147812 */ /* 0x000fe200078ec0ff */
[----:B------:R-:W-:Y:S01]  /*6f60*/  FMUL.FTZ R116, R2, R116 ;  /* 0x0000007402747220 */ /* 0x000fe20000410000 */
[----:B------:R-:W-:Y:S01]  /*6f70*/  LOP3.LUT R150, R208, 0xff, RZ, 0xc0, !PT ;  /* 0x000000ffd0967812 */ /* 0x000fe200078ec0ff */
[----:B------:R-:W-:Y:S01]  /*6f80*/  FMUL.FTZ R117, R2, R117 ;  /* 0x0000007502757220 */ /* 0x000fe20000410000 */
[----:B------:R-:W-:Y:S01]  /*6f90*/  SHF.R.U32.HI R20, RZ, 0x8, R20 ;  /* 0x00000008ff147819 */ /* 0x000fe20000011614 */
[C---:B------:R-:W-:Y:S01]  /*6fa0*/  FMUL.FTZ R118, R0.reuse, R118 ;  /* 0x0000007600767220 */ /* 0x040fe20000410000 */
[-C--:B-1----:R-:W-:Y:S01]  /*6fb0*/  HMMA.16816.F32.BF16 R112, R172, R152.reuse, R112 ;  /* 0x00000098ac70723c */ /* 0x082fe20000041870 */
[----:B------:R-:W-:Y:S02]  /*6fc0*/  MUFU.EX2 R184, R184 ;  /* 0x000000b800b87308 */ /* 0x000fe40000000800 */
[----:B------:R-:W-:Y:S01]  /*6fd0*/  LOP3.LUT R158, R211, UR29, R206, 0x96, !PT ;  /* 0x0000001dd39e7c12 */ /* 0x000fe2000f8e96ce */
[----:B------:R-:W-:Y:S01]  /*6fe0*/  FMUL.FTZ R119, R0, R119 ;  /* 0x0000007700777220 */ /* 0x000fe20000410000 */
[----:B------:R-:W-:Y:S01]  /*6ff0*/  PRMT R150, R150, 0x5410, R20 ;  /* 0x0000541096967816 */ /* 0x000fe20000000014 */
[----:B------:R-:W-:Y:S01]  /*7000*/  FFMA.FTZ R206, R24, UR4, -R203 ;  /* 0x0000000418ce7c23 */ /* 0x000fe200080108cb */
[----:B------:R-:W-:Y:S01]  /*7010*/  LOP3.LUT R20, R158, 0xffff, RZ, 0xc0, !PT ;  /* 0x0000ffff9e147812 */ /* 0x000fe200078ec0ff */
[----:B------:R-:W-:Y:S03]  /*7020*/  FFMA.FTZ R185, R21, UR4, -R205 ;  /* 0x0000000415b97c23 */ /* 0x000fe600080108cd */
[----:B------:R-:W-:Y:S01]  /*7030*/  MUFU.EX2 R162, R57 ;  /* 0x0000003900a27308 */ /* 0x000fe20000000800 */
[C---:B------:R-:W-:Y:S04]  /*7040*/  HMMA.16816.F32.BF16 R116, R180.reuse, R152, R116 ;  /* 0x00000098b474723c */ /* 0x040fe80000041874 */
[----:B------:R-:W-:Y:S01]  /*7050*/  SHF.R.U32.HI R24, RZ, 0x8, R20 ;  /* 0x00000008ff187819 */ /* 0x000fe20000011614 */
[--C-:B------:R-:W-:Y:S01]  /*7060*/  FFMA.FTZ R186, R22, UR4, -R204.reuse ;  /* 0x0000000416ba7c23 */ /* 0x100fe200080108cc */
[----:B------:R-:W-:Y:S01]  /*7070*/  FFMA.FTZ R187, R23, UR4, -R204 ;  /* 0x0000000417bb7c23 */ /* 0x000fe200080108cc */
[C---:B------:R-:W-:Y:S01]  /*7080*/  FMUL.FTZ R20, R2.reuse, R140 ;  /* 0x0000008c02147220 */ /* 0x040fe20000410000 */
[----:B------:R-:W-:Y:S01]  /*7090*/  FMUL.FTZ R21, R2, R141 ;  /* 0x0000008d02157220 */ /* 0x000fe20000410000 */
[----:B------:R-:W1:Y:S02]  /*70a0*/  MUFU.EX2 R185, R185 ;  /* 0x000000b900b97308 */ /* 0x000e640000000800 */
[C---:B------:R-:W-:Y:S01]  /*70b0*/  FMUL.FTZ R22, R0.reuse, R142 ;  /* 0x0000008e00167220 */ /* 0x040fe20000410000 */
[----:B------:R-:W-:Y:S01]  /*70c0*/  FMUL.FTZ R23, R0, R143 ;  /* 0x0000008f00177220 */ /* 0x000fe20000410000 */
[--C-:B------:R-:W-:Y:S01]  /*70d0*/  SHF.R.U32.HI R151, RZ, 0x10, R208.reuse ;  /* 0x00000010ff977819 */ /* 0x100fe200000116d0 */
[C---:B------:R-:W-:Y:S01]  /*70e0*/  FMUL.FTZ R120, R164.reuse, R120 ;  /* 0x00000078a4787220 */ /* 0x040fe20000410000 */
[----:B------:R-:W-:Y:S01]  /*70f0*/  SHF.R.U32.HI R208, RZ, 0x18, R208 ;  /* 0x00000018ffd07819 */ /* 0x000fe200000116d0 */
[----:B------:R-:W-:Y:S01]  /*7100*/  FMUL.FTZ R121, R164, R121 ;  /* 0x00000079a4797220 */ /* 0x000fe20000410000 */
[----:B------:R-:W-:Y:S01]  /*7110*/  LOP3.LUT R151, R151, 0xff, RZ, 0xc0, !PT ;  /* 0x000000ff97977812 */ /* 0x000fe200078ec0ff */
[C---:B------:R-:W-:Y:S01]  /*7120*/  FMUL.FTZ R122, R3.reuse, R122 ;  /* 0x0000007a037a7220 */ /* 0x040fe20000410000 */
[-C--:B------:R-:W-:Y:S01]  /*7130*/  HMMA.16816.F32.BF16 R20, R180, R154.reuse, R20 ;  /* 0x0000009ab414723c */ /* 0x080fe20000041814 */
[----:B------:R-:W-:Y:S02]  /*7140*/  MUFU.EX2 R186, R186 ;  /* 0x000000ba00ba7308 */ /* 0x000fe40000000800 */
[----:B------:R-:W-:Y:S01]  /*7150*/  FMUL.FTZ R123, R3, R123 ;  /* 0x0000007b037b7220 */ /* 0x000fe20000410000 */
[----:B------:R-:W-:Y:S01]  /*7160*/  LOP3.LUT R152, R158, 0xff, RZ, 0xc0, !PT ;  /* 0x000000ff9e987812 */ /* 0x000fe200078ec0ff */
[--C-:B------:R-:W-:Y:S01]  /*7170*/  FFMA.FTZ R211, R29, UR4, -R203.reuse ;  /* 0x000000041dd37c23 */ /* 0x100fe200080108cb */
[----:B------:R-:W-:Y:S01]  /*7180*/  PRMT R151, R151, 0x5410, R208 ;  /* 0x0000541097977816 */ /* 0x000fe200000000d0 */
[----:B------:R-:W-:Y:S01]  /*7190*/  FFMA.FTZ R208, R26, UR4, -R202 ;  /* 0x000000041ad07c23 */ /* 0x000fe200080108ca */
[----:B------:R-:W-:Y:S03]  /*71a0*/  PRMT R143, R152, 0x5410, R24 ;  /* 0x00005410988f7816 */ /* 0x000fe60000000018 */
[----:B------:R-:W-:Y:S01]  /*71b0*/  MUFU.EX2 R161, R58 ;  /* 0x0000003a00a17308 */ /* 0x000fe20000000800 */
[C---:B------:R-:W-:Y:S04]  /*71c0*/  HMMA.16816.F32.BF16 R120, R172.reuse, R154, R120 ;  /* 0x0000009aac78723c */ /* 0x040fe80000041878 */
[----:B------:R-:W-:Y:S01]  /*71d0*/  FMUL.FTZ R24, R164, R136 ;  /* 0x00000088a4187220 */ /* 0x000fe20000410000 */
[----:B------:R-:W-:Y:S01]  /*71e0*/  FMUL.FTZ R26, R3, R138 ;  /* 0x0000008a031a7220 */ /* 0x000fe20000410000 */
[C---:B------:R-:W-:Y:S01]  /*71f0*/  FMUL.FTZ R124, R2.reuse, R124 ;  /* 0x0000007c027c7220 */ /* 0x040fe20000410000 */
[----:B------:R-:W3:Y:S01]  /*7200*/  LDSM.16.MT88.4 R136, [R217+0x9400] ;  /* 0x00940000d988783b */ /* 0x000ee20000004200 */
[----:B------:R-:W-:Y:S01]  /*7210*/  FMUL.FTZ R125, R2, R125 ;  /* 0x0000007d027d7220 */ /* 0x000fe20000410000 */
[----:B------:R-:W-:Y:S02]  /*7220*/  MUFU.EX2 R208, R208 ;  /* 0x000000d000d07308 */ /* 0x000fe40000000800 */
[C---:B------:R-:W-:Y:S01]  /*7230*/  FMUL.FTZ R126, R0.reuse, R126 ;  /* 0x0000007e007e7220 */ /* 0x040fe20000410000 */
[-C--:B--2---:R-:W-:Y:S03]  /*7240*/  HMMA.16816.F32.BF16 R24, R172, R144.reuse, R24 ;  /* 0x00000090ac18723c */ /* 0x084fe60000041818 */
[----:B------:R-:W-:Y:S01]  /*7250*/  FMUL.FTZ R127, R0, R127 ;  /* 0x0000007f007f7220 */ /* 0x000fe20000410000 */
[----:B------:R-:W-:Y:S01]  /*7260*/  FFMA.FTZ R153, R31, UR4, -R202 ;  /* 0x000000041f997c23 */ /* 0x000fe200080108ca */
[----:B------:R-:W-:Y:S01]  /*7270*/  FMUL.FTZ R29, R2, R133 ;  /* 0x00000085021d7220 */ /* 0x000fe20000410000 */
[----:B------:R-:W-:Y:S01]  /*7280*/  FMUL.FTZ R31, R0, R135 ;  /* 0x00000087001f7220 */ /* 0x000fe20000410000 */
[--C-:B------:R-:W-:Y:S01]  /*7290*/  HSET2.LE.AND R140, R150, R201.reuse, PT ;  /* 0x000000c9968c7233 */ /* 0x100fe20003803000 */
[----:B------:R-:W-:Y:S01]  /*72a0*/  VIADD R213, R213, 0x1 ;  /* 0x00000001d5d57836 */ /* 0x000fe20000000000 */
[----:B------:R-:W-:Y:S01]  /*72b0*/  MUFU.EX2 R210, R210 ;  /* 0x000000d200d27308 */ /* 0x000fe20000000800 */
[C---:B------:R-:W-:Y:S04]  /*72c0*/  HMMA.16816.F32.BF16 R124, R180.reuse, R144, R124 ;  /* 0x00000090b47c723c */ /* 0x040fe8000004187c */
[--C-:B------:R-:W-:Y:S01]  /*72d0*/  HSET2.LE.AND R142, R149, R201.reuse, PT ;  /* 0x000000c9958e7233 */ /* 0x100fe20003803000 */
[----:B------:R-:W-:Y:S01]  /*72e0*/  FFMA.FTZ R248, R44, UR4, -R203 ;  /* 0x000000042cf87c23 */ /* 0x000fe200080108cb */
[-C--:B------:R-:W-:Y:S03]  /*72f0*/  HMMA.16816.F32.BF16 R28, R180, R146.reuse, R28 ;  /* 0x00000092b41c723c */ /* 0x080fe6000004181c */
[----:B------:R-:W2:Y:S02]  /*7300*/  MUFU.EX2 R187, R187 ;  /* 0x000000bb00bb7308 */ /* 0x000ea40000000800 */
[----:B------:R-:W-:Y:S01]  /*7310*/  SHF.R.U32.HI R152, RZ, 0x10, R158 ;  /* 0x00000010ff987819 */ /* 0x000fe2000001169e */
[----:B------:R-:W-:Y:S07]  /*7320*/  HMMA.16816.F32.BF16 R128, R172, R146, R128 ;  /* 0x00000092ac80723c */ /* 0x000fee0000041880 */
[----:B------:R-:W4:Y:S01]  /*7330*/  MUFU.EX2 R206, R206 ;  /* 0x000000ce00ce7308 */ /* 0x000f220000000800 */
[--C-:B------:R-:W-:Y:S03]  /*7340*/  HSET2.LE.AND R141, R148, R201.reuse, PT ;  /* 0x000000c9948d7233 */ /* 0x100fe60003803000 */
[--C-:B------:R-:W-:Y:S01]  /*7350*/  FFMA.FTZ R183, R39, UR4, -R204.reuse ;  /* 0x0000000427b77c23 */ /* 0x100fe200080108cc */
[----:B-1----:R-:W-:Y:S01]  /*7360*/  F2FP.BF16.F32.PACK_AB R132, R185, R184 ;  /* 0x000000b8b984723e */ /* 0x002fe200000010ff */
[--C-:B------:R-:W-:Y:S04]  /*7370*/  FFMA.FTZ R172, R48, UR4, -R205.reuse ;  /* 0x0000000430ac7c23 */ /* 0x100fe800080108cd */
[----:B------:R-:W1:Y:S01]  /*7380*/  MUFU.EX2 R211, R211 ;  /* 0x000000d300d37308 */ /* 0x000e620000000800 */
[----:B------:R-:W-:Y:S01]  /*7390*/  F2FP.BF16.F32.PACK_AB R134, R178, R176 ;  /* 0x000000b0b286723e */ /* 0x000fe200000010ff */
[--C-:B------:R-:W-:Y:S01]  /*73a0*/  FFMA.FTZ R173, R49, UR4, -R205.reuse ;  /* 0x0000000431ad7c23 */ /* 0x100fe200080108cd */
[----:B------:R-:W-:Y:S01]  /*73b0*/  F2FP.BF16.F32.PACK_AB R135, R179, R177 ;  /* 0x000000b1b387723e */ /* 0x000fe200000010ff */
[----:B------:R-:W-:Y:S01]  /*73c0*/  FFMA.FTZ R174, R50, UR4, -R204 ;  /* 0x0000000432ae7c23 */ /* 0x000fe200080108cc */
[----:B------:R-:W-:Y:S01]  /*73d0*/  SHF.R.U32.HI R158, RZ, 0x18, R158 ;  /* 0x00000018ff9e7819 */ /* 0x000fe2000001169e */
[----:B------:R-:W-:Y:S01]  /*73e0*/  FFMA.FTZ R175, R51, UR4, -R204 ;  /* 0x0000000433af7c23 */ /* 0x000fe200080108cc */
[----:B------:R-:W-:Y:S03]  /*73f0*/  LOP3.LUT R152, R152, 0xff, RZ, 0xc0, !PT ;  /* 0x000000ff98987812 */ /* 0x000fe600078ec0ff */
[----:B------:R-:W5:Y:S01]  /*7400*/  MUFU.EX2 R180, R153 ;  /* 0x0000009900b47308 */ /* 0x000f620000000800 */
[----:B------:R-:W-:Y:S01]  /*7410*/  LOP3.LUT R132, R140, R132, RZ, 0xc0, !PT ;  /* 0x000000848c847212 */ /* 0x000fe200078ec0ff */
[----:B------:R-:W-:Y:S01]  /*7420*/  FFMA.FTZ R182, R37, UR4, -R205 ;  /* 0x0000000425b67c23 */ /* 0x000fe200080108cd */
[--C-:B------:R-:W-:Y:S01]  /*7430*/  HSET2.LE.AND R133, R151, R201.reuse, PT ;  /* 0x000000c997857233 */ /* 0x100fe20003803000 */
[----:B------:R-:W-:Y:S01]  /*7440*/  FFMA.FTZ R249, R45, UR4, -R203 ;  /* 0x000000042df97c23 */ /* 0x000fe200080108cb */
[----:B------:R-:W-:Y:S01]  /*7450*/  LOP3.LUT R134, R142, R134, RZ, 0xc0, !PT ;  /* 0x000000868e867212 */ /* 0x000fe200078ec0ff */
[----:B------:R-:W5:Y:S01]  /*7460*/  LDSM.16.MT88.4 R148, [R216+0x9400] ;  /* 0x00940000d894783b */ /* 0x000f620000004200 */
[----:B------:R-:W-:Y:S01]  /*7470*/  LOP3.LUT R135, R141, R135, RZ, 0xc0, !PT ;  /* 0x000000878d877212 */ /* 0x000fe200078ec0ff */
[--C-:B------:R-:W-:Y:S01]  /*7480*/  FFMA.FTZ R250, R46, UR4, -R202.reuse ;  /* 0x000000042efa7c23 */ /* 0x100fe200080108ca */
[--C-:B------:R-:W-:Y:S01]  /*7490*/  HSET2.LE.AND R140, R143, R201.reuse, PT ;  /* 0x000000c98f8c7233 */ /* 0x100fe20003803000 */
[----:B------:R-:W-:Y:S01]  /*74a0*/  FFMA.FTZ R251, R47, UR4, -R202 ;  /* 0x000000042ffb7c23 */ /* 0x000fe200080108ca */
[----:B------:R-:W-:Y:S01]  /*74b0*/  PRMT R152, R152, 0x5410, R158 ;  /* 0x0000541098987816 */ /* 0x000fe2000000009e */
[----:B------:R-:W-:Y:S01]  /*74c0*/  MUFU.EX2 R248, R248 ;  /* 0x000000f800f87308 */ /* 0x000fe20000000800 */
[----:B--2---:R-:W-:Y:S01]  /*74d0*/  F2FP.BF16.F32.PACK_AB R142, R187, R186 ;  /* 0x000000babb8e723e */ /* 0x004fe200000010ff */
[--C-:B------:R-:W-:Y:S01]  /*74e0*/  FFMA.FTZ R66, R66, UR4, -R204.reuse ;  /* 0x0000000442427c23 */ /* 0x100fe200080108cc */
[----:B----4-:R-:W-:Y:S01]  /*74f0*/  F2FP.BF16.F32.PACK_AB R141, R207, R206 ;  /* 0x000000cecf8d723e */ /* 0x010fe200000010ff */
[--C-:B------:R-:W-:Y:S01]  /*7500*/  FFMA.FTZ R181, R36, UR4, -R205.reuse ;  /* 0x0000000424b57c23 */ /* 0x100fe200080108cd */
[----:B------:R-:W-:Y:S01]  /*7510*/  LOP3.LUT R133, R133, R142, RZ, 0xc0, !PT ;  /* 0x0000008e85857212 */ /* 0x000fe200078ec0ff */
[--C-:B------:R-:W-:Y:S01]  /*7520*/  FFMA.FTZ R52, R52, UR4, -R205.reuse ;  /* 0x0000000434347c23 */ /* 0x100fe200080108cd */
[----:B------:R-:W-:Y:S03]  /*7530*/  LOP3.LUT R140, R140, R141, RZ, 0xc0, !PT ;  /* 0x0000008d8c8c7212 */ /* 0x000fe600078ec0ff */
[----:B------:R2:W-:Y:S01]  /*7540*/  MUFU.EX2 R158, R59 ;  /* 0x0000003b009e7308 */ /* 0x0005e20000000800 */
[--C-:B------:R-:W-:Y:S01]  /*7550*/  HSET2.LE.AND R141, R152, R201.reuse, PT ;  /* 0x000000c9988d7233 */ /* 0x100fe20003803000 */
[--C-:B------:R-:W-:Y:S01]  /*7560*/  FFMA.FTZ R54, R54, UR4, -R204.reuse ;  /* 0x0000000436367c23 */ /* 0x100fe200080108cc */
[--C-:B------:R-:W-:Y:S01]  /*7570*/  HSET2.LE.AND R142, R157, R201.reuse, PT ;  /* 0x000000c99d8e7233 */ /* 0x100fe20003803000 */
[-C--:B---3--:R-:W-:Y:S06]  /*7580*/  HMMA.16816.F32.BF16 R4, R132, R136.reuse, R4 ;  /* 0x000000888404723c */ /* 0x088fec0000041804 */
[----:B------:R-:W-:Y:S01]  /*7590*/  MUFU.EX2 R249, R249 ;  /* 0x000000f900f97308 */ /* 0x000fe20000000800 */
[--C-:B------:R-:W-:Y:S01]  /*75a0*/  HSET2.LE.AND R143, R156, R201.reuse, PT ;  /* 0x000000c99c8f7233 */ /* 0x100fe20003803000 */
[----:B------:R-:W-:Y:S03]  /*75b0*/  FFMA.FTZ R65, R65, UR4, -R205 ;  /* 0x0000000441417c23 */ /* 0x000fe600080108cd */
[----:B------:R-:W-:Y:S01]  /*75c0*/  F2FP.BF16.F32.PACK_AB R146, R209, R208 ;  /* 0x000000d0d192723e */ /* 0x000fe200000010ff */
[--C-:B------:R-:W-:Y:S01]  /*75d0*/  FFMA.FTZ R67, R67, UR4, -R204.reuse ;  /* 0x0000000443437c23 */ /* 0x100fe200080108cc */
[----:B-1----:R-:W-:Y:S03]  /*75e0*/  F2FP.BF16.F32.PACK_AB R145, R211, R210 ;  /* 0x000000d2d391723e */ /* 0x002fe600000010ff */
[----:B------:R-:W-:Y:S01]  /*75f0*/  MUFU.EX2 R250, R250 ;  /* 0x000000fa00fa7308 */ /* 0x000fe20000000800 */
[----:B-----5:R-:W-:Y:S01]  /*7600*/  F2FP.BF16.F32.PACK_AB R144, R180, R212 ;  /* 0x000000d4b490723e */ /* 0x020fe200000010ff */
[----:B--2---:R-:W-:Y:S01]  /*7610*/  LDSM.16.MT88.4 R56, [R217+0xac00] ;  /* 0x00ac0000d938783b */ /* 0x004fe20000004200 */
[----:B------:R-:W-:Y:S01]  /*7620*/  LOP3.LUT R153, R245, UR33, R213, 0x96, !PT ;  /* 0x00000021f5997c12 */ /* 0x000fe2000f8e96d5 */
[--C-:B------:R-:W-:Y:S01]  /*7630*/  FFMA.FTZ R213, R38, UR4, -R204.reuse ;  /* 0x0000000426d57c23 */ /* 0x100fe200080108cc */
[----:B------:R-:W-:Y:S01]  /*7640*/  LOP3.LUT R141, R141, R146, RZ, 0xc0, !PT ;  /* 0x000000928d8d7212 */ /* 0x000fe200078ec0ff */
[--C-:B------:R-:W-:Y:S01]  /*7650*/  FFMA.FTZ R252, R64, UR4, -R205.reuse ;  /* 0x0000000440fc7c23 */ /* 0x100fe200080108cd */
[----:B------:R-:W-:Y:S01]  /*7660*/  LOP3.LUT R142, R142, R145, RZ, 0xc0, !PT ;  /* 0x000000918e8e7212 */ /* 0x000fe200078ec0ff */
[----:B------:R-:W-:Y:S01]  /*7670*/  IMAD.WIDE.U32 R152, R153, -0x326172a9, RZ ;  /* 0xcd9e8d5799987825 */ /* 0x000fe200078e00ff */
[----:B------:R-:W-:Y:S01]  /*7680*/  LOP3.LUT R143, R143, R144, RZ, 0xc0, !PT ;  /* 0x000000908f8f7212 */ /* 0x000fe200078ec0ff */
[----:B------:R-:W-:Y:S02]  /*7690*/  MUFU.EX2 R251, R251 ;  /* 0x000000fb00fb7308 */ /* 0x000fe40000000800 */
[----:B------:R-:W-:Y:S01]  /*76a0*/  FFMA.FTZ R205, R53, UR4, -R205 ;  /* 0x0000000435cd7c23 */ /* 0x000fe200080108cd */
[----:B------:R-:W-:Y:S01]  /*76b0*/  FFMA.FTZ R204, R55, UR4, -R204 ;  /* 0x0000000437cc7c23 */ /* 0x000fe200080108cc */
[----:B------:R-:W-:Y:S01]  /*76c0*/  LOP3.LUT R145, R153, UR26, R242, 0x96, !PT ;  /* 0x0000001a99917c12 */ /* 0x000fe2000f8e96f2 */
[----:B------:R-:W-:Y:S01]  /*76d0*/  FFMA.FTZ R189, R164, R237, R189 ;  /* 0x000000eda4bd7223 */ /* 0x000fe200000100bd */
[----:B------:R-:W-:Y:S01]  /*76e0*/  LOP3.LUT R144, R247, UR24, R152, 0x96, !PT ;  /* 0x00000018f7907c12 */ /* 0x000fe2000f8e9698 */
[C---:B------:R-:W-:Y:S03]  /*76f0*/  HMMA.16816.F32.BF16 R8, R140.reuse, R136, R8 ;  /* 0x000000888c08723c */ /* 0x040fe60000041808 */
[----:B------:R-:W-:Y:S01]  /*7700*/  MUFU.EX2 R163, R52 ;  /* 0x0000003400a37308 */ /* 0x000fe20000000800 */
[----:B------:R-:W-:Y:S01]  /*7710*/  IMAD.WIDE.U32 R154, R145, -0x2daee0ad, RZ ;  /* 0xd2511f53919a7825 */ /* 0x000fe200078e00ff */
[----:B------:R-:W-:Y:S01]  /*7720*/  LOP3.LUT R48, R153, UR26, R238, 0x96, !PT ;  /* 0x0000001a99307c12 */ /* 0x000fe2000f8e96ee */
[-C--:B------:R-:W-:Y:S07]  /*7730*/  HMMA.16816.F32.BF16 R12, R140, R138.reuse, R12 ;  /* 0x0000008a8c0c723c */ /* 0x080fee000004180c */
[----:B------:R-:W-:Y:S04]  /*7740*/  MUFU.EX2 R160, R54 ;  /* 0x0000003600a07308 */ /* 0x000fe80000000800 */
[----:B------:R-:W-:Y:S01]  /*7750*/  IMAD.WIDE.U32 R136, R144, -0x2daee0ad, RZ ;  /* 0xd2511f5390887825 */ /* 0x000fe200078e00ff */
[C---:B------:R-:W-:Y:S01]  /*7760*/  HMMA.16816.F32.BF16 R16, R132.reuse, R138, R16 ;  /* 0x0000008a8410723c */ /* 0x040fe20000041810 */
[----:B------:R-:W1:Y:S03]  /*7770*/  LDSM.16.MT88.4 R144, [R217+0xa400] ;  /* 0x00a40000d990783b */ /* 0x000e660000004200 */
[----:B------:R-:W-:Y:S02]  /*7780*/  LOP3.LUT R49, R155, UR23, R240, 0x96, !PT ;  /* 0x000000179b317c12 */ /* 0x000fe4000f8e96f0 */
[-C--:B------:R-:W-:Y:S01]  /*7790*/  HMMA.16816.F32.BF16 R68, R132, R148.reuse, R68 ;  /* 0x000000948444723c */ /* 0x080fe20000041844 */
[----:B------:R-:W-:Y:S04]  /*77a0*/  MUFU.EX2 R181, R181 ;  /* 0x000000b500b57308 */ /* 0x000fe80000000800 */
[----:B------:R-:W-:Y:S01]  /*77b0*/  LOP3.LUT R153, R215, UR24, R152, 0x96, !PT ;  /* 0x00000018d7997c12 */ /* 0x000fe2000f8e9698 */
[C---:B------:R-:W-:Y:S05]  /*77c0*/  HMMA.16816.F32.BF16 R72, R140.reuse, R148, R72 ;  /* 0x000000948c48723c */ /* 0x040fea0000041848 */
[----:B------:R-:W-:Y:S01]  /*77d0*/  MUFU.EX2 R182, R182 ;  /* 0x000000b600b67308 */ /* 0x000fe20000000800 */
[----:B------:R-:W-:Y:S01]  /*77e0*/  LOP3.LUT R152, R137, UR21, R154, 0x96, !PT ;  /* 0x0000001589987c12 */ /* 0x000fe2000f8e969a */
[-C--:B------:R-:W-:Y:S04]  /*77f0*/  HMMA.16816.F32.BF16 R76, R140, R150.reuse, R76 ;  /* 0x000000968c4c723c */ /* 0x080fe8000004184c */
[----:B------:R-:W-:Y:S02]  /*7800*/  IMAD.WIDE.U32 R154, R48, -0x2daee0ad, RZ ;  /* 0xd2511f53309a7825 */ /* 0x000fe400078e00ff */
[C---:B------:R-:W-:Y:S02]  /*7810*/  HMMA.16816.F32.BF16 R80, R132.reuse, R150, R80 ;  /* 0x000000968450723c */ /* 0x040fe40000041850 */
[----:B------:R-:W-:Y:S03]  /*7820*/  MUFU.EX2 R213, R213 ;  /* 0x000000d500d57308 */ /* 0x000fe60000000800 */
[----:B------:R-:W-:Y:S06]  /*7830*/  IMAD.WIDE.U32 R138, R153, -0x2daee0ad, RZ ;  /* 0xd2511f53998a7825 */ /* 0x000fec00078e00ff */
[----:B------:R-:W-:Y:S01]  /*7840*/  FFMA.FTZ R192, R3, R236, R192 ;  /* 0x000000ec03c07223 */ /* 0x000fe200000100c0 */
[----:B------:R-:W-:Y:S01]  /*7850*/  FFMA.FTZ R198, R2, R235, R198 ;  /* 0x000000eb02c67223 */ /* 0x000fe200000100c6 */
[----:B------:R-:W-:Y:S01]  /*7860*/  MUFU.EX2 R183, R183 ;  /* 0x000000b700b77308 */ /* 0x000fe20000000800 */
[----:B------:R-:W-:Y:S01]  /*7870*/  IMAD.WIDE.U32 R156, R49, -0x326172a9, RZ ;  /* 0xcd9e8d57319c7825 */ /* 0x000fe200078e00ff */
[----:B------:R-:W-:Y:S02]  /*7880*/  LOP3.LUT R49, R155, UR23, R232, 0x96, !PT ;  /* 0x000000179b317c12 */ /* 0x000fe4000f8e96e8 */
[----:B------:R-:W-:Y:S01]  /*7890*/  LOP3.LUT R48, R139, UR21, R154, 0x96, !PT ;  /* 0x000000158b307c12 */ /* 0x000fe2000f8e969a */
[----:B------:R-:W-:Y:S01]  /*78a0*/  IMAD.WIDE.U32 R152, R152, -0x326172a9, RZ ;  /* 0xcd9e8d5798987825 */ /* 0x000fe200078e00ff */
[----:B------:R-:W-:Y:S01]  /*78b0*/  LOP3.LUT R246, R157, UR22, R246, 0x96, !PT ;  /* 0x000000169df67c12 */ /* 0x000fe2000f8e96f6 */
[-C--:B-1----:R-:W-:Y:S03]  /*78c0*/  HMMA.16816.F32.BF16 R84, R132, R144.reuse, R84 ;  /* 0x000000908454723c */ /* 0x082fe60000041854 */
[----:B------:R-:W-:Y:S01]  /*78d0*/  MUFU.EX2 R204, R204 ;  /* 0x000000cc00cc7308 */ /* 0x000fe20000000800 */
[----:B------:R-:W-:Y:S01]  /*78e0*/  LOP3.LUT R154, R153, UR20, R156, 0x96, !PT ;  /* 0x00000014999a7c12 */ /* 0x000fe2000f8e969c */
[----:B------:R-:W-:Y:S06]  /*78f0*/  IMAD.WIDE.U32 R156, R49, -0x326172a9, RZ ;  /* 0xcd9e8d57319c7825 */ /* 0x000fec00078e00ff */
[----:B------:R-:W-:Y:S01]  /*7900*/  FFMA.FTZ R200, R0, R234, R200 ;  /* 0x000000ea00c87223 */ /* 0x000fe200000100c8 */
[C---:B------:R-:W-:Y:S01]  /*7910*/  HMMA.16816.F32.BF16 R88, R140.reuse, R144, R88 ;  /* 0x000000908c58723c */ /* 0x040fe20000041858 */
[----:B------:R-:W-:Y:S03]  /*7920*/  MUFU.EX2 R205, R205 ;  /* 0x000000cd00cd7308 */ /* 0x000fe60000000800 */
[----:B------:R-:W-:Y:S02]  /*7930*/  IMAD.WIDE.U32 R148, R48, -0x326172a9, RZ ;  /* 0xcd9e8d5730947825 */ /* 0x000fe400078e00ff */
[-C--:B------:R-:W-:Y:S01]  /*7940*/  HMMA.16816.F32.BF16 R92, R140, R146.reuse, R92 ;  /* 0x000000928c5c723c */ /* 0x080fe2000004185c */
[----:B------:R-:W1:Y:S04]  /*7950*/  LDSM.16.MT88.4 R48, [R216+0xa400] ;  /* 0x00a40000d830783b */ /* 0x000e680000004200 */
[----:B------:R-:W-:Y:S01]  /*7960*/  IMAD.WIDE.U32 R246, R246, -0x2daee0ad, RZ ;  /* 0xd2511f53f6f67825 */ /* 0x000fe200078e00ff */
[C---:B------:R-:W-:Y:S01]  /*7970*/  HMMA.16816.F32.BF16 R96, R132.reuse, R146, R96 ;  /* 0x000000928460723c */ /* 0x040fe20000041860 */
[----:B------:R-:W-:Y:S04]  /*7980*/  MUFU.EX2 R172, R172 ;  /* 0x000000ac00ac7308 */ /* 0x000fe80000000800 */
[----:B------:R-:W-:Y:S01]  /*7990*/  IMAD.WIDE.U32 R154, R154, -0x2daee0ad, RZ ;  /* 0xd2511f539a9a7825 */ /* 0x000fe200078e00ff */
[----:B------:R-:W-:Y:S02]  /*79a0*/  LOP3.LUT R214, R157, UR22, R214, 0x96, !PT ;  /* 0x000000169dd67c12 */ /* 0x000fe4000f8e96d6 */
[----:B------:R-:W-:Y:S03]  /*79b0*/  LOP3.LUT R36, R149, UR20, R156, 0x96, !PT ;  /* 0x0000001495247c12 */ /* 0x000fe6000f8e969c */
[----:B------:R-:W2:Y:S01]  /*79c0*/  MUFU.EX2 R173, R173 ;  /* 0x000000ad00ad7308 */ /* 0x000ea20000000800 */
[----:B------:R-:W-:Y:S01]  /*79d0*/  LOP3.LUT R37, R155, UR18, R246, 0x96, !PT ;  /* 0x000000129b257c12 */ /* 0x000fe2000f8e96f6 */
[----:B------:R-:W-:Y:S01]  /*79e0*/  IMAD.WIDE.U32 R214, R214, -0x2daee0ad, RZ ;  /* 0xd2511f53d6d67825 */ /* 0x000fe200078e00ff */
[----:B------:R-:W-:Y:S03]  /*79f0*/  LOP3.LUT R136, R247, UR19, R136, 0x96, !PT ;  /* 0x00000013f7887c12 */ /* 0x000fe6000f8e9688 */
[----:B------:R-:W-:Y:S01]  /*7a00*/  FFMA.FTZ R246, R42, UR4, -R202 ;  /* 0x000000042af67c23 */ /* 0x000fe200080108ca */
[----:B------:R-:W-:Y:S01]  /*7a10*/  IMAD.WIDE.U32 R150, R36, -0x2daee0ad, RZ ;  /* 0xd2511f5324967825 */ /* 0x000fe200078e00ff */
[----:B------:R-:W-:Y:S02]  /*7a20*/  LOP3.LUT R138, R215, UR19, R138, 0x96, !PT ;  /* 0x00000013d78a7c12 */ /* 0x000fe4000f8e968a */
[----:B------:R-:W-:Y:S01]  /*7a30*/  MUFU.EX2 R174, R174 ;  /* 0x000000ae00ae7308 */ /* 0x000fe20000000800 */
[----:B------:R-:W-:Y:S01]  /*7a40*/  FFMA.FTZ R247, R43, UR4, -R202 ;  /* 0x000000042bf77c23 */ /* 0x000fe200080108ca */
[----:B------:R-:W-:Y:S01]  /*7a50*/  IMAD.WIDE.U32 R156, R37, -0x326172a9, RZ ;  /* 0xcd9e8d57259c7825 */ /* 0x000fe200078e00ff */
[----:B------:R-:W-:Y:S03]  /*7a60*/  LOP3.LUT R36, R151, UR18, R214, 0x96, !PT ;  /* 0x0000001297247c12 */ /* 0x000fe6000f8e96d6 */
[----:B------:R-:W-:Y:S01]  /*7a70*/  FFMA.FTZ R202, R63, UR4, -R202 ;  /* 0x000000043fca7c23 */ /* 0x000fe200080108ca */
[----:B------:R-:W-:Y:S01]  /*7a80*/  IMAD.WIDE.U32 R144, R136, -0x326172a9, RZ ;  /* 0xcd9e8d5788907825 */ /* 0x000fe200078e00ff */
[C---:B------:R-:W-:Y:S02]  /*7a90*/  LOP3.LUT R139, R156.reuse, 0xffff, RZ, 0xc0, !PT ;  /* 0x0000ffff9c8b7812 */ /* 0x040fe400078ec0ff */
[----:B------:R-:W3:Y:S01]  /*7aa0*/  MUFU.EX2 R175, R175 ;  /* 0x000000af00af7308 */ /* 0x000ee20000000800 */
[----:B------:R-:W-:Y:S01]  /*7ab0*/  LOP3.LUT R151, R156, 0xff, RZ, 0xc0, !PT ;  /* 0x000000ff9c977812 */ /* 0x000fe200078ec0ff */
[----:B------:R-:W-:Y:S01]  /*7ac0*/  IMAD.WIDE.U32 R146, R138, -0x326172a9, RZ ;  /* 0xcd9e8d578a927825 */ /* 0x000fe200078e00ff */
[--C-:B------:R-:W-:Y:S02]  /*7ad0*/  SHF.R.U32.HI R149, RZ, 0x10, R156.reuse ;  /* 0x00000010ff957819 */ /* 0x100fe4000001169c */
[----:B------:R-:W-:Y:S01]  /*7ae0*/  SHF.R.U32.HI R136, RZ, 0x18, R156 ;  /* 0x00000018ff887819 */ /* 0x000fe2000001169c */
[----:B------:R-:W-:Y:S01]  /*7af0*/  FFMA.FTZ R214, R40, UR4, -R203 ;  /* 0x0000000428d67c23 */ /* 0x000fe200080108cb */
[----:B------:R-:W-:Y:S01]  /*7b00*/  LOP3.LUT R137, R157, UR27, R144, 0x96, !PT ;  /* 0x0000001b9d897c12 */ /* 0x000fe2000f8e9690 */
[----:B------:R-:W-:Y:S01]  /*7b10*/  IMAD.WIDE.U32 R156, R36, -0x326172a9, RZ ;  /* 0xcd9e8d57249c7825 */ /* 0x000fe200078e00ff */
[-C--:B-1----:R-:W-:Y:S01]  /*7b20*/  HMMA.16816.F32.BF16 R100, R132, R48.reuse, R100 ;  /* 0x000000308464723c */ /* 0x082fe20000041864 */
[----:B------:R-:W1:Y:S01]  /*7b30*/  LDSM.16.MT88.4 R36, [R217+0xb400] ;  /* 0x00b40000d924783b */ /* 0x000e620000004200 */
[----:B------:R-:W-:Y:S01]  /*7b40*/  MUFU.EX2 R246, R246 ;  /* 0x000000f600f67308 */ /* 0x000fe20000000800 */
[----:B------:R-:W-:Y:S01]  /*7b50*/  SHF.R.U32.HI R138, RZ, 0x8, R139 ;  /* 0x00000008ff8a7819 */ /* 0x000fe2000001168b */
[--C-:B------:R-:W-:Y:S01]  /*7b60*/  FFMA.FTZ R215, R41, UR4, -R203.reuse ;  /* 0x0000000429d77c23 */ /* 0x100fe200080108cb */
[----:B------:R-:W-:Y:S01]  /*7b70*/  SHF.R.U32.HI R155, RZ, 0x10, R156 ;  /* 0x00000010ff9b7819 */ /* 0x000fe2000001169c */
[C---:B------:R-:W-:Y:S06]  /*7b80*/  HMMA.16816.F32.BF16 R104, R140.reuse, R48, R104 ;  /* 0x000000308c68723c */ /* 0x040fec0000041868 */
[----:B------:R-:W-:Y:S01]  /*7b90*/  MUFU.EX2 R214, R214 ;  /* 0x000000d600d67308 */ /* 0x000fe20000000800 */
[----:B------:R-:W-:Y:S01]  /*7ba0*/  LOP3.LUT R139, R157, UR27, R146, 0x96, !PT ;  /* 0x0000001b9d8b7c12 */ /* 0x000fe2000f8e9692 */
[-C--:B------:R-:W-:Y:S03]  /*7bb0*/  HMMA.16816.F32.BF16 R32, R140, R50.reuse, R32 ;  /* 0x000000328c20723c */ /* 0x080fe60000041820 */
[----:B------:R-:W-:Y:S03]  /*7bc0*/  SHF.R.U32.HI R40, RZ, 0x18, R156 ;  /* 0x00000018ff287819 */ /* 0x000fe6000001169c */
[C---:B------:R-:W-:Y:S02]  /*7bd0*/  HMMA.16816.F32.BF16 R108, R132.reuse, R50, R108 ;  /* 0x00000032846c723c */ /* 0x040fe4000004186c */
[----:B------:R-:W4:Y:S03]  /*7be0*/  MUFU.EX2 R215, R215 ;  /* 0x000000d700d77308 */ /* 0x000f260000000800 */
[----:B------:R-:W-:Y:S01]  /*7bf0*/  LOP3.LUT R41, R149, 0xff, RZ, 0xc0, !PT ;  /* 0x000000ff95297812 */ /* 0x000fe200078ec0ff */
[----:B------:R-:W-:Y:S01]  /*7c00*/  FFMA.FTZ R203, R61, UR4, -R203 ;  /* 0x000000043dcb7c23 */ /* 0x000fe200080108cb */
[----:B------:R-:W-:Y:S01]  /*7c10*/  LOP3.LUT R146, R155, 0xff, RZ, 0xc0, !PT ;  /* 0x000000ff9b927812 */ /* 0x000fe200078ec0ff */
[----:B------:R-:W-:Y:S04]  /*7c20*/  FADD.FTZ R189, R190, R189 ;  /* 0x000000bdbebd7221 */ /* 0x000fe80000010000 */
[----:B------:R-:W5:Y:S01]  /*7c30*/  MUFU.EX2 R247, R247 ;  /* 0x000000f700f77308 */ /* 0x000f620000000800 */
[----:B------:R-:W-:Y:S01]  /*7c40*/  PRMT R136, R41, 0x5410, R136 ;  /* 0x0000541029887816 */ /* 0x000fe20000000088 */
[----:B------:R-:W-:Y:S01]  /*7c50*/  IMAD.MOV.U32 R2, RZ, RZ, R165 ;  /* 0x000000ffff027224 */ /* 0x000fe200078e00a5 */
[----:B------:R-:W-:Y:S01]  /*7c60*/  PRMT R146, R146, 0x5410, R40 ;  /* 0x0000541092927816 */ /* 0x000fe20000000028 */
[----:B------:R-:W-:Y:S01]  /*7c70*/  FADD.FTZ R192, R194, R192 ;  /* 0x000000c0c2c07221 */ /* 0x000fe20000010000 */
[----:B------:R-:W2:Y:S01]  /*7c80*/  LDSM.16.MT88.4 R40, [R216+0xb400] ;  /* 0x00b40000d828783b */ /* 0x000ea20000004200 */
[C---:B------:R-:W-:Y:S04]  /*7c90*/  LOP3.LUT R153, R156.reuse, 0xffff, RZ, 0xc0, !PT ;  /* 0x0000ffff9c997812 */ /* 0x040fe800078ec0ff */
[----:B------:R-:W-:Y:S01]  /*7ca0*/  MUFU.EX2 R203, R203 ;  /* 0x000000cb00cb7308 */ /* 0x000fe20000000800 */
[----:B------:R-:W-:Y:S01]  /*7cb0*/  LOP3.LUT R144, R156, 0xff, RZ, 0xc0, !PT ;  /* 0x000000ff9c907812 */ /* 0x000fe200078ec0ff */
[----:B------:R-:W-:Y:S01]  /*7cc0*/  FADD.FTZ R198, R197, R198 ;  /* 0x000000c6c5c67221 */ /* 0x000fe20000010000 */
[----:B------:R-:W-:Y:S01]  /*7cd0*/  SHF.R.U32.HI R149, RZ, 0x8, R153 ;  /* 0x00000008ff957819 */ /* 0x000fe20000011699 */
[----:B------:R-:W-:Y:S01]  /*7ce0*/  FADD.FTZ R200, R199, R200 ;  /* 0x000000c8c7c87221 */ /* 0x000fe20000010000 */
[----:B------:R-:W-:Y:S01]  /*7cf0*/  LOP3.LUT R51, R137, 0xffff, RZ, 0xc0, !PT ;  /* 0x0000ffff89337812 */ /* 0x000fe200078ec0ff */
[-C--:B-1----:R-:W-:Y:S04]  /*7d00*/  HMMA.16816.F32.BF16 R112, R132, R36.reuse, R112 ;  /* 0x000000248470723c */ /* 0x082fe80000041870 */
[----:B------:R-:W-:Y:S01]  /*7d10*/  MUFU.EX2 R156, R60 ;  /* 0x0000003c009c7308 */ /* 0x000fe20000000800 */
[----:B------:R-:W-:Y:S01]  /*7d20*/  SHF.R.U32.HI R50, RZ, 0x10, R137 ;  /* 0x00000010ff327819 */ /* 0x000fe20000011689 */
[----:B------:R-:W-:Y:S01]  /*7d30*/  FADD.FTZ R189, R169, R189 ;  /* 0x000000bda9bd7221 */ /* 0x000fe20000010000 */
[----:B------:R-:W-:Y:S01]  /*7d40*/  LOP3.LUT R48, R139, 0xffff, RZ, 0xc0, !PT ;  /* 0x0000ffff8b307812 */ /* 0x000fe200078ec0ff */
[C---:B------:R-:W-:Y:S06]  /*7d50*/  HMMA.16816.F32.BF16 R116, R140.reuse, R36, R116 ;  /* 0x000000248c74723c */ /* 0x040fec0000041874 */
[----:B------:R-:W-:Y:S01]  /*7d60*/  MUFU.EX2 R157, R66 ;  /* 0x00000042009d7308 */ /* 0x000fe20000000800 */
[----:B------:R-:W-:Y:S01]  /*7d70*/  PRMT R149, R144, 0x5410, R149 ;  /* 0x0000541090957816 */ /* 0x000fe20000000095 */
[-C--:B------:R-:W-:Y:S03]  /*7d80*/  HMMA.16816.F32.BF16 R20, R140, R38.reuse, R20 ;  /* 0x000000268c14723c */ /* 0x080fe60000041814 */
[----:B------:R-:W-:Y:S03]  /*7d90*/  LOP3.LUT R49, R137, 0xff, RZ, 0xc0, !PT ;  /* 0x000000ff89317812 */ /* 0x000fe600078ec0ff */
[C---:B------:R-:W-:Y:S02]  /*7da0*/  HMMA.16816.F32.BF16 R120, R132.reuse, R38, R120 ;  /* 0x000000268478723c */ /* 0x040fe40000041878 */
[----:B------:R-:W-:Y:S03]  /*7db0*/  MUFU.EX2 R252, R252 ;  /* 0x000000fc00fc7308 */ /* 0x000fe60000000800 */
[----:B------:R-:W-:Y:S01]  /*7dc0*/  SHF.R.U32.HI R144, RZ, 0x18, R137 ;  /* 0x00000018ff907819 */ /* 0x000fe20000011689 */
[----:B------:R-:W-:Y:S01]  /*7dd0*/  FADD.FTZ R192, R188, R192 ;  /* 0x000000c0bcc07221 */ /* 0x000fe20000010000 */
[----:B------:R-:W-:Y:S01]  /*7de0*/  SHF.R.U32.HI R44, RZ, 0x8, R51 ;  /* 0x00000008ff2c7819 */ /* 0x000fe20000011633 */
[----:B------:R-:W-:Y:S04]  /*7df0*/  FADD.FTZ R198, R191, R198 ;  /* 0x000000c6bfc67221 */ /* 0x000fe80000010000 */
[----:B------:R-:W-:Y:S01]  /*7e00*/  MUFU.EX2 R202, R202 ;  /* 0x000000ca00ca7308 */ /* 0x000fe20000000800 */
[----:B------:R-:W-:Y:S01]  /*7e10*/  LOP3.LUT R50, R50, 0xff, RZ, 0xc0, !PT ;  /* 0x000000ff32327812 */ /* 0x000fe200078ec0ff */
[----:B------:R-:W-:Y:S01]  /*7e20*/  FADD.FTZ R200, R195, R200 ;  /* 0x000000c8c3c87221 */ /* 0x000fe20000010000 */
[----:B------:R-:W-:Y:S01]  /*7e30*/  SHF.R.U32.HI R48, RZ, 0x8, R48 ;  /* 0x00000008ff307819 */ /* 0x000fe20000011630 */
[-C--:B--2---:R-:W-:Y:S03]  /*7e40*/  HMMA.16816.F32.BF16 R24, R132, R40.reuse, R24 ;  /* 0x000000288418723c */ /* 0x084fe60000041818 */
[----:B------:R-:W-:Y:S01]  /*7e50*/  LOP3.LUT R137, R139, 0xff, RZ, 0xc0, !PT ;  /* 0x000000ff8b897812 */ /* 0x000fe200078ec0ff */
[----:B------:R-:W-:Y:S01]  /*7e60*/  FADD.FTZ R189, R170, R189 ;  /* 0x000000bdaabd7221 */ /* 0x000fe20000010000 */
[----:B------:R-:W-:Y:S01]  /*7e70*/  PRMT R44, R49, 0x5410, R44 ;  /* 0x00005410312c7816 */ /* 0x000fe2000000002c */
[C---:B------:R-:W-:Y:S05]  /*7e80*/  HMMA.16816.F32.BF16 R124, R140.reuse, R40, R124 ;  /* 0x000000288c7c723c */ /* 0x040fea000004187c */
[----:B------:R-:W-:Y:S01]  /*7e90*/  PRMT R144, R50, 0x5410, R144 ;  /* 0x0000541032907816 */ /* 0x000fe20000000090 */
[-C--:B------:R-:W-:Y:S01]  /*7ea0*/  HMMA.16816.F32.BF16 R28, R140, R42.reuse, R28 ;  /* 0x0000002a8c1c723c */ /* 0x080fe2000004181c */
[----:B------:R1:W-:Y:S04]  /*7eb0*/  MUFU.EX2 R143, R62 ;  /* 0x0000003e008f7308 */ /* 0x0003e80000000800 */
[----:B------:R-:W-:Y:S01]  /*7ec0*/  PRMT R137, R137, 0x5410, R48 ;  /* 0x0000541089897816 */ /* 0x000fe20000000030 */
[----:B------:R-:W-:Y:S01]  /*7ed0*/  HMMA.16816.F32.BF16 R128, R132, R42, R128 ;  /* 0x0000002a8480723c */ /* 0x000fe20000041880 */
[----:B------:R-:W2:Y:S04]  /*7ee0*/  LDSM.16.MT88.4 R48, [R217+0x9800] ;  /* 0x00980000d930783b */ /* 0x000ea80000004200 */
[----:B------:R5:W-:Y:S01]  /*7ef0*/  MUFU.EX2 R142, R65 ;  /* 0x00000041008e7308 */ /* 0x000be20000000800 */
[----:B------:R-:W-:Y:S01]  /*7f00*/  PRMT R138, R151, 0x5410, R138 ;  /* 0x00005410978a7816 */ /* 0x000fe2000000008a */
[----:B------:R-:W-:Y:S01]  /*7f10*/  FADD.FTZ R192, R171, R192 ;  /* 0x000000c0abc07221 */ /* 0x000fe20000010000 */
[--C-:B------:R-:W-:Y:S03]  /*7f20*/  SHF.R.U32.HI R151, RZ, 0x10, R139.reuse ;  /* 0x00000010ff977819 */ /* 0x100fe6000001168b */
[----:B------:R-:W-:Y:S01]  /*7f30*/  FADD.FTZ R198, R193, R198 ;  /* 0x000000c6c1c67221 */ /* 0x000fe20000010000 */
[--C-:B------:R-:W-:Y:S01]  /*7f40*/  HSET2.LE.AND R36, R138, R201.reuse, PT ;  /* 0x000000c98a247233 */ /* 0x100fe20003803000 */
[----:B-1----:R-:W-:Y:S01]  /*7f50*/  LDSM.16.MT88.4 R60, [R216+0xac00] ;  /* 0x00ac0000d83c783b */ /* 0x002fe20000004200 */
[----:B------:R-:W-:Y:S01]  /*7f60*/  F2FP.BF16.F32.PACK_AB R46, R173, R172 ;  /* 0x000000acad2e723e */ /* 0x000fe200000010ff */
[----:B------:R1:W1:Y:S01]  /*7f70*/  MUFU.EX2 R141, R67 ;  /* 0x00000043008d7308 */ /* 0x0002620000000800 */
[----:B------:R-:W-:Y:S01]  /*7f80*/  SHF.R.U32.HI R139, RZ, 0x18, R139 ;  /* 0x00000018ff8b7819 */ /* 0x000fe2000001168b */
[----:B------:R-:W-:Y:S01]  /*7f90*/  FADD.FTZ R200, R196, R200 ;  /* 0x000000c8c4c87221 */ /* 0x000fe20000010000 */
[----:B------:R-:W-:Y:S01]  /*7fa0*/  LOP3.LUT R151, R151, 0xff, RZ, 0xc0, !PT ;  /* 0x000000ff97977812 */ /* 0x000fe200078ec0ff */
[----:B------:R-:W-:Y:S01]  /*7fb0*/  FADD.FTZ R189, R184, R189 ;  /* 0x000000bdb8bd7221 */ /* 0x000fe20000010000 */
[----:B------:R-:W-:Y:S01]  /*7fc0*/  LOP3.LUT R46, R36, R46, RZ, 0xc0, !PT ;  /* 0x0000002e242e7212 */ /* 0x000fe200078ec0ff */
[----:B------:R-:W-:Y:S01]  /*7fd0*/  FADD.FTZ R192, R186, R192 ;  /* 0x000000c0bac07221 */ /* 0x000fe20000010000 */
[----:B------:R-:W-:Y:S01]  /*7fe0*/  PRMT R151, R151, 0x5410, R139 ;  /* 0x0000541097977816 */ /* 0x000fe2000000008b */
[----:B------:R-:W-:Y:S01]  /*7ff0*/  FADD.FTZ R198, R206, R198 ;  /* 0x000000c6cec67221 */ /* 0x000fe20000010000 */
[--C-:B------:R-:W-:Y:S01]  /*8000*/  HSET2.LE.AND R47, R136, R201.reuse, PT ;  /* 0x000000c9882f7233 */ /* 0x100fe20003803000 */
[----:B------:R-:W-:Y:S01]  /*8010*/  FADD.FTZ R200, R208, R200 ;  /* 0x000000c8d0c87221 */ /* 0x000fe20000010000 */
[--C-:B------:R-:W-:Y:S01]  /*8020*/  HSET2.LE.AND R36, R137, R201.reuse, PT ;  /* 0x000000c989247233 */ /* 0x100fe20003803000 */
[----:B------:R-:W-:Y:S01]  /*8030*/  FADD.FTZ R189, R185, R189 ;  /* 0x000000bdb9bd7221 */ /* 0x000fe20000010000 */
[----:B------:R-:W1:Y:S01]  /*8040*/  LDSM.16.MT88.4 R136, [R216+0x9800] ;  /* 0x00980000d888783b */ /* 0x000e620000004200 */
[--C-:B------:R-:W-:Y:S01]  /*8050*/  HSET2.LE.AND R44, R44, R201.reuse, PT ;  /* 0x000000c92c2c7233 */ /* 0x100fe20003803000 */
[----:B------:R-:W-:Y:S01]  /*8060*/  FADD.FTZ R192, R187, R192 ;  /* 0x000000c0bbc07221 */ /* 0x000fe20000010000 */
[--C-:B------:R-:W-:Y:S01]  /*8070*/  HSET2.LE.AND R45, R144, R201.reuse, PT ;  /* 0x000000c9902d7233 */ /* 0x100fe20003803000 */
[----:B------:R-:W-:Y:S01]  /*8080*/  FADD.FTZ R198, R207, R198 ;  /* 0x000000c6cfc67221 */ /* 0x000fe20000010000 */
[----:B------:R-:W-:Y:S01]  /*8090*/  F2FP.BF16.F32.PACK_AB R38, R182, R181 ;  /* 0x000000b5b626723e */ /* 0x000fe200000010ff */
[----:B------:R-:W-:Y:S01]  /*80a0*/  FADD.FTZ R200, R209, R200 ;  /* 0x000000c8d1c87221 */ /* 0x000fe20000010000 */
[----:B------:R-:W-:Y:S01]  /*80b0*/  F2FP.BF16.F32.PACK_AB R37, R183, R213 ;  /* 0x000000d5b725723e */ /* 0x000fe200000010ff */
[----:B------:R-:W-:Y:S01]  /*80c0*/  FADD.FTZ R189, R176, R189 ;  /* 0x000000bdb0bd7221 */ /* 0x000fe20000010000 */
[----:B---3--:R-:W-:Y:S01]  /*80d0*/  F2FP.BF16.F32.PACK_AB R39, R175, R174 ;  /* 0x000000aeaf27723e */ /* 0x008fe200000010ff */
[----:B------:R-:W-:Y:S01]  /*80e0*/  FADD.FTZ R192, R177, R192 ;  /* 0x000000c0b1c07221 */ /* 0x000fe20000010000 */
[----:B----4-:R-:W-:Y:S01]  /*80f0*/  F2FP.BF16.F32.PACK_AB R144, R215, R214 ;  /* 0x000000d6d790723e */ /* 0x010fe200000010ff */
[----:B------:R-:W-:Y:S01]  /*8100*/  FADD.FTZ R198, R210, R198 ;  /* 0x000000c6d2c67221 */ /* 0x000fe20000010000 */
[----:B------:R-:W-:Y:S01]  /*8110*/  LOP3.LUT R47, R47, R39, RZ, 0xc0, !PT ;  /* 0x000000272f2f7212 */ /* 0x000fe200078ec0ff */
[----:B------:R-:W-:Y:S01]  /*8120*/  FADD.FTZ R200, R212, R200 ;  /* 0x000000c8d4c87221 */ /* 0x000fe20000010000 */
[----:B------:R-:W-:Y:S01]  /*8130*/  LOP3.LUT R44, R44, R38, RZ, 0xc0, !PT ;  /* 0x000000262c2c7212 */ /* 0x000fe200078ec0ff */
[----:B------:R-:W-:Y:S01]  /*8140*/  FADD.FTZ R189, R178, R189 ;  /* 0x000000bdb2bd7221 */ /* 0x000fe20000010000 */
[----:B------:R-:W-:Y:S01]  /*8150*/  LOP3.LUT R45, R45, R37, RZ, 0xc0, !PT ;  /* 0x000000252d2d7212 */ /* 0x000fe200078ec0ff */
[----:B------:R-:W-:Y:S01]  /*8160*/  FADD.FTZ R192, R179, R192 ;  /* 0x000000c0b3c07221 */ /* 0x000fe20000010000 */
[--C-:B------:R-:W-:Y:S01]  /*8170*/  HSET2.LE.AND R38, R149, R201.reuse, PT ;  /* 0x000000c995267233 */ /* 0x100fe20003803000 */
[----:B------:R-:W-:Y:S01]  /*8180*/  FADD.FTZ R198, R211, R198 ;  /* 0x000000c6d3c67221 */ /* 0x000fe20000010000 */
[--C-:B------:R-:W-:Y:S01]  /*8190*/  HSET2.LE.AND R37, R151, R201.reuse, PT ;  /* 0x000000c997257233 */ /* 0x100fe20003803000 */
[----:B------:R-:W-:Y:S01]  /*81a0*/  FADD.FTZ R200, R180, R200 ;  /* 0x000000c8b4c87221 */ /* 0x000fe20000010000 */
[----:B------:R-:W-:Y:S01]  /*81b0*/  LOP3.LUT R36, R36, R144, RZ, 0xc0, !PT ;  /* 0x0000009024247212 */ /* 0x000fe200078ec0ff */
[-C--:B--2---:R-:W-:Y:S05]  /*81c0*/  HMMA.16816.F32.BF16 R4, R44, R48.reuse, R4 ;  /* 0x000000302c04723c */ /* 0x084fea0000041804 */
[--C-:B------:R-:W-:Y:S01]  /*81d0*/  HSET2.LE.AND R39, R146, R201.reuse, PT ;  /* 0x000000c992277233 */ /* 0x100fe20003803000 */
[----:B------:R-:W-:Y:S01]  /*81e0*/  FADD.FTZ R189, R181, R189 ;  /* 0x000000bdb5bd7221 */ /* 0x000fe20000010000 */
[----:B------:R-:W-:Y:S01]  /*81f0*/  F2FP.BF16.F32.PACK_AB R41, R249, R248 ;  /* 0x000000f8f929723e */ /* 0x000fe200000010ff */
[----:B------:R-:W-:Y:S03]  /*8200*/  FADD.FTZ R192, R213, R192 ;  /* 0x000000c0d5c07221 */ /* 0x000fe60000010000 */
[----:B------:R-:W-:Y:S01]  /*8210*/  F2FP.BF16.F32.PACK_AB R40, R251, R250 ;  /* 0x000000fafb28723e */ /* 0x000fe200000010ff */
[----:B------:R-:W-:Y:S01]  /*8220*/  FADD.FTZ R198, R214, R198 ;  /* 0x000000c6d6c67221 */ /* 0x000fe20000010000 */
[----:B-----5:R-:W-:Y:S01]  /*8230*/  F2FP.BF16.F32.PACK_AB R144, R247, R246 ;  /* 0x000000f6f790723e */ /* 0x020fe200000010ff */
[----:B------:R-:W-:Y:S01]  /*8240*/  FADD.FTZ R200, R246, R200 ;  /* 0x000000c8f6c87221 */ /* 0x000fe20000010000 */
[----:B------:R-:W-:Y:S01]  /*8250*/  LOP3.LUT R38, R38, R41, RZ, 0xc0, !PT ;  /* 0x0000002926267212 */ /* 0x000fe200078ec0ff */
[----:B------:R-:W-:Y:S01]  /*8260*/  FADD.FTZ R189, R182, R189 ;  /* 0x000000bdb6bd7221 */ /* 0x000fe20000010000 */
[----:B------:R-:W-:Y:S01]  /*8270*/  LOP3.LUT R39, R39, R40, RZ, 0xc0, !PT ;  /* 0x0000002827277212 */ /* 0x000fe200078ec0ff */
[----:B------:R-:W-:Y:S01]  /*8280*/  FADD.FTZ R192, R183, R192 ;  /* 0x000000c0b7c07221 */ /* 0x000fe20000010000 */
[----:B------:R-:W-:Y:S01]  /*8290*/  LOP3.LUT R37, R37, R144, RZ, 0xc0, !PT ;  /* 0x0000009025257212 */ /* 0x000fe200078ec0ff */
[----:B------:R-:W2:Y:S01]  /*82a0*/  LDSM.16.MT88.4 R40, [R217+0xa800] ;  /* 0x00a80000d928783b */ /* 0x000ea20000004200 */
[----:B------:R-:W-:Y:S01]  /*82b0*/  LOP3.LUT R66, R147, UR5, R148, 0x96, !PT ;  /* 0x0000000593427c12 */ /* 0x000fe2000f8e9694 */
[----:B------:R-:W-:Y:S01]  /*82c0*/  FADD.FTZ R198, R215, R198 ;  /* 0x000000c6d7c67221 */ /* 0x000fe20000010000 */
[----:B------:R-:W-:Y:S01]  /*82d0*/  LOP3.LUT R144, R145, UR5, R152, 0x96, !PT ;  /* 0x0000000591907c12 */ /* 0x000fe2000f8e9698 */
[----:B------:R-:W-:Y:S01]  /*82e0*/  FADD.FTZ R200, R247, R200 ;  /* 0x000000c8f7c87221 */ /* 0x000fe20000010000 */
[----:B------:R-:W-:Y:S01]  /*82f0*/  FADD.FTZ R189, R172, R189 ;  /* 0x000000bdacbd7221 */ /* 0x000fe20000010000 */
[C---:B------:R-:W-:Y:S04]  /*8300*/  HMMA.16816.F32.BF16 R8, R36.reuse, R48, R8 ;  /* 0x000000302408723c */ /* 0x040fe80000041808 */
[----:B------:R-:W-:Y:S04]  /*8310*/  IMAD.WIDE.U32 R144, R144, -0x2daee0ad, RZ ;  /* 0xd2511f5390907825 */ /* 0x000fe800078e00ff */
[----:B------:R-:W-:Y:S01]  /*8320*/  FADD.FTZ R192, R174, R192 ;  /* 0x000000c0aec07221 */ /* 0x000fe20000010000 */
[-C--:B------:R-:W-:Y:S03]  /*8330*/  HMMA.16816.F32.BF16 R12, R36, R50.reuse, R12 ;  /* 0x00000032240c723c */ /* 0x080fe6000004180c */
[--C-:B------:R-:W-:Y:S03]  /*8340*/  SHF.R.U32.HI R52, RZ, 0x18, R144.reuse ;  /* 0x00000018ff347819 */ /* 0x100fe60000011690 */
[C---:B------:R-:W-:Y:S01]  /*8350*/  HMMA.16816.F32.BF16 R16, R44.reuse, R50, R16 ;  /* 0x000000322c10723c */ /* 0x040fe20000041810 */
[----:B------:R-:W3:Y:S04]  /*8360*/  LDSM.16.MT88.4 R48, [R216+0xa800] ;  /* 0x00a80000d830783b */ /* 0x000ee80000004200 */
[----:B------:R-:W-:Y:S01]  /*8370*/  LOP3.LUT R53, R144, 0xff, RZ, 0xc0, !PT ;  /* 0x000000ff90357812 */ /* 0x000fe200078ec0ff */
[-C--:B-1----:R-:W-:Y:S05]  /*8380*/  HMMA.16816.F32.BF16 R68, R44, R136.reuse, R68 ;  /* 0x000000882c44723c */ /* 0x082fea0000041844 */
[----:B------:R-:W-:Y:S01]  /*8390*/  SHF.R.U32.HI R65, RZ, 0x10, R144 ;  /* 0x00000010ff417819 */ /* 0x000fe20000011690 */
[C---:B------:R-:W-:Y:S05]  /*83a0*/  HMMA.16816.F32.BF16 R72, R36.reuse, R136, R72 ;  /* 0x000000882448723c */ /* 0x040fea0000041848 */
[----:B------:R-:W-:Y:S01]  /*83b0*/  LOP3.LUT R65, R65, 0xff, RZ, 0xc0, !PT ;  /* 0x000000ff41417812 */ /* 0x000fe200078ec0ff */
[-C--:B------:R-:W-:Y:S05]  /*83c0*/  HMMA.16816.F32.BF16 R76, R36, R138.reuse, R76 ;  /* 0x0000008a244c723c */ /* 0x080fea000004184c */
[----:B------:R-:W-:Y:S01]  /*83d0*/  PRMT R52, R65, 0x5410, R52 ;  /* 0x0000541041347816 */ /* 0x000fe20000000034 */
[C---:B------:R-:W-:Y:S05]  /*83e0*/  HMMA.16816.F32.BF16 R80, R44.reuse, R138, R80 ;  /* 0x0000008a2c50723c */ /* 0x040fea0000041850 */
[----:B------:R-:W-:Y:S01]  /*83f0*/  LOP3.LUT R154, R145, UR29, R154, 0x96, !PT ;  /* 0x0000001d919a7c12 */ /* 0x000fe2000f8e969a */
[-C--:B--2---:R-:W-:Y:S05]  /*8400*/  HMMA.16816.F32.BF16 R84, R44, R40.reuse, R84 ;  /* 0x000000282c54723c */ /* 0x084fea0000041854 */
[----:B------:R-:W-:Y:S01]  /*8410*/  LOP3.LUT R65, R154, 0xff, RZ, 0xc0, !PT ;  /* 0x000000ff9a417812 */ /* 0x000fe200078ec0ff */
[C---:B------:R-:W-:Y:S05]  /*8420*/  HMMA.16816.F32.BF16 R88, R36.reuse, R40, R88 ;  /* 0x000000282458723c */ /* 0x040fea0000041858 */
[----:B------:R-:W-:Y:S01]  /*8430*/  IMAD.WIDE.U32 R66, R66, -0x2daee0ad, RZ ;  /* 0xd2511f5342427825 */ /* 0x000fe200078e00ff */
[-C--:B------:R-:W-:Y:S05]  /*8440*/  HMMA.16816.F32.BF16 R92, R36, R42.reuse, R92 ;  /* 0x0000002a245c723c */ /* 0x080fea000004185c */
[----:B------:R-:W-:Y:S01]  /*8450*/  LOP3.LUT R150, R67, UR29, R150, 0x96, !PT ;  /* 0x0000001d43967c12 */ /* 0x000fe2000f8e9696 */
[C---:B------:R-:W-:Y:S01]  /*8460*/  HMMA.16816.F32.BF16 R96, R44.reuse, R42, R96 ;  /* 0x0000002a2c60723c */ /* 0x040fe20000041860 */
[----:B------:R-:W1:Y:S04]  /*8470*/  LDSM.16.MT88.4 R40, [R217+0xb800] ;  /* 0x00b80000d928783b */ /* 0x000e680000004200 */
[----:B------:R-:W-:Y:S01]  /*8480*/  SHF.R.U32.HI R133, RZ, 0x10, R150 ;  /* 0x00000010ff857819 */ /* 0x000fe20000011696 */
[-C--:B---3--:R-:W-:Y:S05]  /*8490*/  HMMA.16816.F32.BF16 R100, R44, R48.reuse, R100 ;  /* 0x000000302c64723c */ /* 0x088fea0000041864 */
[----:B------:R-:W-:Y:S01]  /*84a0*/  LOP3.LUT R132, R150, 0xff, RZ, 0xc0, !PT ;  /* 0x000000ff96847812 */ /* 0x000fe200078ec0ff */
[C---:B------:R-:W-:Y:S05]  /*84b0*/  HMMA.16816.F32.BF16 R104, R36.reuse, R48, R104 ;  /* 0x000000302468723c */ /* 0x040fea0000041868 */
[----:B------:R-:W-:Y:S01]  /*84c0*/  LOP3.LUT R133, R133, 0xff, RZ, 0xc0, !PT ;  /* 0x000000ff85857812 */ /* 0x000fe200078ec0ff */
[-C--:B------:R-:W-:Y:S05]  /*84d0*/  HMMA.16816.F32.BF16 R32, R36, R50.reuse, R32 ;  /* 0x000000322420723c */ /* 0x080fea0000041820 */
[----:B------:R-:W-:Y:S01]  /*84e0*/  LOP3.LUT R48, R154, 0xffff, RZ, 0xc0, !PT ;  /* 0x0000ffff9a307812 */ /* 0x000fe200078ec0ff */
[C---:B------:R-:W-:Y:S05]  /*84f0*/  HMMA.16816.F32.BF16 R108, R44.reuse, R50, R108 ;  /* 0x000000322c6c723c */ /* 0x040fea000004186c */
[----:B------:R-:W-:Y:S01]  /*8500*/  SHF.R.U32.HI R48, RZ, 0x8, R48 ;  /* 0x00000008ff307819 */ /* 0x000fe20000011630 */
[----:B------:R-:W-:Y:S01]  /*8510*/  IMAD.MOV.U32 R164, RZ, RZ, R167 ;  /* 0x000000ffffa47224 */ /* 0x000fe200078e00a7 */
[----:B------:R-:W-:Y:S01]  /*8520*/  SHF.R.U32.HI R54, RZ, 0x10, R66 ;  /* 0x00000010ff367819 */ /* 0x000fe20000011642 */
[----:B------:R-:W-:Y:S03]  /*8530*/  FADD.FTZ R198, R248, R198 ;  /* 0x000000c6f8c67221 */ /* 0x000fe60000010000 */
[----:B------:R-:W-:Y:S01]  /*8540*/  PRMT R65, R65, 0x5410, R48 ;  /* 0x0000541041417816 */ /* 0x000fe20000000030 */
[----:B------:R-:W-:Y:S01]  /*8550*/  FADD.FTZ R200, R250, R200 ;  /* 0x000000c8fac87221 */ /* 0x000fe20000010000 */
[----:B------:R-:W2:Y:S01]  /*8560*/  LDSM.16.MT88.4 R48, [R216+0xb800] ;  /* 0x00b80000d830783b */ /* 0x000ea20000004200 */
[----:B------:R-:W-:Y:S01]  /*8570*/  SHF.R.U32.HI R135, RZ, 0x18, R66 ;  /* 0x00000018ff877819 */ /* 0x000fe20000011642 */
[----:B------:R-:W-:Y:S01]  /*8580*/  FADD.FTZ R189, R173, R189 ;  /* 0x000000bdadbd7221 */ /* 0x000fe20000010000 */
[----:B------:R-:W-:Y:S01]  /*8590*/  LOP3.LUT R54, R54, 0xff, RZ, 0xc0, !PT ;  /* 0x000000ff36367812 */ /* 0x000fe200078ec0ff */
[-C--:B-1----:R-:W-:Y:S03]  /*85a0*/  HMMA.16816.F32.BF16 R112, R44, R40.reuse, R112 ;  /* 0x000000282c70723c */ /* 0x082fe60000041870 */
[----:B------:R-:W-:Y:S01]  /*85b0*/  PRMT R135, R54, 0x5410, R135 ;  /* 0x0000541036877816 */ /* 0x000fe20000000087 */
[----:B------:R-:W-:Y:S01]  /*85c0*/  FADD.FTZ R192, R175, R192 ;  /* 0x000000c0afc07221 */ /* 0x000fe20000010000 */
[----:B------:R-:W-:Y:S01]  /*85d0*/  LOP3.LUT R54, R150, 0xffff, RZ, 0xc0, !PT ;  /* 0x0000ffff96367812 */ /* 0x000fe200078ec0ff */
[C---:B------:R-:W-:Y:S05]  /*85e0*/  HMMA.16816.F32.BF16 R116, R36.reuse, R40, R116 ;  /* 0x000000282474723c */ /* 0x040fea0000041874 */
[----:B------:R-:W-:Y:S01]  /*85f0*/  SHF.R.U32.HI R150, RZ, 0x18, R150 ;  /* 0x00000018ff967819 */ /* 0x000fe20000011696 */
[-C--:B------:R-:W-:Y:S05]  /*8600*/  HMMA.16816.F32.BF16 R20, R36, R42.reuse, R20 ;  /* 0x0000002a2414723c */ /* 0x080fea0000041814 */
[----:B------:R-:W-:Y:S01]  /*8610*/  PRMT R133, R133, 0x5410, R150 ;  /* 0x0000541085857816 */ /* 0x000fe20000000096 */
[C---:B------:R-:W-:Y:S01]  /*8620*/  HMMA.16816.F32.BF16 R120, R44.reuse, R42, R120 ;  /* 0x0000002a2c78723c */ /* 0x040fe20000041878 */
[----:B------:R-:W1:Y:S04]  /*8630*/  LDSM.16.MT88.4 R148, [R217+0x9c00] ;  /* 0x009c0000d994783b */ /* 0x000e680000004200 */
[----:B------:R-:W-:Y:S01]  /*8640*/  LOP3.LUT R55, R66, 0xffff, RZ, 0xc0, !PT ;  /* 0x0000ffff42377812 */ /* 0x000fe200078ec0ff */
[----:B------:R-:W-:Y:S01]  /*8650*/  FADD.FTZ R198, R249, R198 ;  /* 0x000000c6f9c67221 */ /* 0x000fe20000010000 */
[----:B------:R-:W-:Y:S01]  /*8660*/  LOP3.LUT R64, R144, 0xffff, RZ, 0xc0, !PT ;  /* 0x0000ffff90407812 */ /* 0x000fe200078ec0ff */
[----:B------:R-:W-:Y:S03]  /*8670*/  FADD.FTZ R200, R251, R200 ;  /* 0x000000c8fbc87221 */ /* 0x000fe60000010000 */
[----:B------:R-:W-:Y:S01]  /*8680*/  LOP3.LUT R134, R66, 0xff, RZ, 0xc0, !PT ;  /* 0x000000ff42867812 */ /* 0x000fe200078ec0ff */
[----:B------:R-:W-:Y:S01]  /*8690*/  IMAD.MOV.U32 R3, RZ, RZ, R168 ;  /* 0x000000ffff037224 */ /* 0x000fe200078e00a8 */
[----:B------:R-:W-:Y:S01]  /*86a0*/  SHF.R.U32.HI R55, RZ, 0x8, R55 ;  /* 0x00000008ff377819 */ /* 0x000fe20000011637 */
[----:B------:R-:W-:Y:S01]  /*86b0*/  IMAD.MOV.U32 R0, RZ, RZ, R166 ;  /* 0x000000ffff007224 */ /* 0x000fe200078e00a6 */
[----:B------:R-:W-:Y:S02]  /*86c0*/  SHF.R.U32.HI R64, RZ, 0x8, R64 ;  /* 0x00000008ff407819 */ /* 0x000fe40000011640 */
[----:B------:R-:W-:Y:S01]  /*86d0*/  PRMT R134, R134, 0x5410, R55 ;  /* 0x0000541086867816 */ /* 0x000fe20000000037 */
[-C--:B--2---:R-:W-:Y:S03]  /*86e0*/  HMMA.16816.F32.BF16 R24, R44, R48.reuse, R24 ;  /* 0x000000302c18723c */ /* 0x084fe60000041818 */
[----:B------:R-:W-:Y:S02]  /*86f0*/  SHF.R.U32.HI R55, RZ, 0x10, R154 ;  /* 0x00000010ff377819 */ /* 0x000fe4000001169a */
[----:B------:R-:W-:Y:S01]  /*8700*/  PRMT R53, R53, 0x5410, R64 ;  /* 0x0000541035357816 */ /* 0x000fe20000000040 */
[C---:B------:R-:W-:Y:S05]  /*8710*/  HMMA.16816.F32.BF16 R124, R36.reuse, R48, R124 ;  /* 0x00000030247c723c */ /* 0x040fea000004187c */
[----:B------:R-:W-:Y:S01]  /*8720*/  LOP3.LUT R55, R55, 0xff, RZ, 0xc0, !PT ;  /* 0x000000ff37377812 */ /* 0x000fe200078ec0ff */
[-C--:B------:R-:W-:Y:S05]  /*8730*/  HMMA.16816.F32.BF16 R28, R36, R50.reuse, R28 ;  /* 0x00000032241c723c */ /* 0x080fea000004181c */
[----:B------:R-:W-:Y:S01]  /*8740*/  SHF.R.U32.HI R54, RZ, 0x8, R54 ;  /* 0x00000008ff367819 */ /* 0x000fe20000011636 */
[----:B------:R-:W-:Y:S05]  /*8750*/  HMMA.16816.F32.BF16 R128, R44, R50, R128 ;  /* 0x000000322c80723c */ /* 0x000fea0000041880 */
[----:B------:R-:W-:Y:S01]  /*8760*/  SHF.R.U32.HI R64, RZ, 0x18, R154 ;  /* 0x00000018ff407819 */ /* 0x000fe2000001169a */
[----:B------:R-:W-:Y:S01]  /*8770*/  IMAD.MOV.U32 R39, RZ, RZ, R162 ;  /* 0x000000ffff277224 */ /* 0x000fe200078e00a2 */
[----:B------:R-:W-:Y:S01]  /*8780*/  PRMT R132, R132, 0x5410, R54 ;  /* 0x0000541084847816 */ /* 0x000fe20000000036 */
[----:B------:R-:W-:Y:S03]  /*8790*/  IMAD.MOV.U32 R38, RZ, RZ, R161 ;  /* 0x000000ffff267224 */ /* 0x000fe600078e00a1 */
[----:B------:R-:W-:Y:S01]  /*87a0*/  PRMT R64, R55, 0x5410, R64 ;  /* 0x0000541037407816 */ /* 0x000fe20000000040 */
[----:B------:R-:W-:Y:S01]  /*87b0*/  IMAD.MOV.U32 R36, RZ, RZ, R160 ;  /* 0x000000ffff247224 */ /* 0x000fe200078e00a0 */
[--C-:B------:R-:W-:Y:S01]  /*87c0*/  HSET2.LE.AND R41, R53, R201.reuse, PT ;  /* 0x000000c935297233 */ /* 0x100fe20003803000 */
[----:B------:R-:W-:Y:S01]  /*87d0*/  IMAD.MOV.U32 R37, RZ, RZ, R159 ;  /* 0x000000ffff257224 */ /* 0x000fe200078e009f */
[--C-:B------:R-:W-:Y:S01]  /*87e0*/  HSET2.LE.AND R40, R52, R201.reuse, PT ;  /* 0x000000c934287233 */ /* 0x100fe20003803000 */
[----:B------:R-:W-:Y:S01]  /*87f0*/  FADD.FTZ R192, R36, R192 ;  /* 0x000000c024c07221 */ /* 0x000fe20000010000 */
[--C-:B------:R-:W-:Y:S01]  /*8800*/  HSET2.LE.AND R134, R134, R201.reuse, PT ;  /* 0x000000c986867233 */ /* 0x100fe20003803000 */
[----:B------:R-:W2:Y:S01]  /*8810*/  LDSM.16.MT88.4 R52, [R216+0x9c00] ;  /* 0x009c0000d834783b */ /* 0x000ea20000004200 */
[--C-:B------:R-:W-:Y:S01]  /*8820*/  HSET2.LE.AND R135, R135, R201.reuse, PT ;  /* 0x000000c987877233 */ /* 0x100fe20003803000 */
[----:B------:R-:W-:Y:S01]  /*8830*/  FADD.FTZ R198, R37, R198 ;  /* 0x000000c625c67221 */ /* 0x000fe20000010000 */
[--C-:B------:R-:W-:Y:S01]  /*8840*/  HSET2.LE.AND R65, R65, R201.reuse, PT ;  /* 0x000000c941417233 */ /* 0x100fe20003803000 */
[----:B------:R-:W-:Y:S01]  /*8850*/  FADD.FTZ R200, R38, R200 ;  /* 0x000000c826c87221 */ /* 0x000fe20000010000 */
[--C-:B------:R-:W-:Y:S01]  /*8860*/  HSET2.LE.AND R64, R64, R201.reuse, PT ;  /* 0x000000c940407233 */ /* 0x100fe20003803000 */
[----:B------:R-:W-:Y:S01]  /*8870*/  FADD.FTZ R192, R204, R192 ;  /* 0x000000c0ccc07221 */ /* 0x000fe20000010000 */
[--C-:B------:R-:W-:Y:S01]  /*8880*/  HSET2.LE.AND R132, R132, R201.reuse, PT ;  /* 0x000000c984847233 */ /* 0x100fe20003803000 */
[----:B------:R-:W-:Y:S01]  /*8890*/  FADD.FTZ R198, R39, R198 ;  /* 0x000000c627c67221 */ /* 0x000fe20000010000 */
[----:B------:R-:W-:Y:S01]  /*88a0*/  HSET2.LE.AND R133, R133, R201, PT ;  /* 0x000000c985857233 */ /* 0x000fe20003803000 */
[----:B------:R-:W-:Y:S01]  /*88b0*/  IMAD.MOV.U32 R201, RZ, RZ, R141 ;  /* 0x000000ffffc97224 */ /* 0x000fe200078e008d */
[----:B------:R-:W-:Y:S02]  /*88c0*/  F2FP.BF16.F32.PACK_AB R42, R142, R252 ;  /* 0x000000fc8e2a723e */ /* 0x000fe400000010ff */
[----:B------:R-:W-:Y:S02]  /*88d0*/  F2FP.BF16.F32.PACK_AB R66, R204, R160 ;  /* 0x000000a0cc42723e */ /* 0x000fe400000010ff */
[----:B------:R-:W-:Y:S02]  /*88e0*/  LOP3.LUT R42, R41, R42, RZ, 0xc0, !PT ;  /* 0x0000002a292a7212 */ /* 0x000fe400078ec0ff */
[----:B------:R-:W-:Y:S01]  /*88f0*/  LOP3.LUT R41, R64, R66, RZ, 0xc0, !PT ;  /* 0x0000004240297212 */ /* 0x000fe200078ec0ff */
        /* <DEDUP_REMOVED lines=8> */
[----:B------:R-:W-:Y:S02]  /*8980*/  F2FP.BF16.F32.PACK_AB R65, R158, R161 ;  /* 0x000000a19e41723e */ /* 0x000fe400000010ff */
[----:B------:R-:W-:Y:S02]  /*8990*/  F2FP.BF16.F32.PACK_AB R49, R203, R156 ;  /* 0x0000009ccb31723e */ /* 0x000fe400000010ff */
[----:B------:R-:W-:Y:S01]  /*89a0*/  LOP3.LUT R135, R135, R48, RZ, 0xc0, !PT ;  /* 0x0000003087877212 */ /* 0x000fe200078ec0ff */
[----:B------:R-:W-:Y:S01]  /*89b0*/  IMAD.MOV.U32 R48, RZ, RZ, R163 ;  /* 0x000000ffff307224 */ /* 0x000fe200078e00a3 */
[----:B------:R-:W-:Y:S01]  /*89c0*/  LOP3.LUT R132, R132, R64, RZ, 0xc0, !PT ;  /* 0x0000004084847212 */ /* 0x000fe200078ec0ff */
[-C--:B-1----:R-:W-:Y:S01]  /*89d0*/  HMMA.16816.F32.BF16 R160, R40, R148.reuse, R4 ;  /* 0x0000009428a0723c */ /* 0x082fe20000041804 */
[----:B------:R-:W1:Y:S04]  /*89e0*/  LDSM.16.MT88.4 R4, [R217+0xbc00] ;  /* 0x00bc0000d904783b */ /* 0x000e680000004200 */
[----:B------:R-:W-:Y:S01]  /*89f0*/  LOP3.LUT R133, R133, R65, RZ, 0xc0, !PT ;  /* 0x0000004185857212 */ /* 0x000fe200078ec0ff */
[----:B------:R-:W-:Y:S01]  /*8a00*/  IMAD.MOV.U32 R64, RZ, RZ, R156 ;  /* 0x000000ffff407224 */ /* 0x000fe200078e009c */
[----:B------:R-:W-:Y:S01]  /*8a10*/  LOP3.LUT R134, R134, R49, RZ, 0xc0, !PT ;  /* 0x0000003186867212 */ /* 0x000fe200078ec0ff */
[----:B------:R-:W-:Y:S03]  /*8a20*/  IMAD.MOV.U32 R65, RZ, RZ, R157 ;  /* 0x000000ffff417224 */ /* 0x000fe600078e009d */
[----:B------:R-:W-:Y:S02]  /*8a30*/  IMAD.MOV.U32 R49, RZ, RZ, R158 ;  /* 0x000000ffff317224 */ /* 0x000fe400078e009e */
[----:B------:R-:W-:Y:S01]  /*8a40*/  FADD.FTZ R189, R48, R189 ;  /* 0x000000bd30bd7221 */ /* 0x000fe20000010000 */
[----:B------:R-:W-:Y:S01]  /*8a50*/  FADD.FTZ R192, R65, R192 ;  /* 0x000000c041c07221 */ /* 0x000fe20000010000 */
[C---:B------:R-:W-:Y:S01]  /*8a60*/  HMMA.16816.F32.BF16 R156, R132.reuse, R148, R8 ;  /* 0x00000094849c723c */ /* 0x040fe20000041808 */
[----:B------:R-:W3:Y:S03]  /*8a70*/  LDSM.16.MT88.4 R8, [R216+0xbc00] ;  /* 0x00bc0000d808783b */ /* 0x000ee60000004200 */
[----:B------:R-:W-:Y:S01]  /*8a80*/  FADD.FTZ R189, R205, R189 ;  /* 0x000000bdcdbd7221 */ /* 0x000fe20000010000 */
        /* <DEDUP_REMOVED lines=33> */
.L_x_494:
[----:B------:R-:W1:Y:S01]  /*8ca0*/  SHFL.BFLY PT, R3, R237, 0x2, 0x1f ;  /* 0x0c401f00ed037f89 */ /* 0x000e6200000e0000 */
[----:B------:R-:W-:Y:S01]  /*8cb0*/  MOV R10, 0x3f800000 ;  /* 0x3f800000000a7802 */ /* 0x000fe20000000f00 */
[----:B------:R-:W-:Y:S01]  /*8cc0*/  ULDC UR4, c[0x0][0x38c] ;  /* 0x0000e30000047ab9 */ /* 0x000fe20000000800 */
[----:B------:R-:W-:Y:S01]  /*8cd0*/  MOV R11, 0x3f800000 ;  /* 0x3f800000000b7802 */ /* 0x000fe20000000f00 */
[----:B------:R-:W2:Y:S01]  /*8ce0*/  SHFL.BFLY PT, R0, R236, 0x2, 0x1f ;  /* 0x0c401f00ec007f89 */ /* 0x000ea200000e0000 */
[----:B------:R-:W-:Y:S01]  /*8cf0*/  UMOV UR5, 0x400 ;  /* 0x0000040000057882 */ /* 0x000fe20000000000 */
[----:B------:R-:W-:Y:S01]  /*8d00*/  CS2R R26, SRZ ;  /* 0x00000000001a7805 */ /* 0x000fe2000001ff00 */
[----:B------:R-:W-:Y:S01]  /*8d10*/  BSSY B0, `(.L_x_498) ;  /* 0x0000169000007945 */ /* 0x000fe20003800000 */
[----:B------:R-:W3:Y:S04]  /*8d20*/  SHFL.BFLY PT, R8, R235, 0x2, 0x1f ;  /* 0x0c401f00eb087f89 */ /* 0x000ee800000e0000 */
[----:B------:R-:W4:Y:S01]  /*8d30*/  SHFL.BFLY PT, R4, R234, 0x2, 0x1f ;  /* 0x0c401f00ea047f89 */ /* 0x000f2200000e0000 */
[----:B------:R-:W5:Y:S01]  /*8d40*/  S2R R2, SR_TID.X ;  /* 0x0000000000027919 */ /* 0x000f620000002100 */
[----:B------:R-:W5:Y:S01]  /*8d50*/  S2R R19, SR_CTAID.Y ;  /* 0x0000000000137919 */ /* 0x000f620000002600 */
[----:B-1----:R-:W-:Y:S01]  /*8d60*/  FADD.FTZ R3, R3, R237 ;  /* 0x000000ed03037221 */ /* 0x002fe20000010000 */
[----:B--2---:R-:W-:-:S04]  /*8d70*/  FADD.FTZ R236, R0, R236 ;  /* 0x000000ec00ec7221 */ /* 0x004fc80000010000 */
[----:B------:R-:W1:Y:S01]  /*8d80*/  SHFL.BFLY PT, R5, R3, 0x1, 0x1f ;  /* 0x0c201f0003057f89 */ /* 0x000e6200000e0000 */
[----:B---3--:R-:W-:Y:S01]  /*8d90*/  FADD.FTZ R8, R8, R235 ;  /* 0x000000eb08087221 */ /* 0x008fe20000010000 */
[----:B------:R-:W2:Y:S01]  /*8da0*/  S2R R0, SR_TID.X ;  /* 0x0000000000007919 */ /* 0x000ea20000002100 */
[----:B----4-:R-:W-:Y:S01]  /*8db0*/  FADD.FTZ R234, R4, R234 ;  /* 0x000000ea04ea7221 */ /* 0x010fe20000010000 */
[----:B------:R-:W3:Y:S04]  /*8dc0*/  SHFL.BFLY PT, R9, R236, 0x1, 0x1f ;  /* 0x0c201f00ec097f89 */ /* 0x000ee800000e0000 */
[----:B------:R-:W4:Y:S01]  /*8dd0*/  SHFL.BFLY PT, R12, R234, 0x1, 0x1f ;  /* 0x0c201f00ea0c7f89 */ /* 0x000f2200000e0000 */
[----:B-----5:R-:W-:-:S04]  /*8de0*/  SHF.R.S32.HI R7, RZ, 0x1f, R2 ;  /* 0x0000001fff077819 */ /* 0x020fc80000011402 */
[-C--:B------:R-:W-:Y:S01]  /*8df0*/  LEA.HI R6, R7, R2.reuse, RZ, 0x2 ;  /* 0x0000000207067211 */ /* 0x080fe200078f10ff */
[----:B-1----:R-:W-:Y:S01]  /*8e00*/  FADD.FTZ R3, R3, R5 ;  /* 0x0000000503037221 */ /* 0x002fe20000010000 */
[----:B------:R-:W-:Y:S01]  /*8e10*/  LEA.HI R7, R7, R2, RZ, 0x5 ;  /* 0x0000000207077211 */ /* 0x000fe200078f28ff */
[----:B------:R-:W1:Y:S03]  /*8e20*/  SHFL.BFLY PT, R5, R8, 0x1, 0x1f ;  /* 0x0c201f0008057f89 */ /* 0x000e6600000e0000 */
[----:B------:R-:W-:Y:S02]  /*8e30*/  FSETP.NE.FTZ.AND P5, PT, R3, RZ, PT ;  /* 0x000000ff0300720b */ /* 0x000fe40003fb5000 */
[----:B------:R-:W-:Y:S01]  /*8e40*/  SHF.R.S32.HI R16, RZ, 0x5, R7 ;  /* 0x00000005ff107819 */ /* 0x000fe20000011407 */
[----:B---3--:R-:W-:Y:S01]  /*8e50*/  FADD.FTZ R9, R236, R9 ;  /* 0x00000009ec097221 */ /* 0x008fe20000010000 */
[----:B--2---:R-:W-:Y:S01]  /*8e60*/  SHF.R.S32.HI R4, RZ, 0x1f, R0 ;  /* 0x0000001fff047819 */ /* 0x004fe20000011400 */
[----:B----4-:R-:W-:-:S03]  /*8e70*/  FADD.FTZ R12, R234, R12 ;  /* 0x0000000cea0c7221 */ /* 0x010fc60000010000 */
[----:B------:R-:W-:Y:S02]  /*8e80*/  FSETP.NE.FTZ.AND P4, PT, R9, RZ, PT ;  /* 0x000000ff0900720b */ /* 0x000fe40003f95000 */
[-C--:B------:R-:W-:Y:S02]  /*8e90*/  LEA.HI R4, R4, R0.reuse, RZ, 0x5 ;  /* 0x0000000004047211 */ /* 0x080fe400078f28ff */
[----:B------:R-:W-:Y:S01]  /*8ea0*/  FSETP.NE.FTZ.AND P2, PT, R12, RZ, PT ;  /* 0x000000ff0c00720b */ /* 0x000fe20003f55000 */
[----:B------:R-:W2:Y:S01]  /*8eb0*/  @P5 MUFU.RCP R10, R3 ;  /* 0x00000003000a5308 */ /* 0x000ea20000001000 */
[----:B------:R-:W-:Y:S01]  /*8ec0*/  LOP3.LUT R4, R4, 0xffffffe0, RZ, 0xc0, !PT ;  /* 0xffffffe004047812 */ /* 0x000fe200078ec0ff */
[----:B------:R-:W3:Y:S03]  /*8ed0*/  @P5 LDC R23, c[0x0][0x2e8] ;  /* 0x0000ba00ff175b82 */ /* 0x000ee60000000800 */
[----:B------:R-:W-:Y:S01]  /*8ee0*/  IADD3 R4, -R4, R0, RZ ;  /* 0x0000000004047210 */ /* 0x000fe20007ffe1ff */
[----:B-1----:R-:W-:Y:S01]  /*8ef0*/  FADD.FTZ R8, R8, R5 ;  /* 0x0000000508087221 */ /* 0x002fe20000010000 */
[----:B------:R-:W-:Y:S01]  /*8f00*/  LOP3.LUT R5, R6, 0xfffffffc, RZ, 0xc0, !PT ;  /* 0xfffffffc06057812 */ /* 0x000fe200078ec0ff */
[----:B------:R-:W1:Y:S01]  /*8f10*/  @P4 MUFU.RCP R11, R9 ;  /* 0x00000009000b4308 */ /* 0x000e620000001000 */
[----:B------:R-:W-:-:S02]  /*8f20*/  MOV R0, 0x3f800000 ;  /* 0x3f80000000007802 */ /* 0x000fc40000000f00 */
[----:B------:R-:W-:Y:S02]  /*8f30*/  FSETP.NE.FTZ.AND P3, PT, R8, RZ, PT ;  /* 0x000000ff0800720b */ /* 0x000fe40003f75000 */
[----:B------:R-:W-:Y:S02]  /*8f40*/  IADD3 R5, -R5, R2, RZ ;  /* 0x0000000205057210 */ /* 0x000fe40007ffe1ff */
[----:B------:R-:W-:Y:S01]  /*8f50*/  MOV R2, 0x3f800000 ;  /* 0x3f80000000027802 */ /* 0x000fe20000000f00 */
[----:B--2---:R-:W-:Y:S01]  /*8f60*/  FMUL.FTZ R10, R10, UR4 ;  /* 0x000000040a0a7c20 */ /* 0x004fe20008410000 */
[----:B------:R-:W-:Y:S01]  /*8f70*/  SHF.R.S32.HI R6, RZ, 0x2, R6 ;  /* 0x00000002ff067819 */ /* 0x000fe20000011406 */
[----:B------:R-:W-:Y:S02]  /*8f80*/  @P5 MUFU.LG2 R21, R3 ;  /* 0x0000000300155308 */ /* 0x000fe40000000c00 */
[C---:B------:R-:W-:Y:S01]  /*8f90*/  FMUL.FTZ R160, R10.reuse, R160 ;  /* 0x000000a00aa07220 */ /* 0x040fe20000410000 */
[----:B------:R-:W-:Y:S01]  /*8fa0*/  SHF.R.S32.HI R13, RZ, 0x1f, R6 ;  /* 0x0000001fff0d7819 */ /* 0x000fe20000011406 */
[C---:B------:R-:W-:Y:S01]  /*8fb0*/  FMUL.FTZ R161, R10.reuse, R161 ;  /* 0x000000a10aa17220 */ /* 0x040fe20000410000 */
[C---:B------:R-:W-:Y:S01]  /*8fc0*/  FMUL.FTZ R148, R10.reuse, R148 ;  /* 0x000000940a947220 */ /* 0x040fe20000410000 */
[C---:B------:R-:W-:Y:S01]  /*8fd0*/  FMUL.FTZ R149, R10.reuse, R149 ;  /* 0x000000950a957220 */ /* 0x040fe20000410000 */
[----:B------:R-:W-:Y:S01]  /*8fe0*/  LEA.HI R13, R13, R6, RZ, 0x3 ;  /* 0x000000060d0d7211 */ /* 0x000fe200078f18ff */
[----:B------:R-:W2:Y:S01]  /*8ff0*/  @P3 MUFU.RCP R0, R8 ;  /* 0x0000000800003308 */ /* 0x000ea20000001000 */
[----:B-1----:R-:W-:Y:S01]  /*9000*/  FMUL.FTZ R11, R11, UR4 ;  /* 0x000000040b0b7c20 */ /* 0x002fe20008410000 */
[C---:B------:R-:W-:Y:S01]  /*9010*/  FMUL.FTZ R68, R10.reuse, R68 ;  /* 0x000000440a447220 */ /* 0x040fe20000410000 */
[----:B------:R-:W-:Y:S01]  /*9020*/  LOP3.LUT R13, R13, 0xfffffff8, RZ, 0xc0, !PT ;  /* 0xfffffff80d0d7812 */ /* 0x000fe200078ec0ff */
[C---:B------:R-:W-:Y:S01]  /*9030*/  FMUL.FTZ R69, R10.reuse, R69 ;  /* 0x000000450a457220 */ /* 0x040fe20000410000 */
[C---:B------:R-:W-:Y:S01]  /*9040*/  FMUL.FTZ R80, R10.reuse, R80 ;  /* 0x000000500a507220 */ /* 0x040fe20000410000 */
[----:B------:R-:W-:Y:S01]  /*9050*/  FMUL.FTZ R81, R10, R81 ;  /* 0x000000510a517220 */ /* 0x000fe20000410000 */
[----:B------:R-:W-:Y:S01]  /*9060*/  IADD3 R13, R6, -R13, RZ ;  /* 0x8000000d060d7210 */ /* 0x000fe20007ffe0ff */
[----:B------:R-:W1:Y:S01]  /*9070*/  @P2 MUFU.RCP R2, R12 ;  /* 0x0000000c00022308 */ /* 0x000e620000001000 */
[C---:B------:R-:W-:Y:S01]  /*9080*/  FMUL.FTZ R84, R10.reuse, R84 ;  /* 0x000000540a547220 */ /* 0x040fe20000410000 */
[C---:B------:R-:W-:Y:S01]  /*9090*/  FMUL.FTZ R85, R10.reuse, R85 ;  /* 0x000000550a557220 */ /* 0x040fe20000410000 */
[C---:B------:R-:W-:Y:S01]  /*90a0*/  LEA.HI R14, R13.reuse, R13, RZ, 0x1 ;  /* 0x0000000d0d0e7211 */ /* 0x040fe200078f08ff */
[C---:B------:R-:W-:Y:S01]  /*90b0*/  FMUL.FTZ R96, R10.reuse, R96 ;  /* 0x000000600a607220 */ /* 0x040fe20000410000 */
[C---:B------:R-:W-:Y:S01]  /*90c0*/  FMUL.FTZ R97, R10.reuse, R97 ;  /* 0x000000610a617220 */ /* 0x040fe20000410000 */
[----:B------:R-:W-:Y:S01]  /*90d0*/  FMUL.FTZ R100, R10, R100 ;  /* 0x000000640a647220 */ /* 0x000fe20000410000 */
[----:B------:R-:W-:Y:S01]  /*90e0*/  LOP3.LUT R15, R14, 0x3fffffe, RZ, 0xc0, !PT ;  /* 0x03fffffe0e0f7812 */ /* 0x000fe200078ec0ff */
[----:B------:R-:W-:Y:S01]  /*90f0*/  FMUL.FTZ R101, R10, R101 ;  /* 0x000000650a657220 */ /* 0x000fe20000410000 */
[----:B--2---:R-:W-:Y:S01]  /*9100*/  FMUL.FTZ R0, R0, UR4 ;  /* 0x0000000400007c20 */ /* 0x004fe20008410000 */
[----:B------:R-:W-:Y:S01]  /*9110*/  SHF.R.S32.HI R14, RZ, 0x1, R14 ;  /* 0x00000001ff0e7819 */ /* 0x000fe2000001140e */
[C---:B------:R-:W-:Y:S01]  /*9120*/  FMUL.FTZ R108, R10.reuse, R108 ;  /* 0x0000006c0a6c7220 */ /* 0x040fe20000410000 */
[----:B------:R-:W-:Y:S01]  /*9130*/  IADD3 R15, R13, -R15, RZ ;  /* 0x8000000f0d0f7210 */ /* 0x000fe20007ffe0ff */
[----:B------:R-:W-:Y:S01]  /*9140*/  FMUL.FTZ R109, R10, R109 ;  /* 0x0000006d0a6d7220 */ /* 0x000fe20000410000 */
[----:B------:R-:W-:Y:S01]  /*9150*/  LEA R13, R16, R5, 0x8 ;  /* 0x00000005100d7211 */ /* 0x000fe200078e40ff */
[----:B------:R-:W-:Y:S01]  /*9160*/  FMUL.FTZ R112, R10, R112 ;  /* 0x000000700a707220 */ /* 0x000fe20000410000 */
[----:B------:R-:W-:Y:S01]  /*9170*/  SHF.L.U32 R17, R14, 0x6, RZ ;  /* 0x000000060e117819 */ /* 0x000fe200000006ff */
[----:B-1----:R-:W-:Y:S01]  /*9180*/  FMUL.FTZ R2, R2, UR4 ;  /* 0x0000000402027c20 */ /* 0x002fe20008410000 */
[----:B------:R-:W1:Y:S01]  /*9190*/  S2UR UR4, SR_CgaCtaId ;  /* 0x00000000000479c3 */ /* 0x000e620000008800 */
[----:B------:R-:W-:Y:S01]  /*91a0*/  LEA R13, R15, R13, 0x4 ;  /* 0x0000000d0f0d7211 */ /* 0x000fe200078e20ff */
[C---:B------:R-:W-:Y:S01]  /*91b0*/  FMUL.FTZ R113, R10.reuse, R113 ;  /* 0x000000710a717220 */ /* 0x040fe20000410000 */
[----:B------:R-:W-:Y:S01]  /*91c0*/  LOP3.LUT R17, R17, 0xc0, RZ, 0xc0, !PT ;  /* 0x000000c011117812 */ /* 0x000fe200078ec0ff */
[----:B------:R-:W-:Y:S01]  /*91d0*/  FMUL.FTZ R120, R10, R120 ;  /* 0x000000780a787220 */ /* 0x000fe20000410000 */
[----:B------:R-:W-:Y:S01]  /*91e0*/  LOP3.LUT R15, R14, 0x1, RZ, 0xc0, !PT ;  /* 0x000000010e0f7812 */ /* 0x000fe200078ec0ff */
[C---:B------:R-:W-:Y:S01]  /*91f0*/  FMUL.FTZ R121, R10.reuse, R121 ;  /* 0x000000790a797220 */ /* 0x040fe20000410000 */
[----:B------:R-:W-:Y:S01]  /*9200*/  LEA.HI R17, R17, R17, RZ, 0x1d ;  /* 0x0000001111117211 */ /* 0x000fe200078fe8ff */
[C---:B------:R-:W-:Y:S01]  /*9210*/  FMUL.FTZ R136, R10.reuse, R136 ;  /* 0x000000880a887220 */ /* 0x040fe20000410000 */
[----:B------:R-:W-:Y:S01]  /*9220*/  ISETP.NE.U32.AND P0, PT, R15, 0x1, PT ;  /* 0x000000010f00780c */ /* 0x000fe20003f05070 */
[C---:B------:R-:W-:Y:S01]  /*9230*/  FMUL.FTZ R137, R10.reuse, R137 ;  /* 0x000000890a897220 */ /* 0x040fe20000410000 */
[----:B------:R-:W-:Y:S01]  /*9240*/  LEA R13, R13, R17, 0x1 ;  /* 0x000000110d0d7211 */ /* 0x000fe200078e08ff */
[C---:B------:R-:W-:Y:S01]  /*9250*/  FMUL.FTZ R128, R10.reuse, R128 ;  /* 0x000000800a807220 */ /* 0x040fe20000410000 */
[----:B------:R-:W-:Y:S01]  /*9260*/  FMUL.FTZ R10, R10, R129 ;  /* 0x000000810a0a7220 */ /* 0x000fe20000410000 */
[C---:B------:R-:W-:Y:S01]  /*9270*/  FMUL.FTZ R162, R11.reuse, R162 ;  /* 0x000000a20ba27220 */ /* 0x040fe20000410000 */
[C---:B------:R-:W-:Y:S01]  /*9280*/  FMUL.FTZ R163, R11.reuse, R163 ;  /* 0x000000a30ba37220 */ /* 0x040fe20000410000 */
[C---:B------:R-:W-:Y:S01]  /*9290*/  FMUL.FTZ R150, R11.reuse, R150 ;  /* 0x000000960b967220 */ /* 0x040fe20000410000 */
[C---:B------:R-:W-:Y:S01]  /*92a0*/  FMUL.FTZ R151, R11.reuse, R151 ;  /* 0x000000970b977220 */ /* 0x040fe20000410000 */
[----:B------:R-:W-:Y:S01]  /*92b0*/  F2FP.BF16.F32.PACK_AB R128, R10, R128 ;  /* 0x000000800a80723e */ /* 0x000fe200000010ff */
[C---:B------:R-:W-:Y:S01]  /*92c0*/  FMUL.FTZ R70, R11.reuse, R70 ;  /* 0x000000460b467220 */ /* 0x040fe20000410000 */
[----:B------:R-:W-:Y:S01]  /*92d0*/  MOV R10, 0x20 ;  /* 0x00000020000a7802 */ /* 0x000fe20000000f00 */
[C---:B------:R-:W-:Y:S01]  /*92e0*/  FMUL.FTZ R71, R11.reuse, R71 ;  /* 0x000000470b477220 */ /* 0x040fe20000410000 */
[C---:B------:R-:W-:Y:S01]  /*92f0*/  FMUL.FTZ R82, R11.reuse, R82 ;  /* 0x000000520b527220 */ /* 0x040fe20000410000 */
[C---:B------:R-:W-:Y:S01]  /*9300*/  FMUL.FTZ R83, R11.reuse, R83 ;  /* 0x000000530b537220 */ /* 0x040fe20000410000 */
[----:B-1----:R-:W-:Y:S01]  /*9310*/  ULEA UR4, UR4, UR5, 0x18 ;  /* 0x0000000504047291 */ /* 0x002fe2000f8ec03f */
[C---:B------:R-:W-:Y:S01]  /*9320*/  FMUL.FTZ R86, R11.reuse, R86 ;  /* 0x000000560b567220 */ /* 0x040fe20000410000 */
[C---:B------:R-:W-:Y:S01]  /*9330*/  FMUL.FTZ R87, R11.reuse, R87 ;  /* 0x000000570b577220 */ /* 0x040fe20000410000 */
[C---:B------:R-:W-:Y:S01]  /*9340*/  FMUL.FTZ R98, R11.reuse, R98 ;  /* 0x000000620b627220 */ /* 0x040fe20000410000 */
[C---:B------:R-:W-:Y:S01]  /*9350*/  FMUL.FTZ R99, R11.reuse, R99 ;  /* 0x000000630b637220 */ /* 0x040fe20000410000 */
[----:B------:R-:W-:Y:S01]  /*9360*/  FMUL.FTZ R102, R11, R102 ;  /* 0x000000660b667220 */ /* 0x000fe20000410000 */
[----:B------:R-:W-:Y:S01]  /*9370*/  LEA R13, R13, UR4, 0x1 ;  /* 0x000000040d0d7c11 */ /* 0x000fe2000f8e08ff */
[----:B------:R-:W-:Y:S01]  /*9380*/  ULDC.U8 UR4, c[0x0][0x3d9] ;  /* 0x0000f64000047ab9 */ /* 0x000fe20000000000 */
[C---:B------:R-:W-:Y:S01]  /*9390*/  FMUL.FTZ R103, R11.reuse, R103 ;  /* 0x000000670b677220 */ /* 0x040fe20000410000 */
[----:B------:R-:W-:Y:S01]  /*93a0*/  FMUL.FTZ R110, R11, R110 ;  /* 0x0000006e0b6e7220 */ /* 0x000fe20000410000 */
[----:B------:R-:W-:Y:S01]  /*93b0*/  IADD3 R15, R13, -0x10, RZ ;  /* 0xfffffff00d0f7810 */ /* 0x000fe20007ffe0ff */
[----:B------:R-:W-:Y:S01]  /*93c0*/  FMUL.FTZ R111, R11, R111 ;  /* 0x0000006f0b6f7220 */ /* 0x000fe20000410000 */
[----:B------:R-:W-:Y:S01]  /*93d0*/  @P0 IADD3 R15, R13, 0x10, RZ ;  /* 0x000000100d0f0810 */ /* 0x000fe20007ffe0ff */
[C---:B------:R-:W-:Y:S01]  /*93e0*/  FMUL.FTZ R114, R11.reuse, R114 ;  /* 0x000000720b727220 */ /* 0x040fe20000410000 */
[----:B------:R-:W-:Y:S01]  /*93f0*/  LOP3.LUT P0, RZ, R14, 0x2, RZ, 0xc0, !PT ;  /* 0x000000020eff7812 */ /* 0x000fe2000780c0ff */
[C---:B------:R-:W-:Y:S01]  /*9400*/  FMUL.FTZ R115, R11.reuse, R115 ;  /* 0x000000730b737220 */ /* 0x040fe20000410000 */
[C---:B------:R-:W-:Y:S01]  /*9410*/  FMUL.FTZ R122, R11.reuse, R122 ;  /* 0x0000007a0b7a7220 */ /* 0x040fe20000410000 */
[C---:B------:R-:W-:Y:S01]  /*9420*/  FMUL.FTZ R123, R11.reuse, R123 ;  /* 0x0000007b0b7b7220 */ /* 0x040fe20000410000 */
[----:B------:R-:W-:Y:S01]  /*9430*/  SEL R10, R10, 0xffffffe0, !P0 ;  /* 0xffffffe00a0a7807 */ /* 0x000fe20004000000 */
[C---:B------:R-:W-:Y:S01]  /*9440*/  FMUL.FTZ R138, R11.reuse, R138 ;  /* 0x0000008a0b8a7220 */ /* 0x040fe20000410000 */
[----:B------:R-:W-:Y:S01]  /*9450*/  ISETP.NE.AND P0, PT, RZ, UR4, PT ;  /* 0x00000004ff007c0c */ /* 0x000fe2000bf05270 */
[C---:B------:R-:W-:Y:S01]  /*9460*/  FMUL.FTZ R139, R11.reuse, R139 ;  /* 0x0000008b0b8b7220 */ /* 0x040fe20000410000 */
[C---:B------:R-:W-:Y:S01]  /*9470*/  FMUL.FTZ R130, R11.reuse, R130 ;  /* 0x000000820b827220 */ /* 0x040fe20000410000 */
[----:B------:R-:W-:Y:S01]  /*9480*/  FMUL.FTZ R11, R11, R131 ;  /* 0x000000830b0b7220 */ /* 0x000fe20000410000 */
[----:B------:R-:W-:Y:S01]  /*9490*/  IADD3 R14, R13, R10, RZ ;  /* 0x0000000a0d0e7210 */ /* 0x000fe20007ffe0ff */
[----:B------:R-:W-:Y:S01]  /*94a0*/  FMUL.FTZ R156, R0, R156 ;  /* 0x0000009c009c7220 */ /* 0x000fe20000410000 */
[----:B------:R-:W-:Y:S01]  /*94b0*/  IADD3 R17, R10, R15, RZ ;  /* 0x0000000f0a117210 */ /* 0x000fe20007ffe0ff */
[----:B------:R-:W-:Y:S01]  /*94c0*/  FMUL.FTZ R157, R0, R157 ;  /* 0x0000009d009d7220 */ /* 0x000fe20000410000 */
[----:B------:R-:W-:Y:S01]  /*94d0*/  F2FP.BF16.F32.PACK_AB R130, R11, R130 ;  /* 0x000000820b82723e */ /* 0x000fe200000010ff */
[C---:B------:R-:W-:Y:S01]  /*94e0*/  FMUL.FTZ R158, R2.reuse, R158 ;  /* 0x0000009e029e7220 */ /* 0x040fe20000410000 */
[----:B------:R-:W-:Y:S01]  /*94f0*/  FMUL.FTZ R159, R2, R159 ;  /* 0x0000009f029f7220 */ /* 0x000fe20000410000 */
[C---:B------:R-:W-:Y:S01]  /*9500*/  FMUL.FTZ R152, R0.reuse, R152 ;  /* 0x0000009800987220 */ /* 0x040fe20000410000 */
[----:B------:R-:W-:Y:S01]  /*9510*/  FMUL.FTZ R153, R0, R153 ;  /* 0x0000009900997220 */ /* 0x000fe20000410000 */
[----:B------:R-:W1:Y:S01]  /*9520*/  @P0 LDC.64 R10, c[0x0][0x2c0] ;  /* 0x0000b000ff0a0b82 */ /* 0x000e620000000a00 */
[C---:B------:R-:W-:Y:S01]  /*9530*/  FMUL.FTZ R154, R2.reuse, R154 ;  /* 0x0000009a029a7220 */ /* 0x040fe20000410000 */
[----:B------:R-:W-:Y:S01]  /*9540*/  FMUL.FTZ R155, R2, R155 ;  /* 0x0000009b029b7220 */ /* 0x000fe20000410000 */
[----:B------:R-:W-:Y:S01]  /*9550*/  F2FP.BF16.F32.PACK_AB R160, R161, R160 ;  /* 0x000000a0a1a0723e */ /* 0x000fe200000010ff */
[C---:B------:R-:W-:Y:S01]  /*9560*/  FMUL.FTZ R72, R0.reuse, R72 ;  /* 0x0000004800487220 */ /* 0x040fe20000410000 */
[----:B------:R-:W-:Y:S01]  /*9570*/  F2FP.BF16.F32.PACK_AB R162, R163, R162 ;  /* 0x000000a2a3a2723e */ /* 0x000fe200000010ff */
[----:B------:R-:W-:Y:S01]  /*9580*/  FMUL.FTZ R73, R0, R73 ;  /* 0x0000004900497220 */ /* 0x000fe20000410000 */
        /* <DEDUP_REMOVED lines=17> */
[----:B------:R-:W-:Y:S01]  /*96a0*/  STS [R13], R160 ;  /* 0x000000a00d007388 */ /* 0x000fe20000000800 */
[----:B------:R-:W-:Y:S01]  /*96b0*/  F2FP.BF16.F32.PACK_AB R70, R71, R70 ;  /* 0x000000464746723e */ /* 0x000fe200000010ff */
[----:B------:R-:W-:Y:S01]  /*96c0*/  ULDC.U8 UR5, c[0x0][0x3d8] ;  /* 0x0000f60000057ab9 */ /* 0x000fe20000000000 */
[----:B------:R-:W-:Y:S01]  /*96d0*/  F2FP.BF16.F32.PACK_AB R80, R81, R80 ;  /* 0x000000505150723e */ /* 0x000fe200000010ff */
[----:B------:R-:W-:Y:S01]  /*96e0*/  STS [R13+0x200], R162 ;  /* 0x000200a20d007388 */ /* 0x000fe20000000800 */
[----:B------:R-:W-:Y:S01]  /*96f0*/  F2FP.BF16.F32.PACK_AB R82, R83, R82 ;  /* 0x000000525352723e */ /* 0x000fe200000010ff */
[C---:B------:R-:W-:Y:S01]  /*9700*/  FMUL.FTZ R92, R0.reuse, R92 ;  /* 0x0000005c005c7220 */ /* 0x040fe20000410000 */
[----:B------:R-:W-:Y:S01]  /*9710*/  FMUL.FTZ R93, R0, R93 ;  /* 0x0000005d005d7220 */ /* 0x000fe20000410000 */
[C---:B------:R-:W-:Y:S01]  /*9720*/  FMUL.FTZ R94, R2.reuse, R94 ;  /* 0x0000005e025e7220 */ /* 0x040fe20000410000 */
[----:B------:R-:W-:Y:S01]  /*9730*/  FMUL.FTZ R95, R2, R95 ;  /* 0x0000005f025f7220 */ /* 0x000fe20000410000 */
[----:B------:R-:W-:Y:S01]  /*9740*/  F2FP.BF16.F32.PACK_AB R72, R73, R72 ;  /* 0x000000484948723e */ /* 0x000fe200000010ff */
[----:B------:R-:W-:Y:S01]  /*9750*/  STS [R15], R148 ;  /* 0x000000940f007388 */ /* 0x000fe20000000800 */
[----:B------:R-:W-:Y:S01]  /*9760*/  F2FP.BF16.F32.PACK_AB R74, R75, R74 ;  /* 0x0000004a4b4a723e */ /* 0x000fe200000010ff */
[C---:B------:R-:W-:Y:S01]  /*9770*/  FMUL.FTZ R104, R0.reuse, R104 ;  /* 0x0000006800687220 */ /* 0x040fe20000410000 */
[----:B------:R-:W-:Y:S01]  /*9780*/  F2FP.BF16.F32.PACK_AB R76, R77, R76 ;  /* 0x0000004c4d4c723e */ /* 0x000fe200000010ff */
[----:B------:R-:W-:Y:S01]  /*9790*/  STS [R15+0x200], R150 ;  /* 0x000200960f007388 */ /* 0x000fe20000000800 */
[----:B------:R-:W-:Y:S01]  /*97a0*/  F2FP.BF16.F32.PACK_AB R78, R79, R78 ;  /* 0x0000004e4f4e723e */ /* 0x000fe200000010ff */
[----:B------:R-:W-:Y:S01]  /*97b0*/  FMUL.FTZ R105, R0, R105 ;  /* 0x0000006900697220 */ /* 0x000fe20000410000 */
[----:B------:R-:W-:Y:S01]  /*97c0*/  ISETP.NE.AND P1, PT, RZ, UR5, PT ;  /* 0x00000005ff007c0c */ /* 0x000fe2000bf25270 */
[----:B------:R-:W-:Y:S01]  /*97d0*/  STS [R13+0x1000], R156 ;  /* 0x0010009c0d007388 */ /* 0x000fe20000000800 */
[----:B------:R-:W-:Y:S01]  /*97e0*/  F2FP.BF16.F32.PACK_AB R84, R85, R84 ;  /* 0x000000545554723e */ /* 0x000fe200000010ff */
[C---:B------:R-:W-:Y:S01]  /*97f0*/  FMUL.FTZ R106, R2.reuse, R106 ;  /* 0x0000006a026a7220 */ /* 0x040fe20000410000 */
        /* <DEDUP_REMOVED lines=13> */
[----:B------:R-:W-:Y:S01]  /*98d0*/  STS [R14], R68 ;  /* 0x000000440e007388 */ /* 0x000fe20000000800 */
[----:B------:R-:W-:Y:S01]  /*98e0*/  F2FP.BF16.F32.PACK_AB R90, R91, R90 ;  /* 0x0000005a5b5a723e */ /* 0x000fe200000010ff */
[----:B------:R-:W-:Y:S01]  /*98f0*/  FMUL.FTZ R117, R0, R117 ;  /* 0x0000007500757220 */ /* 0x000fe20000410000 */
[----:B------:R-:W-:Y:S01]  /*9900*/  F2FP.BF16.F32.PACK_AB R92, R93, R92 ;  /* 0x0000005c5d5c723e */ /* 0x000fe200000010ff */
[----:B------:R-:W-:Y:S01]  /*9910*/  STS [R14+0x200], R70 ;  /* 0x000200460e007388 */ /* 0x000fe20000000800 */
[----:B------:R-:W-:Y:S01]  /*9920*/  F2FP.BF16.F32.PACK_AB R94, R95, R94 ;  /* 0x0000005e5f5e723e */ /* 0x000fe200000010ff */
[C---:B------:R-:W-:Y:S01]  /*9930*/  FMUL.FTZ R118, R2.reuse, R118 ;  /* 0x0000007602767220 */ /* 0x040fe20000410000 */
[----:B------:R-:W-:Y:S01]  /*9940*/  ISETP.NE.OR P6, PT, RZ, UR4, !P1 ;  /* 0x00000004ff007c0c */ /* 0x000fe2000cfc5670 */
[----:B------:R-:W-:Y:S01]  /*9950*/  STS [R17], R80 ;  /* 0x0000005011007388 */ /* 0x000fe20000000800 */
[----:B------:R-:W-:Y:S01]  /*9960*/  F2FP.BF16.F32.PACK_AB R100, R101, R100 ;  /* 0x000000646564723e */ /* 0x000fe200000010ff */
[----:B------:R-:W-:Y:S01]  /*9970*/  FMUL.FTZ R119, R2, R119 ;  /* 0x0000007702777220 */ /* 0x000fe20000410000 */
        /* <DEDUP_REMOVED lines=10> */
[C---:B------:R-:W-:Y:S01]  /*9a20*/  FMUL.FTZ R142, R2.reuse, R142 ;  /* 0x0000008e028e7220 */ /* 0x040fe20000410000 */
[----:B------:R-:W-:Y:S01]  /*9a30*/  FMUL.FTZ R143, R2, R143 ;  /* 0x0000008f028f7220 */ /* 0x000fe20000410000 */
[----:B------:R-:W-:Y:S01]  /*9a40*/  F2FP.BF16.F32.PACK_AB R144, R145, R144 ;  /* 0x000000909190723e */ /* 0x000fe200000010ff */
[----:B------:R-:W-:Y:S01]  /*9a50*/  STS [R17+0x1000], R76 ;  /* 0x0010004c11007388 */ /* 0x000fe20000000800 */
[----:B------:R-:W-:Y:S01]  /*9a60*/  F2FP.BF16.F32.PACK_AB R146, R147, R146 ;  /* 0x000000929392723e */ /* 0x000fe200000010ff */
[----:B-1----:R-:W-:Y:S01]  /*9a70*/  @P0 IMAD R10, R11, R10, RZ ;  /* 0x0000000a0b0a0224 */ /* 0x002fe200078e02ff */
[----:B------:R-:W-:Y:S01]  /*9a80*/  F2FP.BF16.F32.PACK_AB R112, R113, R112 ;  /* 0x000000707170723e */ /* 0x000fe200000010ff */
[----:B------:R-:W-:Y:S01]  /*9a90*/  STS [R17+0x1200], R78 ;  /* 0x0012004e11007388 */ /* 0x000fe20000000800 */
[----:B------:R-:W-:Y:S01]  /*9aa0*/  F2FP.BF16.F32.PACK_AB R114, R115, R114 ;  /* 0x000000727372723e */ /* 0x000fe200000010ff */
[----:B------:R-:W1:Y:S01]  /*9ab0*/  @!P0 LDC R18, c[0x0][0x2e4] ;  /* 0x0000b900ff128b82 */ /* 0x000e620000000800 */
[----:B------:R-:W-:Y:S01]  /*9ac0*/  F2FP.BF16.F32.PACK_AB R120, R121, R120 ;  /* 0x000000787978723e */ /* 0x000fe200000010ff */
[----:B------:R-:W-:Y:S01]  /*9ad0*/  STS [R13+0x2000], R84 ;  /* 0x002000540d007388 */ /* 0x000fe20000000800 */
[----:B------:R-:W-:Y:S01]  /*9ae0*/  F2FP.BF16.F32.PACK_AB R122, R123, R122 ;  /* 0x0000007a7b7a723e */ /* 0x000fe200000010ff */
[----:B------:R2:W4:Y:S01]  /*9af0*/  @P4 MUFU.LG2 R24, R9 ;  /* 0x0000000900184308 */ /* 0x0005220000000c00 */
[----:B------:R-:W-:Y:S01]  /*9b00*/  F2FP.BF16.F32.PACK_AB R116, R117, R116 ;  /* 0x000000747574723e */ /* 0x000fe200000010ff */
[----:B------:R-:W-:Y:S01]  /*9b10*/  STS [R13+0x2200], R86 ;  /* 0x002200560d007388 */ /* 0x000fe20000000800 */
[----:B------:R-:W-:Y:S01]  /*9b20*/  F2FP.BF16.F32.PACK_AB R118, R119, R118 ;  /* 0x000000767776723e */ /* 0x000fe200000010ff */
[----:B------:R-:W1:Y:S01]  /*9b30*/  @!P0 LDC R11, c[0x0][0x2c4] ;  /* 0x0000b100ff0b8b82 */ /* 0x000e620000000800 */
[----:B------:R-:W-:Y:S01]  /*9b40*/  F2FP.BF16.F32.PACK_AB R140, R141, R140 ;  /* 0x0000008c8d8c723e */ /* 0x000fe200000010ff */
[----:B------:R-:W-:Y:S01]  /*9b50*/  STS [R15+0x2000], R96 ;  /* 0x002000600f007388 */ /* 0x000fe20000000800 */
[----:B------:R-:W-:Y:S01]  /*9b60*/  F2FP.BF16.F32.PACK_AB R142, R143, R142 ;  /* 0x0000008e8f8e723e */ /* 0x000fe200000010ff */
[C---:B------:R-:W-:Y:S01]  /*9b70*/  FMUL.FTZ R124, R0.reuse, R124 ;  /* 0x0000007c007c7220 */ /* 0x040fe20000410000 */
[C---:B------:R-:W-:Y:S01]  /*9b80*/  FMUL.FTZ R125, R0.reuse, R125 ;  /* 0x0000007d007d7220 */ /* 0x040fe20000410000 */
[----:B------:R-:W-:Y:S01]  /*9b90*/  STS [R15+0x2200], R98 ;  /* 0x002200620f007388 */ /* 0x000fe20000000800 */
[----:B------:R-:W-:Y:S01]  /*9ba0*/  FMUL.FTZ R132, R0, R132 ;  /* 0x0000008400847220 */ /* 0x000fe20000410000 */
[----:B------:R-:W5:Y:S01]  /*9bb0*/  @!P0 LDC R20, c[0x0][0x270] ;  /* 0x00009c00ff148b82 */ /* 0x000f620000000800 */
[C---:B------:R-:W-:Y:S01]  /*9bc0*/  FMUL.FTZ R126, R2.reuse, R126 ;  /* 0x0000007e027e7220 */ /* 0x040fe20000410000 */
[----:B------:R-:W-:Y:S01]  /*9bd0*/  STS [R13+0x3000], R88 ;  /* 0x003000580d007388 */ /* 0x000fe20000000800 */
[C---:B------:R-:W-:Y:S01]  /*9be0*/  FMUL.FTZ R127, R2.reuse, R127 ;  /* 0x0000007f027f7220 */ /* 0x040fe20000410000 */
[----:B------:R-:W-:Y:S01]  /*9bf0*/  FMUL.FTZ R134, R2, R134 ;  /* 0x0000008602867220 */ /* 0x000fe20000410000 */
[----:B------:R-:W-:Y:S01]  /*9c00*/  FMUL.FTZ R0, R0, R133 ;  /* 0x0000008500007220 */ /* 0x000fe20000410000 */
[----:B------:R-:W-:Y:S01]  /*9c10*/  STS [R13+0x3200], R90 ;  /* 0x0032005a0d007388 */ /* 0x000fe20000000800 */
[----:B------:R-:W-:Y:S01]  /*9c20*/  FMUL.FTZ R2, R2, R135 ;  /* 0x0000008702027220 */ /* 0x000fe20000410000 */
[----:B------:R-:W3:Y:S01]  /*9c30*/  @P0 LDC R22, c[0x0][0x2c0] ;  /* 0x0000b000ff160b82 */ /* 0x000ee20000000800 */
[----:B------:R-:W-:Y:S01]  /*9c40*/  F2FP.BF16.F32.PACK_AB R136, R137, R136 ;  /* 0x000000888988723e */ /* 0x000fe200000010ff */
[----:B------:R-:W-:Y:S01]  /*9c50*/  STS [R15+0x3000], R92 ;  /* 0x0030005c0f007388 */ /* 0x000fe20000000800 */
[----:B------:R-:W-:Y:S01]  /*9c60*/  F2FP.BF16.F32.PACK_AB R138, R139, R138 ;  /* 0x0000008a8b8a723e */ /* 0x000fe200000010ff */
[----:B------:R-:W-:Y:S01]  /*9c70*/  @P3 MUFU.LG2 R8, R8 ;  /* 0x0000000800083308 */ /* 0x000fe20000000c00 */
[----:B------:R-:W-:Y:S01]  /*9c80*/  F2FP.BF16.F32.PACK_AB R124, R125, R124 ;  /* 0x0000007c7d7c723e */ /* 0x000fe200000010ff */
[----:B------:R-:W-:Y:S01]  /*9c90*/  STS [R15+0x3200], R94 ;  /* 0x0032005e0f007388 */ /* 0x000fe20000000800 */
[----:B------:R-:W-:Y:S01]  /*9ca0*/  F2FP.BF16.F32.PACK_AB R126, R127, R126 ;  /* 0x0000007e7f7e723e */ /* 0x000fe200000010ff */
[----:B--2---:R-:W2:Y:S01]  /*9cb0*/  @P4 LDC R9, c[0x0][0x2e8] ;  /* 0x0000ba00ff094b82 */ /* 0x004ea20000000800 */
[----:B------:R-:W-:Y:S01]  /*9cc0*/  F2FP.BF16.F32.PACK_AB R0, R0, R132 ;  /* 0x000000840000723e */ /* 0x000fe200000010ff */
[----:B------:R-:W-:Y:S01]  /*9cd0*/  STS [R14+0x2000], R100 ;  /* 0x002000640e007388 */ /* 0x000fe20000000800 */
[----:B------:R-:W-:Y:S01]  /*9ce0*/  F2FP.BF16.F32.PACK_AB R2, R2, R134 ;  /* 0x000000860202723e */ /* 0x000fe200000010ff */
[----:B------:R-:W5:Y:S01]  /*9cf0*/  @P2 MUFU.LG2 R12, R12 ;  /* 0x0000000c000c2308 */ /* 0x000f620000000c00 */
[----:B-1----:R-:W-:Y:S01]  /*9d00*/  @!P0 SEL R10, R11, R18, !P1 ;  /* 0x000000120b0a8207 */ /* 0x002fe20004800000 */
[----:B------:R-:W-:Y:S01]  /*9d10*/  STS [R14+0x2200], R102 ;  /* 0x002200660e007388 */ /* 0x000fe20000000800 */
[----:B------:R-:W-:Y:S01]  /*9d20*/  @P0 MOV R18, 0x1 ;  /* 0x0000000100120802 */ /* 0x000fe20000000f00 */
[----:B----4-:R-:W-:Y:S01]  /*9d30*/  @P4 FMUL.FTZ R24, R24, 0.69314718246459960938 ;  /* 0x3f31721818184820 */ /* 0x010fe20000410000 */
[----:B------:R-:W-:Y:S01]  /*9d40*/  @P5 FMUL.FTZ R21, R21, 0.69314718246459960938 ;  /* 0x3f31721815155820 */ /* 0x000fe20000410000 */
[----:B------:R-:W-:Y:S01]  /*9d50*/  STS [R17+0x2000], R108 ;  /* 0x0020006c11007388 */ /* 0x000fe20000000800 */
[----:B-----5:R-:W-:-:S03]  /*9d60*/  @!P0 IMAD R18, R10, R20, RZ ;  /* 0x000000140a128224 */ /* 0x020fc600078e02ff */
[----:B------:R-:W-:Y:S01]  /*9d70*/  STS [R17+0x2200], R110 ;  /* 0x0022006e11007388 */ /* 0x000fe20000000800 */
[----:B------:R-:W-:Y:S01]  /*9d80*/  IMAD R18, R19, R18, RZ ;  /* 0x0000001213127224 */ /* 0x000fe200078e02ff */
[----:B------:R-:W-:Y:S02]  /*9d90*/  @!P0 MOV R22, 0x1 ;  /* 0x0000000100168802 */ /* 0x000fe40000000f00 */
[----:B------:R-:W-:Y:S02]  /*9da0*/  STS [R14+0x3000], R104 ;  /* 0x003000680e007388 */ /* 0x000fe40000000800 */
[----:B------:R-:W-:Y:S01]  /*9db0*/  SEL R18, R18, RZ, P6 ;  /* 0x000000ff12127207 */ /* 0x000fe20003000000 */
[----:B------:R-:W-:Y:S01]  /*9dc0*/  @P2 FMUL.FTZ R12, R12, 0.69314718246459960938 ;  /* 0x3f3172180c0c2820 */ /* 0x000fe20000410000 */
        /* <DEDUP_REMOVED lines=10> */
[----:B------:R4:W-:Y:S01]  /*9e70*/  STS [R15+0x5200], R142 ;  /* 0x0052008e0f007388 */ /* 0x0009e20000000800 */
[----:B------:R-:W5:Y:S03]  /*9e80*/  S2R R3, SR_CTAID.Z ;  /* 0x0000000000037919 */ /* 0x000f660000002700 */
[----:B------:R-:W-:Y:S04]  /*9e90*/  STS [R14+0x4000], R136 ;  /* 0x004000880e007388 */ /* 0x000fe80000000800 */
[----:B------:R-:W-:Y:S04]  /*9ea0*/  STS [R14+0x4200], R138 ;  /* 0x0042008a0e007388 */ /* 0x000fe80000000800 */
[----:B------:R-:W-:Y:S01]  /*9eb0*/  STS [R17+0x4000], R128 ;  /* 0x0040008011007388 */ /* 0x000fe20000000800 */
[----:B-1----:R-:W1:Y:S03]  /*9ec0*/  @!P6 LDC R13, c[0x0][0x2c4] ;  /* 0x0000b100ff0deb82 */ /* 0x002e660000000800 */
[----:B------:R-:W-:Y:S04]  /*9ed0*/  STS [R17+0x4200], R130 ;  /* 0x0042008211007388 */ /* 0x000fe80000000800 */
[----:B------:R-:W-:Y:S01]  /*9ee0*/  STS [R14+0x5000], R124 ;  /* 0x0050007c0e007388 */ /* 0x000fe20000000800 */
[----:B----4-:R-:W3:Y:S03]  /*9ef0*/  S2R R15, SR_CTAID.X ;  /* 0x00000000000f7919 */ /* 0x010ee60000002500 */
[----:B------:R4:W-:Y:S04]  /*9f00*/  STS [R14+0x5200], R126 ;  /* 0x0052007e0e007388 */ /* 0x0009e80000000800 */
[----:B------:R2:W-:Y:S01]  /*9f10*/  STS [R17+0x5000], R0 ;  /* 0x0050000011007388 */ /* 0x0005e20000000800 */
[----:B-----5:R-:W-:Y:S01]  /*9f20*/  IMAD R10, R3, R10, R18 ;  /* 0x0000000a030a7224 */ /* 0x020fe200078e0212 */
[----:B------:R-:W-:-:S02]  /*9f30*/  MOV R18, 0x7f800000 ;  /* 0x7f80000000127802 */ /* 0x000fc40000000f00 */
[----:B------:R1:W-:Y:S01]  /*9f40*/  STS [R17+0x5200], R2 ;  /* 0x0052000211007388 */ /* 0x0003e20000000800 */
[----:B----4-:R-:W4:Y:S01]  /*9f50*/  @P3 LDC R14, c[0x0][0x2e8] ;  /* 0x0000ba00ff0e3b82 */ /* 0x010f220000000800 */
[----:B---3--:R-:W-:Y:S01]  /*9f60*/  IMAD R20, R15, R22, RZ ;  /* 0x000000160f147224 */ /* 0x008fe200078e02ff */
[----:B--2---:R-:W-:Y:S01]  /*9f70*/  MOV R0, 0x7f800000 ;  /* 0x7f80000000007802 */ /* 0x004fe20000000f00 */
[----:B------:R-:W-:Y:S01]  /*9f80*/  @P5 FFMA.FTZ R0, R168, R23, R21 ;  /* 0x00000017a8005223 */ /* 0x000fe20000010015 */
[----:B-1----:R-:W-:Y:S01]  /*9f90*/  @!P6 IMAD R17, R19, R13, RZ ;  /* 0x0000000d1311e224 */ /* 0x002fe200078e02ff */
[----:B------:R-:W-:-:S03]  /*9fa0*/  MOV R2, 0x7f800000 ;  /* 0x7f80000000027802 */ /* 0x000fc60000000f00 */
[----:B------:R-:W1:Y:S01]  /*9fb0*/  @P2 LDC R13, c[0x0][0x2e8] ;  /* 0x0000ba00ff0d2b82 */ /* 0x000e620000000800 */
[----:B------:R-:W-:-:S07]  /*9fc0*/  @P4 FFMA.FTZ R2, R167, R9, R24 ;  /* 0x00000009a7024223 */ /* 0x000fce0000010018 */
[----:B------:R-:W-:Y:S01]  /*9fd0*/  BAR.SYNC.DEFER_BLOCKING 0x0 ;  /* 0x0000000000007b1d */ /* 0x000fe20000010000 */
[----:B------:R-:W-:Y:S01]  /*9fe0*/  LOP3.LUT P4, RZ, R4, 0x3, RZ, 0xc0, !PT ;  /* 0x0000000304ff7812 */ /* 0x000fe2000788c0ff */
[----:B------:R-:W-:Y:S01]  /*9ff0*/  @P3 FMUL.FTZ R9, R8, 0.69314718246459960938 ;  /* 0x3f31721808093820 */ /* 0x000fe20000410000 */
[----:B------:R-:W-:Y:S02]  /*a000*/  SHF.L.U32 R20, R20, 0x7, RZ ;  /* 0x0000000714147819 */ /* 0x000fe400000006ff */
[----:B------:R-:W-:Y:S02]  /*a010*/  @!P6 MOV R26, R17 ;  /* 0x00000011001ae202 */ /* 0x000fe40000000f00 */
[----:B------:R-:W-:Y:S02]  /*a020*/  SHF.R.S32.HI R8, RZ, 0x1f, R20 ;  /* 0x0000001fff087819 */ /* 0x000fe40000011414 */
[----:B------:R-:W-:Y:S02]  /*a030*/  IADD3 R20, P1, P0, R20, R26, R10 ;  /* 0x0000001a14147210 */ /* 0x000fe4000783e00a */
[----:B------:R-:W-:-:S02]  /*a040*/  @!P6 SHF.R.S32.HI R27, RZ, 0x1f, R17 ;  /* 0x0000001fff1be819 */ /* 0x000fc40000011411 */
[----:B------:R-:W-:Y:S02]  /*a050*/  SHF.R.S32.HI R26, RZ, 0x1f, R10 ;  /* 0x0000001fff1a7819 */ /* 0x000fe4000001140a */
[----:B------:R-:W-:Y:S02]  /*a060*/  SHF.L.U32 R24, R5, 0x3, RZ ;  /* 0x0000000305187819 */ /* 0x000fe400000006ff */
[----:B------:R-:W-:Y:S01]  /*a070*/  MOV R17, 0x7f800000 ;  /* 0x7f80000000117802 */ /* 0x000fe20000000f00 */
[----:B----4-:R-:W-:Y:S01]  /*a080*/  @P3 FFMA.FTZ R17, R166, R14, R9 ;  /* 0x0000000ea6113223 */ /* 0x010fe20000010009 */
[----:B------:R-:W-:Y:S02]  /*a090*/  IADD3.X R26, R8, R27, R26, P1, P0 ;  /* 0x0000001b081a7210 */ /* 0x000fe40000fe041a */
[----:B------:R-:W-:Y:S01]  /*a0a0*/  SHF.R.S32.HI R14, RZ, 0x1f, R19 ;  /* 0x0000001fff0e7819 */ /* 0x000fe20000011413 */
[----:B-1----:R-:W-:Y:S01]  /*a0b0*/  @P2 FFMA.FTZ R18, R165, R13, R12 ;  /* 0x0000000da5122223 */ /* 0x002fe2000001000c */
[----:B------:R-:W-:Y:S01]  /*a0c0*/  SHF.R.S32.HI R25, RZ, 0x1f, R24 ;  /* 0x0000001fff197819 */ /* 0x000fe20000011418 */
        /* <DEDUP_REMOVED lines=21> */
[C---:B------:R-:W-:Y:S01]  /*a220*/  @!P6 IADD3 R16, P0, R28.reuse, R20, RZ ;  /* 0x000000141c10e210 */ /* 0x040fe20007f1e0ff */
[----:B------:R-:W2:Y:S01]  /*a230*/  @!P5 LDC.64 R10, c[0x0][0x2b0] ;  /* 0x0000ac00ff0adb82 */ /* 0x000ea20000000a00 */
[----:B------:R-:W-:Y:S01]  /*a240*/  @!P3 IMAD R29, R29, R22, RZ ;  /* 0x000000161d1db224 */ /* 0x000fe200078e02ff */
[----:B------:R-:W-:Y:S02]  /*a250*/  @!P5 IADD3 R27, P2, R23, R20, RZ ;  /* 0x00000014171bd210 */ /* 0x000fe40007f5e0ff */
[----:B------:R-:W-:Y:S02]  /*a260*/  @!P6 LEA.HI.X.SX32 R22, R28, R26, 0x1, P0 ;  /* 0x0000001a1c16e211 */ /* 0x000fe400000f0eff */
[----:B------:R-:W-:-:S02]  /*a270*/  @!P4 IADD3 R28, P1, R21, R20, RZ ;  /* 0x00000014151cc210 */ /* 0x000fc40007f3e0ff */
[----:B------:R-:W3:Y:S01]  /*a280*/  @!P4 LDC.64 R8, c[0x0][0x2b0] ;  /* 0x0000ac00ff08cb82 */ /* 0x000ee20000000a00 */
[-C--:B------:R-:W-:Y:S02]  /*a290*/  @!P5 LEA.HI.X.SX32 R23, R23, R26.reuse, 0x1, P2 ;  /* 0x0000001a1717d211 */ /* 0x080fe400010f0eff */
[----:B------:R-:W-:Y:S02]  /*a2a0*/  @!P4 LEA.HI.X.SX32 R21, R21, R26, 0x1, P1 ;  /* 0x0000001a1515c211 */ /* 0x000fe400008f0eff */
[----:B------:R-:W-:-:S03]  /*a2b0*/  @!P3 IADD3 R20, P0, R29, R20, RZ ;  /* 0x000000141d14b210 */ /* 0x000fc60007f1e0ff */
[----:B------:R-:W4:Y:S01]  /*a2c0*/  @!P3 LDC.64 R4, c[0x0][0x2b0] ;  /* 0x0000ac00ff04bb82 */ /* 0x000f220000000a00 */
[C---:B-1----:R-:W-:Y:S02]  /*a2d0*/  @!P6 LEA R12, P2, R16.reuse, R12, 0x2 ;  /* 0x0000000c100ce211 */ /* 0x042fe400078410ff */
        /* <DEDUP_REMOVED lines=12> */
.L_x_499:
[----:B------:R-:W-:Y:S05]  /*a3a0*/  BSYNC B0 ;  /* 0x0000000000007941 */ /* 0x000fea0003800000 */
.L_x_498:
[----:B------:R-:W-:Y:S01]  /*a3b0*/  ULDC.64 UR4, c[0x0][0x290] ;  /* 0x0000a40000047ab9 */ /* 0x000fe20000000a00 */
[----:B------:R-:W-:Y:S01]  /*a3c0*/  SHF.R.S32.HI R7, RZ, 0x1f, R6 ;  /* 0x0000001fff077819 */ /* 0x000fe20000011406 */
[----:B------:R-:W-:Y:S01]  /*a3d0*/  IMAD R14, R14, UR4, RZ ;  /* 0x000000040e0e7c24 */ /* 0x000fe2000f8e02ff */
[----:B------:R-:W2:Y:S01]  /*a3e0*/  LDS.128 R44, [R223] ;  /* 0x00000000df2c7984 */ /* 0x000ea20000000c00 */
[C---:B------:R-:W-:Y:S01]  /*a3f0*/  IMAD.WIDE.U32 R24, R19.reuse, UR4, R24 ;  /* 0x0000000413187c25 */ /* 0x040fe2000f8e0018 */
[----:B-1----:R-:W-:Y:S01]  /*a400*/  SHF.R.S32.HI R0, RZ, 0x1f, R3 ;  /* 0x0000001fff007819 */ /* 0x002fe20000011403 */
[----:B------:R-:W-:Y:S01]  /*a410*/  ULDC.64 UR6, c[0x0][0x298] ;  /* 0x0000a60000067ab9 */ /* 0x000fe20000000a00 */
[----:B------:R-:W-:Y:S01]  /*a420*/  LDS.128 R28, [R223+0x2000] ;  /* 0x00200000df1c7984 */ /* 0x000fe20000000c00 */
[----:B------:R-:W-:Y:S01]  /*a430*/  IMAD R19, R19, UR5, R14 ;  /* 0x0000000513137c24 */ /* 0x000fe2000f8e020e */
[----:B------:R-:W-:Y:S01]  /*a440*/  ULDC.64 UR4, c[0x0][0x2a0] ;  /* 0x0000a80000047ab9 */ /* 0x000fe20000000a00 */
[----:B------:R-:W-:Y:S01]  /*a450*/  IMAD.WIDE R52, R15, 0x80, R6 ;  /* 0x000000800f347825 */ /* 0x000fe200078e0206 */
[----:B------:R-:W-:Y:S02]  /*a460*/  LDS.128 R40, [R223+0x800] ;  /* 0x00080000df287984 */ /* 0x000fe40000000c00 */
[----:B------:R-:W-:Y:S01]  /*a470*/  IADD3 R25, R25, R19, RZ ;  /* 0x0000001319197210 */ /* 0x000fe20007ffe0ff */
[----:B------:R-:W-:Y:S01]  /*a480*/  IMAD R0, R0, UR4, RZ ;  /* 0x0000000400007c24 */ /* 0x000fe2000f8e02ff */
[----:B------:R-:W1:Y:S03]  /*a490*/  LDS.128 R12, [R223+0x4000] ;  /* 0x00400000df0c7984 */ /* 0x000e660000000c00 */
[C---:B------:R-:W-:Y:S01]  /*a4a0*/  IMAD R0, R3.reuse, UR5, R0 ;  /* 0x0000000503007c24 */ /* 0x040fe2000f8e0200 */
[----:B------:R-:W-:Y:S01]  /*a4b0*/  LDS.128 R8, [R223+0x4800] ;  /* 0x00480000df087984 */ /* 0x000fe20000000c00 */
[----:B------:R-:W-:Y:S01]  /*a4c0*/  IMAD.WIDE.U32 R2, R3, UR4, R24 ;  /* 0x0000000403027c25 */ /* 0x000fe2000f8e0018 */
[----:B------:R-:W-:-:S02]  /*a4d0*/  ULDC.64 UR4, c[0x0][0x280] ;  /* 0x0000a00000047ab9 */ /* 0x000fc40000000a00 */
[----:B------:R-:W3:Y:S02]  /*a4e0*/  LDS.128 R24, [R223+0x2800] ;  /* 0x00280000df187984 */ /* 0x000ee40000000c00 */
[----:B------:R-:W-:Y:S01]  /*a4f0*/  IADD3 R3, R3, R0, RZ ;  /* 0x0000000003037210 */ /* 0x000fe20007ffe0ff */
[----:B------:R-:W-:Y:S01]  /*a500*/  IMAD R0, R53, UR6, RZ ;  /* 0x0000000635007c24 */ /* 0x000fe2000f8e02ff */
[----:B------:R-:W4:Y:S01]  /*a510*/  LDS.128 R36, [R223+0x1000] ;  /* 0x00100000df247984 */ /* 0x000f220000000c00 */
[----:B------:R-:W-:-:S03]  /*a520*/  IMAD.WIDE.U32 R2, R52, UR6, R2 ;  /* 0x0000000634027c25 */ /* 0x000fc6000f8e0002 */
[----:B------:R-:W5:Y:S01]  /*a530*/  LDS.128 R20, [R223+0x3000] ;  /* 0x00300000df147984 */ /* 0x000f620000000c00 */
[----:B------:R-:W-:-:S03]  /*a540*/  IMAD R0, R52, UR7, R0 ;  /* 0x0000000734007c24 */ /* 0x000fc6000f8e0200 */
        /* <DEDUP_REMOVED lines=11> */
[----:B--2---:R2:W-:Y:S04]  /*a600*/  STG.E.128 desc[UR30][R52.64], R44 ;  /* 0x0000002c34007986 */ /* 0x0045e8000c101d1e */
[----:B-1----:R1:W-:Y:S04]  /*a610*/  STG.E.128 desc[UR30][R52.64+0x80], R12 ;  /* 0x0000800c34007986 */ /* 0x0023e8000c101d1e */
[----:B------:R-:W-:Y:S04]  /*a620*/  STG.E.128 desc[UR30][R52.64+0x40], R28 ;  /* 0x0000401c34007986 */ /* 0x000fe8000c101d1e */
[----:B------:R-:W-:Y:S04]  /*a630*/  STG.E.128 desc[UR30][R2.64], R40 ;  /* 0x0000002802007986 */ /* 0x000fe8000c101d1e */
[----:B---3--:R-:W-:Y:S04]  /*a640*/  STG.E.128 desc[UR30][R2.64+0x40], R24 ;  /* 0x0000401802007986 */ /* 0x008fe8000c101d1e */
[----:B------:R-:W-:Y:S01]  /*a650*/  STG.E.128 desc[UR30][R2.64+0x80], R8 ;  /* 0x0000800802007986 */ /* 0x000fe2000c101d1e */
[----:B--2---:R-:W-:-:S04]  /*a660*/  IADD3 R44, P0, R2, UR4, RZ ;  /* 0x00000004022c7c10 */ /* 0x004fc8000ff1e0ff */
[----:B------:R-:W-:Y:S02]  /*a670*/  IADD3.X R45, R3, UR6, RZ, P0, !PT ;  /* 0x00000006032d7c10 */ /* 0x000fe400087fe4ff */
[----:B-1----:R-:W-:-:S03]  /*a680*/  IADD3 R12, P0, R44, UR4, RZ ;  /* 0x000000042c0c7c10 */ /* 0x002fc6000ff1e0ff */
[----:B----4-:R-:W-:Y:S01]  /*a690*/  STG.E.128 desc[UR30][R44.64], R36 ;  /* 0x000000242c007986 */ /* 0x010fe2000c101d1e */
[----:B------:R-:W-:-:S03]  /*a6a0*/  IADD3.X R13, R45, UR6, RZ, P0, !PT ;  /* 0x000000062d0d7c10 */ /* 0x000fc600087fe4ff */
[----:B-----5:R-:W-:Y:S04]  /*a6b0*/  STG.E.128 desc[UR30][R44.64+0x40], R20 ;  /* 0x000040142c007986 */ /* 0x020fe8000c101d1e */
[----:B------:R-:W-:Y:S04]  /*a6c0*/  STG.E.128 desc[UR30][R44.64+0x80], R4 ;  /* 0x000080042c007986 */ /* 0x000fe8000c101d1e */
[----:B------:R-:W-:Y:S04]  /*a6d0*/  STG.E.128 desc[UR30][R12.64], R32 ;  /* 0x000000200c007986 */ /* 0x000fe8000c101d1e */
[----:B------:R-:W-:Y:S04]  /*a6e0*/  STG.E.128 desc[UR30][R12.64+0x40], R16 ;  /* 0x000040100c007986 */ /* 0x000fe8000c101d1e */
[----:B------:R-:W-:Y:S01]  /*a6f0*/  STG.E.128 desc[UR30][R12.64+0x80], R48 ;  /* 0x000080300c007986 */ /* 0x000fe2000c101d1e */
[----:B------:R-:W-:Y:S05]  /*a700*/  EXIT ;  /* 0x000000000000794d */ /* 0x000fea0003800000 */
.L_x_500:
        /* <DEDUP_REMOVED lines=15> */
.L_x_1216:


//--------------------- .text._ZN5flash16flash_fwd_kernelI23Flash_fwd_kernel_traitsILi96ELi128ELi64ELi4ELb0ELb0EN7cutlass10bfloat16_tE19Flash_kernel_traitsILi96ELi128ELi64ELi4ES3_EELb0ELb0ELb0ELb0ELb1ELb1ELb1ELb0EEEvNS_16Flash_fwd_paramsE --------------------------
	.section	.text._ZN5flash16flash_fwd_kernelI23Flash_fwd_kernel_traitsILi96ELi128ELi64ELi4ELb0ELb0EN7cutlass10bfloat16_tE19Flash_kernel_traitsILi96ELi128ELi64ELi4ES3_EELb0ELb0ELb0ELb0ELb1ELb1ELb1ELb0EEEvNS_16Flash_fwd_paramsE,"ax",@progbits
	.align	128
        .global         _ZN5flash16flash_fwd_kernelI23Flash_fwd_kernel_traitsILi96ELi128ELi64ELi4ELb0ELb0EN7cutlass10bfloat16_tE19Flash_kernel_traitsILi96ELi128ELi64ELi4ES3_EELb0ELb0ELb0ELb0ELb1ELb1ELb1ELb0EEEvNS_16Flash_fwd_paramsE
        .type           _ZN5flash16flash_fwd_kernelI23Flash_fwd_kernel_traitsILi96ELi128ELi64ELi4ELb0ELb0EN7cutlass10bfloat16_tE19Flash_kernel_traitsILi96ELi128ELi64ELi4ES3_EELb0ELb0ELb0ELb0ELb1ELb1ELb1ELb0EEEvNS_16Flash_fwd_paramsE,@function
        .size           _ZN5flash16flash_fwd_kernelI23Flash_fwd_kernel_traitsILi96ELi128ELi64ELi4ELb0ELb0EN7cutlass10bfloat16_tE19Flash_kernel_traitsILi96ELi128ELi64ELi4ES3_EELb0ELb0ELb0ELb0ELb1ELb1ELb1ELb0EEEvNS_16Flash_fwd_paramsE,(.L_x_1217 - _ZN5flash16flash_fwd_kernelI23Flash_fwd_kernel_traitsILi96ELi128ELi64ELi4ELb0ELb0EN7cutlass10bfloat16_tE19Flash_kernel_traitsILi96ELi128ELi64ELi4ES3_EELb0ELb0ELb0ELb0ELb1ELb1ELb1ELb0EEEvNS_16Flash_fwd_paramsE)
        .other          _ZN5flash16flash_fwd_kernelI23Flash_fwd_kernel_traitsILi96ELi128ELi64ELi4ELb0ELb0EN7cutlass10bfloat16_tE19Flash_kernel_traitsILi96ELi128ELi64ELi4ES3_EELb0ELb0ELb0ELb0ELb1ELb1ELb1ELb0EEEvNS_16Flash_fwd_paramsE,@"STO_CUDA_ENTRY STV_DEFAULT"
_ZN5flash16flash_fwd_kernelI23Flash_fwd_kernel_traitsILi96ELi128ELi64ELi4ELb0ELb0EN7cutlass10bfloat16_tE19Flash_kernel_traitsILi96ELi128ELi64ELi4ES3_EELb0ELb0ELb0ELb0ELb1ELb1ELb1ELb0EEEvNS_16Flash_fwd_paramsE:
.text._ZN5flash16flash_fwd_kernelI23Flash_fwd_kernel_traitsILi96ELi128ELi64ELi4ELb0ELb0EN7cutlass10bfloat16_tE19Flash_kernel_traitsILi96ELi128ELi64ELi4ES3_EELb0ELb0ELb0ELb0ELb1ELb1ELb1ELb0EEEvNS_16Flash_fwd_paramsE:
        /* <DEDUP_REMOVED lines=35> */
[C---:B--2---:R-:W-:Y:S02]  /*0230*/  SHF.L.U64.HI R227, R136.reuse, 0x6, R137 ;  /* 0x0000000688e37819 */ /* 0x044fe40000010289 */
[----:B---3--:R-:W-:Y:S02]  /*0240*/  SHF.R.S32.HI R42, RZ, 0x1f, R41 ;  /* 0x0000001fff2a7819 */ /* 0x008fe40000011429 */
[----:B------:R-:W-:Y:S02]  /*0250*/  SHF.L.U32 R228, R136, 0x6, RZ ;  /* 0x0000000688e47819 */ /* 0x000fe400000006ff */
[CC--:B------:R-:W-:Y:S02]  /*0260*/  LEA.HI R0, R42.reuse, R41.reuse, RZ, 0x4 ;  /* 0x000000292a007211 */ /* 0x0c0fe400078f20ff */
[CC--:B------:R-:W-:Y:S02]  /*0270*/  LEA.HI R31, R42.reuse, R41.reuse, RZ, 0x2 ;  /* 0x000000292a1f7211 */ /* 0x0c0fe400078f10ff */
[----:B------:R-:W-:Y:S01]  /*0280*/  SHF.R.S32.HI R2, RZ, 0x4, R0 ;  /* 0x00000004ff027819 */ /* 0x000fe20000011400 */
[----:B-1----:R-:W1:Y:S01]  /*0290*/  MUFU.RCP R28, R28 ;  /* 0x0000001c001c7308 */ /* 0x002e620000001000 */
[----:B------:R-:W-:-:S02]  /*02a0*/  LEA.HI R5, R42, R41, RZ, 0x3 ;  /* 0x000000292a057211 */ /* 0x000fc400078f18ff */
        /* <DEDUP_REMOVED lines=11> */
[----:B------:R-:W-:Y:S01]  /*0360*/  SHF.L.U32 R16, R16, 0x3, RZ ;  /* 0x0000000310107819 */ /* 0x000fe200000006ff */
[----:B------:R-:W-:Y:S01]  /*0370*/  IMAD.IADD R11, R2, 0x1, -R11 ;  /* 0x00000001020b7824 */ /* 0x000fe200078e0a0b */
[----:B------:R-:W-:Y:S01]  /*0380*/  LOP3.LUT R139, R3, 0x7fffffe, RZ, 0xc0, !PT ;  /* 0x07fffffe038b7812 */ /* 0x000fe200078ec0ff */
[----:B------:R-:W1:Y:S01]  /*0390*/  F2I.FTZ.U32.TRUNC.NTZ R29, R28 ;  /* 0x0000001c001d7305 */ /* 0x000e62000021f000 */
[----:B------:R-:W-:-:S02]  /*03a0*/  LOP3.LUT R9, R9, 0xc0, RZ, 0xc0, !PT ;  /* 0x000000c009097812 */ /* 0x000fc400078ec0ff */
[----:B------:R-:W-:Y:S01]  /*03b0*/  SHF.R.S32.HI R25, RZ, 0x1f, R0 ;  /* 0x0000001fff197819 */ /* 0x000fe20000011400 */
[----:B------:R-:W-:Y:S01]  /*03c0*/  IMAD.IADD R139, R0, 0x1, -R139 ;  /* 0x00000001008b7824 */ /* 0x000fe200078e0a8b */
[----:B------:R-:W-:Y:S02]  /*03d0*/  LEA.HI R31, R31, R26, RZ, 0x1 ;  /* 0x0000001a1f1f7211 */ /* 0x000fe400078f08ff */
[--C-:B------:R-:W-:Y:S02]  /*03e0*/  SHF.R.S32.HI R17, RZ, 0x1f, R16.reuse ;  /* 0x0000001fff117819 */ /* 0x100fe40000011410 */
[--C-:B------:R-:W-:Y:S02]  /*03f0*/  LOP3.LUT R7, R9, 0x18, R16.reuse, 0xf8, !PT ;  /* 0x0000001809077812 */ /* 0x100fe400078ef810 */
[----:B------:R-:W-:Y:S01]  /*0400*/  SHF.R.U32.HI R18, RZ, 0x3, R9 ;  /* 0x00000003ff127819 */ /* 0x000fe20000011609 */
[----:B------:R-:W-:Y:S01]  /*0410*/  IMAD.WIDE.U32 R32, R12, UR4, R16 ;  /* 0x000000040c207c25 */ /* 0x000fe2000f8e0010 */
[----:B------:R-:W-:Y:S01]  /*0420*/  LEA.HI R8, R25, R0, RZ, 0x3 ;  /* 0x0000000019087211 */ /* 0x000fe200078f18ff */
[----:B------:R-:W-:Y:S01]  /*0430*/  ULDC.64 UR4, c[0x0][0x258] ;  /* 0x0000960000047ab9 */ /* 0x000fe20000000a00 */
[----:B----4-:R-:W-:Y:S01]  /*0440*/  SHF.R.S32.HI R0, RZ, 0x1f, R21 ;  /* 0x0000001fff007819 */ /* 0x010fe20000011415 */
[----:B-1----:R-:W-:Y:S01]  /*0450*/  IMAD.MOV R2, RZ, RZ, -R29 ;  /* 0x000000ffff027224 */ /* 0x002fe200078e0a1d */
[----:B------:R-:W-:Y:S01]  /*0460*/  LEA.HI R42, R42, R41, RZ, 0x5 ;  /* 0x000000292a2a7211 */ /* 0x000fe200078f28ff */
[----:B------:R-:W-:Y:S01]  /*0470*/  IMAD.MOV.U32 R28, RZ, RZ, RZ ;  /* 0x000000ffff1c7224 */ /* 0x000fe200078e00ff */
[----:B------:R-:W-:Y:S01]  /*0480*/  LOP3.LUT R31, R31, 0x7fffffe, RZ, 0xc0, !PT ;  /* 0x07fffffe1f1f7812 */ /* 0x000fe200078ec0ff */
[----:B------:R-:W-:Y:S01]  /*0490*/  IMAD R0, R0, UR4, RZ ;  /* 0x0000000400007c24 */ /* 0x000fe2000f8e02ff */
[----:B------:R-:W-:Y:S01]  /*04a0*/  LOP3.LUT R18, R7, R18, RZ, 0x3c, !PT ;  /* 0x0000001207127212 */ /* 0x000fe200078e3cff */
[----:B------:R-:W-:Y:S01]  /*04b0*/  IMAD R7, R2, R19, RZ ;  /* 0x0000001302077224 */ /* 0x000fe200078e02ff */
[----:B------:R-:W-:Y:S01]  /*04c0*/  LOP3.LUT R2, R5, 0xfffffff8, RZ, 0xc0, !PT ;  /* 0xfffffff805027812 */ /* 0x000fe200078ec0ff */
[----:B------:R-:W-:Y:S01]  /*04d0*/  IMAD.IADD R20, R26, 0x1, -R31 ;  /* 0x000000011a147824 */ /* 0x000fe200078e0a1f */
[----:B------:R-:W-:Y:S01]  /*04e0*/  SHF.R.S32.HI R9, RZ, 0x5, R42 ;  /* 0x00000005ff097819 */ /* 0x000fe2000001142a */
[----:B------:R-:W-:Y:S01]  /*04f0*/  IMAD.IADD R25, R33, 0x1, R24 ;  /* 0x0000000121197824 */ /* 0x000fe200078e0218 */
[----:B------:R-:W-:Y:S01]  /*0500*/  MOV R24, R32 ;  /* 0x0000002000187202 */ /* 0x000fe20000000f00 */
[----:B------:R-:W-:Y:S01]  /*0510*/  IMAD.HI.U32 R7, R29, R7, R28 ;  /* 0x000000071d077227 */ /* 0x000fe200078e001c */
[----:B------:R-:W-:-:S02]  /*0520*/  IABS R6, R21 ;  /* 0x0000001500067213 */ /* 0x000fc40000000000 */
[--C-:B------:R-:W-:Y:S01]  /*0530*/  SHF.R.S32.HI R4, RZ, 0x1, R3.reuse ;  /* 0x00000001ff047819 */ /* 0x100fe20000011403 */
[----:B------:R-:W-:Y:S01]  /*0540*/  IMAD R0, R21, UR5, R0 ;  /* 0x0000000515007c24 */ /* 0x000fe2000f8e0200 */
[----:B------:R-:W1:Y:S01]  /*0550*/  S2UR UR5, SR_CgaCtaId ;  /* 0x00000000000579c3 */ /* 0x000e620000008800 */
[----:B------:R-:W-:Y:S01]  /*0560*/  IMAD.IADD R29, R41, 0x1, -R2 ;  /* 0x00000001291d7824 */ /* 0x000fe200078e0a02 */
[----:B------:R-:W-:Y:S01]  /*0570*/  SHF.R.S32.HI R3, RZ, 0x1f, R3 ;  /* 0x0000001fff037819 */ /* 0x000fe20000011403 */
[----:B------:R-:W-:Y:S01]  /*0580*/  IMAD R229, R9, 0x8, R20 ;  /* 0x0000000809e57824 */ /* 0x000fe200078e0214 */
[----:B------:R-:W-:Y:S01]  /*0590*/  SHF.R.S32.HI R27, RZ, 0x1f, R26 ;  /* 0x0000001fff1b7819 */ /* 0x000fe2000001141a */
[----:B------:R-:W-:Y:S01]  /*05a0*/  IMAD.WIDE.U32 R24, R21, UR4, R24 ;  /* 0x0000000415187c25 */ /* 0x000fe2000f8e0018 */
[----:B------:R-:W-:Y:S01]  /*05b0*/  LEA.HI R2, R29, R29, RZ, 0x1 ;  /* 0x0000001d1d027211 */ /* 0x000fe200078f08ff */
[----:B------:R-:W-:Y:S01]  /*05c0*/  UMOV UR4, 0x400 ;  /* 0x0000040000047882 */ /* 0x000fe20000000000 */
[----:B------:R-:W-:Y:S01]  /*05d0*/  LEA.HI R3, R3, R4, RZ, 0x2 ;  /* 0x0000000403037211 */ /* 0x000fe200078f10ff */
[----:B------:R-:W-:Y:S01]  /*05e0*/  IMAD.U32 R229, R229, 0x20, R18 ;  /* 0x00000020e5e57824 */ /* 0x000fe200078e0012 */
[----:B------:R-:W-:Y:S01]  /*05f0*/  LOP3.LUT R10, R2, 0x3fffffe, RZ, 0xc0, !PT ;  /* 0x03fffffe020a7812 */ /* 0x000fe200078ec0ff */
[----:B------:R-:W-:Y:S01]  /*0600*/  IMAD.HI.U32 R18, R7, R6, RZ ;  /* 0x0000000607127227 */ /* 0x000fe200078e00ff */
[----:B------:R-:W-:-:S02]  /*0610*/  LOP3.LUT R3, R3, 0xfffffffc, RZ, 0xc0, !PT ;  /* 0xfffffffc03037812 */ /* 0x000fc400078ec0ff */
[----:B------:R-:W-:Y:S01]  /*0620*/  LOP3.LUT R21, R21, R14, RZ, 0x3c, !PT ;  /* 0x0000000e15157212 */ /* 0x000fe200078e3cff */
[----:B------:R-:W-:Y:S01]  /*0630*/  IMAD.WIDE R22, R23, 0x80, R26 ;  /* 0x0000008017167825 */ /* 0x000fe200078e021a */
[----:B------:R-:W-:-:S03]  /*0640*/  IADD3 R10, R29, -R10, RZ ;  /* 0x8000000a1d0a7210 */ /* 0x000fc60007ffe0ff */
[----:B------:R-:W-:Y:S01]  /*0650*/  IMAD.IADD R25, R25, 0x1, R0 ;  /* 0x0000000119197824 */ /* 0x000fe200078e0200 */
[----:B------:R-:W-:Y:S01]  /*0660*/  SHF.R.S32.HI R0, RZ, 0x1, R2 ;  /* 0x00000001ff007819 */ /* 0x000fe20000011402 */
[----:B------:R-:W-:Y:S02]  /*0670*/  IMAD.MOV R20, RZ, RZ, -R18 ;  /* 0x000000ffff147224 */ /* 0x000fe400078e0a12 */
[----:B------:R-:W-:Y:S01]  /*0680*/  IMAD R7, R23, UR6, RZ ;  /* 0x0000000617077c24 */ /* 0x000fe2000f8e02ff */
[----:B------:R-:W-:Y:S01]  /*0690*/  SHF.L.U32 R2, R0, 0x6, RZ ;  /* 0x0000000600027819 */ /* 0x000fe200000006ff */
[C---:B------:R-:W-:Y:S01]  /*06a0*/  IMAD R20, R19.reuse, R20, R6 ;  /* 0x0000001413147224 */ /* 0x040fe200078e0206 */
[----:B-1----:R-:W-:Y:S01]  /*06b0*/  ULEA UR5, UR5, UR4, 0x18 ;  /* 0x0000000405057291 */ /* 0x002fe2000f8ec03f */
[----:B------:R-:W-:Y:S01]  /*06c0*/  IMAD.IADD R3, R4, 0x1, -R3 ;  /* 0x0000000104037824 */ /* 0x000fe200078e0a03 */
[----:B------:R-:W-:Y:S01]  /*06d0*/  LOP3.LUT R2, R2, 0xc0, RZ, 0xc0, !PT ;  /* 0x000000c002027812 */ /* 0x000fe200078ec0ff */
[C---:B------:R-:W-:Y:S01]  /*06e0*/  IMAD R4, R22.reuse, UR7, R7 ;  /* 0x0000000716047c24 */ /* 0x040fe2000f8e0207 */
[----:B------:R-:W-:Y:S01]  /*06f0*/  ISETP.GT.U32.AND P2, PT, R19, R20, PT ;  /* 0x000000141300720c */ /* 0x000fe20003f44070 */
[----:B------:R-:W-:Y:S01]  /*0700*/  IMAD.WIDE.U32 R22, R22, UR6, R24 ;  /* 0x0000000616167c25 */ /* 0x000fe2000f8e0018 */
[----:B------:R-:W1:Y:S01]  /*0710*/  @!P3 LDC.64 R6, c[0x0][0x318] ;  /* 0x0000c600ff06bb82 */ /* 0x000e620000000a00 */
[----:B------:R-:W-:Y:S01]  /*0720*/  LOP3.LUT R5, R2, 0x8, R5, 0xf8, !PT ;  /* 0x0000000802057812 */ /* 0x000fe200078ef805 */
[----:B------:R-:W-:Y:S01]  /*0730*/  USHF.L.U32 UR4, UR6, 0x6, URZ ;  /* 0x0000000606047899 */ /* 0x000fe2000800063f */
[----:B------:R-:W-:Y:S01]  /*0740*/  IMAD.IADD R4, R23, 0x1, R4 ;  /* 0x0000000117047824 */ /* 0x000fe200078e0204 */
[----:B------:R-:W-:Y:S01]  /*0750*/  SHF.R.U32.HI R2, RZ, 0x3, R2 ;  /* 0x00000003ff027819 */ /* 0x000fe20000011602 */
[----:B------:R-:W-:Y:S01]  /*0760*/  ULDC.64 UR6, c[0x0][0x230] ;  /* 0x00008c0000067ab9 */ /* 0x000fe20000000a00 */
[----:B------:R-:W-:Y:S01]  /*0770*/  LEA R24, P0, R22, UR8, 0x1 ;  /* 0x0000000816187c11 */ /* 0x000fe2000f8008ff */
[----:B------:R-:W-:Y:S01]  /*0780*/  IMAD.SHL.U32 R8, R8, 0x20, RZ ;  /* 0x0000002008087824 */ /* 0x000fe200078e00ff */
[----:B------:R-:W-:-:S02]  /*0790*/  LOP3.LUT R2, R5, R2, RZ, 0x3c, !PT ;  /* 0x0000000205027212 */ /* 0x000fc400078e3cff */
[----:B------:R-:W-:Y:S01]  /*07a0*/  LEA.HI.X R25, R22, UR9, R4, 0x1, P0 ;  /* 0x0000000916197c11 */ /* 0x000fe200080f0c04 */
[----:B------:R-:W-:Y:S01]  /*07b0*/  @!P2 IMAD.IADD R20, R20, 0x1, -R19 ;  /* 0x000000011414a824 */ /* 0x000fe200078e0a13 */
[----:B------:R-:W2:Y:S01]  /*07c0*/  @!P3 LDC.64 R4, c[0x0][0x2c8] ;  /* 0x0000b200ff04bb82 */ /* 0x000ea20000000a00 */
[----:B------:R-:W-:Y:S01]  /*07d0*/  IADD3 R22, P0, R24, UR4, RZ ;  /* 0x0000000418167c10 */ /* 0x000fe2000ff1e0ff */
[----:B------:R-:W-:Y:S01]  /*07e0*/  ULDC.64 UR8, c[0x0][0x250] ;  /* 0x0000940000087ab9 */ /* 0x000fe20000000a00 */
[----:B------:R-:W-:Y:S01]  /*07f0*/  @!P2 IADD3 R18, R18, 0x1, RZ ;  /* 0x000000011212a810 */ /* 0x000fe20007ffe0ff */
[----:B------:R-:W-:Y:S01]  /*0800*/  USHF.L.U32 UR14, UR8, 0x6, URZ ;  /* 0x00000006080e7899 */ /* 0x000fe2000800063f */
[----:B------:R-:W-:Y:S01]  /*0810*/  IADD3.X R23, R25, UR10, RZ, P0, !PT ;  /* 0x0000000a19177c10 */ /* 0x000fe200087fe4ff */
[----:B------:R-:W-:Y:S01]  /*0820*/  USHF.L.U64.HI UR15, UR8, 0x6, UR9 ;  /* 0x00000006080f7899 */ /* 0x000fe20008010209 */
[----:B------:R-:W-:Y:S02]  /*0830*/  ISETP.GE.U32.AND P4, PT, R20, R19, PT ;  /* 0x000000131400720c */ /* 0x000fe40003f86070 */
[----:B------:R-:W-:-:S02]  /*0840*/  IADD3 R19, P0, R26, R15, RZ ;  /* 0x0000000f1a137210 */ /* 0x000fc40007f1e0ff */
[----:B------:R-:W-:Y:S02]  /*0850*/  ISETP.NE.AND P2, PT, R14, RZ, PT ;  /* 0x000000ff0e00720c */ /* 0x000fe40003f45270 */
[----:B------:R-:W-:Y:S02]  /*0860*/  LEA.HI.X.SX32 R27, R15, R27, 0x1, P0 ;  /* 0x0000001b0f1b7211 */ /* 0x000fe400000f0eff */
[----:B-1----:R-:W-:Y:S02]  /*0870*/  @!P3 ISETP.NE.U32.AND P1, PT, R6, RZ, PT ;  /* 0x000000ff0600b20c */ /* 0x002fe40003f25070 */
[----:B------:R-:W-:Y:S01]  /*0880*/  ISETP.GE.AND P0, PT, R21, RZ, PT ;  /* 0x000000ff1500720c */ /* 0x000fe20003f06270 */
[----:B------:R-:W-:Y:S01]  /*0890*/  IMAD R20, R27, R136, RZ ;  /* 0x000000881b147224 */ /* 0x000fe200078e02ff */
[----:B------:R-:W-:Y:S01]  /*08a0*/  @!P3 ISETP.NE.AND.EX P1, PT, R7, RZ, PT, P1 ;  /* 0x000000ff0700b20c */ /* 0x000fe20003f25310 */
[----:B------:R-:W-:Y:S01]  /*08b0*/  @P4 VIADD R18, R18, 0x1 ;  /* 0x0000000112124836 */ /* 0x000fe20000000000 */
[----:B------:R-:W-:Y:S01]  /*08c0*/  LEA R229, R229, UR5, 0x1 ;  /* 0x00000005e5e57c11 */ /* 0x000fe2000f8e08ff */
[----:B------:R-:W-:Y:S01]  /*08d0*/  IMAD R7, R19, R137, R20 ;  /* 0x0000008913077224 */ /* 0x000fe200078e0214 */
[----:B------:R-:W-:Y:S01]  /*08e0*/  LOP3.LUT R138, R8, 0xffffff00, RZ, 0xc0, !PT ;  /* 0xffffff00088a7812 */ /* 0x000fe200078ec0ff */
[----:B------:R-:W-:Y:S01]  /*08f0*/  IMAD R6, R27, UR8, RZ ;  /* 0x000000081b067c24 */ /* 0x000fe2000f8e02ff */
[----:B--2---:R-:W-:Y:S01]  /*0900*/  @!P3 SEL R20, R5, RZ, P1 ;  /* 0x000000ff0514b207 */ /* 0x004fe20000800000 */
[----:B------:R-:W-:Y:S01]  /*0910*/  @!PT LDS RZ, [RZ] ;  /* 0x00000000fffff984 */ /* 0x000fe20000000800 */
[----:B------:R-:W-:Y:S01]  /*0920*/  @!PT LDS RZ, [RZ] ;  /* 0x00000000fffff984 */ /* 0x000fe20000000800 */
[----:B------:R-:W-:Y:S01]  /*0930*/  @!PT LDS RZ, [RZ] ;  /* 0x00000000fffff984 */ /* 0x000fe20000000800 */
[----:B------:R-:W-:Y:S01]  /*0940*/  LDGSTS.E.BYPASS.LTC128B.128 [R229], desc[UR16][R24.64] ;  /* 0x0000000018e57fae */ /* 0x000fe2000b901d50 */
[----:B------:R-:W-:Y:S01]  /*0950*/  IMAD.MOV.U32 R5, RZ, RZ, R18 ;  /* 0x000000ffff057224 */ /* 0x000fe200078e0012 */
[----:B------:R-:W-:Y:S01]  /*0960*/  LOP3.LUT P1, RZ, R3, 0x2, RZ, 0xc0, !PT ;  /* 0x0000000203ff7812 */ /* 0x000fe2000782c0ff */
[----:B------:R-:W-:Y:S01]  /*0970*/  IMAD R6, R19, UR9, R6 ;  /* 0x0000000913067c24 */ /* 0x000fe2000f8e0206 */
[----:B------:R-:W-:Y:S01]  /*0980*/  LDGSTS.E.BYPASS.LTC128B.128 [R229+0x2000], desc[UR16][R24.64+0x40] ;  /* 0x0200004018e57fae */ /* 0x000fe2000b901d50 */
[----:B------:R-:W-:-:S02]  /*0990*/  @!P3 IADD3 R140, R20, R4, -R15 ;  /* 0x00000004148cb210 */ /* 0x000fc40007ffe80f */
[----:B------:R-:W-:Y:S01]  /*09a0*/  @!P0 IADD3 R5, -R5, RZ, RZ ;  /* 0x000000ff05058210 */ /* 0x000fe20007ffe1ff */
[----:B------:R1:W-:Y:S01]  /*09b0*/  LDGSTS.E.BYPASS.LTC128B.128 [R229+0x4000], desc[UR16][R24.64+0x80] ;  /* 0x0400008018e57fae */ /* 0x0003e2000b901d50 */
[----:B------:R-:W-:Y:S01]  /*09c0*/  @!P2 LOP3.LUT R5, RZ, R14, RZ, 0x33, !PT ;  /* 0x0000000eff05a212 */ /* 0x000fe200078e33ff */
[----:B------:R-:W-:Y:S01]  /*09d0*/  VIADD R40, R140, 0x3f ;  /* 0x0000003f8c287836 */ /* 0x000fe20000000000 */
[----:B------:R-:W-:Y:S01]  /*09e0*/  IADD3 R18, P0, R22, UR4, RZ ;  /* 0x0000000416127c10 */ /* 0x000fe2000ff1e0ff */
[----:B------:R-:W-:Y:S01]  /*09f0*/  LDGSTS.E.BYPASS.LTC128B.128 [R229+0x800], desc[UR16][R22.64] ;  /* 0x0080000016e57fae */ /* 0x000fe2000b901d50 */
[----:B------:R-:W-:Y:S02]  /*0a00*/  SHF.R.S32.HI R4, RZ, 0x1f, R5 ;  /* 0x0000001fff047819 */ /* 0x000fe40000011405 */
[----:B------:R-:W-:Y:S01]  /*0a10*/  SHF.R.S32.HI R15, RZ, 0x1f, R40 ;  /* 0x0000001fff0f7819 */ /* 0x000fe20000011428 */
[----:B------:R-:W-:Y:S03]  /*0a20*/  LDGSTS.E.BYPASS.LTC128B.128 [R229+0x2800], desc[UR16][R22.64+0x40] ;  /* 0x0280004016e57fae */ /* 0x000fe6000b901d50 */
[----:B------:R-:W-:Y:S01]  /*0a30*/  LEA.HI R40, R15, R40, RZ, 0x6 ;  /* 0x000000280f287211 */ /* 0x000fe200078f30ff */
[----:B------:R-:W-:Y:S01]  /*0a40*/  LDGSTS.E.BYPASS.LTC128B.128 [R229+0x4800], desc[UR16][R22.64+0x80] ;  /* 0x0480008016e57fae */ /* 0x000fe2000b901d50 */
        /* <DEDUP_REMOVED lines=28> */
[----:B------:R-:W-:Y:S01]  /*0c10*/  IMAD.IADD R21, R21, 0x1, R14 ;  /* 0x0000000115157824 */ /* 0x000fe200078e020e */
[----:B------:R-:W-:Y:S01]  /*0c20*/  IADD3 R15, R17, R6, RZ ;  /* 0x00000006110f7210 */ /* 0x000fe20007ffe0ff */
[----:B------:R-:W-:Y:S01]  /*0c30*/  IMAD.SHL.U32 R6, R3, 0x40, RZ ;  /* 0x0000004003067824 */ /* 0x000fe200078e00ff */
[----:B-1----:R-:W-:Y:S01]  /*0c40*/  IADD3 R18, P0, R18, UR4, RZ ;  /* 0x0000000412127c10 */ /* 0x002fe2000ff1e0ff */
[----:B------:R-:W-:-:S03]  /*0c50*/  UIADD3 UR4, UR5, 0x6000, URZ ;  /* 0x0000600005047890 */ /* 0x000fc6000fffe03f */
[----:B------:R-:W-:Y:S02]  /*0c60*/  LOP3.LUT R6, R6, 0xc0, RZ, 0xc0, !PT ;  /* 0x000000c006067812 */ /* 0x000fe400078ec0ff */
[----:B------:R-:W-:Y:S01]  /*0c70*/  IADD3.X R19, R19, UR10, RZ, P0, !PT ;  /* 0x0000000a13137c10 */ /* 0x000fe200087fe4ff */
[----:B------:R-:W-:Y:S01]  /*0c80*/  ULDC.64 UR10, c[0x0][0x268] ;  /* 0x00009a00000a7ab9 */ /* 0x000fe20000000a00 */
[----:B------:R-:W-:Y:S01]  /*0c90*/  LEA R14, P0, R16, UR6, 0x1 ;  /* 0x00000006100e7c11 */ /* 0x000fe2000f8008ff */
[----:B------:R-:W-:Y:S01]  /*0ca0*/  IMAD R4, R4, UR10, RZ ;  /* 0x0000000a04047c24 */ /* 0x000fe2000f8e02ff */
[----:B------:R-:W-:Y:S01]  /*0cb0*/  SHF.R.U32.HI R8, RZ, 0x3, R6 ;  /* 0x00000003ff087819 */ /* 0x000fe20000011606 */
        /* <DEDUP_REMOVED lines=13> */
[----:B------:R-:W-:Y:S01]  /*0d90*/  IMAD R7, R11, 0x8, R10 ;  /* 0x000000080b077824 */ /* 0x000fe200078e020a */
[----:B------:R-:W-:Y:S01]  /*0da0*/  IADD3 R17, R17, R4, RZ ;  /* 0x0000000411117210 */ /* 0x000fe20007ffe0ff */
[----:B------:R-:W-:Y:S01]  /*0db0*/  IMAD.SHL.U32 R11, R11, 0x8, RZ ;  /* 0x000000080b0b7824 */ /* 0x000fe200078e00ff */
[----:B------:R-:W-:Y:S01]  /*0dc0*/  LDGSTS.E.BYPASS.LTC128B.128 [R229+0x7000], desc[UR16][R14.64+0x40] ;  /* 0x070000400ee57fae */ /* 0x000fe2000b901d50 */
[----:B------:R-:W-:Y:S01]  /*0dd0*/  IMAD.IADD R226, R231, 0x1, R5 ;  /* 0x00000001e7e27824 */ /* 0x000fe200078e0205 */
[----:B------:R-:W-:Y:S01]  /*0de0*/  LEA R4, P0, R16, R230, 0x6 ;  /* 0x000000e610047211 */ /* 0x000fe200078030ff */
[----:B------:R-:W-:Y:S01]  /*0df0*/  IMAD.U32 R2, R7, 0x20, R2 ;  /* 0x0000002007027824 */ /* 0x000fe200078e0002 */
[----:B------:R-:W-:Y:S01]  /*0e00*/  LDGSTS.E.BYPASS.LTC128B.128 [R229+0x8000], desc[UR16][R14.64+0x80] ;  /* 0x080000800ee57fae */ /* 0x000fe2000b901d50 */
[----:B------:R-:W-:Y:S02]  /*0e10*/  LOP3.LUT R11, R6, 0x8, R11, 0xf8, !PT ;  /* 0x00000008060b7812 */ /* 0x000fe400078ef80b */
[----:B------:R-:W-:Y:S01]  /*0e20*/  LEA R6, R9, R138, 0x9 ;  /* 0x0000008a09067211 */ /* 0x000fe200078e48ff */
[----:B------:R-:W-:Y:S01]  /*0e30*/  LDGSTS.E.BYPASS.LTC128B.128 [R229+0x6800], desc[UR16][R12.64] ;  /* 0x068000000ce57fae */ /* 0x000fe2000b901d50 */
[----:B------:R-:W-:-:S02]  /*0e40*/  LEA.HI.X R17, R16, R226, R17, 0x6, P0 ;  /* 0x000000e210117211 */ /* 0x000fc400000f3411 */
[C---:B------:R-:W-:Y:S01]  /*0e50*/  LEA R10, P0, R4.reuse, UR10, 0x1 ;  /* 0x0000000a040a7c11 */ /* 0x040fe2000f8008ff */
[----:B------:R-:W-:Y:S01]  /*0e60*/  LDGSTS.E.BYPASS.LTC128B.128 [R229+0x7800], desc[UR16][R12.64+0x40] ;  /* 0x078000400ce57fae */ /* 0x000fe2000b901d50 */
[----:B------:R-:W-:Y:S01]  /*0e70*/  LOP3.LUT R43, R11, R8, RZ, 0x3c, !PT ;  /* 0x000000080b2b7212 */ /* 0x000fe200078e3cff */
[----:B------:R-:W-:Y:S01]  /*0e80*/  IMAD R6, R139, 0x20, R6 ;  /* 0x000000208b067824 */ /* 0x000fe200078e0206 */
[----:B------:R-:W-:Y:S01]  /*0e90*/  LEA.HI.X R11, R4, UR11, R17, 0x1, P0 ;  /* 0x0000000b040b7c11 */ /* 0x000fe200080f0c11 */
[----:B------:R-:W-:Y:S01]  /*0ea0*/  LDGSTS.E.BYPASS.LTC128B.128 [R229+0x8800], desc[UR16][R12.64+0x80] ;  /* 0x088000800ce57fae */ /* 0x000fe2000b901d50 */
[----:B------:R-:W-:Y:S01]  /*0eb0*/  IADD3 R4, P0, R10, UR14, RZ ;  /* 0x0000000e0a047c10 */ /* 0x000fe2000ff1e0ff */
[----:B------:R-:W-:Y:S01]  /*0ec0*/  IMAD.IADD R225, R43, 0x1, R6 ;  /* 0x000000012be17824 */ /* 0x000fe200078e0206 */
[----:B------:R-:W-:Y:S01]  /*0ed0*/  LEA R141, R2, UR5, 0x1 ;  /* 0x00000005028d7c11 */ /* 0x000fe2000f8e08ff */
[----:B------:R-:W0:Y:S01]  /*0ee0*/  LDGDEPBAR ;  /* 0x00000000000079af */ /* 0x000e220000000000 */
[----:B------:R-:W-:-:S02]  /*0ef0*/  IADD3.X R5, R11, UR15, RZ, P0, !PT ;  /* 0x0000000f0b057c10 */ /* 0x000fc400087fe4ff */
[----:B------:R-:W-:Y:S02]  /*0f00*/  LEA R225, R225, UR5, 0x1 ;  /* 0x00000005e1e17c11 */ /* 0x000fe4000f8e08ff */
[----:B------:R-:W-:Y:S02]  /*0f10*/  LOP3.LUT P0, RZ, R0, 0x2, RZ, 0xc0, !PT ;  /* 0x0000000200ff7812 */ /* 0x000fe4000780c0ff */
[----:B------:R-:W-:Y:S02]  /*0f20*/  MOV R0, 0x20 ;  /* 0x0000002000007802 */ /* 0x000fe40000000f00 */
[----:B------:R-:W-:Y:S01]  /*0f30*/  LEA R224, R2, UR4, 0x1 ;  /* 0x0000000402e07c11 */ /* 0x000fe2000f8e08ff */
[----:B------:R-:W-:Y:S01]  /*0f40*/  ULDC UR4, c[0x0][0x39c] ;  /* 0x0000e70000047ab9 */ /* 0x000fe20000000800 */
[C---:B------:R-:W-:Y:S02]  /*0f50*/  SEL R3, R0.reuse, 0xffffffe0, !P0 ;  /* 0xffffffe000037807 */ /* 0x040fe40004000000 */
[----:B------:R-:W-:-:S02]  /*0f60*/  SEL R0, R0, 0xffffffe0, !P1 ;  /* 0xffffffe000007807 */ /* 0x000fc40004800000 */
[----:B------:R-:W-:Y:S01]  /*0f70*/  ISETP.GE.AND P0, PT, R140, 0x41, PT ;  /* 0x000000418c00780c */ /* 0x000fe20003f06270 */
[----:B------:R-:W-:Y:S02]  /*0f80*/  IMAD.IADD R222, R224, 0x1, R3 ;  /* 0x00000001e0de7824 */ /* 0x000fe400078e0203 */
[----:B------:R-:W-:Y:S01]  /*0f90*/  IMAD.IADD R223, R225, 0x1, R0 ;  /* 0x00000001e1df7824 */ /* 0x000fe200078e0200 */
[----:B------:R-:W-:-:S04]  /*0fa0*/  DEPBAR.LE SB0, 0x0 ;  /* 0x000080000000791a */ /* 0x000fc80000000000 */
[----:B------:R-:W-:Y:S06]  /*0fb0*/  BAR.SYNC.DEFER_BLOCKING 0x0 ;  /* 0x0000000000007b1d */ /* 0x000fec0000010000 */
        /* <DEDUP_REMOVED lines=11> */
[----:B------:R-:W-:Y:S04]  /*1070*/  LDSM.16.M88.4 R124, [R223] ;  /* 0x00000000df7c783b */ /* 0x000fe80000000200 */
[----:B------:R-:W-:Y:S04]  /*1080*/  LDSM.16.M88.4 R20, [R222] ;  /* 0x00000000de14783b */ /* 0x000fe80000000200 */
[----:B------:R-:W-:Y:S04]  /*1090*/  LDSM.16.M88.4 R132, [R141+0x7000] ;  /* 0x007000008d84783b */ /* 0x000fe80000000200 */
[----:B------:R-:W-:Y:S04]  /*10a0*/  LDSM.16.M88.4 R92, [R225+0x2000] ;  /* 0x00200000e15c783b */ /* 0x000fe80000000200 */
[----:B------:R-:W4:Y:S04]  /*10b0*/  LDSM.16.M88.4 R48, [R225+0x1000] ;  /* 0x00100000e130783b */ /* 0x000f280000000200 */
[----:B------:R-:W4:Y:S04]  /*10c0*/  LDSM.16.M88.4 R112, [R141+0x6400] ;  /* 0x006400008d70783b */ /* 0x000f280000000200 */
[----:B------:R-:W4:Y:S04]  /*10d0*/  LDSM.16.M88.4 R104, [R141+0x6800] ;  /* 0x006800008d68783b */ /* 0x000f280000000200 */
[----:B-1----:R-:W1:Y:S04]  /*10e0*/  LDSM.16.M88.4 R8, [R141+0x6c00] ;  /* 0x006c00008d08783b */ /* 0x002e680000000200 */
[----:B------:R-:W-:Y:S01]  /*10f0*/  LDSM.16.M88.4 R32, [R222+0x1000] ;  /* 0x00100000de20783b */ /* 0x000fe20000000200 */
[-C--:B---3--:R-:W-:Y:S03]  /*1100*/  HMMA.16816.F32.BF16 R12, R96, R76.reuse, RZ ;  /* 0x0000004c600c723c */ /* 0x088fe600000418ff */
[----:B------:R-:W3:Y:S04]  /*1110*/  LDSM.16.M88.4 R44, [R223+0x2000] ;  /* 0x00200000df2c783b */ /* 0x000ee80000000200 */
[----:B--2---:R-:W2:Y:S04]  /*1120*/  LDSM.16.M88.4 R4, [R223+0x1000] ;  /* 0x00100000df04783b */ /* 0x004ea80000000200 */
[----:B------:R-:W2:Y:S04]  /*1130*/  LDSM.16.M88.4 R128, [R222+0x400] ;  /* 0x00040000de80783b */ /* 0x000ea80000000200 */
[----:B------:R-:W2:Y:S04]  /*1140*/  LDSM.16.M88.4 R120, [R222+0x800] ;  /* 0x00080000de78783b */ /* 0x000ea80000000200 */
[----:B------:R-:W2:Y:S01]  /*1150*/  LDSM.16.M88.4 R116, [R222+0xc00] ;  /* 0x000c0000de74783b */ /* 0x000ea20000000200 */
[----:B----4-:R-:W-:Y:S03]  /*1160*/  HMMA.16816.F32.BF16 R28, R48, R76, RZ ;  /* 0x0000004c301c723c */ /* 0x010fe600000418ff */
[----:B------:R-:W-:Y:S04]  /*1170*/  LDSM.16.M88.4 R16, [R141+0x8000] ;  /* 0x008000008d10783b */ /* 0x000fe80000000200 */
[----:B------:R-:W4:Y:S01]  /*1180*/  LDSM.16.M88.4 R24, [R225+0x4000] ;  /* 0x00400000e118783b */ /* 0x000f220000000200 */
[----:B------:R-:W-:Y:S03]  /*1190*/  HMMA.16816.F32.BF16 R12, R124, R20, R12 ;  /* 0x000000147c0c723c */ /* 0x000fe6000004180c */
[----:B------:R-:W4:Y:S03]  /*11a0*/  LDSM.16.M88.4 R88, [R225+0x3000] ;  /* 0x00300000e158783b */ /* 0x000f260000000200 */
[-C--:B------:R-:W-:Y:S01]  /*11b0*/  HMMA.16816.F32.BF16 R80, R48, R78.reuse, RZ ;  /* 0x0000004e3050723c */ /* 0x080fe200000418ff */
[----:B------:R-:W4:Y:S04]  /*11c0*/  LDSM.16.M88.4 R84, [R141+0x7400] ;  /* 0x007400008d54783b */ /* 0x000f280000000200 */
[----:B------:R-:W-:Y:S01]  /*11d0*/  LDSM.16.M88.4 R36, [R223+0x3000] ;  /* 0x00300000df24783b */ /* 0x000fe20000000200 */
[----:B------:R-:W-:Y:S03]  /*11e0*/  HMMA.16816.F32.BF16 R76, R96, R78, RZ ;  /* 0x0000004e604c723c */ /* 0x000fe600000418ff */
[----:B------:R-:W0:Y:S03]  /*11f0*/  LDGDEPBAR ;  /* 0x00000000000079af */ /* 0x000e260000000000 */
[----:B------:R-:W-:Y:S06]  /*1200*/  HMMA.16816.F32.BF16 R68, R48, R112, RZ ;  /* 0x000000703044723c */ /* 0x000fec00000418ff */
[----:B------:R-:W-:Y:S06]  /*1210*/  HMMA.16816.F32.BF16 R12, R92, R132, R12 ;  /* 0x000000845c0c723c */ /* 0x000fec000004180c */
[C---:B------:R-:W-:Y:S06]  /*1220*/  HMMA.16816.F32.BF16 R60, R48.reuse, R104, RZ ;  /* 0x00000068303c723c */ /* 0x040fec00000418ff */
[C---:B-1----:R-:W-:Y:S06]  /*1230*/  HMMA.16816.F32.BF16 R52, R48.reuse, R8, RZ ;  /* 0x000000083034723c */ /* 0x042fec00000418ff */
[C---:B------:R-:W-:Y:S06]  /*1240*/  HMMA.16816.F32.BF16 R64, R48.reuse, R114, RZ ;  /* 0x000000723040723c */ /* 0x040fec00000418ff */
[C---:B------:R-:W-:Y:S06]  /*1250*/  HMMA.16816.F32.BF16 R56, R48.reuse, R106, RZ ;  /* 0x0000006a3038723c */ /* 0x040fec00000418ff */
[----:B------:R-:W-:Y:S06]  /*1260*/  HMMA.16816.F32.BF16 R48, R48, R10, RZ ;  /* 0x0000000a3030723c */ /* 0x000fec00000418ff */
[C---:B------:R-:W-:Y:S06]  /*1270*/  HMMA.16816.F32.BF16 R72, R96.reuse, R112, RZ ;  /* 0x000000706048723c */ /* 0x040fec00000418ff */
[----:B------:R-:W-:Y:S06]  /*1280*/  HMMA.16816.F32.BF16 R112, R96, R114, RZ ;  /* 0x000000726070723c */ /* 0x000fec00000418ff */
[----:B---3--:R-:W-:Y:S06]  /*1290*/  HMMA.16816.F32.BF16 R12, R44, R32, R12 ;  /* 0x000000202c0c723c */ /* 0x008fec000004180c */
[C---:B------:R-:W-:Y:S06]  /*12a0*/  HMMA.16816.F32.BF16 R108, R96.reuse, R104, RZ ;  /* 0x00000068606c723c */ /* 0x040fec00000418ff */
[C---:B------:R-:W-:Y:S06]  /*12b0*/  HMMA.16816.F32.BF16 R104, R96.reuse, R106, RZ ;  /* 0x0000006a6068723c */ /* 0x040fec00000418ff */
[----:B------:R-:W-:Y:S06]  /*12c0*/  HMMA.16816.F32.BF16 R100, R96, R8, RZ ;  /* 0x000000086064723c */ /* 0x000fec00000418ff */
[----:B--2---:R-:W-:Y:S06]  /*12d0*/  HMMA.16816.F32.BF16 R28, R4, R20, R28 ;  /* 0x00000014041c723c */ /* 0x004fec000004181c */
[----:B------:R-:W-:Y:S01]  /*12e0*/  HMMA.16816.F32.BF16 R96, R96, R10, RZ ;  /* 0x0000000a6060723c */ /* 0x000fe200000418ff */
[----:B------:R-:W-:Y:S05]  /*12f0*/  LDSM.16.M88.4 R8, [R223+0x4000] ;  /* 0x00400000df08783b */ /* 0x000fea0000000200 */
[-C--:B------:R-:W-:Y:S06]  /*1300*/  HMMA.16816.F32.BF16 R80, R4, R22.reuse, R80 ;  /* 0x000000160450723c */ /* 0x080fec0000041850 */
[----:B------:R-:W-:Y:S01]  /*1310*/  HMMA.16816.F32.BF16 R76, R124, R22, R76 ;  /* 0x000000167c4c723c */ /* 0x000fe2000004184c */
[----:B------:R-:W-:Y:S05]  /*1320*/  LDSM.16.M88.4 R20, [R225+0x5000] ;  /* 0x00500000e114783b */ /* 0x000fea0000000200 */
[C---:B------:R-:W-:Y:S06]  /*1330*/  HMMA.16816.F32.BF16 R68, R4.reuse, R128, R68 ;  /* 0x000000800444723c */ /* 0x040fec0000041844 */
[C---:B------:R-:W-:Y:S06]  /*1340*/  HMMA.16816.F32.BF16 R60, R4.reuse, R120, R60 ;  /* 0x00000078043c723c */ /* 0x040fec000004183c */
[C---:B------:R-:W-:Y:S06]  /*1350*/  HMMA.16816.F32.BF16 R52, R4.reuse, R116, R52 ;  /* 0x000000740434723c */ /* 0x040fec0000041834 */
[C---:B------:R-:W-:Y:S06]  /*1360*/  HMMA.16816.F32.BF16 R64, R4.reuse, R130, R64 ;  /* 0x000000820440723c */ /* 0x040fec0000041840 */
[C---:B------:R-:W-:Y:S06]  /*1370*/  HMMA.16816.F32.BF16 R56, R4.reuse, R122, R56 ;  /* 0x0000007a0438723c */ /* 0x040fec0000041838 */
[----:B------:R-:W-:Y:S01]  /*1380*/  HMMA.16816.F32.BF16 R48, R4, R118, R48 ;  /* 0x000000760430723c */ /* 0x000fe20000041830 */
[----:B------:R-:W1:Y:S05]  /*1390*/  LDSM.16.M88.4 R4, [R222+0x2000] ;  /* 0x00200000de04783b */ /* 0x000e6a0000000200 */
[C---:B------:R-:W-:Y:S06]  /*13a0*/  HMMA.16816.F32.BF16 R72, R124.reuse, R128, R72 ;  /* 0x000000807c48723c */ /* 0x040fec0000041848 */
[----:B------:R-:W-:Y:S01]  /*13b0*/  HMMA.16816.F32.BF16 R128, R124, R130, R112 ;  /* 0x000000827c80723c */ /* 0x000fe20000041870 */
[----:B------:R-:W-:Y:S05]  /*13c0*/  LDSM.16.M88.4 R112, [R223+0x5000] ;  /* 0x00500000df70783b */ /* 0x000fea0000000200 */
[----:B----4-:R-:W-:Y:S06]  /*13d0*/  HMMA.16816.F32.BF16 R12, R24, R16, R12 ;  /* 0x00000010180c723c */ /* 0x010fec000004180c */
[C---:B------:R-:W-:Y:S06]  /*13e0*/  HMMA.16816.F32.BF16 R108, R124.reuse, R120, R108 ;  /* 0x000000787c6c723c */ /* 0x040fec000004186c */
[C---:B------:R-:W-:Y:S06]  /*13f0*/  HMMA.16816.F32.BF16 R100, R124.reuse, R116, R100 ;  /* 0x000000747c64723c */ /* 0x040fec0000041864 */
[----:B------:R-:W-:Y:S06]  /*1400*/  HMMA.16816.F32.BF16 R104, R124, R122, R104 ;  /* 0x0000007a7c68723c */ /* 0x000fec0000041868 */
[----:B------:R-:W-:Y:S06]  /*1410*/  HMMA.16816.F32.BF16 R28, R88, R132, R28 ;  /* 0x00000084581c723c */ /* 0x000fec000004181c */
[----:B------:R-:W-:Y:S06]  /*1420*/  HMMA.16816.F32.BF16 R76, R92, R134, R76 ;  /* 0x000000865c4c723c */ /* 0x000fec000004184c */
[----:B------:R-:W-:Y:S01]  /*1430*/  HMMA.16816.F32.BF16 R124, R124, R118, R96 ;  /* 0x000000767c7c723c */ /* 0x000fe20000041860 */
[----:B------:R-:W2:Y:S04]  /*1440*/  LDSM.16.M88.4 R96, [R222+0x1400] ;  /* 0x00140000de60783b */ /* 0x000ea80000000200 */
[----:B------:R-:W-:Y:S01]  /*1450*/  LDSM.16.M88.4 R116, [R141+0x7c00] ;  /* 0x007c00008d74783b */ /* 0x000fe20000000200 */
[----:B------:R-:W-:Y:S06]  /*1460*/  HMMA.16816.F32.BF16 R80, R88, R134, R80 ;  /* 0x000000865850723c */ /* 0x000fec0000041850 */
[-C--:B------:R-:W-:Y:S06]  /*1470*/  HMMA.16816.F32.BF16 R72, R92, R84.reuse, R72 ;  /* 0x000000545c48723c */ /* 0x080fec0000041848 */
[C---:B------:R-:W-:Y:S06]  /*1480*/  HMMA.16816.F32.BF16 R68, R88.reuse, R84, R68 ;  /* 0x000000545844723c */ /* 0x040fec0000041844 */
[-C--:B------:R-:W-:Y:S06]  /*1490*/  HMMA.16816.F32.BF16 R64, R88, R86.reuse, R64 ;  /* 0x000000565840723c */ /* 0x080fec0000041840 */
[----:B------:R-:W-:Y:S01]  /*14a0*/  HMMA.16816.F32.BF16 R128, R92, R86, R128 ;  /* 0x000000565c80723c */ /* 0x000fe20000041880 */
[----:B------:R-:W3:Y:S05]  /*14b0*/  LDSM.16.M88.4 R84, [R141+0x8400] ;  /* 0x008400008d54783b */ /* 0x000eea0000000200 */
[----:B-1----:R-:W-:Y:S06]  /*14c0*/  HMMA.16816.F32.BF16 R12, R8, R4, R12 ;  /* 0x00000004080c723c */ /* 0x002fec000004180c */
[----:B------:R-:W-:Y:S06]  /*14d0*/  HMMA.16816.F32.BF16 R28, R36, R32, R28 ;  /* 0x00000020241c723c */ /* 0x000fec000004181c */
[-C--:B------:R-:W-:Y:S06]  /*14e0*/  HMMA.16816.F32.BF16 R76, R44, R34.reuse, R76 ;  /* 0x000000222c4c723c */ /* 0x080fec000004184c */
[----:B------:R-:W-:Y:S01]  /*14f0*/  HMMA.16816.F32.BF16 R80, R36, R34, R80 ;  /* 0x000000222450723c */ /* 0x000fe20000041850 */
[----:B------:R-:W1:Y:S05]  /*1500*/  LDSM.16.M88.4 R32, [R141+0x7800] ;  /* 0x007800008d20783b */ /* 0x000e6a0000000200 */
[----:B--2---:R-:W-:Y:S01]  /*1510*/  HMMA.16816.F32.BF16 R72, R44, R96, R72 ;  /* 0x000000602c48723c */ /* 0x004fe20000041848 */
[----:B------:R-:W-:Y:S01]  /*1520*/  FMUL.FTZ R12, R12, UR4 ;  /* 0x000000040c0c7c20 */ /* 0x000fe20008410000 */
[----:B------:R-:W-:Y:S01]  /*1530*/  FMUL.FTZ R2, R13, UR4 ;  /* 0x000000040d027c20 */ /* 0x000fe20008410000 */
[----:B------:R-:W-:-:S02]  /*1540*/  FMUL.FTZ R3, R14, UR4 ;  /* 0x000000040e037c20 */ /* 0x000fc40008410000 */
[----:B------:R2:W-:Y:S01]  /*1550*/  MUFU.TANH R120, R12 ;  /* 0x0000000c00787308 */ /* 0x0005e20000002400 */
[----:B------:R-:W-:Y:S06]  /*1560*/  HMMA.16816.F32.BF16 R68, R36, R96, R68 ;  /* 0x000000602444723c */ /* 0x000fec0000041844 */
[-C--:B------:R-:W-:Y:S01]  /*1570*/  HMMA.16816.F32.BF16 R128, R44, R98.reuse, R128 ;  /* 0x000000622c80723c */ /* 0x080fe20000041880 */
[----:B------:R-:W-:Y:S01]  /*1580*/  FMUL.FTZ R97, R15, UR4 ;  /* 0x000000040f617c20 */ /* 0x000fe20008410000 */
[----:B------:R-:W4:Y:S04]  /*1590*/  MUFU.TANH R2, R2 ;  /* 0x0000000200027308 */ /* 0x000f280000002400 */
[----:B------:R-:W-:Y:S01]  /*15a0*/  HMMA.16816.F32.BF16 R64, R36, R98, R64 ;  /* 0x000000622440723c */ /* 0x000fe20000041840 */
[----:B--2---:R-:W2:Y:S03]  /*15b0*/  LDSM.16.M88.4 R12, [R222+0x2400] ;  /* 0x00240000de0c783b */ /* 0x004ea60000000200 */
[----:B------:R-:W-:Y:S02]  /*15c0*/  MUFU.TANH R3, R3 ;  /* 0x0000000300037308 */ /* 0x000fe40000002400 */
[----:B------:R-:W-:Y:S06]  /*15d0*/  HMMA.16816.F32.BF16 R28, R20, R16, R28 ;  /* 0x00000010141c723c */ /* 0x000fec000004181c */
[-C--:B------:R-:W-:Y:S01]  /*15e0*/  HMMA.16816.F32.BF16 R76, R24, R18.reuse, R76 ;  /* 0x00000012184c723c */ /* 0x080fe2000004184c */
[----:B------:R-:W-:Y:S05]  /*15f0*/  MUFU.TANH R97, R97 ;  /* 0x0000006100617308 */ /* 0x000fea0000002400 */
[----:B------:R-:W-:Y:S01]  /*1600*/  HMMA.16816.F32.BF16 R80, R20, R18, R80 ;  /* 0x000000121450723c */ /* 0x000fe20000041850 */
[----:B------:R-:W-:Y:S05]  /*1610*/  LDSM.16.M88.4 R16, [R141+0x8800] ;  /* 0x008800008d10783b */ /* 0x000fea0000000200 */
[-C--:B---3--:R-:W-:Y:S06]  /*1620*/  HMMA.16816.F32.BF16 R72, R24, R84.reuse, R72 ;  /* 0x000000541848723c */ /* 0x088fec0000041848 */
[----:B------:R-:W-:Y:S06]  /*1630*/  HMMA.16816.F32.BF16 R68, R20, R84, R68 ;  /* 0x000000541444723c */ /* 0x000fec0000041844 */
[-C--:B------:R-:W-:Y:S06]  /*1640*/  HMMA.16816.F32.BF16 R128, R24, R86.reuse, R128 ;  /* 0x000000561880723c */ /* 0x080fec0000041880 */
[----:B------:R-:W-:Y:S06]  /*1650*/  HMMA.16816.F32.BF16 R64, R20, R86, R64 ;  /* 0x000000561440723c */ /* 0x000fec0000041840 */
[----:B------:R-:W-:Y:S06]  /*1660*/  HMMA.16816.F32.BF16 R28, R112, R4, R28 ;  /* 0x00000004701c723c */ /* 0x000fec000004181c */
[-C--:B------:R-:W-:Y:S06]  /*1670*/  HMMA.16816.F32.BF16 R76, R8, R6.reuse, R76 ;  /* 0x00000006084c723c */ /* 0x080fec000004184c */
[----:B------:R-:W-:Y:S01]  /*1680*/  HMMA.16816.F32.BF16 R80, R112, R6, R80 ;  /* 0x000000067050723c */ /* 0x000fe20000041850 */
[----:B------:R-:W3:Y:S05]  /*1690*/  LDSM.16.M88.4 R4, [R222+0x1800] ;  /* 0x00180000de04783b */ /* 0x000eea0000000200 */
[C---:B-1----:R-:W-:Y:S06]  /*16a0*/  HMMA.16816.F32.BF16 R108, R92.reuse, R32, R108 ;  /* 0x000000205c6c723c */ /* 0x042fec000004186c */
[----:B------:R-:W-:Y:S01]  /*16b0*/  HMMA.16816.F32.BF16 R104, R92, R34, R104 ;  /* 0x000000225c68723c */ /* 0x000fe20000041868 */
[----:B------:R-:W-:Y:S01]  /*16c0*/  FMUL.FTZ R28, R28, UR4 ;  /* 0x000000041c1c7c20 */ /* 0x000fe20008410000 */
[----:B------:R-:W-:Y:S01]  /*16d0*/  FMUL.FTZ R29, R29, UR4 ;  /* 0x000000041d1d7c20 */ /* 0x000fe20008410000 */
[----:B------:R-:W-:Y:S01]  /*16e0*/  FMUL.FTZ R30, R30, UR4 ;  /* 0x000000041e1e7c20 */ /* 0x000fe20008410000 */
[----:B------:R-:W-:Y:S01]  /*16f0*/  FMUL.FTZ R31, R31, UR4 ;  /* 0x000000041f1f7c20 */ /* 0x000fe20008410000 */
[----:B------:R-:W-:Y:S01]  /*1700*/  MUFU.TANH R96, R28 ;  /* 0x0000001c00607308 */ /* 0x000fe20000002400 */
[----:B--2---:R-:W-:Y:S01]  /*1710*/  HMMA.16816.F32.BF16 R72, R8, R12, R72 ;  /* 0x0000000c0848723c */ /* 0x004fe20000041848 */
[----:B------:R-:W-:Y:S01]  /*1720*/  FMUL.FTZ R84, R76, UR4 ;  /* 0x000000044c547c20 */ /* 0x000fe20008410000 */
[----:B------:R-:W-:Y:S01]  /*1730*/  FMUL.FTZ R78, R78, UR4 ;  /* 0x000000044e4e7c20 */ /* 0x000fe20008410000 */
[----:B------:R-:W-:Y:S01]  /*1740*/  FMUL.FTZ R76, R77, UR4 ;  /* 0x000000044d4c7c20 */ /* 0x000fe20008410000 */
[----:B------:R-:W-:-:S02]  /*1750*/  FMUL.FTZ R77, R79, UR4 ;  /* 0x000000044f4d7c20 */ /* 0x000fc40008410000 */
[----:B------:R-:W-:Y:S01]  /*1760*/  HMMA.16816.F32.BF16 R68, R112, R12, R68 ;  /* 0x0000000c7044723c */ /* 0x000fe20000041844 */
[----:B------:R-:W-:Y:S01]  /*1770*/  MUFU.TANH R122, R29 ;  /* 0x0000001d007a7308 */ /* 0x000fe20000002400 */
[----:B------:R-:W-:Y:S01]  /*1780*/  FMUL.FTZ R80, R80, UR4 ;  /* 0x0000000450507c20 */ /* 0x000fe20008410000 */
[----:B------:R-:W-:-:S03]  /*1790*/  FMUL.FTZ R79, R83, UR4 ;  /* 0x00000004534f7c20 */ /* 0x000fc60008410000 */
[----:B------:R-:W-:Y:S03]  /*17a0*/  HMMA.16816.F32.BF16 R60, R88, R32, R60 ;  /* 0x00000020583c723c */ /* 0x000fe6000004183c */
[----:B------:R-:W-:Y:S03]  /*17b0*/  MUFU.TANH R123, R30 ;  /* 0x0000001e007b7308 */ /* 0x000fe60000002400 */
[----:B------:R-:W-:Y:S05]  /*17c0*/  HMMA.16816.F32.BF16 R128, R8, R14, R128 ;  /* 0x0000000e0880723c */ /* 0x000fea0000041880 */
[----:B------:R1:W2:Y:S01]  /*17d0*/  MUFU.TANH R133, R31 ;  /* 0x0000001f00857308 */ /* 0x0002a20000002400 */
[----:B------:R-:W-:Y:S01]  /*17e0*/  HMMA.16816.F32.BF16 R56, R88, R34, R56 ;  /* 0x000000225838723c */ /* 0x000fe20000041838 */
[----:B------:R-:W-:Y:S01]  /*17f0*/  FMUL.FTZ R74, R74, UR4 ;  /* 0x000000044a4a7c20 */ /* 0x000fe20008410000 */
[----:B------:R-:W-:-:S04]  /*1800*/  FMUL.FTZ R75, R75, UR4 ;  /* 0x000000044b4b7c20 */ /* 0x000fc80008410000 */
[----:B------:R-:W-:Y:S01]  /*1810*/  HMMA.16816.F32.BF16 R64, R112, R14, R64 ;  /* 0x0000000e7040723c */ /* 0x000fe20000041840 */
[----:B------:R-:W4:Y:S01]  /*1820*/  LDSM.16.M88.4 R12, [R222+0x1c00] ;  /* 0x001c0000de0c783b */ /* 0x000f220000000200 */
[----:B------:R-:W2:Y:S01]  /*1830*/  MUFU.TANH R84, R84 ;  /* 0x0000005400547308 */ /* 0x000ea20000002400 */
[----:B------:R-:W-:Y:S01]  /*1840*/  FMUL.FTZ R32, R68, UR4 ;  /* 0x0000000444207c20 */ /* 0x000fe20008410000 */
[----:B------:R-:W-:Y:S01]  /*1850*/  FMUL.FTZ R68, R69, UR4 ;  /* 0x0000000445447c20 */ /* 0x000fe20008410000 */
[----:B------:R-:W-:Y:S01]  /*1860*/  FMUL.FTZ R33, R70, UR4 ;  /* 0x0000000446217c20 */ /* 0x000fe20008410000 */
[----:B------:R-:W-:Y:S01]  /*1870*/  HMMA.16816.F32.BF16 R100, R92, R116, R100 ;  /* 0x000000745c64723c */ /* 0x000fe20000041864 */
[----:B------:R-:W-:Y:S01]  /*1880*/  FMUL.FTZ R35, R71, UR4 ;  /* 0x0000000447237c20 */ /* 0x000fe20008410000 */
[----:B-1----:R-:W-:Y:S02]  /*1890*/  LDSM.16.M88.4 R28, [R222+0x2800] ;  /* 0x00280000de1c783b */ /* 0x002fe40000000200 */
[----:B------:R1:W-:Y:S02]  /*18a0*/  MUFU.TANH R121, R78 ;  /* 0x0000004e00797308 */ /* 0x0003e40000002400 */
[----:B---3--:R-:W-:Y:S01]  /*18b0*/  HMMA.16816.F32.BF16 R108, R44, R4, R108 ;  /* 0x000000042c6c723c */ /* 0x008fe2000004186c */
[----:B------:R-:W-:Y:S01]  /*18c0*/  FMUL.FTZ R86, R128, UR4 ;  /* 0x0000000480567c20 */ /* 0x000fe20008410000 */
[----:B------:R-:W-:Y:S01]  /*18d0*/  FMUL.FTZ R98, R129, UR4 ;  /* 0x0000000481627c20 */ /* 0x000fe20008410000 */
[----:B------:R-:W-:Y:S01]  /*18e0*/  FMUL.FTZ R130, R130, UR4 ;  /* 0x0000000482827c20 */ /* 0x000fe20008410000 */
[----:B------:R-:W-:-:S02]  /*18f0*/  FMUL.FTZ R131, R131, UR4 ;  /* 0x0000000483837c20 */ /* 0x000fc40008410000 */
[C---:B------:R-:W-:Y:S01]  /*1900*/  HMMA.16816.F32.BF16 R60, R36.reuse, R4, R60 ;  /* 0x00000004243c723c */ /* 0x040fe2000004183c */
[----:B------:R-:W3:Y:S05]  /*1910*/  MUFU.TANH R76, R76 ;  /* 0x0000004c004c7308 */ /* 0x000eea0000002400 */
[-C--:B------:R-:W-:Y:S01]  /*1920*/  HMMA.16816.F32.BF16 R56, R36, R6.reuse, R56 ;  /* 0x000000062438723c */ /* 0x080fe20000041838 */
[----:B------:R-:W-:Y:S01]  /*1930*/  FMUL.FTZ R34, R64, UR4 ;  /* 0x0000000440227c20 */ /* 0x000fe20008410000 */
[----:B------:R-:W-:Y:S01]  /*1940*/  FMUL.FTZ R65, R65, UR4 ;  /* 0x0000000441417c20 */ /* 0x000fe20008410000 */
[----:B------:R-:W-:Y:S01]  /*1950*/  MUFU.TANH R80, R80 ;  /* 0x0000005000507308 */ /* 0x000fe20000002400 */
[----:B-1----:R-:W-:Y:S01]  /*1960*/  FMUL.FTZ R78, R72, UR4 ;  /* 0x00000004484e7c20 */ /* 0x002fe20008410000 */
[----:B------:R-:W-:Y:S01]  /*1970*/  FMUL.FTZ R72, R73, UR4 ;  /* 0x0000000449487c20 */ /* 0x000fe20008410000 */
[----:B------:R-:W-:Y:S01]  /*1980*/  HMMA.16816.F32.BF16 R104, R44, R6, R104 ;  /* 0x000000062c68723c */ /* 0x000fe20000041868 */
[----:B------:R-:W1:Y:S01]  /*1990*/  LDSM.16.M88.4 R4, [R141+0x8c00] ;  /* 0x008c00008d04783b */ /* 0x000e620000000200 */
[----:B------:R-:W-:-:S03]  /*19a0*/  FMUL.FTZ R67, R67, UR4 ;  /* 0x0000000443437c20 */ /* 0x000fc60008410000 */
[----:B------:R-:W-:Y:S01]  /*19b0*/  MUFU.TANH R78, R78 ;  /* 0x0000004e004e7308 */ /* 0x000fe20000002400 */
[----:B------:R-:W-:Y:S06]  /*19c0*/  HMMA.16816.F32.BF16 R124, R92, R118, R124 ;  /* 0x000000765c7c723c */ /* 0x000fec000004187c */
[----:B------:R-:W-:Y:S01]  /*19d0*/  HMMA.16816.F32.BF16 R52, R88, R116, R52 ;  /* 0x000000745834723c */ /* 0x000fe20000041834 */
[----:B------:R-:W-:Y:S01]  /*19e0*/  FMUL.FTZ R92, R81, UR4 ;  /* 0x00000004515c7c20 */ /* 0x000fe20008410000 */
[----:B------:R-:W-:Y:S01]  /*19f0*/  MUFU.TANH R72, R72 ;  /* 0x0000004800487308 */ /* 0x000fe20000002400 */
[----:B------:R-:W-:-:S03]  /*1a00*/  FMUL.FTZ R81, R82, UR4 ;  /* 0x0000000452517c20 */ /* 0x000fc60008410000 */
[----:B------:R-:W-:Y:S04]  /*1a10*/  HMMA.16816.F32.BF16 R48, R88, R118, R48 ;  /* 0x000000765830723c */ /* 0x000fe80000041830 */
[----:B------:R-:W-:Y:S02]  /*1a20*/  MUFU.TANH R92, R92 ;  /* 0x0000005c005c7308 */ /* 0x000fe40000002400 */
[----:B----4-:R-:W-:Y:S06]  /*1a30*/  HMMA.16816.F32.BF16 R100, R44, R12, R100 ;  /* 0x0000000c2c64723c */ /* 0x010fec0000041864 */
[-C--:B------:R-:W-:Y:S01]  /*1a40*/  HMMA.16816.F32.BF16 R108, R24, R16.reuse, R108 ;  /* 0x00000010186c723c */ /* 0x080fe2000004186c */
[----:B------:R-:W-:Y:S05]  /*1a50*/  MUFU.TANH R86, R86 ;  /* 0x0000005600567308 */ /* 0x000fea0000002400 */
[----:B------:R-:W-:Y:S03]  /*1a60*/  HMMA.16816.F32.BF16 R60, R20, R16, R60 ;  /* 0x00000010143c723c */ /* 0x000fe6000004183c */
[----:B------:R-:W-:Y:S03]  /*1a70*/  MUFU.TANH R32, R32 ;  /* 0x0000002000207308 */ /* 0x000fe60000002400 */
[-C--:B------:R-:W-:Y:S05]  /*1a80*/  HMMA.16816.F32.BF16 R104, R24, R18.reuse, R104 ;  /* 0x000000121868723c */ /* 0x080fea0000041868 */
[----:B------:R-:W-:Y:S01]  /*1a90*/  MUFU.TANH R98, R98 ;  /* 0x0000006200627308 */ /* 0x000fe20000002400 */
[----:B------:R-:W-:Y:S01]  /*1aa0*/  HMMA.16816.F32.BF16 R56, R20, R18, R56 ;  /* 0x000000121438723c */ /* 0x000fe20000041838 */
[----:B------:R-:W4:Y:S01]  /*1ab0*/  LDSM.16.M88.4 R16, [R222+0x2c00] ;  /* 0x002c0000de10783b */ /* 0x000f220000000200 */
[----:B------:R-:W-:-:S04]  /*1ac0*/  DEPBAR.LE SB0, 0x0 ;  /* 0x000080000000791a */ /* 0x000fc80000000000 */
[----:B------:R-:W-:Y:S01]  /*1ad0*/  HMMA.16816.F32.BF16 R124, R44, R14, R124 ;  /* 0x0000000e2c7c723c */ /* 0x000fe2000004187c */
[----:B------:R-:W-:Y:S05]  /*1ae0*/  MUFU.TANH R68, R68 ;  /* 0x0000004400447308 */ /* 0x000fea0000002400 */
[C---:B------:R-:W-:Y:S03]  /*1af0*/  HMMA.16816.F32.BF16 R52, R36.reuse, R12, R52 ;  /* 0x0000000c2434723c */ /* 0x040fe60000041834 */
[----:B------:R-:W-:Y:S03]  /*1b00*/  MUFU.TANH R34, R34 ;  /* 0x0000002200227308 */ /* 0x000fe60000002400 */
[----:B------:R-:W-:Y:S05]  /*1b10*/  HMMA.16816.F32.BF16 R48, R36, R14, R48 ;  /* 0x0000000e2430723c */ /* 0x000fea0000041830 */
[----:B------:R-:W3:Y:S01]  /*1b20*/  MUFU.TANH R81, R81 ;  /* 0x0000005100517308 */ /* 0x000ee20000002400 */
[----:B-1----:R-:W-:Y:S06]  /*1b30*/  HMMA.16816.F32.BF16 R100, R24, R4, R100 ;  /* 0x000000041864723c */ /* 0x002fec0000041864 */
[----:B------:R-:W-:Y:S01]  /*1b40*/  HMMA.16816.F32.BF16 R108, R8, R28, R108 ;  /* 0x0000001c086c723c */ /* 0x000fe2000004186c */
[----:B------:R-:W-:Y:S05]  /*1b50*/  MUFU.TANH R70, R65 ;  /* 0x0000004100467308 */ /* 0x000fea0000002400 */
[----:B------:R-:W-:Y:S03]  /*1b60*/  HMMA.16816.F32.BF16 R124, R24, R6, R124 ;  /* 0x00000006187c723c */ /* 0x000fe6000004187c */
[----:B------:R-:W1:Y:S03]  /*1b70*/  MUFU.TANH R79, R79 ;  /* 0x0000004f004f7308 */ /* 0x000e660000002400 */
[----:B------:R-:W-:Y:S05]  /*1b80*/  HMMA.16816.F32.BF16 R52, R20, R4, R52 ;  /* 0x000000041434723c */ /* 0x000fea0000041834 */
[----:B------:R-:W4:Y:S01]  /*1b90*/  MUFU.TANH R33, R33 ;  /* 0x0000002100217308 */ /* 0x000f220000002400 */
[----:B------:R-:W-:Y:S01]  /*1ba0*/  HMMA.16816.F32.BF16 R104, R8, R30, R104 ;  /* 0x0000001e0868723c */ /* 0x000fe20000041868 */
[----:B------:R-:W-:-:S02]  /*1bb0*/  FMNMX.FTZ R5, R120, R2, !PT ;  /* 0x0000000278057209 */ /* 0x000fc40007810000 */
[----:B--2---:R-:W-:Y:S02]  /*1bc0*/  FMNMX.FTZ R4, R123, R133, !PT ;  /* 0x000000857b047209 */ /* 0x004fe40007810000 */
[----:B------:R-:W-:Y:S01]  /*1bd0*/  FMNMX.FTZ R5, R84, R5, !PT ;  /* 0x0000000554057209 */ /* 0x000fe20007810000 */
[----:B------:R-:W-:Y:S01]  /*1be0*/  HMMA.16816.F32.BF16 R48, R20, R6, R48 ;  /* 0x000000061430723c */ /* 0x000fe20000041830 */
[----:B------:R-:W-:Y:S01]  /*1bf0*/  FMUL.FTZ R108, R108, UR4 ;  /* 0x000000046c6c7c20 */ /* 0x000fe20008410000 */
[----:B------:R-:W-:Y:S01]  /*1c00*/  FMUL.FTZ R109, R109, UR4 ;  /* 0x000000046d6d7c20 */ /* 0x000fe20008410000 */
[----:B---3--:R-:W-:Y:S01]  /*1c10*/  FMNMX.FTZ R5, R76, R5, !PT ;  /* 0x000000054c057209 */ /* 0x008fe20007810000 */
[----:B------:R-:W2:Y:S01]  /*1c20*/  MUFU.TANH R35, R35 ;  /* 0x0000002300237308 */ /* 0x000ea20000002400 */
[----:B------:R-:W-:Y:S01]  /*1c30*/  FMNMX.FTZ R4, R81, R4, !PT ;  /* 0x0000000451047209 */ /* 0x000fe20007810000 */
[----:B------:R-:W-:Y:S01]  /*1c40*/  HMMA.16816.F32.BF16 R60, R112, R28, R60 ;  /* 0x0000001c703c723c */ /* 0x000fe2000004183c */
[----:B------:R-:W-:Y:S01]  /*1c50*/  FMNMX.FTZ R7, R96, R122, !PT ;  /* 0x0000007a60077209 */ /* 0x000fe20007810000 */
[----:B------:R-:W-:Y:S01]  /*1c60*/  FMUL.FTZ R110, R110, UR4 ;  /* 0x000000046e6e7c20 */ /* 0x000fe20008410000 */
[----:B-1----:R-:W-:-:S03]  /*1c70*/  FMNMX.FTZ R4, R79, R4, !PT ;  /* 0x000000044f047209 */ /* 0x002fc60007810000 */
[----:B----4-:R-:W-:Y:S01]  /*1c80*/  HMMA.16816.F32.BF16 R100, R8, R16, R100 ;  /* 0x000000100864723c */ /* 0x010fe20000041864 */
[----:B------:R-:W1:Y:S01]  /*1c90*/  MUFU.TANH R172, R108 ;  /* 0x0000006c00ac7308 */ /* 0x000e620000002400 */
[----:B------:R-:W-:Y:S01]  /*1ca0*/  FMUL.FTZ R29, R66, UR4 ;  /* 0x00000004421d7c20 */ /* 0x000fe20008410000 */
[----:B------:R-:W-:-:S03]  /*1cb0*/  FMNMX.FTZ R4, R33, R4, !PT ;  /* 0x0000000421047209 */ /* 0x000fc60007810000 */
[----:B------:R-:W-:Y:S01]  /*1cc0*/  HMMA.16816.F32.BF16 R56, R112, R30, R56 ;  /* 0x0000001e7038723c */ /* 0x000fe20000041838 */
[----:B------:R-:W-:Y:S01]  /*1cd0*/  FMUL.FTZ R104, R104, UR4 ;  /* 0x0000000468687c20 */ /* 0x000fe20008410000 */
[----:B------:R-:W-:Y:S01]  /*1ce0*/  FMUL.FTZ R105, R105, UR4 ;  /* 0x0000000469697c20 */ /* 0x000fe20008410000 */
[----:B------:R-:W3:Y:S01]  /*1cf0*/  MUFU.TANH R186, R109 ;  /* 0x0000006d00ba7308 */ /* 0x000ee20000002400 */
[----:B--2---:R-:W-:Y:S02]  /*1d00*/  FMNMX.FTZ R4, R35, R4, !PT ;  /* 0x0000000423047209 */ /* 0x004fe40007810000 */
[----:B------:R-:W-:Y:S05]  /*1d10*/  HMMA.16816.F32.BF16 R124, R8, R18, R124 ;  /* 0x00000012087c723c */ /* 0x000fea000004187c */
[----:B------:R-:W2:Y:S01]  /*1d20*/  MUFU.TANH R202, R104 ;  /* 0x0000006800ca7308 */ /* 0x000ea20000002400 */
[C---:B------:R-:W-:Y:S01]  /*1d30*/  HMMA.16816.F32.BF16 R52, R112.reuse, R16, R52 ;  /* 0x000000107034723c */ /* 0x040fe20000041834 */
[----:B------:R-:W-:Y:S01]  /*1d40*/  FMNMX.FTZ R9, R78, R5, !PT ;  /* 0x000000054e097209 */ /* 0x000fe20007810000 */
[----:B------:R-:W-:Y:S01]  /*1d50*/  FMUL.FTZ R60, R60, UR4 ;  /* 0x000000043c3c7c20 */ /* 0x000fe20008410000 */
[----:B------:R-:W-:Y:S01]  /*1d60*/  FMNMX.FTZ R5, R80, R7, !PT ;  /* 0x0000000750057209 */ /* 0x000fe20007810000 */
[----:B------:R-:W-:Y:S01]  /*1d70*/  FMUL.FTZ R61, R61, UR4 ;  /* 0x000000043d3d7c20 */ /* 0x000fe20008410000 */
[----:B------:R-:W-:Y:S01]  /*1d80*/  FMNMX.FTZ R7, R72, R9, !PT ;  /* 0x0000000948077209 */ /* 0x000fe20007810000 */
[----:B------:R-:W-:Y:S01]  /*1d90*/  HMMA.16816.F32.BF16 R48, R112, R18, R48 ;  /* 0x000000127030723c */ /* 0x000fe20000041830 */
[----:B------:R-:W-:Y:S01]  /*1da0*/  FMNMX.FTZ R5, R92, R5, !PT ;  /* 0x000000055c057209 */ /* 0x000fe20007810000 */
[----:B------:R-:W4:Y:S01]  /*1db0*/  MUFU.TANH R174, R60 ;  /* 0x0000003c00ae7308 */ /* 0x000f220000002400 */
[----:B------:R-:W-:Y:S01]  /*1dc0*/  FMNMX.FTZ R7, R86, R7, !PT ;  /* 0x0000000756077209 */ /* 0x000fe20007810000 */
[----:B------:R-:W-:Y:S01]  /*1dd0*/  FMUL.FTZ R100, R100, UR4 ;  /* 0x0000000464647c20 */ /* 0x000fe20008410000 */
[----:B------:R-:W-:Y:S01]  /*1de0*/  FMNMX.FTZ R5, R32, R5, !PT ;  /* 0x0000000520057209 */ /* 0x000fe20007810000 */
[----:B------:R-:W-:Y:S01]  /*1df0*/  FMUL.FTZ R56, R56, UR4 ;  /* 0x0000000438387c20 */ /* 0x000fe20008410000 */
[----:B------:R-:W-:Y:S01]  /*1e00*/  FMNMX.FTZ R9, R98, R7, !PT ;  /* 0x0000000762097209 */ /* 0x000fe20007810000 */
[----:B------:R-:W-:Y:S01]  /*1e10*/  FMUL.FTZ R101, R101, UR4 ;  /* 0x0000000465657c20 */ /* 0x000fe20008410000 */
[----:B------:R-:W-:Y:S01]  /*1e20*/  FMNMX.FTZ R7, R68, R5, !PT ;  /* 0x0000000544077209 */ /* 0x000fe20007810000 */
[----:B------:R-:W4:Y:S01]  /*1e30*/  MUFU.TANH R196, R105 ;  /* 0x0000006900c47308 */ /* 0x000f220000002400 */
[----:B-1----:R-:W-:Y:S01]  /*1e40*/  FMNMX.FTZ R5, R172, R9, !PT ;  /* 0x00000009ac057209 */ /* 0x002fe20007810000 */
[----:B------:R-:W-:Y:S01]  /*1e50*/  FMUL.FTZ R36, R57, UR4 ;  /* 0x0000000439247c20 */ /* 0x000fe20008410000 */
[----:B------:R-:W-:Y:S01]  /*1e60*/  FMUL.FTZ R124, R124, UR4 ;  /* 0x000000047c7c7c20 */ /* 0x000fe20008410000 */
[----:B------:R-:W-:Y:S01]  /*1e70*/  FMNMX.FTZ R7, R34, R7, !PT ;  /* 0x0000000722077209 */ /* 0x000fe20007810000 */
[----:B------:R-:W-:Y:S01]  /*1e80*/  FMUL.FTZ R125, R125, UR4 ;  /* 0x000000047d7d7c20 */ /* 0x000fe20008410000 */
[----:B---3--:R-:W-:Y:S01]  /*1e90*/  FMNMX.FTZ R5, R186, R5, !PT ;  /* 0x00000005ba057209 */ /* 0x008fe20007810000 */
[----:B------:R-:W-:Y:S01]  /*1ea0*/  FMUL.FTZ R39, R58, UR4 ;  /* 0x000000043a277c20 */ /* 0x000fe20008410000 */
[----:B------:R-:W1:Y:S01]  /*1eb0*/  MUFU.TANH R178, R61 ;  /* 0x0000003d00b27308 */ /* 0x000e620000002400 */
[----:B------:R-:W-:Y:S01]  /*1ec0*/  FMUL.FTZ R52, R52, UR4 ;  /* 0x0000000434347c20 */ /* 0x000fe20008410000 */
[----:B------:R-:W-:Y:S01]  /*1ed0*/  FMNMX.FTZ R7, R70, R7, !PT ;  /* 0x0000000746077209 */ /* 0x000fe20007810000 */
[----:B------:R-:W-:Y:S01]  /*1ee0*/  FMUL.FTZ R37, R59, UR4 ;  /* 0x000000043b257c20 */ /* 0x000fe20008410000 */
[----:B--2---:R-:W-:Y:S01]  /*1ef0*/  FMNMX.FTZ R5, R202, R5, !PT ;  /* 0x00000005ca057209 */ /* 0x004fe20007810000 */
[----:B------:R-:W-:Y:S01]  /*1f00*/  FMUL.FTZ R62, R62, UR4 ;  /* 0x000000043e3e7c20 */ /* 0x000fe20008410000 */
[----:B------:R-:W-:Y:S01]  /*1f10*/  FMUL.FTZ R63, R63, UR4 ;  /* 0x000000043f3f7c20 */ /* 0x000fe20008410000 */
[----:B------:R-:W-:Y:S01]  /*1f20*/  FMUL.FTZ R53, R53, UR4 ;  /* 0x0000000435357c20 */ /* 0x000fe20008410000 */
[----:B------:R-:W2:Y:S01]  /*1f30*/  MUFU.TANH R200, R100 ;  /* 0x0000006400c87308 */ /* 0x000ea20000002400 */
[----:B------:R-:W-:Y:S01]  /*1f40*/  FMUL.FTZ R54, R54, UR4 ;  /* 0x0000000436367c20 */ /* 0x000fe20008410000 */
[----:B------:R-:W-:Y:S01]  /*1f50*/  FMUL.FTZ R55, R55, UR4 ;  /* 0x0000000437377c20 */ /* 0x000fe20008410000 */
[----:B------:R-:W-:Y:S01]  /*1f60*/  FMUL.FTZ R48, R48, UR4 ;  /* 0x0000000430307c20 */ /* 0x000fe20008410000 */
[----:B----4-:R-:W-:Y:S01]  /*1f70*/  FMNMX.FTZ R7, R174, R7, !PT ;  /* 0x00000007ae077209 */ /* 0x010fe20007810000 */
[----:B------:R-:W-:Y:S01]  /*1f80*/  FMUL.FTZ R49, R49, UR4 ;  /* 0x0000000431317c20 */ /* 0x000fe20008410000 */
[----:B------:R-:W-:Y:S01]  /*1f90*/  FMNMX.FTZ R5, R196, R5, !PT ;  /* 0x00000005c4057209 */ /* 0x000fe20007810000 */
[----:B------:R-:W-:Y:S01]  /*1fa0*/  FMUL.FTZ R50, R50, UR4 ;  /* 0x0000000432327c20 */ /* 0x000fe20008410000 */
[----:B------:R-:W3:Y:S01]  /*1fb0*/  MUFU.TANH R180, R56 ;  /* 0x0000003800b47308 */ /* 0x000ee20000002400 */
[----:B-1----:R-:W-:-:S07]  /*1fc0*/  FMNMX.FTZ R7, R178, R7, !PT ;  /* 0x00000007b2077209 */ /* 0x002fce0007810000 */
[----:B------:R-:W1:Y:S01]  /*1fd0*/  MUFU.TANH R198, R101 ;  /* 0x0000006500c67308 */ /* 0x000e620000002400 */
[----:B--2---:R-:W-:-:S07]  /*1fe0*/  FMNMX.FTZ R5, R200, R5, !PT ;  /* 0x00000005c8057209 */ /* 0x004fce0007810000 */
[----:B------:R-:W2:Y:S01]  /*1ff0*/  MUFU.TANH R29, R29 ;  /* 0x0000001d001d7308 */ /* 0x000ea20000002400 */
[----:B---3--:R-:W-:-:S07]  /*2000*/  FMNMX.FTZ R7, R180, R7, !PT ;  /* 0x00000007b4077209 */ /* 0x008fce0007810000 */
        /* <DEDUP_REMOVED lines=12> */
[----:B------:R3:W4:Y:S01]  /*20d0*/  MUFU.TANH R87, R74 ;  /* 0x0000004a00577308 */ /* 0x0007220000002400 */
[----:B-1----:R-:W-:-:S07]  /*20e0*/  FMNMX.FTZ R168, R204, R5, !PT ;  /* 0x00000005cca87209 */ /* 0x002fce0007810000 */
[----:B------:R3:W1:Y:S08]  /*20f0*/  MUFU.TANH R85, R75 ;  /* 0x0000004b00557308 */ /* 0x0006700000002400 */
[----:B------:R3:W1:Y:S08]  /*2100*/  MUFU.TANH R171, R130 ;  /* 0x0000008200ab7308 */ /* 0x0006700000002400 */
[----:B------:R3:W1:Y:S08]  /*2110*/  MUFU.TANH R173, R131 ;  /* 0x0000008300ad7308 */ /* 0x0006700000002400 */
[----:B------:R3:W1:Y:S08]  /*2120*/  MUFU.TANH R201, R110 ;  /* 0x0000006e00c97308 */ /* 0x0006700000002400 */
[----:B------:R3:W1:Y:S08]  /*2130*/  MUFU.TANH R183, R62 ;  /* 0x0000003e00b77308 */ /* 0x0006700000002400 */
[----:B------:R3:W1:Y:S08]  /*2140*/  MUFU.TANH R185, R63 ;  /* 0x0000003f00b97308 */ /* 0x0006700000002400 */
[----:B------:R-:W1:Y:S08]  /*2150*/  MUFU.TANH R39, R39 ;  /* 0x0000002700277308 */ /* 0x000e700000002400 */
[----:B------:R-:W1:Y:S08]  /*2160*/  MUFU.TANH R37, R37 ;  /* 0x0000002500257308 */ /* 0x000e700000002400 */
[----:B------:R3:W1:Y:S08]  /*2170*/  MUFU.TANH R190, R53 ;  /* 0x0000003500be7308 */ /* 0x0006700000002400 */
[----:B------:R3:W1:Y:S08]  /*2180*/  MUFU.TANH R195, R54 ;  /* 0x0000003600c37308 */ /* 0x0006700000002400 */
[----:B------:R3:W1:Y:S08]  /*2190*/  MUFU.TANH R193, R55 ;  /* 0x0000003700c17308 */ /* 0x0006700000002400 */
[----:B------:R3:W1:Y:S08]  /*21a0*/  MUFU.TANH R194, R48 ;  /* 0x0000003000c27308 */ /* 0x0006700000002400 */
[----:B------:R3:W1:Y:S01]  /*21b0*/  MUFU.TANH R188, R49 ;  /* 0x0000003100bc7308 */ /* 0x0006620000002400 */
[----:B------:R-:W-:Y:S06]  /*21c0*/  BAR.SYNC.DEFER_BLOCKING 0x0 ;  /* 0x0000000000007b1d */ /* 0x000fec0000010000 */
[----:B--2-4-:R-:W-:Y:S05]  /*21d0*/  @!P0 BRA `(.L_x_501) ;  /* 0x0000000000588947 */ /* 0x014fea0003800000 */
        /* <DEDUP_REMOVED lines=22> */
.L_x_501:
[----:B-1----:R-:W-:Y:S01]  /*2340*/  FMNMX.FTZ R4, R183, R4, !PT ;  /* 0x00000004b7047209 */ /* 0x002fe20007810000 */
[----:B------:R-:W1:Y:S01]  /*2350*/  MUFU.TANH R191, R50 ;  /* 0x0000003200bf7308 */ /* 0x000e620000002400 */
[----:B------:R-:W-:Y:S01]  /*2360*/  FMNMX.FTZ R5, R190, R7, !PT ;  /* 0x00000007be057209 */ /* 0x000fe20007810000 */
[----:B------:R-:W-:Y:S01]  /*2370*/  FMUL.FTZ R51, R51, UR4 ;  /* 0x0000000433337c20 */ /* 0x000fe20008410000 */
[----:B------:R-:W4:Y:S01]  /*2380*/  SHFL.BFLY PT, R7, R168, 0x2, 0x1f ;  /* 0x0c401f00a8077f89 */ /* 0x000f2200000e0000 */
[----:B------:R-:W-:Y:S01]  /*2390*/  FMNMX.FTZ R4, R185, R4, !PT ;  /* 0x00000004b9047209 */ /* 0x000fe20007810000 */
[----:B------:R-:W-:Y:S01]  /*23a0*/  FMUL.FTZ R111, R111, UR4 ;  /* 0x000000046f6f7c20 */ /* 0x000fe20008410000 */
[----:B------:R-:W-:Y:S01]  /*23b0*/  FMNMX.FTZ R5, R194, R5, !PT ;  /* 0x00000005c2057209 */ /* 0x000fe20007810000 */
[----:B------:R-:W-:Y:S01]  /*23c0*/  FMUL.FTZ R106, R106, UR4 ;  /* 0x000000046a6a7c20 */ /* 0x000fe20008410000 */
[----:B------:R-:W-:Y:S01]  /*23d0*/  FMNMX.FTZ R4, R39, R4, !PT ;  /* 0x0000000427047209 */ /* 0x000fe20007810000 */
[----:B------:R-:W5:Y:S01]  /*23e0*/  MUFU.TANH R187, R51 ;  /* 0x0000003300bb7308 */ /* 0x000f620000002400 */
[----:B------:R-:W-:Y:S01]  /*23f0*/  FMNMX.FTZ R6, R3, R97, !PT ;  /* 0x0000006103067209 */ /* 0x000fe20007810000 */
[----:B------:R-:W-:Y:S01]  /*2400*/  FMUL.FTZ R107, R107, UR4 ;  /* 0x000000046b6b7c20 */ /* 0x000fe20008410000 */
[----:B------:R-:W-:Y:S01]  /*2410*/  FMNMX.FTZ R4, R37, R4, !PT ;  /* 0x0000000425047209 */ /* 0x000fe20007810000 */
[----:B------:R-:W-:Y:S01]  /*2420*/  FMUL.FTZ R102, R102, UR4 ;  /* 0x0000000466667c20 */ /* 0x000fe20008410000 */
[----:B------:R-:W-:Y:S01]  /*2430*/  FMNMX.FTZ R5, R188, R5, !PT ;  /* 0x00000005bc057209 */ /* 0x000fe20007810000 */
[----:B------:R-:W-:Y:S01]  /*2440*/  FMUL.FTZ R103, R103, UR4 ;  /* 0x0000000467677c20 */ /* 0x000fe20008410000 */
[----:B------:R-:W-:Y:S01]  /*2450*/  FMNMX.FTZ R4, R195, R4, !PT ;  /* 0x00000004c3047209 */ /* 0x000fe20007810000 */
[----:B------:R-:W3:Y:S01]  /*2460*/  MUFU.TANH R213, R111 ;  /* 0x0000006f00d57308 */ /* 0x000ee20000002400 */
[----:B------:R-:W-:Y:S01]  /*2470*/  FMNMX.FTZ R6, R121, R6, !PT ;  /* 0x0000000679067209 */ /* 0x000fe20007810000 */
[----:B------:R-:W2:Y:S01]  /*2480*/  SHFL.BFLY PT, R166, R5, 0x2, 0x1f ;  /* 0x0c401f0005a67f89 */ /* 0x000ea200000e0000 */
[----:B------:R-:W-:Y:S01]  /*2490*/  FMNMX.FTZ R4, R193, R4, !PT ;  /* 0x00000004c1047209 */ /* 0x000fe20007810000 */
[----:B------:R-:W-:Y:S01]  /*24a0*/  FMUL.FTZ R126, R126, UR4 ;  /* 0x000000047e7e7c20 */ /* 0x000fe20008410000 */
[----:B------:R-:W-:Y:S01]  /*24b0*/  FMNMX.FTZ R6, R77, R6, !PT ;  /* 0x000000064d067209 */ /* 0x000fe20007810000 */
[----:B------:R-:W-:Y:S01]  /*24c0*/  FMUL.FTZ R127, R127, UR4 ;  /* 0x000000047f7f7c20 */ /* 0x000fe20008410000 */
[----:B-1----:R-:W-:Y:S01]  /*24d0*/  FMNMX.FTZ R4, R191, R4, !PT ;  /* 0x00000004bf047209 */ /* 0x002fe20007810000 */
[----:B------:R-:W1:Y:S01]  /*24e0*/  MUFU.TANH R211, R106 ;  /* 0x0000006a00d37308 */ /* 0x000e620000002400 */
[----:B------:R-:W-:Y:S01]  /*24f0*/  FMNMX.FTZ R6, R87, R6, !PT ;  /* 0x0000000657067209 */ /* 0x000fe20007810000 */
[----:B------:R-:W-:Y:S01]  /*2500*/  ULDC UR4, c[0x0][0x2ec] ;  /* 0x0000bb0000047ab9 */ /* 0x000fe20000000800 */
[----:B----4-:R-:W-:-:S02]  /*2510*/  FMNMX.FTZ R168, R168, R7, !PT ;  /* 0x00000007a8a87209 */ /* 0x010fc40007810000 */
[----:B-----5:R-:W-:Y:S02]  /*2520*/  FMNMX.FTZ R7, R187, R4, !PT ;  /* 0x00000004bb077209 */ /* 0x020fe40007810000 */
[----:B------:R-:W-:Y:S01]  /*2530*/  FMNMX.FTZ R6, R85, R6, !PT ;  /* 0x0000000655067209 */ /* 0x000fe20007810000 */
[----:B------:R-:W4:Y:S01]  /*2540*/  MUFU.TANH R209, R107 ;  /* 0x0000006b00d17308 */ /* 0x000f220000002400 */
[----:B------:R-:W5:Y:S01]  /*2550*/  SHFL.BFLY PT, R9, R168, 0x1, 0x1f ;  /* 0x0c201f00a8097f89 */ /* 0x000f6200000e0000 */
[----:B------:R-:W-:Y:S02]  /*2560*/  LEA R138, R139, R138, 0x5 ;  /* 0x0000008a8b8a7211 */ /* 0x000fe400078e28ff */
[----:B------:R-:W-:Y:S01]  /*2570*/  FMNMX.FTZ R6, R171, R6, !PT ;  /* 0x00000006ab067209 */ /* 0x000fe20007810000 */
[----:B------:R-:W5:Y:S01]  /*2580*/  SHFL.BFLY PT, R4, R7, 0x2, 0x1f ;  /* 0x0c401f0007047f89 */ /* 0x000f6200000e0000 */
[----:B------:R-:W-:Y:S02]  /*2590*/  IADD3 R221, R43, R138, RZ ;  /* 0x0000008a2bdd7210 */ /* 0x000fe40007ffe0ff */
[----:B------:R-:W-:Y:S01]  /*25a0*/  FMNMX.FTZ R6, R173, R6, !PT ;  /* 0x00000006ad067209 */ /* 0x000fe20007810000 */
[----:B------:R-:W5:Y:S01]  /*25b0*/  MUFU.TANH R205, R102 ;  /* 0x0000006600cd7308 */ /* 0x000f620000002400 */
[----:B--2---:R-:W-:-:S02]  /*25c0*/  FMNMX.FTZ R166, R5, R166, !PT ;  /* 0x000000a605a67209 */ /* 0x004fc40007810000 */
[----:B------:R-:W-:Y:S02]  /*25d0*/  FMNMX.FTZ R6, R201, R6, !PT ;  /* 0x00000006c9067209 */ /* 0x000fe40007810000 */
[----:B------:R-:W-:Y:S01]  /*25e0*/  LEA R221, R221, UR5, 0x1 ;  /* 0x00000005dddd7c11 */ /* 0x000fe2000f8e08ff */
[----:B------:R-:W2:Y:S01]  /*25f0*/  SHFL.BFLY PT, R5, R166, 0x1, 0x1f ;  /* 0x0c201f00a6057f89 */ /* 0x000ea200000e0000 */
[----:B---3--:R-:W-:Y:S01]  /*2600*/  FMNMX.FTZ R6, R213, R6, !PT ;  /* 0x00000006d5067209 */ /* 0x008fe20007810000 */
[----:B------:R-:W3:Y:S01]  /*2610*/  MUFU.TANH R181, R103 ;  /* 0x0000006700b57308 */ /* 0x000ee20000002400 */
[----:B------:R-:W-:Y:S01]  /*2620*/  IADD3 R220, R0, R221, RZ ;  /* 0x000000dd00dc7210 */ /* 0x000fe20007ffe0ff */
[----:B------:R-:W-:Y:S01]  /*2630*/  LDSM.16.MT88.4 R148, [R221+0x9000] ;  /* 0x00900000dd94783b */ /* 0x000fe20000004200 */
[----:B-1----:R-:W-:Y:S02]  /*2640*/  FMNMX.FTZ R6, R211, R6, !PT ;  /* 0x00000006d3067209 */ /* 0x002fe40007810000 */
[----:B------:R-:W-:Y:S01]  /*2650*/  LOP3.LUT R42, R42, 0xffffffe0, RZ, 0xc0, !PT ;  /* 0xffffffe02a2a7812 */ /* 0x000fe200078ec0ff */
[----:B------:R-:W-:Y:S01]  /*2660*/  LDSM.16.MT88.4 R116, [R221+0xa000] ;  /* 0x00a00000dd74783b */ /* 0x000fe20000004200 */
[----:B----4-:R-:W-:Y:S01]  /*2670*/  FMNMX.FTZ R6, R209, R6, !PT ;  /* 0x00000006d1067209 */ /* 0x010fe20007810000 */
[----:B------:R-:W1:Y:S01]  /*2680*/  MUFU.TANH R179, R126 ;  /* 0x0000007e00b37308 */ /* 0x000e620000002400 */
[----:B-----5:R-:W-:Y:S01]  /*2690*/  FMNMX.FTZ R168, R168, R9, !PT ;  /* 0x00000009a8a87209 */ /* 0x020fe20007810000 */
[----:B------:R-:W-:Y:S01]  /*26a0*/  LDSM.16.MT88.4 R20, [R221+0x9400] ;  /* 0x00940000dd14783b */ /* 0x000fe20000004200 */
[----:B------:R-:W-:-:S02]  /*26b0*/  FMNMX.FTZ R6, R205, R6, !PT ;  /* 0x00000006cd067209 */ /* 0x000fc40007810000 */
[----:B------:R-:W-:Y:S01]  /*26c0*/  FMNMX.FTZ R4, R7, R4, !PT ;  /* 0x0000000407047209 */ /* 0x000fe20007810000 */
[C---:B------:R-:W-:Y:S01]  /*26d0*/  FMUL.FTZ R207, R168.reuse, UR4 ;  /* 0x00000004a8cf7c20 */ /* 0x040fe20008410000 */
[----:B------:R-:W-:Y:S01]  /*26e0*/  FSETP.NEU.FTZ.AND P1, PT, R168, -INF , PT ;  /* 0xff800000a800780b */ /* 0x000fe20003f3d000 */
[----:B------:R-:W4:Y:S01]  /*26f0*/  MUFU.TANH R175, R127 ;  /* 0x0000007f00af7308 */ /* 0x000f220000002400 */
[----:B---3--:R-:W-:Y:S01]  /*2700*/  FMNMX.FTZ R6, R181, R6, !PT ;  /* 0x00000006b5067209 */ /* 0x008fe20007810000 */
[----:B------:R-:W3:Y:S01]  /*2710*/  SHFL.BFLY PT, R165, R4, 0x1, 0x1f ;  /* 0x0c201f0004a57f89 */ /* 0x000ee200000e0000 */
[----:B------:R-:W-:Y:S02]  /*2720*/  FSEL R207, R207, RZ, P1 ;  /* 0x000000ffcfcf7208 */ /* 0x000fe40000800000 */
[----:B------:R-:W-:Y:S01]  /*2730*/  IADD3 R237, -R42, R41, RZ ;  /* 0x000000292aed7210 */ /* 0x000fe20007ffe1ff */
[----:B------:R-:W-:Y:S01]  /*2740*/  LDSM.16.MT88.4 R100, [R220+0xa000] ;  /* 0x00a00000dc64783b */ /* 0x000fe20000004200 */
[----:B--2---:R-:W-:Y:S01]  /*2750*/  FMNMX.FTZ R166, R166, R5, !PT ;  /* 0x00000005a6a67209 */ /* 0x004fe20007810000 */
[--C-:B------:R-:W-:Y:S01]  /*2760*/  FFMA.FTZ R164, R120, UR4, -R207.reuse ;  /* 0x0000000478a47c23 */ /* 0x100fe200080108cf */
[--C-:B------:R-:W-:Y:S01]  /*2770*/  FFMA.FTZ R169, R2, UR4, -R207.reuse ;  /* 0x0000000402a97c23 */ /* 0x100fe200080108cf */
[--C-:B------:R-:W-:Y:S01]  /*2780*/  FFMA.FTZ R64, R84, UR4, -R207.reuse ;  /* 0x0000000454407c23 */ /* 0x100fe200080108cf */
[C---:B------:R-:W-:Y:S01]  /*2790*/  FSETP.NEU.FTZ.AND P1, PT, R166.reuse, -INF , PT ;  /* 0xff800000a600780b */ /* 0x040fe20003f3d000 */
[----:B------:R-:W-:Y:S01]  /*27a0*/  FMUL.FTZ R197, R166, UR4 ;  /* 0x00000004a6c57c20 */ /* 0x000fe20008410000 */
[--C-:B------:R-:W-:Y:S01]  /*27b0*/  FFMA.FTZ R57, R76, UR4, -R207.reuse ;  /* 0x000000044c397c23 */ /* 0x100fe200080108cf */
[----:B------:R-:W-:Y:S01]  /*27c0*/  MUFU.EX2 R164, R164 ;  /* 0x000000a400a47308 */ /* 0x000fe20000000800 */
[----:B------:R-:W-:Y:S01]  /*27d0*/  LDSM.16.MT88.4 R16, [R220+0x9400] ;  /* 0x00940000dc10783b */ /* 0x000fe20000004200 */
[--C-:B------:R-:W-:Y:S01]  /*27e0*/  FFMA.FTZ R44, R98, UR4, -R207.reuse ;  /* 0x00000004622c7c23 */ /* 0x100fe200080108cf */
[----:B------:R-:W-:Y:S01]  /*27f0*/  FSEL R197, R197, RZ, P1 ;  /* 0x000000ffc5c57208 */ /* 0x000fe20000800000 */
[--C-:B------:R-:W-:Y:S01]  /*2800*/  FFMA.FTZ R51, R78, UR4, -R207.reuse ;  /* 0x000000044e337c23 */ /* 0x100fe200080108cf */
[----:B------:R-:W-:Y:S01]  /*2810*/  LDSM.16.MT88.4 R12, [R221+0xa400] ;  /* 0x00a40000dd0c783b */ /* 0x000fe20000004200 */
[--C-:B------:R-:W-:Y:S01]  /*2820*/  FFMA.FTZ R46, R72, UR4, -R207.reuse ;  /* 0x00000004482e7c23 */ /* 0x100fe200080108cf */
[----:B------:R-:W-:Y:S01]  /*2830*/  FFMA.FTZ R45, R86, UR4, -R207 ;  /* 0x00000004562d7c23 */ /* 0x000fe200080108cf */
[--C-:B------:R-:W-:Y:S01]  /*2840*/  FFMA.FTZ R54, R80, UR4, -R197.reuse ;  /* 0x0000000450367c23 */ /* 0x100fe200080108c5 */
[--C-:B------:R-:W-:Y:S01]  /*2850*/  FFMA.FTZ R59, R96, UR4, -R197.reuse ;  /* 0x00000004603b7c23 */ /* 0x100fe200080108c5 */
[--C-:B------:R-:W-:Y:S01]  /*2860*/  FFMA.FTZ R58, R122, UR4, -R197.reuse ;  /* 0x000000047a3a7c23 */ /* 0x100fe200080108c5 */
[--C-:B------:R-:W-:Y:S01]  /*2870*/  FFMA.FTZ R53, R92, UR4, -R197.reuse ;  /* 0x000000045c357c23 */ /* 0x100fe200080108c5 */
[----:B---3--:R-:W-:Y:S01]  /*2880*/  FMNMX.FTZ R165, R4, R165, !PT ;  /* 0x000000a504a57209 */ /* 0x008fe20007810000 */
[----:B------:R-:W2:Y:S01]  /*2890*/  MUFU.EX2 R169, R169 ;  /* 0x000000a900a97308 */ /* 0x000ea20000000800 */
[----:B-1----:R-:W-:Y:S01]  /*28a0*/  FMNMX.FTZ R4, R179, R6, !PT ;  /* 0x00000006b3047209 */ /* 0x002fe20007810000 */
[--C-:B------:R-:W-:Y:S01]  /*28b0*/  FFMA.FTZ R52, R32, UR4, -R197.reuse ;  /* 0x0000000420347c23 */ /* 0x100fe200080108c5 */
[C---:B------:R-:W-:Y:S01]  /*28c0*/  FSETP.NEU.FTZ.AND P1, PT, R165.reuse, -INF , PT ;  /* 0xff800000a500780b */ /* 0x040fe20003f3d000 */
[----:B------:R-:W-:Y:S01]  /*28d0*/  FMUL.FTZ R184, R165, UR4 ;  /* 0x00000004a5b87c20 */ /* 0x000fe20008410000 */
[----:B----4-:R-:W-:Y:S01]  /*28e0*/  FMNMX.FTZ R4, R175, R4, !PT ;  /* 0x00000004af047209 */ /* 0x010fe20007810000 */
[----:B------:R-:W-:Y:S01]  /*28f0*/  LDSM.16.MT88.4 R8, [R220+0xa400] ;  /* 0x00a40000dc08783b */ /* 0x000fe20000004200 */
[--C-:B------:R-:W-:Y:S01]  /*2900*/  FFMA.FTZ R43, R68, UR4, -R197.reuse ;  /* 0x00000004442b7c23 */ /* 0x100fe200080108c5 */
[----:B------:R-:W-:Y:S01]  /*2910*/  MUFU.EX2 R59, R59 ;  /* 0x0000003b003b7308 */ /* 0x000fe20000000800 */
[----:B------:R-:W-:Y:S01]  /*2920*/  FSEL R184, R184, RZ, P1 ;  /* 0x000000ffb8b87208 */ /* 0x000fe20000800000 */
[----:B------:R-:W1:Y:S01]  /*2930*/  SHFL.BFLY PT, R5, R4, 0x2, 0x1f ;  /* 0x0c401f0004057f89 */ /* 0x000e6200000e0000 */
[--C-:B------:R-:W-:Y:S01]  /*2940*/  FFMA.FTZ R2, R70, UR4, -R197.reuse ;  /* 0x0000000446027c23 */ /* 0x100fe200080108c5 */
[----:B------:R-:W-:Y:S01]  /*2950*/  FFMA.FTZ R177, R180, UR4, -R197 ;  /* 0x00000004b4b17c23 */ /* 0x000fe200080108c5 */
[--C-:B------:R-:W-:Y:S01]  /*2960*/  FFMA.FTZ R199, R196, UR4, -R207.reuse ;  /* 0x00000004c4c77c23 */ /* 0x100fe200080108cf */
[--C-:B------:R-:W-:Y:S01]  /*2970*/  FFMA.FTZ R61, R133, UR4, -R184.reuse ;  /* 0x00000004853d7c23 */ /* 0x100fe200080108b8 */
[--C-:B------:R-:W-:Y:S01]  /*2980*/  FFMA.FTZ R55, R81, UR4, -R184.reuse ;  /* 0x0000000451377c23 */ /* 0x100fe200080108b8 */
[----:B------:R-:W-:Y:S01]  /*2990*/  LDSM.16.MT88.4 R132, [R220+0x9000] ;  /* 0x00900000dc84783b */ /* 0x000fe20000004200 */
[--C-:B------:R-:W-:Y:S01]  /*29a0*/  FFMA.FTZ R60, R123, UR4, -R184.reuse ;  /* 0x000000047b3c7c23 */ /* 0x100fe200080108b8 */
[--C-:B------:R-:W-:Y:S01]  /*29b0*/  FFMA.FTZ R50, R79, UR4, -R184.reuse ;  /* 0x000000044f327c23 */ /* 0x100fe200080108b8 */
[----:B------:R-:W3:Y:S01]  /*29c0*/  MUFU.EX2 R58, R58 ;  /* 0x0000003a003a7308 */ /* 0x000ee20000000800 */
[----:B------:R-:W-:Y:S01]  /*29d0*/  LDSM.16.MT88.4 R80, [R221+0xb000] ;  /* 0x00b00000dd50783b */ /* 0x000fe20000004200 */
[--C-:B------:R-:W-:Y:S01]  /*29e0*/  FFMA.FTZ R49, R33, UR4, -R184.reuse ;  /* 0x0000000421317c23 */ /* 0x100fe200080108b8 */
[--C-:B------:R-:W-:Y:S01]  /*29f0*/  FFMA.FTZ R47, R29, UR4, -R184.reuse ;  /* 0x000000041d2f7c23 */ /* 0x100fe200080108b8 */
[----:B--2---:R-:W-:Y:S01]  /*2a00*/  F2FP.BF16.F32.PACK_AB R96, R169, R164 ;  /* 0x000000a4a960723e */ /* 0x004fe200000010ff */
[----:B------:R-:W-:Y:S01]  /*2a10*/  LDSM.16.MT88.4 R28, [R221+0xb400] ;  /* 0x00b40000dd1c783b */ /* 0x000fe20000004200 */
[--C-:B------:R-:W-:Y:S01]  /*2a20*/  FFMA.FTZ R48, R67, UR4, -R184.reuse ;  /* 0x0000000443307c23 */ /* 0x100fe200080108b8 */
[--C-:B------:R-:W-:Y:S01]  /*2a30*/  FFMA.FTZ R180, R183, UR4, -R184.reuse ;  /* 0x00000004b7b47c23 */ /* 0x100fe200080108b8 */
[----:B------:R-:W-:Y:S01]  /*2a40*/  MUFU.EX2 R54, R54 ;  /* 0x0000003600367308 */ /* 0x000fe20000000800 */
[--C-:B------:R-:W-:Y:S01]  /*2a50*/  FFMA.FTZ R183, R185, UR4, -R184.reuse ;  /* 0x00000004b9b77c23 */ /* 0x100fe200080108b8 */
[--C-:B------:R-:W-:Y:S01]  /*2a60*/  FFMA.FTZ R182, R39, UR4, -R184.reuse ;  /* 0x0000000427b67c23 */ /* 0x100fe200080108b8 */
[----:B------:R-:W-:Y:S01]  /*2a70*/  FFMA.FTZ R185, R37, UR4, -R184 ;  /* 0x0000000425b97c23 */ /* 0x000fe200080108b8 */
[--C-:B------:R-:W-:Y:S01]  /*2a80*/  FFMA.FTZ R189, R186, UR4, -R207.reuse ;  /* 0x00000004babd7c23 */ /* 0x100fe200080108cf */
[--C-:B------:R-:W-:Y:S01]  /*2a90*/  FFMA.FTZ R196, R200, UR4, -R207.reuse ;  /* 0x00000004c8c47c23 */ /* 0x100fe200080108cf */
[--C-:B------:R-:W-:Y:S01]  /*2aa0*/  FFMA.FTZ R186, R202, UR4, -R207.reuse ;  /* 0x00000004caba7c23 */ /* 0x100fe200080108cf */
[----:B-1----:R-:W-:Y:S01]  /*2ab0*/  FMNMX.FTZ R0, R4, R5, !PT ;  /* 0x0000000504007209 */ /* 0x002fe20007810000 */
[----:B------:R-:W1:Y:S01]  /*2ac0*/  MUFU.EX2 R53, R53 ;  /* 0x0000003500357308 */ /* 0x000e620000000800 */
[----:B------:R-:W-:Y:S01]  /*2ad0*/  LDSM.16.MT88.4 R4, [R220+0xb000] ;  /* 0x00b00000dc04783b */ /* 0x000fe20000004200 */
[----:B---3--:R-:W-:Y:S01]  /*2ae0*/  F2FP.BF16.F32.PACK_AB R92, R58, R59 ;  /* 0x0000003b3a5c723e */ /* 0x008fe200000010ff */
[----:B------:R-:W-:Y:S01]  /*2af0*/  FFMA.FTZ R172, R172, UR4, -R207 ;  /* 0x00000004acac7c23 */ /* 0x000fe200080108cf */
[----:B------:R-:W-:Y:S01]  /*2b00*/  FADD.FTZ R169, R164, R169 ;  /* 0x000000a9a4a97221 */ /* 0x000fe20000010000 */
[----:B------:R-:W2:Y:S01]  /*2b10*/  SHFL.BFLY PT, R167, R0, 0x1, 0x1f ;  /* 0x0c201f0000a77f89 */ /* 0x000ea200000e0000 */
[----:B------:R-:W-:Y:S01]  /*2b20*/  FADD.FTZ R59, R59, R58 ;  /* 0x0000003a3b3b7221 */ /* 0x000fe20000010000 */
[----:B------:R-:W-:Y:S01]  /*2b30*/  FFMA.FTZ R243, R204, UR4, -R207 ;  /* 0x00000004ccf37c23 */ /* 0x000fe200080108cf */
[----:B------:R-:W-:Y:S01]  /*2b40*/  MUFU.EX2 R60, R60 ;  /* 0x0000003c003c7308 */ /* 0x000fe20000000800 */
[----:B------:R-:W-:Y:S01]  /*2b50*/  FFMA.FTZ R241, R188, UR4, -R197 ;  /* 0x00000004bcf17c23 */ /* 0x000fe200080108c5 */
[----:B------:R-:W-:Y:S01]  /*2b60*/  FFMA.FTZ R203, R198, UR4, -R207 ;  /* 0x00000004c6cb7c23 */ /* 0x000fe200080108cf */
[----:B------:R-:W-:Y:S01]  /*2b70*/  FFMA.FTZ R192, R192, UR4, -R197 ;  /* 0x00000004c0c07c23 */ /* 0x000fe200080108c5 */
[--C-:B------:R-:W-:Y:S01]  /*2b80*/  FFMA.FTZ R188, R195, UR4, -R184.reuse ;  /* 0x00000004c3bc7c23 */ /* 0x100fe200080108b8 */
[--C-:B------:R-:W-:Y:S01]  /*2b90*/  FFMA.FTZ R193, R193, UR4, -R184.reuse ;  /* 0x00000004c1c17c23 */ /* 0x100fe200080108b8 */
[----:B------:R-:W-:Y:S01]  /*2ba0*/  FFMA.FTZ R191, R191, UR4, -R184 ;  /* 0x00000004bfbf7c23 */ /* 0x000fe200080108b8 */
[----:B------:R-:W-:Y:S01]  /*2bb0*/  FFMA.FTZ R198, R206, UR4, -R207 ;  /* 0x00000004cec67c23 */ /* 0x000fe200080108cf */
[----:B------:R-:W3:Y:S01]  /*2bc0*/  MUFU.EX2 R61, R61 ;  /* 0x0000003d003d7308 */ /* 0x000ee20000000800 */
[----:B-1----:R-:W-:Y:S01]  /*2bd0*/  F2FP.BF16.F32.PACK_AB R94, R53, R54 ;  /* 0x00000036355e723e */ /* 0x002fe200000010ff */
[----:B------:R-:W-:-:S04]  /*2be0*/  FADD.FTZ R54, R54, R59 ;  /* 0x0000003b36367221 */ /* 0x000fc80000010000 */
[----:B------:R-:W-:Y:S02]  /*2bf0*/  FADD.FTZ R53, R53, R54 ;  /* 0x0000003635357221 */ /* 0x000fe40000010000 */
[----:B------:R-:W-:Y:S01]  /*2c00*/  MUFU.EX2 R55, R55 ;  /* 0x0000003700377308 */ /* 0x000fe20000000800 */
[----:B--2---:R-:W-:Y:S01]  /*2c10*/  FMNMX.FTZ R167, R0, R167, !PT ;  /* 0x000000a700a77209 */ /* 0x004fe20007810000 */
[--C-:B------:R-:W-:Y:S01]  /*2c20*/  FFMA.FTZ R0, R35, UR4, -R184.reuse ;  /* 0x0000000423007c23 */ /* 0x100fe200080108b8 */
[----:B------:R-:W-:-:S05]  /*2c30*/  FFMA.FTZ R184, R187, UR4, -R184 ;  /* 0x00000004bbb87c23 */ /* 0x000fca00080108b8 */
[----:B------:R-:W1:Y:S01]  /*2c40*/  MUFU.EX2 R50, R50 ;  /* 0x0000003200327308 */ /* 0x000e620000000800 */
[C---:B------:R-:W-:Y:S01]  /*2c50*/  FSETP.NEU.FTZ.AND P1, PT, R167.reuse, -INF , PT ;  /* 0xff800000a700780b */ /* 0x040fe20003f3d000 */
[----:B------:R-:W-:Y:S01]  /*2c60*/  FMUL.FTZ R176, R167, UR4 ;  /* 0x00000004a7b07c20 */ /* 0x000fe20008410000 */
[----:B---3--:R-:W-:Y:S01]  /*2c70*/  F2FP.BF16.F32.PACK_AB R93, R61, R60 ;  /* 0x0000003c3d5d723e */ /* 0x008fe200000010ff */
[----:B------:R-:W-:-:S03]  /*2c80*/  FADD.FTZ R60, R60, R61 ;  /* 0x0000003d3c3c7221 */ /* 0x000fc60000010000 */
[----:B------:R-:W-:Y:S01]  /*2c90*/  FSEL R176, R176, RZ, P1 ;  /* 0x000000ffb0b07208 */ /* 0x000fe20000800000 */
[----:B------:R-:W-:Y:S04]  /*2ca0*/  MUFU.EX2 R64, R64 ;  /* 0x0000004000407308 */ /* 0x000fe80000000800 */
[--C-:B------:R-:W-:Y:S01]  /*2cb0*/  FFMA.FTZ R65, R3, UR4, -R176.reuse ;  /* 0x0000000403417c23 */ /* 0x100fe200080108b0 */
[--C-:B------:R-:W-:Y:S01]  /*2cc0*/  FFMA.FTZ R62, R97, UR4, -R176.reuse ;  /* 0x00000004613e7c23 */ /* 0x100fe200080108b0 */
[--C-:B------:R-:W-:Y:S01]  /*2cd0*/  FFMA.FTZ R63, R121, UR4, -R176.reuse ;  /* 0x00000004793f7c23 */ /* 0x100fe200080108b0 */
[--C-:B------:R-:W-:Y:S01]  /*2ce0*/  FFMA.FTZ R56, R77, UR4, -R176.reuse ;  /* 0x000000044d387c23 */ /* 0x100fe200080108b0 */
[----:B------:R-:W2:Y:S01]  /*2cf0*/  MUFU.EX2 R57, R57 ;  /* 0x0000003900397308 */ /* 0x000ea20000000800 */
[--C-:B------:R-:W-:Y:S01]  /*2d00*/  FFMA.FTZ R3, R34, UR4, -R197.reuse ;  /* 0x0000000422037c23 */ /* 0x100fe200080108c5 */
[----:B-1----:R-:W-:Y:S01]  /*2d10*/  F2FP.BF16.F32.PACK_AB R95, R50, R55 ;  /* 0x00000037325f723e */ /* 0x002fe200000010ff */
[----:B------:R-:W1:Y:S01]  /*2d20*/  LDSM.16.MT88.4 R32, [R220+0xb400] ;  /* 0x00b40000dc20783b */ /* 0x000e620000004200 */
[--C-:B------:R-:W-:Y:S01]  /*2d30*/  FFMA.FTZ R170, R171, UR4, -R176.reuse ;  /* 0x00000004abaa7c23 */ /* 0x100fe200080108b0 */
[--C-:B------:R-:W-:Y:S01]  /*2d40*/  FFMA.FTZ R67, R87, UR4, -R176.reuse ;  /* 0x0000000457437c23 */ /* 0x100fe200080108b0 */
[--C-:B------:R-:W-:Y:S01]  /*2d50*/  FFMA.FTZ R66, R85, UR4, -R176.reuse ;  /* 0x0000000455427c23 */ /* 0x100fe200080108b0 */
[--C-:B------:R-:W-:Y:S01]  /*2d60*/  FFMA.FTZ R171, R173, UR4, -R176.reuse ;  /* 0x00000004adab7c23 */ /* 0x100fe200080108b0 */
[----:B------:R-:W-:Y:S01]  /*2d70*/  MUFU.EX2 R65, R65 ;  /* 0x0000004100417308 */ /* 0x000fe20000000800 */
[C---:B------:R-:W-:Y:S01]  /*2d80*/  HMMA.16816.F32.BF16 R156, R92.reuse, R148, RZ ;  /* 0x000000945c9c723c */ /* 0x040fe200000418ff */
[--C-:B------:R-:W-:Y:S01]  /*2d90*/  FFMA.FTZ R173, R174, UR4, -R197.reuse ;  /* 0x00000004aead7c23 */ /* 0x100fe200080108c5 */
[--C-:B------:R-:W-:Y:S01]  /*2da0*/  FFMA.FTZ R174, R178, UR4, -R197.reuse ;  /* 0x00000004b2ae7c23 */ /* 0x100fe200080108c5 */
[----:B------:R-:W-:Y:S01]  /*2db0*/  FFMA.FTZ R178, R36, UR4, -R197 ;  /* 0x0000000424b27c23 */ /* 0x000fe200080108c5 */
[--C-:B------:R-:W-:Y:S01]  /*2dc0*/  FFMA.FTZ R200, R201, UR4, -R176.reuse ;  /* 0x00000004c9c87c23 */ /* 0x100fe200080108b0 */
[----:B------:R-:W-:Y:S01]  /*2dd0*/  LDSM.16.MT88.4 R36, [R220+0xb800] ;  /* 0x00b80000dc24783b */ /* 0x000fe20000004200 */
[C---:B------:R-:W-:Y:S01]  /*2de0*/  HMMA.16816.F32.BF16 R140, R92.reuse, R132, RZ ;  /* 0x000000845c8c723c */ /* 0x040fe200000418ff */
[----:B------:R-:W3:Y:S01]  /*2df0*/  MUFU.EX2 R62, R62 ;  /* 0x0000003e003e7308 */ /* 0x000ee20000000800 */
[----:B--2---:R-:W-:Y:S01]  /*2e00*/  F2FP.BF16.F32.PACK_AB R98, R57, R64 ;  /* 0x000000403962723e */ /* 0x004fe200000010ff */
[--C-:B------:R-:W-:Y:S01]  /*2e10*/  FFMA.FTZ R201, R213, UR4, -R176.reuse ;  /* 0x00000004d5c97c23 */ /* 0x100fe200080108b0 */
[--C-:B------:R-:W-:Y:S01]  /*2e20*/  FFMA.FTZ R202, R211, UR4, -R176.reuse ;  /* 0x00000004d3ca7c23 */ /* 0x100fe200080108b0 */
[----:B------:R-:W-:Y:S01]  /*2e30*/  FFMA.FTZ R209, R209, UR4, -R176 ;  /* 0x00000004d1d17c23 */ /* 0x000fe200080108b0 */
[C---:B------:R-:W-:Y:S01]  /*2e40*/  HMMA.16816.F32.BF16 R124, R92.reuse, R116, RZ ;  /* 0x000000745c7c723c */ /* 0x040fe200000418ff */
[----:B------:R-:W-:Y:S01]  /*2e50*/  FADD.FTZ R64, R64, R169 ;  /* 0x000000a940407221 */ /* 0x000fe20000010000 */
[----:B------:R-:W-:Y:S01]  /*2e60*/  FADD.FTZ R55, R55, R60 ;  /* 0x0000003c37377221 */ /* 0x000fe20000010000 */
[----:B------:R-:W-:Y:S01]  /*2e70*/  MUFU.EX2 R63, R63 ;  /* 0x0000003f003f7308 */ /* 0x000fe20000000800 */
[----:B------:R-:W-:Y:S01]  /*2e80*/  FFMA.FTZ R204, R205, UR4, -R176 ;  /* 0x00000004cdcc7c23 */ /* 0x000fe200080108b0 */
[----:B------:R-:W-:Y:S01]  /*2e90*/  FADD.FTZ R64, R57, R64 ;  /* 0x0000004039407221 */ /* 0x000fe20000010000 */
[C---:B------:R-:W-:Y:S01]  /*2ea0*/  HMMA.16816.F32.BF16 R108, R92.reuse, R100, RZ ;  /* 0x000000645c6c723c */ /* 0x040fe200000418ff */
[----:B------:R-:W-:Y:S01]  /*2eb0*/  FADD.FTZ R50, R50, R55 ;  /* 0x0000003732327221 */ /* 0x000fe20000010000 */
[--C-:B------:R-:W-:Y:S01]  /*2ec0*/  FFMA.FTZ R205, R190, UR4, -R197.reuse ;  /* 0x00000004becd7c23 */ /* 0x100fe200080108c5 */
[----:B------:R-:W-:Y:S01]  /*2ed0*/  FFMA.FTZ R181, R181, UR4, -R176 ;  /* 0x00000004b5b57c23 */ /* 0x000fe200080108b0 */
[----:B------:R-:W-:Y:S01]  /*2ee0*/  FFMA.FTZ R190, R194, UR4, -R197 ;  /* 0x00000004c2be7c23 */ /* 0x000fe200080108c5 */
[----:B------:R-:W2:Y:S01]  /*2ef0*/  MUFU.EX2 R56, R56 ;  /* 0x0000003800387308 */ /* 0x000ea20000000800 */
[----:B---3--:R-:W-:Y:S01]  /*2f00*/  F2FP.BF16.F32.PACK_AB R97, R62, R65 ;  /* 0x000000413e61723e */ /* 0x008fe200000010ff */
[----:B------:R-:W-:Y:S01]  /*2f10*/  HMMA.16816.F32.BF16 R72, R92, R80, RZ ;  /* 0x000000505c48723c */ /* 0x000fe200000418ff */
[----:B------:R-:W-:Y:S01]  /*2f20*/  FADD.FTZ R62, R65, R62 ;  /* 0x0000003e413e7221 */ /* 0x000fe20000010000 */
[----:B------:R-:W-:-:S04]  /*2f30*/  FFMA.FTZ R179, R179, UR4, -R176 ;  /* 0x00000004b3b37c23 */ /* 0x000fc800080108b0 */
[C---:B------:R-:W-:Y:S01]  /*2f40*/  HMMA.16816.F32.BF16 R88, R92.reuse, R4, RZ ;  /* 0x000000045c58723c */ /* 0x040fe200000418ff */
[----:B------:R-:W-:Y:S05]  /*2f50*/  MUFU.EX2 R51, R51 ;  /* 0x0000003300337308 */ /* 0x000fea0000000800 */
[----:B------:R-:W-:Y:S01]  /*2f60*/  HMMA.16816.F32.BF16 R152, R92, R150, RZ ;  /* 0x000000965c98723c */ /* 0x000fe200000418ff */
[----:B--2---:R-:W-:Y:S02]  /*2f70*/  F2FP.BF16.F32.PACK_AB R99, R56, R63 ;  /* 0x0000003f3863723e */ /* 0x004fe400000010ff */
[----:B------:R-:W-:Y:S01]  /*2f80*/  MUFU.EX2 R46, R46 ;  /* 0x0000002e002e7308 */ /* 0x000fe20000000800 */
[----:B------:R-:W-:-:S02]  /*2f90*/  FADD.FTZ R63, R63, R62 ;  /* 0x0000003e3f3f7221 */ /* 0x000fc40000010000 */
[----:B------:R-:W-:Y:S02]  /*2fa0*/  HMMA.16816.F32.BF16 R136, R92, R134, RZ ;  /* 0x000000865c88723c */ /* 0x000fe400000418ff */
[----:B------:R-:W-:-:S04]  /*2fb0*/  FADD.FTZ R56, R56, R63 ;  /* 0x0000003f38387221 */ /* 0x000fc80000010000 */
[C---:B------:R-:W-:Y:S01]  /*2fc0*/  HMMA.16816.F32.BF16 R120, R92.reuse, R118, RZ ;  /* 0x000000765c78723c */ /* 0x040fe200000418ff */
[----:B------:R-:W-:Y:S05]  /*2fd0*/  MUFU.EX2 R45, R45 ;  /* 0x0000002d002d7308 */ /* 0x000fea0000000800 */
[C---:B------:R-:W-:Y:S03]  /*2fe0*/  HMMA.16816.F32.BF16 R104, R92.reuse, R102, RZ ;  /* 0x000000665c68723c */ /* 0x040fe600000418ff */
[----:B------:R-:W-:Y:S03]  /*2ff0*/  MUFU.EX2 R44, R44 ;  /* 0x0000002c002c7308 */ /* 0x000fe60000000800 */
[----:B------:R-:W-:Y:S05]  /*3000*/  HMMA.16816.F32.BF16 R76, R92, R82, RZ ;  /* 0x000000525c4c723c */ /* 0x000fea00000418ff */
[----:B------:R-:W-:Y:S01]  /*3010*/  MUFU.EX2 R52, R52 ;  /* 0x0000003400347308 */ /* 0x000fe20000000800 */
[C---:B------:R-:W-:Y:S06]  /*3020*/  HMMA.16816.F32.BF16 R160, R96.reuse, R148, RZ ;  /* 0x0000009460a0723c */ /* 0x040fec00000418ff */
[C---:B------:R-:W-:Y:S01]  /*3030*/  HMMA.16816.F32.BF16 R144, R96.reuse, R132, RZ ;  /* 0x000000846090723c */ /* 0x040fe200000418ff */
[----:B------:R-:W2:Y:S05]  /*3040*/  MUFU.EX2 R43, R43 ;  /* 0x0000002b002b7308 */ /* 0x000eaa0000000800 */
[C---:B------:R-:W-:Y:S03]  /*3050*/  HMMA.16816.F32.BF16 R128, R96.reuse, R116, RZ ;  /* 0x000000746080723c */ /* 0x040fe600000418ff */
[----:B------:R-:W-:Y:S03]  /*3060*/  MUFU.EX2 R3, R3 ;  /* 0x0000000300037308 */ /* 0x000fe60000000800 */
[----:B------:R-:W-:Y:S05]  /*3070*/  HMMA.16816.F32.BF16 R112, R96, R100, RZ ;  /* 0x000000646070723c */ /* 0x000fea00000418ff */
[----:B------:R-:W3:Y:S01]  /*3080*/  MUFU.EX2 R2, R2 ;  /* 0x0000000200027308 */ /* 0x000ee20000000800 */
[----:B------:R-:W-:Y:S01]  /*3090*/  HMMA.16816.F32.BF16 R92, R92, R6, RZ ;  /* 0x000000065c5c723c */ /* 0x000fe200000418ff */
[----:B--2---:R-:W-:Y:S01]  /*30a0*/  F2FP.BF16.F32.PACK_AB R24, R43, R52 ;  /* 0x000000342b18723e */ /* 0x004fe200000010ff */
[----:B------:R-:W-:-:S04]  /*30b0*/  FADD.FTZ R52, R52, R53 ;  /* 0x0000003534347221 */ /* 0x000fc80000010000 */
[----:B------:R-:W-:Y:S01]  /*30c0*/  HMMA.16816.F32.BF16 R148, R96, R150, RZ ;  /* 0x000000966094723c */ /* 0x000fe200000418ff */
[----:B------:R-:W-:Y:S01]  /*30d0*/  MUFU.EX2 R49, R49 ;  /* 0x0000003100317308 */ /* 0x000fe20000000800 */
[----:B------:R-:W-:-:S04]  /*30e0*/  FADD.FTZ R52, R43, R52 ;  /* 0x000000342b347221 */ /* 0x000fc80000010000 */
[C---:B------:R-:W-:Y:S03]  /*30f0*/  HMMA.16816.F32.BF16 R132, R96.reuse, R134, RZ ;  /* 0x000000866084723c */ /* 0x040fe600000418ff */
[----:B------:R-:W2:Y:S01]  /*3100*/  MUFU.EX2 R0, R0 ;  /* 0x0000000000007308 */ /* 0x000ea20000000800 */
[C---:B---3--:R-:W-:Y:S01]  /*3110*/  F2FP.BF16.F32.PACK_AB R26, R2.reuse, R3 ;  /* 0x00000003021a723e */ /* 0x048fe200000010ff */
[----:B------:R-:W-:Y:S01]  /*3120*/  FADD.FTZ R3, R3, R52 ;  /* 0x0000003403037221 */ /* 0x000fe20000010000 */
[C---:B------:R-:W-:Y:S03]  /*3130*/  HMMA.16816.F32.BF16 R116, R96.reuse, R118, RZ ;  /* 0x000000766074723c */ /* 0x040fe600000418ff */
[----:B------:R-:W-:Y:S02]  /*3140*/  FADD.FTZ R2, R2, R3 ;  /* 0x0000000302027221 */ /* 0x000fe40000010000 */
[----:B------:R-:W-:Y:S01]  /*3150*/  MUFU.EX2 R47, R47 ;  /* 0x0000002f002f7308 */ /* 0x000fe20000000800 */
[C---:B------:R-:W-:Y:S06]  /*3160*/  HMMA.16816.F32.BF16 R100, R96.reuse, R102, RZ ;  /* 0x000000666064723c */ /* 0x040fec00000418ff */
[----:B------:R-:W-:Y:S01]  /*3170*/  HMMA.16816.F32.BF16 R68, R96, R80, RZ ;  /* 0x000000506044723c */ /* 0x000fe200000418ff */
[----:B------:R-:W3:Y:S01]  /*3180*/  MUFU.EX2 R48, R48 ;  /* 0x0000003000307308 */ /* 0x000ee20000000800 */
[----:B--2---:R-:W-:Y:S01]  /*3190*/  F2FP.BF16.F32.PACK_AB R25, R0, R49 ;  /* 0x000000310019723e */ /* 0x004fe200000010ff */
[----:B------:R-:W-:-:S03]  /*31a0*/  FADD.FTZ R49, R49, R50 ;  /* 0x0000003231317221 */ /* 0x000fc60000010000 */
[C---:B------:R-:W-:Y:S01]  /*31b0*/  HMMA.16816.F32.BF16 R80, R96.reuse, R82, RZ ;  /* 0x000000526050723c */ /* 0x040fe200000418ff */
[----:B------:R-:W-:Y:S02]  /*31c0*/  FADD.FTZ R0, R0, R49 ;  /* 0x0000003100007221 */ /* 0x000fe40000010000 */
[----:B------:R-:W-:Y:S03]  /*31d0*/  MUFU.EX2 R67, R67 ;  /* 0x0000004300437308 */ /* 0x000fe60000000800 */
[C---:B------:R-:W-:Y:S05]  /*31e0*/  HMMA.16816.F32.BF16 R84, R96.reuse, R4, RZ ;  /* 0x000000046054723c */ /* 0x040fea00000418ff */
[----:B------:R-:W2:Y:S01]  /*31f0*/  MUFU.EX2 R66, R66 ;  /* 0x0000004200427308 */ /* 0x000ea20000000800 */
[----:B------:R-:W-:Y:S01]  /*3200*/  HMMA.16816.F32.BF16 R96, R96, R6, RZ ;  /* 0x000000066060723c */ /* 0x000fe200000418ff */
[----:B---3--:R-:W-:Y:S01]  /*3210*/  F2FP.BF16.F32.PACK_AB R27, R48, R47 ;  /* 0x0000002f301b723e */ /* 0x008fe200000010ff */
[----:B------:R-:W-:Y:S01]  /*3220*/  FADD.FTZ R47, R47, R0 ;  /* 0x000000002f2f7221 */ /* 0x000fe20000010000 */
[----:B------:R-:W-:Y:S01]  /*3230*/  F2FP.BF16.F32.PACK_AB R4, R46, R51 ;  /* 0x000000332e04723e */ /* 0x000fe200000010ff */
[----:B------:R-:W-:-:S02]  /*3240*/  FADD.FTZ R51, R51, R64 ;  /* 0x0000004033337221 */ /* 0x000fc40000010000 */
[----:B------:R-:W-:Y:S01]  /*3250*/  FADD.FTZ R47, R48, R47 ;  /* 0x0000002f302f7221 */ /* 0x000fe20000010000 */
[----:B------:R-:W-:Y:S01]  /*3260*/  MUFU.EX2 R170, R170 ;  /* 0x000000aa00aa7308 */ /* 0x000fe20000000800 */
[----:B------:R-:W-:Y:S01]  /*3270*/  F2FP.BF16.F32.PACK_AB R6, R44, R45 ;  /* 0x0000002d2c06723e */ /* 0x000fe200000010ff */
[----:B------:R-:W-:Y:S01]  /*3280*/  HMMA.16816.F32.BF16 R156, R24, R20, R156 ;  /* 0x00000014189c723c */ /* 0x000fe2000004189c */
[----:B------:R-:W-:-:S04]  /*3290*/  FADD.FTZ R46, R46, R51 ;  /* 0x000000332e2e7221 */ /* 0x000fc80000010000 */
[----:B------:R-:W-:Y:S01]  /*32a0*/  FADD.FTZ R45, R45, R46 ;  /* 0x0000002e2d2d7221 */ /* 0x000fe20000010000 */
[----:B------:R-:W3:Y:S01]  /*32b0*/  MUFU.EX2 R171, R171 ;  /* 0x000000ab00ab7308 */ /* 0x000ee20000000800 */
[----:B--2---:R-:W-:Y:S01]  /*32c0*/  F2FP.BF16.F32.PACK_AB R5, R66, R67 ;  /* 0x000000434205723e */ /* 0x004fe200000010ff */
        /* <DEDUP_REMOVED lines=10> */
[----:B------:R-:W-:Y:S02]  /*3370*/  HMMA.16816.F32.BF16 R72, R24, R28, R72 ;  /* 0x0000001c1848723c */ /* 0x000fe40000041848 */
[----:B------:R-:W-:-:S04]  /*3380*/  FADD.FTZ R171, R171, R170 ;  /* 0x000000aaabab7221 */ /* 0x000fc80000010000 */
[C---:B-1----:R-:W-:Y:S01]  /*3390*/  HMMA.16816.F32.BF16 R88, R24.reuse, R32, R88 ;  /* 0x000000201858723c */ /* 0x042fe20000041858 */
[----:B------:R-:W1:Y:S05]  /*33a0*/  MUFU.EX2 R174, R174 ;  /* 0x000000ae00ae7308 */ /* 0x000e6a0000000800 */
[C---:B------:R-:W-:Y:S03]  /*33b0*/  HMMA.16816.F32.BF16 R152, R24.reuse, R22, R152 ;  /* 0x000000161898723c */ /* 0x040fe60000041898 */
[----:B------:R-:W-:Y:S03]  /*33c0*/  MUFU.EX2 R177, R177 ;  /* 0x000000b100b17308 */ /* 0x000fe60000000800 */
[C---:B------:R-:W-:Y:S05]  /*33d0*/  HMMA.16816.F32.BF16 R136, R24.reuse, R18, R136 ;  /* 0x000000121888723c */ /* 0x040fea0000041888 */
[----:B------:R-:W-:Y:S01]  /*33e0*/  MUFU.EX2 R178, R178 ;  /* 0x000000b200b27308 */ /* 0x000fe20000000800 */
[C---:B------:R-:W-:Y:S06]  /*33f0*/  HMMA.16816.F32.BF16 R120, R24.reuse, R14, R120 ;  /* 0x0000000e1878723c */ /* 0x040fec0000041878 */
[C---:B------:R-:W-:Y:S01]  /*3400*/  HMMA.16816.F32.BF16 R104, R24.reuse, R10, R104 ;  /* 0x0000000a1868723c */ /* 0x040fe20000041868 */
[----:B------:R-:W-:Y:S05]  /*3410*/  MUFU.EX2 R180, R180 ;  /* 0x000000b400b47308 */ /* 0x000fea0000000800 */
[C---:B------:R-:W-:Y:S03]  /*3420*/  HMMA.16816.F32.BF16 R76, R24.reuse, R30, R76 ;  /* 0x0000001e184c723c */ /* 0x040fe6000004184c */
[----:B------:R-:W2:Y:S03]  /*3430*/  MUFU.EX2 R183, R183 ;  /* 0x000000b700b77308 */ /* 0x000ea60000000800 */
[----:B------:R-:W-:Y:S01]  /*3440*/  HMMA.16816.F32.BF16 R92, R24, R34, R92 ;  /* 0x00000022185c723c */ /* 0x000fe2000004185c */
[----:B------:R-:W3:Y:S04]  /*3450*/  LDSM.16.MT88.4 R24, [R221+0x9800] ;  /* 0x00980000dd18783b */ /* 0x000ee80000004200 */
[----:B------:R-:W-:Y:S01]  /*3460*/  MUFU.EX2 R182, R182 ;  /* 0x000000b600b67308 */ /* 0x000fe20000000800 */
[C---:B------:R-:W-:Y:S06]  /*3470*/  HMMA.16816.F32.BF16 R160, R4.reuse, R20, R160 ;  /* 0x0000001404a0723c */ /* 0x040fec00000418a0 */
[C---:B------:R-:W-:Y:S01]  /*3480*/  HMMA.16816.F32.BF16 R144, R4.reuse, R16, R144 ;  /* 0x000000100490723c */ /* 0x040fe20000041890 */
[----:B------:R-:W4:Y:S05]  /*3490*/  MUFU.EX2 R185, R185 ;  /* 0x000000b900b97308 */ /* 0x000f2a0000000800 */
[C---:B------:R-:W-:Y:S03]  /*34a0*/  HMMA.16816.F32.BF16 R128, R4.reuse, R12, R128 ;  /* 0x0000000c0480723c */ /* 0x040fe60000041880 */
[----:B------:R-:W5:Y:S03]  /*34b0*/  MUFU.EX2 R189, R189 ;  /* 0x000000bd00bd7308 */ /* 0x000f660000000800 */
[C---:B------:R-:W-:Y:S05]  /*34c0*/  HMMA.16816.F32.BF16 R112, R4.reuse, R8, R112 ;  /* 0x000000080470723c */ /* 0x040fea0000041870 */
[----:B------:R-:W-:Y:S01]  /*34d0*/  MUFU.EX2 R186, R186 ;  /* 0x000000ba00ba7308 */ /* 0x000fe20000000800 */
[C---:B------:R-:W-:Y:S01]  /*34e0*/  HMMA.16816.F32.BF16 R148, R4.reuse, R22, R148 ;  /* 0x000000160494723c */ /* 0x040fe20000041894 */
[----:B------:R-:W5:Y:S05]  /*34f0*/  LDSM.16.MT88.4 R20, [R220+0x9800] ;  /* 0x00980000dc14783b */ /* 0x000f6a0000004200 */
[C---:B------:R-:W-:Y:S01]  /*3500*/  HMMA.16816.F32.BF16 R132, R4.reuse, R18, R132 ;  /* 0x000000120484723c */ /* 0x040fe20000041884 */
[----:B------:R-:W5:Y:S01]  /*3510*/  LDSM.16.MT88.4 R16, [R221+0xa800] ;  /* 0x00a80000dd10783b */ /* 0x000f620000004200 */
[----:B------:R-:W-:Y:S04]  /*3520*/  MUFU.EX2 R199, R199 ;  /* 0x000000c700c77308 */ /* 0x000fe80000000800 */
[C---:B------:R-:W-:Y:S01]  /*3530*/  HMMA.16816.F32.BF16 R116, R4.reuse, R14, R116 ;  /* 0x0000000e0474723c */ /* 0x040fe20000041874 */
[----:B------:R-:W5:Y:S03]  /*3540*/  LDSM.16.MT88.4 R12, [R220+0xa800] ;  /* 0x00a80000dc0c783b */ /* 0x000f660000004200 */
[----:B------:R-:W-:Y:S02]  /*3550*/  MUFU.EX2 R200, R200 ;  /* 0x000000c800c87308 */ /* 0x000fe40000000800 */
[C---:B------:R-:W-:Y:S01]  /*3560*/  HMMA.16816.F32.BF16 R100, R4.reuse, R10, R100 ;  /* 0x0000000a0464723c */ /* 0x040fe20000041864 */
[----:B------:R-:W5:Y:S05]  /*3570*/  LDSM.16.MT88.4 R8, [R221+0xb800] ;  /* 0x00b80000dd08783b */ /* 0x000f6a0000004200 */
[C---:B------:R-:W-:Y:S01]  /*3580*/  HMMA.16816.F32.BF16 R68, R4.reuse, R28, R68 ;  /* 0x0000001c0444723c */ /* 0x040fe20000041844 */
[----:B------:R-:W5:Y:S05]  /*3590*/  MUFU.EX2 R201, R201 ;  /* 0x000000c900c97308 */ /* 0x000f6a0000000800 */
[C---:B------:R-:W-:Y:S01]  /*35a0*/  HMMA.16816.F32.BF16 R80, R4.reuse, R30, R80 ;  /* 0x0000001e0450723c */ /* 0x040fe20000041850 */
[----:B-1----:R-:W-:Y:S01]  /*35b0*/  F2FP.BF16.F32.PACK_AB R28, R174, R173 ;  /* 0x000000adae1c723e */ /* 0x002fe200000010ff */
[----:B------:R-:W-:Y:S01]  /*35c0*/  FADD.FTZ R173, R173, R2 ;  /* 0x00000002adad7221 */ /* 0x000fe20000010000 */
[----:B------:R-:W-:Y:S01]  /*35d0*/  MUFU.EX2 R202, R202 ;  /* 0x000000ca00ca7308 */ /* 0x000fe20000000800 */
[----:B--2---:R-:W-:Y:S01]  /*35e0*/  F2FP.BF16.F32.PACK_AB R29, R183, R180 ;  /* 0x000000b4b71d723e */ /* 0x004fe200000010ff */
[----:B------:R-:W-:Y:S01]  /*35f0*/  FADD.FTZ R180, R180, R47 ;  /* 0x0000002fb4b47221 */ /* 0x000fe20000010000 */
[C---:B------:R-:W-:Y:S01]  /*3600*/  HMMA.16816.F32.BF16 R84, R4.reuse, R32, R84 ;  /* 0x000000200454723c */ /* 0x040fe20000041854 */
[----:B------:R-:W-:Y:S01]  /*3610*/  F2FP.BF16.F32.PACK_AB R30, R178, R177 ;  /* 0x000000b1b21e723e */ /* 0x000fe200000010ff */
[----:B------:R-:W-:Y:S01]  /*3620*/  FADD.FTZ R174, R174, R173 ;  /* 0x000000adaeae7221 */ /* 0x000fe20000010000 */
[----:B----4-:R-:W-:Y:S01]  /*3630*/  F2FP.BF16.F32.PACK_AB R31, R185, R182 ;  /* 0x000000b6b91f723e */ /* 0x010fe200000010ff */
[----:B------:R-:W-:Y:S01]  /*3640*/  FADD.FTZ R183, R183, R180 ;  /* 0x000000b4b7b77221 */ /* 0x000fe20000010000 */
[----:B------:R-:W1:Y:S01]  /*3650*/  MUFU.EX2 R209, R209 ;  /* 0x000000d100d17308 */ /* 0x000e620000000800 */
[----:B------:R-:W-:Y:S01]  /*3660*/  HMMA.16816.F32.BF16 R96, R4, R34, R96 ;  /* 0x000000220460723c */ /* 0x000fe20000041860 */
[----:B------:R-:W-:Y:S01]  /*3670*/  FADD.FTZ R177, R177, R174 ;  /* 0x000000aeb1b17221 */ /* 0x000fe20000010000 */
[----:B------:R-:W-:-:S03]  /*3680*/  FADD.FTZ R182, R182, R183 ;  /* 0x000000b7b6b67221 */ /* 0x000fc60000010000 */
[----:B------:R-:W-:Y:S01]  /*3690*/  FADD.FTZ R177, R178, R177 ;  /* 0x000000b1b2b17221 */ /* 0x000fe20000010000 */
[C---:B---3--:R-:W-:Y:S01]  /*36a0*/  HMMA.16816.F32.BF16 R156, R28.reuse, R24, R156 ;  /* 0x000000181c9c723c */ /* 0x048fe2000004189c */
[----:B-----5:R-:W-:Y:S01]  /*36b0*/  F2FP.BF16.F32.PACK_AB R4, R189, R172 ;  /* 0x000000acbd04723e */ /* 0x020fe200000010ff */
[----:B------:R-:W-:Y:S01]  /*36c0*/  MUFU.EX2 R196, R196 ;  /* 0x000000c400c47308 */ /* 0x000fe20000000800 */
[----:B------:R-:W-:Y:S01]  /*36d0*/  F2FP.BF16.F32.PACK_AB R5, R201, R200 ;  /* 0x000000c8c905723e */ /* 0x000fe200000010ff */
[----:B------:R-:W-:Y:S01]  /*36e0*/  FADD.FTZ R172, R172, R45 ;  /* 0x0000002dacac7221 */ /* 0x000fe20000010000 */
[----:B------:R-:W-:Y:S01]  /*36f0*/  F2FP.BF16.F32.PACK_AB R6, R199, R186 ;  /* 0x000000bac706723e */ /* 0x000fe200000010ff */
[C---:B------:R-:W-:Y:S01]  /*3700*/  HMMA.16816.F32.BF16 R140, R28.reuse, R20, R140 ;  /* 0x000000141c8c723c */ /* 0x040fe2000004188c */
[----:B------:R-:W-:Y:S01]  /*3710*/  FADD.FTZ R200, R200, R171 ;  /* 0x000000abc8c87221 */ /* 0x000fe20000010000 */
[----:B------:R-:W-:Y:S01]  /*3720*/  FADD.FTZ R189, R189, R172 ;  /* 0x000000acbdbd7221 */ /* 0x000fe20000010000 */
[----:B------:R-:W-:Y:S01]  /*3730*/  FADD.FTZ R185, R185, R182 ;  /* 0x000000b6b9b97221 */ /* 0x000fe20000010000 */
[----:B-1----:R-:W-:Y:S01]  /*3740*/  F2FP.BF16.F32.PACK_AB R7, R209, R202 ;  /* 0x000000cad107723e */ /* 0x002fe200000010ff */
[----:B------:R-:W-:Y:S01]  /*3750*/  MUFU.EX2 R203, R203 ;  /* 0x000000cb00cb7308 */ /* 0x000fe20000000800 */
[----:B------:R-:W-:Y:S01]  /*3760*/  HMMA.16816.F32.BF16 R124, R28, R16, R124 ;  /* 0x000000101c7c723c */ /* 0x000fe2000004187c */
[----:B------:R-:W-:Y:S01]  /*3770*/  FADD.FTZ R201, R201, R200 ;  /* 0x000000c8c9c97221 */ /* 0x000fe20000010000 */
[----:B------:R-:W-:-:S03]  /*3780*/  FADD.FTZ R186, R186, R189 ;  /* 0x000000bdbaba7221 */ /* 0x000fc60000010000 */
[----:B------:R-:W-:Y:S01]  /*3790*/  FADD.FTZ R202, R202, R201 ;  /* 0x000000c9caca7221 */ /* 0x000fe20000010000 */
[----:B------:R-:W-:Y:S01]  /*37a0*/  HMMA.16816.F32.BF16 R108, R28, R12, R108 ;  /* 0x0000000c1c6c723c */ /* 0x000fe2000004186c */
[----:B------:R-:W-:Y:S01]  /*37b0*/  MUFU.EX2 R204, R204 ;  /* 0x000000cc00cc7308 */ /* 0x000fe20000000800 */
[----:B------:R-:W-:Y:S01]  /*37c0*/  FADD.FTZ R199, R199, R186 ;  /* 0x000000bac7c77221 */ /* 0x000fe20000010000 */
[----:B------:R-:W-:-:S03]  /*37d0*/  FADD.FTZ R209, R209, R202 ;  /* 0x000000cad1d17221 */ /* 0x000fc60000010000 */
[C---:B------:R-:W-:Y:S03]  /*37e0*/  HMMA.16816.F32.BF16 R72, R28.reuse, R8, R72 ;  /* 0x000000081c48723c */ /* 0x040fe60000041848 */
[----:B------:R-:W-:Y:S03]  /*37f0*/  MUFU.EX2 R192, R192 ;  /* 0x000000c000c07308 */ /* 0x000fe60000000800 */
[C---:B------:R-:W-:Y:S05]  /*3800*/  HMMA.16816.F32.BF16 R88, R28.reuse, R36, R88 ;  /* 0x000000241c58723c */ /* 0x040fea0000041858 */
[----:B------:R-:W1:Y:S01]  /*3810*/  MUFU.EX2 R205, R205 ;  /* 0x000000cd00cd7308 */ /* 0x000e620000000800 */
[C---:B------:R-:W-:Y:S06]  /*3820*/  HMMA.16816.F32.BF16 R152, R28.reuse, R26, R152 ;  /* 0x0000001a1c98723c */ /* 0x040fec0000041898 */
[C---:B------:R-:W-:Y:S01]  /*3830*/  HMMA.16816.F32.BF16 R136, R28.reuse, R22, R136 ;  /* 0x000000161c88723c */ /* 0x040fe20000041888 */
[----:B------:R-:W-:Y:S05]  /*3840*/  MUFU.EX2 R188, R188 ;  /* 0x000000bc00bc7308 */ /* 0x000fea0000000800 */
[C---:B------:R-:W-:Y:S03]  /*3850*/  HMMA.16816.F32.BF16 R120, R28.reuse, R18, R120 ;  /* 0x000000121c78723c */ /* 0x040fe60000041878 */
[----:B------:R-:W2:Y:S01]  /*3860*/  MUFU.EX2 R193, R193 ;  /* 0x000000c100c17308 */ /* 0x000ea20000000800 */
[C---:B-1----:R-:W-:Y:S01]  /*3870*/  F2FP.BF16.F32.PACK_AB R32, R205.reuse, R192 ;  /* 0x000000c0cd20723e */ /* 0x042fe200000010ff */
[----:B------:R-:W-:Y:S01]  /*3880*/  FADD.FTZ R192, R192, R177 ;  /* 0x000000b1c0c07221 */ /* 0x000fe20000010000 */
[----:B------:R-:W-:Y:S03]  /*3890*/  HMMA.16816.F32.BF16 R104, R28, R14, R104 ;  /* 0x0000000e1c68723c */ /* 0x000fe60000041868 */
[----:B------:R-:W-:-:S02]  /*38a0*/  FADD.FTZ R205, R205, R192 ;  /* 0x000000c0cdcd7221 */ /* 0x000fc40000010000 */
[----:B------:R-:W-:Y:S01]  /*38b0*/  MUFU.EX2 R181, R181 ;  /* 0x000000b500b57308 */ /* 0x000fe20000000800 */
[C---:B------:R-:W-:Y:S06]  /*38c0*/  HMMA.16816.F32.BF16 R76, R28.reuse, R10, R76 ;  /* 0x0000000a1c4c723c */ /* 0x040fec000004184c */
[----:B------:R-:W-:Y:S01]  /*38d0*/  HMMA.16816.F32.BF16 R92, R28, R38, R92 ;  /* 0x000000261c5c723c */ /* 0x000fe2000004185c */
[----:B------:R-:W1:Y:S01]  /*38e0*/  LDSM.16.MT88.4 R28, [R221+0x9c00] ;  /* 0x009c0000dd1c783b */ /* 0x000e620000004200 */
[----:B------:R-:W-:Y:S01]  /*38f0*/  MUFU.EX2 R198, R198 ;  /* 0x000000c600c67308 */ /* 0x000fe20000000800 */
[----:B--2---:R-:W-:Y:S01]  /*3900*/  F2FP.BF16.F32.PACK_AB R33, R193, R188 ;  /* 0x000000bcc121723e */ /* 0x004fe200000010ff */
[----:B------:R-:W-:-:S02]  /*3910*/  FADD.FTZ R188, R188, R185 ;  /* 0x000000b9bcbc7221 */ /* 0x000fc40000010000 */
[C---:B------:R-:W-:Y:S02]  /*3920*/  HMMA.16816.F32.BF16 R160, R4.reuse, R24, R160 ;  /* 0x0000001804a0723c */ /* 0x040fe400000418a0 */
[----:B------:R-:W-:Y:S02]  /*3930*/  FADD.FTZ R188, R193, R188 ;  /* 0x000000bcc1bc7221 */ /* 0x000fe40000010000 */
[----:B------:R-:W-:Y:S02]  /*3940*/  MUFU.EX2 R243, R243 ;  /* 0x000000f300f37308 */ /* 0x000fe40000000800 */
[C---:B------:R-:W-:Y:S01]  /*3950*/  HMMA.16816.F32.BF16 R148, R4.reuse, R26, R148 ;  /* 0x0000001a0494723c */ /* 0x040fe20000041894 */
[----:B------:R-:W2:Y:S05]  /*3960*/  LDSM.16.MT88.4 R24, [R220+0x9c00] ;  /* 0x009c0000dc18783b */ /* 0x000eaa0000004200 */
[C---:B------:R-:W-:Y:S01]  /*3970*/  HMMA.16816.F32.BF16 R144, R4.reuse, R20, R144 ;  /* 0x000000140490723c */ /* 0x040fe20000041890 */
[----:B------:R-:W-:Y:S05]  /*3980*/  MUFU.EX2 R190, R190 ;  /* 0x000000be00be7308 */ /* 0x000fea0000000800 */
[C---:B------:R-:W-:Y:S01]  /*3990*/  HMMA.16816.F32.BF16 R132, R4.reuse, R22, R132 ;  /* 0x000000160484723c */ /* 0x040fe20000041884 */
[----:B------:R-:W3:Y:S02]  /*39a0*/  LDSM.16.MT88.4 R20, [R221+0xac00] ;  /* 0x00ac0000dd14783b */ /* 0x000ee40000004200 */
[----:B------:R-:W4:Y:S03]  /*39b0*/  MUFU.EX2 R241, R241 ;  /* 0x000000f100f17308 */ /* 0x000f260000000800 */
[C---:B------:R-:W-:Y:S05]  /*39c0*/  HMMA.16816.F32.BF16 R128, R4.reuse, R16, R128 ;  /* 0x000000100480723c */ /* 0x040fea0000041880 */
[----:B------:R-:W-:Y:S01]  /*39d0*/  MUFU.EX2 R191, R191 ;  /* 0x000000bf00bf7308 */ /* 0x000fe20000000800 */
[C---:B------:R-:W-:Y:S01]  /*39e0*/  HMMA.16816.F32.BF16 R116, R4.reuse, R18, R116 ;  /* 0x000000120474723c */ /* 0x040fe20000041874 */
[----:B------:R-:W5:Y:S05]  /*39f0*/  LDSM.16.MT88.4 R16, [R220+0xac00] ;  /* 0x00ac0000dc10783b */ /* 0x000f6a0000004200 */
[----:B------:R-:W-:Y:S01]  /*3a00*/  HMMA.16816.F32.BF16 R112, R4, R12, R112 ;  /* 0x0000000c0470723c */ /* 0x000fe20000041870 */
[----:B------:R-:W1:Y:S01]  /*3a10*/  MUFU.EX2 R184, R184 ;  /* 0x000000b800b87308 */ /* 0x000e620000000800 */
[----:B----4-:R-:W-:Y:S01]  /*3a20*/  F2FP.BF16.F32.PACK_AB R34, R241, R190 ;  /* 0x000000bef122723e */ /* 0x010fe200000010ff */
[----:B------:R-:W-:-:S03]  /*3a30*/  FADD.FTZ R190, R190, R205 ;  /* 0x000000cdbebe7221 */ /* 0x000fc60000010000 */
[----:B------:R-:W-:Y:S01]  /*3a40*/  HMMA.16816.F32.BF16 R100, R4, R14, R100 ;  /* 0x0000000e0464723c */ /* 0x000fe20000041864 */
[----:B------:R-:W4:Y:S01]  /*3a50*/  LDSM.16.MT88.4 R12, [R221+0xbc00] ;  /* 0x00bc0000dd0c783b */ /* 0x000f220000004200 */
[----:B------:R-:W-:-:S04]  /*3a60*/  FADD.FTZ R241, R241, R190 ;  /* 0x000000bef1f17221 */ /* 0x000fc80000010000 */
[C---:B------:R-:W-:Y:S06]  /*3a70*/  HMMA.16816.F32.BF16 R68, R4.reuse, R8, R68 ;  /* 0x000000080444723c */ /* 0x040fec0000041844 */
[----:B------:R-:W-:Y:S01]  /*3a80*/  HMMA.16816.F32.BF16 R80, R4, R10, R80 ;  /* 0x0000000a0450723c */ /* 0x000fe20000041850 */
[----:B------:R-:W4:Y:S01]  /*3a90*/  LDSM.16.MT88.4 R8, [R220+0xbc00] ;  /* 0x00bc0000dc08783b */ /* 0x000f220000004200 */
[----:B-1----:R-:W-:Y:S01]  /*3aa0*/  F2FP.BF16.F32.PACK_AB R35, R184, R191 ;  /* 0x000000bfb823723e */ /* 0x002fe200000010ff */
[----:B------:R-:W-:-:S03]  /*3ab0*/  FADD.FTZ R191, R191, R188 ;  /* 0x000000bcbfbf7221 */ /* 0x000fc60000010000 */
[----:B------:R-:W-:Y:S01]  /*3ac0*/  HMMA.16816.F32.BF16 R84, R4, R36, R84 ;  /* 0x000000240454723c */ /* 0x000fe20000041854 */
[----:B------:R-:W-:Y:S01]  /*3ad0*/  MUFU.EX2 R36, R179 ;  /* 0x000000b300247308 */ /* 0x000fe20000000800 */
[----:B------:R-:W-:-:S04]  /*3ae0*/  FADD.FTZ R239, R184, R191 ;  /* 0x000000bfb8ef7221 */ /* 0x000fc80000010000 */
[----:B------:R-:W-:Y:S01]  /*3af0*/  HMMA.16816.F32.BF16 R96, R4, R38, R96 ;  /* 0x000000260460723c */ /* 0x000fe20000041860 */
[----:B------:R-:W-:-:S05]  /*3b00*/  FFMA.FTZ R37, R175, UR4, -R176 ;  /* 0x00000004af257c23 */ /* 0x000fca00080108b0 */
[C---:B------:R-:W-:Y:S01]  /*3b10*/  HMMA.16816.F32.BF16 R156, R32.reuse, R28, R156 ;  /* 0x0000001c209c723c */ /* 0x040fe2000004189c */
[----:B------:R-:W1:Y:S01]  /*3b20*/  MUFU.EX2 R37, R37 ;  /* 0x0000002500257308 */ /* 0x000e620000000800 */
[----:B------:R-:W-:Y:S01]  /*3b30*/  F2FP.BF16.F32.PACK_AB R4, R203, R196 ;  /* 0x000000c4cb04723e */ /* 0x000fe200000010ff */
[----:B------:R-:W-:Y:S01]  /*3b40*/  FADD.FTZ R196, R196, R199 ;  /* 0x000000c7c4c47221 */ /* 0x000fe20000010000 */
[----:B------:R-:W-:Y:S01]  /*3b50*/  F2FP.BF16.F32.PACK_AB R5, R181, R204 ;  /* 0x000000ccb505723e */ /* 0x000fe200000010ff */
[----:B------:R-:W-:Y:S01]  /*3b60*/  FADD.FTZ R204, R204, R209 ;  /* 0x000000d1cccc7221 */ /* 0x000fe20000010000 */
[----:B------:R-:W-:Y:S01]  /*3b70*/  F2FP.BF16.F32.PACK_AB R6, R243, R198 ;  /* 0x000000c6f306723e */ /* 0x000fe200000010ff */
[----:B------:R-:W-:Y:S01]  /*3b80*/  FADD.FTZ R203, R203, R196 ;  /* 0x000000c4cbcb7221 */ /* 0x000fe20000010000 */
[----:B------:R-:W-:Y:S01]  /*3b90*/  HMMA.16816.F32.BF16 R152, R32, R30, R152 ;  /* 0x0000001e2098723c */ /* 0x000fe20000041898 */
[----:B------:R-:W-:Y:S02]  /*3ba0*/  FADD.FTZ R181, R181, R204 ;  /* 0x000000ccb5b57221 */ /* 0x000fe40000010000 */
[----:B------:R-:W-:-:S03]  /*3bb0*/  FADD.FTZ R198, R198, R203 ;  /* 0x000000cbc6c67221 */ /* 0x000fc60000010000 */
[----:B--2---:R-:W-:Y:S01]  /*3bc0*/  HMMA.16816.F32.BF16 R140, R32, R24, R140 ;  /* 0x00000018208c723c */ /* 0x004fe2000004188c */
[----:B------:R-:W-:Y:S01]  /*3bd0*/  FADD.FTZ R243, R243, R198 ;  /* 0x000000c6f3f37221 */ /* 0x000fe20000010000 */
[----:B-1----:R-:W-:Y:S01]  /*3be0*/  F2FP.BF16.F32.PACK_AB R7, R37, R36 ;  /* 0x000000242507723e */ /* 0x002fe200000010ff */
[----:B------:R-:W-:-:S03]  /*3bf0*/  FADD.FTZ R36, R36, R181 ;  /* 0x000000b524247221 */ /* 0x000fc60000010000 */
[----:B------:R-:W-:Y:S01]  /*3c00*/  HMMA.16816.F32.BF16 R136, R32, R26, R136 ;  /* 0x0000001a2088723c */ /* 0x000fe20000041888 */
[----:B------:R-:W-:-:S05]  /*3c10*/  FADD.FTZ R238, R37, R36 ;  /* 0x0000002425ee7221 */ /* 0x000fca0000010000 */
[C---:B---3--:R-:W-:Y:S06]  /*3c20*/  HMMA.16816.F32.BF16 R124, R32.reuse, R20, R124 ;  /* 0x00000014207c723c */ /* 0x048fec000004187c */
[C---:B------:R-:W-:Y:S06]  /*3c30*/  HMMA.16816.F32.BF16 R120, R32.reuse, R22, R120 ;  /* 0x000000162078723c */ /* 0x040fec0000041878 */
[C---:B-----5:R-:W-:Y:S06]  /*3c40*/  HMMA.16816.F32.BF16 R108, R32.reuse, R16, R108 ;  /* 0x00000010206c723c */ /* 0x060fec000004186c */
[C---:B------:R-:W-:Y:S06]  /*3c50*/  HMMA.16816.F32.BF16 R104, R32.reuse, R18, R104 ;  /* 0x000000122068723c */ /* 0x040fec0000041868 */
[C---:B----4-:R-:W-:Y:S06]  /*3c60*/  HMMA.16816.F32.BF16 R72, R32.reuse, R12, R72 ;  /* 0x0000000c2048723c */ /* 0x050fec0000041848 */
        /* <DEDUP_REMOVED lines=23> */
[----:B------:R-:W-:Y:S01]  /*3de0*/  ULDC UR4, c[0x0][0x2ec] ;  /* 0x0000bb0000047ab9 */ /* 0x000fe20000000800 */
[----:B------:R-:W-:Y:S01]  /*3df0*/  ULDC.64 UR10, c[0x0][0x220] ;  /* 0x00008800000a7ab9 */ /* 0x000fe20000000a00 */
[----:B------:R-:W-:Y:S01]  /*3e00*/  ULDC.64 UR12, c[0x0][0x250] ;  /* 0x00009400000c7ab9 */ /* 0x000fe20000000a00 */
[----:B------:R-:W-:Y:S01]  /*3e10*/  ULDC.64 UR6, c[0x0][0x218] ;  /* 0x0000860000067ab9 */ /* 0x000fe20000000a00 */
[----:B------:R-:W-:Y:S01]  /*3e20*/  ULDC.64 UR8, c[0x0][0x248] ;  /* 0x0000920000087ab9 */ /* 0x000fe20000000a00 */
[----:B------:R-:W-:Y:S05]  /*3e30*/  BRA `(.L_x_503) ;  /* 0x00000000005c7947 */ /* 0x000fea0003800000 */
.L_x_505:
        /* <DEDUP_REMOVED lines=23> */
.L_x_503:
[----:B------:R-:W-:Y:S01]  /*3fb0*/  SHF.R.S32.HI R52, RZ, 0x1f, R236 ;  /* 0x0000001fff347819 */ /* 0x000fe200000114ec */
[----:B------:R-:W-:Y:S04]  /*3fc0*/  DEPBAR.LE SB0, 0x0 ;  /* 0x000080000000791a */ /* 0x000fe80000000000 */
[----:B------:R-:W-:Y:S01]  /*3fd0*/  BAR.SYNC.DEFER_BLOCKING 0x0 ;  /* 0x0000000000007b1d */ /* 0x000fe20000010000 */
[----:B------:R-:W-:Y:S02]  /*3fe0*/  IMAD R52, R52, UR12, RZ ;  /* 0x0000000c34347c24 */ /* 0x000fe4000f8e02ff */
[C---:B------:R-:W-:Y:S04]  /*3ff0*/  IMAD.WIDE.U32 R54, R236.reuse, UR12, RZ ;  /* 0x0000000cec367c25 */ /* 0x040fe8000f8e00ff */
[----:B------:R-:W-:Y:S01]  /*4000*/  IMAD R52, R236, UR13, R52 ;  /* 0x0000000dec347c24 */ /* 0x000fe2000f8e0234 */
[C---:B------:R-:W-:Y:S04]  /*4010*/  LEA R53, P0, R54.reuse, R230, 0x6 ;  /* 0x000000e636357211 */ /* 0x040fe800078030ff */
[----:B------:R-:W-:Y:S02]  /*4020*/  IADD3 R55, R55, R52, RZ ;  /* 0x0000003437377210 */ /* 0x000fe40007ffe0ff */
[C---:B------:R-:W-:Y:S02]  /*4030*/  LEA R56, P1, R53.reuse, UR10, 0x1 ;  /* 0x0000000a35387c11 */ /* 0x040fe4000f8208ff */
        /* <DEDUP_REMOVED lines=8> */
[----:B------:R-:W-:Y:S07]  /*40c0*/  ISETP.GT.AND P0, PT, R236, RZ, PT ;  /* 0x000000ffec00720c */ /* 0x000fee0003f04270 */
[----:B------:R-:W-:Y:S08]  /*40d0*/  LDGSTS.E.BYPASS.LTC128B.128 [R229+0xa000], desc[UR16][R56.64+0x40] ;  /* 0x0a00004038e57fae */ /* 0x000ff0000b901d50 */
[----:B------:R-:W-:Y:S08]  /*40e0*/  LDGSTS.E.BYPASS.LTC128B.128 [R229+0xb000], desc[UR16][R56.64+0x80] ;  /* 0x0b00008038e57fae */ /* 0x000ff0000b901d50 */
[----:B------:R-:W-:Y:S08]  /*40f0*/  LDGSTS.E.BYPASS.LTC128B.128 [R229+0x9800], desc[UR16][R52.64] ;  /* 0x0980000034e57fae */ /* 0x000ff0000b901d50 */
[----:B------:R-:W-:Y:S08]  /*4100*/  LDGSTS.E.BYPASS.LTC128B.128 [R229+0xa800], desc[UR16][R52.64+0x40] ;  /* 0x0a80004034e57fae */ /* 0x000ff0000b901d50 */
[----:B------:R1:W-:Y:S08]  /*4110*/  LDGSTS.E.BYPASS.LTC128B.128 [R229+0xb800], desc[UR16][R52.64+0x80] ;  /* 0x0b80008034e57fae */ /* 0x0003f0000b901d50 */
[----:B------:R-:W-:Y:S08]  /*4120*/  LDSM.16.M88.4 R164, [R225] ;  /* 0x00000000e1a4783b */ /* 0x000ff00000000200 */
[----:B------:R-:W2:Y:S08]  /*4130*/  LDSM.16.M88.4 R172, [R224] ;  /* 0x00000000e0ac783b */ /* 0x000eb00000000200 */
[----:B------:R-:W3:Y:S08]  /*4140*/  LDSM.16.M88.4 R176, [R225+0x1000] ;  /* 0x00100000e1b0783b */ /* 0x000ef00000000200 */
[----:B------:R-:W4:Y:S08]  /*4150*/  LDSM.16.M88.4 R180, [R224+0x400] ;  /* 0x00040000e0b4783b */ /* 0x000f300000000200 */
[----:B------:R-:W0:Y:S08]  /*4160*/  LDGDEPBAR ;  /* 0x00000000000079af */ /* 0x000e300000000000 */
[----:B------:R-:W5:Y:S08]  /*4170*/  LDSM.16.M88.4 R184, [R224+0x800] ;  /* 0x00080000e0b8783b */ /* 0x000f700000000200 */
[----:B------:R-:W1:Y:S01]  /*4180*/  LDSM.16.M88.4 R188, [R224+0xc00] ;  /* 0x000c0000e0bc783b */ /* 0x000e620000000200 */
[-C--:B--2---:R-:W-:Y:S07]  /*4190*/  HMMA.16816.F32.BF16 R4, R164, R172.reuse, RZ ;  /* 0x000000aca404723c */ /* 0x084fee00000418ff */
[----:B------:R-:W-:Y:S01]  /*41a0*/  LDSM.16.M88.4 R192, [R223] ;  /* 0x00000000dfc0783b */ /* 0x000fe20000000200 */
[C---:B---3--:R-:W-:Y:S07]  /*41b0*/  HMMA.16816.F32.BF16 R8, R176.reuse, R172, RZ ;  /* 0x000000acb008723c */ /* 0x048fee00000418ff */
[----:B------:R-:W2:Y:S01]  /*41c0*/  LDSM.16.M88.4 R196, [R222] ;  /* 0x00000000dec4783b */ /* 0x000ea20000000200 */
[-C--:B------:R-:W-:Y:S06]  /*41d0*/  HMMA.16816.F32.BF16 R12, R176, R174.reuse, RZ ;  /* 0x000000aeb00c723c */ /* 0x080fec00000418ff */
[C---:B------:R-:W-:Y:S01]  /*41e0*/  HMMA.16816.F32.BF16 R16, R164.reuse, R174, RZ ;  /* 0x000000aea410723c */ /* 0x040fe200000418ff */
[----:B------:R-:W3:Y:S05]  /*41f0*/  LDSM.16.M88.4 R200, [R223+0x1000] ;  /* 0x00100000dfc8783b */ /* 0x000eea0000000200 */
[-C--:B----4-:R-:W-:Y:S03]  /*4200*/  HMMA.16816.F32.BF16 R20, R164, R180.reuse, RZ ;  /* 0x000000b4a414723c */ /* 0x090fe600000418ff */
[----:B------:R-:W4:Y:S03]  /*4210*/  LDSM.16.M88.4 R204, [R222+0x400] ;  /* 0x00040000decc783b */ /* 0x000f260000000200 */
        /* <DEDUP_REMOVED lines=10> */
[C---:B------:R-:W-:Y:S01]  /*42c0*/  HMMA.16816.F32.BF16 R48, R164.reuse, R186, RZ ;  /* 0x000000baa430723c */ /* 0x040fe200000418ff */
[----:B------:R-:W5:Y:S05]  /*42d0*/  LDSM.16.M88.4 R184, [R225+0x2000] ;  /* 0x00200000e1b8783b */ /* 0x000f6a0000000200 */
[-C--:B-1----:R-:W-:Y:S03]  /*42e0*/  HMMA.16816.F32.BF16 R52, R164, R188.reuse, RZ ;  /* 0x000000bca434723c */ /* 0x082fe600000418ff */
[----:B------:R-:W-:Y:S03]  /*42f0*/  LDSM.16.M88.4 R216, [R222+0x2000] ;  /* 0x00200000ded8783b */ /* 0x000fe60000000200 */
[C---:B------:R-:W-:Y:S06]  /*4300*/  HMMA.16816.F32.BF16 R56, R176.reuse, R188, RZ ;  /* 0x000000bcb038723c */ /* 0x040fec00000418ff */
[-C--:B------:R-:W-:Y:S01]  /*4310*/  HMMA.16816.F32.BF16 R60, R176, R190.reuse, RZ ;  /* 0x000000beb03c723c */ /* 0x080fe200000418ff */
[----:B------:R-:W-:Y:S05]  /*4320*/  LDSM.16.M88.4 R176, [R224+0x1800] ;  /* 0x00180000e0b0783b */ /* 0x000fea0000000200 */
[----:B------:R-:W-:Y:S03]  /*4330*/  HMMA.16816.F32.BF16 R64, R164, R190, RZ ;  /* 0x000000bea440723c */ /* 0x000fe600000418ff */
[----:B------:R-:W1:Y:S03]  /*4340*/  LDSM.16.M88.4 R164, [R224+0x1400] ;  /* 0x00140000e0a4783b */ /* 0x000e660000000200 */
[-C--:B--2---:R-:W-:Y:S05]  /*4350*/  HMMA.16816.F32.BF16 R4, R192, R196.reuse, R4 ;  /* 0x000000c4c004723c */ /* 0x084fea0000041804 */
[----:B------:R-:W2:Y:S01]  /*4360*/  LDSM.16.M88.4 R188, [R224+0x1c00] ;  /* 0x001c0000e0bc783b */ /* 0x000ea20000000200 */
[C---:B---3--:R-:W-:Y:S06]  /*4370*/  HMMA.16816.F32.BF16 R8, R200.reuse, R196, R8 ;  /* 0x000000c4c808723c */ /* 0x048fec0000041808 */
[-C--:B------:R-:W-:Y:S06]  /*4380*/  HMMA.16816.F32.BF16 R12, R200, R198.reuse, R12 ;  /* 0x000000c6c80c723c */ /* 0x080fec000004180c */
[C---:B------:R-:W-:Y:S01]  /*4390*/  HMMA.16816.F32.BF16 R16, R192.reuse, R198, R16 ;  /* 0x000000c6c010723c */ /* 0x040fe20000041810 */
[----:B------:R-:W-:Y:S05]  /*43a0*/  LDSM.16.M88.4 R196, [R222+0x1400] ;  /* 0x00140000dec4783b */ /* 0x000fea0000000200 */
[-C--:B----4-:R-:W-:Y:S06]  /*43b0*/  HMMA.16816.F32.BF16 R20, R192, R204.reuse, R20 ;  /* 0x000000ccc014723c */ /* 0x090fec0000041814 */
        /* <DEDUP_REMOVED lines=14> */
[----:B------:R-:W3:Y:S03]  /*44a0*/  LDSM.16.M88.4 R180, [R222+0x1000] ;  /* 0x00100000deb4783b */ /* 0x000ee60000000200 */
[-C--:B-----5:R-:W-:Y:S05]  /*44b0*/  HMMA.16816.F32.BF16 R4, R184, R208.reuse, R4 ;  /* 0x000000d0b804723c */ /* 0x0a0fea0000041804 */
[----:B------:R-:W4:Y:S01]  /*44c0*/  LDSM.16.M88.4 R192, [R223+0x3000] ;  /* 0x00300000dfc0783b */ /* 0x000f220000000200 */
        /* <DEDUP_REMOVED lines=13> */
[----:B------:R-:W5:Y:S05]  /*45a0*/  LDSM.16.M88.4 R176, [R222+0x1c00] ;  /* 0x001c0000deb0783b */ /* 0x000f6a0000000200 */
[-C--:B--2---:R-:W-:Y:S06]  /*45b0*/  HMMA.16816.F32.BF16 R52, R184, R188.reuse, R52 ;  /* 0x000000bcb834723c */ /* 0x084fec0000041834 */
[C---:B------:R-:W-:Y:S06]  /*45c0*/  HMMA.16816.F32.BF16 R56, R212.reuse, R188, R56 ;  /* 0x000000bcd438723c */ /* 0x040fec0000041838 */
[-C--:B------:R-:W-:Y:S01]  /*45d0*/  HMMA.16816.F32.BF16 R60, R212, R190.reuse, R60 ;  /* 0x000000bed43c723c */ /* 0x080fe2000004183c */
[----:B------:R-:W-:Y:S05]  /*45e0*/  LDSM.16.M88.4 R212, [R223+0x4000] ;  /* 0x00400000dfd4783b */ /* 0x000fea0000000200 */
[----:B------:R-:W-:Y:S03]  /*45f0*/  HMMA.16816.F32.BF16 R64, R184, R190, R64 ;  /* 0x000000beb840723c */ /* 0x000fe60000041840 */
[----:B------:R-:W2:Y:S03]  /*4600*/  LDSM.16.M88.4 R184, [R225+0x5000] ;  /* 0x00500000e1b8783b */ /* 0x000ea60000000200 */
[-C--:B---3--:R-:W-:Y:S05]  /*4610*/  HMMA.16816.F32.BF16 R4, R172, R180.reuse, R4 ;  /* 0x000000b4ac04723c */ /* 0x088fea0000041804 */
[----:B------:R-:W3:Y:S01]  /*4620*/  LDSM.16.M88.4 R188, [R224+0x2400] ;  /* 0x00240000e0bc783b */ /* 0x000ee20000000200 */
[C---:B----4-:R-:W-:Y:S06]  /*4630*/  HMMA.16816.F32.BF16 R8, R192.reuse, R180, R8 ;  /* 0x000000b4c008723c */ /* 0x050fec0000041808 */
[-C--:B------:R-:W-:Y:S06]  /*4640*/  HMMA.16816.F32.BF16 R12, R192, R182.reuse, R12 ;  /* 0x000000b6c00c723c */ /* 0x080fec000004180c */
[C---:B------:R-:W-:Y:S01]  /*4650*/  HMMA.16816.F32.BF16 R16, R172.reuse, R182, R16 ;  /* 0x000000b6ac10723c */ /* 0x040fe20000041810 */
[----:B------:R-:W4:Y:S05]  /*4660*/  LDSM.16.M88.4 R180, [R224+0x2800] ;  /* 0x00280000e0b4783b */ /* 0x000f2a0000000200 */
[-C--:B------:R-:W-:Y:S06]  /*4670*/  HMMA.16816.F32.BF16 R20, R172, R196.reuse, R20 ;  /* 0x000000c4ac14723c */ /* 0x080fec0000041814 */
[C---:B------:R-:W-:Y:S06]  /*4680*/  HMMA.16816.F32.BF16 R24, R192.reuse, R196, R24 ;  /* 0x000000c4c018723c */ /* 0x040fec0000041818 */
[-C--:B------:R-:W-:Y:S06]  /*4690*/  HMMA.16816.F32.BF16 R28, R192, R198.reuse, R28 ;  /* 0x000000c6c01c723c */ /* 0x080fec000004181c */
[C---:B------:R-:W-:Y:S06]  /*46a0*/  HMMA.16816.F32.BF16 R32, R172.reuse, R198, R32 ;  /* 0x000000c6ac20723c */ /* 0x040fec0000041820 */
[-C--:B-1----:R-:W-:Y:S06]  /*46b0*/  HMMA.16816.F32.BF16 R36, R172, R164.reuse, R36 ;  /* 0x000000a4ac24723c */ /* 0x082fec0000041824 */
[C---:B------:R-:W-:Y:S06]  /*46c0*/  HMMA.16816.F32.BF16 R40, R192.reuse, R164, R40 ;  /* 0x000000a4c028723c */ /* 0x040fec0000041828 */
[-C--:B------:R-:W-:Y:S06]  /*46d0*/  HMMA.16816.F32.BF16 R44, R192, R166.reuse, R44 ;  /* 0x000000a6c02c723c */ /* 0x080fec000004182c */
[C---:B------:R-:W-:Y:S01]  /*46e0*/  HMMA.16816.F32.BF16 R48, R172.reuse, R166, R48 ;  /* 0x000000a6ac30723c */ /* 0x040fe20000041830 */
[----:B------:R-:W1:Y:S05]  /*46f0*/  LDSM.16.M88.4 R164, [R223+0x5000] ;  /* 0x00500000dfa4783b */ /* 0x000e6a0000000200 */
[-C--:B-----5:R-:W-:Y:S06]  /*4700*/  HMMA.16816.F32.BF16 R52, R172, R176.reuse, R52 ;  /* 0x000000b0ac34723c */ /* 0x0a0fec0000041834 */
[C---:B------:R-:W-:Y:S06]  /*4710*/  HMMA.16816.F32.BF16 R56, R192.reuse, R176, R56 ;  /* 0x000000b0c038723c */ /* 0x040fec0000041838 */
[-C--:B------:R-:W-:Y:S06]  /*4720*/  HMMA.16816.F32.BF16 R60, R192, R178.reuse, R60 ;  /* 0x000000b2c03c723c */ /* 0x080fec000004183c */
[----:B------:R-:W-:Y:S01]  /*4730*/  HMMA.16816.F32.BF16 R64, R172, R178, R64 ;  /* 0x000000b2ac40723c */ /* 0x000fe20000041840 */
[----:B------:R-:W5:Y:S05]  /*4740*/  LDSM.16.M88.4 R172, [R222+0x2400] ;  /* 0x00240000deac783b */ /* 0x000f6a0000000200 */
[-C--:B------:R-:W-:Y:S03]  /*4750*/  HMMA.16816.F32.BF16 R4, R200, R204.reuse, R4 ;  /* 0x000000ccc804723c */ /* 0x080fe60000041804 */
[----:B------:R-:W5:Y:S03]  /*4760*/  LDSM.16.M88.4 R176, [R222+0x2800] ;  /* 0x00280000deb0783b */ /* 0x000f660000000200 */
[C---:B--2---:R-:W-:Y:S06]  /*4770*/  HMMA.16816.F32.BF16 R8, R184.reuse, R204, R8 ;  /* 0x000000ccb808723c */ /* 0x044fec0000041808 */
[-C--:B------:R-:W-:Y:S06]  /*4780*/  HMMA.16816.F32.BF16 R12, R184, R206.reuse, R12 ;  /* 0x000000ceb80c723c */ /* 0x080fec000004180c */
[C---:B------:R-:W-:Y:S06]  /*4790*/  HMMA.16816.F32.BF16 R16, R200.reuse, R206, R16 ;  /* 0x000000cec810723c */ /* 0x040fec0000041810 */
[-C--:B---3--:R-:W-:Y:S06]  /*47a0*/  HMMA.16816.F32.BF16 R20, R200, R188.reuse, R20 ;  /* 0x000000bcc814723c */ /* 0x088fec0000041814 */
        /* <DEDUP_REMOVED lines=12> */
[C---:B-1----:R-:W-:Y:S06]  /*4870*/  HMMA.16816.F32.BF16 R8, R164.reuse, R216, R8 ;  /* 0x000000d8a408723c */ /* 0x042fec0000041808 */
[-C--:B------:R-:W-:Y:S06]  /*4880*/  HMMA.16816.F32.BF16 R12, R164, R218.reuse, R12 ;  /* 0x000000daa40c723c */ /* 0x080fec000004180c */
[C---:B------:R-:W-:Y:S06]  /*4890*/  HMMA.16816.F32.BF16 R16, R212.reuse, R218, R16 ;  /* 0x000000dad410723c */ /* 0x040fec0000041810 */
[-C--:B-----5:R-:W-:Y:S05]  /*48a0*/  HMMA.16816.F32.BF16 R20, R212, R172.reuse, R20 ;  /* 0x000000acd414723c */ /* 0x0a0fea0000041814 */
[----:B------:R-:W-:Y:S01]  /*48b0*/  FMUL.FTZ R170, R4, UR5 ;  /* 0x0000000504aa7c20 */ /* 0x000fe20008410000 */
[C---:B------:R-:W-:Y:S03]  /*48c0*/  HMMA.16816.F32.BF16 R24, R164.reuse, R172, R24 ;  /* 0x000000aca418723c */ /* 0x040fe60000041818 */
[----:B------:R1:W2:Y:S02]  /*48d0*/  MUFU.TANH R198, R170 ;  /* 0x000000aa00c67308 */ /* 0x0002a40000002400 */
[----:B------:R-:W-:Y:S01]  /*48e0*/  FMUL.FTZ R217, R8, UR5 ;  /* 0x0000000508d97c20 */ /* 0x000fe20008410000 */
[-C--:B------:R-:W-:Y:S07]  /*48f0*/  HMMA.16816.F32.BF16 R28, R164, R174.reuse, R28 ;  /* 0x000000aea41c723c */ /* 0x080fee000004181c */
[----:B------:R3:W-:Y:S01]  /*4900*/  MUFU.TANH R190, R217 ;  /* 0x000000d900be7308 */ /* 0x0007e20000002400 */
[C---:B------:R-:W-:Y:S01]  /*4910*/  HMMA.16816.F32.BF16 R32, R212.reuse, R174, R32 ;  /* 0x000000aed420723c */ /* 0x040fe20000041820 */
[----:B------:R-:W4:Y:S01]  /*4920*/  LDSM.16.M88.4 R172, [R222+0x2c00] ;  /* 0x002c0000deac783b */ /* 0x000f220000000200 */
[----:B------:R-:W-:Y:S04]  /*4930*/  DEPBAR.LE SB0, 0x0 ;  /* 0x000080000000791a */ /* 0x000fe80000000000 */
[-C--:B------:R-:W-:Y:S01]  /*4940*/  HMMA.16816.F32.BF16 R36, R212, R176.reuse, R36 ;  /* 0x000000b0d424723c */ /* 0x080fe20000041824 */
[----:B------:R-:W-:Y:S04]  /*4950*/  BAR.SYNC.DEFER_BLOCKING 0x0 ;  /* 0x0000000000007b1d */ /* 0x000fe80000010000 */
[----:B------:R-:W-:Y:S01]  /*4960*/  FMUL.FTZ R216, R9, UR5 ;  /* 0x0000000509d87c20 */ /* 0x000fe20008410000 */
[----:B-1----:R-:W-:Y:S01]  /*4970*/  FMUL.FTZ R170, R10, UR5 ;  /* 0x000000050aaa7c20 */ /* 0x002fe20008410000 */
[----:B------:R-:W-:Y:S01]  /*4980*/  FMUL.FTZ R169, R7, UR5 ;  /* 0x0000000507a97c20 */ /* 0x000fe20008410000 */
[----:B------:R-:W-:Y:S01]  /*4990*/  FMUL.FTZ R219, R12, UR5 ;  /* 0x000000050cdb7c20 */ /* 0x000fe20008410000 */
[----:B------:R1:W-:Y:S01]  /*49a0*/  MUFU.TANH R10, R216 ;  /* 0x000000d8000a7308 */ /* 0x0003e20000002400 */
[C---:B------:R-:W-:Y:S04]  /*49b0*/  HMMA.16816.F32.BF16 R40, R164.reuse, R176, R40 ;  /* 0x000000b0a428723c */ /* 0x040fe80000041828 */
[----:B------:R-:W-:Y:S01]  /*49c0*/  FMUL.FTZ R168, R6, UR5 ;  /* 0x0000000506a87c20 */ /* 0x000fe20008410000 */
[----:B---3--:R-:W-:Y:S01]  /*49d0*/  FMUL.FTZ R217, R13, UR5 ;  /* 0x000000050dd97c20 */ /* 0x008fe20008410000 */
[----:B------:R-:W-:Y:S03]  /*49e0*/  FMUL.FTZ R218, R14, UR5 ;  /* 0x000000050eda7c20 */ /* 0x000fe60008410000 */
[----:B------:R3:W-:Y:S01]  /*49f0*/  MUFU.TANH R7, R170 ;  /* 0x000000aa00077308 */ /* 0x0007e20000002400 */
[-C--:B------:R-:W-:Y:S03]  /*4a00*/  HMMA.16816.F32.BF16 R44, R164, R178.reuse, R44 ;  /* 0x000000b2a42c723c */ /* 0x080fe6000004182c */
[----:B------:R-:W-:Y:S01]  /*4a10*/  FMUL.FTZ R249, R26, UR5 ;  /* 0x000000051af97c20 */ /* 0x000fe20008410000 */
[----:B------:R-:W-:Y:S01]  /*4a20*/  FMUL.FTZ R240, R5, UR5 ;  /* 0x0000000505f07c20 */ /* 0x000fe20008410000 */
[----:B------:R-:W-:Y:S01]  /*4a30*/  FMUL.FTZ R251, R27, UR5 ;  /* 0x000000051bfb7c20 */ /* 0x000fe20008410000 */
[C---:B------:R-:W-:Y:S03]  /*4a40*/  HMMA.16816.F32.BF16 R48, R212.reuse, R178, R48 ;  /* 0x000000b2d430723c */ /* 0x040fe60000041830 */
[----:B------:R5:W-:Y:S02]  /*4a50*/  MUFU.TANH R191, R219 ;  /* 0x000000db00bf7308 */ /* 0x000be40000002400 */
[----:B-1----:R-:W-:Y:S01]  /*4a60*/  FMUL.FTZ R216, R17, UR5 ;  /* 0x0000000511d87c20 */ /* 0x002fe20008410000 */
[----:B------:R-:W-:Y:S01]  /*4a70*/  FMUL.FTZ R252, R28, UR5 ;  /* 0x000000051cfc7c20 */ /* 0x000fe20008410000 */
[----:B------:R-:W-:Y:S06]  /*4a80*/  FMUL.FTZ R248, R25, UR5 ;  /* 0x0000000519f87c20 */ /* 0x000fec0008410000 */
[----:B------:R1:W2:Y:S01]  /*4a90*/  MUFU.TANH R189, R168 ;  /* 0x000000a800bd7308 */ /* 0x0002a20000002400 */
[----:B---3--:R-:W-:Y:S01]  /*4aa0*/  FMUL.FTZ R170, R18, UR5 ;  /* 0x0000000512aa7c20 */ /* 0x008fe20008410000 */
[-C--:B----4-:R-:W-:Y:S08]  /*4ab0*/  HMMA.16816.F32.BF16 R52, R212, R172.reuse, R52 ;  /* 0x000000acd434723c */ /* 0x090ff00000041834 */
[----:B------:R3:W-:Y:S03]  /*4ac0*/  MUFU.TANH R14, R217 ;  /* 0x000000d9000e7308 */ /* 0x0007e60000002400 */
[----:B-----5:R-:W-:Y:S01]  /*4ad0*/  FMUL.FTZ R219, R20, UR5 ;  /* 0x0000000514db7c20 */ /* 0x020fe20008410000 */
[C---:B------:R-:W-:Y:S04]  /*4ae0*/  HMMA.16816.F32.BF16 R56, R164.reuse, R172, R56 ;  /* 0x000000aca438723c */ /* 0x040fe80000041838 */
[----:B------:R-:W-:Y:S02]  /*4af0*/  FMUL.FTZ R250, R47, UR5 ;  /* 0x000000052ffa7c20 */ /* 0x000fe40008410000 */
[----:B------:R4:W5:Y:S01]  /*4b00*/  MUFU.TANH R193, R169 ;  /* 0x000000a900c17308 */ /* 0x0009620000002400 */
[----:B-1----:R-:W-:Y:S01]  /*4b10*/  FMUL.FTZ R168, R11, UR5 ;  /* 0x000000050ba87c20 */ /* 0x002fe20008410000 */
[-C--:B------:R-:W-:Y:S08]  /*4b20*/  HMMA.16816.F32.BF16 R60, R164, R174.reuse, R60 ;  /* 0x000000aea43c723c */ /* 0x080ff0000004183c */
[----:B------:R1:W-:Y:S03]  /*4b30*/  MUFU.TANH R18, R216 ;  /* 0x000000d800127308 */ /* 0x0003e60000002400 */
[----:B---3--:R-:W-:Y:S01]  /*4b40*/  FMUL.FTZ R217, R22, UR5 ;  /* 0x0000000516d97c20 */ /* 0x008fe20008410000 */
[----:B------:R-:W-:Y:S04]  /*4b50*/  HMMA.16816.F32.BF16 R64, R212, R174, R64 ;  /* 0x000000aed440723c */ /* 0x000fe80000041840 */
[----:B------:R-:W-:Y:S01]  /*4b60*/  FMUL.FTZ R52, R52, UR5 ;  /* 0x0000000534347c20 */ /* 0x000fe20008410000 */
[----:B------:R-:W-:Y:S01]  /*4b70*/  FMUL.FTZ R53, R53, UR5 ;  /* 0x0000000535357c20 */ /* 0x000fe20008410000 */
[----:B------:R3:W5:Y:S01]  /*4b80*/  MUFU.TANH R13, R170 ;  /* 0x000000aa000d7308 */ /* 0x0007620000002400 */
[----:B----4-:R-:W-:Y:S01]  /*4b90*/  FMUL.FTZ R169, R15, UR5 ;  /* 0x000000050fa97c20 */ /* 0x010fe20008410000 */
[----:B------:R-:W-:Y:S03]  /*4ba0*/  FMUL.FTZ R57, R57, UR5 ;  /* 0x0000000539397c20 */ /* 0x000fe60008410000 */
[----:B------:R-:W-:Y:S01]  /*4bb0*/  FMUL.FTZ R58, R58, UR5 ;  /* 0x000000053a3a7c20 */ /* 0x000fe20008410000 */
[----:B------:R-:W-:Y:S01]  /*4bc0*/  FMUL.FTZ R55, R55, UR5 ;  /* 0x0000000537377c20 */ /* 0x000fe20008410000 */
[----:B------:R-:W-:Y:S03]  /*4bd0*/  FMUL.FTZ R56, R56, UR5 ;  /* 0x0000000538387c20 */ /* 0x000fe60008410000 */
[----:B------:R4:W-:Y:S01]  /*4be0*/  MUFU.TANH R202, R219 ;  /* 0x000000db00ca7308 */ /* 0x0009e20000002400 */
[----:B-1----:R-:W-:Y:S01]  /*4bf0*/  FMUL.FTZ R216, R35, UR5 ;  /* 0x0000000523d87c20 */ /* 0x002fe20008410000 */
[----:B------:R-:W-:Y:S01]  /*4c00*/  FMUL.FTZ R54, R54, UR5 ;  /* 0x0000000536367c20 */ /* 0x000fe20008410000 */
[----:B------:R-:W-:Y:S01]  /*4c10*/  FMUL.FTZ R59, R59, UR5 ;  /* 0x000000053b3b7c20 */ /* 0x000fe20008410000 */
[----:B------:R-:W-:Y:S01]  /*4c20*/  FMUL.FTZ R60, R60, UR5 ;  /* 0x000000053c3c7c20 */ /* 0x000fe20008410000 */
[----:B------:R-:W-:Y:S01]  /*4c30*/  FMUL.FTZ R61, R61, UR5 ;  /* 0x000000053d3d7c20 */ /* 0x000fe20008410000 */
[----:B------:R-:W-:Y:S01]  /*4c40*/  FMUL.FTZ R62, R62, UR5 ;  /* 0x000000053e3e7c20 */ /* 0x000fe20008410000 */
[----:B------:R-:W-:Y:S03]  /*4c50*/  FMUL.FTZ R63, R63, UR5 ;  /* 0x000000053f3f7c20 */ /* 0x000fe60008410000 */
[----:B------:R1:W-:Y:S01]  /*4c60*/  MUFU.TANH R188, R168 ;  /* 0x000000a800bc7308 */ /* 0x0003e20000002400 */
[----:B---3--:R-:W-:Y:S01]  /*4c70*/  FMUL.FTZ R170, R23, UR5 ;  /* 0x0000000517aa7c20 */ /* 0x008fe20008410000 */
[----:B------:R-:W-:Y:S01]  /*4c80*/  FMUL.FTZ R64, R64, UR5 ;  /* 0x0000000540407c20 */ /* 0x000fe20008410000 */
[----:B------:R-:W-:Y:S01]  /*4c90*/  FMUL.FTZ R66, R66, UR5 ;  /* 0x0000000542427c20 */ /* 0x000fe20008410000 */
[----:B------:R-:W-:Y:S01]  /*4ca0*/  FMUL.FTZ R65, R65, UR5 ;  /* 0x0000000541417c20 */ /* 0x000fe20008410000 */
[----:B------:R-:W-:Y:S05]  /*4cb0*/  FMUL.FTZ R67, R67, UR5 ;  /* 0x0000000543437c20 */ /* 0x000fea0008410000 */
[----:B------:R3:W-:Y:S01]  /*4cc0*/  MUFU.TANH R205, R217 ;  /* 0x000000d900cd7308 */ /* 0x0007e20000002400 */
[----:B----4-:R-:W-:Y:S09]  /*4cd0*/  FMUL.FTZ R219, R32, UR5 ;  /* 0x0000000520db7c20 */ /* 0x010ff20008410000 */
[----:B------:R4:W-:Y:S01]  /*4ce0*/  MUFU.TANH R11, R169 ;  /* 0x000000a9000b7308 */ /* 0x0009e20000002400 */
[----:B-1----:R-:W-:Y:S09]  /*4cf0*/  FMUL.FTZ R168, R19, UR5 ;  /* 0x0000000513a87c20 */ /* 0x002ff20008410000 */
[----:B------:R1:W-:Y:S01]  /*4d00*/  MUFU.TANH R9, R218 ;  /* 0x000000da00097308 */ /* 0x0003e20000002400 */
[----:B---3--:R-:W-:Y:S09]  /*4d10*/  FMUL.FTZ R217, R34, UR5 ;  /* 0x0000000522d97c20 */ /* 0x008ff20008410000 */
[----:B------:R3:W-:Y:S01]  /*4d20*/  MUFU.TANH R211, R216 ;  /* 0x000000d800d37308 */ /* 0x0007e20000002400 */
[----:B----4-:R-:W-:Y:S09]  /*4d30*/  FMUL.FTZ R169, R24, UR5 ;  /* 0x0000000518a97c20 */ /* 0x010ff20008410000 */
[----:B------:R4:W-:Y:S01]  /*4d40*/  MUFU.TANH R207, R170 ;  /* 0x000000aa00cf7308 */ /* 0x0009e20000002400 */
[----:B-1----:R-:W-:Y:S09]  /*4d50*/  FMUL.FTZ R218, R21, UR5 ;  /* 0x0000000515da7c20 */ /* 0x002ff20008410000 */
[----:B------:R1:W-:Y:S01]  /*4d60*/  MUFU.TANH R206, R219 ;  /* 0x000000db00ce7308 */ /* 0x0003e20000002400 */
[----:B---3--:R-:W-:Y:S09]  /*4d70*/  FMUL.FTZ R216, R41, UR5 ;  /* 0x0000000529d87c20 */ /* 0x008ff20008410000 */
[----:B------:R3:W5:Y:S01]  /*4d80*/  MUFU.TANH R17, R168 ;  /* 0x000000a800117308 */ /* 0x0007620000002400 */
        /* <DEDUP_REMOVED lines=21> */
[----:B------:R-:W-:Y:S01]  /*4ee0*/  MUFU.TANH R176, R216 ;  /* 0x000000d800b07308 */ /* 0x000fe20000002400 */
[----:B---3--:R-:W-:Y:S09]  /*4ef0*/  FMUL.FTZ R240, R16, UR5 ;  /* 0x0000000510f07c20 */ /* 0x008ff20008410000 */
[----:B------:R2:W-:Y:S01]  /*4f00*/  MUFU.TANH R216, R57 ;  /* 0x0000003900d87308 */ /* 0x0005e20000002400 */
[----:B----4-:R-:W-:Y:S09]  /*4f10*/  FMUL.FTZ R218, R44, UR5 ;  /* 0x000000052cda7c20 */ /* 0x010ff20008410000 */
[----:B------:R1:W-:Y:S10]  /*4f20*/  MUFU.TANH R27, R170 ;  /* 0x000000aa001b7308 */ /* 0x0003f40000002400 */
[----:B------:R3:W-:Y:S01]  /*4f30*/  MUFU.TANH R244, R52 ;  /* 0x0000003400f47308 */ /* 0x0007e20000002400 */
[----:B--2---:R-:W-:Y:S09]  /*4f40*/  FMNMX.FTZ R57, R198, R171, !PT ;  /* 0x000000abc6397209 */ /* 0x004ff20007810000 */
[----:B------:R2:W-:Y:S01]  /*4f50*/  MUFU.TANH R242, R53 ;  /* 0x0000003500f27308 */ /* 0x0005e20000002400 */
[----:B-1----:R-:W-:Y:S09]  /*4f60*/  FMUL.FTZ R170, R42, UR5 ;  /* 0x000000052aaa7c20 */ /* 0x002ff20008410000 */
[----:B------:R1:W-:Y:S01]  /*4f70*/  MUFU.TANH R215, R58 ;  /* 0x0000003a00d77308 */ /* 0x0003e20000002400 */
[----:B---3--:R-:W-:Y:S04]  /*4f80*/  FMNMX.FTZ R52, R189, R2, !PT ;  /* 0x00000002bd347209 */ /* 0x008fe80007810000 */
[----:B-----5:R-:W-:Y:S05]  /*4f90*/  FMNMX.FTZ R52, R193, R52, !PT ;  /* 0x00000034c1347209 */ /* 0x020fea0007810000 */
[----:B------:R3:W-:Y:S01]  /*4fa0*/  MUFU.TANH R184, R168 ;  /* 0x000000a800b87308 */ /* 0x0007e20000002400 */
[----:B--2---:R-:W-:Y:S02]  /*4fb0*/  FMNMX.FTZ R53, R7, R0, !PT ;  /* 0x0000000007357209 */ /* 0x004fe40007810000 */
[----:B------:R-:W-:Y:S04]  /*4fc0*/  FMNMX.FTZ R52, R13, R52, !PT ;  /* 0x000000340d347209 */ /* 0x000fe80007810000 */
[----:B------:R-:W-:Y:S03]  /*4fd0*/  FMNMX.FTZ R52, R17, R52, !PT ;  /* 0x0000003411347209 */ /* 0x000fe60007810000 */
[----:B------:R-:W-:Y:S01]  /*4fe0*/  MUFU.TANH R31, R219 ;  /* 0x000000db001f7308 */ /* 0x000fe20000002400 */
[----:B-1----:R-:W-:Y:S02]  /*4ff0*/  FMNMX.FTZ R58, R194, R57, !PT ;  /* 0x00000039c23a7209 */ /* 0x002fe40007810000 */
[----:B------:R-:W-:Y:S04]  /*5000*/  FMNMX.FTZ R52, R205, R52, !PT ;  /* 0x00000034cd347209 */ /* 0x000fe80007810000 */
[----:B------:R-:W-:Y:S03]  /*5010*/  FMNMX.FTZ R52, R207, R52, !PT ;  /* 0x00000034cf347209 */ /* 0x000fe60007810000 */
[----:B------:R-:W-:Y:S01]  /*5020*/  MUFU.TANH R182, R217 ;  /* 0x000000d900b67308 */ /* 0x000fe20000002400 */
[----:B---3--:R-:W-:Y:S01]  /*5030*/  FMUL.FTZ R168, R43, UR5 ;  /* 0x000000052ba87c20 */ /* 0x008fe20008410000 */
[----:B------:R-:W-:Y:S08]  /*5040*/  FMNMX.FTZ R52, R209, R52, !PT ;  /* 0x00000034d1347209 */ /* 0x000ff00007810000 */
[----:B------:R1:W-:Y:S10]  /*5050*/  MUFU.TANH R219, R55 ;  /* 0x0000003700db7308 */ /* 0x0003f40000002400 */
[----:B------:R2:W-:Y:S10]  /*5060*/  MUFU.TANH R217, R56 ;  /* 0x0000003800d97308 */ /* 0x0005f40000002400 */
[----:B------:R-:W3:Y:S01]  /*5070*/  MUFU.TANH R15, R240 ;  /* 0x000000f0000f7308 */ /* 0x000ee20000002400 */
[----:B-1----:R-:W-:Y:S09]  /*5080*/  FMNMX.FTZ R55, R190, R3, !PT ;  /* 0x00000003be377209 */ /* 0x002ff20007810000 */
[----:B------:R-:W-:Y:S01]  /*5090*/  MUFU.TANH R186, R218 ;  /* 0x000000da00ba7308 */ /* 0x000fe20000002400 */
[----:B--2---:R-:W-:Y:S04]  /*50a0*/  FMNMX.FTZ R56, R188, R53, !PT ;  /* 0x00000035bc387209 */ /* 0x004fe80007810000 */
[----:B------:R-:W-:Y:S05]  /*50b0*/  FMNMX.FTZ R56, R9, R56, !PT ;  /* 0x0000003809387209 */ /* 0x000fea0007810000 */
[----:B------:R1:W-:Y:S01]  /*50c0*/  MUFU.TANH R218, R54 ;  /* 0x0000003600da7308 */ /* 0x0003e20000002400 */
[----:B---3--:R-:W-:Y:S02]  /*50d0*/  FMNMX.FTZ R53, R15, R58, !PT ;  /* 0x0000003a0f357209 */ /* 0x008fe40007810000 */
[----:B------:R-:W-:Y:S02]  /*50e0*/  FMNMX.FTZ R56, R11, R56, !PT ;  /* 0x000000380b387209 */ /* 0x000fe40007810000 */
[----:B------:R-:W-:Y:S05]  /*50f0*/  FMNMX.FTZ R53, R18, R53, !PT ;  /* 0x0000003512357209 */ /* 0x000fea0007810000 */
[----:B------:R2:W-:Y:S01]  /*5100*/  MUFU.TANH R28, R169 ;  /* 0x000000a9001c7308 */ /* 0x0005e20000002400 */
[----:B------:R-:W-:Y:S04]  /*5110*/  FMNMX.FTZ R53, R202, R53, !PT ;  /* 0x00000035ca357209 */ /* 0x000fe80007810000 */
[----:B------:R-:W-:Y:S05]  /*5120*/  FMNMX.FTZ R53, R204, R53, !PT ;  /* 0x00000035cc357209 */ /* 0x000fea0007810000 */
[----:B------:R3:W-:Y:S01]  /*5130*/  MUFU.TANH R183, R170 ;  /* 0x000000aa00b77308 */ /* 0x0007e20000002400 */
[----:B-1----:R-:W-:Y:S02]  /*5140*/  FMNMX.FTZ R54, R10, R55, !PT ;  /* 0x000000370a367209 */ /* 0x002fe40007810000 */
[----:B------:R-:W-:Y:S02]  /*5150*/  FMNMX.FTZ R53, R206, R53, !PT ;  /* 0x00000035ce357209 */ /* 0x000fe40007810000 */
[----:B------:R-:W-:Y:S02]  /*5160*/  FMNMX.FTZ R55, R191, R54, !PT ;  /* 0x00000036bf377209 */ /* 0x000fe40007810000 */
[----:B------:R-:W-:Y:S03]  /*5170*/  FMNMX.FTZ R53, R208, R53, !PT ;  /* 0x00000035d0357209 */ /* 0x000fe60007810000 */
[----:B------:R-:W1:Y:S01]  /*5180*/  MUFU.TANH R248, R248 ;  /* 0x000000f800f87308 */ /* 0x000e620000002400 */
[----:B--2---:R-:W-:Y:S01]  /*5190*/  FMUL.FTZ R169, R39, UR5 ;  /* 0x0000000527a97c20 */ /* 0x004fe20008410000 */
[----:B------:R-:W-:Y:S02]  /*51a0*/  FMNMX.FTZ R55, R14, R55, !PT ;  /* 0x000000370e377209 */ /* 0x000fe40007810000 */
[----:B------:R-:W-:Y:S02]  /*51b0*/  FMNMX.FTZ R53, R27, R53, !PT ;  /* 0x000000351b357209 */ /* 0x000fe40007810000 */
[----:B------:R-:W-:Y:S04]  /*51c0*/  FMNMX.FTZ R55, R210, R55, !PT ;  /* 0x00000037d2377209 */ /* 0x000fe80007810000 */
[----:B------:R2:W-:Y:S01]  /*51d0*/  MUFU.TANH R185, R168 ;  /* 0x000000a800b97308 */ /* 0x0005e20000002400 */
[----:B---3--:R-:W-:Y:S01]  /*51e0*/  FMUL.FTZ R170, R50, UR5 ;  /* 0x0000000532aa7c20 */ /* 0x008fe20008410000 */
[----:B------:R-:W-:Y:S04]  /*51f0*/  FMNMX.FTZ R53, R30, R53, !PT ;  /* 0x000000351e357209 */ /* 0x000fe80007810000 */
[----:B------:R-:W-:Y:S04]  /*5200*/  FMNMX.FTZ R53, R31, R53, !PT ;  /* 0x000000351f357209 */ /* 0x000fe80007810000 */
[----:B------:R-:W3:Y:S01]  /*5210*/  MUFU.TANH R252, R252 ;  /* 0x000000fc00fc7308 */ /* 0x000ee20000002400 */
[----:B-1----:R-:W-:Y:S02]  /*5220*/  FMNMX.FTZ R55, R248, R55, !PT ;  /* 0x00000037f8377209 */ /* 0x002fe40007810000 */
[----:B------:R-:W-:Y:S04]  /*5230*/  FMNMX.FTZ R53, R176, R53, !PT ;  /* 0x00000035b0357209 */ /* 0x000fe80007810000 */
[----:B------:R-:W-:Y:S03]  /*5240*/  FMNMX.FTZ R53, R244, R53, !PT ;  /* 0x00000035f4357209 */ /* 0x000fe60007810000 */
[----:B------:R-:W1:Y:S01]  /*5250*/  MUFU.TANH R249, R249 ;  /* 0x000000f900f97308 */ /* 0x000e620000002400 */
[----:B--2---:R-:W-:Y:S09]  /*5260*/  FMUL.FTZ R168, R51, UR5 ;  /* 0x0000000533a87c20 */ /* 0x004ff20008410000 */
[----:B------:R2:W4:Y:S01]  /*5270*/  MUFU.TANH R180, R169 ;  /* 0x000000a900b47308 */ /* 0x0005220000002400 */
[----:B---3--:R-:W-:Y:S02]  /*5280*/  FMNMX.FTZ R54, R252, R55, !PT ;  /* 0x00000037fc367209 */ /* 0x008fe40007810000 */
[----:B------:R-:W-:Y:S02]  /*5290*/  FMNMX.FTZ R55, R211, R52, !PT ;  /* 0x00000034d3377209 */ /* 0x000fe40007810000 */
[----:B------:R-:W-:Y:S02]  /*52a0*/  FMNMX.FTZ R54, R26, R54, !PT ;  /* 0x000000361a367209 */ /* 0x000fe40007810000 */
[----:B------:R-:W-:Y:S03]  /*52b0*/  FMNMX.FTZ R55, R184, R55, !PT ;  /* 0x00000037b8377209 */ /* 0x000fe60007810000 */
[----:B------:R-:W3:Y:S01]  /*52c0*/  MUFU.TANH R251, R251 ;  /* 0x000000fb00fb7308 */ /* 0x000ee20000002400 */
[----:B-1----:R-:W-:Y:S02]  /*52d0*/  FMNMX.FTZ R56, R249, R56, !PT ;  /* 0x00000038f9387209 */ /* 0x002fe40007810000 */
[----:B------:R-:W-:Y:S07]  /*52e0*/  FMNMX.FTZ R54, R177, R54, !PT ;  /* 0x00000036b1367209 */ /* 0x000fee0007810000 */
[----:B------:R-:W1:Y:S01]  /*52f0*/  MUFU.TANH R178, R170 ;  /* 0x000000aa00b27308 */ /* 0x000e620000002400 */
[----:B--2---:R-:W-:Y:S01]  /*5300*/  FMUL.FTZ R169, R46, UR5 ;  /* 0x000000052ea97c20 */ /* 0x004fe20008410000 */
[----:B----4-:R-:W-:Y:S08]  /*5310*/  FMNMX.FTZ R55, R180, R55, !PT ;  /* 0x00000037b4377209 */ /* 0x010ff00007810000 */
[----:B------:R-:W2:Y:S01]  /*5320*/  MUFU.TANH R179, R168 ;  /* 0x000000a800b37308 */ /* 0x000ea20000002400 */
[----:B---3--:R-:W-:Y:S04]  /*5330*/  FMNMX.FTZ R56, R251, R56, !PT ;  /* 0x00000038fb387209 */ /* 0x008fe80007810000 */
[----:B------:R-:W-:Y:S05]  /*5340*/  FMNMX.FTZ R56, R28, R56, !PT ;  /* 0x000000381c387209 */ /* 0x000fea0007810000 */
[----:B------:R-:W3:Y:S01]  /*5350*/  MUFU.TANH R181, R169 ;  /* 0x000000a900b57308 */ /* 0x000ee20000002400 */
[----:B------:R-:W-:Y:S02]  /*5360*/  FMNMX.FTZ R56, R29, R56, !PT ;  /* 0x000000381d387209 */ /* 0x000fe40007810000 */
[----:B-1----:R-:W-:Y:S02]  /*5370*/  FMNMX.FTZ R52, R178, R55, !PT ;  /* 0x00000037b2347209 */ /* 0x002fe40007810000 */
[----:B------:R-:W-:Y:S02]  /*5380*/  FMNMX.FTZ R56, R183, R56, !PT ;  /* 0x00000038b7387209 */ /* 0x000fe40007810000 */
[----:B------:R-:W-:Y:S03]  /*5390*/  FMNMX.FTZ R55, R187, R54, !PT ;  /* 0x00000036bb377209 */ /* 0x000fe60007810000 */
[----:B------:R-:W1:Y:S01]  /*53a0*/  MUFU.TANH R247, R64 ;  /* 0x0000004000f77308 */ /* 0x000e620000002400 */
[----:B--2---:R-:W-:Y:S02]  /*53b0*/  FMNMX.FTZ R57, R179, R52, !PT ;  /* 0x00000034b3397209 */ /* 0x004fe40007810000 */
[----:B------:R-:W-:Y:S02]  /*53c0*/  FMNMX.FTZ R56, R185, R56, !PT ;  /* 0x00000038b9387209 */ /* 0x000fe40007810000 */
[----:B------:R-:W-:Y:S02]  /*53d0*/  FMNMX.FTZ R52, R218, R57, !PT ;  /* 0x00000039da347209 */ /* 0x000fe40007810000 */
[----:B------:R-:W-:Y:S03]  /*53e0*/  FMNMX.FTZ R55, R186, R55, !PT ;  /* 0x00000037ba377209 */ /* 0x000fe60007810000 */
[----:B------:R-:W2:Y:S01]  /*53f0*/  MUFU.TANH R250, R250 ;  /* 0x000000fa00fa7308 */ /* 0x000ea20000002400 */
[----:B------:R-:W-:Y:S02]  /*5400*/  FMNMX.FTZ R54, R242, R53, !PT ;  /* 0x00000035f2367209 */ /* 0x000fe40007810000 */
[----:B---3--:R-:W-:Y:S02]  /*5410*/  FMNMX.FTZ R53, R181, R56, !PT ;  /* 0x00000038b5357209 */ /* 0x008fe40007810000 */
[----:B------:R-:W-:Y:S02]  /*5420*/  FMNMX.FTZ R52, R219, R52, !PT ;  /* 0x00000034db347209 */ /* 0x000fe40007810000 */
[----:B------:R-:W-:Y:S03]  /*5430*/  FMNMX.FTZ R56, R182, R55, !PT ;  /* 0x00000037b6387209 */ /* 0x000fe60007810000 */
[----:B------:R-:W-:Y:S01]  /*5440*/  MUFU.TANH R213, R59 ;  /* 0x0000003b00d57308 */ /* 0x000fe20000002400 */
[----:B-1----:R-:W-:Y:S09]  /*5450*/  FMNMX.FTZ R57, R247, R54, !PT ;  /* 0x00000036f7397209 */ /* 0x002ff20007810000 */
[----:B------:R-:W-:Y:S01]  /*5460*/  MUFU.TANH R214, R60 ;  /* 0x0000003c00d67308 */ /* 0x000fe20000002400 */
[----:B--2---:R-:W-:Y:S02]  /*5470*/  FMNMX.FTZ R54, R250, R53, !PT ;  /* 0x00000035fa367209 */ /* 0x004fe40007810000 */
[----:B------:R-:W-:Y:S07]  /*5480*/  FMNMX.FTZ R53, R217, R56, !PT ;  /* 0x00000038d9357209 */ /* 0x000fee0007810000 */
        /* <DEDUP_REMOVED lines=9> */
.L_x_504:
[----:B-1----:R-:W-:Y:S01]  /*5520*/  FMNMX.FTZ R23, R216, R53, !PT ;  /* 0x00000035d8177209 */ /* 0x002fe20007810000 */
[----:B------:R-:W-:Y:S01]  /*5530*/  SHFL.BFLY PT, R21, R52, 0x2, 0x1f ;  /* 0x0c401f0034157f89 */ /* 0x000fe200000e0000 */
[----:B------:R-:W-:Y:S02]  /*5540*/  FMNMX.FTZ R54, R215, R54, !PT ;  /* 0x00000036d7367209 */ /* 0x000fe40007810000 */
[----:B----4-:R-:W-:Y:S05]  /*5550*/  FMNMX.FTZ R19, R240, R55, !PT ;  /* 0x00000037f0137209 */ /* 0x010fea0007810000 */
[----:B------:R-:W-:Y:S01]  /*5560*/  LDSM.16.MT88.4 R36, [R220+0x9000] ;  /* 0x00900000dc24783b */ /* 0x000fe20000004200 */
[----:B------:R-:W-:Y:S02]  /*5570*/  FMNMX.FTZ R23, R214, R23, !PT ;  /* 0x00000017d6177209 */ /* 0x000fe40007810000 */
[----:B------:R-:W-:Y:S02]  /*5580*/  FMNMX.FTZ R5, R213, R54, !PT ;  /* 0x00000036d5057209 */ /* 0x000fe40007810000 */
[----:B------:R-:W-:Y:S02]  /*5590*/  FMNMX.FTZ R6, R212, R23, !PT ;  /* 0x00000017d4067209 */ /* 0x000fe40007810000 */
[----:B------:R-:W-:Y:S01]  /*55a0*/  FMNMX.FTZ R4, R170, R5, !PT ;  /* 0x00000005aa047209 */ /* 0x000fe20007810000 */
[----:B------:R-:W-:Y:S01]  /*55b0*/  SHFL.BFLY PT, R16, R19, 0x2, 0x1f ;  /* 0x0c401f0013107f89 */ /* 0x000fe200000e0000 */
[----:B------:R-:W-:Y:S02]  /*55c0*/  IADD3 R236, R236, -0x1, RZ ;  /* 0xffffffffecec7810 */ /* 0x000fe40007ffe0ff */
[----:B------:R-:W-:Y:S05]  /*55d0*/  FMNMX.FTZ R8, R169, R4, !PT ;  /* 0x00000004a9087209 */ /* 0x000fea0007810000 */
[----:B------:R-:W-:Y:S08]  /*55e0*/  SHFL.BFLY PT, R23, R6, 0x2, 0x1f ;  /* 0x0c401f0006177f89 */ /* 0x000ff000000e0000 */
[----:B------:R-:W1:Y:S02]  /*55f0*/  SHFL.BFLY PT, R5, R8, 0x2, 0x1f ;  /* 0x0c401f0008057f89 */ /* 0x000e6400000e0000 */
[----:B-1----:R-:W-:Y:S02]  /*5600*/  FMNMX.FTZ R4, R8, R5, !PT ;  /* 0x0000000508047209 */ /* 0x002fe40007810000 */
[----:B------:R-:W-:Y:S02]  /*5610*/  FMNMX.FTZ R21, R52, R21, !PT ;  /* 0x0000001534157209 */ /* 0x000fe40007810000 */
[----:B------:R-:W-:Y:S02]  /*5620*/  FMNMX.FTZ R12, R19, R16, !PT ;  /* 0x00000010130c7209 */ /* 0x000fe40007810000 */
[----:B------:R-:W1:Y:S01]  /*5630*/  SHFL.BFLY PT, R165, R4, 0x1, 0x1f ;  /* 0x0c201f0004a57f89 */ /* 0x000e6200000e0000 */
[----:B------:R-:W-:Y:S07]  /*5640*/  FMNMX.FTZ R19, R6, R23, !PT ;  /* 0x0000001706137209 */ /* 0x000fee0007810000 */
[----:B------:R-:W2:Y:S08]  /*5650*/  SHFL.BFLY PT, R168, R21, 0x1, 0x1f ;  /* 0x0c201f0015a87f89 */ /* 0x000eb000000e0000 */
[----:B------:R-:W4:Y:S08]  /*5660*/  SHFL.BFLY PT, R167, R12, 0x1, 0x1f ;  /* 0x0c201f000ca77f89 */ /* 0x000f3000000e0000 */
[----:B------:R-:W5:Y:S08]  /*5670*/  SHFL.BFLY PT, R166, R19, 0x1, 0x1f ;  /* 0x0c201f0013a67f89 */ /* 0x000f7000000e0000 */
[----:B------:R-:W-:Y:S01]  /*5680*/  LDSM.16.MT88.4 R52, [R221+0xa000] ;  /* 0x00a00000dd34783b */ /* 0x000fe20000004200 */
[----:B-1----:R-:W-:Y:S02]  /*5690*/  FMNMX.FTZ R165, R4, R165, !PT ;  /* 0x000000a504a57209 */ /* 0x002fe40007810000 */
[----:B--2---:R-:W-:Y:S03]  /*56a0*/  FMNMX.FTZ R168, R21, R168, !PT ;  /* 0x000000a815a87209 */ /* 0x004fe60007810000 */
[C---:B------:R-:W-:Y:S02]  /*56b0*/  FMUL.FTZ R172, R165.reuse, UR4 ;  /* 0x00000004a5ac7c20 */ /* 0x040fe40008410000 */
[----:B------:R-:W1:Y:S01]  /*56c0*/  LDSM.16.MT88.4 R20, [R221+0x9000] ;  /* 0x00900000dd14783b */ /* 0x000e620000004200 */
[----:B------:R-:W-:Y:S01]  /*56d0*/  FADD.FTZ R0, -R165, R0 ;  /* 0x00000000a5007221 */ /* 0x000fe20000010100 */
[----:B----4-:R-:W-:Y:S01]  /*56e0*/  FMNMX.FTZ R167, R12, R167, !PT ;  /* 0x000000a70ca77209 */ /* 0x010fe20007810000 */
[C---:B------:R-:W-:Y:S01]  /*56f0*/  FMUL.FTZ R175, R168.reuse, UR4 ;  /* 0x00000004a8af7c20 */ /* 0x040fe20008410000 */
[C---:B------:R-:W-:Y:S01]  /*5700*/  FSETP.NEU.FTZ.AND P1, PT, R168.reuse, -INF , PT ;  /* 0xff800000a800780b */ /* 0x040fe20003f3d000 */
[----:B------:R-:W-:Y:S01]  /*5710*/  FADD.FTZ R6, -R168, R171 ;  /* 0x000000aba8067221 */ /* 0x000fe20000010100 */
[----:B-----5:R-:W-:Y:S01]  /*5720*/  FMNMX.FTZ R166, R19, R166, !PT ;  /* 0x000000a613a67209 */ /* 0x020fe20007810000 */
[----:B------:R-:W-:Y:S01]  /*5730*/  FMUL.FTZ R174, R167, UR4 ;  /* 0x00000004a7ae7c20 */ /* 0x000fe20008410000 */
[----:B------:R-:W-:Y:S01]  /*5740*/  FSEL R175, R175, RZ, P1 ;  /* 0x000000ffafaf7208 */ /* 0x000fe20000800000 */
[C---:B------:R-:W-:Y:S01]  /*5750*/  FADD.FTZ R2, -R167.reuse, R2 ;  /* 0x00000002a7027221 */ /* 0x040fe20000010100 */
[----:B------:R-:W-:Y:S01]  /*5760*/  FSETP.NEU.FTZ.AND P1, PT, R167, -INF , PT ;  /* 0xff800000a700780b */ /* 0x000fe20003f3d000 */
[----:B------:R-:W-:Y:S01]  /*5770*/  FMUL.FTZ R173, R166, UR4 ;  /* 0x00000004a6ad7c20 */ /* 0x000fe20008410000 */
[----:B------:R-:W-:Y:S01]  /*5780*/  FMUL.FTZ R164, R6, UR4 ;  /* 0x0000000406a47c20 */ /* 0x000fe20008410000 */
[----:B------:R-:W-:Y:S01]  /*5790*/  FMUL.FTZ R5, R2, UR4 ;  /* 0x0000000402057c20 */ /* 0x000fe20008410000 */
[----:B------:R-:W-:Y:S01]  /*57a0*/  FSEL R174, R174, RZ, P1 ;  /* 0x000000ffaeae7208 */ /* 0x000fe20000800000 */
[C---:B------:R-:W-:Y:S01]  /*57b0*/  FADD.FTZ R2, -R166.reuse, R3 ;  /* 0x00000003a6027221 */ /* 0x040fe20000010100 */
[----:B------:R-:W-:Y:S01]  /*57c0*/  FSETP.NEU.FTZ.AND P1, PT, R166, -INF , PT ;  /* 0xff800000a600780b */ /* 0x000fe20003f3d000 */
[--C-:B------:R-:W-:Y:S01]  /*57d0*/  FFMA.FTZ R203, R198, UR4, -R175.reuse ;  /* 0x00000004c6cb7c23 */ /* 0x100fe200080108af */
[--C-:B------:R-:W-:Y:S01]  /*57e0*/  FFMA.FTZ R200, R194, UR4, -R175.reuse ;  /* 0x00000004c2c87c23 */ /* 0x100fe200080108af */
[--C-:B------:R-:W-:Y:S01]  /*57f0*/  FFMA.FTZ R195, R193, UR4, -R174.reuse ;  /* 0x00000004c1c37c23 */ /* 0x100fe200080108ae */
[----:B------:R-:W-:Y:S01]  /*5800*/  FSEL R173, R173, RZ, P1 ;  /* 0x000000ffadad7208 */ /* 0x000fe20000800000 */
[--C-:B------:R-:W-:Y:S01]  /*5810*/  FFMA.FTZ R196, R18, UR4, -R175.reuse ;  /* 0x0000000412c47c23 */ /* 0x100fe200080108af */
[----:B------:R-:W-:Y:S01]  /*5820*/  FSETP.NEU.FTZ.AND P1, PT, R165, -INF , PT ;  /* 0xff800000a500780b */ /* 0x000fe20003f3d000 */
[--C-:B------:R-:W-:Y:S01]  /*5830*/  FFMA.FTZ R193, R17, UR4, -R174.reuse ;  /* 0x0000000411c17c23 */ /* 0x100fe200080108ae */
[--C-:B------:R-:W-:Y:S01]  /*5840*/  FFMA.FTZ R198, R189, UR4, -R174.reuse ;  /* 0x00000004bdc67c23 */ /* 0x100fe200080108ae */
[----:B------:R-:W-:Y:S01]  /*5850*/  FFMA.FTZ R197, R15, UR4, -R175 ;  /* 0x000000040fc57c23 */ /* 0x000fe200080108af */
[----:B------:R-:W-:Y:S01]  /*5860*/  FSEL R172, R172, RZ, P1 ;  /* 0x000000ffacac7208 */ /* 0x000fe20000800000 */
[----:B------:R-:W-:Y:S01]  /*5870*/  FFMA.FTZ R194, R13, UR4, -R174 ;  /* 0x000000040dc27c23 */ /* 0x000fe200080108ae */
[----:B------:R-:W-:Y:S01]  /*5880*/  FMUL.FTZ R4, R2, UR4 ;  /* 0x0000000402047c20 */ /* 0x000fe20008410000 */
[----:B------:R-:W-:Y:S01]  /*5890*/  FMUL.FTZ R6, R0, UR4 ;  /* 0x0000000400067c20 */ /* 0x000fe20008410000 */
[--C-:B------:R-:W-:Y:S01]  /*58a0*/  FFMA.FTZ R201, R190, UR4, -R173.reuse ;  /* 0x00000004bec97c23 */ /* 0x100fe200080108ad */
[--C-:B------:R-:W-:Y:S01]  /*58b0*/  FFMA.FTZ R189, R188, UR4, -R172.reuse ;  /* 0x00000004bcbd7c23 */ /* 0x100fe200080108ac */
[----:B------:R-:W2:Y:S01]  /*58c0*/  MUFU.EX2 R2, R4 ;  /* 0x0000000400027308 */ /* 0x000ea20000000800 */
[--C-:B------:R-:W-:Y:S01]  /*58d0*/  FFMA.FTZ R192, R10, UR4, -R173.reuse ;  /* 0x000000040ac07c23 */ /* 0x100fe200080108ad */
[--C-:B------:R-:W-:Y:S01]  /*58e0*/  FFMA.FTZ R199, R7, UR4, -R172.reuse ;  /* 0x0000000407c77c23 */ /* 0x100fe200080108ac */
[--C-:B------:R-:W-:Y:S01]  /*58f0*/  FFMA.FTZ R191, R191, UR4, -R173.reuse ;  /* 0x00000004bfbf7c23 */ /* 0x100fe200080108ad */
[--C-:B------:R-:W-:Y:S01]  /*5900*/  FFMA.FTZ R190, R14, UR4, -R173.reuse ;  /* 0x000000040ebe7c23 */ /* 0x100fe200080108ad */
[--C-:B------:R-:W-:Y:S01]  /*5910*/  FFMA.FTZ R188, R9, UR4, -R172.reuse ;  /* 0x0000000409bc7c23 */ /* 0x100fe200080108ac */
[----:B------:R-:W-:Y:S01]  /*5920*/  FFMA.FTZ R171, R11, UR4, -R172 ;  /* 0x000000040bab7c23 */ /* 0x000fe200080108ac */
[--C-:B------:R-:W-:Y:S03]  /*5930*/  FFMA.FTZ R184, R184, UR4, -R174.reuse ;  /* 0x00000004b8b87c23 */ /* 0x100fe600080108ae */
[----:B------:R-:W4:Y:S01]  /*5940*/  MUFU.EX2 R0, R6 ;  /* 0x0000000600007308 */ /* 0x000f220000000800 */
[----:B------:R-:W-:Y:S01]  /*5950*/  FFMA.FTZ R180, R180, UR4, -R174 ;  /* 0x00000004b4b47c23 */ /* 0x000fe200080108ae */
[--C-:B------:R-:W-:Y:S01]  /*5960*/  FFMA.FTZ R187, R187, UR4, -R173.reuse ;  /* 0x00000004bbbb7c23 */ /* 0x100fe200080108ad */
[--C-:B------:R-:W-:Y:S01]  /*5970*/  FFMA.FTZ R183, R183, UR4, -R172.reuse ;  /* 0x00000004b7b77c23 */ /* 0x100fe200080108ac */
[--C-:B------:R-:W-:Y:S01]  /*5980*/  FFMA.FTZ R185, R185, UR4, -R172.reuse ;  /* 0x00000004b9b97c23 */ /* 0x100fe200080108ac */
[--C-:B------:R-:W-:Y:S01]  /*5990*/  FFMA.FTZ R186, R186, UR4, -R173.reuse ;  /* 0x00000004baba7c23 */ /* 0x100fe200080108ad */
[----:B------:R-:W-:Y:S01]  /*59a0*/  FFMA.FTZ R182, R182, UR4, -R173 ;  /* 0x00000004b6b67c23 */ /* 0x000fe200080108ad */
[--C-:B------:R-:W-:Y:S03]  /*59b0*/  FFMA.FTZ R181, R181, UR4, -R172.reuse ;  /* 0x00000004b5b57c23 */ /* 0x100fe600080108ac */
[----:B------:R-:W5:Y:S01]  /*59c0*/  MUFU.EX2 R164, R164 ;  /* 0x000000a400a47308 */ /* 0x000f620000000800 */
[C---:B--2---:R-:W-:Y:S01]  /*59d0*/  FMUL.FTZ R8, R2.reuse, R156 ;  /* 0x0000009c02087220 */ /* 0x044fe20000410000 */
[C---:B------:R-:W-:Y:S01]  /*59e0*/  FMUL.FTZ R9, R2.reuse, R157 ;  /* 0x0000009d02097220 */ /* 0x040fe20000410000 */
[C---:B------:R-:W-:Y:S01]  /*59f0*/  FMUL.FTZ R12, R2.reuse, R152 ;  /* 0x00000098020c7220 */ /* 0x040fe20000410000 */
[C---:B------:R-:W-:Y:S01]  /*5a00*/  FMUL.FTZ R13, R2.reuse, R153 ;  /* 0x00000099020d7220 */ /* 0x040fe20000410000 */
[C---:B------:R-:W-:Y:S01]  /*5a10*/  FMUL.FTZ R25, R2.reuse, R141 ;  /* 0x0000008d02197220 */ /* 0x040fe20000410000 */
[----:B------:R-:W-:Y:S01]  /*5a20*/  FMUL.FTZ R24, R2, R140 ;  /* 0x0000008c02187220 */ /* 0x000fe20000410000 */
[----:B------:R-:W-:Y:S03]  /*5a30*/  MOV R152, R31 ;  /* 0x0000001f00987202 */ /* 0x000fe60000000f00 */
[----:B------:R2:W3:Y:S01]  /*5a40*/  MUFU.EX2 R3, R5 ;  /* 0x0000000500037308 */ /* 0x0004e20000000800 */
[C---:B----4-:R-:W-:Y:S01]  /*5a50*/  FMUL.FTZ R10, R0.reuse, R158 ;  /* 0x0000009e000a7220 */ /* 0x050fe20000410000 */
[C---:B------:R-:W-:Y:S01]  /*5a60*/  FMUL.FTZ R11, R0.reuse, R159 ;  /* 0x0000009f000b7220 */ /* 0x040fe20000410000 */
[C---:B------:R-:W-:Y:S01]  /*5a70*/  FMUL.FTZ R14, R0.reuse, R154 ;  /* 0x0000009a000e7220 */ /* 0x040fe20000410000 */
[C---:B------:R-:W-:Y:S01]  /*5a80*/  FMUL.FTZ R15, R0.reuse, R155 ;  /* 0x0000009b000f7220 */ /* 0x040fe20000410000 */
[----:B------:R-:W-:Y:S01]  /*5a90*/  MOV R154, R27 ;  /* 0x0000001b009a7202 */ /* 0x000fe20000000f00 */
[----:B------:R-:W-:Y:S01]  /*5aa0*/  FMUL.FTZ R27, R0, R143 ;  /* 0x0000008f001b7220 */ /* 0x000fe20000410000 */
[----:B------:R-:W-:Y:S03]  /*5ab0*/  MOV R153, R30 ;  /* 0x0000001e00997202 */ /* 0x000fe60000000f00 */
[----:B------:R-:W-:Y:S01]  /*5ac0*/  MUFU.EX2 R203, R203 ;  /* 0x000000cb00cb7308 */ /* 0x000fe20000000800 */
[C---:B-----5:R-:W-:Y:S01]  /*5ad0*/  FMUL.FTZ R4, R164.reuse, R160 ;  /* 0x000000a0a4047220 */ /* 0x060fe20000410000 */
[C---:B------:R-:W-:Y:S01]  /*5ae0*/  FMUL.FTZ R16, R164.reuse, R148 ;  /* 0x00000094a4107220 */ /* 0x040fe20000410000 */
[----:B------:R-:W-:Y:S01]  /*5af0*/  FMUL.FTZ R17, R164, R149 ;  /* 0x00000095a4117220 */ /* 0x000fe20000410000 */
[----:B------:R-:W-:Y:S01]  /*5b00*/  MOV R149, R26 ;  /* 0x0000001a00957202 */ /* 0x000fe20000000f00 */
[----:B------:R-:W-:Y:S01]  /*5b10*/  FMUL.FTZ R26, R0, R142 ;  /* 0x0000008e001a7220 */ /* 0x000fe20000410000 */
[----:B------:R-:W-:Y:S01]  /*5b20*/  MOV R148, R28 ;  /* 0x0000001c00947202 */ /* 0x000fe20000000f00 */
[----:B------:R-:W-:Y:S03]  /*5b30*/  FMUL.FTZ R28, R2, R136 ;  /* 0x00000088021c7220 */ /* 0x000fe60000410000 */
[----:B------:R-:W4:Y:S01]  /*5b40*/  MUFU.EX2 R200, R200 ;  /* 0x000000c800c87308 */ /* 0x000f220000000800 */
[----:B--2---:R-:W-:Y:S01]  /*5b50*/  FMUL.FTZ R5, R164, R161 ;  /* 0x000000a1a4057220 */ /* 0x004fe20000410000 */
[C---:B---3--:R-:W-:Y:S01]  /*5b60*/  FMUL.FTZ R6, R3.reuse, R162 ;  /* 0x000000a203067220 */ /* 0x048fe20000410000 */
[C---:B------:R-:W-:Y:S01]  /*5b70*/  FMUL.FTZ R7, R3.reuse, R163 ;  /* 0x000000a303077220 */ /* 0x040fe20000410000 */
[C---:B------:R-:W-:Y:S01]  /*5b80*/  FMUL.FTZ R18, R3.reuse, R150 ;  /* 0x0000009603127220 */ /* 0x040fe20000410000 */
[C---:B------:R-:W-:Y:S01]  /*5b90*/  FMUL.FTZ R19, R3.reuse, R151 ;  /* 0x0000009703137220 */ /* 0x040fe20000410000 */
[----:B------:R-:W-:Y:S01]  /*5ba0*/  MOV R155, R29 ;  /* 0x0000001d009b7202 */ /* 0x000fe20000000f00 */
[----:B------:R-:W-:Y:S03]  /*5bb0*/  FMUL.FTZ R29, R2, R137 ;  /* 0x00000089021d7220 */ /* 0x000fe60000410000 */
[----:B------:R-:W-:Y:S01]  /*5bc0*/  MUFU.EX2 R198, R198 ;  /* 0x000000c600c67308 */ /* 0x000fe20000000800 */
[C---:B------:R-:W-:Y:S01]  /*5bd0*/  FMUL.FTZ R30, R0.reuse, R138 ;  /* 0x0000008a001e7220 */ /* 0x040fe20000410000 */
[----:B------:R-:W-:Y:S01]  /*5be0*/  FMUL.FTZ R31, R0, R139 ;  /* 0x0000008b001f7220 */ /* 0x000fe20000410000 */
[C---:B------:R-:W-:Y:S01]  /*5bf0*/  FMUL.FTZ R32, R164.reuse, R132 ;  /* 0x00000084a4207220 */ /* 0x040fe20000410000 */
[----:B------:R-:W-:Y:S01]  /*5c00*/  FMUL.FTZ R33, R164, R133 ;  /* 0x00000085a4217220 */ /* 0x000fe20000410000 */
[C---:B------:R-:W-:Y:S01]  /*5c10*/  FMUL.FTZ R34, R3.reuse, R134 ;  /* 0x0000008603227220 */ /* 0x040fe20000410000 */
[C---:B------:R-:W-:Y:S01]  /*5c20*/  FMUL.FTZ R35, R3.reuse, R135 ;  /* 0x0000008703237220 */ /* 0x040fe20000410000 */
[----:B------:R-:W-:Y:S03]  /*5c30*/  FMUL.FTZ R46, R0, R122 ;  /* 0x0000007a002e7220 */ /* 0x000fe60000410000 */
[----:B------:R-:W2:Y:S01]  /*5c40*/  MUFU.EX2 R195, R195 ;  /* 0x000000c300c37308 */ /* 0x000ea20000000800 */
[----:B----4-:R-:W-:Y:S01]  /*5c50*/  F2FP.BF16.F32.PACK_AB R156, R200, R203 ;  /* 0x000000cbc89c723e */ /* 0x010fe200000010ff */
[----:B------:R-:W3:Y:S01]  /*5c60*/  LDSM.16.MT88.4 R132, [R220+0xa000] ;  /* 0x00a00000dc84783b */ /* 0x000ee20000004200 */
[----:B------:R-:W-:Y:S01]  /*5c70*/  FMUL.FTZ R47, R0, R123 ;  /* 0x0000007b002f7220 */ /* 0x000fe20000410000 */
[C---:B------:R-:W-:Y:S01]  /*5c80*/  FMUL.FTZ R48, R164.reuse, R116 ;  /* 0x00000074a4307220 */ /* 0x040fe20000410000 */
[----:B------:R-:W-:Y:S01]  /*5c90*/  FMUL.FTZ R49, R164, R117 ;  /* 0x00000075a4317220 */ /* 0x000fe20000410000 */
[C---:B------:R-:W-:Y:S01]  /*5ca0*/  FMUL.FTZ R50, R3.reuse, R118 ;  /* 0x0000007603327220 */ /* 0x040fe20000410000 */
[C---:B------:R-:W-:Y:S03]  /*5cb0*/  FMUL.FTZ R51, R3.reuse, R119 ;  /* 0x0000007703337220 */ /* 0x040fe60000410000 */
[----:B------:R-:W-:Y:S01]  /*5cc0*/  MUFU.EX2 R197, R197 ;  /* 0x000000c500c57308 */ /* 0x000fe20000000800 */
[----:B------:R-:W-:Y:S01]  /*5cd0*/  FMUL.FTZ R61, R2, R105 ;  /* 0x00000069023d7220 */ /* 0x000fe20000410000 */
[----:B------:R-:W4:Y:S01]  /*5ce0*/  LDSM.16.MT88.4 R116, [R221+0xb000] ;  /* 0x00b00000dd74783b */ /* 0x000f220000004200 */
[C---:B------:R-:W-:Y:S01]  /*5cf0*/  FMUL.FTZ R62, R0.reuse, R106 ;  /* 0x0000006a003e7220 */ /* 0x040fe20000410000 */
[----:B------:R-:W-:Y:S01]  /*5d00*/  FMUL.FTZ R63, R0, R107 ;  /* 0x0000006b003f7220 */ /* 0x000fe20000410000 */
[C---:B------:R-:W-:Y:S01]  /*5d10*/  FMUL.FTZ R64, R164.reuse, R100 ;  /* 0x00000064a4407220 */ /* 0x040fe20000410000 */
[----:B------:R-:W-:Y:S01]  /*5d20*/  FMUL.FTZ R65, R164, R101 ;  /* 0x00000065a4417220 */ /* 0x000fe20000410000 */
[----:B------:R-:W-:Y:S03]  /*5d30*/  FMUL.FTZ R66, R3, R102 ;  /* 0x0000006603427220 */ /* 0x000fe60000410000 */
[----:B------:R-:W5:Y:S01]  /*5d40*/  MUFU.EX2 R196, R196 ;  /* 0x000000c400c47308 */ /* 0x000f620000000800 */
[----:B--2---:R-:W-:Y:S01]  /*5d50*/  F2FP.BF16.F32.PACK_AB R157, R195, R198 ;  /* 0x000000c6c39d723e */ /* 0x004fe200000010ff */
[----:B------:R-:W-:Y:S01]  /*5d60*/  FMUL.FTZ R67, R3, R103 ;  /* 0x0000006703437220 */ /* 0x000fe20000410000 */
[C---:B------:R-:W-:Y:S01]  /*5d70*/  FMUL.FTZ R45, R2.reuse, R121 ;  /* 0x00000079022d7220 */ /* 0x040fe20000410000 */
[----:B------:R-:W2:Y:S01]  /*5d80*/  LDSM.16.MT88.4 R100, [R220+0xb000] ;  /* 0x00b00000dc64783b */ /* 0x000ea20000004200 */
[----:B------:R-:W-:Y:S01]  /*5d90*/  FFMA.FTZ R121, R153, UR4, -R175 ;  /* 0x0000000499797c23 */ /* 0x000fe200080108af */
[----:B------:R-:W-:Y:S01]  /*5da0*/  FMUL.FTZ R57, R2, R109 ;  /* 0x0000006d02397220 */ /* 0x000fe20000410000 */
[--C-:B------:R-:W-:Y:S03]  /*5db0*/  FFMA.FTZ R109, R149, UR4, -R173.reuse ;  /* 0x00000004956d7c23 */ /* 0x100fe600080108ad */
[----:B------:R-:W-:Y:S01]  /*5dc0*/  MUFU.EX2 R194, R194 ;  /* 0x000000c200c27308 */ /* 0x000fe20000000800 */
[C---:B------:R-:W-:Y:S01]  /*5dd0*/  FMUL.FTZ R58, R0.reuse, R110 ;  /* 0x0000006e003a7220 */ /* 0x040fe20000410000 */
[----:B------:R-:W-:Y:S01]  /*5de0*/  FMUL.FTZ R59, R0, R111 ;  /* 0x0000006f003b7220 */ /* 0x000fe20000410000 */
[----:B------:R-:W-:Y:S01]  /*5df0*/  FMUL.FTZ R60, R2, R104 ;  /* 0x00000068023c7220 */ /* 0x000fe20000410000 */
[----:B------:R-:W-:Y:S01]  /*5e00*/  FFMA.FTZ R104, R248, UR4, -R173 ;  /* 0x00000004f8687c23 */ /* 0x000fe200080108ad */
[C---:B------:R-:W-:Y:S01]  /*5e10*/  FMUL.FTZ R68, R164.reuse, R68 ;  /* 0x00000044a4447220 */ /* 0x040fe20000410000 */
[----:B------:R-:W-:Y:S01]  /*5e20*/  FMUL.FTZ R69, R164, R69 ;  /* 0x00000045a4457220 */ /* 0x000fe20000410000 */
[C---:B------:R-:W-:Y:S03]  /*5e30*/  FMUL.FTZ R70, R3.reuse, R70 ;  /* 0x0000004603467220 */ /* 0x040fe60000410000 */
[----:B------:R-:W1:Y:S01]  /*5e40*/  MUFU.EX2 R193, R193 ;  /* 0x000000c100c17308 */ /* 0x000e620000000800 */
[----:B-----5:R-:W-:Y:S01]  /*5e50*/  F2FP.BF16.F32.PACK_AB R158, R196, R197 ;  /* 0x000000c5c49e723e */ /* 0x020fe200000010ff */
[----:B------:R-:W-:Y:S01]  /*5e60*/  FMUL.FTZ R71, R3, R71 ;  /* 0x0000004703477220 */ /* 0x000fe20000410000 */
[--C-:B------:R-:W-:Y:S01]  /*5e70*/  FFMA.FTZ R248, R249, UR4, -R172.reuse ;  /* 0x00000004f9f87c23 */ /* 0x100fe200080108ac */
[C---:B------:R-:W-:Y:S01]  /*5e80*/  FMUL.FTZ R72, R2.reuse, R72 ;  /* 0x0000004802487220 */ /* 0x040fe20000410000 */
[----:B------:R-:W-:Y:S01]  /*5e90*/  FMUL.FTZ R73, R2, R73 ;  /* 0x0000004902497220 */ /* 0x000fe20000410000 */
[C---:B------:R-:W-:Y:S01]  /*5ea0*/  FMUL.FTZ R74, R0.reuse, R74 ;  /* 0x0000004a004a7220 */ /* 0x040fe20000410000 */
[----:B------:R-:W-:Y:S03]  /*5eb0*/  FMUL.FTZ R75, R0, R75 ;  /* 0x0000004b004b7220 */ /* 0x000fe60000410000 */
[----:B------:R-:W-:Y:S01]  /*5ec0*/  MUFU.EX2 R201, R201 ;  /* 0x000000c900c97308 */ /* 0x000fe20000000800 */
[C---:B------:R-:W-:Y:S01]  /*5ed0*/  FMUL.FTZ R76, R2.reuse, R76 ;  /* 0x0000004c024c7220 */ /* 0x040fe20000410000 */
[----:B------:R-:W-:Y:S01]  /*5ee0*/  FMUL.FTZ R77, R2, R77 ;  /* 0x0000004d024d7220 */ /* 0x000fe20000410000 */
[C---:B------:R-:W-:Y:S01]  /*5ef0*/  FMUL.FTZ R78, R0.reuse, R78 ;  /* 0x0000004e004e7220 */ /* 0x040fe20000410000 */
[----:B------:R-:W-:Y:S01]  /*5f00*/  FMUL.FTZ R79, R0, R79 ;  /* 0x0000004f004f7220 */ /* 0x000fe20000410000 */
[C---:B------:R-:W-:Y:S01]  /*5f10*/  FMUL.FTZ R80, R164.reuse, R80 ;  /* 0x00000050a4507220 */ /* 0x040fe20000410000 */
[----:B------:R-:W-:Y:S01]  /*5f20*/  FMUL.FTZ R81, R164, R81 ;  /* 0x00000051a4517220 */ /* 0x000fe20000410000 */
[----:B------:R-:W-:Y:S03]  /*5f30*/  FMUL.FTZ R82, R3, R82 ;  /* 0x0000005203527220 */ /* 0x000fe60000410000 */
[----:B------:R-:W5:Y:S01]  /*5f40*/  MUFU.EX2 R192, R192 ;  /* 0x000000c000c07308 */ /* 0x000f620000000800 */
[----:B-1----:R-:W-:Y:S01]  /*5f50*/  F2FP.BF16.F32.PACK_AB R159, R193, R194 ;  /* 0x000000c2c19f723e */ /* 0x002fe200000010ff */
[C---:B------:R-:W-:Y:S01]  /*5f60*/  FMUL.FTZ R83, R3.reuse, R83 ;  /* 0x0000005303537220 */ /* 0x040fe20000410000 */
[C---:B------:R-:W-:Y:S01]  /*5f70*/  FMUL.FTZ R40, R2.reuse, R124 ;  /* 0x0000007c02287220 */ /* 0x040fe20000410000 */
[----:B------:R-:W-:Y:S01]  /*5f80*/  FMUL.FTZ R41, R2, R125 ;  /* 0x0000007d02297220 */ /* 0x000fe20000410000 */
[C---:B------:R-:W-:Y:S01]  /*5f90*/  FMUL.FTZ R42, R0.reuse, R126 ;  /* 0x0000007e002a7220 */ /* 0x040fe20000410000 */
[----:B------:R-:W-:Y:S01]  /*5fa0*/  FMUL.FTZ R43, R0, R127 ;  /* 0x0000007f002b7220 */ /* 0x000fe20000410000 */
[----:B------:R-:W-:Y:S01]  /*5fb0*/  FMUL.FTZ R44, R2, R120 ;  /* 0x00000078022c7220 */ /* 0x000fe20000410000 */
[-C--:B------:R-:W-:Y:S02]  /*5fc0*/  HMMA.16816.F32.BF16 R4, R156, R20.reuse, R4 ;  /* 0x000000149c04723c */ /* 0x080fe40000041804 */
[----:B------:R-:W-:Y:S03]  /*5fd0*/  MUFU.EX2 R199, R199 ;  /* 0x000000c700c77308 */ /* 0x000fe60000000800 */
[--C-:B------:R-:W-:Y:S01]  /*5fe0*/  FFMA.FTZ R120, R154, UR4, -R175.reuse ;  /* 0x000000049a787c23 */ /* 0x100fe200080108af */
[--C-:B------:R-:W-:Y:S01]  /*5ff0*/  FFMA.FTZ R56, R204, UR4, -R175.reuse ;  /* 0x00000004cc387c23 */ /* 0x100fe200080108af */
[C---:B------:R-:W-:Y:S01]  /*6000*/  FMUL.FTZ R84, R164.reuse, R84 ;  /* 0x00000054a4547220 */ /* 0x040fe20000410000 */
[----:B------:R-:W-:Y:S04]  /*6010*/  FMUL.FTZ R85, R164, R85 ;  /* 0x00000055a4557220 */ /* 0x000fe80000410000 */
[----:B------:R-:W1:Y:S01]  /*6020*/  MUFU.EX2 R189, R189 ;  /* 0x000000bd00bd7308 */ /* 0x000e620000000800 */
[----:B-----5:R-:W-:Y:S01]  /*6030*/  F2FP.BF16.F32.PACK_AB R160, R192, R201 ;  /* 0x000000c9c0a0723e */ /* 0x020fe200000010ff */
        /* <DEDUP_REMOVED lines=8> */
[----:B------:R-:W-:Y:S01]  /*60c0*/  FMUL.FTZ R93, R2, R93 ;  /* 0x0000005d025d7220 */ /* 0x000fe20000410000 */
[C---:B------:R-:W-:Y:S01]  /*60d0*/  FMUL.FTZ R94, R0.reuse, R94 ;  /* 0x0000005e005e7220 */ /* 0x040fe20000410000 */
[----:B------:R-:W-:Y:S01]  /*60e0*/  FMUL.FTZ R95, R0, R95 ;  /* 0x0000005f005f7220 */ /* 0x000fe20000410000 */
[----:B------:R-:W-:Y:S01]  /*60f0*/  FFMA.FTZ R110, R155, UR4, -R172 ;  /* 0x000000049b6e7c23 */ /* 0x000fe200080108ac */
[C---:B------:R-:W-:Y:S03]  /*6100*/  FMUL.FTZ R96, R164.reuse, R96 ;  /* 0x00000060a4607220 */ /* 0x040fe60000410000 */
[----:B------:R-:W5:Y:S01]  /*6110*/  MUFU.EX2 R190, R190 ;  /* 0x000000be00be7308 */ /* 0x000f620000000800 */
[----:B-1----:R-:W-:Y:S01]  /*6120*/  F2FP.BF16.F32.PACK_AB R161, R189, R199 ;  /* 0x000000c7bda1723e */ /* 0x002fe200000010ff */
[----:B------:R-:W-:Y:S01]  /*6130*/  FMUL.FTZ R97, R164, R97 ;  /* 0x00000061a4617220 */ /* 0x000fe20000410000 */
[C---:B------:R-:W-:Y:S01]  /*6140*/  FMUL.FTZ R98, R3.reuse, R98 ;  /* 0x0000006203627220 */ /* 0x040fe20000410000 */
[----:B------:R-:W-:Y:S01]  /*6150*/  FMUL.FTZ R99, R3, R99 ;  /* 0x0000006303637220 */ /* 0x000fe20000410000 */
[--C-:B------:R-:W-:Y:S01]  /*6160*/  FFMA.FTZ R204, R205, UR4, -R174.reuse ;  /* 0x00000004cdcc7c23 */ /* 0x100fe200080108ae */
[--C-:B------:R-:W-:Y:S01]  /*6170*/  FFMA.FTZ R202, R202, UR4, -R175.reuse ;  /* 0x00000004caca7c23 */ /* 0x100fe200080108af */
[--C-:B------:R-:W-:Y:S03]  /*6180*/  FFMA.FTZ R207, R207, UR4, -R174.reuse ;  /* 0x00000004cfcf7c23 */ /* 0x100fe600080108ae */
[----:B------:R-:W-:Y:S01]  /*6190*/  MUFU.EX2 R188, R188 ;  /* 0x000000bc00bc7308 */ /* 0x000fe20000000800 */
[----:B------:R-:W-:Y:S01]  /*61a0*/  FFMA.FTZ R206, R206, UR4, -R175 ;  /* 0x00000004cece7c23 */ /* 0x000fe200080108af */
[----:B------:R-:W-:Y:S01]  /*61b0*/  FFMA.FTZ R211, R211, UR4, -R174 ;  /* 0x00000004d3d37c23 */ /* 0x000fe200080108ae */
[--C-:B------:R-:W-:Y:S01]  /*61c0*/  FFMA.FTZ R210, R210, UR4, -R173.reuse ;  /* 0x00000004d2d27c23 */ /* 0x100fe200080108ad */
[----:B------:R-:W-:Y:S01]  /*61d0*/  FFMA.FTZ R251, R251, UR4, -R172 ;  /* 0x00000004fbfb7c23 */ /* 0x000fe200080108ac */
[----:B------:R-:W-:Y:S01]  /*61e0*/  FFMA.FTZ R252, R252, UR4, -R173 ;  /* 0x00000004fcfc7c23 */ /* 0x000fe200080108ad */
[----:B------:R-:W-:Y:S01]  /*61f0*/  FFMA.FTZ R176, R176, UR4, -R175 ;  /* 0x00000004b0b07c23 */ /* 0x000fe200080108af */
[--C-:B------:R-:W-:Y:S03]  /*6200*/  FFMA.FTZ R178, R178, UR4, -R174.reuse ;  /* 0x00000004b2b27c23 */ /* 0x100fe600080108ae */
[----:B------:R-:W1:Y:S01]  /*6210*/  MUFU.EX2 R171, R171 ;  /* 0x000000ab00ab7308 */ /* 0x000e620000000800 */
[----:B-----5:R-:W-:Y:S01]  /*6220*/  F2FP.BF16.F32.PACK_AB R162, R190, R191 ;  /* 0x000000bfbea2723e */ /* 0x020fe200000010ff */
[----:B------:R-:W-:Y:S01]  /*6230*/  FFMA.FTZ R179, R179, UR4, -R174 ;  /* 0x00000004b3b37c23 */ /* 0x000fe200080108ae */
[----:B------:R-:W-:Y:S01]  /*6240*/  FFMA.FTZ R250, R250, UR4, -R172 ;  /* 0x00000004fafa7c23 */ /* 0x000fe200080108ac */
[----:B------:R-:W-:Y:S01]  /*6250*/  FFMA.FTZ R177, R177, UR4, -R173 ;  /* 0x00000004b1b17c23 */ /* 0x000fe200080108ad */
[--C-:B------:R-:W-:Y:S01]  /*6260*/  FFMA.FTZ R244, R244, UR4, -R175.reuse ;  /* 0x00000004f4f47c23 */ /* 0x100fe200080108af */
[--C-:B------:R-:W-:Y:S01]  /*6270*/  FFMA.FTZ R242, R242, UR4, -R175.reuse ;  /* 0x00000004f2f27c23 */ /* 0x100fe200080108af */
[--C-:B------:R-:W-:Y:S03]  /*6280*/  FFMA.FTZ R218, R218, UR4, -R174.reuse ;  /* 0x00000004dada7c23 */ /* 0x100fe600080108ae */
[----:B------:R5:W-:Y:S01]  /*6290*/  MUFU.EX2 R249, R104 ;  /* 0x0000006800f97308 */ /* 0x000be20000000800 */
[--C-:B------:R-:W-:Y:S01]  /*62a0*/  FFMA.FTZ R219, R219, UR4, -R174.reuse ;  /* 0x00000004dbdb7c23 */ /* 0x100fe200080108ae */
[----:B------:R-:W-:Y:S01]  /*62b0*/  FFMA.FTZ R247, R247, UR4, -R175 ;  /* 0x00000004f7f77c23 */ /* 0x000fe200080108af */
[----:B------:R-:W-:Y:S01]  /*62c0*/  FFMA.FTZ R245, R245, UR4, -R174 ;  /* 0x00000004f5f57c23 */ /* 0x000fe200080108ae */
[--C-:B------:R-:W-:Y:S01]  /*62d0*/  FFMA.FTZ R217, R217, UR4, -R173.reuse ;  /* 0x00000004d9d97c23 */ /* 0x100fe200080108ad */
[--C-:B------:R-:W-:Y:S01]  /*62e0*/  FFMA.FTZ R216, R216, UR4, -R173.reuse ;  /* 0x00000004d8d87c23 */ /* 0x100fe200080108ad */
[--C-:B------:R-:W-:Y:S01]  /*62f0*/  FFMA.FTZ R215, R215, UR4, -R172.reuse ;  /* 0x00000004d7d77c23 */ /* 0x100fe200080108ac */
[--C-:B------:R-:W-:Y:S03]  /*6300*/  FFMA.FTZ R213, R213, UR4, -R172.reuse ;  /* 0x00000004d5d57c23 */ /* 0x100fe600080108ac */
[----:B------:R-:W-:Y:S01]  /*6310*/  MUFU.EX2 R136, R180 ;  /* 0x000000b400887308 */ /* 0x000fe20000000800 */
[----:B-1----:R-:W-:Y:S01]  /*6320*/  F2FP.BF16.F32.PACK_AB R163, R171, R188 ;  /* 0x000000bcaba3723e */ /* 0x002fe200000010ff */
[--C-:B------:R-:W-:Y:S01]  /*6330*/  FFMA.FTZ R214, R214, UR4, -R173.reuse ;  /* 0x00000004d6d67c23 */ /* 0x100fe200080108ad */
[----:B------:R-:W-:Y:S01]  /*6340*/  FFMA.FTZ R173, R212, UR4, -R173 ;  /* 0x00000004d4ad7c23 */ /* 0x000fe200080108ad */
[----:B------:R-:W-:Y:S01]  /*6350*/  FFMA.FTZ R170, R170, UR4, -R172 ;  /* 0x00000004aaaa7c23 */ /* 0x000fe200080108ac */
[----:B------:R-:W-:Y:S01]  /*6360*/  FFMA.FTZ R203, R164, R243, R203 ;  /* 0x000000f3a4cb7223 */ /* 0x000fe200000100cb */
[C---:B------:R-:W-:Y:S01]  /*6370*/  FFMA.FTZ R198, R3.reuse, R238, R198 ;  /* 0x000000ee03c67223 */ /* 0x040fe200000100c6 */
[----:B------:R-:W-:Y:S01]  /*6380*/  FFMA.FTZ R201, R2, R241, R201 ;  /* 0x000000f102c97223 */ /* 0x000fe200000100c9 */
[C---:B------:R-:W-:Y:S01]  /*6390*/  HMMA.16816.F32.BF16 R8, R160.reuse, R20, R8 ;  /* 0x00000014a008723c */ /* 0x040fe20000041808 */
[----:B-----5:R-:W1:Y:S01]  /*63a0*/  LDSM.16.MT88.4 R104, [R221+0x9400] ;  /* 0x00940000dd68783b */ /* 0x020e620000004200 */
[----:B------:R-:W-:Y:S02]  /*63b0*/  MUFU.EX2 R137, R187 ;  /* 0x000000bb00897308 */ /* 0x000fe40000000800 */
[----:B------:R-:W-:Y:S01]  /*63c0*/  FFMA.FTZ R199, R0, R239, R199 ;  /* 0x000000ef00c77223 */ /* 0x000fe200000100c7 */
[----:B------:R-:W-:Y:S01]  /*63d0*/  FADD.FTZ R200, R200, R203 ;  /* 0x000000cbc8c87221 */ /* 0x000fe20000010000 */
[-C--:B------:R-:W-:Y:S06]  /*63e0*/  HMMA.16816.F32.BF16 R12, R160, R22.reuse, R12 ;  /* 0x00000016a00c723c */ /* 0x080fec000004180c */
[----:B------:R-:W-:Y:S01]  /*63f0*/  MUFU.EX2 R138, R185 ;  /* 0x000000b9008a7308 */ /* 0x000fe20000000800 */
[C---:B------:R-:W-:Y:S01]  /*6400*/  FMUL.FTZ R21, R164.reuse, R145 ;  /* 0x00000091a4157220 */ /* 0x040fe20000410000 */
[C---:B------:R-:W-:Y:S04]  /*6410*/  HMMA.16816.F32.BF16 R16, R156.reuse, R22, R16 ;  /* 0x000000169c10723c */ /* 0x040fe80000041810 */
[----:B------:R-:W-:Y:S04]  /*6420*/  FMUL.FTZ R20, R164, R144 ;  /* 0x00000090a4147220 */ /* 0x000fe80000410000 */
[----:B------:R5:W-:Y:S03]  /*6430*/  MUFU.EX2 R205, R56 ;  /* 0x0000003800cd7308 */ /* 0x000be60000000800 */
[C---:B------:R-:W-:Y:S01]  /*6440*/  FMUL.FTZ R22, R3.reuse, R146 ;  /* 0x0000009203167220 */ /* 0x040fe20000410000 */
[----:B------:R-:W-:Y:S01]  /*6450*/  FMUL.FTZ R23, R3, R147 ;  /* 0x0000009303177220 */ /* 0x000fe20000410000 */
[----:B------:R-:W-:Y:S01]  /*6460*/  FADD.FTZ R195, R195, R198 ;  /* 0x000000c6c3c37221 */ /* 0x000fe20000010000 */
[----:B------:R-:W-:Y:S01]  /*6470*/  FADD.FTZ R192, R192, R201 ;  /* 0x000000c9c0c07221 */ /* 0x000fe20000010000 */
[----:B------:R-:W-:Y:S03]  /*6480*/  FADD.FTZ R199, R189, R199 ;  /* 0x000000c7bdc77221 */ /* 0x000fe60000010000 */
[----:B------:R-:W-:Y:S01]  /*6490*/  MUFU.EX2 R141, R186 ;  /* 0x000000ba008d7308 */ /* 0x000fe20000000800 */
[-C--:B------:R-:W-:Y:S03]  /*64a0*/  HMMA.16816.F32.BF16 R20, R156, R36.reuse, R20 ;  /* 0x000000249c14723c */ /* 0x080fe60000041814 */
[----:B------:R-:W-:Y:S01]  /*64b0*/  FADD.FTZ R197, R197, R200 ;  /* 0x000000c8c5c57221 */ /* 0x000fe20000010000 */
[----:B------:R-:W-:Y:S01]  /*64c0*/  FADD.FTZ R194, R194, R195 ;  /* 0x000000c3c2c27221 */ /* 0x000fe20000010000 */
[----:B------:R-:W-:Y:S01]  /*64d0*/  FADD.FTZ R191, R191, R192 ;  /* 0x000000c0bfbf7221 */ /* 0x000fe20000010000 */
[C---:B------:R-:W-:Y:S03]  /*64e0*/  HMMA.16816.F32.BF16 R24, R160.reuse, R36, R24 ;  /* 0x00000024a018723c */ /* 0x040fe60000041818 */
[----:B------:R-:W-:Y:S02]  /*64f0*/  MUFU.EX2 R145, R182 ;  /* 0x000000b600917308 */ /* 0x000fe40000000800 */
[----:B-----5:R-:W-:Y:S01]  /*6500*/  FMUL.FTZ R56, R2, R108 ;  /* 0x0000006c02387220 */ /* 0x020fe20000410000 */
[-C--:B------:R-:W-:Y:S07]  /*6510*/  HMMA.16816.F32.BF16 R28, R160, R38.reuse, R28 ;  /* 0x00000026a01c723c */ /* 0x080fee000004181c */
[----:B------:R-:W-:Y:S01]  /*6520*/  MUFU.EX2 R142, R181 ;  /* 0x000000b5008e7308 */ /* 0x000fe20000000800 */
[--C-:B------:R-:W-:Y:S01]  /*6530*/  FFMA.FTZ R108, R148, UR4, -R172.reuse ;  /* 0x00000004946c7c23 */ /* 0x100fe200080108ac */
[C---:B------:R-:W-:Y:S01]  /*6540*/  HMMA.16816.F32.BF16 R32, R156.reuse, R38, R32 ;  /* 0x000000269c20723c */ /* 0x040fe20000041820 */
[----:B------:R-:W-:Y:S03]  /*6550*/  LDSM.16.MT88.4 R148, [R221+0x9c00] ;  /* 0x009c0000dd94783b */ /* 0x000fe60000004200 */
[C---:B------:R-:W-:Y:S01]  /*6560*/  FMUL.FTZ R36, R164.reuse, R128 ;  /* 0x00000080a4247220 */ /* 0x040fe20000410000 */
[----:B------:R-:W-:Y:S02]  /*6570*/  FMUL.FTZ R37, R164, R129 ;  /* 0x00000081a4257220 */ /* 0x000fe40000410000 */
[C---:B------:R-:W-:Y:S01]  /*6580*/  FMUL.FTZ R38, R3.reuse, R130 ;  /* 0x0000008203267220 */ /* 0x040fe20000410000 */
[----:B------:R-:W-:Y:S01]  /*6590*/  FMUL.FTZ R39, R3, R131 ;  /* 0x0000008303277220 */ /* 0x000fe20000410000 */
[----:B------:R5:W-:Y:S02]  /*65a0*/  MUFU.EX2 R128, R184 ;  /* 0x000000b800807308 */ /* 0x000be40000000800 */
[----:B------:R-:W-:Y:S01]  /*65b0*/  FFMA.FTZ R172, R169, UR4, -R172 ;  /* 0x00000004a9ac7c23 */ /* 0x000fe200080108ac */
[----:B------:R-:W-:Y:S01]  /*65c0*/  FADD.FTZ R188, R188, R199 ;  /* 0x000000c7bcbc7221 */ /* 0x000fe20000010000 */
[----:B------:R-:W-:Y:S01]  /*65d0*/  MOV R2, R167 ;  /* 0x000000a700027202 */ /* 0x000fe20000000f00 */
[----:B------:R-:W-:Y:S01]  /*65e0*/  FADD.FTZ R197, R196, R197 ;  /* 0x000000c5c4c57221 */ /* 0x000fe20000010000 */
[-C--:B------:R-:W-:Y:S04]  /*65f0*/  HMMA.16816.F32.BF16 R36, R156, R52.reuse, R36 ;  /* 0x000000349c24723c */ /* 0x080fe80000041824 */
[----:B------:R-:W-:Y:S01]  /*6600*/  MUFU.EX2 R131, R121 ;  /* 0x0000007900837308 */ /* 0x000fe20000000800 */
[----:B------:R-:W-:Y:S01]  /*6610*/  FADD.FTZ R193, R193, R194 ;  /* 0x000000c2c1c17221 */ /* 0x000fe20000010000 */
[----:B------:R-:W-:Y:S01]  /*6620*/  FADD.FTZ R191, R190, R191 ;  /* 0x000000bfbebf7221 */ /* 0x000fe20000010000 */
[----:B------:R-:W-:Y:S01]  /*6630*/  FADD.FTZ R171, R171, R188 ;  /* 0x000000bcabab7221 */ /* 0x000fe20000010000 */
[C---:B------:R-:W-:Y:S06]  /*6640*/  HMMA.16816.F32.BF16 R40, R160.reuse, R52, R40 ;  /* 0x00000034a028723c */ /* 0x040fec0000041828 */
[----:B------:R3:W-:Y:S01]  /*6650*/  MUFU.EX2 R130, R183 ;  /* 0x000000b700827308 */ /* 0x0007e20000000800 */
[----:B-----5:R-:W-:Y:S01]  /*6660*/  LDSM.16.MT88.4 R184, [R221+0xbc00] ;  /* 0x00bc0000ddb8783b */ /* 0x020fe20000004200 */
[-C--:B------:R-:W-:Y:S03]  /*6670*/  HMMA.16816.F32.BF16 R44, R160, R54.reuse, R44 ;  /* 0x00000036a02c723c */ /* 0x080fe6000004182c */
[C---:B------:R-:W-:Y:S03]  /*6680*/  FMUL.FTZ R53, R164.reuse, R113 ;  /* 0x00000071a4357220 */ /* 0x040fe60000410000 */
[C---:B------:R-:W-:Y:S02]  /*6690*/  HMMA.16816.F32.BF16 R48, R156.reuse, R54, R48 ;  /* 0x000000369c30723c */ /* 0x040fe40000041830 */
[----:B------:R5:W-:Y:S03]  /*66a0*/  MUFU.EX2 R127, R120 ;  /* 0x00000078007f7308 */ /* 0x000be60000000800 */
[----:B------:R-:W-:Y:S01]  /*66b0*/  FMUL.FTZ R52, R164, R112 ;  /* 0x00000070a4347220 */ /* 0x000fe20000410000 */
[--C-:B------:R-:W-:Y:S01]  /*66c0*/  FFMA.FTZ R112, R208, UR4, -R175.reuse ;  /* 0x00000004d0707c23 */ /* 0x100fe200080108af */
[C---:B------:R-:W-:Y:S01]  /*66d0*/  FMUL.FTZ R54, R3.reuse, R114 ;  /* 0x0000007203367220 */ /* 0x040fe20000410000 */
[----:B------:R-:W-:Y:S01]  /*66e0*/  FMUL.FTZ R55, R3, R115 ;  /* 0x0000007303377220 */ /* 0x000fe20000410000 */
[----:B---3--:R-:W-:Y:S03]  /*66f0*/  LDSM.16.MT88.4 R180, [R220+0xac00] ;  /* 0x00ac0000dcb4783b */ /* 0x008fe60000004200 */
[----:B------:R-:W3:Y:S01]  /*6700*/  MUFU.EX2 R202, R202 ;  /* 0x000000ca00ca7308 */ /* 0x000ee20000000800 */
[--C-:B------:R-:W-:Y:S01]  /*6710*/  FFMA.FTZ R208, R209, UR4, -R174.reuse ;  /* 0x00000004d1d07c23 */ /* 0x100fe200080108ae */
[----:B------:R-:W-:Y:S01]  /*6720*/  FFMA.FTZ R174, R240, UR4, -R174 ;  /* 0x00000004f0ae7c23 */ /* 0x000fe200080108ae */
[-C--:B------:R-:W-:Y:S07]  /*6730*/  HMMA.16816.F32.BF16 R52, R156, R132.reuse, R52 ;  /* 0x000000849c34723c */ /* 0x080fee0000041834 */
[----:B------:R2:W-:Y:S01]  /*6740*/  MUFU.EX2 R209, R112 ;  /* 0x0000007000d17308 */ /* 0x0005e20000000800 */
[--C-:B-----5:R-:W-:Y:S03]  /*6750*/  FFMA.FTZ R120, R152, UR4, -R175.reuse ;  /* 0x0000000498787c23 */ /* 0x120fe600080108af */
[----:B------:R-:W-:Y:S01]  /*6760*/  FFMA.FTZ R175, R246, UR4, -R175 ;  /* 0x00000004f6af7c23 */ /* 0x000fe200080108af */
[C---:B------:R-:W-:Y:S05]  /*6770*/  HMMA.16816.F32.BF16 R56, R160.reuse, R132, R56 ;  /* 0x00000084a038723c */ /* 0x040fea0000041838 */
[----:B------:R5:W-:Y:S01]  /*6780*/  MUFU.EX2 R139, R120 ;  /* 0x00000078008b7308 */ /* 0x000be20000000800 */
[-C--:B------:R-:W-:Y:S06]  /*6790*/  HMMA.16816.F32.BF16 R60, R160, R134.reuse, R60 ;  /* 0x00000086a03c723c */ /* 0x080fec000004183c */
[C---:B------:R-:W-:Y:S01]  /*67a0*/  HMMA.16816.F32.BF16 R64, R156.reuse, R134, R64 ;  /* 0x000000869c40723c */ /* 0x040fe20000041840 */
[----:B------:R-:W-:Y:S02]  /*67b0*/  LDSM.16.MT88.4 R132, [R220+0x9c00] ;  /* 0x009c0000dc84783b */ /* 0x000fe40000004200 */
[----:B------:R-:W-:Y:S03]  /*67c0*/  MUFU.EX2 R204, R204 ;  /* 0x000000cc00cc7308 */ /* 0x000fe60000000800 */
[-C--:B----4-:R-:W-:Y:S03]  /*67d0*/  HMMA.16816.F32.BF16 R68, R156, R116.reuse, R68 ;  /* 0x000000749c44723c */ /* 0x090fe60000041844 */
[----:B--2---:R-:W2:Y:S04]  /*67e0*/  LDSM.16.MT88.4 R112, [R220+0x9400] ;  /* 0x00940000dc70783b */ /* 0x004ea80000004200 */
[----:B------:R-:W4:Y:S01]  /*67f0*/  MUFU.EX2 R207, R207 ;  /* 0x000000cf00cf7308 */ /* 0x000f220000000800 */
[C---:B------:R-:W-:Y:S03]  /*6800*/  HMMA.16816.F32.BF16 R72, R160.reuse, R116, R72 ;  /* 0x00000074a048723c */ /* 0x040fe60000041848 */
[----:B-----5:R-:W-:Y:S03]  /*6810*/  LDSM.16.MT88.4 R120, [R220+0x9800] ;  /* 0x00980000dc78783b */ /* 0x020fe60000004200 */
[-C--:B------:R-:W-:Y:S03]  /*6820*/  HMMA.16816.F32.BF16 R76, R160, R118.reuse, R76 ;  /* 0x00000076a04c723c */ /* 0x080fe6000004184c */
[----:B------:R-:W5:Y:S03]  /*6830*/  MUFU.EX2 R206, R206 ;  /* 0x000000ce00ce7308 */ /* 0x000f660000000800 */
[C---:B------:R-:W-:Y:S01]  /*6840*/  HMMA.16816.F32.BF16 R80, R156.reuse, R118, R80 ;  /* 0x000000769c50723c */ /* 0x040fe20000041850 */
[----:B------:R-:W2:Y:S06]  /*6850*/  LDSM.16.MT88.4 R116, [R221+0xa400] ;  /* 0x00a40000dd74783b */ /* 0x000eac0000004200 */
[----:B------:R-:W-:Y:S01]  /*6860*/  MUFU.EX2 R208, R208 ;  /* 0x000000d000d07308 */ /* 0x000fe20000000800 */
[-C--:B------:R-:W-:Y:S09]  /*6870*/  HMMA.16816.F32.BF16 R84, R156, R100.reuse, R84 ;  /* 0x000000649c54723c */ /* 0x080ff20000041854 */
[----:B------:R-:W1:Y:S01]  /*6880*/  MUFU.EX2 R211, R211 ;  /* 0x000000d300d37308 */ /* 0x000e620000000800 */
[C---:B------:R-:W-:Y:S06]  /*6890*/  HMMA.16816.F32.BF16 R88, R160.reuse, R100, R88 ;  /* 0x00000064a058723c */ /* 0x040fec0000041858 */
[-C--:B------:R-:W-:Y:S03]  /*68a0*/  HMMA.16816.F32.BF16 R92, R160, R102.reuse, R92 ;  /* 0x00000066a05c723c */ /* 0x080fe6000004185c */
[----:B------:R-:W-:Y:S02]  /*68b0*/  MUFU.EX2 R210, R210 ;  /* 0x000000d200d27308 */ /* 0x000fe40000000800 */
[----:B---3--:R-:W-:Y:S01]  /*68c0*/  F2FP.BF16.F32.PACK_AB R100, R205, R202 ;  /* 0x000000cacd64723e */ /* 0x008fe200000010ff */
[----:B------:R-:W-:Y:S07]  /*68d0*/  HMMA.16816.F32.BF16 R96, R156, R102, R96 ;  /* 0x000000669c60723c */ /* 0x000fee0000041860 */
[----:B------:R-:W-:Y:S01]  /*68e0*/  MUFU.EX2 R248, R248 ;  /* 0x000000f800f87308 */ /* 0x000fe20000000800 */
[----:B----4-:R-:W-:Y:S03]  /*68f0*/  F2FP.BF16.F32.PACK_AB R101, R207, R204 ;  /* 0x000000cccf65723e */ /* 0x010fe600000010ff */
[----:B------:R-:W-:Y:S01]  /*6900*/  FADD.FTZ R202, R202, R197 ;  /* 0x000000c5caca7221 */ /* 0x000fe20000010000 */
[----:B-----5:R-:W-:Y:S01]  /*6910*/  F2FP.BF16.F32.PACK_AB R102, R209, R206 ;  /* 0x000000ced166723e */ /* 0x020fe200000010ff */
[----:B------:R-:W-:Y:S04]  /*6920*/  FADD.FTZ R204, R204, R193 ;  /* 0x000000c1cccc7221 */ /* 0x000fe80000010000 */
[----:B------:R-:W3:Y:S01]  /*6930*/  MUFU.EX2 R251, R251 ;  /* 0x000000fb00fb7308 */ /* 0x000ee20000000800 */
[----:B-1----:R-:W-:Y:S01]  /*6940*/  F2FP.BF16.F32.PACK_AB R103, R211, R208 ;  /* 0x000000d0d367723e */ /* 0x002fe200000010ff */
[----:B------:R-:W-:Y:S01]  /*6950*/  FADD.FTZ R205, R205, R202 ;  /* 0x000000cacdcd7221 */ /* 0x000fe20000010000 */
[----:B------:R-:W-:Y:S03]  /*6960*/  FADD.FTZ R207, R207, R204 ;  /* 0x000000cccfcf7221 */ /* 0x000fe60000010000 */
[----:B------:R-:W-:Y:S01]  /*6970*/  FADD.FTZ R206, R206, R205 ;  /* 0x000000cdcece7221 */ /* 0x000fe20000010000 */
[----:B------:R-:W-:Y:S01]  /*6980*/  FADD.FTZ R208, R208, R207 ;  /* 0x000000cfd0d07221 */ /* 0x000fe20000010000 */
[-C--:B------:R-:W-:Y:S02]  /*6990*/  HMMA.16816.F32.BF16 R4, R100, R104.reuse, R4 ;  /* 0x000000686404723c */ /* 0x080fe40000041804 */
[----:B------:R-:W-:Y:S03]  /*69a0*/  MUFU.EX2 R252, R252 ;  /* 0x000000fc00fc7308 */ /* 0x000fe60000000800 */
[----:B------:R-:W-:Y:S01]  /*69b0*/  FADD.FTZ R206, R209, R206 ;  /* 0x000000ced1ce7221 */ /* 0x000fe20000010000 */
[----:B------:R-:W-:Y:S06]  /*69c0*/  FADD.FTZ R208, R211, R208 ;  /* 0x000000d0d3d07221 */ /* 0x000fec0000010000 */
[----:B------:R3:W1:Y:S10]  /*69d0*/  MUFU.EX2 R125, R109 ;  /* 0x0000006d007d7308 */ /* 0x0006740000000800 */
[----:B------:R4:W-:Y:S10]  /*69e0*/  MUFU.EX2 R124, R108 ;  /* 0x0000006c007c7308 */ /* 0x0009f40000000800 */
[----:B------:R1:W5:Y:S01]  /*69f0*/  MUFU.EX2 R126, R110 ;  /* 0x0000006e007e7308 */ /* 0x0003620000000800 */
[C---:B---3--:R-:W-:Y:S01]  /*6a00*/  F2FP.BF16.F32.PACK_AB R109, R251.reuse, R248 ;  /* 0x000000f8fb6d723e */ /* 0x048fe200000010ff */
[----:B------:R-:W-:Y:S01]  /*6a10*/  FADD.FTZ R248, R248, R171 ;  /* 0x000000abf8f87221 */ /* 0x000fe20000010000 */
[----:B------:R-:W-:Y:S03]  /*6a20*/  MOV R171, R168 ;  /* 0x000000a800ab7202 */ /* 0x000fe60000000f00 */
[----:B------:R-:W-:Y:S04]  /*6a30*/  FADD.FTZ R248, R251, R248 ;  /* 0x000000f8fbf87221 */ /* 0x000fe80000010000 */
[----:B------:R-:W-:Y:S01]  /*6a40*/  MUFU.EX2 R143, R176 ;  /* 0x000000b0008f7308 */ /* 0x000fe20000000800 */
[C---:B----4-:R-:W-:Y:S01]  /*6a50*/  F2FP.BF16.F32.PACK_AB R108, R249.reuse, R210 ;  /* 0x000000d2f96c723e */ /* 0x050fe200000010ff */
[----:B------:R-:W-:Y:S04]  /*6a60*/  FADD.FTZ R210, R210, R191 ;  /* 0x000000bfd2d27221 */ /* 0x000fe80000010000 */
[----:B------:R-:W-:Y:S04]  /*6a70*/  FADD.FTZ R249, R249, R210 ;  /* 0x000000d2f9f97221 */ /* 0x000fe80000010000 */
[----:B------:R-:W-:Y:S01]  /*6a80*/  MUFU.EX2 R140, R178 ;  /* 0x000000b2008c7308 */ /* 0x000fe20000000800 */
[----:B-1----:R-:W-:Y:S01]  /*6a90*/  F2FP.BF16.F32.PACK_AB R110, R125, R252 ;  /* 0x000000fc7d6e723e */ /* 0x002fe200000010ff */
[----:B------:R-:W-:Y:S01]  /*6aa0*/  FADD.FTZ R249, R252, R249 ;  /* 0x000000f9fcf97221 */ /* 0x000fe20000010000 */
[----:B-----5:R-:W-:Y:S07]  /*6ab0*/  F2FP.BF16.F32.PACK_AB R111, R126, R124 ;  /* 0x0000007c7e6f723e */ /* 0x020fee00000010ff */
[----:B------:R-:W-:Y:S01]  /*6ac0*/  MUFU.EX2 R144, R179 ;  /* 0x000000b300907308 */ /* 0x000fe20000000800 */
[C---:B------:R-:W-:Y:S06]  /*6ad0*/  HMMA.16816.F32.BF16 R8, R108.reuse, R104, R8 ;  /* 0x000000686c08723c */ /* 0x040fec0000041808 */
[-C--:B------:R-:W-:Y:S03]  /*6ae0*/  HMMA.16816.F32.BF16 R12, R108, R106.reuse, R12 ;  /* 0x0000006a6c0c723c */ /* 0x080fe6000004180c */
[----:B------:R-:W-:Y:S03]  /*6af0*/  MUFU.EX2 R129, R177 ;  /* 0x000000b100817308 */ /* 0x000fe60000000800 */
[C---:B------:R-:W-:Y:S01]  /*6b00*/  HMMA.16816.F32.BF16 R16, R100.reuse, R106, R16 ;  /* 0x0000006a6410723c */ /* 0x040fe20000041810 */
[----:B------:R-:W1:Y:S06]  /*6b10*/  LDSM.16.MT88.4 R104, [R220+0xa400] ;  /* 0x00a40000dc68783b */ /* 0x000e6c0000004200 */
[----:B------:R-:W-:Y:S01]  /*6b20*/  MUFU.EX2 R250, R250 ;  /* 0x000000fa00fa7308 */ /* 0x000fe20000000800 */
[-C--:B--2---:R-:W-:Y:S09]  /*6b30*/  HMMA.16816.F32.BF16 R20, R100, R112.reuse, R20 ;  /* 0x000000706414723c */ /* 0x084ff20000041814 */
[----:B------:R-:W-:Y:S01]  /*6b40*/  MUFU.EX2 R244, R244 ;  /* 0x000000f400f47308 */ /* 0x000fe20000000800 */
[C---:B------:R-:W-:Y:S06]  /*6b50*/  HMMA.16816.F32.BF16 R24, R108.reuse, R112, R24 ;  /* 0x000000706c18723c */ /* 0x040fec0000041818 */
[-C--:B------:R-:W-:Y:S03]  /*6b60*/  HMMA.16816.F32.BF16 R28, R108, R114.reuse, R28 ;  /* 0x000000726c1c723c */ /* 0x080fe6000004181c */
[----:B------:R-:W-:Y:S03]  /*6b70*/  MUFU.EX2 R242, R242 ;  /* 0x000000f200f27308 */ /* 0x000fe60000000800 */
[C---:B------:R-:W-:Y:S01]  /*6b80*/  HMMA.16816.F32.BF16 R32, R100.reuse, R114, R32 ;  /* 0x000000726420723c */ /* 0x040fe20000041820 */
[----:B------:R-:W2:Y:S06]  /*6b90*/  LDSM.16.MT88.4 R112, [R221+0xb400] ;  /* 0x00b40000dd70783b */ /* 0x000eac0000004200 */
[----:B------:R-:W-:Y:S01]  /*6ba0*/  MUFU.EX2 R218, R218 ;  /* 0x000000da00da7308 */ /* 0x000fe20000000800 */
[-C--:B------:R-:W-:Y:S09]  /*6bb0*/  HMMA.16816.F32.BF16 R36, R100, R116.reuse, R36 ;  /* 0x000000746424723c */ /* 0x080ff20000041824 */
[----:B------:R-:W-:Y:S01]  /*6bc0*/  MUFU.EX2 R219, R219 ;  /* 0x000000db00db7308 */ /* 0x000fe20000000800 */
[C---:B------:R-:W-:Y:S06]  /*6bd0*/  HMMA.16816.F32.BF16 R40, R108.reuse, R116, R40 ;  /* 0x000000746c28723c */ /* 0x040fec0000041828 */
[-C--:B------:R-:W-:Y:S03]  /*6be0*/  HMMA.16816.F32.BF16 R44, R108, R118.reuse, R44 ;  /* 0x000000766c2c723c */ /* 0x080fe6000004182c */
[----:B------:R-:W-:Y:S03]  /*6bf0*/  MUFU.EX2 R247, R247 ;  /* 0x000000f700f77308 */ /* 0x000fe60000000800 */
[C---:B------:R-:W-:Y:S01]  /*6c00*/  HMMA.16816.F32.BF16 R48, R100.reuse, R118, R48 ;  /* 0x000000766430723c */ /* 0x040fe20000041830 */
[----:B------:R-:W3:Y:S06]  /*6c10*/  LDSM.16.MT88.4 R116, [R220+0xb400] ;  /* 0x00b40000dc74783b */ /* 0x000eec0000004200 */
[----:B------:R-:W4:Y:S01]  /*6c20*/  MUFU.EX2 R246, R175 ;  /* 0x000000af00f67308 */ /* 0x000f220000000800 */
[-C--:B-1----:R-:W-:Y:S09]  /*6c30*/  HMMA.16816.F32.BF16 R52, R100, R104.reuse, R52 ;  /* 0x000000686434723c */ /* 0x082ff20000041834 */
[----:B------:R-:W-:Y:S01]  /*6c40*/  MUFU.EX2 R245, R245 ;  /* 0x000000f500f57308 */ /* 0x000fe20000000800 */
[C---:B------:R-:W-:Y:S06]  /*6c50*/  HMMA.16816.F32.BF16 R56, R108.reuse, R104, R56 ;  /* 0x000000686c38723c */ /* 0x040fec0000041838 */
[-C--:B------:R-:W-:Y:S03]  /*6c60*/  HMMA.16816.F32.BF16 R60, R108, R106.reuse, R60 ;  /* 0x0000006a6c3c723c */ /* 0x080fe6000004183c */
[----:B------:R4:W1:Y:S03]  /*6c70*/  MUFU.EX2 R240, R174 ;  /* 0x000000ae00f07308 */ /* 0x0008660000000800 */
[C---:B------:R-:W-:Y:S01]  /*6c80*/  HMMA.16816.F32.BF16 R64, R100.reuse, R106, R64 ;  /* 0x0000006a6440723c */ /* 0x040fe20000041840 */
[----:B------:R-:W5:Y:S06]  /*6c90*/  LDSM.16.MT88.4 R104, [R221+0x9800] ;  /* 0x00980000dd68783b */ /* 0x000f6c0000004200 */
[----:B------:R3:W-:Y:S01]  /*6ca0*/  MUFU.EX2 R212, R173 ;  /* 0x000000ad00d47308 */ /* 0x0007e20000000800 */
[-C--:B--2---:R-:W-:Y:S09]  /*6cb0*/  HMMA.16816.F32.BF16 R68, R100, R112.reuse, R68 ;  /* 0x000000706444723c */ /* 0x084ff20000041844 */
[----:B------:R2:W-:Y:S01]  /*6cc0*/  MUFU.EX2 R169, R172 ;  /* 0x000000ac00a97308 */ /* 0x0005e20000000800 */
[C---:B------:R-:W-:Y:S04]  /*6cd0*/  HMMA.16816.F32.BF16 R72, R108.reuse, R112, R72 ;  /* 0x000000706c48723c */ /* 0x040fe80000041848 */
[----:B----4-:R-:W-:Y:S02]  /*6ce0*/  F2FP.BF16.F32.PACK_AB R174, R246, R247 ;  /* 0x000000f7f6ae723e */ /* 0x010fe400000010ff */
[-C--:B------:R-:W-:Y:S03]  /*6cf0*/  HMMA.16816.F32.BF16 R76, R108, R114.reuse, R76 ;  /* 0x000000726c4c723c */ /* 0x080fe6000004184c */
[----:B------:R-:W-:Y:S02]  /*6d00*/  MUFU.EX2 R217, R217 ;  /* 0x000000d900d97308 */ /* 0x000fe40000000800 */
[----:B---3--:R-:W-:Y:S01]  /*6d10*/  F2FP.BF16.F32.PACK_AB R173, R219, R218 ;  /* 0x000000dadbad723e */ /* 0x008fe200000010ff */
[C---:B------:R-:W-:Y:S01]  /*6d20*/  HMMA.16816.F32.BF16 R80, R100.reuse, R114, R80 ;  /* 0x000000726450723c */ /* 0x040fe20000041850 */
[----:B------:R-:W3:Y:S06]  /*6d30*/  LDSM.16.MT88.4 R112, [R221+0xa800] ;  /* 0x00a80000dd70783b */ /* 0x000eec0000004200 */
[----:B------:R-:W4:Y:S01]  /*6d40*/  MUFU.EX2 R216, R216 ;  /* 0x000000d800d87308 */ /* 0x000f220000000800 */
[----:B--2---:R-:W-:Y:S01]  /*6d50*/  F2FP.BF16.F32.PACK_AB R172, R242, R244 ;  /* 0x000000f4f2ac723e */ /* 0x004fe200000010ff */
[-C--:B------:R-:W-:Y:S03]  /*6d60*/  HMMA.16816.F32.BF16 R84, R100, R116.reuse, R84 ;  /* 0x000000746454723c */ /* 0x080fe60000041854 */
[----:B-1----:R-:W-:Y:S03]  /*6d70*/  F2FP.BF16.F32.PACK_AB R175, R240, R245 ;  /* 0x000000f5f0af723e */ /* 0x002fe600000010ff */
[C---:B------:R-:W-:Y:S02]  /*6d80*/  HMMA.16816.F32.BF16 R88, R108.reuse, R116, R88 ;  /* 0x000000746c58723c */ /* 0x040fe40000041858 */
[----:B------:R-:W-:Y:S04]  /*6d90*/  MUFU.EX2 R215, R215 ;  /* 0x000000d700d77308 */ /* 0x000fe80000000800 */
[-C--:B------:R-:W-:Y:S06]  /*6da0*/  HMMA.16816.F32.BF16 R92, R108, R118.reuse, R92 ;  /* 0x000000766c5c723c */ /* 0x080fec000004185c */
[----:B------:R-:W1:Y:S01]  /*6db0*/  MUFU.EX2 R213, R213 ;  /* 0x000000d500d57308 */ /* 0x000e620000000800 */
[----:B----4-:R-:W-:Y:S01]  /*6dc0*/  F2FP.BF16.F32.PACK_AB R176, R216, R217 ;  /* 0x000000d9d8b0723e */ /* 0x010fe200000010ff */
[----:B------:R-:W-:Y:S01]  /*6dd0*/  HMMA.16816.F32.BF16 R96, R100, R118, R96 ;  /* 0x000000766460723c */ /* 0x000fe20000041860 */
[----:B------:R-:W-:Y:S03]  /*6de0*/  LDSM.16.MT88.4 R116, [R221+0xb800] ;  /* 0x00b80000dd74783b */ /* 0x000fe60000004200 */
[----:B------:R-:W-:Y:S04]  /*6df0*/  F2FP.BF16.F32.PACK_AB R108, R137, R129 ;  /* 0x00000081896c723e */ /* 0x000fe800000010ff */
[----:B------:R-:W2:Y:S03]  /*6e00*/  MUFU.EX2 R214, R214 ;  /* 0x000000d600d67308 */ /* 0x000ea60000000800 */
[----:B------:R-:W-:Y:S02]  /*6e10*/  F2FP.BF16.F32.PACK_AB R100, R131, R127 ;  /* 0x0000007f8364723e */ /* 0x000fe400000010ff */
[----:B------:R-:W-:Y:S02]  /*6e20*/  F2FP.BF16.F32.PACK_AB R101, R136, R128 ;  /* 0x000000808865723e */ /* 0x000fe400000010ff */
[----:B------:R-:W-:Y:S03]  /*6e30*/  F2FP.BF16.F32.PACK_AB R102, R143, R139 ;  /* 0x0000008b8f66723e */ /* 0x000fe600000010ff */
[----:B------:R-:W4:Y:S01]  /*6e40*/  MUFU.EX2 R170, R170 ;  /* 0x000000aa00aa7308 */ /* 0x000f220000000800 */
[----:B------:R-:W-:Y:S02]  /*6e50*/  F2FP.BF16.F32.PACK_AB R103, R144, R140 ;  /* 0x0000008c9067723e */ /* 0x000fe400000010ff */
[----:B------:R-:W-:Y:S02]  /*6e60*/  F2FP.BF16.F32.PACK_AB R109, R138, R130 ;  /* 0x000000828a6d723e */ /* 0x000fe400000010ff */
[----:B------:R-:W-:Y:S02]  /*6e70*/  F2FP.BF16.F32.PACK_AB R110, R145, R141 ;  /* 0x0000008d916e723e */ /* 0x000fe400000010ff */
[----:B------:R-:W-:Y:S01]  /*6e80*/  F2FP.BF16.F32.PACK_AB R111, R250, R142 ;  /* 0x0000008efa6f723e */ /* 0x000fe200000010ff */
[-C--:B-----5:R-:W-:Y:S03]  /*6e90*/  HMMA.16816.F32.BF16 R4, R100, R104.reuse, R4 ;  /* 0x000000686404723c */ /* 0x0a0fe60000041804 */
[----:B-1----:R-:W-:Y:S02]  /*6ea0*/  F2FP.BF16.F32.PACK_AB R177, R213, R215 ;  /* 0x000000d7d5b1723e */ /* 0x002fe400000010ff */
[----:B--2---:R-:W-:Y:S01]  /*6eb0*/  F2FP.BF16.F32.PACK_AB R178, R212, R214 ;  /* 0x000000d6d4b2723e */ /* 0x004fe200000010ff */
[C---:B------:R-:W-:Y:S05]  /*6ec0*/  HMMA.16816.F32.BF16 R8, R108.reuse, R104, R8 ;  /* 0x000000686c08723c */ /* 0x040fea0000041808 */
[----:B----4-:R-:W-:Y:S01]  /*6ed0*/  F2FP.BF16.F32.PACK_AB R179, R169, R170 ;  /* 0x000000aaa9b3723e */ /* 0x010fe200000010ff */
[-C--:B------:R-:W-:Y:S06]  /*6ee0*/  HMMA.16816.F32.BF16 R12, R108, R106.reuse, R12 ;  /* 0x0000006a6c0c723c */ /* 0x080fec000004180c */
[C---:B------:R-:W-:Y:S01]  /*6ef0*/  HMMA.16816.F32.BF16 R16, R100.reuse, R106, R16 ;  /* 0x0000006a6410723c */ /* 0x040fe20000041810 */
[----:B------:R-:W1:Y:S05]  /*6f00*/  LDSM.16.MT88.4 R104, [R220+0xa800] ;  /* 0x00a80000dc68783b */ /* 0x000e6a0000004200 */
        /* <DEDUP_REMOVED lines=8> */
[----:B------:R-:W2:Y:S05]  /*6f90*/  LDSM.16.MT88.4 R112, [R220+0xb800] ;  /* 0x00b80000dc70783b */ /* 0x000eaa0000004200 */
[-C--:B-1----:R-:W-:Y:S06]  /*6fa0*/  HMMA.16816.F32.BF16 R52, R100, R104.reuse, R52 ;  /* 0x000000686434723c */ /* 0x082fec0000041834 */
[C---:B------:R-:W-:Y:S06]  /*6fb0*/  HMMA.16816.F32.BF16 R56, R108.reuse, R104, R56 ;  /* 0x000000686c38723c */ /* 0x040fec0000041838 */
[-C--:B------:R-:W-:Y:S06]  /*6fc0*/  HMMA.16816.F32.BF16 R60, R108, R106.reuse, R60 ;  /* 0x0000006a6c3c723c */ /* 0x080fec000004183c */
[C---:B------:R-:W-:Y:S01]  /*6fd0*/  HMMA.16816.F32.BF16 R64, R100.reuse, R106, R64 ;  /* 0x0000006a6440723c */ /* 0x040fe20000041840 */
[----:B------:R-:W1:Y:S05]  /*6fe0*/  LDSM.16.MT88.4 R104, [R221+0xac00] ;  /* 0x00ac0000dd68783b */ /* 0x000e6a0000004200 */
[-C--:B------:R-:W-:Y:S06]  /*6ff0*/  HMMA.16816.F32.BF16 R68, R100, R116.reuse, R68 ;  /* 0x000000746444723c */ /* 0x080fec0000041844 */
[C---:B------:R-:W-:Y:S06]  /*7000*/  HMMA.16816.F32.BF16 R72, R108.reuse, R116, R72 ;  /* 0x000000746c48723c */ /* 0x040fec0000041848 */
[-C--:B------:R-:W-:Y:S06]  /*7010*/  HMMA.16816.F32.BF16 R76, R108, R118.reuse, R76 ;  /* 0x000000766c4c723c */ /* 0x080fec000004184c */
[C---:B------:R-:W-:Y:S06]  /*7020*/  HMMA.16816.F32.BF16 R80, R100.reuse, R118, R80 ;  /* 0x000000766450723c */ /* 0x040fec0000041850 */
[-C--:B--2---:R-:W-:Y:S06]  /*7030*/  HMMA.16816.F32.BF16 R84, R100, R112.reuse, R84 ;  /* 0x000000706454723c */ /* 0x084fec0000041854 */
[C---:B------:R-:W-:Y:S06]  /*7040*/  HMMA.16816.F32.BF16 R88, R108.reuse, R112, R88 ;  /* 0x000000706c58723c */ /* 0x040fec0000041858 */
[-C--:B------:R-:W-:Y:S06]  /*7050*/  HMMA.16816.F32.BF16 R92, R108, R114.reuse, R92 ;  /* 0x000000726c5c723c */ /* 0x080fec000004185c */
[----:B------:R-:W-:Y:S06]  /*7060*/  HMMA.16816.F32.BF16 R96, R100, R114, R96 ;  /* 0x000000726460723c */ /* 0x000fec0000041860 */
[-C--:B------:R-:W-:Y:S01]  /*7070*/  HMMA.16816.F32.BF16 R160, R172, R148.reuse, R4 ;  /* 0x00000094aca0723c */ /* 0x080fe20000041804 */
[----:B------:R-:W2:Y:S05]  /*7080*/  LDSM.16.MT88.4 R4, [R220+0xbc00] ;  /* 0x00bc0000dc04783b */ /* 0x000eaa0000004200 */
[C---:B------:R-:W-:Y:S06]  /*7090*/  HMMA.16816.F32.BF16 R156, R176.reuse, R148, R8 ;  /* 0x00000094b09c723c */ /* 0x040fec0000041808 */
[-C--:B------:R-:W-:Y:S05]  /*70a0*/  HMMA.16816.F32.BF16 R152, R176, R150.reuse, R12 ;  /* 0x00000096b098723c */ /* 0x080fea000004180c */
[----:B------:R-:W-:Y:S01]  /*70b0*/  MOV R11, R145 ;  /* 0x00000091000b7202 */ /* 0x000fe20000000f00 */
[C---:B------:R-:W-:Y:S05]  /*70c0*/  HMMA.16816.F32.BF16 R148, R172.reuse, R150, R16 ;  /* 0x00000096ac94723c */ /* 0x040fea0000041810 */
[----:B------:R-:W-:Y:S02]  /*70d0*/  MOV R10, R144 ;  /* 0x00000090000a7202 */ /* 0x000fe40000000f00 */
[-C--:B------:R-:W-:Y:S04]  /*70e0*/  HMMA.16816.F32.BF16 R144, R172, R132.reuse, R20 ;  /* 0x00000084ac90723c */ /* 0x080fe80000041814 */
[----:B------:R-:W-:Y:S02]  /*70f0*/  MOV R9, R143 ;  /* 0x0000008f00097202 */ /* 0x000fe40000000f00 */
[----:B------:R-:W-:Y:S02]  /*7100*/  MOV R8, R142 ;  /* 0x0000008e00087202 */ /* 0x000fe40000000f00 */
[----:B------:R-:W-:Y:S03]  /*7110*/  MOV R15, R141 ;  /* 0x0000008d000f7202 */ /* 0x000fe60000000f00 */
[----:B------:R-:W-:Y:S02]  /*7120*/  MOV R14, R140 ;  /* 0x0000008c000e7202 */ /* 0x000fe40000000f00 */
[C---:B------:R-:W-:Y:S04]  /*7130*/  HMMA.16816.F32.BF16 R140, R176.reuse, R132, R24 ;  /* 0x00000084b08c723c */ /* 0x040fe80000041818 */
[----:B------:R-:W-:Y:S02]  /*7140*/  MOV R13, R139 ;  /* 0x0000008b000d7202 */ /* 0x000fe40000000f00 */
[----:B------:R-:W-:Y:S02]  /*7150*/  MOV R12, R138 ;  /* 0x0000008a000c7202 */ /* 0x000fe40000000f00 */
[----:B------:R-:W-:Y:S03]  /*7160*/  MOV R19, R137 ;  /* 0x0000008900137202 */ /* 0x000fe60000000f00 */
[----:B------:R-:W-:Y:S02]  /*7170*/  MOV R18, R136 ;  /* 0x0000008800127202 */ /* 0x000fe40000000f00 */
[-C--:B------:R-:W-:Y:S03]  /*7180*/  HMMA.16816.F32.BF16 R136, R176, R134.reuse, R28 ;  /* 0x00000086b088723c */ /* 0x080fe6000004181c */
[----:B------:R-:W-:Y:S02]  /*7190*/  MOV R17, R131 ;  /* 0x0000008300117202 */ /* 0x000fe40000000f00 */
[----:B------:R-:W-:Y:S01]  /*71a0*/  MOV R16, R130 ;  /* 0x0000008200107202 */ /* 0x000fe20000000f00 */
[C---:B------:R-:W-:Y:S05]  /*71b0*/  HMMA.16816.F32.BF16 R132, R172.reuse, R134, R32 ;  /* 0x00000086ac84723c */ /* 0x040fea0000041820 */
[----:B------:R-:W-:Y:S02]  /*71c0*/  MOV R23, R129 ;  /* 0x0000008100177202 */ /* 0x000fe40000000f00 */
[----:B------:R-:W-:Y:S02]  /*71d0*/  MOV R22, R128 ;  /* 0x0000008000167202 */ /* 0x000fe40000000f00 */
[-C--:B-1----:R-:W-:Y:S03]  /*71e0*/  HMMA.16816.F32.BF16 R128, R172, R104.reuse, R36 ;  /* 0x00000068ac80723c */ /* 0x082fe60000041824 */
[----:B------:R-:W-:Y:S01]  /*71f0*/  MOV R21, R127 ;  /* 0x0000007f00157202 */ /* 0x000fe20000000f00 */
[----:B------:R-:W-:Y:S01]  /*7200*/  FADD.FTZ R208, R22, R208 ;  /* 0x000000d016d07221 */ /* 0x000fe20000010000 */
[----:B------:R-:W-:Y:S02]  /*7210*/  MOV R20, R126 ;  /* 0x0000007e00147202 */ /* 0x000fe40000000f00 */
[----:B------:R-:W-:Y:S01]  /*7220*/  MOV R27, R125 ;  /* 0x0000007d001b7202 */ /* 0x000fe20000000f00 */
[----:B------:R-:W-:Y:S03]  /*7230*/  FADD.FTZ R206, R21, R206 ;  /* 0x000000ce15ce7221 */ /* 0x000fe60000010000 */
        /* <DEDUP_REMOVED lines=31> */
[----:B------:R-:W-:Y:S05]  /*7430*/  HMMA.16816.F32.BF16 R96, R172, R6, R96 ;  /* 0x00000006ac60723c */ /* 0x000fea0000041860 */
        /* <DEDUP_REMOVED lines=20> */
.L_x_502:
        /* <DEDUP_REMOVED lines=358> */
.L_x_507:
[----:B------:R-:W-:Y:S05]  /*8be0*/  BSYNC B0 ;  /* 0x0000000000007941 */ /* 0x000fea0003800000 */
.L_x_506:
        /* <DEDUP_REMOVED lines=54> */
.L_x_508:
        /* <DEDUP_REMOVED lines=11> */
.L_x_1217:


//--------------------- .text._ZN5flash16flash_fwd_kernelI23Flash_fwd_kernel_traitsILi96ELi128ELi64ELi4ELb0ELb0EN7cutlass10bfloat16_tE19Flash_kernel_traitsILi96ELi128ELi64ELi4ES3_EELb1ELb0ELb0ELb1ELb0ELb0ELb0ELb0EEEvNS_16Flash_fwd_paramsE --------------------------
	.section	.text._ZN5flash16flash_fwd_kernelI23Flash_fwd_kernel_traitsILi96ELi128ELi64ELi4ELb0ELb0EN7cutlass10bfloat16_tE19Flash_kernel_traitsILi96ELi128ELi64ELi4ES3_EELb1ELb0ELb0ELb1ELb0ELb0ELb0ELb0EEEvNS_16Flash_fwd_paramsE,"ax",@progbits
	.align	128
        .global         _ZN5flash16flash_fwd_kernelI23Flash_fwd_kernel_traitsILi96ELi128ELi64ELi4ELb0ELb0EN7cutlass10bfloat16_tE19Flash_kernel_traitsILi96ELi128ELi64ELi4ES3_EELb1ELb0ELb0ELb1ELb0ELb0ELb0ELb0EEEvNS_16Flash_fwd_paramsE
        .type           _ZN5flash16flash_fwd_kernelI23Flash_fwd_kernel_traitsILi96ELi128ELi64ELi4ELb0ELb0EN7cutlass10bfloat16_tE19Flash_kernel_traitsILi96ELi128ELi64ELi4ES3_EELb1ELb0ELb0ELb1ELb0ELb0ELb0ELb0EEEvNS_16Flash_fwd_paramsE,@function
        .size           _ZN5flash16flash_fwd_kernelI23Flash_fwd_kernel_traitsILi96ELi128ELi64ELi4ELb0ELb0EN7cutlass10bfloat16_tE19Flash_kernel_traitsILi96ELi128ELi64ELi4ES3_EELb1ELb0ELb0ELb1ELb0ELb0ELb0ELb0EEEvNS_16Flash_fwd_paramsE,(.L_x_1218 - _ZN5flash16flash_fwd_kernelI23Flash_fwd_kernel_traitsILi96ELi128ELi64ELi4ELb0ELb0EN7cutlass10bfloat16_tE19Flash_kernel_traitsILi96ELi128ELi64ELi4ES3_EELb1ELb0ELb0ELb1ELb0ELb0ELb0ELb0EEEvNS_16Flash_fwd_paramsE)
        .other          _ZN5flash16flash_fwd_kernelI23Flash_fwd_kernel_traitsILi96ELi128ELi64ELi4ELb0ELb0EN7cutlass10bfloat16_tE19Flash_kernel_traitsILi96ELi128ELi64ELi4ES3_EELb1ELb0ELb0ELb1ELb0ELb0ELb0ELb0EEEvNS_16Flash_fwd_paramsE,@"STO_CUDA_ENTRY STV_DEFAULT"
_ZN5flash16flash_fwd_kernelI23Flash_fwd_kernel_traitsILi96ELi128ELi64ELi4ELb0ELb0EN7cutlass10bfloat16_tE19Flash_kernel_traitsILi96ELi128ELi64ELi4ES3_EELb1ELb0ELb0ELb1ELb0ELb0ELb0ELb0EEEvNS_16Flash_fwd_paramsE:
.text._ZN5flash16flash_fwd_kernelI23Flash_fwd_kernel_traitsILi96ELi128ELi64ELi4ELb0ELb0EN7cutlass10bfloat16_tE19Flash_kernel_traitsILi96ELi128ELi64ELi4ES3_EELb1ELb0ELb0ELb1ELb0ELb0ELb0ELb0EEEvNS_16Flash_fwd_paramsE:
        /* <DEDUP_REMOVED lines=19> */
[----:B------:R-:W4:Y:S01]  /*0130*/  LDC.64 R12, c[0x0][0x2f8] ;  /* 0x0000be00ff0c7b82 */ /* 0x000f220000000a00 */
[----:B--2---:R-:W-:-:S07]  /*0140*/  @P3 IMAD.MOV.U32 R2, RZ, RZ, R10 ;  /* 0x000000ffff023224 */ /* 0x004fce00078e000a */
[----:B------:R-:W2:Y:S01]  /*0150*/  LDC R29, c[0x0][0x270] ;  /* 0x00009c00ff1d7b82 */ /* 0x000ea20000000800 */
[----:B---3--:R-:W-:-:S06]  /*0160*/  @P3 IMAD.MOV.U32 R3, RZ, RZ, R11 ;  /* 0x000000ffff033224 */ /* 0x008fcc00078e000b */
[----:B------:R-:W3:Y:S01]  /*0170*/  @P3 LDG.E.64 R2, desc[UR20][R2.64] ;  /* 0x0000001402023981 */ /* 0x000ee2000c1e1b00 */
[----:B-1----:R-:W-:Y:S02]  /*0180*/  ISETP.NE.U32.AND P0, PT, R8, RZ, PT ;  /* 0x000000ff0800720c */ /* 0x002fe40003f05070 */
[----:B------:R-:W-:Y:S01]  /*0190*/  ISETP.NE.U32.AND P4, PT, RZ, UR4, PT ;  /* 0x00000004ff007c0c */ /* 0x000fe2000bf85070 */
[----:B------:R-:W1:Y:S01]  /*01a0*/  LDC.U8 R8, c[0x0][0x3c2] ;  /* 0x0000f080ff087b82 */ /* 0x000e620000000000 */
[----:B------:R-:W-:Y:S02]  /*01b0*/  ISETP.NE.AND.EX P1, PT, R9, RZ, PT, P0 ;  /* 0x000000ff0900720c */ /* 0x000fe40003f25300 */
[----:B----4-:R-:W-:Y:S02]  /*01c0*/  LOP3.LUT R0, R22, R159, R41, 0xfe, !PT ;  /* 0x0000009f16007212 */ /* 0x010fe400078efe29 */
[----:B------:R-:W-:Y:S02]  /*01d0*/  ISETP.NE.AND.EX P0, PT, RZ, UR5, PT, P4 ;  /* 0x00000005ff007c0c */ /* 0x000fe4000bf05340 */
[----:B------:R-:W-:-:S02]  /*01e0*/  LOP3.LUT P2, RZ, R0, R157, RZ, 0xfc, !PT ;  /* 0x0000009d00ff7212 */ /* 0x000fc4000784fcff */
[----:B------:R-:W3:Y:S11]  /*01f0*/  @P3 LDC R0, c[0x0][0x3b0] ;  /* 0x0000ec00ff003b82 */ /* 0x000ef60000000800 */
[----:B------:R-:W4:Y:S01]  /*0200*/  @!P2 LDC.64 R4, c[0x0][0x3b8] ;  /* 0x0000ee00ff04ab82 */ /* 0x000f220000000a00 */
[----:B------:R-:W-:-:S02]  /*0210*/  @P3 R2UR UR22, R6 ;  /* 0x00000000061632ca */ /* 0x000fc400000e0000 */
        /* <DEDUP_REMOVED lines=12> */
[----:B------:R1:W2:Y:S01]  /*02e0*/  @P0 LDG.E R0, desc[UR20][R6.64+0x4] ;  /* 0x0000041406000981 */ /* 0x0002a2000c1e1900 */
[----:B---3--:R-:W3:Y:S01]  /*02f0*/  @P1 LDC.64 R2, c[0x0][0x300] ;  /* 0x0000c000ff021b82 */ /* 0x008ee20000000a00 */
[----:B-1----:R-:W-:-:S02]  /*0300*/  ISETP.NE.AND P3, PT, R8, RZ, PT ;  /* 0x000000ff0800720c */ /* 0x002fc40003f65270 */
[----:B------:R-:W-:Y:S01]  /*0310*/  ISETP.EQ.U32.AND P2, PT, R12, RZ, PT ;  /* 0x000000ff0c00720c */ /* 0x000fe20003f42070 */
        /* <DEDUP_REMOVED lines=10> */
[----:B------:R-:W-:-:S05]  /*03c0*/  IMAD.IADD R145, R157, 0x1, -R2 ;  /* 0x000000019d917824 */ /* 0x000fca00078e0a02 */
[----:B------:R-:W-:Y:S01]  /*03d0*/  SHF.R.S32.HI R2, RZ, 0x1f, R145 ;  /* 0x0000001fff027819 */ /* 0x000fe20000011491 */
        /* <DEDUP_REMOVED lines=9> */
[----:B------:R-:W-:-:S04]  /*0470*/  SHF.R.S32.HI R0, RZ, 0x1f, R0 ;  /* 0x0000001fff007819 */ /* 0x000fc80000011400 */
[----:B------:R-:W-:Y:S01]  /*0480*/  IADD3.X R188, R0, R11, R2, P1, P0 ;  /* 0x0000000b00bc7210 */ /* 0x000fe20000fe0402 */
[----:B------:R-:W-:Y:S06]  /*0490*/  @!P2 BRA `(.L_x_509) ;  /* 0x000000000010a947 */ /* 0x000fec0003800000 */
[----:B------:R-:W3:Y:S02]  /*04a0*/  @P3 LDG.E R0, desc[UR20][R14.64+0x4] ;  /* 0x000004140e003981 */ /* 0x000ee4000c1e1900 */
[----:B---3-5:R-:W-:-:S06]  /*04b0*/  @P3 IADD3 R4, R0, -R6, RZ ;  /* 0x8000000600043210 */ /* 0x028fcc0007ffe0ff */
[----:B------:R4:W5:Y:S01]  /*04c0*/  @!P3 LDG.E R4, desc[UR20][R14.64] ;  /* 0x000000140e04b981 */ /* 0x000962000c1e1900 */
[----:B------:R-:W-:Y:S05]  /*04d0*/  BRA `(.L_x_510) ;  /* 0x0000000000047947 */ /* 0x000fea0003800000 */
.L_x_509:
[----:B------:R-:W3:Y:S02]  /*04e0*/  LDC R4, c[0x0][0x2c8] ;  /* 0x0000b200ff047b82 */ /* 0x000ee40000000800 */
.L_x_510:
        /* <DEDUP_REMOVED lines=16> */
[----:B------:R-:W-:-:S13]  /*05f0*/  ISETP.GE.AND P0, PT, R144, 0x1, PT ;  /* 0x000000019000780c */ /* 0x000fda0003f06270 */
[----:B------:R-:W-:Y:S05]  /*0600*/  @!P0 BRA `(.L_x_511) ;  /* 0x000000f800008947 */ /* 0x000fea0003800000 */
[----:B------:R-:W1:Y:S01]  /*0610*/  LDC R27, c[0x0][0x278] ;  /* 0x00009e00ff1b7b82 */ /* 0x000e620000000800 */
[----:B------:R-:W-:Y:S01]  /*0620*/  IABS R4, R22 ;  /* 0x0000001600047213 */ /* 0x000fe20000000000 */
[----:B------:R-:W-:Y:S01]  /*0630*/  IMAD.IADD R36, R237, 0x1, -R250 ;  /* 0x00000001ed247824 */ /* 0x000fe200078e0afa */
[----:B------:R-:W-:Y:S02]  /*0640*/  ISETP.NE.AND P1, PT, R31, -0x1, PT ;  /* 0xffffffff1f00780c */ /* 0x000fe40003f25270 */
[CC--:B------:R-:W-:Y:S02]  /*0650*/  LEA.HI R7, R30.reuse, R157.reuse, RZ, 0x2 ;  /* 0x0000009d1e077211 */ /* 0x0c0fe400078f10ff */
[----:B------:R-:W-:Y:S01]  /*0660*/  LEA.HI R26, R30, R157, RZ, 0x3 ;  /* 0x0000009d1e1a7211 */ /* 0x000fe200078f18ff */
[----:B------:R2:W-:Y:S01]  /*0670*/  STL [R1+0x6c], R36 ;  /* 0x00006c2401007387 */ /* 0x0005e20000100800 */
[----:B------:R-:W-:Y:S01]  /*0680*/  ISETP.NE.AND P0, PT, R6, -0x1, PT ;  /* 0xffffffff0600780c */ /* 0x000fe20003f05270 */
[----:B------:R-:W3:Y:S01]  /*0690*/  LDC.64 R38, c[0x0][0x3c8] ;  /* 0x0000f200ff267b82 */ /* 0x000ee20000000a00 */
[----:B------:R-:W-:-:S02]  /*06a0*/  SHF.R.S32.HI R32, RZ, 0x3, R26 ;  /* 0x00000003ff207819 */ /* 0x000fc4000001141a */
[----:B------:R-:W-:Y:S02]  /*06b0*/  SHF.R.S32.HI R10, RZ, 0x2, R7 ;  /* 0x00000002ff0a7819 */ /* 0x000fe40000011407 */
[----:B------:R-:W-:-:S03]  /*06c0*/  SHF.R.S32.HI R148, RZ, 0x5, R16 ;  /* 0x00000005ff947819 */ /* 0x000fc60000011410 */
[----:B------:R-:W4:Y:S01]  /*06d0*/  @!P1 LDC.64 R18, c[0x0][0x228] ;  /* 0x00008a00ff129b82 */ /* 0x000f220000000a00 */
[----:B-1----:R-:W-:-:S07]  /*06e0*/  IABS R11, R27 ;  /* 0x0000001b000b7213 */ /* 0x002fce0000000000 */
[----:B------:R-:W1:Y:S01]  /*06f0*/  @P0 LDC.64 R28, c[0x0][0x250] ;  /* 0x00009400ff1c0b82 */ /* 0x000e620000000a00 */
[----:B------:R-:W5:Y:S07]  /*0700*/  I2F.RP R2, R11 ;  /* 0x0000000b00027306 */ /* 0x000f6e0000209400 */
[----:B------:R-:W2:Y:S08]  /*0710*/  @P0 LDC.64 R24, c[0x0][0x248] ;  /* 0x00009200ff180b82 */ /* 0x000eb00000000a00 */
[----:B------:R-:W1:Y:S01]  /*0720*/  @P1 LDC.64 R20, c[0x0][0x240] ;  /* 0x00009000ff141b82 */ /* 0x000e620000000a00 */
[----:B-----5:R-:W5:Y:S02]  /*0730*/  MUFU.RCP R2, R2 ;  /* 0x0000000200027308 */ /* 0x020f640000001000 */
[----:B-----5:R-:W-:-:S06]  /*0740*/  VIADD R2, R2, 0xffffffe ;  /* 0x0ffffffe02027836 */ /* 0x020fcc0000000000 */
[----:B------:R-:W5:Y:S02]  /*0750*/  F2I.FTZ.U32.TRUNC.NTZ R3, R2 ;  /* 0x0000000200037305 */ /* 0x000f64000021f000 */
[----:B-----5:R-:W-:Y:S02]  /*0760*/  IMAD.MOV R0, RZ, RZ, -R3 ;  /* 0x000000ffff007224 */ /* 0x020fe400078e0a03 */
        /* <DEDUP_REMOVED lines=8> */
[----:B------:R-:W-:Y:S01]  /*07f0*/  LEA.HI R252, R4, R2, RZ, 0x6 ;  /* 0x0000000204fc7211 */ /* 0x000fe200078f30ff */
[----:B------:R-:W-:Y:S02]  /*0800*/  VIADD R4, R10, 0x40 ;  /* 0x000000400a047836 */ /* 0x000fe40000000000 */
[----:B------:R-:W-:Y:S01]  /*0810*/  IMAD R2, R11, R3, R0 ;  /* 0x000000030b027224 */ /* 0x000fe200078e0200 */
[----:B------:R-:W-:Y:S01]  /*0820*/  LOP3.LUT R3, R7, 0xfffffffc, RZ, 0xc0, !PT ;  /* 0xfffffffc07037812 */ /* 0x000fe200078ec0ff */
[----:B------:R-:W-:Y:S01]  /*0830*/  IMAD.SHL.U32 R0, R32, 0x40, RZ ;  /* 0x0000004020007824 */ /* 0x000fe200078e00ff */
[----:B------:R-:W-:Y:S01]  /*0840*/  ISETP.GE.AND P3, PT, R4, R36, PT ;  /* 0x000000240400720c */ /* 0x000fe20003f66270 */
[----:B------:R-:W-:Y:S01]  /*0850*/  VIADD R4, R10, 0x60 ;  /* 0x000000600a047836 */ /* 0x000fe20000000000 */
[----:B------:R-:W-:Y:S01]  /*0860*/  ISETP.GT.U32.AND P2, PT, R11, R2, PT ;  /* 0x000000020b00720c */ /* 0x000fe20003f44070 */
[----:B------:R-:W-:Y:S01]  /*0870*/  IMAD.IADD R3, R157, 0x1, -R3 ;  /* 0x000000019d037824 */ /* 0x000fe200078e0a03 */
[----:B------:R-:W-:-:S02]  /*0880*/  LOP3.LUT R0, R0, 0xc0, RZ, 0xc0, !PT ;  /* 0x000000c000007812 */ /* 0x000fc400078ec0ff */
[----:B------:R-:W-:Y:S02]  /*0890*/  P2R R17, PR, RZ, 0x8 ;  /* 0x00000008ff117803 */ /* 0x000fe40000000000 */
[----:B------:R-:W-:Y:S02]  /*08a0*/  SHF.L.U32 R150, R3, 0x3, RZ ;  /* 0x0000000303967819 */ /* 0x000fe400000006ff */
[----:B------:R-:W-:Y:S02]  /*08b0*/  ISETP.GE.AND P3, PT, R4, R36, PT ;  /* 0x000000240400720c */ /* 0x000fe40003f66270 */
[----:B------:R-:W-:Y:S02]  /*08c0*/  LOP3.LUT R5, R0, 0x18, R150, 0xf8, !PT ;  /* 0x0000001800057812 */ /* 0x000fe400078ef896 */
[----:B------:R-:W-:Y:S01]  /*08d0*/  SHF.R.U32.HI R0, RZ, 0x3, R0 ;  /* 0x00000003ff007819 */ /* 0x000fe20000011600 */
[----:B------:R-:W-:Y:S01]  /*08e0*/  @!P2 IMAD.IADD R2, R2, 0x1, -R11 ;  /* 0x000000010202a824 */ /* 0x000fe200078e0a0b */
[----:B------:R-:W-:-:S02]  /*08f0*/  LOP3.LUT R3, R22, R27, RZ, 0x3c, !PT ;  /* 0x0000001b16037212 */ /* 0x000fc400078e3cff */
[----:B------:R-:W-:Y:S02]  /*0900*/  LOP3.LUT R13, R5, R0, RZ, 0x3c, !PT ;  /* 0x00000000050d7212 */ /* 0x000fe400078e3cff */
[----:B------:R-:W-:Y:S02]  /*0910*/  LEA.HI R0, R7, R10, RZ, 0x1 ;  /* 0x0000000a07007211 */ /* 0x000fe400078f08ff */
[----:B------:R-:W-:Y:S02]  /*0920*/  P2R R37, PR, RZ, 0x8 ;  /* 0x00000008ff257803 */ /* 0x000fe40000000000 */
[----:B------:R-:W-:Y:S02]  /*0930*/  ISETP.GE.AND P3, PT, R3, RZ, PT ;  /* 0x000000ff0300720c */ /* 0x000fe40003f66270 */
[----:B------:R-:W-:Y:S01]  /*0940*/  LOP3.LUT R3, R0, 0x7fffffe, RZ, 0xc0, !PT ;  /* 0x07fffffe00037812 */ /* 0x000fe200078ec0ff */
[----:B------:R-:W-:Y:S01]  /*0950*/  @P0 IMAD.IADD R0, R8, 0x1, R6 ;  /* 0x0000000108000824 */ /* 0x000fe200078e0206 */
[----:B------:R-:W-:-:S02]  /*0960*/  ISETP.GE.U32.AND P4, PT, R2, R11, PT ;  /* 0x0000000b0200720c */ /* 0x000fc40003f86070 */
[----:B------:R-:W-:Y:S01]  /*0970*/  @!P1 SHF.R.S32.HI R2, RZ, 0x1f, R41 ;  /* 0x0000001fff029819 */ /* 0x000fe20000011429 */
[----:B------:R-:W-:Y:S01]  /*0980*/  IMAD.IADD R3, R10, 0x1, -R3 ;  /* 0x000000010a037824 */ /* 0x000fe200078e0a03 */
[----:B------:R-:W-:Y:S01]  /*0990*/  @P0 IADD3 R4, R8, R6, RZ ;  /* 0x0000000608040210 */ /* 0x000fe20007ffe0ff */
[----:B-1----:R-:W-:Y:S02]  /*09a0*/  @P0 IMAD R6, R0, R29, RZ ;  /* 0x0000001d00060224 */ /* 0x002fe400078e02ff */
[----:B----4-:R-:W-:Y:S02]  /*09b0*/  @!P1 IMAD R7, R2, R18, RZ ;  /* 0x0000001202079224 */ /* 0x010fe400078e02ff */
[----:B------:R-:W-:Y:S02]  /*09c0*/  IMAD R12, R148, 0x8, R3 ;  /* 0x00000008940c7824 */ /* 0x000fe400078e0203 */
[----:B------:R-:W-:-:S04]  /*09d0*/  @P0 IMAD.WIDE.U32 R2, R0, R28, RZ ;  /* 0x0000001c00020225 */ /* 0x000fc800078e00ff */
[C---:B--2---:R-:W-:Y:S01]  /*09e0*/  @P0 IMAD R0, R4.reuse, R25, RZ ;  /* 0x0000001904000224 */ /* 0x044fe200078e02ff */
[----:B------:R-:W-:Y:S01]  /*09f0*/  @P0 MOV R15, R2 ;  /* 0x00000002000f0202 */ /* 0x000fe20000000f00 */
[----:B------:R-:W-:-:S04]  /*0a00*/  @P0 IMAD.WIDE.U32 R4, R4, R24, RZ ;  /* 0x0000001804040225 */ /* 0x000fc800078e00ff */
[----:B------:R-:W-:Y:S02]  /*0a10*/  IMAD.U32 R218, R12, 0x20, R13 ;  /* 0x000000200cda7824 */ /* 0x000fe400078e000d */
[----:B------:R-:W-:Y:S02]  /*0a20*/  @!P1 IMAD R19, R41, R19, R7 ;  /* 0x0000001329139224 */ /* 0x000fe400078e0207 */
[----:B------:R-:W-:Y:S02]  /*0a30*/  @P0 IMAD.IADD R16, R3, 0x1, R6 ;  /* 0x0000000103100824 */ /* 0x000fe400078e0206 */
[----:B------:R-:W-:Y:S02]  /*0a40*/  @P0 IMAD.IADD R14, R5, 0x1, R0 ;  /* 0x00000001050e0824 */ /* 0x000fe400078e0200 */
[----:B------:R-:W-:Y:S01]  /*0a50*/  @P0 IMAD.MOV.U32 R13, RZ, RZ, R4 ;  /* 0x000000ffff0d0224 */ /* 0x000fe200078e0004 */
[----:B---3--:R-:W-:Y:S06]  /*0a60*/  @P0 BRA `(.L_x_512) ;  /* 0x0000000000340947 */ /* 0x008fec0003800000 */
        /* <DEDUP_REMOVED lines=13> */
.L_x_512:
        /* <DEDUP_REMOVED lines=14> */
.L_x_513:
[----:B------:R-:W-:Y:S01]  /*0c20*/  @P1 IMAD.WIDE.U32 R6, R31, R20, RZ ;  /* 0x000000141f061225 */ /* 0x000fe200078e00ff */
[----:B------:R-:W-:Y:S01]  /*0c30*/  SHF.R.S32.HI R151, RZ, 0x1f, R150 ;  /* 0x0000001fff977819 */ /* 0x000fe20000011496 */
[----:B------:R-:W1:Y:S01]  /*0c40*/  S2UR UR8, SR_CgaCtaId ;  /* 0x00000000000879c3 */ /* 0x000e620000008800 */
[----:B------:R-:W-:Y:S01]  /*0c50*/  SHF.R.S32.HI R11, RZ, 0x1f, R10 ;  /* 0x0000001fff0b7819 */ /* 0x000fe2000001140a */
[----:B------:R-:W-:Y:S01]  /*0c60*/  @!P1 IMAD.WIDE.U32 R4, R41, R18, RZ ;  /* 0x0000001229049225 */ /* 0x000fe200078e00ff */
[----:B------:R-:W-:Y:S01]  /*0c70*/  @!P2 IADD3 R9, R9, 0x1, RZ ;  /* 0x000000010909a810 */ /* 0x000fe20007ffe0ff */
[----:B------:R-:W-:Y:S01]  /*0c80*/  ULDC.64 UR4, c[0x0][0x260] ;  /* 0x0000980000047ab9 */ /* 0x000fe20000000a00 */
[----:B------:R-:W-:Y:S01]  /*0c90*/  @P1 MOV R8, R6 ;  /* 0x0000000600081202 */ /* 0x000fe20000000f00 */
[----:B------:R-:W-:Y:S01]  /*0ca0*/  @P1 IMAD R12, R31, R21, R7 ;  /* 0x000000151f0c1224 */ /* 0x000fe200078e0207 */
[----:B------:R-:W-:Y:S01]  /*0cb0*/  ISETP.NE.AND P5, PT, R27, RZ, PT ;  /* 0x000000ff1b00720c */ /* 0x000fe20003fa5270 */
[-C--:B------:R-:W-:Y:S01]  /*0cc0*/  IMAD R7, R11, R24.reuse, RZ ;  /* 0x000000180b077224 */ /* 0x080fe200078e02ff */
[----:B------:R-:W-:Y:S01]  /*0cd0*/  @P4 IADD3 R9, R9, 0x1, RZ ;  /* 0x0000000109094810 */ /* 0x000fe20007ffe0ff */
[----:B------:R-:W-:Y:S01]  /*0ce0*/  IMAD.WIDE.U32 R2, R10, R24, R150 ;  /* 0x000000180a027225 */ /* 0x000fe200078e0096 */
[----:B------:R-:W-:Y:S01]  /*0cf0*/  ISETP.NE.U32.AND P2, PT, R38, RZ, PT ;  /* 0x000000ff2600720c */ /* 0x000fe20003f45070 */
[----:B------:R-:W-:Y:S01]  /*0d00*/  ULDC.64 UR6, c[0x0][0x268] ;  /* 0x00009a0000067ab9 */ /* 0x000fe20000000a00 */
[----:B------:R-:W-:Y:S01]  /*0d10*/  IADD3 R164, R150, 0x40, RZ ;  /* 0x0000004096a47810 */ /* 0x000fe20007ffe0ff */
[----:B------:R-:W-:Y:S01]  /*0d20*/  @!P1 IMAD.IADD R12, R5, 0x1, R19 ;  /* 0x00000001050c9824 */ /* 0x000fe200078e0213 */
[----:B------:R-:W-:Y:S01]  /*0d30*/  IADD3 R6, P0, R13, R2, RZ ;  /* 0x000000020d067210 */ /* 0x000fe20007f1e0ff */
[----:B------:R-:W-:Y:S01]  /*0d40*/  IMAD R5, R10, R25, R7 ;  /* 0x000000190a057224 */ /* 0x000fe200078e0207 */
[----:B------:R-:W-:Y:S01]  /*0d50*/  ISETP.NE.AND.EX P6, PT, R39, RZ, PT, P2 ;  /* 0x000000ff2700720c */ /* 0x000fe20003fc5320 */
[----:B------:R-:W-:Y:S01]  /*0d60*/  IMAD.MOV.U32 R0, RZ, RZ, R9 ;  /* 0x000000ffff007224 */ /* 0x000fe200078e0009 */
[----:B------:R-:W-:Y:S01]  /*0d70*/  SHF.R.S32.HI R23, RZ, 0x1f, R22 ;  /* 0x0000001fff177819 */ /* 0x000fe20000011416 */
[----:B------:R-:W-:Y:S01]  /*0d80*/  @!P1 IMAD.MOV.U32 R8, RZ, RZ, R4 ;  /* 0x000000ffff089224 */ /* 0x000fe200078e0004 */
[----:B------:R-:W-:Y:S01]  /*0d90*/  IADD3.X R7, R14, R3, R5, P0, !PT ;  /* 0x000000030e077210 */ /* 0x000fe200007fe405 */
[-C--:B------:R-:W-:Y:S01]  /*0da0*/  IMAD.WIDE.U32 R2, R10, R28.reuse, R150 ;  /* 0x0000001c0a027225 */ /* 0x080fe200078e0096 */
[----:B------:R-:W-:Y:S01]  /*0db0*/  @!P3 IADD3 R0, -R0, RZ, RZ ;  /* 0x000000ff0000b210 */ /* 0x000fe20007ffe1ff */
[----:B------:R-:W-:Y:S01]  /*0dc0*/  BSSY B0, `(.L_x_514) ;  /* 0x0000047000007945 */ /* 0x000fe20003800000 */
[----:B------:R-:W-:Y:S01]  /*0dd0*/  @!P5 LOP3.LUT R0, RZ, R27, RZ, 0x33, !PT ;  /* 0x0000001bff00d212 */ /* 0x000fe200078e33ff */
[----:B------:R-:W-:Y:S01]  /*0de0*/  IMAD R5, R11, R28, RZ ;  /* 0x0000001c0b057224 */ /* 0x000fe200078e02ff */
[----:B------:R-:W-:Y:S01]  /*0df0*/  IADD3 R2, P1, R15, R2, RZ ;  /* 0x000000020f027210 */ /* 0x000fe20007f3e0ff */
[C---:B------:R-:W-:Y:S01]  /*0e00*/  VIADD R165, R150.reuse, 0x20 ;  /* 0x0000002096a57836 */ /* 0x040fe20000000000 */
[----:B------:R-:W-:Y:S01]  /*0e10*/  IADD3 R4, P0, R150, R8, RZ ;  /* 0x0000000896047210 */ /* 0x000fe20007f1e0ff */
[----:B------:R-:W-:Y:S01]  /*0e20*/  IMAD R9, R10, R29, R5 ;  /* 0x0000001d0a097224 */ /* 0x000fe200078e0205 */
[----:B------:R-:W-:Y:S01]  /*0e30*/  SHF.R.S32.HI R8, RZ, 0x1f, R0 ;  /* 0x0000001fff087819 */ /* 0x000fe20000011400 */
[----:B------:R-:W-:Y:S01]  /*0e40*/  IMAD.WIDE.U32 R44, R0, UR4, R6 ;  /* 0x00000004002c7c25 */ /* 0x000fe2000f8e0006 */
[----:B------:R-:W2:Y:S01]  /*0e50*/  @P6 LDC.64 R34, c[0x0][0x3d0] ;  /* 0x0000f400ff226b82 */ /* 0x000ea20000000a00 */
[----:B------:R-:W-:-:S02]  /*0e60*/  IADD3.X R5, R151, R12, RZ, P0, !PT ;  /* 0x0000000c97057210 */ /* 0x000fc400007fe4ff */
[----:B------:R-:W-:Y:S01]  /*0e70*/  IADD3.X R3, R16, R3, R9, P1, !PT ;  /* 0x0000000310037210 */ /* 0x000fe20000ffe409 */
[----:B------:R3:W-:Y:S01]  /*0e80*/  STL.64 [R1+0x58], R44 ;  /* 0x0000582c01007387 */ /* 0x0007e20000100a00 */
[----:B------:R-:W-:Y:S01]  /*0e90*/  IMAD R12, R8, UR4, RZ ;  /* 0x00000004080c7c24 */ /* 0x000fe2000f8e02ff */
[----:B------:R-:W-:Y:S01]  /*0ea0*/  ISETP.GE.AND P0, PT, R10, R36, PT ;  /* 0x000000240a00720c */ /* 0x000fe20003f06270 */
[----:B------:R-:W-:Y:S01]  /*0eb0*/  IMAD R6, R8, UR6, RZ ;  /* 0x0000000608067c24 */ /* 0x000fe2000f8e02ff */
[----:B------:R-:W-:Y:S01]  /*0ec0*/  LOP3.LUT R16, R26, 0xfffffff8, RZ, 0xc0, !PT ;  /* 0xfffffff81a107812 */ /* 0x000fe200078ec0ff */
[----:B------:R-:W-:Y:S01]  /*0ed0*/  IMAD.WIDE.U32 R42, R0, UR6, R2 ;  /* 0x00000006002a7c25 */ /* 0x000fe2000f8e0002 */
[----:B------:R-:W-:-:S03]  /*0ee0*/  IADD3 R31, R10, 0x20, RZ ;  /* 0x000000200a1f7810 */ /* 0x000fc60007ffe0ff */
[C---:B------:R-:W-:Y:S01]  /*0ef0*/  IMAD R33, R0.reuse, UR5, R12 ;  /* 0x0000000500217c24 */ /* 0x040fe2000f8e020c */
[----:B------:R3:W-:Y:S01]  /*0f00*/  STL.64 [R1+0x50], R42 ;  /* 0x0000502a01007387 */ /* 0x0007e20000100a00 */
[----:B------:R-:W-:Y:S01]  /*0f10*/  ULDC.64 UR4, c[0x0][0x258] ;  /* 0x0000960000047ab9 */ /* 0x000fe20000000a00 */
[----:B------:R-:W-:Y:S02]  /*0f20*/  IMAD R40, R0, UR7, R6 ;  /* 0x0000000700287c24 */ /* 0x000fe4000f8e0206 */
[----:B------:R3:W-:Y:S01]  /*0f30*/  STL [R1+0x2c], R165 ;  /* 0x00002ca501007387 */ /* 0x0007e20000100800 */
[----:B------:R-:W-:Y:S02]  /*0f40*/  IMAD R12, R23, UR4, RZ ;  /* 0x00000004170c7c24 */ /* 0x000fe4000f8e02ff */
[----:B------:R-:W-:Y:S01]  /*0f50*/  IMAD.WIDE.U32 R14, R22, UR4, R4 ;  /* 0x00000004160e7c25 */ /* 0x000fe2000f8e0004 */
[----:B------:R3:W-:Y:S01]  /*0f60*/  STL [R1+0x30], R164 ;  /* 0x000030a401007387 */ /* 0x0007e20000100800 */
[----:B------:R-:W-:-:S02]  /*0f70*/  UMOV UR4, 0x400 ;  /* 0x0000040000047882 */ /* 0x000fc40000000000 */
[----:B-1----:R-:W-:Y:S01]  /*0f80*/  ULEA UR4, UR8, UR4, 0x18 ;  /* 0x0000000408047291 */ /* 0x002fe2000f8ec03f */
[----:B------:R-:W-:Y:S02]  /*0f90*/  IMAD R12, R22, UR5, R12 ;  /* 0x00000005160c7c24 */ /* 0x000fe4000f8e020c */
[----:B------:R-:W-:-:S03]  /*0fa0*/  IMAD.WIDE R8, R159, 0x80, R10 ;  /* 0x000000809f087825 */ /* 0x000fc600078e020a */
        /* <DEDUP_REMOVED lines=40> */
.L_x_515:
[----:B------:R-:W-:Y:S05]  /*1230*/  BSYNC B0 ;  /* 0x0000000000007941 */ /* 0x000fea0003800000 */
.L_x_514:
[----:B------:R-:W-:Y:S01]  /*1240*/  ISETP.GE.AND P0, PT, R31, R36, PT ;  /* 0x000000241f00720c */ /* 0x000fe20003f06270 */
[----:B------:R-:W-:Y:S01]  /*1250*/  IMAD.IADD R20, R157, 0x1, -R16 ;  /* 0x000000019d147824 */ /* 0x000fe200078e0a10 */
[----:B------:R-:W-:Y:S01]  /*1260*/  LEA.HI.SX32 R146, R252, 0xffffffff, 0x1a ;  /* 0xfffffffffc927811 */ /* 0x000fe200078fd2ff */
[----:B------:R-:W-:Y:S03]  /*1270*/  BSSY B0, `(.L_x_516) ;  /* 0x000002a000007945 */ /* 0x000fe60003800000 */
[----:B------:R-:W-:Y:S01]  /*1280*/  LEA.HI R18, R20, R20, RZ, 0x1 ;  /* 0x0000001414127211 */ /* 0x000fe200078f08ff */
[----:B------:R-:W-:-:S06]  /*1290*/  IMAD R27, R146, -0x40, R144 ;  /* 0xffffffc0921b7824 */ /* 0x000fcc00078e0290 */
[----:B------:R-:W-:Y:S05]  /*12a0*/  @P0 BRA `(.L_x_517) ;  /* 0x0000000000980947 */ /* 0x000fea0003800000 */
[----:B------:R-:W-:Y:S01]  /*12b0*/  ULDC UR5, c[0x0][0x2d0] ;  /* 0x0000b40000057ab9 */ /* 0x000fe20000000800 */
[----:B------:R-:W-:Y:S01]  /*12c0*/  IADD3 R0, P2, R8, 0x20, RZ ;  /* 0x0000002008007810 */ /* 0x000fe20007f5e0ff */
[----:B------:R-:W-:Y:S01]  /*12d0*/  ULDC.64 UR6, c[0x0][0x240] ;  /* 0x0000900000067ab9 */ /* 0x000fe20000000a00 */
[----:B------:R-:W-:Y:S01]  /*12e0*/  ISETP.GE.AND P1, PT, R150, UR5, PT ;  /* 0x0000000596007c0c */ /* 0x000fe2000bf26270 */
[----:B-1--4-:R-:W-:Y:S01]  /*12f0*/  IMAD.MOV.U32 R3, RZ, RZ, R13 ;  /* 0x000000ffff037224 */ /* 0x012fe200078e000d */
[----:B------:R-:W-:Y:S01]  /*1300*/  ISETP.GE.AND P0, PT, R165, UR5, PT ;  /* 0x00000005a5007c0c */ /* 0x000fe2000bf06270 */
[----:B------:R-:W-:Y:S01]  /*1310*/  IMAD.X R2, RZ, RZ, R9, P2 ;  /* 0x000000ffff027224 */ /* 0x000fe200010e0609 */
[----:B------:R-:W-:-:S03]  /*1320*/  ISETP.GE.AND P2, PT, R164, UR5, PT ;  /* 0x00000005a4007c0c */ /* 0x000fc6000bf46270 */
[----:B------:R-:W-:Y:S02]  /*1330*/  IMAD R16, R2, UR6, RZ ;  /* 0x0000000602107c24 */ /* 0x000fe4000f8e02ff */
[----:B------:R-:W-:-:S04]  /*1340*/  IMAD.MOV.U32 R2, RZ, RZ, R14 ;  /* 0x000000ffff027224 */ /* 0x000fc800078e000e */
[----:B------:R-:W1:Y:S01]  /*1350*/  @!P1 LDC.64 R6, c[0x0][0x210] ;  /* 0x00008400ff069b82 */ /* 0x000e620000000a00 */
[C---:B------:R-:W-:Y:S01]  /*1360*/  IMAD.WIDE.U32 R2, R0.reuse, UR6, R2 ;  /* 0x0000000600027c25 */ /* 0x040fe2000f8e0002 */
[----:B------:R4:W-:Y:S03]  /*1370*/  @P1 STS.128 [R218+0x800], RZ ;  /* 0x000800ffda001388 */ /* 0x0009e60000000c00 */
[----:B------:R-:W-:-:S03]  /*1380*/  IMAD R0, R0, UR7, R16 ;  /* 0x0000000700007c24 */ /* 0x000fc6000f8e0210 */
[----:B------:R-:W5:Y:S01]  /*1390*/  @!P0 LDC.64 R4, c[0x0][0x210] ;  /* 0x00008400ff048b82 */ /* 0x000f620000000a00 */
[----:B------:R-:W-:Y:S01]  /*13a0*/  IMAD.IADD R0, R3, 0x1, R0 ;  /* 0x0000000103007824 */ /* 0x000fe200078e0200 */
        /* <DEDUP_REMOVED lines=22> */
.L_x_517:
[----:B------:R-:W-:Y:S05]  /*1510*/  BSYNC B0 ;  /* 0x0000000000007941 */ /* 0x000fea0003800000 */
.L_x_516:
[----:B------:R-:W-:Y:S01]  /*1520*/  ISETP.NE.AND P0, PT, R17, RZ, PT ;  /* 0x000000ff1100720c */ /* 0x000fe20003f05270 */
[----:B------:R-:W-:Y:S01]  /*1530*/  BSSY B0, `(.L_x_518) ;  /* 0x000002e000007945 */ /* 0x000fe20003800000 */
[----:B------:R-:W-:Y:S02]  /*1540*/  SHF.R.S32.HI R36, RZ, 0x1, R18 ;  /* 0x00000001ff247819 */ /* 0x000fe40000011412 */
[----:B------:R-:W-:Y:S02]  /*1550*/  ISETP.GE.AND P1, PT, R10, R27, PT ;  /* 0x0000001b0a00720c */ /* 0x000fe40003f26270 */
[----:B------:R-:W-:Y:S01]  /*1560*/  LEA.HI R16, R30, R157, RZ, 0x4 ;  /* 0x0000009d1e107211 */ /* 0x000fe200078f20ff */
[----:B------:R-:W-:Y:S01]  /*1570*/  IMAD.SHL.U32 R17, R36, 0x40, RZ ;  /* 0x0000004024117824 */ /* 0x000fe200078e00ff */
[----:B------:R-:W-:Y:S02]  /*1580*/  P2R R30, PR, RZ, 0x2 ;  /* 0x00000002ff1e7803 */ /* 0x000fe40000000000 */
[----:B------:R-:W-:-:S03]  /*1590*/  SHF.R.S32.HI R26, RZ, 0x4, R16 ;  /* 0x00000004ff1a7819 */ /* 0x000fc60000011410 */
        /* <DEDUP_REMOVED lines=39> */
.L_x_519:
[----:B------:R-:W-:Y:S05]  /*1810*/  BSYNC B0 ;  /* 0x0000000000007941 */ /* 0x000fea0003800000 */
.L_x_518:
[----:B------:R-:W-:Y:S01]  /*1820*/  ISETP.NE.AND P0, PT, R37, RZ, PT ;  /* 0x000000ff2500720c */ /* 0x000fe20003f05270 */
[----:B-1--4-:R-:W-:Y:S01]  /*1830*/  IMAD.SHL.U32 R3, R32, 0x8, RZ ;  /* 0x0000000820037824 */ /* 0x012fe200078e00ff */
[C---:B------:R-:W-:Y:S01]  /*1840*/  LOP3.LUT R11, R16.reuse, 0xfffffff0, RZ, 0xc0, !PT ;  /* 0xfffffff0100b7812 */ /* 0x040fe200078ec0ff */
[----:B------:R-:W-:Y:S01]  /*1850*/  BSSY B0, `(.L_x_520) ;  /* 0x0000034000007945 */ /* 0x000fe20003800000 */
[----:B------:R-:W-:Y:S02]  /*1860*/  LEA.HI R4, R16, R26, RZ, 0x1 ;  /* 0x0000001a10047211 */ /* 0x000fe400078f08ff */
[----:B------:R-:W-:Y:S01]  /*1870*/  LOP3.LUT R0, R17, 0xc0, RZ, 0xc0, !PT ;  /* 0x000000c011007812 */ /* 0x000fe200078ec0ff */
[----:B------:R-:W-:Y:S01]  /*1880*/  IMAD.IADD R11, R157, 0x1, -R11 ;  /* 0x000000019d0b7824 */ /* 0x000fe200078e0a0b */
[----:B------:R-:W-:Y:S02]  /*1890*/  LOP3.LUT R4, R4, 0xfffffffe, RZ, 0xc0, !PT ;  /* 0xfffffffe04047812 */ /* 0x000fe400078ec0ff */
[----:B------:R-:W-:-:S02]  /*18a0*/  LOP3.LUT R2, R18, 0x3fffffe, RZ, 0xc0, !PT ;  /* 0x03fffffe12027812 */ /* 0x000fc400078ec0ff */
[----:B------:R-:W-:Y:S01]  /*18b0*/  LOP3.LUT R3, R0, 0x8, R3, 0xf8, !PT ;  /* 0x0000000800037812 */ /* 0x000fe200078ef803 */
[----:B------:R-:W-:Y:S01]  /*18c0*/  IMAD.IADD R26, R26, 0x1, -R4 ;  /* 0x000000011a1a7824 */ /* 0x000fe200078e0a04 */
[----:B------:R-:W-:Y:S01]  /*18d0*/  SHF.R.U32.HI R0, RZ, 0x3, R0 ;  /* 0x00000003ff007819 */ /* 0x000fe20000011600 */
[----:B------:R-:W-:Y:S01]  /*18e0*/  IMAD.IADD R20, R20, 0x1, -R2 ;  /* 0x0000000114147824 */ /* 0x000fe200078e0a02 */
[----:B------:R-:W-:Y:S02]  /*18f0*/  ISETP.GE.AND P5, PT, R10, R27, PT ;  /* 0x0000001b0a00720c */ /* 0x000fe40003fa6270 */
[----:B------:R-:W-:Y:S02]  /*1900*/  LOP3.LUT R21, R3, R0, RZ, 0x3c, !PT ;  /* 0x0000000003157212 */ /* 0x000fe400078e3cff */
        /* <DEDUP_REMOVED lines=40> */
.L_x_521:
[----:B------:R-:W-:Y:S05]  /*1b90*/  BSYNC B0 ;  /* 0x0000000000007941 */ /* 0x000fea0003800000 */
.L_x_520:
[----:B------:R-:W-:Y:S01]  /*1ba0*/  IMAD.IADD R163, R45, 0x1, R33 ;  /* 0x000000012da37824 */ /* 0x000fe200078e0221 */
[----:B----4-:R-:W-:Y:S01]  /*1bb0*/  SHF.R.S32.HI R4, RZ, 0x1, R10 ;  /* 0x00000001ff047819 */ /* 0x010fe2000001140a */
[----:B------:R-:W-:Y:S01]  /*1bc0*/  IMAD.MOV.U32 R162, RZ, RZ, R44 ;  /* 0x000000ffffa27224 */ /* 0x000fe200078e002c */
[----:B------:R-:W-:Y:S01]  /*1bd0*/  SHF.R.S32.HI R0, RZ, 0x1f, R10 ;  /* 0x0000001fff007819 */ /* 0x000fe2000001140a */
[----:B------:R-:W-:Y:S01]  /*1be0*/  IMAD.SHL.U32 R147, R24, 0x40, RZ ;  /* 0x0000004018937824 */ /* 0x000fe200078e00ff */
[----:B------:R-:W-:Y:S01]  /*1bf0*/  ISETP.NE.AND P0, PT, R30, RZ, PT ;  /* 0x000000ff1e00720c */ /* 0x000fe20003f05270 */
[----:B------:R-:W-:Y:S01]  /*1c00*/  IMAD R5, R26, 0x8, R20 ;  /* 0x000000081a057824 */ /* 0x000fe200078e0214 */
[----:B------:R4:W-:Y:S01]  /*1c10*/  STL.64 [R1+0x48], R162 ;  /* 0x000048a201007387 */ /* 0x0009e20000100a00 */
[----:B------:R-:W-:Y:S01]  /*1c20*/  LEA.HI R0, R0, R4, RZ, 0x2 ;  /* 0x0000000400007211 */ /* 0x000fe200078f10ff */
[----:B------:R-:W-:Y:S01]  /*1c30*/  BSSY B0, `(.L_x_522) ;  /* 0x0000031000007945 */ /* 0x000fe20003800000 */
[----:B------:R-:W-:-:S02]  /*1c40*/  SHF.L.U64.HI R156, R24, 0x6, R25 ;  /* 0x00000006189c7819 */ /* 0x000fc40000010219 */
[----:B------:R-:W-:Y:S02]  /*1c50*/  LOP3.LUT R7, R10, 0x7fffffe, RZ, 0xc0, !PT ;  /* 0x07fffffe0a077812 */ /* 0x000fe400078ec0ff */
[----:B-1----:R-:W-:Y:S02]  /*1c60*/  SHF.R.S32.HI R2, RZ, 0x1f, R11 ;  /* 0x0000001fff027819 */ /* 0x002fe4000001140b */
[----:B------:R-:W-:Y:S01]  /*1c70*/  SHF.R.S32.HI R10, RZ, 0x1f, R146 ;  /* 0x0000001fff0a7819 */ /* 0x000fe20000011492 */
[----:B------:R-:W-:Y:S01]  /*1c80*/  IMAD.IADD R154, R11, 0x1, -R7 ;  /* 0x000000010b9a7824 */ /* 0x000fe200078e0a07 */
[----:B------:R-:W-:Y:S01]  /*1c90*/  LOP3.LUT R6, R0, 0xfffffffc, RZ, 0xc0, !PT ;  /* 0xfffffffc00067812 */ /* 0x000fe200078ec0ff */
[----:B------:R-:W-:Y:S01]  /*1ca0*/  IMAD R0, R156, R146, RZ ;  /* 0x000000929c007224 */ /* 0x000fe200078e02ff */
[----:B------:R-:W-:Y:S02]  /*1cb0*/  @P6 SHF.R.S32.HI R9, RZ, 0x1f, R41 ;  /* 0x0000001fff096819 */ /* 0x000fe40000011429 */
[----:B------:R-:W-:Y:S01]  /*1cc0*/  LEA.HI R12, R2, R11, RZ, 0x3 ;  /* 0x0000000b020c7211 */ /* 0x000fe200078f18ff */
[----:B------:R-:W-:Y:S01]  /*1cd0*/  IMAD.WIDE.U32 R2, R146, R147, R162 ;  /* 0x0000009392027225 */ /* 0x000fe200078e00a2 */
[----:B------:R-:W-:-:S03]  /*1ce0*/  ISETP.GE.AND P4, PT, R31, R27, PT ;  /* 0x0000001b1f00720c */ /* 0x000fc60003f86270 */
[----:B------:R-:W-:Y:S02]  /*1cf0*/  IMAD R8, R10, R147, R0 ;  /* 0x000000930a087224 */ /* 0x000fe400078e0200 */
[----:B------:R-:W-:Y:S02]  /*1d00*/  IMAD.IADD R13, R4, 0x1, -R6 ;  /* 0x00000001040d7824 */ /* 0x000fe400078e0a06 */
[----:B------:R-:W-:Y:S02]  /*1d10*/  IMAD.U32 R0, R5, 0x20, R21 ;  /* 0x0000002005007824 */ /* 0x000fe400078e0015 */
[----:B--2---:R-:W-:Y:S02]  /*1d20*/  @P6 IMAD R9, R9, R34, RZ ;  /* 0x0000002209096224 */ /* 0x004fe400078e02ff */
[----:B------:R-:W-:Y:S01]  /*1d30*/  IMAD.IADD R8, R3, 0x1, R8 ;  /* 0x0000000103087824 */ /* 0x000fe200078e0208 */
[----:B----4-:R-:W-:Y:S06]  /*1d40*/  @P0 BRA `(.L_x_523) ;  /* 0x00000000007c0947 */ /* 0x010fec0003800000 */
[----:B------:R-:W-:Y:S02]  /*1d50*/  ULDC UR5, c[0x0][0x2d0] ;  /* 0x0000b40000057ab9 */ /* 0x000fe40000000800 */
[----:B------:R-:W-:Y:S02]  /*1d60*/  ISETP.GE.AND P0, PT, R150, UR5, PT ;  /* 0x0000000596007c0c */ /* 0x000fe4000bf06270 */
[----:B------:R-:W-:Y:S02]  /*1d70*/  ISETP.GE.AND P1, PT, R165, UR5, PT ;  /* 0x00000005a5007c0c */ /* 0x000fe4000bf26270 */
[----:B------:R-:W-:-:S09]  /*1d80*/  ISETP.GE.AND P2, PT, R164, UR5, PT ;  /* 0x00000005a4007c0c */ /* 0x000fd2000bf46270 */
[----:B------:R-:W1:Y:S01]  /*1d90*/  @!P0 LDC.64 R6, c[0x0][0x218] ;  /* 0x00008600ff068b82 */ /* 0x000e620000000a00 */
[----:B------:R2:W-:Y:S04]  /*1da0*/  @P0 STS [R218+0x6000], RZ ;  /* 0x006000ffda000388 */ /* 0x0005e80000000800 */
        /* <DEDUP_REMOVED lines=25> */
.L_x_523:
[----:B------:R-:W-:Y:S05]  /*1f40*/  BSYNC B0 ;  /* 0x0000000000007941 */ /* 0x000fea0003800000 */
.L_x_522:
        /* <DEDUP_REMOVED lines=10> */
[----:B------:R-:W-:Y:S01]  /*1ff0*/  IMAD.X R8, R160, 0x1, R8, P2 ;  /* 0x00000001a0087824 */ /* 0x000fe200010e0608 */
[----:B------:R-:W-:-:S09]  /*2000*/  ISETP.GE.AND P2, PT, R164, UR5, PT ;  /* 0x00000005a4007c0c */ /* 0x000fd2000bf46270 */
[----:B--2---:R-:W2:Y:S01]  /*2010*/  @!P1 LDC.64 R6, c[0x0][0x218] ;  /* 0x00008600ff069b82 */ /* 0x004ea20000000a00 */
        /* <DEDUP_REMOVED lines=24> */
.L_x_525:
[----:B------:R-:W-:Y:S05]  /*21a0*/  BSYNC B0 ;  /* 0x0000000000007941 */ /* 0x000fea0003800000 */
.L_x_524:
[----:B------:R-:W0:Y:S01]  /*21b0*/  LDGDEPBAR ;  /* 0x00000000000079af */ /* 0x000e220000000000 */
[----:B------:R-:W-:-:S04]  /*21c0*/  @P6 IMAD.WIDE.U32 R2, R41, R34, R22 ;  /* 0x0000002229026225 */ /* 0x000fc800078e0016 */
[----:B-12---:R-:W-:Y:S01]  /*21d0*/  @P6 IMAD R5, R41, R35, R9 ;  /* 0x0000002329056224 */ /* 0x006fe200078e0209 */
[----:B------:R-:W-:Y:S01]  /*21e0*/  @P6 LEA R8, P0, R2, R38, 0x2 ;  /* 0x0000002602086211 */ /* 0x000fe200078010ff */
[----:B------:R-:W-:Y:S02]  /*21f0*/  IMAD.SHL.U32 R4, R13, 0x40, RZ ;  /* 0x000000400d047824 */ /* 0x000fe400078e00ff */
[----:B------:R-:W-:Y:S02]  /*2200*/  @P6 IMAD.IADD R3, R3, 0x1, R5 ;  /* 0x0000000103036824 */ /* 0x000fe400078e0205 */
[----:B------:R-:W-:Y:S01]  /*2210*/  IMAD.IADD R11, R43, 0x1, R40 ;  /* 0x000000012b0b7824 */ /* 0x000fe200078e0228 */
[----:B------:R-:W-:Y:S01]  /*2220*/  LOP3.LUT R4, R4, 0xc0, RZ, 0xc0, !PT ;  /* 0x000000c004047812 */ /* 0x000fe200078ec0ff */
[----:B------:R-:W-:Y:S01]  /*2230*/  IMAD.SHL.U32 R7, R12, 0x20, RZ ;  /* 0x000000200c077824 */ /* 0x000fe200078e00ff */
[----:B------:R-:W-:Y:S01]  /*2240*/  @P6 LEA.HI.X R9, R2, R39, R3, 0x2, P0 ;  /* 0x0000002702096211 */ /* 0x000fe200000f1403 */
[----:B------:R-:W-:Y:S01]  /*2250*/  IMAD.SHL.U32 R6, R26, 0x8, RZ ;  /* 0x000000081a067824 */ /* 0x000fe200078e00ff */
[----:B------:R-:W-:-:S04]  /*2260*/  DEPBAR.LE SB0, 0x0 ;  /* 0x000080000000791a */ /* 0x000fc80000000000 */
[----:B------:R1:W5:Y:S01]  /*2270*/  @P6 LDG.E R153, desc[UR20][R8.64] ;  /* 0x0000001408996981 */ /* 0x000362000c1e1900 */
[----:B------:R-:W-:Y:S01]  /*2280*/  LOP3.LUT R152, R7, 0xffffff00, RZ, 0xc0, !PT ;  /* 0xffffff0007987812 */ /* 0x000fe200078ec0ff */
[----:B------:R-:W-:Y:S01]  /*2290*/  IMAD R2, R10, R28, RZ ;  /* 0x0000001c0a027224 */ /* 0x000fe200078e02ff */
[----:B------:R-:W-:Y:S01]  /*22a0*/  LOP3.LUT R6, R4, 0x8, R6, 0xf8, !PT ;  /* 0x0000000804067812 */ /* 0x000fe200078ef806 */
[----:B------:R-:W-:Y:S01]  /*22b0*/  BAR.SYNC.DEFER_BLOCKING 0x0 ;  /* 0x0000000000007b1d */ /* 0x000fe20000010000 */
[----:B------:R-:W-:Y:S01]  /*22c0*/  SHF.R.U32.HI R4, RZ, 0x3, R4 ;  /* 0x00000003ff047819 */ /* 0x000fe20000011604 */
[----:B------:R-:W-:Y:S01]  /*22d0*/  IMAD R2, R146, R29, R2 ;  /* 0x0000001d92027224 */ /* 0x000fe200078e0202 */
[----:B------:R-:W-:Y:S02]  /*22e0*/  LEA R3, R148, R152, 0x9 ;  /* 0x0000009894037211 */ /* 0x000fe400078e48ff */
[----:B------:R-:W-:Y:S01]  /*22f0*/  LOP3.LUT R149, R6, R4, RZ, 0x3c, !PT ;  /* 0x0000000406957212 */ /* 0x000fe200078e3cff */
[----:B------:R-:W-:Y:S01]  /*2300*/  IMAD.WIDE.U32 R4, R146, R28, RZ ;  /* 0x0000001c92047225 */ /* 0x000fe200078e00ff */
[----:B------:R1:W-:Y:S03]  /*2310*/  STL [R1+0x64], R11 ;  /* 0x0000640b01007387 */ /* 0x0003e60000100800 */
[----:B------:R-:W-:Y:S01]  /*2320*/  IMAD R3, R154, 0x20, R3 ;  /* 0x000000209a037824 */ /* 0x000fe200078e0203 */
[----:B------:R-:W-:Y:S01]  /*2330*/  IADD3 R7, R5, R2, RZ ;  /* 0x0000000205077210 */ /* 0x000fe20007ffe0ff */
[----:B------:R-:W-:Y:S01]  /*2340*/  BSSY B0, `(.L_x_526) ;  /* 0x000002c000007945 */ /* 0x000fe20003800000 */
[----:B------:R-:W-:Y:S01]  /*2350*/  LEA R6, P0, R4, R42, 0x6 ;  /* 0x0000002a04067211 */ /* 0x000fe200078030ff */
[----:B------:R1:W-:Y:S04]  /*2360*/  @P5 STS [R218+0x9000], RZ ;  /* 0x009000ffda005388 */ /* 0x0003e80000000800 */
[----:B------:R1:W-:Y:S04]  /*2370*/  @P5 STS [R218+0x9004], RZ ;  /* 0x009004ffda005388 */ /* 0x0003e80000000800 */
[----:B------:R1:W-:Y:S04]  /*2380*/  @P5 STS.64 [R218+0x9008], RZ ;  /* 0x009008ffda005388 */ /* 0x0003e80000000a00 */
[----:B------:R1:W-:Y:S04]  /*2390*/  @P5 STS.128 [R218+0xa000], RZ ;  /* 0x00a000ffda005388 */ /* 0x0003e80000000c00 */
[----:B------:R1:W-:Y:S01]  /*23a0*/  @P5 STS.128 [R218+0xb000], RZ ;  /* 0x00b000ffda005388 */ /* 0x0003e20000000c00 */
[----:B------:R-:W-:Y:S01]  /*23b0*/  IMAD.IADD R2, R149, 0x1, R3 ;  /* 0x0000000195027824 */ /* 0x000fe200078e0203 */
        /* <DEDUP_REMOVED lines=12> */
[----:B------:R-:W3:Y:S01]  /*2480*/  @!P1 LDC.64 R2, c[0x0][0x220] ;  /* 0x00008800ff029b82 */ /* 0x000ee20000000a00 */
[----:B------:R1:W-:Y:S01]  /*2490*/  @P0 STS.64 [R218+0x9008], RZ ;  /* 0x009008ffda000388 */ /* 0x0003e20000000a00 */
        /* <DEDUP_REMOVED lines=22> */
.L_x_527:
[----:B------:R-:W-:Y:S05]  /*2600*/  BSYNC B0 ;  /* 0x0000000000007941 */ /* 0x000fea0003800000 */
.L_x_526:
[----:B------:R1:W-:Y:S01]  /*2610*/  @P3 STS.128 [R218+0x9800], RZ ;  /* 0x009800ffda003388 */ /* 0x0003e20000000c00 */
[----:B------:R-:W-:Y:S03]  /*2620*/  BSSY B0, `(.L_x_528) ;  /* 0x0000025000007945 */ /* 0x000fe60003800000 */
[----:B------:R1:W-:Y:S04]  /*2630*/  @P3 STS.128 [R218+0xa800], RZ ;  /* 0x00a800ffda003388 */ /* 0x0003e80000000c00 */
[----:B------:R1:W-:Y:S01]  /*2640*/  @P3 STS.128 [R218+0xb800], RZ ;  /* 0x00b800ffda003388 */ /* 0x0003e20000000c00 */
[----:B------:R-:W-:Y:S05]  /*2650*/  @P3 BRA `(.L_x_529) ;  /* 0x0000000000843947 */ /* 0x000fea0003800000 */
[----:B------:R-:W-:Y:S01]  /*2660*/  ULDC UR5, c[0x0][0x2d0] ;  /* 0x0000b40000057ab9 */ /* 0x000fe20000000800 */
[----:B-12---:R-:W-:Y:S01]  /*2670*/  IMAD.WIDE.U32 R2, R28, 0x20, RZ ;  /* 0x000000201c027825 */ /* 0x006fe200078e00ff */
[----:B------:R-:W-:Y:S02]  /*2680*/  ISETP.GE.AND P1, PT, R150, UR5, PT ;  /* 0x0000000596007c0c */ /* 0x000fe4000bf26270 */
[----:B------:R-:W-:Y:S01]  /*2690*/  ISETP.GE.AND P0, PT, R165, UR5, PT ;  /* 0x00000005a5007c0c */ /* 0x000fe2000bf06270 */
[----:B------:R-:W-:Y:S01]  /*26a0*/  IMAD.SHL.U32 R4, R29, 0x20, RZ ;  /* 0x000000201d047824 */ /* 0x000fe200078e00ff */
[----:B------:R-:W-:-:S04]  /*26b0*/  IADD3 R0, P2, R6, R2, RZ ;  /* 0x0000000206007210 */ /* 0x000fc80007f5e0ff */
[----:B------:R-:W-:Y:S02]  /*26c0*/  IADD3.X R6, R7, R3, R4, P2, !PT ;  /* 0x0000000307067210 */ /* 0x000fe400017fe404 */
[----:B------:R-:W-:-:S03]  /*26d0*/  ISETP.GE.AND P2, PT, R164, UR5, PT ;  /* 0x00000005a4007c0c */ /* 0x000fc6000bf46270 */
[----:B------:R-:W1:Y:S01]  /*26e0*/  @!P1 LDC.64 R8, c[0x0][0x220] ;  /* 0x00008800ff089b82 */ /* 0x000e620000000a00 */
        /* <DEDUP_REMOVED lines=24> */
.L_x_529:
[----:B------:R-:W-:Y:S05]  /*2870*/  BSYNC B0 ;  /* 0x0000000000007941 */ /* 0x000fea0003800000 */
.L_x_528:
[----:B-1----:R-:W-:Y:S01]  /*2880*/  LDSM.16.M88.4 R8, [R216] ;  /* 0x00000000d808783b */ /* 0x002fe20000000200 */
[----:B------:R-:W-:Y:S01]  /*2890*/  IMAD.MOV.U32 R0, RZ, RZ, 0x20 ;  /* 0x00000020ff007424 */ /* 0x000fe200078e00ff */
[----:B------:R-:W-:Y:S01]  /*28a0*/  LOP3.LUT P0, RZ, R36, 0x2, RZ, 0xc0, !PT ;  /* 0x0000000224ff7812 */ /* 0x000fe2000780c0ff */
[----:B--2---:R-:W-:Y:S01]  /*28b0*/  IMAD.MOV.U32 R2, RZ, RZ, 0x10 ;  /* 0x00000010ff027424 */ /* 0x004fe200078e00ff */
[----:B------:R-:W1:Y:S01]  /*28c0*/  LDSM.16.M88.4 R16, [R213+0x6000] ;  /* 0x00600000d510783b */ /* 0x000e620000000200 */
[----:B------:R-:W-:Y:S01]  /*28d0*/  LOP3.LUT P1, RZ, R13, 0x2, RZ, 0xc0, !PT ;  /* 0x000000020dff7812 */ /* 0x000fe2000782c0ff */
[----:B------:R-:W2:Y:S01]  /*28e0*/  @P6 LDC R3, c[0x0][0x2e8] ;  /* 0x0000ba00ff036b82 */ /* 0x000ea20000000800 */
[----:B------:R-:W-:Y:S01]  /*28f0*/  SEL R0, R0, 0xffffffe0, !P0 ;  /* 0xffffffe000007807 */ /* 0x000fe20004000000 */
[----:B------:R-:W4:Y:S01]  /*2900*/  LDSM.16.M88.4 R4, [R216+0x1000] ;  /* 0x00100000d804783b */ /* 0x000f220000000200 */
[----:B------:R-:W-:Y:S01]  /*2910*/  SEL R2, R2, 0xfffffff0, !P1 ;  /* 0xfffffff002027807 */ /* 0x000fe20004800000 */
[----:B------:R-:W-:-:S02]  /*2920*/  ULDC.U8 UR12, c[0x0][0x388] ;  /* 0x0000e200000c7ab9 */ /* 0x000fc40000000000 */
[----:B------:R-:W2:Y:S01]  /*2930*/  LDSM.16.M88.4 R32, [R213+0x6400] ;  /* 0x00640000d520783b */ /* 0x000ea20000000200 */
[----:B------:R-:W-:Y:S01]  /*2940*/  IMAD.IADD R215, R213, 0x1, R0 ;  /* 0x00000001d5d77824 */ /* 0x000fe200078e0200 */
[----:B------:R-:W-:Y:S01]  /*2950*/  SHF.R.S32.HI R0, RZ, 0x1f, R145 ;  /* 0x0000001fff007819 */ /* 0x000fe20000011491 */
[----:B------:R-:W-:Y:S01]  /*2960*/  IMAD R217, R2, 0x2, R216 ;  /* 0x0000000202d97824 */ /* 0x000fe200078e02d8 */
[----:B------:R-:W2:Y:S02]  /*2970*/  LDSM.16.M88.4 R28, [R213+0x6800] ;  /* 0x00680000d51c783b */ /* 0x000ea40000000200 */
[----:B------:R-:W-:Y:S01]  /*2980*/  LEA.HI R0, R0, R145, RZ, 0x2 ;  /* 0x0000009100007211 */ /* 0x000fe200078f10ff */
[----:B------:R-:W-:Y:S01]  /*2990*/  IMAD.MOV.U32 R145, RZ, RZ, RZ ;  /* 0x000000ffff917224 */ /* 0x000fe200078e00ff */
[----:B------:R-:W2:Y:S02]  /*29a0*/  LDSM.16.M88.4 R24, [R213+0x6c00] ;  /* 0x006c0000d518783b */ /* 0x000ea40000000200 */
[----:B------:R-:W-:-:S02]  /*29b0*/  SHF.R.S32.HI R0, RZ, 0x2, R0 ;  /* 0x00000002ff007819 */ /* 0x000fc40000011400 */
[----:B------:R-:W-:Y:S03]  /*29c0*/  LDSM.16.M88.4 R12, [R217+0x1000] ;  /* 0x00100000d90c783b */ /* 0x000fe60000000200 */
[----:B------:R-:W-:Y:S01]  /*29d0*/  IMAD R0, R148, 0x10, R0 ;  /* 0x0000001094007824 */ /* 0x000fe200078e0200 */
[----:B---3--:R-:W3:Y:S03]  /*29e0*/  LDSM.16.M88.4 R40, [R215+0x6400] ;  /* 0x00640000d728783b */ /* 0x008ee60000000200 */
[----:B------:R-:W-:Y:S01]  /*29f0*/  IMAD.IADD R250, R250, 0x1, R0 ;  /* 0x00000001fafa7824 */ /* 0x000fe200078e0200 */
[----:B------:R-:W3:Y:S04]  /*2a00*/  LDSM.16.M88.4 R36, [R215+0x6000] ;  /* 0x00600000d724783b */ /* 0x000ee80000000200 */
[----:B------:R-:W3:Y:S01]  /*2a10*/  LDSM.16.M88.4 R44, [R215+0x6800] ;  /* 0x00680000d72c783b */ /* 0x000ee20000000200 */
[----:B------:R-:W-:-:S03]  /*2a20*/  IADD3 R0, R144, R250, -R237 ;  /* 0x000000fa90007210 */ /* 0x000fc60007ffe8ed */
[----:B------:R-:W3:Y:S01]  /*2a30*/  LDSM.16.M88.4 R56, [R215+0x6c00] ;  /* 0x006c0000d738783b */ /* 0x000ee20000000200 */
[-C--:B-1----:R-:W-:Y:S03]  /*2a40*/  HMMA.16816.F32.BF16 R104, R8, R16.reuse, RZ ;  /* 0x000000100868723c */ /* 0x082fe600000418ff */
[----:B------:R-:W1:Y:S04]  /*2a50*/  LDSM.16.M88.4 R20, [R217] ;  /* 0x00000000d914783b */ /* 0x000e680000000200 */
[----:B------:R-:W0:Y:S01]  /*2a60*/  LDGDEPBAR ;  /* 0x00000000000079af */ /* 0x000e220000000000 */
[C---:B----4-:R-:W-:Y:S06]  /*2a70*/  HMMA.16816.F32.BF16 R64, R4.reuse, R16, RZ ;  /* 0x000000100440723c */ /* 0x050fec00000418ff */
[-C--:B------:R-:W-:Y:S06]  /*2a80*/  HMMA.16816.F32.BF16 R60, R4, R18.reuse, RZ ;  /* 0x00000012043c723c */ /* 0x080fec00000418ff */
[----:B------:R-:W-:Y:S06]  /*2a90*/  HMMA.16816.F32.BF16 R100, R8, R18, RZ ;  /* 0x000000120864723c */ /* 0x000fec00000418ff */
[C---:B--2---:R-:W-:Y:S06]  /*2aa0*/  HMMA.16816.F32.BF16 R52, R4.reuse, R32, RZ ;  /* 0x000000200434723c */ /* 0x044fec00000418ff */
[C---:B------:R-:W-:Y:S06]  /*2ab0*/  HMMA.16816.F32.BF16 R48, R4.reuse, R28, RZ ;  /* 0x0000001c0430723c */ /* 0x040fec00000418ff */
[C---:B------:R-:W-:Y:S06]  /*2ac0*/  HMMA.16816.F32.BF16 R16, R4.reuse, R24, RZ ;  /* 0x000000180410723c */ /* 0x040fec00000418ff */
[C---:B------:R-:W-:Y:S06]  /*2ad0*/  HMMA.16816.F32.BF16 R88, R4.reuse, R34, RZ ;  /* 0x000000220458723c */ /* 0x040fec00000418ff */
[C---:B------:R-:W-:Y:S06]  /*2ae0*/  HMMA.16816.F32.BF16 R92, R4.reuse, R30, RZ ;  /* 0x0000001e045c723c */ /* 0x040fec00000418ff */
[----:B------:R-:W-:Y:S01]  /*2af0*/  HMMA.16816.F32.BF16 R80, R4, R26, RZ ;  /* 0x0000001a0450723c */ /* 0x000fe200000418ff */
[----:B------:R-:W-:Y:S05]  /*2b00*/  LDSM.16.M88.4 R4, [R216+0x3000] ;  /* 0x00300000d804783b */ /* 0x000fea0000000200 */
[C---:B------:R-:W-:Y:S06]  /*2b10*/  HMMA.16816.F32.BF16 R68, R8.reuse, R24, RZ ;  /* 0x000000180844723c */ /* 0x040fec00000418ff */
[C---:B------:R-:W-:Y:S01]  /*2b20*/  HMMA.16816.F32.BF16 R108, R8.reuse, R26, RZ ;  /* 0x0000001a086c723c */ /* 0x040fe200000418ff */
[----:B------:R-:W2:Y:S05]  /*2b30*/  LDSM.16.M88.4 R24, [R213+0x7c00] ;  /* 0x007c0000d518783b */ /* 0x000eaa0000000200 */
[C---:B------:R-:W-:Y:S06]  /*2b40*/  HMMA.16816.F32.BF16 R76, R8.reuse, R32, RZ ;  /* 0x00000020084c723c */ /* 0x040fec00000418ff */
[C---:B------:R-:W-:Y:S01]  /*2b50*/  HMMA.16816.F32.BF16 R96, R8.reuse, R34, RZ ;  /* 0x000000220860723c */ /* 0x040fe200000418ff */
[----:B------:R-:W4:Y:S05]  /*2b60*/  LDSM.16.M88.4 R32, [R213+0x7000] ;  /* 0x00700000d520783b */ /* 0x000f2a0000000200 */
[----:B------:R-:W-:Y:S06]  /*2b70*/  HMMA.16816.F32.BF16 R72, R8, R28, RZ ;  /* 0x0000001c0848723c */ /* 0x000fec00000418ff */
[----:B---3--:R-:W-:Y:S06]  /*2b80*/  HMMA.16816.F32.BF16 R124, R12, R40, R52 ;  /* 0x000000280c7c723c */ /* 0x008fec0000041834 */
[----:B------:R-:W-:Y:S01]  /*2b90*/  HMMA.16816.F32.BF16 R84, R8, R30, RZ ;  /* 0x0000001e0854723c */ /* 0x000fe200000418ff */
[----:B------:R-:W3:Y:S04]  /*2ba0*/  LDSM.16.M88.4 R28, [R213+0x7400] ;  /* 0x00740000d51c783b */ /* 0x000ee80000000200 */
[----:B------:R-:W-:Y:S01]  /*2bb0*/  LDSM.16.M88.4 R8, [R216+0x2000] ;  /* 0x00200000d808783b */ /* 0x000fe20000000200 */
[C---:B------:R-:W-:Y:S06]  /*2bc0*/  HMMA.16816.F32.BF16 R64, R12.reuse, R36, R64 ;  /* 0x000000240c40723c */ /* 0x040fec0000041840 */
[C---:B------:R-:W-:Y:S01]  /*2bd0*/  HMMA.16816.F32.BF16 R140, R12.reuse, R44, R48 ;  /* 0x0000002c0c8c723c */ /* 0x040fe20000041830 */
[----:B------:R-:W-:Y:S05]  /*2be0*/  LDSM.16.M88.4 R48, [R215+0x7800] ;  /* 0x00780000d730783b */ /* 0x000fea0000000200 */
[C---:B------:R-:W-:Y:S01]  /*2bf0*/  HMMA.16816.F32.BF16 R52, R12.reuse, R56, R16 ;  /* 0x000000380c34723c */ /* 0x040fe20000041810 */
[----:B------:R-:W-:Y:S05]  /*2c00*/  LDSM.16.M88.4 R16, [R217+0x3000] ;  /* 0x00300000d910783b */ /* 0x000fea0000000200 */
[C---:B------:R-:W-:Y:S06]  /*2c10*/  HMMA.16816.F32.BF16 R60, R12.reuse, R38, R60 ;  /* 0x000000260c3c723c */ /* 0x040fec000004183c */
[C---:B------:R-:W-:Y:S01]  /*2c20*/  HMMA.16816.F32.BF16 R120, R12.reuse, R42, R88 ;  /* 0x0000002a0c78723c */ /* 0x040fe20000041858 */
[----:B------:R-:W-:Y:S05]  /*2c30*/  LDSM.16.M88.4 R88, [R215+0x7c00] ;  /* 0x007c0000d758783b */ /* 0x000fea0000000200 */
[C---:B------:R-:W-:Y:S06]  /*2c40*/  HMMA.16816.F32.BF16 R132, R12.reuse, R46, R92 ;  /* 0x0000002e0c84723c */ /* 0x040fec000004185c */
[----:B------:R-:W-:Y:S01]  /*2c50*/  HMMA.16816.F32.BF16 R116, R12, R58, R80 ;  /* 0x0000003a0c74723c */ /* 0x000fe20000041850 */
[----:B------:R-:W3:Y:S05]  /*2c60*/  LDSM.16.M88.4 R12, [R213+0x7800] ;  /* 0x00780000d50c783b */ /* 0x000eea0000000200 */
[C---:B-1----:R-:W-:Y:S06]  /*2c70*/  HMMA.16816.F32.BF16 R112, R20.reuse, R36, R104 ;  /* 0x000000241470723c */ /* 0x042fec0000041868 */
[C---:B------:R-:W-:Y:S06]  /*2c80*/  HMMA.16816.F32.BF16 R128, R20.reuse, R40, R76 ;  /* 0x000000281480723c */ /* 0x040fec000004184c */
[C---:B------:R-:W-:Y:S06]  /*2c90*/  HMMA.16816.F32.BF16 R100, R20.reuse, R38, R100 ;  /* 0x000000261464723c */ /* 0x040fec0000041864 */
[C---:B------:R-:W-:Y:S01]  /*2ca0*/  HMMA.16816.F32.BF16 R92, R20.reuse, R42, R96 ;  /* 0x0000002a145c723c */ /* 0x040fe20000041860 */
[----:B------:R-:W1:Y:S05]  /*2cb0*/  LDSM.16.M88.4 R40, [R215+0x7000] ;  /* 0x00700000d728783b */ /* 0x000e6a0000000200 */
[C---:B------:R-:W-:Y:S06]  /*2cc0*/  HMMA.16816.F32.BF16 R136, R20.reuse, R44, R72 ;  /* 0x0000002c1488723c */ /* 0x040fec0000041848 */
[C---:B------:R-:W-:Y:S01]  /*2cd0*/  HMMA.16816.F32.BF16 R80, R20.reuse, R46, R84 ;  /* 0x0000002e1450723c */ /* 0x040fe20000041854 */
[----:B------:R-:W1:Y:S05]  /*2ce0*/  LDSM.16.M88.4 R44, [R215+0x7400] ;  /* 0x00740000d72c783b */ /* 0x000e6a0000000200 */
[C---:B------:R-:W-:Y:S06]  /*2cf0*/  HMMA.16816.F32.BF16 R104, R20.reuse, R56, R68 ;  /* 0x000000381468723c */ /* 0x040fec0000041844 */
[----:B------:R-:W-:Y:S01]  /*2d00*/  HMMA.16816.F32.BF16 R68, R20, R58, R108 ;  /* 0x0000003a1444723c */ /* 0x000fe2000004186c */
[----:B------:R-:W1:Y:S05]  /*2d10*/  LDSM.16.M88.4 R20, [R217+0x2000] ;  /* 0x00200000d914783b */ /* 0x000e6a0000000200 */
[C---:B--2---:R-:W-:Y:S06]  /*2d20*/  HMMA.16816.F32.BF16 R36, R4.reuse, R24, R52 ;  /* 0x000000180424723c */ /* 0x044fec0000041834 */
[C---:B----4-:R-:W-:Y:S06]  /*2d30*/  HMMA.16816.F32.BF16 R64, R4.reuse, R32, R64 ;  /* 0x000000200440723c */ /* 0x050fec0000041840 */
[C---:B---3--:R-:W-:Y:S06]  /*2d40*/  HMMA.16816.F32.BF16 R56, R4.reuse, R28, R124 ;  /* 0x0000001c0438723c */ /* 0x048fec000004187c */
        /* <DEDUP_REMOVED lines=11> */
[C---:B------:R-:W-:Y:S06]  /*2e00*/  HMMA.16816.F32.BF16 R108, R8.reuse, R24, R104 ;  /* 0x00000018086c723c */ /* 0x040fec0000041868 */
[----:B------:R-:W-:Y:S01]  /*2e10*/  HMMA.16816.F32.BF16 R80, R8, R14, R80 ;  /* 0x0000000e0850723c */ /* 0x000fe20000041850 */
[----:B------:R-:W-:Y:S05]  /*2e20*/  LDSM.16.M88.4 R12, [R216+0x4000] ;  /* 0x00400000d80c783b */ /* 0x000fea0000000200 */
[----:B------:R-:W-:Y:S01]  /*2e30*/  HMMA.16816.F32.BF16 R140, R16, R88, R36 ;  /* 0x00000058108c723c */ /* 0x000fe20000041824 */
[----:B------:R-:W2:Y:S05]  /*2e40*/  LDSM.16.M88.4 R36, [R213+0x8000] ;  /* 0x00800000d524783b */ /* 0x000eaa0000000200 */
[----:B------:R-:W-:Y:S01]  /*2e50*/  HMMA.16816.F32.BF16 R104, R8, R26, R68 ;  /* 0x0000001a0868723c */ /* 0x000fe20000041844 */
[----:B------:R-:W3:Y:S04]  /*2e60*/  LDSM.16.M88.4 R24, [R213+0x8800] ;  /* 0x00880000d518783b */ /* 0x000ee80000000200 */
[----:B------:R-:W-:Y:S01]  /*2e70*/  LDSM.16.M88.4 R8, [R216+0x5000] ;  /* 0x00500000d808783b */ /* 0x000fe20000000200 */
[C---:B-1----:R-:W-:Y:S06]  /*2e80*/  HMMA.16816.F32.BF16 R136, R16.reuse, R40, R64 ;  /* 0x000000281088723c */ /* 0x042fec0000041840 */
[C---:B------:R-:W-:Y:S01]  /*2e90*/  HMMA.16816.F32.BF16 R132, R16.reuse, R42, R60 ;  /* 0x0000002a1084723c */ /* 0x040fe2000004183c */
[----:B------:R-:W-:Y:S05]  /*2ea0*/  LDSM.16.M88.4 R60, [R215+0x8800] ;  /* 0x00880000d73c783b */ /* 0x000fea0000000200 */
[C---:B------:R-:W-:Y:S06]  /*2eb0*/  HMMA.16816.F32.BF16 R128, R16.reuse, R44, R56 ;  /* 0x0000002c1080723c */ /* 0x040fec0000041838 */
[C---:B------:R-:W-:Y:S06]  /*2ec0*/  HMMA.16816.F32.BF16 R124, R16.reuse, R46, R52 ;  /* 0x0000002e107c723c */ /* 0x040fec0000041834 */
[C---:B------:R-:W-:Y:S06]  /*2ed0*/  HMMA.16816.F32.BF16 R120, R16.reuse, R48, R72 ;  /* 0x000000301078723c */ /* 0x040fec0000041848 */
[C---:B------:R-:W-:Y:S06]  /*2ee0*/  HMMA.16816.F32.BF16 R116, R16.reuse, R50, R84 ;  /* 0x000000321074723c */ /* 0x040fec0000041854 */
[----:B------:R-:W-:Y:S01]  /*2ef0*/  HMMA.16816.F32.BF16 R112, R16, R90, R4 ;  /* 0x0000005a1070723c */ /* 0x000fe20000041804 */
[----:B------:R-:W1:Y:S04]  /*2f00*/  LDSM.16.M88.4 R16, [R213+0x8c00] ;  /* 0x008c0000d510783b */ /* 0x000e680000000200 */
[----:B------:R-:W-:Y:S01]  /*2f10*/  LDSM.16.M88.4 R4, [R217+0x4000] ;  /* 0x00400000d904783b */ /* 0x000fe20000000200 */
[C---:B------:R-:W-:Y:S03]  /*2f20*/  HMMA.16816.F32.BF16 R68, R20.reuse, R42, R32 ;  /* 0x0000002a1444723c */ /* 0x040fe60000041820 */
[----:B------:R-:W4:Y:S03]  /*2f30*/  LDSM.16.M88.4 R32, [R215+0x8000] ;  /* 0x00800000d720783b */ /* 0x000f260000000200 */
[C---:B------:R-:W-:Y:S06]  /*2f40*/  HMMA.16816.F32.BF16 R64, R20.reuse, R44, R96 ;  /* 0x0000002c1440723c */ /* 0x040fec0000041860 */
[C---:B------:R-:W-:Y:S01]  /*2f50*/  HMMA.16816.F32.BF16 R56, R20.reuse, R46, R92 ;  /* 0x0000002e1438723c */ /* 0x040fe2000004185c */
[----:B------:R-:W-:Y:S05]  /*2f60*/  LDSM.16.M88.4 R92, [R215+0x8c00] ;  /* 0x008c0000d75c783b */ /* 0x000fea0000000200 */
[C---:B------:R-:W-:Y:S06]  /*2f70*/  HMMA.16816.F32.BF16 R44, R20.reuse, R48, R100 ;  /* 0x00000030142c723c */ /* 0x040fec0000041864 */
[C---:B------:R-:W-:Y:S01]  /*2f80*/  HMMA.16816.F32.BF16 R72, R20.reuse, R40, R76 ;  /* 0x000000281448723c */ /* 0x040fe2000004184c */
[----:B------:R-:W4:Y:S05]  /*2f90*/  LDSM.16.M88.4 R40, [R215+0x8400] ;  /* 0x00840000d728783b */ /* 0x000f2a0000000200 */
[C---:B------:R-:W-:Y:S06]  /*2fa0*/  HMMA.16816.F32.BF16 R52, R20.reuse, R50, R80 ;  /* 0x000000321434723c */ /* 0x040fec0000041850 */
[C---:B------:R-:W-:Y:S06]  /*2fb0*/  HMMA.16816.F32.BF16 R48, R20.reuse, R88, R108 ;  /* 0x000000581430723c */ /* 0x040fec000004186c */
[----:B------:R-:W-:Y:S06]  /*2fc0*/  HMMA.16816.F32.BF16 R20, R20, R90, R104 ;  /* 0x0000005a1414723c */ /* 0x000fec0000041868 */
[C---:B--2---:R-:W-:Y:S06]  /*2fd0*/  HMMA.16816.F32.BF16 R80, R12.reuse, R38, R68 ;  /* 0x000000260c50723c */ /* 0x044fec0000041844 */
[----:B---3--:R-:W-:Y:S01]  /*2fe0*/  HMMA.16816.F32.BF16 R68, R12, R24, R44 ;  /* 0x000000180c44723c */ /* 0x008fe2000004182c */
[----:B------:R-:W2:Y:S01]  /*2ff0*/  LDSM.16.M88.4 R44, [R217+0x5000] ;  /* 0x00500000d92c783b */ /* 0x000ea20000000200 */
[----:B------:R-:W-:-:S04]  /*3000*/  DEPBAR.LE SB0, 0x0 ;  /* 0x000080000000791a */ /* 0x000fc80000000000 */
[C---:B------:R-:W-:Y:S06]  /*3010*/  HMMA.16816.F32.BF16 R84, R12.reuse, R36, R72 ;  /* 0x000000240c54723c */ /* 0x040fec0000041848 */
[C---:B------:R-:W-:Y:S06]  /*3020*/  HMMA.16816.F32.BF16 R76, R12.reuse, R28, R64 ;  /* 0x0000001c0c4c723c */ /* 0x040fec0000041840 */
[C---:B------:R-:W-:Y:S06]  /*3030*/  HMMA.16816.F32.BF16 R72, R12.reuse, R30, R56 ;  /* 0x0000001e0c48723c */ /* 0x040fec0000041838 */
[C---:B------:R-:W-:Y:S06]  /*3040*/  HMMA.16816.F32.BF16 R64, R12.reuse, R26, R52 ;  /* 0x0000001a0c40723c */ /* 0x040fec0000041834 */
[C---:B-1----:R-:W-:Y:S06]  /*3050*/  HMMA.16816.F32.BF16 R56, R12.reuse, R16, R48 ;  /* 0x000000100c38723c */ /* 0x042fec0000041830 */
[----:B------:R-:W-:Y:S06]  /*3060*/  HMMA.16816.F32.BF16 R52, R12, R18, R20 ;  /* 0x000000120c34723c */ /* 0x000fec0000041814 */
        /* <DEDUP_REMOVED lines=12> */
[----:B--2---:R-:W-:Y:S01]  /*3130*/  HMMA.16816.F32.BF16 R52, R44, R32, R12 ;  /* 0x000000202c34723c */ /* 0x004fe2000004180c */
[----:B------:R-:W-:-:S05]  /*3140*/  IMAD.SHL.U32 R4, R157, 0x2, RZ ;  /* 0x000000029d047824 */ /* 0x000fca00078e00ff */
[C---:B------:R-:W-:Y:S01]  /*3150*/  HMMA.16816.F32.BF16 R24, R8.reuse, R26, R116 ;  /* 0x0000001a0818723c */ /* 0x040fe20000041874 */
[----:B------:R-:W-:Y:S02]  /*3160*/  LOP3.LUT R13, R4, 0x6, RZ, 0xc0, !PT ;  /* 0x00000006040d7812 */ /* 0x000fe400078ec0ff */
[----:B------:R1:W2:Y:S03]  /*3170*/  @P6 MUFU.RCP R4, R3 ;  /* 0x0000000300046308 */ /* 0x0002a60000001000 */
[----:B------:R-:W-:Y:S01]  /*3180*/  IMAD R13, R146, 0x40, R13 ;  /* 0x00000040920d7824 */ /* 0x000fe200078e020d */
[----:B------:R-:W-:Y:S03]  /*3190*/  HMMA.16816.F32.BF16 R140, R8, R16, R140 ;  /* 0x00000010088c723c */ /* 0x000fe6000004188c */
[C---:B------:R-:W-:Y:S01]  /*31a0*/  VIADD R12, R13.reuse, 0x1 ;  /* 0x000000010d0c7836 */ /* 0x040fe20000000000 */
[CC--:B------:R-:W-:Y:S01]  /*31b0*/  ISETP.GE.AND P4, PT, R13.reuse, R144.reuse, PT ;  /* 0x000000900d00720c */ /* 0x0c0fe20003f86270 */
[C---:B------:R-:W-:Y:S01]  /*31c0*/  VIADD R14, R13.reuse, 0x8 ;  /* 0x000000080d0e7836 */ /* 0x040fe20000000000 */
[----:B------:R-:W-:Y:S01]  /*31d0*/  HMMA.16816.F32.BF16 R64, R44, R40, R48 ;  /* 0x000000282c40723c */ /* 0x000fe20000041830 */
[C---:B------:R-:W-:Y:S01]  /*31e0*/  VIADD R15, R13.reuse, 0x9 ;  /* 0x000000090d0f7836 */ /* 0x040fe20000000000 */
[-C--:B------:R-:W-:Y:S01]  /*31f0*/  ISETP.GE.AND P3, PT, R12, R144.reuse, PT ;  /* 0x000000900c00720c */ /* 0x080fe20003f66270 */
[C---:B------:R-:W-:Y:S01]  /*3200*/  VIADD R16, R13.reuse, 0x10 ;  /* 0x000000100d107836 */ /* 0x040fe20000000000 */
[----:B------:R-:W-:Y:S01]  /*3210*/  ISETP.GE.AND P2, PT, R14, R144, PT ;  /* 0x000000900e00720c */ /* 0x000fe20003f46270 */
[----:B------:R-:W-:Y:S01]  /*3220*/  VIADD R17, R13, 0x11 ;  /* 0x000000110d117836 */ /* 0x000fe20000000000 */
[----:B------:R-:W-:Y:S01]  /*3230*/  HMMA.16816.F32.BF16 R36, R8, R38, R132 ;  /* 0x000000260824723c */ /* 0x000fe20000041884 */
[----:B-1----:R-:W-:-:S02]  /*3240*/  IMAD.IADD R3, R0, 0x1, -R13 ;  /* 0x0000000100037824 */ /* 0x002fc400078e0a0d */
[----:B--2--5:R-:W-:Y:S01]  /*3250*/  @P6 FMUL.FTZ R145, R153, R4 ;  /* 0x0000000499916220 */ /* 0x024fe20000410000 */
[C---:B------:R-:W-:Y:S01]  /*3260*/  IMAD.IADD R4, R0.reuse, 0x1, -R12 ;  /* 0x0000000100047824 */ /* 0x040fe200078e0a0c */
[----:B------:R-:W-:Y:S01]  /*3270*/  ISETP.GE.AND P1, PT, R15, R144, PT ;  /* 0x000000900f00720c */ /* 0x000fe20003f26270 */
[C---:B------:R-:W-:Y:S01]  /*3280*/  IMAD.IADD R5, R0.reuse, 0x1, -R15 ;  /* 0x0000000100057824 */ /* 0x040fe200078e0a0f */
[----:B------:R-:W-:Y:S01]  /*3290*/  IABS R3, R3 ;  /* 0x0000000300037213 */ /* 0x000fe20000000000 */
[----:B------:R-:W-:Y:S01]  /*32a0*/  IMAD.IADD R7, R0, 0x1, -R16 ;  /* 0x0000000100077824 */ /* 0x000fe200078e0a10 */
[----:B------:R-:W-:Y:S01]  /*32b0*/  HMMA.16816.F32.BF16 R112, R8, R18, R112 ;  /* 0x000000120870723c */ /* 0x000fe20000041870 */
[----:B------:R-:W-:Y:S01]  /*32c0*/  IABS R6, R4 ;  /* 0x0000000400067213 */ /* 0x000fe20000000000 */
[C---:B------:R-:W-:Y:S01]  /*32d0*/  VIADD R41, R13.reuse, 0x19 ;  /* 0x000000190d297836 */ /* 0x040fe20000000000 */
[----:B------:R-:W-:Y:S01]  /*32e0*/  I2FP.F32.S32 R3, R3 ;  /* 0x0000000300037245 */ /* 0x000fe20000201400 */
[----:B------:R-:W-:Y:S01]  /*32f0*/  VIADD R40, R13, 0x20 ;  /* 0x000000200d287836 */ /* 0x000fe20000000000 */
[----:B------:R-:W-:Y:S01]  /*3300*/  ISETP.GE.AND P0, PT, R16, R144, PT ;  /* 0x000000901000720c */ /* 0x000fe20003f06270 */
[----:B------:R-:W-:Y:S01]  /*3310*/  HMMA.16816.F32.BF16 R68, R44, R42, R28 ;  /* 0x0000002a2c44723c */ /* 0x000fe2000004181c */
[----:B------:R-:W-:-:S02]  /*3320*/  IMAD.IADD R8, R0, 0x1, -R17 ;  /* 0x0000000100087824 */ /* 0x000fc400078e0a11 */
[----:B------:R-:W-:Y:S01]  /*3330*/  FFMA.FTZ R51, R3, -R145, R84 ;  /* 0x8000009103337223 */ /* 0x000fe20000010054 */
[----:B------:R-:W-:Y:S01]  /*3340*/  IMAD.IADD R3, R0, 0x1, -R14 ;  /* 0x0000000100037824 */ /* 0x000fe200078e0a0e */
[----:B------:R-:W-:Y:S02]  /*3350*/  ISETP.GE.AND P6, PT, R17, R144, PT ;  /* 0x000000901100720c */ /* 0x000fe40003fc6270 */
[----:B------:R-:W-:Y:S01]  /*3360*/  IABS R8, R8 ;  /* 0x0000000800087213 */ /* 0x000fe20000000000 */
[----:B------:R-:W-:Y:S01]  /*3370*/  VIADD R42, R13, 0x18 ;  /* 0x000000180d2a7836 */ /* 0x000fe20000000000 */
[----:B------:R-:W-:Y:S01]  /*3380*/  IABS R4, R3 ;  /* 0x0000000300047213 */ /* 0x000fe20000000000 */
[C---:B------:R-:W-:Y:S01]  /*3390*/  HMMA.16816.F32.BF16 R100, R44.reuse, R62, R24 ;  /* 0x0000003e2c64723c */ /* 0x040fe20000041818 */
[----:B------:R-:W-:Y:S02]  /*33a0*/  IABS R3, R5 ;  /* 0x0000000500037213 */ /* 0x000fe40000000000 */
[----:B------:R-:W-:Y:S01]  /*33b0*/  IABS R5, R7 ;  /* 0x0000000700057213 */ /* 0x000fe20000000000 */
[----:B------:R-:W-:Y:S01]  /*33c0*/  IMAD.MOV.U32 R7, RZ, RZ, R6 ;  /* 0x000000ffff077224 */ /* 0x000fe200078e0006 */
[----:B------:R-:W-:Y:S01]  /*33d0*/  FSEL R116, R51, -INF , !P4 ;  /* 0xff80000033747808 */ /* 0x000fe20006000000 */
[----:B------:R-:W-:Y:S01]  /*33e0*/  IMAD.MOV.U32 R6, RZ, RZ, R4 ;  /* 0x000000ffff067224 */ /* 0x000fe200078e0004 */
[----:B------:R-:W-:Y:S01]  /*33f0*/  HMMA.16816.F32.BF16 R88, R44, R60, R20 ;  /* 0x0000003c2c58723c */ /* 0x000fe20000041814 */
[----:B------:R-:W-:Y:S01]  /*3400*/  IMAD.MOV.U32 R4, RZ, RZ, R5 ;  /* 0x000000ffff047224 */ /* 0x000fe200078e0005 */
[----:B------:R-:W-:Y:S01]  /*3410*/  I2FP.F32.S32 R5, R3 ;  /* 0x0000000300057245 */ /* 0x000fe20000201400 */
[----:B------:R-:W-:Y:S01]  /*3420*/  IMAD.MOV.U32 R3, RZ, RZ, R8 ;  /* 0x000000ffff037224 */ /* 0x000fe200078e0008 */
[----:B------:R-:W-:-:S02]  /*3430*/  I2FP.F32.S32 R6, R6 ;  /* 0x0000000600067245 */ /* 0x000fc40000201400 */
[----:B------:R-:W-:Y:S01]  /*3440*/  I2FP.F32.S32 R7, R7 ;  /* 0x0000000700077245 */ /* 0x000fe20000201400 */
[----:B------:R-:W-:Y:S01]  /*3450*/  HMMA.16816.F32.BF16 R56, R44, R34, R36 ;  /* 0x000000222c38723c */ /* 0x000fe20000041824 */
[----:B------:R-:W-:Y:S01]  /*3460*/  I2FP.F32.S32 R3, R3 ;  /* 0x0000000300037245 */ /* 0x000fe20000201400 */
[-C--:B------:R-:W-:Y:S01]  /*3470*/  FFMA.FTZ R63, R6, -R145.reuse, R80 ;  /* 0x80000091063f7223 */ /* 0x080fe20000010050 */
[C---:B------:R-:W-:Y:S01]  /*3480*/  IMAD.IADD R6, R0.reuse, 0x1, -R42 ;  /* 0x0000000100067824 */ /* 0x040fe200078e0a2a */
[----:B------:R-:W-:Y:S01]  /*3490*/  I2FP.F32.S32 R4, R4 ;  /* 0x0000000400047245 */ /* 0x000fe20000201400 */
[-C--:B------:R-:W-:Y:S01]  /*34a0*/  FFMA.FTZ R62, R5, -R145.reuse, R81 ;  /* 0x80000091053e7223 */ /* 0x080fe20000010051 */
[-C--:B------:R-:W-:Y:S01]  /*34b0*/  FFMA.FTZ R60, R3, -R145.reuse, R77 ;  /* 0x80000091033c7223 */ /* 0x080fe2000001004d */
        /* <DEDUP_REMOVED lines=9> */
[--C-:B------:R-:W-:Y:S01]  /*3550*/  IMAD.IADD R7, R5, 0x1, -R13.reuse ;  /* 0x0000000105077824 */ /* 0x100fe200078e0a0d */
        /* <DEDUP_REMOVED lines=8> */
[----:B------:R-:W-:Y:S01]  /*35e0*/  I2FP.F32.S32 R7, R9 ;  /* 0x0000000900077245 */ /* 0x000fe20000201400 */
[----:B------:R-:W-:Y:S01]  /*35f0*/  VIADD R38, R13, 0x21 ;  /* 0x000000210d267836 */ /* 0x000fe20000000000 */
[----:B------:R-:W-:-:S02]  /*3600*/  IABS R3, R10 ;  /* 0x0000000a00037213 */ /* 0x000fc40000000000 */
[----:B------:R-:W-:Y:S01]  /*3610*/  I2FP.F32.S32 R9, R8 ;  /* 0x0000000800097245 */ /* 0x000fe20000201400 */
[----:B------:R-:W-:Y:S01]  /*3620*/  FFMA.FTZ R50, R7, -R145, R72 ;  /* 0x8000009107327223 */ /* 0x000fe20000010048 */
[----:B------:R-:W-:Y:S02]  /*3630*/  I2FP.F32.S32 R7, R6 ;  /* 0x0000000600077245 */ /* 0x000fe40000201400 */
[----:B------:R-:W-:Y:S01]  /*3640*/  I2FP.F32.S32 R6, R3 ;  /* 0x0000000300067245 */ /* 0x000fe20000201400 */
[----:B------:R-:W-:Y:S01]  /*3650*/  VIADD R3, R0, 0x48 ;  /* 0x0000004800037836 */ /* 0x000fe20000000000 */
[----:B------:R-:W-:Y:S01]  /*3660*/  I2FP.F32.S32 R8, R11 ;  /* 0x0000000b00087245 */ /* 0x000fe20000201400 */
[-C--:B------:R-:W-:Y:S01]  /*3670*/  FFMA.FTZ R23, R7, -R145.reuse, R86 ;  /* 0x8000009107177223 */ /* 0x080fe20000010056 */
[----:B------:R-:W-:Y:S02]  /*3680*/  IMAD.IADD R7, R5, 0x1, -R12 ;  /* 0x0000000105077824 */ /* 0x000fe400078e0a0c */
[----:B------:R-:W-:Y:S01]  /*3690*/  FFMA.FTZ R22, R6, -R145, R52 ;  /* 0x8000009106167223 */ /* 0x000fe20000010034 */
[----:B------:R-:W-:-:S02]  /*36a0*/  IMAD.IADD R6, R3, 0x1, -R13 ;  /* 0x0000000103067824 */ /* 0x000fc400078e0a0d */
[-C--:B------:R-:W-:Y:S01]  /*36b0*/  FFMA.FTZ R48, R8, -R145.reuse, R96 ;  /* 0x8000009108307223 */ /* 0x080fe20000010060 */
[--C-:B------:R-:W-:Y:S02]  /*36c0*/  IMAD.IADD R8, R4, 0x1, -R12.reuse ;  /* 0x0000000104087824 */ /* 0x100fe400078e0a0c */
[----:B------:R-:W-:Y:S01]  /*36d0*/  FFMA.FTZ R49, R9, -R145, R73 ;  /* 0x8000009109317223 */ /* 0x000fe20000010049 */
[----:B------:R-:W-:Y:S01]  /*36e0*/  IMAD.IADD R10, R3, 0x1, -R12 ;  /* 0x00000001030a7824 */ /* 0x000fe200078e0a0c */
[----:B------:R-:W-:Y:S01]  /*36f0*/  IABS R9, R6 ;  /* 0x0000000600097213 */ /* 0x000fe20000000000 */
[----:B------:R-:W-:Y:S01]  /*3700*/  IMAD.IADD R11, R5, 0x1, -R14 ;  /* 0x00000001050b7824 */ /* 0x000fe200078e0a0e */
[----:B------:R-:W-:Y:S02]  /*3710*/  IABS R7, R7 ;  /* 0x0000000700077213 */ /* 0x000fe40000000000 */
        /* <DEDUP_REMOVED lines=15> */
[----:B------:R-:W-:Y:S01]  /*3810*/  IMAD.IADD R11, R3, 0x1, -R15 ;  /* 0x00000001030b7824 */ /* 0x000fe200078e0a0f */
[----:B------:R-:W-:Y:S01]  /*3820*/  I2FP.F32.S32 R7, R8 ;  /* 0x0000000800077245 */ /* 0x000fe20000201400 */
[-C--:B------:R-:W-:Y:S01]  /*3830*/  FFMA.FTZ R20, R10, -R145.reuse, R87 ;  /* 0x800000910a147223 */ /* 0x080fe20000010057 */
[----:B------:R-:W-:Y:S01]  /*3840*/  I2FP.F32.S32 R6, R6 ;  /* 0x0000000600067245 */ /* 0x000fe20000201400 */
[----:B------:R-:W-:Y:S01]  /*3850*/  FFMA.FTZ R19, R9, -R145, R53 ;  /* 0x8000009109137223 */ /* 0x000fe20000010035 */
[----:B------:R-:W-:-:S02]  /*3860*/  IMAD.IADD R9, R4, 0x1, -R15 ;  /* 0x0000000104097824 */ /* 0x000fc400078e0a0f */
[-C--:B------:R-:W-:Y:S01]  /*3870*/  FFMA.FTZ R43, R7, -R145.reuse, R82 ;  /* 0x80000091072b7223 */ /* 0x080fe20000010052 */
[--C-:B------:R-:W-:Y:S02]  /*3880*/  IMAD.IADD R7, R4, 0x1, -R14.reuse ;  /* 0x0000000104077824 */ /* 0x100fe400078e0a0e */
        /* <DEDUP_REMOVED lines=18> */
[--C-:B------:R-:W-:Y:S01]  /*39b0*/  IMAD.IADD R7, R5, 0x1, -R16.reuse ;  /* 0x0000000105077824 */ /* 0x100fe200078e0a10 */
        /* <DEDUP_REMOVED lines=58> */
[----:B------:R-:W-:Y:S01]  /*3d60*/  FSEL R66, R18, -INF , !P3 ;  /* 0xff80000012427808 */ /* 0x000fe20005800000 */
[----:B------:R-:W-:Y:S01]  /*3d70*/  IMAD.IADD R8, R5, 0x1, -R40 ;  /* 0x0000000105087824 */ /* 0x000fe200078e0a28 */
[----:B------:R-:W-:Y:S02]  /*3d80*/  IABS R10, R7 ;  /* 0x00000007000a7213 */ /* 0x000fe40000000000 */
[----:B------:R-:W-:-:S02]  /*3d90*/  IABS R6, R6 ;  /* 0x0000000600067213 */ /* 0x000fc40000000000 */
[----:B------:R-:W-:Y:S02]  /*3da0*/  IABS R7, R9 ;  /* 0x0000000900077213 */ /* 0x000fe40000000000 */
        /* <DEDUP_REMOVED lines=13> */
[-C--:B------:R-:W-:Y:S01]  /*3e80*/  FFMA.FTZ R18, R10, -R145.reuse, R71 ;  /* 0x800000910a127223 */ /* 0x080fe20000010047 */
[----:B------:R-:W-:Y:S01]  /*3e90*/  VIADD R11, R13, 0x28 ;  /* 0x000000280d0b7836 */ /* 0x000fe20000000000 */
[----:B------:R-:W-:Y:S01]  /*3ea0*/  FSEL R63, R37, -INF , !P2 ;  /* 0xff800000253f7808 */ /* 0x000fe20005000000 */
[-C--:B------:R-:W-:Y:S01]  /*3eb0*/  FFMA.FTZ R16, R8, -R145.reuse, R98 ;  /* 0x8000009108107223 */ /* 0x080fe20000010062 */
[----:B------:R-:W-:Y:S01]  /*3ec0*/  FSEL R138, R36, -INF , !P1 ;  /* 0xff800000248a7808 */ /* 0x000fe20004800000 */
[----:B------:R-:W-:Y:S01]  /*3ed0*/  FFMA.FTZ R12, R6, -R145, R90 ;  /* 0x80000091060c7223 */ /* 0x000fe2000001005a */
[----:B------:R-:W-:Y:S01]  /*3ee0*/  FSEL R58, R35, -INF , !P1 ;  /* 0xff800000233a7808 */ /* 0x000fe20004800000 */
[C---:B------:R-:W-:Y:S01]  /*3ef0*/  VIADD R10, R13.reuse, 0x29 ;  /* 0x000000290d0a7836 */ /* 0x040fe20000000000 */
[----:B------:R-:W-:Y:S01]  /*3f00*/  FSEL R62, R34, -INF , !P1 ;  /* 0xff800000223e7808 */ /* 0x000fe20004800000 */
[----:B------:R-:W-:Y:S01]  /*3f10*/  VIADD R8, R13, 0x31 ;  /* 0x000000310d087836 */ /* 0x000fe20000000000 */
[----:B------:R-:W-:Y:S01]  /*3f20*/  FSEL R220, R33, -INF , !P0 ;  /* 0xff80000021dc7808 */ /* 0x000fe20004000000 */
[C---:B------:R-:W-:Y:S01]  /*3f30*/  VIADD R7, R13.reuse, 0x38 ;  /* 0x000000380d077836 */ /* 0x040fe20000000000 */
[----:B------:R-:W-:Y:S01]  /*3f40*/  FSEL R61, R32, -INF , !P0 ;  /* 0xff800000203d7808 */ /* 0x000fe20004000000 */
[----:B------:R-:W-:Y:S01]  /*3f50*/  VIADD R6, R13, 0x39 ;  /* 0x000000390d067836 */ /* 0x000fe20000000000 */
[----:B------:R-:W-:Y:S01]  /*3f60*/  FSEL R74, R31, -INF , !P0 ;  /* 0xff8000001f4a7808 */ /* 0x000fe20004000000 */
[----:B------:R-:W-:Y:S01]  /*3f70*/  IMAD.IADD R13, R0, 0x1, -R38 ;  /* 0x00000001000d7824 */ /* 0x000fe200078e0a26 */
[-C--:B------:R-:W-:Y:S01]  /*3f80*/  ISETP.GE.AND P2, PT, R42, R144.reuse, PT ;  /* 0x000000902a00720c */ /* 0x080fe20003f46270 */
[C---:B------:R-:W-:Y:S01]  /*3f90*/  IMAD.IADD R15, R0.reuse, 0x1, -R11 ;  /* 0x00000001000f7824 */ /* 0x040fe200078e0a0b */
[-C--:B------:R-:W-:Y:S01]  /*3fa0*/  ISETP.GE.AND P1, PT, R41, R144.reuse, PT ;  /* 0x000000902900720c */ /* 0x080fe20003f26270 */
[----:B------:R-:W-:Y:S01]  /*3fb0*/  IMAD.IADD R17, R0, 0x1, -R10 ;  /* 0x0000000100117824 */ /* 0x000fe200078e0a0a */
[-C--:B------:R-:W-:Y:S01]  /*3fc0*/  ISETP.GE.AND P0, PT, R40, R144.reuse, PT ;  /* 0x000000902800720c */ /* 0x080fe20003f06270 */
[C---:B------:R-:W-:Y:S01]  /*3fd0*/  IMAD.IADD R32, R3.reuse, 0x1, -R9 ;  /* 0x0000000103207824 */ /* 0x040fe200078e0a09 */
[----:B------:R-:W-:Y:S01]  /*3fe0*/  FSEL R59, R22, -INF , !P4 ;  /* 0xff800000163b7808 */ /* 0x000fe20006000000 */
[----:B------:R-:W-:Y:S01]  /*3ff0*/  IMAD.IADD R36, R3, 0x1, -R8 ;  /* 0x0000000103247824 */ /* 0x000fe200078e0a08 */
[----:B------:R-:W-:Y:S01]  /*4000*/  FSEL R65, R21, -INF , !P4 ;  /* 0xff80000015417808 */ /* 0x000fe20006000000 */
[----:B------:R-:W-:Y:S01]  /*4010*/  IMAD.IADD R54, R3, 0x1, -R7 ;  /* 0x0000000103367824 */ /* 0x000fe200078e0a07 */
[----:B------:R-:W-:Y:S01]  /*4020*/  FSEL R67, R26, -INF , !P2 ;  /* 0xff8000001a437808 */ /* 0x000fe20005000000 */
[C-C-:B------:R-:W-:Y:S01]  /*4030*/  IMAD.IADD R26, R4.reuse, 0x1, -R10.reuse ;  /* 0x00000001041a7824 */ /* 0x140fe200078e0a0a */
[----:B------:R-:W-:Y:S01]  /*4040*/  FSEL R73, R25, -INF , !P2 ;  /* 0xff80000019497808 */ /* 0x000fe20005000000 */
[--C-:B------:R-:W-:Y:S01]  /*4050*/  IMAD.IADD R25, R5, 0x1, -R10.reuse ;  /* 0x0000000105197824 */ /* 0x100fe200078e0a0a */
[----:B------:R-:W-:Y:S01]  /*4060*/  FSEL R72, R19, -INF , !P1 ;  /* 0xff80000013487808 */ /* 0x000fe20004800000 */
[--C-:B------:R-:W-:Y:S01]  /*4070*/  IMAD.IADD R19, R4, 0x1, -R11.reuse ;  /* 0x0000000104137824 */ /* 0x100fe200078e0a0b */
[----:B------:R-:W-:Y:S01]  /*4080*/  FSEL R75, R18, -INF , !P1 ;  /* 0xff800000124b7808 */ /* 0x000fe20004800000 */
[--C-:B------:R-:W-:Y:S01]  /*4090*/  IMAD.IADD R18, R5, 0x1, -R11.reuse ;  /* 0x0000000105127824 */ /* 0x100fe200078e0a0b */
[-C--:B------:R-:W-:Y:S01]  /*40a0*/  ISETP.GE.AND P5, PT, R11, R144.reuse, PT ;  /* 0x000000900b00720c */ /* 0x080fe20003fa6270 */
[C---:B------:R-:W-:Y:S01]  /*40b0*/  IMAD.IADD R11, R3.reuse, 0x1, -R11 ;  /* 0x00000001030b7824 */ /* 0x040fe200078e0a0b */
[-C--:B------:R-:W-:Y:S01]  /*40c0*/  ISETP.GE.AND P4, PT, R10, R144.reuse, PT ;  /* 0x000000900a00720c */ /* 0x080fe20003f86270 */
[C---:B------:R-:W-:Y:S01]  /*40d0*/  IMAD.IADD R10, R3.reuse, 0x1, -R10 ;  /* 0x00000001030a7824 */ /* 0x040fe200078e0a0a */
[----:B------:R-:W-:Y:S01]  /*40e0*/  FSEL R247, R16, -INF , !P0 ;  /* 0xff80000010f77808 */ /* 0x000fe20004000000 */
[C---:B------:R-:W-:Y:S01]  /*40f0*/  IMAD.IADD R16, R3.reuse, 0x1, -R38 ;  /* 0x0000000103107824 */ /* 0x040fe200078e0a26 */
[----:B------:R-:W-:Y:S01]  /*4100*/  FSEL R104, R28, -INF , !P6 ;  /* 0xff8000001c687808 */ /* 0x000fe20007000000 */
[----:B------:R-:W-:Y:S01]  /*4110*/  IMAD.IADD R52, R3, 0x1, -R6 ;  /* 0x0000000103347824 */ /* 0x000fe200078e0a06 */
[----:B------:R-:W-:Y:S01]  /*4120*/  IABS R3, R13 ;  /* 0x0000000d00037213 */ /* 0x000fe20000000000 */
        /* <DEDUP_REMOVED lines=8> */
[----:B------:R-:W-:Y:S01]  /*41b0*/  IMAD.IADD R14, R4, 0x1, -R38 ;  /* 0x00000001040e7824 */ /* 0x000fe200078e0a26 */
[----:B------:R-:W-:Y:S01]  /*41c0*/  FSEL R245, R48, -INF , !P0 ;  /* 0xff80000030f57808 */ /* 0x000fe20004000000 */
[----:B------:R-:W-:Y:S01]  /*41d0*/  IMAD.IADD R28, R4, 0x1, -R9 ;  /* 0x00000001041c7824 */ /* 0x000fe200078e0a09 */
[-C--:B------:R-:W-:Y:S01]  /*41e0*/  ISETP.GE.AND P0, PT, R6, R144.reuse, PT ;  /* 0x000000900600720c */ /* 0x080fe20003f06270 */
[----:B------:R-:W-:Y:S01]  /*41f0*/  IMAD.IADD R37, R4, 0x1, -R8 ;  /* 0x0000000104257824 */ /* 0x000fe200078e0a08 */
[----:B------:R-:W-:Y:S01]  /*4200*/  FSEL R191, R50, -INF , !P2 ;  /* 0xff80000032bf7808 */ /* 0x000fe20005000000 */
[C---:B------:R-:W-:Y:S01]  /*4210*/  IMAD.IADD R56, R4.reuse, 0x1, -R7 ;  /* 0x0000000104387824 */ /* 0x040fe200078e0a07 */
[----:B------:R-:W-:Y:S01]  /*4220*/  FSEL R190, R49, -INF , !P1 ;  /* 0xff80000031be7808 */ /* 0x000fe20004800000 */
[----:B------:R-:W-:Y:S01]  /*4230*/  IMAD.IADD R55, R4, 0x1, -R6 ;  /* 0x0000000104377824 */ /* 0x000fe200078e0a06 */
[----:B------:R-:W-:Y:S01]  /*4240*/  IABS R4, R17 ;  /* 0x0000001100047213 */ /* 0x000fe20000000000 */
[C---:B------:R-:W-:Y:S01]  /*4250*/  IMAD.IADD R12, R5.reuse, 0x1, -R38 ;  /* 0x00000001050c7824 */ /* 0x040fe200078e0a26 */
[C---:B------:R-:W-:Y:S01]  /*4260*/  HMMA.16816.F32.BF16 R40, R44.reuse, R92, R140 ;  /* 0x0000005c2c28723c */ /* 0x040fe2000004188c */
[C---:B------:R-:W-:Y:S01]  /*4270*/  IMAD.IADD R27, R5.reuse, 0x1, -R9 ;  /* 0x00000001051b7824 */ /* 0x040fe200078e0a09 */
[-C--:B------:R-:W-:Y:S01]  /*4280*/  ISETP.GE.AND P2, PT, R8, R144.reuse, PT ;  /* 0x000000900800720c */ /* 0x080fe20003f46270 */
[C---:B------:R-:W-:Y:S01]  /*4290*/  IMAD.IADD R34, R5.reuse, 0x1, -R8 ;  /* 0x0000000105227824 */ /* 0x040fe200078e0a08 */
[----:B------:R-:W-:Y:S01]  /*42a0*/  FSEL R209, R24, -INF , !P1 ;  /* 0xff80000018d17808 */ /* 0x000fe20004800000 */
[C---:B------:R-:W-:Y:S01]  /*42b0*/  IMAD.IADD R39, R5.reuse, 0x1, -R7 ;  /* 0x0000000105277824 */ /* 0x040fe200078e0a07 */
[----:B------:R-:W-:Y:S01]  /*42c0*/  HMMA.16816.F32.BF16 R48, R44, R94, R112 ;  /* 0x0000005e2c30723c */ /* 0x000fe20000041870 */
[----:B------:R-:W-:Y:S01]  /*42d0*/  IMAD.IADD R53, R5, 0x1, -R6 ;  /* 0x0000000105357824 */ /* 0x000fe200078e0a06 */
[----:B------:R-:W-:Y:S01]  /*42e0*/  BAR.SYNC.DEFER_BLOCKING 0x0 ;  /* 0x0000000000007b1d */ /* 0x000fe20000010000 */
[----:B------:R-:W-:Y:S01]  /*42f0*/  IMAD.MOV.U32 R5, RZ, RZ, R3 ;  /* 0x000000ffff057224 */ /* 0x000fe200078e0003 */
[----:B------:R-:W-:Y:S01]  /*4300*/  ISETP.GE.AND P1, PT, R7, R144, PT ;  /* 0x000000900700720c */ /* 0x000fe20003f26270 */
[----:B------:R-:W-:Y:S01]  /*4310*/  IMAD.MOV.U32 R3, RZ, RZ, R0 ;  /* 0x000000ffff037224 */ /* 0x000fe200078e0000 */
[----:B------:R-:W-:Y:S01]  /*4320*/  FSEL R219, R30, -INF , !P6 ;  /* 0xff8000001edb7808 */ /* 0x000fe20007000000 */
[----:B------:R-:W-:Y:S01]  /*4330*/  IMAD.MOV.U32 R0, RZ, RZ, R4 ;  /* 0x000000ffff007224 */ /* 0x000fe200078e0004 */
[----:B------:R-:W-:Y:S01]  /*4340*/  I2FP.F32.S32 R5, R5 ;  /* 0x0000000500057245 */ /* 0x000fe20000201400 */
[----:B------:R-:W-:Y:S01]  /*4350*/  IMAD R6, R154, 0x20, R152 ;  /* 0x000000209a067824 */ /* 0x000fe200078e0298 */
[----:B------:R-:W-:-:S02]  /*4360*/  I2FP.F32.S32 R4, R3 ;  /* 0x0000000300047245 */ /* 0x000fc40000201400 */
[----:B------:R-:W-:Y:S01]  /*4370*/  I2FP.F32.S32 R3, R0 ;  /* 0x0000000000037245 */ /* 0x000fe20000201400 */
[----:B------:R-:W-:Y:S01]  /*4380*/  IMAD.IADD R0, R149, 0x1, R6 ;  /* 0x0000000195007824 */ /* 0x000fe200078e0206 */
[----:B------:R-:W-:Y:S01]  /*4390*/  IABS R6, R22 ;  /* 0x0000001600067213 */ /* 0x000fe20000000000 */
[-C--:B------:R-:W-:Y:S01]  /*43a0*/  FFMA.FTZ R45, R4, -R145.reuse, R108 ;  /* 0x80000091042d7223 */ /* 0x080fe2000001006c */
[----:B------:R-:W-:Y:S01]  /*43b0*/  IABS R4, R20 ;  /* 0x0000001400047213 */ /* 0x000fe20000000000 */
[----:B------:R-:W-:Y:S01]  /*43c0*/  FFMA.FTZ R44, R3, -R145, R109 ;  /* 0x80000091032c7223 */ /* 0x000fe2000001006d */
[----:B------:R-:W-:Y:S01]  /*43d0*/  IABS R3, R21 ;  /* 0x0000001500037213 */ /* 0x000fe20000000000 */
[----:B------:R-:W-:Y:S01]  /*43e0*/  FFMA.FTZ R46, R5, -R145, R97 ;  /* 0x80000091052e7223 */ /* 0x000fe20000010061 */
[----:B------:R-:W-:Y:S01]  /*43f0*/  IABS R5, R23 ;  /* 0x0000001700057213 */ /* 0x000fe20000000000 */
[----:B------:R-:W-:Y:S01]  /*4400*/  IMAD.MOV.U32 R8, RZ, RZ, R4 ;  /* 0x000000ffff087224 */ /* 0x000fe200078e0004 */
[----:B------:R-:W-:Y:S01]  /*4410*/  FSEL R60, R29, -INF , !P6 ;  /* 0xff8000001d3c7808 */ /* 0x000fe20007000000 */
[----:B------:R-:W-:Y:S01]  /*4420*/  IMAD.MOV.U32 R4, RZ, RZ, R6 ;  /* 0x000000ffff047224 */ /* 0x000fe200078e0006 */
[----:B------:R-:W-:Y:S01]  /*4430*/  I2FP.F32.S32 R5, R5 ;  /* 0x0000000500057245 */ /* 0x000fe20000201400 */
[----:B------:R-:W-:Y:S01]  /*4440*/  IMAD.MOV.U32 R7, RZ, RZ, R3 ;  /* 0x000000ffff077224 */ /* 0x000fe200078e0003 */
[----:B------:R-:W-:-:S02]  /*4450*/  IABS R3, R12 ;  /* 0x0000000c00037213 */ /* 0x000fc40000000000 */
[----:B------:R-:W-:Y:S01]  /*4460*/  I2FP.F32.S32 R4, R4 ;  /* 0x0000000400047245 */ /* 0x000fe20000201400 */
[----:B------:R-:W-:Y:S01]  /*4470*/  FFMA.FTZ R31, R5, -R145, R124 ;  /* 0x80000091051f7223 */ /* 0x000fe2000001007c */
[----:B------:R-:W-:Y:S02]  /*4480*/  I2FP.F32.S32 R3, R3 ;  /* 0x0000000300037245 */ /* 0x000fe40000201400 */
[----:B------:R-:W-:Y:S01]  /*4490*/  I2FP.F32.S32 R6, R8 ;  /* 0x0000000800067245 */ /* 0x000fe20000201400 */
[----:B------:R-:W-:Y:S01]  /*44a0*/  FFMA.FTZ R30, R4, -R145, R125 ;  /* 0x80000091041e7223 */ /* 0x000fe2000001007d */
[----:B------:R-:W-:Y:S01]  /*44b0*/  I2FP.F32.S32 R7, R7 ;  /* 0x0000000700077245 */ /* 0x000fe20000201400 */
[-C--:B------:R-:W-:Y:S01]  /*44c0*/  FFMA.FTZ R29, R3, -R145.reuse, R99 ;  /* 0x80000091031d7223 */ /* 0x080fe20000010063 */
[----:B------:R-:W-:Y:S01]  /*44d0*/  IABS R4, R14 ;  /* 0x0000000e00047213 */ /* 0x000fe20000000000 */
[-C--:B------:R-:W-:Y:S01]  /*44e0*/  FFMA.FTZ R35, R6, -R145.reuse, R120 ;  /* 0x8000009106237223 */ /* 0x080fe20000010078 */
[----:B------:R-:W-:Y:S01]  /*44f0*/  IABS R3, R16 ;  /* 0x0000001000037213 */ /* 0x000fe20000000000 */
[----:B------:R-:W-:Y:S01]  /*4500*/  FFMA.FTZ R33, R7, -R145, R121 ;  /* 0x8000009107217223 */ /* 0x000fe20000010079 */
[----:B------:R-:W-:-:S02]  /*4510*/  IABS R5, R18 ;  /* 0x0000001200057213 */ /* 0x000fc40000000000 */
[----:B------:R-:W-:Y:S01]  /*4520*/  IABS R6, R19 ;  /* 0x0000001300067213 */ /* 0x000fe20000000000 */
[----:B------:R-:W-:Y:S01]  /*4530*/  IMAD.MOV.U32 R7, RZ, RZ, R3 ;  /* 0x000000ffff077224 */ /* 0x000fe200078e0003 */
        /* <DEDUP_REMOVED lines=62> */
[----:B------:R-:W-:Y:S01]  /*4920*/  ISETP.GE.AND P6, PT, R38, R144, PT ;  /* 0x000000902600720c */ /* 0x000fe20003fc6270 */
[----:B------:R-:W-:Y:S01]  /*4930*/  IMAD.MOV.U32 R3, RZ, RZ, R6 ;  /* 0x000000ffff037224 */ /* 0x000fe200078e0006 */
[----:B------:R-:W-:Y:S01]  /*4940*/  I2FP.F32.S32 R6, R4 ;  /* 0x0000000400067245 */ /* 0x000fe20000201400 */
[----:B------:R-:W-:Y:S01]  /*4950*/  IMAD.MOV.U32 R5, RZ, RZ, R8 ;  /* 0x000000ffff057224 */ /* 0x000fe200078e0008 */
[----:B------:R-:W-:-:S02]  /*4960*/  FSEL R223, R46, -INF , !P6 ;  /* 0xff8000002edf7808 */ /* 0x000fc40007000000 */
[----:B------:R-:W-:Y:S02]  /*4970*/  FSEL R227, R29, -INF , !P6 ;  /* 0xff8000001de37808 */ /* 0x000fe40007000000 */
[----:B------:R-:W-:Y:S02]  /*4980*/  FSEL R152, R24, -INF , !P6 ;  /* 0xff80000018987808 */ /* 0x000fe40007000000 */
[----:B------:R-:W-:Y:S02]  /*4990*/  FSEL R174, R23, -INF , !P6 ;  /* 0xff80000017ae7808 */ /* 0x000fe40007000000 */
[----:B------:R-:W-:Y:S02]  /*49a0*/  ISETP.GE.AND P6, PT, R144, 0x41, PT ;  /* 0x000000419000780c */ /* 0x000fe40003fc6270 */
[----:B------:R-:W-:Y:S02]  /*49b0*/  I2FP.F32.S32 R4, R3 ;  /* 0x0000000300047245 */ /* 0x000fe40000201400 */
[----:B------:R-:W-:-:S02]  /*49c0*/  I2FP.F32.S32 R8, R9 ;  /* 0x0000000900087245 */ /* 0x000fc40000201400 */
        /* <DEDUP_REMOVED lines=96> */
.L_x_532:
[----:B------:R-:W-:Y:S05]  /*4fd0*/  BSYNC B0 ;  /* 0x0000000000007941 */ /* 0x000fea0003800000 */
.L_x_531:
[----:B------:R-:W0:Y:S02]  /*4fe0*/  LDGDEPBAR ;  /* 0x00000000000079af */ /* 0x000e240000000000 */
.L_x_530:
        /* <DEDUP_REMOVED lines=14> */
[-C--:B-1----:R-:W-:Y:S01]  /*50d0*/  LOP3.LUT R5, R133, R188.reuse, RZ, 0x3c, !PT ;  /* 0x000000bc85057212 */ /* 0x082fe200078e3cff */
[----:B------:R-:W-:Y:S01]  /*50e0*/  IMAD.SHL.U32 R134, R146, 0x2, RZ ;  /* 0x0000000292867824 */ /* 0x000fe200078e00ff */
[----:B------:R-:W-:Y:S01]  /*50f0*/  FMNMX.FTZ R3, R60, R3, !PT ;  /* 0x000000033c037209 */ /* 0x000fe20007810000 */
[----:B------:R-:W-:Y:S01]  /*5100*/  IMAD.WIDE.U32 R140, R158, -0x2daee0ad, RZ ;  /* 0xd2511f539e8c7825 */ /* 0x000fe200078e00ff */
[----:B------:R-:W-:Y:S01]  /*5110*/  LOP3.LUT R6, R129, R188, RZ, 0x3c, !PT ;  /* 0x000000bc81067212 */ /* 0x000fe200078e3cff */
        /* <DEDUP_REMOVED lines=46> */
[----:B------:R-:W-:Y:S01]  /*5400*/  LOP3.LUT R11, R5, UR14, R132, 0x96, !PT ;  /* 0x0000000e050b7c12 */ /* 0x000fe2000f8e9684 */
        /* <DEDUP_REMOVED lines=15> */
[----:B------:R-:W-:-:S02]  /*5500*/  FMNMX.FTZ R4, R137, R4, !PT ;  /* 0x0000000489047209 */ /* 0x000fc40007810000 */
[----:B------:R-:W-:Y:S02]  /*5510*/  FMNMX.FTZ R5, R136, R5, !PT ;  /* 0x0000000588057209 */ /* 0x000fe40007810000 */
[----:B------:R-:W-:Y:S02]  /*5520*/  FMNMX.FTZ R9, R236, R3, !PT ;  /* 0x00000003ec097209 */ /* 0x000fe40007810000 */
[----:B------:R-:W-:Y:S02]  /*5530*/  FMNMX.FTZ R4, R138, R4, !PT ;  /* 0x000000048a047209 */ /* 0x000fe40007810000 */
[----:B------:R-:W-:Y:S01]  /*5540*/  FMNMX.FTZ R5, R210, R5, !PT ;  /* 0x00000005d2057209 */ /* 0x000fe20007810000 */
[----:B------:R-:W2:Y:S01]  /*5550*/  SHFL.BFLY PT, R146, R9, 0x2, 0x1f ;  /* 0x0c401f0009927f89 */ /* 0x000ea200000e0000 */
[----:B-1----:R-:W-:Y:S02]  /*5560*/  FMNMX.FTZ R147, R10, R147, !PT ;  /* 0x000000930a937209 */ /* 0x002fe40007810000 */
[----:B------:R-:W-:-:S02]  /*5570*/  FMNMX.FTZ R3, R220, R4, !PT ;  /* 0x00000004dc037209 */ /* 0x000fc40007810000 */
[----:B------:R-:W-:Y:S01]  /*5580*/  FMNMX.FTZ R8, R208, R5, !PT ;  /* 0x00000005d0087209 */ /* 0x000fe20007810000 */
[----:B------:R-:W-:Y:S01]  /*5590*/  IMAD.WIDE.U32 R4, R7, -0x2daee0ad, RZ ;  /* 0xd2511f5307047825 */ /* 0x000fe200078e00ff */
[----:B------:R-:W1:Y:S01]  /*55a0*/  SHFL.BFLY PT, R16, R147, 0x1, 0x1f ;  /* 0x0c201f0093107f89 */ /* 0x000e6200000e0000 */
[----:B------:R-:W-:Y:S02]  /*55b0*/  FMNMX.FTZ R3, R219, R3, !PT ;  /* 0x00000003db037209 */ /* 0x000fe40007810000 */
[----:B------:R-:W-:Y:S01]  /*55c0*/  IMAD.WIDE.U32 R6, R11, -0x2daee0ad, RZ ;  /* 0xd2511f530b067825 */ /* 0x000fe200078e00ff */
[----:B------:R-:W-:Y:S02]  /*55d0*/  LOP3.LUT R10, R13, UR11, R4, 0x96, !PT ;  /* 0x0000000b0d0a7c12 */ /* 0x000fe4000f8e9604 */
[----:B------:R-:W-:Y:S02]  /*55e0*/  FMNMX.FTZ R4, R191, R8, !PT ;  /* 0x00000008bf047209 */ /* 0x000fe40007810000 */
[----:B------:R-:W-:Y:S01]  /*55f0*/  LOP3.LUT R5, R5, UR7, R130, 0x96, !PT ;  /* 0x0000000705057c12 */ /* 0x000fe2000f8e9682 */
[----:B------:R-:W-:Y:S01]  /*5600*/  IMAD.WIDE.U32 R14, R10, -0x326172a9, RZ ;  /* 0xcd9e8d570a0e7825 */ /* 0x000fe200078e00ff */
[----:B------:R-:W-:-:S02]  /*5610*/  FMNMX.FTZ R3, R211, R3, !PT ;  /* 0x00000003d3037209 */ /* 0x000fc40007810000 */
[----:B------:R-:W-:Y:S02]  /*5620*/  LOP3.LUT R13, R7, UR7, R172, 0x96, !PT ;  /* 0x00000007070d7c12 */ /* 0x000fe4000f8e96ac */
[----:B------:R-:W-:Y:S01]  /*5630*/  FMNMX.FTZ R8, R190, R4, !PT ;  /* 0x00000004be087209 */ /* 0x000fe20007810000 */
[----:B------:R-:W-:Y:S01]  /*5640*/  IMAD.WIDE.U32 R4, R5, -0x326172a9, RZ ;  /* 0xcd9e8d5705047825 */ /* 0x000fe200078e00ff */
[----:B------:R-:W-:Y:S02]  /*5650*/  FMNMX.FTZ R7, R209, R3, !PT ;  /* 0x00000003d1077209 */ /* 0x000fe40007810000 */
[----:B------:R-:W-:Y:S02]  /*5660*/  LOP3.LUT R17, R89, UR11, R6, 0x96, !PT ;  /* 0x0000000b59117c12 */ /* 0x000fe4000f8e9606 */
[----:B------:R-:W-:Y:S02]  /*5670*/  FMNMX.FTZ R3, R245, R8, !PT ;  /* 0x00000008f5037209 */ /* 0x000fe40007810000 */
[----:B------:R-:W-:Y:S01]  /*5680*/  FMNMX.FTZ R6, R247, R7, !PT ;  /* 0x00000007f7067209 */ /* 0x000fe20007810000 */
[----:B------:R-:W-:Y:S01]  /*5690*/  IMAD.WIDE.U32 R100, R17, -0x326172a9, RZ ;  /* 0xcd9e8d5711647825 */ /* 0x000fe200078e00ff */
[----:B------:R-:W-:-:S02]  /*56a0*/  LOP3.LUT R8, R15, UR10, R4, 0x96, !PT ;  /* 0x0000000a0f087c12 */ /* 0x000fc4000f8e9604 */
[----:B------:R-:W-:Y:S02]  /*56b0*/  FMNMX.FTZ R4, R223, R3, !PT ;  /* 0x00000003df047209 */ /* 0x000fe40007810000 */
[----:B------:R-:W-:Y:S01]  /*56c0*/  FMNMX.FTZ R3, R227, R6, !PT ;  /* 0x00000006e3037209 */ /* 0x000fe20007810000 */
[----:B------:R-:W-:Y:S01]  /*56d0*/  IMAD.WIDE.U32 R18, R8, -0x2daee0ad, RZ ;  /* 0xd2511f5308127825 */ /* 0x000fe200078e00ff */
[----:B--2---:R-:W-:Y:S02]  /*56e0*/  FMNMX.FTZ R146, R9, R146, !PT ;  /* 0x0000009209927209 */ /* 0x004fe40007810000 */
[----:B------:R-:W-:Y:S01]  /*56f0*/  FMNMX.FTZ R4, R222, R4, !PT ;  /* 0x00000004de047209 */ /* 0x000fe20007810000 */
[----:B------:R-:W-:Y:S01]  /*5700*/  IMAD.WIDE.U32 R8, R13, -0x326172a9, RZ ;  /* 0xcd9e8d570d087825 */ /* 0x000fe200078e00ff */
[----:B------:R-:W-:Y:S02]  /*5710*/  FMNMX.FTZ R3, R225, R3, !PT ;  /* 0x00000003e1037209 */ /* 0x000fe40007810000 */
[----:B-1----:R-:W-:-:S02]  /*5720*/  FMNMX.FTZ R147, R147, R16, !PT ;  /* 0x0000001093937209 */ /* 0x002fc40007810000 */
[----:B------:R-:W-:Y:S01]  /*5730*/  LOP3.LUT R7, R5, UR6, R90, 0x96, !PT ;  /* 0x0000000605077c12 */ /* 0x000fe2000f8e965a */
[----:B------:R-:W1:Y:S01]  /*5740*/  SHFL.BFLY PT, R16, R146, 0x1, 0x1f ;  /* 0x0c201f0092107f89 */ /* 0x000e6200000e0000 */
[----:B------:R-:W-:Y:S02]  /*5750*/  FMNMX.FTZ R5, R221, R4, !PT ;  /* 0x00000004dd057209 */ /* 0x000fe40007810000 */
[----:B------:R-:W-:Y:S01]  /*5760*/  FMNMX.FTZ R4, R226, R3, !PT ;  /* 0x00000003e2047209 */ /* 0x000fe20007810000 */
[C---:B------:R-:W-:Y:S01]  /*5770*/  FMUL.FTZ R3, R147.reuse, UR16 ;  /* 0x0000001093037c20 */ /* 0x040fe20008410000 */
[----:B------:R-:W-:Y:S02]  /*5780*/  FSETP.NEU.FTZ.AND P0, PT, R147, -INF , PT ;  /* 0xff8000009300780b */ /* 0x000fe40003f1d000 */
[----:B------:R-:W-:Y:S02]  /*5790*/  FMNMX.FTZ R6, R242, R4, !PT ;  /* 0x00000004f2067209 */ /* 0x000fe40007810000 */
[----:B------:R-:W-:-:S02]  /*57a0*/  FSEL R21, R3, RZ, P0 ;  /* 0x000000ff03157208 */ /* 0x000fc40000000000 */
[----:B------:R-:W-:Y:S02]  /*57b0*/  FMNMX.FTZ R3, R246, R6, !PT ;  /* 0x00000006f6037209 */ /* 0x000fe40007810000 */
[----:B------:R-:W-:Y:S01]  /*57c0*/  FMNMX.FTZ R11, R238, R5, !PT ;  /* 0x00000005ee0b7209 */ /* 0x000fe20007810000 */
[----:B------:R-:W-:Y:S01]  /*57d0*/  IMAD.WIDE.U32 R4, R7, -0x2daee0ad, RZ ;  /* 0xd2511f5307047825 */ /* 0x000fe200078e00ff */
[----:B------:R-:W-:-:S03]  /*57e0*/  FMNMX.FTZ R3, R243, R3, !PT ;  /* 0x00000003f3037209 */ /* 0x000fc60007810000 */
[--C-:B------:R-:W-:Y:S01]  /*57f0*/  FFMA.FTZ R6, R59, UR16, -R21.reuse ;  /* 0x000000103b067c23 */ /* 0x100fe20008010815 */
[----:B------:R-:W-:Y:S02]  /*5800*/  FMNMX.FTZ R11, R239, R11, !PT ;  /* 0x0000000bef0b7209 */ /* 0x000fe40007810000 */
[----:B------:R-:W-:Y:S01]  /*5810*/  FMNMX.FTZ R10, R244, R3, !PT ;  /* 0x00000003f40a7209 */ /* 0x000fe20007810000 */
[--C-:B------:R-:W-:Y:S01]  /*5820*/  FFMA.FTZ R3, R64, UR16, -R21.reuse ;  /* 0x0000001040037c23 */ /* 0x100fe20008010815 */
[----:B------:R-:W-:Y:S01]  /*5830*/  LOP3.LUT R7, R5, UR9, R12, 0x96, !PT ;  /* 0x0000000905077c12 */ /* 0x000fe2000f8e960c */
[----:B------:R2:W-:Y:S01]  /*5840*/  MUFU.EX2 R167, R6 ;  /* 0x0000000600a77308 */ /* 0x0005e20000000800 */
[----:B------:R-:W-:Y:S01]  /*5850*/  LOP3.LUT R4, R19, UR5, R4, 0x96, !PT ;  /* 0x0000000513047c12 */ /* 0x000fe2000f8e9604 */
[----:B------:R-:W3:Y:S01]  /*5860*/  SHFL.BFLY PT, R13, R10, 0x2, 0x1f ;  /* 0x0c401f000a0d7f89 */ /* 0x000ee200000e0000 */
[----:B-1----:R-:W-:Y:S02]  /*5870*/  FMNMX.FTZ R146, R146, R16, !PT ;  /* 0x0000001092927209 */ /* 0x002fe40007810000 */
[----:B------:R-:W-:Y:S01]  /*5880*/  LOP3.LUT R19, R9, UR6, R102, 0x96, !PT ;  /* 0x0000000609137c12 */ /* 0x000fe2000f8e9666 */
[----:B------:R-:W-:Y:S01]  /*5890*/  IMAD.WIDE.U32 R4, R4, -0x326172a9, RZ ;  /* 0xcd9e8d5704047825 */ /* 0x000fe200078e00ff */
[----:B------:R-:W-:Y:S01]  /*58a0*/  FSETP.NEU.FTZ.AND P0, PT, R146, -INF , PT ;  /* 0xff8000009200780b */ /* 0x000fe20003f1d000 */
[----:B------:R1:W-:Y:S02]  /*58b0*/  MUFU.EX2 R251, R3 ;  /* 0x0000000300fb7308 */ /* 0x0003e40000000800 */
[----:B------:R-:W-:Y:S01]  /*58c0*/  FFMA.FTZ R9, R58, UR16, -R21 ;  /* 0x000000103a097c23 */ /* 0x000fe20008010815 */
[----:B------:R-:W-:-:S02]  /*58d0*/  FMNMX.FTZ R11, R240, R11, !PT ;  /* 0x0000000bf00b7209 */ /* 0x000fc40007810000 */
[----:B------:R-:W-:Y:S02]  /*58e0*/  SHF.R.U32.HI R12, RZ, 0x18, R4 ;  /* 0x00000018ff0c7819 */ /* 0x000fe40000011604 */
[----:B------:R-:W-:Y:S01]  /*58f0*/  LOP3.LUT R22, R101, UR10, R8, 0x96, !PT ;  /* 0x0000000a65167c12 */ /* 0x000fe2000f8e9608 */
[----:B------:R4:W-:Y:S01]  /*5900*/  MUFU.EX2 R160, R9 ;  /* 0x0000000900a07308 */ /* 0x0009e20000000800 */
[----:B--2---:R-:W-:Y:S01]  /*5910*/  IMAD.WIDE.U32 R6, R7, -0x326172a9, RZ ;  /* 0xcd9e8d5707067825 */ /* 0x004fe200078e00ff */
[----:B------:R-:W-:-:S04]  /*5920*/  FMNMX.FTZ R11, R241, R11, !PT ;  /* 0x0000000bf10b7209 */ /* 0x000fc80007810000 */
[----:B------:R-:W-:Y:S01]  /*5930*/  LOP3.LUT R14, R7, UR8, R14, 0x96, !PT ;  /* 0x00000008070e7c12 */ /* 0x000fe2000f8e960e */
[----:B------:R-:W2:Y:S01]  /*5940*/  SHFL.BFLY PT, R15, R11, 0x2, 0x1f ;  /* 0x0c401f000b0f7f89 */ /* 0x000ea200000e0000 */
[----:B------:R-:W-:Y:S01]  /*5950*/  SHF.R.U32.HI R7, RZ, 0x10, R4 ;  /* 0x00000010ff077819 */ /* 0x000fe20000011604 */
[----:B-1----:R-:W-:Y:S01]  /*5960*/  FFMA.FTZ R3, R57, UR16, -R21 ;  /* 0x0000001039037c23 */ /* 0x002fe20008010815 */
[----:B---3--:R-:W-:Y:S02]  /*5970*/  FMNMX.FTZ R16, R10, R13, !PT ;  /* 0x0000000d0a107209 */ /* 0x008fe40007810000 */
[----:B------:R-:W-:Y:S01]  /*5980*/  LOP3.LUT R7, R7, 0xff, RZ, 0xc0, !PT ;  /* 0x000000ff07077812 */ /* 0x000fe200078ec0ff */
[----:B------:R1:W3:Y:S03]  /*5990*/  MUFU.EX2 R156, R3 ;  /* 0x00000003009c7308 */ /* 0x0002e60000000800 */
[----:B------:R-:W-:-:S02]  /*59a0*/  PRMT R7, R7, 0x5410, R12 ;  /* 0x0000541007077816 */ /* 0x000fc4000000000c */
[----:B----4-:R-:W-:Y:S01]  /*59b0*/  LOP3.LUT R9, R4, 0xff, RZ, 0xc0, !PT ;  /* 0x000000ff04097812 */ /* 0x010fe200078ec0ff */
[----:B-1----:R-:W-:Y:S01]  /*59c0*/  FMUL.FTZ R3, R146, UR16 ;  /* 0x0000001092037c20 */ /* 0x002fe20008410000 */
[----:B--2---:R-:W-:Y:S02]  /*59d0*/  FMNMX.FTZ R17, R11, R15, !PT ;  /* 0x0000000f0b117209 */ /* 0x004fe40007810000 */
[----:B------:R-:W1:Y:S02]  /*59e0*/  SHFL.BFLY PT, R15, R16, 0x1, 0x1f ;  /* 0x0c201f00100f7f89 */ /* 0x000e6400000e0000 */
        /* <DEDUP_REMOVED lines=14> */
[----:B------:R-:W-:-:S04]  /*5ad0*/  SHF.R.U32.HI R2, RZ, 0x10, R3 ;  /* 0x00000010ff027819 */ /* 0x000fc80000011603 */
[----:B------:R-:W-:Y:S02]  /*5ae0*/  LOP3.LUT R5, R2, 0xff, RZ, 0xc0, !PT ;  /* 0x000000ff02057812 */ /* 0x000fe400078ec0ff */
[----:B-1----:R-:W-:Y:S01]  /*5af0*/  FMNMX.FTZ R148, R16, R15, !PT ;  /* 0x0000000f10947209 */ /* 0x002fe20007810000 */
        /* <DEDUP_REMOVED lines=16> */
[----:B--2---:R-:W-:Y:S01]  /*5c00*/  F2FP.BF16.F32.PACK_AB R4, R157, R158 ;  /* 0x0000009e9d04723e */ /* 0x004fe200000010ff */
[----:B----4-:R-:W-:Y:S01]  /*5c10*/  IMAD.MOV.U32 R89, RZ, RZ, R169 ;  /* 0x000000ffff597224 */ /* 0x010fe200078e00a9 */
        /* <DEDUP_REMOVED lines=8> */
[----:B------:R-:W-:Y:S02]  /*5ca0*/  F2FP.BF16.F32.PACK_AB R8, R169, R142 ;  /* 0x0000008ea908723e */ /* 0x000fe400000010ff */
        /* <DEDUP_REMOVED lines=38> */
[----:B------:R-:W-:Y:S01]  /*5f10*/  FFMA.FTZ R3, R75, UR16, -R20 ;  /* 0x000000104b037c23 */ /* 0x000fe20008010814 */
[C---:B------:R-:W-:Y:S02]  /*5f20*/  HMMA.16816.F32.BF16 R24, R4.reuse, R94, RZ ;  /* 0x0000005e0418723c */ /* 0x040fe400000418ff */
[----:B------:R-:W-:Y:S01]  /*5f30*/  PRMT R14, R2, 0x5410, R10 ;  /* 0x00005410020e7816 */ /* 0x000fe2000000000a */
[----:B------:R1:W2:Y:S01]  /*5f40*/  MUFU.EX2 R165, R3 ;  /* 0x0000000300a57308 */ /* 0x0002a20000000800 */
[----:B------:R-:W-:Y:S02]  /*5f50*/  FFMA.FTZ R2, R104, UR16, -R20 ;  /* 0x0000001068027c23 */ /* 0x000fe40008010814 */
[----:B------:R-:W3:Y:S01]  /*5f60*/  LDSM.16.MT88.4 R104, [R212+0x9400] ;  /* 0x00940000d468783b */ /* 0x000ee20000004200 */
[----:B------:R-:W-:Y:S04]  /*5f70*/  HMMA.16816.F32.BF16 R72, R4, R86, RZ ;  /* 0x000000560448723c */ /* 0x000fe800000418ff */
[----:B------:R4:W5:Y:S01]  /*5f80*/  MUFU.EX2 R17, R2 ;  /* 0x0000000200117308 */ /* 0x0009620000000800 */
[----:B-1----:R-:W-:Y:S01]  /*5f90*/  FMUL.FTZ R3, R149, UR16 ;  /* 0x0000001095037c20 */ /* 0x002fe20008410000 */
[----:B--2---:R-:W-:-:S04]  /*5fa0*/  F2FP.BF16.F32.PACK_AB R8, R165, R159 ;  /* 0x0000009fa508723e */ /* 0x004fc800000010ff */
[----:B------:R-:W-:Y:S02]  /*5fb0*/  FSEL R15, R3, RZ, P0 ;  /* 0x000000ff030f7208 */ /* 0x000fe40000000000 */
[----:B------:R-:W-:Y:S02]  /*5fc0*/  LOP3.LUT R11, R11, R8, RZ, 0xc0, !PT ;  /* 0x000000080b0b7212 */ /* 0x000fe400078ec0ff */
[----:B----4-:R-:W-:Y:S01]  /*5fd0*/  HSET2.LE.AND R2, R13, R0, PT ;  /* 0x000000000d027233 */ /* 0x010fe20003803000 */
[--C-:B------:R-:W-:Y:S01]  /*5fe0*/  FFMA.FTZ R3, R116, UR16, -R15.reuse ;  /* 0x0000001074037c23 */ /* 0x100fe2000801080f */
[----:B------:R-:W-:Y:S01]  /*5ff0*/  LOP3.LUT R8, R9, R12, RZ, 0xc0, !PT ;  /* 0x0000000c09087212 */ /* 0x000fe200078ec0ff */
[--C-:B------:R-:W-:Y:S01]  /*6000*/  FFMA.FTZ R12, R135, UR16, -R15.reuse ;  /* 0x00000010870c7c23 */ /* 0x100fe2000801080f */
[----:B------:R-:W-:Y:S01]  /*6010*/  FSETP.NEU.FTZ.AND P0, PT, R148, -INF , PT ;  /* 0xff8000009400780b */ /* 0x000fe20003f1d000 */
[----:B------:R1:W-:Y:S01]  /*6020*/  MUFU.EX2 R162, R3 ;  /* 0x0000000300a27308 */ /* 0x0003e20000000800 */
[----:B------:R-:W-:-:S07]  /*6030*/  FFMA.FTZ R4, R136, UR16, -R15 ;  /* 0x0000001088047c23 */ /* 0x000fce000801080f */
[----:B------:R2:W-:Y:S08]  /*6040*/  MUFU.EX2 R143, R12 ;  /* 0x0000000c008f7308 */ /* 0x0005f00000000800 */
[----:B------:R4:W-:Y:S01]  /*6050*/  MUFU.EX2 R13, R4 ;  /* 0x00000004000d7308 */ /* 0x0009e20000000800 */
[----:B-1----:R-:W-:-:S04]  /*6060*/  F2FP.BF16.F32.PACK_AB R3, R161, R166 ;  /* 0x000000a6a103723e */ /* 0x002fc800000010ff */
[----:B------:R-:W-:Y:S01]  /*6070*/  LOP3.LUT R10, R2, R3, RZ, 0xc0, !PT ;  /* 0x00000003020a7212 */ /* 0x000fe200078ec0ff */
[----:B------:R-:W-:Y:S01]  /*6080*/  FFMA.FTZ R2, R117, UR16, -R15 ;  /* 0x0000001075027c23 */ /* 0x000fe2000801080f */
[----:B-----5:R-:W-:Y:S01]  /*6090*/  F2FP.BF16.F32.PACK_AB R3, R17, R168 ;  /* 0x000000a81103723e */ /* 0x020fe200000010ff */
[----:B------:R-:W1:Y:S01]  /*60a0*/  LDSM.16.MT88.4 R116, [R212+0xb400] ;  /* 0x00b40000d474783b */ /* 0x000e620000004200 */
[----:B--2---:R-:W-:Y:S01]  /*60b0*/  FMUL.FTZ R12, R148, UR16 ;  /* 0x00000010940c7c20 */ /* 0x004fe20008410000 */
[----:B------:R2:W5:Y:S04]  /*60c0*/  MUFU.EX2 R23, R2 ;  /* 0x0000000200177308 */ /* 0x0005680000000800 */
[----:B------:R-:W-:-:S05]  /*60d0*/  FSEL R16, R12, RZ, P0 ;  /* 0x000000ff0c107208 */ /* 0x000fca0000000000 */
[--C-:B----4-:R-:W-:Y:S01]  /*60e0*/  FFMA.FTZ R4, R139, UR16, -R16.reuse ;  /* 0x000000108b047c23 */ /* 0x110fe20008010810 */
[----:B------:R-:W-:Y:S01]  /*60f0*/  FFMA.FTZ R6, R138, UR16, -R16 ;  /* 0x000000108a067c23 */ /* 0x000fe20008010810 */
[----:B--2---:R-:W-:Y:S01]  /*6100*/  HSET2.LE.AND R2, R14, R0, PT ;  /* 0x000000000e027233 */ /* 0x004fe20003803000 */
[----:B-----5:R-:W-:Y:S02]  /*6110*/  IMAD.MOV.U32 R135, RZ, RZ, R23 ;  /* 0x000000ffff877224 */ /* 0x020fe400078e0017 */
[----:B------:R-:W-:Y:S02]  /*6120*/  IMAD.WIDE.U32 R22, R22, -0x2daee0ad, RZ ;  /* 0xd2511f5316167825 */ /* 0x000fe400078e00ff */
[----:B------:R-:W-:Y:S02]  /*6130*/  LOP3.LUT R9, R2, R3, RZ, 0xc0, !PT ;  /* 0x0000000302097212 */ /* 0x000fe400078ec0ff */
[----:B------:R-:W-:-:S03]  /*6140*/  IMAD.WIDE.U32 R2, R19, -0x2daee0ad, RZ ;  /* 0xd2511f5313027825 */ /* 0x000fc600078e00ff */
[----:B------:R-:W-:Y:S02]  /*6150*/  LOP3.LUT R2, R23, UR5, R2, 0x96, !PT ;  /* 0x0000000517027c12 */ /* 0x000fe4000f8e9602 */
[C---:B------:R-:W-:Y:S01]  /*6160*/  HMMA.16816.F32.BF16 R200, R8.reuse, R112, R40 ;  /* 0x0000007008c8723c */ /* 0x040fe20000041828 */
[----:B------:R-:W-:Y:S01]  /*6170*/  LOP3.LUT R5, R3, UR9, R88, 0x96, !PT ;  /* 0x0000000903057c12 */ /* 0x000fe2000f8e9658 */
[----:B------:R2:W-:Y:S01]  /*6180*/  MUFU.EX2 R42, R4 ;  /* 0x00000004002a7308 */ /* 0x0005e20000000800 */
[----:B------:R-:W-:Y:S02]  /*6190*/  IMAD.MOV.U32 R88, RZ, RZ, R168 ;  /* 0x000000ffff587224 */ /* 0x000fe400078e00a8 */
[----:B------:R-:W-:Y:S01]  /*61a0*/  IMAD.WIDE.U32 R2, R2, -0x326172a9, RZ ;  /* 0xcd9e8d5702027825 */ /* 0x000fe200078e00ff */
[C---:B------:R-:W-:Y:S03]  /*61b0*/  HMMA.16816.F32.BF16 R196, R8.reuse, R108, R28 ;  /* 0x0000006c08c4723c */ /* 0x040fe6000004181c */
[----:B------:R-:W-:Y:S01]  /*61c0*/  IMAD.WIDE.U32 R18, R5, -0x326172a9, RZ ;  /* 0xcd9e8d5705127825 */ /* 0x000fe200078e00ff */
[----:B------:R-:W-:Y:S01]  /*61d0*/  SHF.R.U32.HI R7, RZ, 0x18, R2 ;  /* 0x00000018ff077819 */ /* 0x000fe20000011602 */
[----:B------:R-:W-:Y:S01]  /*61e0*/  MUFU.EX2 R40, R6 ;  /* 0x0000000600287308 */ /* 0x000fe20000000800 */
[C---:B------:R-:W-:Y:S01]  /*61f0*/  LOP3.LUT R5, R2.reuse, 0xffff, RZ, 0xc0, !PT ;  /* 0x0000ffff02057812 */ /* 0x040fe200078ec0ff */
[----:B---3--:R-:W-:Y:S01]  /*6200*/  HMMA.16816.F32.BF16 R204, R8, R104, R60 ;  /* 0x0000006808cc723c */ /* 0x008fe2000004183c */
[----:B------:R-:W-:Y:S01]  /*6210*/  LOP3.LUT R12, R2, 0xff, RZ, 0xc0, !PT ;  /* 0x000000ff020c7812 */ /* 0x000fe200078ec0ff */
[----:B------:R-:W-:Y:S01]  /*6220*/  IMAD.MOV.U32 R43, RZ, RZ, R164 ;  /* 0x000000ffff2b7224 */ /* 0x000fe200078e00a4 */
[----:B------:R-:W-:Y:S01]  /*6230*/  SHF.R.U32.HI R5, RZ, 0x8, R5 ;  /* 0x00000008ff057819 */ /* 0x000fe20000011605 */
[----:B------:R-:W-:-:S02]  /*6240*/  IMAD.MOV.U32 R31, RZ, RZ, R163 ;  /* 0x000000ffff1f7224 */ /* 0x000fc400078e00a3 */
[----:B--2---:R-:W-:Y:S01]  /*6250*/  FFMA.FTZ R4, R137, UR16, -R16 ;  /* 0x0000001089047c23 */ /* 0x004fe20008010810 */
[----:B------:R-:W-:Y:S01]  /*6260*/  PRMT R12, R12, 0x5410, R5 ;  /* 0x000054100c0c7816 */ /* 0x000fe20000000005 */
[----:B------:R-:W-:Y:S01]  /*6270*/  IMAD.MOV.U32 R63, RZ, RZ, R13 ;  /* 0x000000ffff3f7224 */ /* 0x000fe200078e000d */
[C---:B------:R-:W-:Y:S01]  /*6280*/  HMMA.16816.F32.BF16 R168, R8.reuse, R110, R72 ;  /* 0x0000006e08a8723c */ /* 0x040fe20000041848 */
[----:B------:R2:W3:Y:S01]  /*6290*/  MUFU.EX2 R28, R4 ;  /* 0x00000004001c7308 */ /* 0x0004e20000000800 */
        /* <DEDUP_REMOVED lines=8> */
[----:B--2---:R-:W-:-:S05]  /*6320*/  SHF.R.U32.HI R4, RZ, 0x10, R2 ;  /* 0x00000010ff047819 */ /* 0x004fca0000011602 */
[C---:B-1----:R-:W-:Y:S01]  /*6330*/  HMMA.16816.F32.BF16 R184, R8.reuse, R116, R36 ;  /* 0x0000007408b8723c */ /* 0x042fe20000041824 */
[----:B------:R-:W-:Y:S01]  /*6340*/  LOP3.LUT R2, R3, UR15, R18, 0x96, !PT ;  /* 0x0000000f03027c12 */ /* 0x000fe2000f8e9612 */
[----:B------:R-:W-:Y:S01]  /*6350*/  IMAD.MOV.U32 R51, RZ, RZ, R161 ;  /* 0x000000ffff337224 */ /* 0x000fe200078e00a1 */
[----:B------:R-:W-:Y:S01]  /*6360*/  LOP3.LUT R4, R4, 0xff, RZ, 0xc0, !PT ;  /* 0x000000ff04047812 */ /* 0x000fe200078ec0ff */
[----:B------:R-:W-:Y:S01]  /*6370*/  IMAD.MOV.U32 R50, RZ, RZ, R160 ;  /* 0x000000ffff327224 */ /* 0x000fe200078e00a0 */
[----:B------:R-:W-:Y:S01]  /*6380*/  LOP3.LUT R3, R2, 0xffff, RZ, 0xc0, !PT ;  /* 0x0000ffff02037812 */ /* 0x000fe200078ec0ff */
[C---:B------:R-:W-:Y:S01]  /*6390*/  HMMA.16816.F32.BF16 R180, R8.reuse, R124, R32 ;  /* 0x0000007c08b4723c */ /* 0x040fe20000041820 */
[----:B------:R-:W-:Y:S01]  /*63a0*/  PRMT R14, R4, 0x5410, R7 ;  /* 0x00005410040e7816 */ /* 0x000fe20000000007 */
[----:B------:R-:W-:Y:S01]  /*63b0*/  FFMA.FTZ R4, R155, UR16, -R16 ;  /* 0x000000109b047c23 */ /* 0x000fe20008010810 */
[--C-:B------:R-:W-:Y:S01]  /*63c0*/  SHF.R.U32.HI R6, RZ, 0x10, R2.reuse ;  /* 0x00000010ff067819 */ /* 0x100fe20000011602 */
[----:B------:R-:W-:Y:S01]  /*63d0*/  IMAD.MOV.U32 R155, RZ, RZ, R159 ;  /* 0x000000ffff9b7224 */ /* 0x000fe200078e009f */
[----:B------:R-:W-:Y:S01]  /*63e0*/  LOP3.LUT R13, R2, 0xff, RZ, 0xc0, !PT ;  /* 0x000000ff020d7812 */ /* 0x000fe200078ec0ff */
[----:B------:R1:W2:Y:S01]  /*63f0*/  MUFU.EX2 R41, R4 ;  /* 0x0000000400297308 */ /* 0x0002a20000000800 */
[----:B------:R-:W-:Y:S01]  /*6400*/  SHF.R.U32.HI R7, RZ, 0x8, R3 ;  /* 0x00000008ff077819 */ /* 0x000fe20000011603 */
[C---:B------:R-:W-:Y:S01]  /*6410*/  HMMA.16816.F32.BF16 R176, R8.reuse, R114, R52 ;  /* 0x0000007208b0723c */ /* 0x040fe20000041834 */
[----:B------:R-:W-:Y:S01]  /*6420*/  SHF.R.U32.HI R5, RZ, 0x18, R2 ;  /* 0x00000018ff057819 */ /* 0x000fe20000011602 */
[----:B---3--:R-:W-:Y:S01]  /*6430*/  IMAD.MOV.U32 R73, RZ, RZ, R28 ;  /* 0x000000ffff497224 */ /* 0x008fe200078e001c */
[----:B------:R-:W-:Y:S01]  /*6440*/  HSET2.LE.AND R2, R12, R0, PT ;  /* 0x000000000c027233 */ /* 0x000fe20003803000 */
[----:B------:R-:W-:Y:S01]  /*6450*/  IMAD.MOV.U32 R49, RZ, RZ, R61 ;  /* 0x000000ffff317224 */ /* 0x000fe200078e003d */
[----:B------:R-:W-:Y:S01]  /*6460*/  F2FP.BF16.F32.PACK_AB R3, R63, R143 ;  /* 0x0000008f3f03723e */ /* 0x000fe200000010ff */
[----:B------:R-:W-:Y:S01]  /*6470*/  HMMA.16816.F32.BF16 R160, R8, R122, R64 ;  /* 0x0000007a08a0723c */ /* 0x000fe20000041840 */
[----:B------:R-:W-:Y:S01]  /*6480*/  PRMT R7, R13, 0x5410, R7 ;  /* 0x000054100d077816 */ /* 0x000fe20000000007 */
[----:B------:R-:W-:-:S04]  /*6490*/  IMAD.MOV.U32 R48, RZ, RZ, R62 ;  /* 0x000000ffff307224 */ /* 0x000fc800078e003e */
[C---:B------:R-:W-:Y:S01]  /*64a0*/  HMMA.16816.F32.BF16 R136, R8.reuse, R126, R24 ;  /* 0x0000007e0888723c */ /* 0x040fe20000041818 */
[----:B-1----:R-:W-:Y:S02]  /*64b0*/  LOP3.LUT R4, R6, 0xff, RZ, 0xc0, !PT ;  /* 0x000000ff06047812 */ /* 0x002fe400078ec0ff */
[----:B------:R-:W-:Y:S02]  /*64c0*/  LOP3.LUT R6, R2, R3, RZ, 0xc0, !PT ;  /* 0x0000000302067212 */ /* 0x000fe400078ec0ff */
[----:B------:R-:W-:Y:S02]  /*64d0*/  PRMT R12, R4, 0x5410, R5 ;  /* 0x00005410040c7816 */ /* 0x000fe40000000005 */
[--C-:B------:R-:W-:Y:S01]  /*64e0*/  HSET2.LE.AND R2, R14, R0.reuse, PT ;  /* 0x000000000e027233 */ /* 0x100fe20003803000 */
[----:B------:R-:W-:Y:S01]  /*64f0*/  IMAD.MOV.U32 R14, RZ, RZ, R158 ;  /* 0x000000ffff0e7224 */ /* 0x000fe200078e009e */
[----:B------:R-:W-:Y:S01]  /*6500*/  HSET2.LE.AND R4, R7, R0, PT ;  /* 0x0000000007047233 */ /* 0x000fe20003803000 */
[----:B------:R-:W-:Y:S01]  /*6510*/  HMMA.16816.F32.BF16 R156, R8, R118, R56 ;  /* 0x00000076089c723c */ /* 0x000fe20000041838 */
[----:B------:R-:W-:-:S02]  /*6520*/  F2FP.BF16.F32.PACK_AB R3, R40, R28 ;  /* 0x0000001c2803723e */ /* 0x000fc400000010ff */
[----:B------:R-:W-:Y:S02]  /*6530*/  F2FP.BF16.F32.PACK_AB R5, R135, R74 ;  /* 0x0000004a8705723e */ /* 0x000fe400000010ff */
[----:B------:R-:W-:Y:S02]  /*6540*/  HSET2.LE.AND R12, R12, R0, PT ;  /* 0x000000000c0c7233 */ /* 0x000fe40003803000 */
[----:B--2---:R-:W-:Y:S01]  /*6550*/  F2FP.BF16.F32.PACK_AB R13, R41, R42 ;  /* 0x0000002a290d723e */ /* 0x004fe200000010ff */
[----:B------:R-:W-:Y:S01]  /*6560*/  IMAD.MOV.U32 R8, RZ, RZ, R31 ;  /* 0x000000ffff087224 */ /* 0x000fe200078e001f */
[----:B------:R-:W-:Y:S01]  /*6570*/  LOP3.LUT R7, R2, R3, RZ, 0xc0, !PT ;  /* 0x0000000302077212 */ /* 0x000fe200078ec0ff */
[----:B------:R-:W-:Y:S01]  /*6580*/  FFMA.FTZ R2, R210, UR16, -R15 ;  /* 0x00000010d2027c23 */ /* 0x000fe2000801080f */
[----:B------:R-:W-:Y:S01]  /*6590*/  LOP3.LUT R4, R4, R5, RZ, 0xc0, !PT ;  /* 0x0000000504047212 */ /* 0x000fe200078ec0ff */
[----:B------:R-:W-:Y:S01]  /*65a0*/  IMAD.MOV.U32 R10, RZ, RZ, R43 ;  /* 0x000000ffff0a7224 */ /* 0x000fe200078e002b */
[----:B------:R-:W-:Y:S01]  /*65b0*/  LOP3.LUT R5, R12, R13, RZ, 0xc0, !PT ;  /* 0x0000000d0c057212 */ /* 0x000fe200078ec0ff */
[----:B------:R1:W-:Y:S01]  /*65c0*/  MUFU.EX2 R101, R2 ;  /* 0x0000000200657308 */ /* 0x0003e20000000800 */
[----:B------:R-:W-:Y:S01]  /*65d0*/  LOP3.LUT R3, R19, UR8, R100, 0x96, !PT ;  /* 0x0000000813037c12 */ /* 0x000fe2000f8e9664 */
[----:B------:R-:W-:-:S02]  /*65e0*/  IMAD.MOV.U32 R9, RZ, RZ, R60 ;  /* 0x000000ffff097224 */ /* 0x000fc400078e003c */
[----:B------:R-:W-:Y:S02]  /*65f0*/  IMAD.MOV.U32 R100, RZ, RZ, R42 ;  /* 0x000000ffff647224 */ /* 0x000fe400078e002a */
[C---:B------:R-:W-:Y:S01]  /*6600*/  HMMA.16816.F32.BF16 R36, R4.reuse, R68, RZ ;  /* 0x000000440424723c */ /* 0x040fe200000418ff */
[----:B------:R-:W-:Y:S02]  /*6610*/  IMAD.MOV.U32 R13, RZ, RZ, R41 ;  /* 0x000000ffff0d7224 */ /* 0x000fe400078e0029 */
[----:B------:R-:W-:Y:S02]  /*6620*/  IMAD.MOV.U32 R12, RZ, RZ, R40 ;  /* 0x000000ffff0c7224 */ /* 0x000fe400078e0028 */
[----:B------:R-:W-:Y:S01]  /*6630*/  IMAD.MOV.U32 R11, RZ, RZ, R63 ;  /* 0x000000ffff0b7224 */ /* 0x000fe200078e003f */
[----:B------:R-:W-:Y:S01]  /*6640*/  HMMA.16816.F32.BF16 R52, R4, R70, RZ ;  /* 0x000000460434723c */ /* 0x000fe200000418ff */
[----:B-1----:R-:W-:-:S05]  /*6650*/  FFMA.FTZ R2, R208, UR16, -R15 ;  /* 0x00000010d0027c23 */ /* 0x002fca000801080f */
[C---:B------:R-:W-:Y:S01]  /*6660*/  HMMA.16816.F32.BF16 R44, R4.reuse, R92, RZ ;  /* 0x0000005c042c723c */ /* 0x040fe200000418ff */
[----:B------:R-:W-:Y:S01]  /*6670*/  IMAD.MOV.U32 R208, RZ, RZ, R8 ;  /* 0x000000ffffd07224 */ /* 0x000fe200078e0008 */
[----:B------:R1:W-:Y:S04]  /*6680*/  MUFU.EX2 R19, R2 ;  /* 0x0000000200137308 */ /* 0x0003e80000000800 */
[C---:B------:R-:W-:Y:S06]  /*6690*/  HMMA.16816.F32.BF16 R32, R4.reuse, R76, RZ ;  /* 0x0000004c0420723c */ /* 0x040fec00000418ff */
[C---:B------:R-:W-:Y:S06]  /*66a0*/  HMMA.16816.F32.BF16 R56, R4.reuse, R78, RZ ;  /* 0x0000004e0438723c */ /* 0x040fec00000418ff */
[----:B------:R-:W-:Y:S01]  /*66b0*/  HMMA.16816.F32.BF16 R28, R4, R84, RZ ;  /* 0x00000054041c723c */ /* 0x000fe200000418ff */
[----:B-1----:R-:W-:-:S05]  /*66c0*/  IMAD.WIDE.U32 R2, R3, -0x2daee0ad, RZ ;  /* 0xd2511f5303027825 */ /* 0x002fca00078e00ff */
[----:B------:R-:W-:Y:S01]  /*66d0*/  HMMA.16816.F32.BF16 R60, R4, R86, RZ ;  /* 0x00000056043c723c */ /* 0x000fe200000418ff */
[----:B------:R-:W-:-:S05]  /*66e0*/  LOP3.LUT R8, R2, 0xff, RZ, 0xc0, !PT ;  /* 0x000000ff02087812 */ /* 0x000fca00078ec0ff */
[C---:B------:R-:W-:Y:S06]  /*66f0*/  HMMA.16816.F32.BF16 R24, R4.reuse, R80, RZ ;  /* 0x000000500418723c */ /* 0x040fec00000418ff */
[C---:B------:R-:W-:Y:S06]  /*6700*/  HMMA.16816.F32.BF16 R64, R4.reuse, R82, RZ ;  /* 0x000000520440723c */ /* 0x040fec00000418ff */
[C---:B------:R-:W-:Y:S06]  /*6710*/  HMMA.16816.F32.BF16 R40, R4.reuse, R96, RZ ;  /* 0x000000600428723c */ /* 0x040fec00000418ff */
[----:B------:R-:W-:Y:S01]  /*6720*/  HMMA.16816.F32.BF16 R68, R4, R98, RZ ;  /* 0x000000620444723c */ /* 0x000fe200000418ff */
[----:B------:R-:W-:-:S02]  /*6730*/  IMAD.MOV.U32 R97, RZ, RZ, R50 ;  /* 0x000000ffff617224 */ /* 0x000fc400078e0032 */
[----:B------:R-:W-:-:S03]  /*6740*/  IMAD.MOV.U32 R96, RZ, RZ, R51 ;  /* 0x000000ffff607224 */ /* 0x000fc600078e0033 */
[----:B------:R-:W-:Y:S07]  /*6750*/  HMMA.16816.F32.BF16 R92, R4, R94, RZ ;  /* 0x0000005e045c723c */ /* 0x000fee00000418ff */
[--C-:B------:R-:W-:Y:S01]  /*6760*/  FFMA.FTZ R4, R191, UR16, -R15.reuse ;  /* 0x00000010bf047c23 */ /* 0x100fe2000801080f */
[--C-:B------:R-:W-:Y:S01]  /*6770*/  SHF.R.U32.HI R7, RZ, 0x10, R2.reuse ;  /* 0x00000010ff077819 */ /* 0x100fe20000011602 */
[----:B------:R-:W-:Y:S01]  /*6780*/  FFMA.FTZ R5, R190, UR16, -R15 ;  /* 0x00000010be057c23 */ /* 0x000fe2000801080f */
[----:B------:R-:W-:Y:S01]  /*6790*/  SHF.R.U32.HI R6, RZ, 0x18, R2 ;  /* 0x00000018ff067819 */ /* 0x000fe20000011602 */
[----:B------:R1:W-:Y:S01]  /*67a0*/  MUFU.EX2 R210, R4 ;  /* 0x0000000400d27308 */ /* 0x0003e20000000800 */
[----:B------:R-:W-:-:S02]  /*67b0*/  IMAD.MOV.U32 R190, RZ, RZ, R12 ;  /* 0x000000ffffbe7224 */ /* 0x000fc400078e000c */
[----:B------:R-:W-:-:S05]  /*67c0*/  IMAD.MOV.U32 R12, RZ, RZ, R251 ;  /* 0x000000ffff0c7224 */ /* 0x000fca00078e00fb */
[----:B------:R2:W3:Y:S01]  /*67d0*/  MUFU.EX2 R50, R5 ;  /* 0x0000000500327308 */ /* 0x0004e20000000800 */
[----:B-1----:R-:W-:Y:S02]  /*67e0*/  LOP3.LUT R4, R3, UR4, R22, 0x96, !PT ;  /* 0x0000000403047c12 */ /* 0x002fe4000f8e9616 */
[----:B------:R-:W-:-:S04]  /*67f0*/  LOP3.LUT R3, R2, 0xffff, RZ, 0xc0, !PT ;  /* 0x0000ffff02037812 */ /* 0x000fc800078ec0ff */
[----:B------:R-:W-:Y:S01]  /*6800*/  SHF.R.U32.HI R2, RZ, 0x8, R3 ;  /* 0x00000008ff027819 */ /* 0x000fe20000011603 */
[----:B------:R-:W-:Y:S01]  /*6810*/  FFMA.FTZ R3, R211, UR16, -R16 ;  /* 0x00000010d3037c23 */ /* 0x000fe20008010810 */
[----:B--2---:R-:W-:Y:S02]  /*6820*/  SHF.R.U32.HI R5, RZ, 0x18, R4 ;  /* 0x00000018ff057819 */ /* 0x004fe40000011604 */
        /* <DEDUP_REMOVED lines=13> */
[----:B------:R-:W-:Y:S01]  /*6900*/  PRMT R4, R6, 0x5410, R4 ;  /* 0x0000541006047816 */ /* 0x000fe20000000004 */
[----:B------:R-:W-:Y:S01]  /*6910*/  IMAD.MOV.U32 R220, RZ, RZ, R9 ;  /* 0x000000ffffdc7224 */ /* 0x000fe200078e0009 */
        /* <DEDUP_REMOVED lines=19> */
[C---:B------:R-:W-:Y:S01]  /*6a50*/  HMMA.16816.F32.BF16 R84, R4.reuse, R108, R28 ;  /* 0x0000006c0454723c */ /* 0x040fe2000004181c */
[----:B------:R-:W1:Y:S03]  /*6a60*/  LDSM.16.MT88.4 R28, [R214+0x9800] ;  /* 0x00980000d61c783b */ /* 0x000e660000004200 */
        /* <DEDUP_REMOVED lines=16> */
[----:B------:R-:W-:Y:S01]  /*6b70*/  HMMA.16816.F32.BF16 R128, R4, R124, R44 ;  /* 0x0000007c0480723c */ /* 0x000fe2000004182c */
[----:B------:R-:W-:-:S04]  /*6b80*/  IMAD.WIDE.U32 R2, R3, -0x326172a9, RZ ;  /* 0xcd9e8d5703027825 */ /* 0x000fc800078e00ff */
[----:B------:R-:W-:Y:S01]  /*6b90*/  FFMA.FTZ R9, R224, UR16, -R21 ;  /* 0x00000010e0097c23 */ /* 0x000fe20008010815 */
[----:B------:R-:W-:Y:S01]  /*6ba0*/  LDSM.16.MT88.4 R44, [R212+0xb800] ;  /* 0x00b80000d42c783b */ /* 0x000fe20000004200 */
[----:B------:R-:W-:Y:S02]  /*6bb0*/  IMAD.MOV.U32 R120, RZ, RZ, R142 ;  /* 0x000000ffff787224 */ /* 0x000fe400078e008e */
[----:B------:R2:W-:Y:S01]  /*6bc0*/  MUFU.EX2 R251, R9 ;  /* 0x0000000900fb7308 */ /* 0x0005e20000000800 */
[----:B------:R-:W-:Y:S01]  /*6bd0*/  IMAD.MOV.U32 R125, RZ, RZ, R208 ;  /* 0x000000ffff7d7224 */ /* 0x000fe200078e00d0 */
[----:B------:R-:W-:Y:S01]  /*6be0*/  LOP3.LUT R3, R3, UR6, R90, 0x96, !PT ;  /* 0x0000000603037c12 */ /* 0x000fe2000f8e965a */
[----:B------:R-:W-:Y:S01]  /*6bf0*/  IMAD.MOV.U32 R208, RZ, RZ, R11 ;  /* 0x000000ffffd07224 */ /* 0x000fe200078e000b */
[----:B------:R-:W-:Y:S01]  /*6c00*/  HMMA.16816.F32.BF16 R140, R4, R116, R40 ;  /* 0x00000074048c723c */ /* 0x000fe20000041828 */
[----:B------:R-:W-:Y:S02]  /*6c10*/  IMAD.MOV.U32 R124, RZ, RZ, R13 ;  /* 0x000000ffff7c7224 */ /* 0x000fe400078e000d */
[----:B------:R-:W-:-:S02]  /*6c20*/  IMAD.MOV.U32 R13, RZ, RZ, R48 ;  /* 0x000000ffff0d7224 */ /* 0x000fc400078e0030 */
[----:B------:R-:W-:Y:S01]  /*6c30*/  IMAD.MOV.U32 R11, RZ, RZ, R49 ;  /* 0x000000ffff0b7224 */ /* 0x000fe200078e0031 */
[----:B------:R-:W-:Y:S01]  /*6c40*/  HMMA.16816.F32.BF16 R60, R4, R110, R60 ;  /* 0x0000006e043c723c */ /* 0x000fe2000004183c */
[----:B------:R-:W-:-:S04]  /*6c50*/  IMAD.WIDE.U32 R48, R10, -0x326172a9, RZ ;  /* 0xcd9e8d570a307825 */ /* 0x000fc800078e00ff */
[----:B------:R-:W-:Y:S01]  /*6c60*/  FFMA.FTZ R10, R152, UR16, -R21 ;  /* 0x00000010980a7c23 */ /* 0x000fe20008010815 */
[----:B------:R-:W-:-:S03]  /*6c70*/  IMAD.MOV.U32 R112, RZ, RZ, R210 ;  /* 0x000000ffff707224 */ /* 0x000fc600078e00d2 */
[----:B------:R-:W3:Y:S01]  /*6c80*/  MUFU.EX2 R224, R10 ;  /* 0x0000000a00e07308 */ /* 0x000ee20000000800 */
[----:B--2---:R-:W-:Y:S01]  /*6c90*/  LOP3.LUT R9, R49, UR10, R2, 0x96, !PT ;  /* 0x0000000a31097c12 */ /* 0x004fe2000f8e9602 */
[----:B------:R-:W-:Y:S01]  /*6ca0*/  IMAD.WIDE.U32 R2, R3, -0x2daee0ad, RZ ;  /* 0xd2511f5303027825 */ /* 0x000fe200078e00ff */
[----:B------:R-:W-:Y:S01]  /*6cb0*/  HMMA.16816.F32.BF16 R80, R4, R104, R36 ;  /* 0x000000680450723c */ /* 0x000fe20000041824 */
[----:B------:R-:W2:Y:S02]  /*6cc0*/  LDSM.16.MT88.4 R36, [R214+0xa800] ;  /* 0x00a80000d624783b */ /* 0x000ea40000004200 */
        /* <DEDUP_REMOVED lines=8> */
[----:B------:R-:W-:Y:S01]  /*6d50*/  HMMA.16816.F32.BF16 R104, R4, R106, R52 ;  /* 0x0000006a0468723c */ /* 0x000fe20000041834 */
[----:B------:R-:W5:Y:S01]  /*6d60*/  LDSM.16.MT88.4 R52, [R214+0xb800] ;  /* 0x00b80000d634783b */ /* 0x000f620000004200 */
[----:B------:R-:W-:-:S04]  /*6d70*/  IMAD.WIDE.U32 R2, R2, -0x326172a9, RZ ;  /* 0xcd9e8d5702027825 */ /* 0x000fc800078e00ff */
[----:B------:R-:W-:Y:S01]  /*6d80*/  IMAD.MOV.U32 R43, RZ, RZ, R211 ;  /* 0x000000ffff2b7224 */ /* 0x000fe200078e00d3 */
[----:B------:R1:W-:Y:S01]  /*6d90*/  MUFU.EX2 R219, R8 ;  /* 0x0000000800db7308 */ /* 0x0003e20000000800 */
[C---:B------:R-:W-:Y:S01]  /*6da0*/  LOP3.LUT R18, R2.reuse, 0xff, RZ, 0xc0, !PT ;  /* 0x000000ff02127812 */ /* 0x040fe200078ec0ff */
[----:B------:R-:W-:Y:S01]  /*6db0*/  IMAD.MOV.U32 R117, RZ, RZ, R11 ;  /* 0x000000ffff757224 */ /* 0x000fe200078e000b */
[----:B------:R-:W-:Y:S01]  /*6dc0*/  SHF.R.U32.HI R12, RZ, 0x10, R2 ;  /* 0x00000010ff0c7819 */ /* 0x000fe20000011602 */
[----:B------:R-:W-:Y:S01]  /*6dd0*/  IMAD.MOV.U32 R110, RZ, RZ, R101 ;  /* 0x000000ffff6e7224 */ /* 0x000fe200078e0065 */
[C---:B------:R-:W-:Y:S01]  /*6de0*/  HMMA.16816.F32.BF16 R64, R4.reuse, R122, R64 ;  /* 0x0000007a0440723c */ /* 0x040fe20000041840 */
[----:B------:R-:W-:Y:S02]  /*6df0*/  IMAD.MOV.U32 R115, RZ, RZ, R14 ;  /* 0x000000ffff737224 */ /* 0x000fe400078e000e */
[----:B------:R-:W-:Y:S01]  /*6e00*/  IMAD.MOV.U32 R101, RZ, RZ, R13 ;  /* 0x000000ffff657224 */ /* 0x000fe200078e000d */
[----:B----4-:R-:W-:Y:S01]  /*6e10*/  LOP3.LUT R9, R2, 0xffff, RZ, 0xc0, !PT ;  /* 0x0000ffff02097812 */ /* 0x010fe200078ec0ff */
[----:B------:R-:W-:Y:S01]  /*6e20*/  IMAD.MOV.U32 R111, RZ, RZ, R208 ;  /* 0x000000ffff6f7224 */ /* 0x000fe200078e00d0 */
[C---:B------:R-:W-:Y:S01]  /*6e30*/  HMMA.16816.F32.BF16 R68, R4.reuse, R118, R68 ;  /* 0x000000760444723c */ /* 0x040fe20000041844 */
[----:B------:R-:W-:Y:S01]  /*6e40*/  IMAD.MOV.U32 R90, RZ, RZ, R209 ;  /* 0x000000ffff5a7224 */ /* 0x000fe200078e00d1 */
[----:B------:R-:W-:Y:S01]  /*6e50*/  SHF.R.U32.HI R10, RZ, 0x8, R9 ;  /* 0x00000008ff0a7819 */ /* 0x000fe20000011609 */
[----:B------:R-:W-:Y:S01]  /*6e60*/  FFMA.FTZ R9, R175, UR16, -R20 ;  /* 0x00000010af097c23 */ /* 0x000fe20008010814 */
[----:B------:R-:W-:Y:S01]  /*6e70*/  IMAD.MOV.U32 R123, RZ, RZ, R72 ;  /* 0x000000ffff7b7224 */ /* 0x000fe200078e0048 */
[----:B-1----:R-:W-:Y:S01]  /*6e80*/  LOP3.LUT R8, R3, UR15, R40, 0x96, !PT ;  /* 0x0000000f03087c12 */ /* 0x002fe2000f8e9628 */
[----:B------:R-:W-:Y:S01]  /*6e90*/  FFMA.FTZ R3, R230, UR16, -R20 ;  /* 0x00000010e6037c23 */ /* 0x000fe20008010814 */
[----:B------:R-:W-:Y:S01]  /*6ea0*/  IMAD.MOV.U32 R40, RZ, RZ, R17 ;  /* 0x000000ffff287224 */ /* 0x000fe200078e0011 */
[----:B------:R-:W-:Y:S01]  /*6eb0*/  SHF.R.U32.HI R17, RZ, 0x18, R2 ;  /* 0x00000018ff117819 */ /* 0x000fe20000011602 */
[----:B------:R-:W-:Y:S01]  /*6ec0*/  FFMA.FTZ R2, R174, UR16, -R20 ;  /* 0x00000010ae027c23 */ /* 0x000fe20008010814 */
[----:B------:R1:W-:Y:S01]  /*6ed0*/  MUFU.EX2 R211, R3 ;  /* 0x0000000300d37308 */ /* 0x0003e20000000800 */
[--C-:B------:R-:W-:Y:S01]  /*6ee0*/  SHF.R.U32.HI R11, RZ, 0x10, R8.reuse ;  /* 0x00000010ff0b7819 */ /* 0x100fe20000011608 */
[----:B------:R-:W-:Y:S01]  /*6ef0*/  HMMA.16816.F32.BF16 R92, R4, R126, R92 ;  /* 0x0000007e045c723c */ /* 0x000fe2000004185c */
[----:B------:R-:W-:Y:S01]  /*6f00*/  LOP3.LUT R14, R8, 0xff, RZ, 0xc0, !PT ;  /* 0x000000ff080e7812 */ /* 0x000fe200078ec0ff */
[----:B------:R-:W-:Y:S01]  /*6f10*/  IMAD.MOV.U32 R122, RZ, RZ, R73 ;  /* 0x000000ffff7a7224 */ /* 0x000fe200078e0049 */
[----:B------:R-:W-:Y:S01]  /*6f20*/  SHF.R.U32.HI R13, RZ, 0x18, R8 ;  /* 0x00000018ff0d7819 */ /* 0x000fe20000011608 */
[----:B------:R-:W-:Y:S01]  /*6f30*/  IMAD.MOV.U32 R113, RZ, RZ, R74 ;  /* 0x000000ffff717224 */ /* 0x000fe200078e004a */
[----:B------:R-:W-:Y:S01]  /*6f40*/  PRMT R10, R18, 0x5410, R10 ;  /* 0x00005410120a7816 */ /* 0x000fe2000000000a */
[----:B------:R4:W2:Y:S01]  /*6f50*/  MUFU.EX2 R210, R2 ;  /* 0x0000000200d27308 */ /* 0x0008a20000000800 */
[----:B------:R-:W-:-:S02]  /*6f60*/  IMAD.MOV.U32 R114, RZ, RZ, R75 ;  /* 0x000000ffff727224 */ /* 0x000fc400078e004b */
[----:B------:R-:W-:Y:S02]  /*6f70*/  IMAD.MOV.U32 R119, RZ, RZ, R124 ;  /* 0x000000ffff777224 */ /* 0x000fe400078e007c */
[----:B------:R-:W-:Y:S02]  /*6f80*/  IMAD.MOV.U32 R175, RZ, RZ, R122 ;  /* 0x000000ffffaf7224 */ /* 0x000fe400078e007a */
[----:B------:R-:W-:Y:S01]  /*6f90*/  IMAD.MOV.U32 R18, RZ, RZ, R123 ;  /* 0x000000ffff127224 */ /* 0x000fe200078e007b */
[----:B------:R3:W-:Y:S01]  /*6fa0*/  MUFU.EX2 R209, R9 ;  /* 0x0000000900d17308 */ /* 0x0007e20000000800 */
[----:B-1----:R-:W-:Y:S01]  /*6fb0*/  LOP3.LUT R3, R8, 0xffff, RZ, 0xc0, !PT ;  /* 0x0000ffff08037812 */ /* 0x002fe200078ec0ff */
[----:B------:R-:W-:Y:S01]  /*6fc0*/  IMAD.MOV.U32 R230, RZ, RZ, R91 ;  /* 0x000000ffffe67224 */ /* 0x000fe200078e005b */
[----:B------:R-:W-:Y:S01]  /*6fd0*/  LOP3.LUT R8, R11, 0xff, RZ, 0xc0, !PT ;  /* 0x000000ff0b087812 */ /* 0x000fe200078ec0ff */
[----:B------:R-:W-:Y:S01]  /*6fe0*/  IMAD.MOV.U32 R174, RZ, RZ, R121 ;  /* 0x000000ffffae7224 */ /* 0x000fe200078e0079 */
[----:B------:R-:W-:Y:S01]  /*6ff0*/  SHF.R.U32.HI R3, RZ, 0x8, R3 ;  /* 0x00000008ff037819 */ /* 0x000fe20000011603 */
[----:B------:R-:W-:Y:S01]  /*7000*/  IMAD.MOV.U32 R116, RZ, RZ, R155 ;  /* 0x000000ffff747224 */ /* 0x000fe200078e009b */
[----:B------:R-:W-:Y:S01]  /*7010*/  PRMT R8, R8, 0x5410, R13 ;  /* 0x0000541008087816 */ /* 0x000fe2000000000d */
[----:B------:R-:W-:Y:S01]  /*7020*/  IMAD.MOV.U32 R13, RZ, RZ, R19 ;  /* 0x000000ffff0d7224 */ /* 0x000fe200078e0013 */
[----:B----4-:R-:W-:Y:S01]  /*7030*/  LOP3.LUT R2, R12, 0xff, RZ, 0xc0, !PT ;  /* 0x000000ff0c027812 */ /* 0x010fe200078ec0ff */
[----:B------:R-:W-:-:S02]  /*7040*/  IMAD.MOV.U32 R19, RZ, RZ, R88 ;  /* 0x000000ffff137224 */ /* 0x000fc400078e0058 */
[----:B------:R-:W-:Y:S01]  /*7050*/  IMAD.MOV.U32 R118, RZ, RZ, R111 ;  /* 0x000000ffff767224 */ /* 0x000fe200078e006f */
[----:B------:R-:W-:Y:S01]  /*7060*/  PRMT R11, R2, 0x5410, R17 ;  /* 0x00005410020b7816 */ /* 0x000fe20000000011 */
[----:B------:R-:W-:Y:S01]  /*7070*/  IMAD.MOV.U32 R17, RZ, RZ, R110 ;  /* 0x000000ffff117224 */ /* 0x000fe200078e006e */
[----:B------:R-:W-:Y:S01]  /*7080*/  PRMT R2, R14, 0x5410, R3 ;  /* 0x000054100e027816 */ /* 0x000fe20000000003 */
[----:B------:R-:W-:Y:S01]  /*7090*/  FFMA.FTZ R3, R189, UR16, -R20 ;  /* 0x00000010bd037c23 */ /* 0x000fe20008010814 */
[----:B------:R-:W-:Y:S02]  /*70a0*/  IMAD.MOV.U32 R189, RZ, RZ, R191 ;  /* 0x000000ffffbd7224 */ /* 0x000fe400078e00bf */
[----:B------:R-:W-:Y:S01]  /*70b0*/  IMAD.MOV.U32 R14, RZ, RZ, R43 ;  /* 0x000000ffff0e7224 */ /* 0x000fe200078e002b */
[----:B------:R-:W-:Y:S01]  /*70c0*/  HSET2.LE.AND R2, R2, R0, PT ;  /* 0x0000000002027233 */ /* 0x000fe20003803000 */
[----:B------:R1:W4:Y:S01]  /*70d0*/  MUFU.EX2 R208, R3 ;  /* 0x0000000300d07308 */ /* 0x0003220000000800 */
[----:B------:R-:W-:-:S02]  /*70e0*/  IMAD.MOV.U32 R191, RZ, RZ, R100 ;  /* 0x000000ffffbf7224 */ /* 0x000fc400078e0064 */
[----:B---3--:R-:W-:Y:S02]  /*70f0*/  IMAD.MOV.U32 R9, RZ, RZ, R90 ;  /* 0x000000ffff097224 */ /* 0x008fe400078e005a */
[----:B------:R-:W-:Y:S02]  /*7100*/  IMAD.MOV.U32 R43, RZ, RZ, R120 ;  /* 0x000000ffff2b7224 */ /* 0x000fe400078e0078 */
[----:B------:R-:W-:Y:S02]  /*7110*/  IMAD.MOV.U32 R100, RZ, RZ, R89 ;  /* 0x000000ffff647224 */ /* 0x000fe400078e0059 */
[----:B------:R-:W-:Y:S01]  /*7120*/  IMAD.MOV.U32 R12, RZ, RZ, R108 ;  /* 0x000000ffff0c7224 */ /* 0x000fe200078e006c */
[----:B-1----:R-:W-:-:S04]  /*7130*/  F2FP.BF16.F32.PACK_AB R3, R224, R251 ;  /* 0x000000fbe003723e */ /* 0x002fc800000010ff */
[----:B------:R-:W-:Y:S02]  /*7140*/  LOP3.LUT R4, R2, R3, RZ, 0xc0, !PT ;  /* 0x0000000302047212 */ /* 0x000fe400078ec0ff */
[----:B------:R-:W-:Y:S01]  /*7150*/  HSET2.LE.AND R2, R8, R0, PT ;  /* 0x0000000008027233 */ /* 0x000fe20003803000 */
[----:B------:R-:W-:Y:S01]  /*7160*/  IMAD.MOV.U32 R8, RZ, RZ, R125 ;  /* 0x000000ffff087224 */ /* 0x000fe200078e007d */
[----:B--2---:R-:W-:-:S04]  /*7170*/  F2FP.BF16.F32.PACK_AB R3, R210, R211 ;  /* 0x000000d3d203723e */ /* 0x004fc800000010ff */
[----:B------:R-:W-:Y:S02]  /*7180*/  LOP3.LUT R5, R2, R3, RZ, 0xc0, !PT ;  /* 0x0000000302057212 */ /* 0x000fe400078ec0ff */
[--C-:B------:R-:W-:Y:S01]  /*7190*/  HSET2.LE.AND R2, R10, R0.reuse, PT ;  /* 0x000000000a027233 */ /* 0x100fe20003803000 */
[----:B------:R-:W-:Y:S01]  /*71a0*/  IMAD.MOV.U32 R10, RZ, RZ, R189 ;  /* 0x000000ffff0a7224 */ /* 0x000fe200078e00bd */
[----:B------:R-:W-:Y:S01]  /*71b0*/  F2FP.BF16.F32.PACK_AB R3, R219, R220 ;  /* 0x000000dcdb03723e */ /* 0x000fe200000010ff */
[----:B------:R-:W-:Y:S02]  /*71c0*/  IMAD.MOV.U32 R189, RZ, RZ, R9 ;  /* 0x000000ffffbd7224 */ /* 0x000fe400078e0009 */
[----:B------:R-:W-:Y:S01]  /*71d0*/  IMAD.MOV.U32 R9, RZ, RZ, R17 ;  /* 0x000000ffff097224 */ /* 0x000fe200078e0011 */
[----:B------:R-:W-:Y:S01]  /*71e0*/  LOP3.LUT R6, R2, R3, RZ, 0xc0, !PT ;  /* 0x0000000302067212 */ /* 0x000fe200078ec0ff */
[----:B------:R-:W-:Y:S01]  /*71f0*/  IMAD.MOV.U32 R17, RZ, RZ, R175 ;  /* 0x000000ffff117224 */ /* 0x000fe200078e00af */
[----:B------:R-:W-:Y:S01]  /*7200*/  HSET2.LE.AND R2, R11, R0, PT ;  /* 0x000000000b027233 */ /* 0x000fe20003803000 */
[----:B------:R-:W-:Y:S01]  /*7210*/  IMAD.MOV.U32 R175, RZ, RZ, R115 ;  /* 0x000000ffffaf7224 */ /* 0x000fe200078e0073 */
[----:B----4-:R-:W-:Y:S01]  /*7220*/  F2FP.BF16.F32.PACK_AB R3, R208, R209 ;  /* 0x000000d1d003723e */ /* 0x010fe200000010ff */
[----:B------:R-:W-:-:S03]  /*7230*/  IMAD.MOV.U32 R115, RZ, RZ, R50 ;  /* 0x000000ffff737224 */ /* 0x000fc600078e0032 */
[----:B------:R-:W-:Y:S02]  /*7240*/  LOP3.LUT R7, R2, R3, RZ, 0xc0, !PT ;  /* 0x0000000302077212 */ /* 0x000fe400078ec0ff */
[----:B------:R-:W-:-:S05]  /*7250*/  LOP3.LUT R2, R23, UR14, R132, 0x96, !PT ;  /* 0x0000000e17027c12 */ /* 0x000fca000f8e9684 */
[----:B------:R-:W-:Y:S01]  /*7260*/  HMMA.16816.F32.BF16 R72, R4, R28, R200 ;  /* 0x0000001c0448723c */ /* 0x000fe200000418c8 */
[----:B------:R-:W-:-:S05]  /*7270*/  IMAD.WIDE.U32 R2, R2, -0x2daee0ad, RZ ;  /* 0xd2511f5302027825 */ /* 0x000fca00078e00ff */
[C---:B------:R-:W-:Y:S01]  /*7280*/  HMMA.16816.F32.BF16 R124, R4.reuse, R36, R192 ;  /* 0x00000024047c723c */ /* 0x040fe200000418c0 */
[----:B------:R-:W-:Y:S01]  /*7290*/  IMAD.MOV.U32 R200, RZ, RZ, R40 ;  /* 0x000000ffffc87224 */ /* 0x000fe200078e0028 */
[----:B------:R-:W-:Y:S01]  /*72a0*/  LOP3.LUT R3, R3, UR7, R172, 0x96, !PT ;  /* 0x0000000703037c12 */ /* 0x000fe2000f8e96ac */
[----:B------:R-:W-:Y:S02]  /*72b0*/  IMAD.MOV.U32 R40, RZ, RZ, R109 ;  /* 0x000000ffff287224 */ /* 0x000fe400078e006d */
[----:B------:R-:W-:Y:S01]  /*72c0*/  IMAD.MOV.U32 R203, RZ, RZ, R117 ;  /* 0x000000ffffcb7224 */ /* 0x000fe200078e0075 */
[----:B-----5:R-:W-:Y:S01]  /*72d0*/  HMMA.16816.F32.BF16 R192, R4, R52, R180 ;  /* 0x0000003404c0723c */ /* 0x020fe200000418b4 */
[----:B------:R-:W-:Y:S02]  /*72e0*/  IMAD.MOV.U32 R201, RZ, RZ, R112 ;  /* 0x000000ffffc97224 */ /* 0x000fe400078e0070 */
[----:B------:R-:W-:-:S03]  /*72f0*/  IMAD.MOV.U32 R202, RZ, RZ, R134 ;  /* 0x000000ffffca7224 */ /* 0x000fc600078e0086 */
[C---:B------:R-:W-:Y:S06]  /*7300*/  HMMA.16816.F32.BF16 R88, R4.reuse, R30, R176 ;  /* 0x0000001e0458723c */ /* 0x040fec00000418b0 */
[C---:B------:R-:W-:Y:S06]  /*7310*/  HMMA.16816.F32.BF16 R120, R4.reuse, R34, R168 ;  /* 0x000000220478723c */ /* 0x040fec00000418a8 */
[C---:B------:R-:W-:Y:S06]  /*7320*/  HMMA.16816.F32.BF16 R152, R4.reuse, R24, R204 ;  /* 0x000000180498723c */ /* 0x040fec00000418cc */
[----:B------:R-:W-:Y:S01]  /*7330*/  HMMA.16816.F32.BF16 R108, R4, R32, R196 ;  /* 0x00000020046c723c */ /* 0x000fe200000418c4 */
[----:B------:R-:W-:-:S02]  /*7340*/  IMAD.MOV.U32 R204, RZ, RZ, R116 ;  /* 0x000000ffffcc7224 */ /* 0x000fc400078e0074 */
[----:B------:R-:W-:-:S03]  /*7350*/  IMAD.MOV.U32 R205, RZ, RZ, R115 ;  /* 0x000000ffffcd7224 */ /* 0x000fc600078e0073 */
[C---:B------:R-:W-:Y:S06]  /*7360*/  HMMA.16816.F32.BF16 R184, R4.reuse, R44, R184 ;  /* 0x0000002c04b8723c */ /* 0x040fec00000418b8 */
[C---:B------:R-:W-:Y:S06]  /*7370*/  HMMA.16816.F32.BF16 R164, R4.reuse, R26, R164 ;  /* 0x0000001a04a4723c */ /* 0x040fec00000418a4 */
[C---:B------:R-:W-:Y:S01]  /*7380*/  HMMA.16816.F32.BF16 R168, R4.reuse, R38, R160 ;  /* 0x0000002604a8723c */ /* 0x040fe200000418a0 */
[----:B------:R-:W-:Y:S05]  /*7390*/  LDSM.16.MT88.4 R160, [R212+0x9c00] ;  /* 0x009c0000d4a0783b */ /* 0x000fea0000004200 */
[C---:B------:R-:W-:Y:S06]  /*73a0*/  HMMA.16816.F32.BF16 R176, R4.reuse, R46, R156 ;  /* 0x0000002e04b0723c */ /* 0x040fec000004189c */
        /* <DEDUP_REMOVED lines=11> */
[----:B------:R-:W-:-:S03]  /*7460*/  LOP3.LUT R3, R3, UR6, R102, 0x96, !PT ;  /* 0x0000000603037c12 */ /* 0x000fc6000f8e9666 */
[----:B------:R-:W-:Y:S01]  /*7470*/  IMAD.MOV.U32 R14, RZ, RZ, R18 ;  /* 0x000000ffff0e7224 */ /* 0x000fe200078e0012 */
[----:B------:R-:W-:Y:S01]  /*7480*/  LOP3.LUT R5, R23, UR10, R2, 0x96, !PT ;  /* 0x0000000a17057c12 */ /* 0x000fe2000f8e9602 */
[----:B------:R-:W-:Y:S02]  /*7490*/  IMAD.MOV.U32 R18, RZ, RZ, R114 ;  /* 0x000000ffff127224 */ /* 0x000fe400078e0072 */
[----:B-1----:R-:W-:Y:S01]  /*74a0*/  FFMA.FTZ R6, R221, UR16, -R15 ;  /* 0x00000010dd067c23 */ /* 0x002fe2000801080f */
[----:B------:R-:W-:Y:S02]  /*74b0*/  IMAD.MOV.U32 R114, RZ, RZ, R51 ;  /* 0x000000ffff727224 */ /* 0x000fe400078e0033 */
[----:B------:R-:W-:Y:S01]  /*74c0*/  IMAD.WIDE.U32 R2, R3, -0x2daee0ad, RZ ;  /* 0xd2511f5303027825 */ /* 0x000fe200078e00ff */
[----:B------:R-:W-:Y:S03]  /*74d0*/  MUFU.EX2 R196, R6 ;  /* 0x0000000600c47308 */ /* 0x000fe60000000800 */
[----:B------:R-:W-:Y:S01]  /*74e0*/  IMAD.WIDE.U32 R50, R5, -0x2daee0ad, RZ ;  /* 0xd2511f5305327825 */ /* 0x000fe200078e00ff */
[----:B------:R-:W-:-:S03]  /*74f0*/  LOP3.LUT R7, R3, UR9, R4, 0x96, !PT ;  /* 0x0000000903077c12 */ /* 0x000fc6000f8e9604 */
[--C-:B------:R-:W-:Y:S01]  /*7500*/  FFMA.FTZ R3, R223, UR16, -R15.reuse ;  /* 0x00000010df037c23 */ /* 0x100fe2000801080f */
[----:B------:R-:W-:Y:S01]  /*7510*/  FFMA.FTZ R5, R222, UR16, -R15 ;  /* 0x00000010de057c23 */ /* 0x000fe2000801080f */
[----:B------:R-:W-:Y:S01]  /*7520*/  IMAD.MOV.U32 R222, RZ, RZ, R8 ;  /* 0x000000ffffde7224 */ /* 0x000fe200078e0008 */
[----:B------:R-:W-:Y:S01]  /*7530*/  LOP3.LUT R2, R51, UR5, R2, 0x96, !PT ;  /* 0x0000000533027c12 */ /* 0x000fe2000f8e9602 */
[----:B------:R1:W-:Y:S01]  /*7540*/  MUFU.EX2 R197, R3 ;  /* 0x0000000300c57308 */ /* 0x0003e20000000800 */
[----:B------:R-:W-:Y:S02]  /*7550*/  IMAD.MOV.U32 R223, RZ, RZ, R10 ;  /* 0x000000ffffdf7224 */ /* 0x000fe400078e000a */
[----:B------:R-:W-:Y:S02]  /*7560*/  IMAD.MOV.U32 R8, RZ, RZ, R13 ;  /* 0x000000ffff087224 */ /* 0x000fe400078e000d */
[----:B------:R-:W-:Y:S02]  /*7570*/  IMAD.MOV.U32 R10, RZ, RZ, R189 ;  /* 0x000000ffff0a7224 */ /* 0x000fe400078e00bd */
[----:B------:R-:W-:Y:S01]  /*7580*/  IMAD.MOV.U32 R13, RZ, RZ, R14 ;  /* 0x000000ffff0d7224 */ /* 0x000fe200078e000e */
[----:B------:R2:W3:Y:S01]  /*7590*/  MUFU.EX2 R198, R5 ;  /* 0x0000000500c67308 */ /* 0x0004e20000000800 */
[----:B------:R-:W-:-:S02]  /*75a0*/  IMAD.MOV.U32 R189, RZ, RZ, R9 ;  /* 0x000000ffffbd7224 */ /* 0x000fc400078e0009 */
[----:B------:R-:W-:Y:S02]  /*75b0*/  IMAD.MOV.U32 R14, RZ, RZ, R17 ;  /* 0x000000ffff0e7224 */ /* 0x000fe400078e0011 */
[----:B------:R-:W-:Y:S02]  /*75c0*/  IMAD.MOV.U32 R17, RZ, RZ, R18 ;  /* 0x000000ffff117224 */ /* 0x000fe400078e0012 */
[----:B------:R-:W-:Y:S02]  /*75d0*/  IMAD.MOV.U32 R221, RZ, RZ, R19 ;  /* 0x000000ffffdd7224 */ /* 0x000fe400078e0013 */
[----:B-1----:R-:W-:-:S04]  /*75e0*/  IMAD.WIDE.U32 R2, R2, -0x326172a9, RZ ;  /* 0xcd9e8d5702027825 */ /* 0x002fc800078e00ff */
[----:B------:R-:W-:Y:S01]  /*75f0*/  IMAD.WIDE.U32 R18, R7, -0x326172a9, RZ ;  /* 0xcd9e8d5707127825 */ /* 0x000fe200078e00ff */
[C---:B------:R-:W-:Y:S02]  /*7600*/  LOP3.LUT R4, R2.reuse, 0xffff, RZ, 0xc0, !PT ;  /* 0x0000ffff02047812 */ /* 0x040fe400078ec0ff */
[----:B------:R-:W-:Y:S01]  /*7610*/  SHF.R.U32.HI R6, RZ, 0x18, R2 ;  /* 0x00000018ff067819 */ /* 0x000fe20000011602 */
[----:B------:R-:W-:Y:S01]  /*7620*/  IMAD.MOV.U32 R206, RZ, RZ, R114 ;  /* 0x000000ffffce7224 */ /* 0x000fe200078e0072 */
[----:B--2---:R-:W-:Y:S02]  /*7630*/  SHF.R.U32.HI R5, RZ, 0x8, R4 ;  /* 0x00000008ff057819 */ /* 0x004fe40000011604 */
        /* <DEDUP_REMOVED lines=21> */
[----:B------:R-:W-:Y:S01]  /*7790*/  PRMT R8, R3, 0x5410, R6 ;  /* 0x0000541003087816 */ /* 0x000fe20000000006 */
[----:B------:R-:W-:Y:S01]  /*77a0*/  IMAD.MOV.U32 R13, RZ, RZ, R14 ;  /* 0x000000ffff0d7224 */ /* 0x000fe200078e000e */
[----:B------:R-:W-:Y:S01]  /*77b0*/  LOP3.LUT R3, R2, 0xffff, RZ, 0xc0, !PT ;  /* 0x0000ffff02037812 */ /* 0x000fe200078ec0ff */
[----:B------:R-:W-:Y:S01]  /*77c0*/  IMAD.MOV.U32 R14, RZ, RZ, R17 ;  /* 0x000000ffff0e7224 */ /* 0x000fe200078e0011 */
[----:B------:R1:W-:Y:S01]  /*77d0*/  MUFU.EX2 R191, R5 ;  /* 0x0000000500bf7308 */ /* 0x0003e20000000800 */
[----:B------:R-:W-:Y:S01]  /*77e0*/  IMAD.MOV.U32 R17, RZ, RZ, R175 ;  /* 0x000000ffff117224 */ /* 0x000fe200078e00af */
[----:B------:R-:W-:Y:S01]  /*77f0*/  SHF.R.U32.HI R6, RZ, 0x18, R2 ;  /* 0x00000018ff067819 */ /* 0x000fe20000011602 */
[----:B------:R-:W-:Y:S02]  /*7800*/  IMAD.MOV.U32 R175, RZ, RZ, R12 ;  /* 0x000000ffffaf7224 */ /* 0x000fe400078e000c */
[----:B------:R-:W-:-:S02]  /*7810*/  IMAD.MOV.U32 R12, RZ, RZ, R174 ;  /* 0x000000ffff0c7224 */ /* 0x000fc400078e00ae */
[----:B------:R-:W-:Y:S02]  /*7820*/  IMAD.MOV.U32 R174, RZ, RZ, R190 ;  /* 0x000000ffffae7224 */ /* 0x000fe400078e00be */
[----:B------:R2:W4:Y:S01]  /*7830*/  MUFU.EX2 R190, R4 ;  /* 0x0000000400be7308 */ /* 0x0005220000000800 */
[----:B------:R-:W-:Y:S02]  /*7840*/  IMAD.MOV.U32 R207, RZ, RZ, R14 ;  /* 0x000000ffffcf7224 */ /* 0x000fe400078e000e */
[----:B------:R-:W-:Y:S01]  /*7850*/  IMAD.MOV.U32 R14, RZ, RZ, R175 ;  /* 0x000000ffff0e7224 */ /* 0x000fe200078e00af */
[----:B-1----:R-:W-:Y:S01]  /*7860*/  SHF.R.U32.HI R5, RZ, 0x8, R3 ;  /* 0x00000008ff057819 */ /* 0x002fe20000011603 */
[----:B------:R-:W-:Y:S01]  /*7870*/  FFMA.FTZ R3, R247, UR16, -R16 ;  /* 0x00000010f7037c23 */ /* 0x000fe20008010810 */
[----:B------:R-:W-:-:S03]  /*7880*/  IMAD.MOV.U32 R247, RZ, RZ, R189 ;  /* 0x000000fffff77224 */ /* 0x000fc600078e00bd */
[----:B------:R1:W-:Y:S01]  /*7890*/  MUFU.EX2 R189, R3 ;  /* 0x0000000300bd7308 */ /* 0x0003e20000000800 */
[----:B--2---:R-:W-:-:S04]  /*78a0*/  SHF.R.U32.HI R4, RZ, 0x10, R2 ;  /* 0x00000010ff047819 */ /* 0x004fc80000011602 */
        /* <DEDUP_REMOVED lines=9> */
[----:B------:R3:W1:Y:S01]  /*7940*/  MUFU.EX2 R51, R3 ;  /* 0x0000000300337308 */ /* 0x0006620000000800 */
[----:B------:R-:W-:Y:S02]  /*7950*/  IMAD.MOV.U32 R13, RZ, RZ, R17 ;  /* 0x000000ffff0d7224 */ /* 0x000fe400078e0011 */
[----:B------:R-:W-:Y:S02]  /*7960*/  IMAD.MOV.U32 R17, RZ, RZ, R12 ;  /* 0x000000ffff117224 */ /* 0x000fe400078e000c */
[----:B------:R-:W-:Y:S01]  /*7970*/  IMAD.MOV.U32 R12, RZ, RZ, R174 ;  /* 0x000000ffff0c7224 */ /* 0x000fe200078e00ae */
[----:B---3--:R-:W-:-:S04]  /*7980*/  F2FP.BF16.F32.PACK_AB R3, R196, R198 ;  /* 0x000000c6c403723e */ /* 0x008fc800000010ff */
        /* <DEDUP_REMOVED lines=11> */
[----:B------:R-:W-:Y:S02]  /*7a40*/  IMAD.MOV.U32 R232, RZ, RZ, R13 ;  /* 0x000000ffffe87224 */ /* 0x000fe400078e000d */
[----:B------:R-:W-:Y:S01]  /*7a50*/  FFMA.FTZ R3, R231, UR16, -R21 ;  /* 0x00000010e7037c23 */ /* 0x000fe20008010815 */
[----:B------:R-:W-:Y:S02]  /*7a60*/  IMAD.MOV.U32 R13, RZ, RZ, R14 ;  /* 0x000000ffff0d7224 */ /* 0x000fe400078e000e */
[----:B------:R-:W-:Y:S01]  /*7a70*/  IMAD.MOV.U32 R14, RZ, RZ, R43 ;  /* 0x000000ffff0e7224 */ /* 0x000fe200078e002b */
[----:B------:R-:W-:Y:S01]  /*7a80*/  HMMA.16816.F32.BF16 R84, R4, R32, R84 ;  /* 0x000000200454723c */ /* 0x000fe20000041854 */
[----:B------:R1:W-:Y:S01]  /*7a90*/  MUFU.EX2 R43, R2 ;  /* 0x00000002002b7308 */ /* 0x0003e20000000800 */
[----:B------:R-:W-:-:S04]  /*7aa0*/  IMAD.MOV.U32 R231, RZ, RZ, R10 ;  /* 0x000000ffffe77224 */ /* 0x000fc800078e000a */
[C---:B------:R-:W-:Y:S03]  /*7ab0*/  HMMA.16816.F32.BF16 R60, R4.reuse, R34, R60 ;  /* 0x00000022043c723c */ /* 0x040fe6000004183c */
[----:B------:R-:W-:Y:S03]  /*7ac0*/  MUFU.EX2 R33, R3 ;  /* 0x0000000300217308 */ /* 0x000fe60000000800 */
[C---:B------:R-:W-:Y:S01]  /*7ad0*/  HMMA.16816.F32.BF16 R56, R4.reuse, R30, R56 ;  /* 0x0000001e0438723c */ /* 0x040fe20000041838 */
[----:B------:R-:W-:Y:S02]  /*7ae0*/  IMAD.MOV.U32 R34, RZ, RZ, R14 ;  /* 0x000000ffff227224 */ /* 0x000fe400078e000e */
[----:B------:R-:W-:Y:S02]  /*7af0*/  IMAD.MOV.U32 R35, RZ, RZ, R13 ;  /* 0x000000ffff237224 */ /* 0x000fe400078e000d */
[----:B------:R2:W-:Y:S01]  /*7b00*/  MUFU.EX2 R32, R9 ;  /* 0x0000000900207308 */ /* 0x0005e20000000800 */
[----:B-1----:R-:W-:Y:S01]  /*7b10*/  FFMA.FTZ R2, R228, UR16, -R21 ;  /* 0x00000010e4027c23 */ /* 0x002fe20008010815 */
[----:B------:R-:W-:Y:S01]  /*7b20*/  IMAD.MOV.U32 R228, RZ, RZ, R17 ;  /* 0x000000ffffe47224 */ /* 0x000fe200078e0011 */
[C---:B------:R-:W-:Y:S01]  /*7b30*/  HMMA.16816.F32.BF16 R156, R4.reuse, R24, R80 ;  /* 0x00000018049c723c */ /* 0x040fe20000041850 */
[----:B------:R-:W-:Y:S01]  /*7b40*/  IMAD.MOV.U32 R17, RZ, RZ, R49 ;  /* 0x000000ffff117224 */ /* 0x000fe200078e0031 */
[----:B------:R-:W1:Y:S03]  /*7b50*/  LDSM.16.MT88.4 R80, [R214+0x9c00] ;  /* 0x009c0000d650783b */ /* 0x000e660000004200 */
[----:B------:R3:W4:Y:S01]  /*7b60*/  MUFU.EX2 R49, R2 ;  /* 0x0000000200317308 */ /* 0x0007220000000800 */
[C---:B------:R-:W-:Y:S06]  /*7b70*/  HMMA.16816.F32.BF16 R172, R4.reuse, R26, R104 ;  /* 0x0000001a04ac723c */ /* 0x040fec0000041868 */
[----:B------:R-:W-:Y:S01]  /*7b80*/  HMMA.16816.F32.BF16 R24, R4, R28, R76 ;  /* 0x0000001c0418723c */ /* 0x000fe2000004184c */
[----:B--2---:R-:W-:-:S04]  /*7b90*/  FFMA.FTZ R9, R234, UR16, -R20 ;  /* 0x00000010ea097c23 */ /* 0x004fc80008010814 */
[----:B------:R-:W2:Y:S01]  /*7ba0*/  MUFU.EX2 R31, R9 ;  /* 0x00000009001f7308 */ /* 0x000ea20000000800 */
[----:B------:R-:W-:Y:S01]  /*7bb0*/  HMMA.16816.F32.BF16 R64, R4, R38, R64 ;  /* 0x000000260440723c */ /* 0x000fe20000041840 */
[----:B---3--:R-:W-:Y:S01]  /*7bc0*/  FFMA.FTZ R2, R229, UR16, -R21 ;  /* 0x00000010e5027c23 */ /* 0x008fe20008010815 */
[----:B------:R-:W-:Y:S02]  /*7bd0*/  IMAD.MOV.U32 R229, RZ, RZ, R118 ;  /* 0x000000ffffe57224 */ /* 0x000fe400078e0076 */
[----:B------:R-:W-:Y:S02]  /*7be0*/  IMAD.MOV.U32 R118, RZ, RZ, R119 ;  /* 0x000000ffff767224 */ /* 0x000fe400078e0077 */
[----:B------:R-:W-:Y:S02]  /*7bf0*/  IMAD.MOV.U32 R119, RZ, RZ, R40 ;  /* 0x000000ffff777224 */ /* 0x000fe400078e0028 */
[----:B------:R3:W-:Y:S01]  /*7c00*/  MUFU.EX2 R40, R2 ;  /* 0x0000000200287308 */ /* 0x0007e20000000800 */
[----:B------:R-:W-:-:S02]  /*7c10*/  IMAD.MOV.U32 R234, RZ, RZ, R118 ;  /* 0x000000ffffea7224 */ /* 0x000fc400078e0076 */
[----:B------:R-:W-:Y:S02]  /*7c20*/  IMAD.MOV.U32 R39, RZ, RZ, R113 ;  /* 0x000000ffff277224 */ /* 0x000fe400078e0071 */
[----:B------:R-:W-:Y:S01]  /*7c30*/  LDSM.16.MT88.4 R112, [R214+0xac00] ;  /* 0x00ac0000d670783b */ /* 0x000fe20000004200 */
[----:B------:R-:W-:Y:S02]  /*7c40*/  IMAD.MOV.U32 R38, RZ, RZ, R135 ;  /* 0x000000ffff267224 */ /* 0x000fe400078e0087 */
[C---:B------:R-:W-:Y:S01]  /*7c50*/  HMMA.16816.F32.BF16 R132, R4.reuse, R52, R128 ;  /* 0x000000340484723c */ /* 0x040fe20000041880 */
[----:B------:R-:W-:Y:S05]  /*7c60*/  LDSM.16.MT88.4 R128, [R212+0xbc00] ;  /* 0x00bc0000d480783b */ /* 0x000fea0000004200 */
[----:B------:R-:W-:Y:S01]  /*7c70*/  HMMA.16816.F32.BF16 R52, R4, R54, R92 ;  /* 0x000000360434723c */ /* 0x000fe2000004185c */
[----:B---3--:R-:W-:Y:S01]  /*7c80*/  LOP3.LUT R2, R41, UR8, R48, 0x96, !PT ;  /* 0x0000000829027c12 */ /* 0x008fe2000f8e9630 */
[----:B------:R-:W-:-:S02]  /*7c90*/  IMAD.MOV.U32 R41, RZ, RZ, R11 ;  /* 0x000000ffff297224 */ /* 0x000fc400078e000b */
[----:B------:R-:W-:Y:S02]  /*7ca0*/  IMAD.MOV.U32 R48, RZ, RZ, R207 ;  /* 0x000000ffff307224 */ /* 0x000fe400078e00cf */
[----:B------:R-:W-:-:S04]  /*7cb0*/  IMAD.WIDE.U32 R2, R2, -0x2daee0ad, RZ ;  /* 0xd2511f5302027825 */ /* 0x000fc800078e00ff */
[----:B------:R-:W-:Y:S01]  /*7cc0*/  IMAD.MOV.U32 R207, RZ, RZ, R119 ;  /* 0x000000ffffcf7224 */ /* 0x000fe200078e0077 */
[----:B------:R-:W-:Y:S01]  /*7cd0*/  LOP3.LUT R8, R3, UR4, R42, 0x96, !PT ;  /* 0x0000000403087c12 */ /* 0x000fe2000f8e962a */
[----:B------:R-:W-:Y:S01]  /*7ce0*/  IMAD.MOV.U32 R42, RZ, RZ, R101 ;  /* 0x000000ffff2a7224 */ /* 0x000fe200078e0065 */
[C---:B------:R-:W-:Y:S01]  /*7cf0*/  LOP3.LUT R3, R2.reuse, 0xffff, RZ, 0xc0, !PT ;  /* 0x0000ffff02037812 */ /* 0x040fe200078ec0ff */
[C---:B------:R-:W-:Y:S01]  /*7d00*/  HMMA.16816.F32.BF16 R100, R4.reuse, R36, R96 ;  /* 0x000000240464723c */ /* 0x040fe20000041860 */
[----:B------:R-:W-:Y:S01]  /*7d10*/  LOP3.LUT R11, R2, 0xff, RZ, 0xc0, !PT ;  /* 0x000000ff020b7812 */ /* 0x000fe200078ec0ff */
[----:B------:R-:W3:Y:S01]  /*7d20*/  LDSM.16.MT88.4 R96, [R212+0xac00] ;  /* 0x00ac0000d460783b */ /* 0x000ee20000004200 */
[----:B------:R-:W-:Y:S02]  /*7d30*/  SHF.R.U32.HI R14, RZ, 0x18, R2 ;  /* 0x00000018ff0e7819 */ /* 0x000fe40000011602 */
[----:B------:R-:W-:Y:S01]  /*7d40*/  SHF.R.U32.HI R9, RZ, 0x8, R3 ;  /* 0x00000008ff097819 */ /* 0x000fe20000011603 */
[----:B------:R-:W-:Y:S01]  /*7d50*/  FFMA.FTZ R3, R235, UR16, -R20 ;  /* 0x00000010eb037c23 */ /* 0x000fe20008010814 */
[----:B------:R-:W-:Y:S01]  /*7d60*/  IMAD.MOV.U32 R36, RZ, RZ, R12 ;  /* 0x000000ffff247224 */ /* 0x000fe200078e000c */
[----:B------:R-:W-:Y:S01]  /*7d70*/  SHF.R.U32.HI R12, RZ, 0x10, R2 ;  /* 0x00000010ff0c7819 */ /* 0x000fe20000011602 */
[C---:B------:R-:W-:Y:S01]  /*7d80*/  HMMA.16816.F32.BF16 R116, R4.reuse, R44, R140 ;  /* 0x0000002c0474723c */ /* 0x040fe2000004188c */
[C---:B------:R-:W-:Y:S01]  /*7d90*/  LOP3.LUT R2, R8.reuse, 0xffff, RZ, 0xc0, !PT ;  /* 0x0000ffff08027812 */ /* 0x040fe200078ec0ff */
[----:B------:R5:W-:Y:S01]  /*7da0*/  MUFU.EX2 R30, R3 ;  /* 0x00000003001e7308 */ /* 0x000be20000000800 */
[----:B------:R-:W-:Y:S01]  /*7db0*/  LOP3.LUT R10, R8, 0xff, RZ, 0xc0, !PT ;  /* 0x000000ff080a7812 */ /* 0x000fe200078ec0ff */
[----:B------:R-:W-:Y:S01]  /*7dc0*/  IMAD.MOV.U32 R37, RZ, RZ, R17 ;  /* 0x000000ffff257224 */ /* 0x000fe200078e0011 */
[----:B------:R-:W-:Y:S01]  /*7dd0*/  SHF.R.U32.HI R2, RZ, 0x8, R2 ;  /* 0x00000008ff027819 */ /* 0x000fe20000011602 */
[----:B------:R-:W-:Y:S01]  /*7de0*/  HMMA.16816.F32.BF16 R44, R4, R46, R68 ;  /* 0x0000002e042c723c */ /* 0x000fe20000041844 */
[----:B------:R-:W-:-:S02]  /*7df0*/  PRMT R13, R11, 0x5410, R9 ;  /* 0x000054100b0d7816 */ /* 0x000fc40000000009 */
[----:B------:R-:W-:Y:S02]  /*7e00*/  PRMT R9, R10, 0x5410, R2 ;  /* 0x000054100a097816 */ /* 0x000fe40000000002 */
[--C-:B------:R-:W-:Y:S02]  /*7e10*/  SHF.R.U32.HI R2, RZ, 0x10, R8.reuse ;  /* 0x00000010ff027819 */ /* 0x100fe40000011608 */
[----:B------:R-:W-:Y:S01]  /*7e20*/  SHF.R.U32.HI R11, RZ, 0x18, R8 ;  /* 0x00000018ff0b7819 */ /* 0x000fe20000011608 */
[--C-:B------:R-:W-:Y:S01]  /*7e30*/  FFMA.FTZ R4, R242, UR16, -R16.reuse ;  /* 0x00000010f2047c23 */ /* 0x100fe20008010810 */
[----:B------:R-:W-:Y:S01]  /*7e40*/  LOP3.LUT R8, R2, 0xff, RZ, 0xc0, !PT ;  /* 0x000000ff02087812 */ /* 0x000fe200078ec0ff */
[----:B------:R-:W-:Y:S01]  /*7e50*/  FFMA.FTZ R5, R243, UR16, -R16 ;  /* 0x00000010f3057c23 */ /* 0x000fe20008010810 */
[----:B------:R-:W-:Y:S01]  /*7e60*/  HSET2.LE.AND R2, R9, R0, PT ;  /* 0x0000000009027233 */ /* 0x000fe20003803000 */
[----:B------:R-:W-:Y:S01]  /*7e70*/  FFMA.FTZ R9, R238, UR16, -R15 ;  /* 0x00000010ee097c23 */ /* 0x000fe2000801080f */
[----:B-----5:R-:W-:Y:S01]  /*7e80*/  FFMA.FTZ R3, R236, UR16, -R20 ;  /* 0x00000010ec037c23 */ /* 0x020fe20008010814 */
[----:B------:R-:W-:Y:S01]  /*7e90*/  PRMT R11, R8, 0x5410, R11 ;  /* 0x00005410080b7816 */ /* 0x000fe2000000000b */
[----:B------:R-:W-:Y:S01]  /*7ea0*/  MUFU.EX2 R18, R4 ;  /* 0x0000000400127308 */ /* 0x000fe20000000800 */
[----:B------:R-:W-:-:S02]  /*7eb0*/  LOP3.LUT R10, R12, 0xff, RZ, 0xc0, !PT ;  /* 0x000000ff0c0a7812 */ /* 0x000fc400078ec0ff */
[----:B------:R-:W-:Y:S02]  /*7ec0*/  HSET2.LE.AND R8, R13, R0, PT ;  /* 0x000000000d087233 */ /* 0x000fe40003803000 */
[----:B------:R-:W-:-:S03]  /*7ed0*/  PRMT R10, R10, 0x5410, R14 ;  /* 0x000054100a0a7816 */ /* 0x000fc6000000000e */
[----:B------:R4:W5:Y:S02]  /*7ee0*/  MUFU.EX2 R29, R3 ;  /* 0x00000003001d7308 */ /* 0x0009640000000800 */
[----:B------:R-:W-:-:S06]  /*7ef0*/  HSET2.LE.AND R10, R10, R0, PT ;  /* 0x000000000a0a7233 */ /* 0x000fcc0003803000 */
[----:B------:R1:W-:Y:S01]  /*7f00*/  MUFU.EX2 R28, R9 ;  /* 0x00000009001c7308 */ /* 0x0003e20000000800 */
[----:B----4-:R-:W-:-:S04]  /*7f10*/  F2FP.BF16.F32.PACK_AB R3, R49, R43 ;  /* 0x0000002b3103723e */ /* 0x010fc800000010ff */
[----:B------:R-:W-:Y:S02]  /*7f20*/  LOP3.LUT R140, R2, R3, RZ, 0xc0, !PT ;  /* 0x00000003028c7212 */ /* 0x000fe400078ec0ff */
[----:B------:R-:W-:Y:S02]  /*7f30*/  HSET2.LE.AND R2, R11, R0, PT ;  /* 0x000000000b027233 */ /* 0x000fe40003803000 */
[----:B--2---:R-:W-:Y:S01]  /*7f40*/  F2FP.BF16.F32.PACK_AB R3, R31, R32 ;  /* 0x000000201f03723e */ /* 0x004fe200000010ff */
[--C-:B-1----:R-:W-:Y:S01]  /*7f50*/  FFMA.FTZ R9, R239, UR16, -R15.reuse ;  /* 0x00000010ef097c23 */ /* 0x102fe2000801080f */
[----:B-----5:R-:W-:Y:S02]  /*7f60*/  F2FP.BF16.F32.PACK_AB R11, R29, R30 ;  /* 0x0000001e1d0b723e */ /* 0x020fe400000010ff */
[----:B------:R-:W-:Y:S01]  /*7f70*/  LOP3.LUT R141, R2, R3, RZ, 0xc0, !PT ;  /* 0x00000003028d7212 */ /* 0x000fe200078ec0ff */
[----:B------:R-:W-:Y:S01]  /*7f80*/  FFMA.FTZ R2, R240, UR16, -R15 ;  /* 0x00000010f0027c23 */ /* 0x000fe2000801080f */
[----:B------:R-:W-:Y:S01]  /*7f90*/  LOP3.LUT R143, R10, R11, RZ, 0xc0, !PT ;  /* 0x0000000b0a8f7212 */ /* 0x000fe200078ec0ff */
[----:B------:R1:W-:Y:S08]  /*7fa0*/  MUFU.EX2 R23, R9 ;  /* 0x0000000900177308 */ /* 0x0003f00000000800 */
[----:B------:R2:W-:Y:S01]  /*7fb0*/  MUFU.EX2 R21, R2 ;  /* 0x0000000200157308 */ /* 0x0005e20000000800 */
[----:B-1----:R-:W-:-:S04]  /*7fc0*/  F2FP.BF16.F32.PACK_AB R9, R33, R40 ;  /* 0x000000282109723e */ /* 0x002fc800000010ff */
[----:B------:R-:W-:Y:S01]  /*7fd0*/  LOP3.LUT R142, R8, R9, RZ, 0xc0, !PT ;  /* 0x00000009088e7212 */ /* 0x000fe200078ec0ff */
[----:B--2---:R-:W-:Y:S02]  /*7fe0*/  FFMA.FTZ R2, R241, UR16, -R15 ;  /* 0x00000010f1027c23 */ /* 0x004fe4000801080f */
[----:B------:R-:W1:Y:S04]  /*7ff0*/  LDSM.16.MT88.4 R12, [R214+0xbc00] ;  /* 0x00bc0000d60c783b */ /* 0x000e680000004200 */
[C---:B------:R-:W-:Y:S01]  /*8000*/  HMMA.16816.F32.BF16 R76, R140.reuse, R82, R88 ;  /* 0x000000528c4c723c */ /* 0x040fe20000041858 */
[----:B------:R2:W4:Y:S05]  /*8010*/  MUFU.EX2 R20, R2 ;  /* 0x0000000200147308 */ /* 0x00052a0000000800 */
[C---:B---3--:R-:W-:Y:S06]  /*8020*/  HMMA.16816.F32.BF16 R88, R140.reuse, R96, R108 ;  /* 0x000000608c58723c */ /* 0x048fec000004186c */
[----:B------:R-:W-:Y:S01]  /*8030*/  HMMA.16816.F32.BF16 R108, R140, R114, R168 ;  /* 0x000000728c6c723c */ /* 0x000fe200000418a8 */
[----:B--2---:R-:W-:-:S05]  /*8040*/  LOP3.LUT R2, R19, UR8, R22, 0x96, !PT ;  /* 0x0000000813027c12 */ /* 0x004fca000f8e9616 */
[----:B------:R-:W-:Y:S01]  /*8050*/  HMMA.16816.F32.BF16 R92, R140, R98, R120 ;  /* 0x000000628c5c723c */ /* 0x000fe20000041878 */
[----:B------:R2:W-:Y:S01]  /*8060*/  MUFU.EX2 R19, R5 ;  /* 0x0000000500137308 */ /* 0x0005e20000000800 */
[----:B------:R-:W-:-:S04]  /*8070*/  IMAD.WIDE.U32 R2, R2, -0x2daee0ad, RZ ;  /* 0xd2511f5302027825 */ /* 0x000fc800078e00ff */
[----:B------:R-:W-:Y:S01]  /*8080*/  HMMA.16816.F32.BF16 R104, R140, R112, R124 ;  /* 0x000000708c68723c */ /* 0x000fe2000004187c */
[----:B------:R-:W-:Y:S02]  /*8090*/  LOP3.LUT R4, R3, UR4, R50, 0x96, !PT ;  /* 0x0000000403047c12 */ /* 0x000fe4000f8e9632 */
[----:B------:R-:W-:-:S03]  /*80a0*/  LOP3.LUT R6, R2, 0xffff, RZ, 0xc0, !PT ;  /* 0x0000ffff02067812 */ /* 0x000fc600078ec0ff */
[C---:B------:R-:W-:Y:S01]  /*80b0*/  HMMA.16816.F32.BF16 R152, R140.reuse, R160, R152 ;  /* 0x000000a08c98723c */ /* 0x040fe20000041898 */
[----:B------:R-:W-:Y:S02]  /*80c0*/  LOP3.LUT R11, R2, 0xff, RZ, 0xc0, !PT ;  /* 0x000000ff020b7812 */ /* 0x000fe400078ec0ff */
[--C-:B------:R-:W-:Y:S02]  /*80d0*/  SHF.R.U32.HI R3, RZ, 0x10, R2.reuse ;  /* 0x00000010ff037819 */ /* 0x100fe40000011602 */
[----:B------:R-:W-:Y:S01]  /*80e0*/  SHF.R.U32.HI R10, RZ, 0x18, R2 ;  /* 0x00000018ff0a7819 */ /* 0x000fe20000011602 */
[--C-:B------:R-:W-:Y:S01]  /*80f0*/  FFMA.FTZ R2, R244, UR16, -R16.reuse ;  /* 0x00000010f4027c23 */ /* 0x100fe20008010810 */
[----:B--2---:R-:W-:Y:S01]  /*8100*/  FFMA.FTZ R5, R246, UR16, -R16 ;  /* 0x00000010f6057c23 */ /* 0x004fe20008010810 */
[----:B------:R-:W-:Y:S01]  /*8110*/  LOP3.LUT R7, R3, 0xff, RZ, 0xc0, !PT ;  /* 0x000000ff03077812 */ /* 0x000fe200078ec0ff */
[----:B------:R-:W-:Y:S01]  /*8120*/  HMMA.16816.F32.BF16 R164, R140, R162, R164 ;  /* 0x000000a28ca4723c */ /* 0x000fe200000418a4 */
[----:B------:R2:W3:Y:S01]  /*8130*/  MUFU.EX2 R17, R2 ;  /* 0x0000000200117308 */ /* 0x0004e20000000800 */
[----:B------:R-:W-:-:S02]  /*8140*/  SHF.R.U32.HI R3, RZ, 0x10, R4 ;  /* 0x00000010ff037819 */ /* 0x000fc40000011604 */
[----:B------:R-:W-:Y:S02]  /*8150*/  SHF.R.U32.HI R9, RZ, 0x8, R6 ;  /* 0x00000008ff097819 */ /* 0x000fe40000011606 */
[----:B------:R-:W-:Y:S01]  /*8160*/  LOP3.LUT R8, R4, 0xff, RZ, 0xc0, !PT ;  /* 0x000000ff04087812 */ /* 0x000fe200078ec0ff */
[C---:B------:R-:W-:Y:S01]  /*8170*/  HMMA.16816.F32.BF16 R72, R140.reuse, R80, R72 ;  /* 0x000000508c48723c */ /* 0x040fe20000041848 */
[----:B------:R-:W-:Y:S01]  /*8180*/  SHF.R.U32.HI R6, RZ, 0x18, R4 ;  /* 0x00000018ff067819 */ /* 0x000fe20000011604 */
[----:B------:R5:W3:Y:S01]  /*8190*/  MUFU.EX2 R16, R5 ;  /* 0x0000000500107308 */ /* 0x000ae20000000800 */
[----:B------:R-:W-:Y:S02]  /*81a0*/  LOP3.LUT R3, R3, 0xff, RZ, 0xc0, !PT ;  /* 0x000000ff03037812 */ /* 0x000fe400078ec0ff */
[----:B------:R-:W-:Y:S01]  /*81b0*/  PRMT R7, R7, 0x5410, R10 ;  /* 0x0000541007077816 */ /* 0x000fe2000000000a */
[----:B------:R-:W-:Y:S01]  /*81c0*/  HMMA.16816.F32.BF16 R120, R140, R128, R184 ;  /* 0x000000808c78723c */ /* 0x000fe200000418b8 */
[----:B------:R-:W-:-:S02]  /*81d0*/  PRMT R3, R3, 0x5410, R6 ;  /* 0x0000541003037816 */ /* 0x000fc40000000006 */
[----:B--2---:R-:W-:-:S03]  /*81e0*/  LOP3.LUT R2, R4, 0xffff, RZ, 0xc0, !PT ;  /* 0x0000ffff04027812 */ /* 0x004fc600078ec0ff */
[----:B------:R-:W-:Y:S01]  /*81f0*/  HMMA.16816.F32.BF16 R124, R140, R130, R176 ;  /* 0x000000828c7c723c */ /* 0x000fe200000418b0 */
[----:B------:R-:W-:Y:S02]  /*8200*/  SHF.R.U32.HI R4, RZ, 0x8, R2 ;  /* 0x00000008ff047819 */ /* 0x000fe40000011602 */
[----:B------:R-:W-:-:S03]  /*8210*/  PRMT R2, R11, 0x5410, R9 ;  /* 0x000054100b027816 */ /* 0x000fc60000000009 */
[C---:B-1----:R-:W-:Y:S01]  /*8220*/  HMMA.16816.F32.BF16 R136, R140.reuse, R12, R192 ;  /* 0x0000000c8c88723c */ /* 0x042fe200000418c0 */
[----:B-----5:R-:W-:Y:S02]  /*8230*/  PRMT R5, R8, 0x5410, R4 ;  /* 0x0000541008057816 */ /* 0x020fe40000000004 */
[--C-:B------:R-:W-:Y:S02]  /*8240*/  HSET2.LE.AND R4, R7, R0.reuse, PT ;  /* 0x0000000007047233 */ /* 0x100fe40003803000 */
[--C-:B------:R-:W-:Y:S01]  /*8250*/  HSET2.LE.AND R2, R2, R0.reuse, PT ;  /* 0x0000000002027233 */ /* 0x100fe20003803000 */
[----:B------:R-:W-:Y:S01]  /*8260*/  HMMA.16816.F32.BF16 R140, R140, R14, R180 ;  /* 0x0000000e8c8c723c */ /* 0x000fe200000418b4 */
[--C-:B------:R-:W-:Y:S02]  /*8270*/  HSET2.LE.AND R6, R5, R0.reuse, PT ;  /* 0x0000000005067233 */ /* 0x100fe40003803000 */
[----:B------:R-:W-:Y:S02]  /*8280*/  HSET2.LE.AND R7, R3, R0, PT ;  /* 0x0000000003077233 */ /* 0x000fe40003803000 */
[----:B----4-:R-:W-:-:S02]  /*8290*/  F2FP.BF16.F32.PACK_AB R0, R20, R21 ;  /* 0x000000151400723e */ /* 0x010fc400000010ff */
[----:B---3--:R-:W-:Y:S02]  /*82a0*/  F2FP.BF16.F32.PACK_AB R3, R17, R19 ;  /* 0x000000131103723e */ /* 0x008fe400000010ff */
        /* <DEDUP_REMOVED lines=84> */
[----:B------:R-:W2:Y:S01]  /*87f0*/  LDL.LU R230, [R1+0x70] ;  /* 0x0000700001e67983 */ /* 0x000ea20000300800 */
[----:B------:R-:W-:Y:S01]  /*8800*/  ULDC UR4, c[0x0][0x2d0] ;  /* 0x0000b40000047ab9 */ /* 0x000fe20000000800 */
[----:B------:R-:W1:Y:S01]  /*8810*/  LDC.64 R6, c[0x0][0x250] ;  /* 0x00009400ff067b82 */ /* 0x000e620000000a00 */
[----:B------:R-:W-:Y:S01]  /*8820*/  ISETP.GE.AND P2, PT, R150, UR4, PT ;  /* 0x0000000496007c0c */ /* 0x000fe2000bf46270 */
[----:B------:R-:W3:Y:S01]  /*8830*/  S2R R207, SR_TID.X ;  /* 0x0000000000cf7919 */ /* 0x000ee20000002100 */
[----:B------:R-:W-:Y:S01]  /*8840*/  LEA.HI.SX32 R219, R252, 0xfffffffe, 0x1a ;  /* 0xfffffffefcdb7811 */ /* 0x000fe200078fd2ff */
[----:B------:R-:W-:Y:S01]  /*8850*/  ULDC UR19, c[0x0][0x2d0] ;  /* 0x0000b40000137ab9 */ /* 0x000fe20000000800 */
[----:B------:R-:W-:Y:S01]  /*8860*/  MOV R151, R146 ;  /* 0x0000009200977202 */ /* 0x000fe20000000f00 */
[----:B------:R-:W-:Y:S01]  /*8870*/  ULDC UR4, c[0x0][0x2ec] ;  /* 0x0000bb0000047ab9 */ /* 0x000fe20000000800 */
[----:B------:R-:W-:Y:S01]  /*8880*/  MOV R150, R147 ;  /* 0x0000009300967202 */ /* 0x000fe20000000f00 */
[----:B------:R-:W-:-:S06]  /*8890*/  ULDC.64 UR6, c[0x0][0x248] ;  /* 0x0000920000067ab9 */ /* 0x000fcc0000000a00 */
[----:B------:R-:W4:Y:S08]  /*88a0*/  @!P2 LDC.64 R4, c[0x0][0x220] ;  /* 0x00008800ff04ab82 */ /* 0x000f300000000a00 */
[----:B------:R-:W5:Y:S01]  /*88b0*/  @!P2 LDC.64 R2, c[0x0][0x220] ;  /* 0x00008800ff02ab82 */ /* 0x000f620000000a00 */
[----:B-1----:R1:W-:Y:S01]  /*88c0*/  STL.64 [R1], R6 ;  /* 0x0000000601007387 */ /* 0x0023e20000100a00 */
[----:B---3--:R-:W-:-:S03]  /*88d0*/  LOP3.LUT R207, R207, 0x3, RZ, 0xc0, !PT ;  /* 0x00000003cfcf7812 */ /* 0x008fc600078ec0ff */
[----:B----4-:R3:W-:Y:S02]  /*88e0*/  @!P2 STL.64 [R1+0x40], R4 ;  /* 0x000040040100a387 */ /* 0x0107e40000100a00 */
[----:B------:R-:W-:-:S05]  /*88f0*/  IMAD R0, R207, -0x2, R250 ;  /* 0xfffffffecf007824 */ /* 0x000fca00078e02fa */
[----:B------:R-:W-:Y:S01]  /*8900*/  IADD3 R0, R144, R0, -R237 ;  /* 0x0000000090007210 */ /* 0x000fe20007ffe8ed */
[----:B------:R-:W-:Y:S01]  /*8910*/  IMAD.MOV.U32 R144, RZ, RZ, R148 ;  /* 0x000000ffff907224 */ /* 0x000fe200078e0094 */
[----:B-----5:R4:W-:Y:S04]  /*8920*/  @!P2 STL.64 [R1+0x38], R2 ;  /* 0x000038020100a387 */ /* 0x0209e80000100a00 */
[----:B------:R2:W-:Y:S01]  /*8930*/  STL [R1+0x28], R0 ;  /* 0x0000280001007387 */ /* 0x0005e20000100800 */
[----:B-1----:R-:W-:-:S05]  /*8940*/  IMAD.WIDE.U32 R6, R248, -0x326172a9, RZ ;  /* 0xcd9e8d57f8067825 */ /* 0x002fca00078e00ff */
[----:B------:R1:W-:Y:S01]  /*8950*/  STL.64 [R1+0x20], R6 ;  /* 0x0000200601007387 */ /* 0x0003e20000100a00 */
[----:B------:R-:W-:Y:S01]  /*8960*/  LOP3.LUT R248, R7, R188, RZ, 0x3c, !PT ;  /* 0x000000bc07f87212 */ /* 0x000fe200078e3cff */
[----:B---3--:R-:W-:-:S04]  /*8970*/  IMAD.WIDE.U32 R4, R249, -0x326172a9, RZ ;  /* 0xcd9e8d57f9047825 */ /* 0x008fc800078e00ff */
[----:B------:R-:W-:Y:S01]  /*8980*/  IMAD.WIDE.U32 R248, R248, -0x2daee0ad, RZ ;  /* 0xd2511f53f8f87825 */ /* 0x000fe200078e00ff */
[----:B------:R1:W-:Y:S01]  /*8990*/  STL.64 [R1+0x18], R4 ;  /* 0x0000180401007387 */ /* 0x0003e20000100a00 */
[----:B------:R-:W-:Y:S02]  /*89a0*/  LOP3.LUT R250, R5, R188, RZ, 0x3c, !PT ;  /* 0x000000bc05fa7212 */ /* 0x000fe400078e3cff */
[----:B----4-:R-:W-:-:S03]  /*89b0*/  IMAD.MOV.U32 R3, RZ, RZ, R149 ;  /* 0x000000ffff037224 */ /* 0x010fc600078e0095 */
[----:B------:R-:W-:-:S04]  /*89c0*/  IMAD.WIDE.U32 R250, R250, -0x2daee0ad, RZ ;  /* 0xd2511f53fafa7825 */ /* 0x000fc800078e00ff */
[----:B--2---:R-:W-:Y:S01]  /*89d0*/  IMAD.WIDE.U32 R246, R230, -0x2daee0ad, RZ ;  /* 0xd2511f53e6f67825 */ /* 0x004fe200078e00ff */
[----:B-1----:R-:W-:Y:S06]  /*89e0*/  BRA `(.L_x_534) ;  /* 0x0000000400087947 */ /* 0x002fec0003800000 */
.L_x_536:
        /* <DEDUP_REMOVED lines=11> */
[----:B------:R-:W5:Y:S01]  /*8aa0*/  @!P0 LDC.64 R180, c[0x0][0x218] ;  /* 0x00008600ffb48b82 */ /* 0x000f620000000a00 */
[----:B------:R-:W-:Y:S02]  /*8ab0*/  IMAD R147, R146, UR7, R147 ;  /* 0x0000000792937c24 */ /* 0x000fe4000f8e0293 */
[----:B------:R1:W-:Y:S02]  /*8ac0*/  @P2 STS [R218+0x6004], RZ ;  /* 0x006004ffda002388 */ /* 0x0003e40000000800 */
[----:B------:R-:W-:Y:S02]  /*8ad0*/  IMAD.IADD R147, R173, 0x1, R147 ;  /* 0x00000001ad937824 */ /* 0x000fe400078e0293 */
[----:B------:R1:W-:Y:S01]  /*8ae0*/  @P2 STS.64 [R218+0x6008], RZ ;  /* 0x006008ffda002388 */ /* 0x0003e20000000a00 */
[----:B------:R-:W4:Y:S08]  /*8af0*/  @!P2 LDC.64 R176, c[0x0][0x218] ;  /* 0x00008600ffb0ab82 */ /* 0x000f300000000a00 */
[----:B------:R-:W4:Y:S01]  /*8b00*/  @!P1 LDC.64 R192, c[0x0][0x218] ;  /* 0x00008600ffc09b82 */ /* 0x000f220000000a00 */
[C---:B--2---:R-:W-:Y:S04]  /*8b10*/  LEA R146, P3, R172.reuse, R220, 0x6 ;  /* 0x000000dcac927211 */ /* 0x044fe800078630ff */
        /* <DEDUP_REMOVED lines=9> */
[C-C-:B------:R-:W-:Y:S02]  /*8bb0*/  @!P1 LEA.HI.X R183, R146.reuse, R183, R147.reuse, 0x1, P3 ;  /* 0x000000b792b79211 */ /* 0x140fe400018f0c93 */
[C---:B------:R-:W-:Y:S01]  /*8bc0*/  @!P0 LEA R180, P3, R146.reuse, R180, 0x1 ;  /* 0x000000b492b48211 */ /* 0x040fe200078608ff */
[----:B------:R2:W-:Y:S03]  /*8bd0*/  @P1 STS.128 [R218+0x7000], RZ ;  /* 0x007000ffda001388 */ /* 0x0005e60000000c00 */
[--C-:B------:R-:W-:Y:S01]  /*8be0*/  @!P0 LEA.HI.X R181, R146, R181, R147.reuse, 0x1, P3 ;  /* 0x000000b592b58211 */ /* 0x100fe200018f0c93 */
[----:B------:R-:W-:Y:S01]  /*8bf0*/  @!PT LDS RZ, [RZ] ;  /* 0x00000000fffff984 */ /* 0x000fe20000000800 */
[----:B------:R-:W-:Y:S01]  /*8c00*/  @!PT LDS RZ, [RZ] ;  /* 0x00000000fffff984 */ /* 0x000fe20000000800 */
[----:B------:R-:W-:Y:S01]  /*8c10*/  @!PT LDS RZ, [RZ] ;  /* 0x00000000fffff984 */ /* 0x000fe20000000800 */
[----:B------:R2:W-:Y:S01]  /*8c20*/  @!P1 LDGSTS.E.BYPASS.LTC128B.128 [R218+0x7000], desc[UR20][R182.64+0x40] ;  /* 0x07000040b6da9fae */ /* 0x0005e2000b901d54 */
[----:B----4-:R-:W-:Y:S03]  /*8c30*/  IADD3 R146, P3, R184, R146, RZ ;  /* 0x00000092b8927210 */ /* 0x010fe60007f7e0ff */
[----:B------:R2:W-:Y:S02]  /*8c40*/  @P0 STS.128 [R218+0x8000], RZ ;  /* 0x008000ffda000388 */ /* 0x0005e40000000c00 */
        /* <DEDUP_REMOVED lines=28> */
.L_x_534:
[----:B--2---:R-:W2:Y:S01]  /*8e10*/  LDL R2, [R1+0x2c] ;  /* 0x00002c0001027983 */ /* 0x004ea20000100800 */
[----:B------:R-:W-:Y:S04]  /*8e20*/  DEPBAR.LE SB0, 0x0 ;  /* 0x000080000000791a */ /* 0x000fe80000000000 */
[----:B------:R-:W3:Y:S04]  /*8e30*/  LDL R0, [R1+0x30] ;  /* 0x0000300001007983 */ /* 0x000ee80000100800 */
[----:B------:R-:W4:Y:S04]  /*8e40*/  LDL R19, [R1] ;  /* 0x0000000001137983 */ /* 0x000f280000100800 */
[----:B------:R-:W5:Y:S04]  /*8e50*/  LDL R20, [R1+0x4] ;  /* 0x0000040001147983 */ /* 0x000f680000100800 */
[----:B------:R-:W5:Y:S04]  /*8e60*/  LDL.64 R8, [R1+0x50] ;  /* 0x0000500001087983 */ /* 0x000f680000100a00 */
[----:B------:R-:W5:Y:S04]  /*8e70*/  LDL R7, [R1+0x64] ;  /* 0x0000640001077983 */ /* 0x000f680000100800 */
[----:B------:R-:W5:Y:S04]  /*8e80*/  LDL R6, [R1+0x40] ;  /* 0x0000400001067983 */ /* 0x000f680000100800 */
[----:B------:R-:W5:Y:S04]  /*8e90*/  LDL R11, [R1+0x44] ;  /* 0x00004400010b7983 */ /* 0x000f680000100800 */
[----:B------:R-:W5:Y:S04]  /*8ea0*/  LDL R10, [R1+0x38] ;  /* 0x00003800010a7983 */ /* 0x000f680000100800 */
[----:B------:R-:W5:Y:S01]  /*8eb0*/  LDL R18, [R1+0x3c] ;  /* 0x00003c0001127983 */ /* 0x000f620000100800 */
[----:B------:R-:W-:Y:S06]  /*8ec0*/  BAR.SYNC.DEFER_BLOCKING 0x0 ;  /* 0x0000000000007b1d */ /* 0x000fec0000010000 */
[----:B------:R-:W-:Y:S04]  /*8ed0*/  @P2 STS [R218+0x9000], RZ ;  /* 0x009000ffda002388 */ /* 0x000fe80000000800 */
[----:B------:R-:W-:Y:S04]  /*8ee0*/  @P2 STS [R218+0x9004], RZ ;  /* 0x009004ffda002388 */ /* 0x000fe80000000800 */
[----:B------:R-:W-:Y:S04]  /*8ef0*/  @P2 STS.64 [R218+0x9008], RZ ;  /* 0x009008ffda002388 */ /* 0x000fe80000000a00 */
[----:B------:R-:W5:Y:S01]  /*8f00*/  LDL R146, [R1+0x28] ;  /* 0x0000280001927983 */ /* 0x000f620000100800 */
[----:B--2---:R-:W-:Y:S02]  /*8f10*/  ISETP.GE.AND P1, PT, R2, UR19, PT ;  /* 0x0000001302007c0c */ /* 0x004fe4000bf26270 */
[----:B---3--:R-:W-:Y:S02]  /*8f20*/  ISETP.GE.AND P0, PT, R0, UR19, PT ;  /* 0x0000001300007c0c */ /* 0x008fe4000bf06270 */
[----:B------:R-:W-:Y:S01]  /*8f30*/  SHF.R.S32.HI R0, RZ, 0x1f, R219 ;  /* 0x0000001fff007819 */ /* 0x000fe200000114db */
[CC--:B----4-:R-:W-:Y:S08]  /*8f40*/  IMAD.WIDE.U32 R4, R219.reuse, R19.reuse, RZ ;  /* 0x00000013db047225 */ /* 0x0d0ff000078e00ff */
[----:B------:R-:W1:Y:S01]  /*8f50*/  @!P1 LDC.64 R14, c[0x0][0x220] ;  /* 0x00008800ff0e9b82 */ /* 0x000e620000000a00 */
[----:B------:R-:W-:Y:S04]  /*8f60*/  IMAD R0, R0, R19, RZ ;  /* 0x0000001300007224 */ /* 0x000fe800078e02ff */
[----:B-----5:R-:W-:Y:S01]  /*8f70*/  IMAD R2, R219, R20, R0 ;  /* 0x00000014db027224 */ /* 0x020fe200078e0200 */
[C---:B------:R-:W-:Y:S02]  /*8f80*/  LEA R0, P3, R4.reuse, R8, 0x6 ;  /* 0x0000000804007211 */ /* 0x040fe400078630ff */
[----:B------:R-:W2:Y:S01]  /*8f90*/  @!P0 LDC.64 R12, c[0x0][0x220] ;  /* 0x00008800ff0c8b82 */ /* 0x000ea20000000a00 */
[----:B------:R-:W-:Y:S05]  /*8fa0*/  IMAD.IADD R2, R5, 0x1, R2 ;  /* 0x0000000105027824 */ /* 0x000fea00078e0202 */
[----:B------:R-:W-:Y:S02]  /*8fb0*/  LEA.HI.X R4, R4, R7, R2, 0x6, P3 ;  /* 0x0000000704047211 */ /* 0x000fe400018f3402 */
[C---:B------:R-:W-:Y:S01]  /*8fc0*/  @!P2 LEA R6, P3, R0.reuse, R6, 0x1 ;  /* 0x000000060006a211 */ /* 0x040fe200078608ff */
[----:B------:R-:W3:Y:S01]  /*8fd0*/  @!P1 LDC.64 R8, c[0x0][0x220] ;  /* 0x00008800ff089b82 */ /* 0x000ee20000000a00 */
[C---:B------:R-:W-:Y:S02]  /*8fe0*/  LEA R2, P6, R19.reuse, R0, 0x5 ;  /* 0x0000000013027211 */ /* 0x040fe400078c28ff */
[--C-:B------:R-:W-:Y:S02]  /*8ff0*/  @!P2 LEA.HI.X R7, R0, R11, R4.reuse, 0x1, P3 ;  /* 0x0000000b0007a211 */ /* 0x100fe400018f0c04 */
[----:B------:R-:W-:Y:S02]  /*9000*/  @!P2 LEA R10, P5, R2, R10, 0x1 ;  /* 0x0000000a020aa211 */ /* 0x000fe400078a08ff */
[C---:B-1----:R-:W-:Y:S01]  /*9010*/  @!P1 LEA R14, P4, R0.reuse, R14, 0x1 ;  /* 0x0000000e000e9211 */ /* 0x042fe200078808ff */
[----:B------:R-:W-:Y:S01]  /*9020*/  @!PT LDS RZ, [RZ] ;  /* 0x00000000fffff984 */ /* 0x000fe20000000800 */
[----:B------:R-:W-:Y:S01]  /*9030*/  @!PT LDS RZ, [RZ] ;  /* 0x00000000fffff984 */ /* 0x000fe20000000800 */
[----:B------:R-:W-:Y:S01]  /*9040*/  @!PT LDS RZ, [RZ] ;  /* 0x00000000fffff984 */ /* 0x000fe20000000800 */
[----:B------:R1:W-:Y:S01]  /*9050*/  @!P2 LDGSTS.E.BYPASS.LTC128B.128 [R218+0x9000], desc[UR20][R6.64] ;  /* 0x0900000006daafae */ /* 0x0003e2000b901d54 */
[----:B------:R-:W1:Y:S02]  /*9060*/  @!P0 LDC.64 R16, c[0x0][0x220] ;  /* 0x00008800ff108b82 */ /* 0x000e640000000a00 */
[C-C-:B------:R-:W-:Y:S01]  /*9070*/  @!P1 LEA.HI.X R15, R0.reuse, R15, R4.reuse, 0x1, P4 ;  /* 0x0000000f000f9211 */ /* 0x140fe200020f0c04 */
[----:B------:R-:W-:Y:S01]  /*9080*/  @P1 STS.128 [R218+0xa000], RZ ;  /* 0x00a000ffda001388 */ /* 0x000fe20000000c00 */
[C---:B--2---:R-:W-:Y:S03]  /*9090*/  @!P0 LEA R12, P3, R0.reuse, R12, 0x1 ;  /* 0x0000000c000c8211 */ /* 0x044fe600078608ff */
[----:B------:R-:W-:Y:S01]  /*90a0*/  @!PT LDS RZ, [RZ] ;  /* 0x00000000fffff984 */ /* 0x000fe20000000800 */
[----:B------:R-:W-:Y:S01]  /*90b0*/  @!PT LDS RZ, [RZ] ;  /* 0x00000000fffff984 */ /* 0x000fe20000000800 */
[----:B------:R-:W-:Y:S01]  /*90c0*/  @!PT LDS RZ, [RZ] ;  /* 0x00000000fffff984 */ /* 0x000fe20000000800 */
[----:B------:R-:W-:Y:S01]  /*90d0*/  @!P1 LDGSTS.E.BYPASS.LTC128B.128 [R218+0xa000], desc[UR20][R14.64+0x40] ;  /* 0x0a0000400eda9fae */ /* 0x000fe2000b901d54 */
[----:B------:R-:W-:Y:S03]  /*90e0*/  @!P0 LEA.HI.X R13, R0, R13, R4, 0x1, P3 ;  /* 0x0000000d000d8211 */ /* 0x000fe600018f0c04 */
[----:B------:R-:W-:Y:S01]  /*90f0*/  @P0 STS.128 [R218+0xb000], RZ ;  /* 0x00b000ffda000388 */ /* 0x000fe20000000c00 */
[----:B------:R-:W-:Y:S01]  /*9100*/  LEA.HI.X R4, R19, R4, R20, 0x5, P6 ;  /* 0x0000000413047211 */ /* 0x000fe200030f2c14 */
[----:B------:R-:W-:Y:S02]  /*9110*/  IMAD.MOV.U32 R0, RZ, RZ, -0x40 ;  /* 0xffffffc0ff007424 */ /* 0x000fe400078e00ff */
[----:B------:R-:W-:Y:S01]  /*9120*/  @!PT LDS RZ, [RZ] ;  /* 0x00000000fffff984 */ /* 0x000fe20000000800 */
[----:B------:R-:W-:Y:S01]  /*9130*/  @!PT LDS RZ, [RZ] ;  /* 0x00000000fffff984 */ /* 0x000fe20000000800 */
[----:B------:R-:W-:Y:S01]  /*9140*/  @!PT LDS RZ, [RZ] ;  /* 0x00000000fffff984 */ /* 0x000fe20000000800 */
[----:B------:R-:W-:Y:S01]  /*9150*/  @!P0 LDGSTS.E.BYPASS.LTC128B.128 [R218+0xb000], desc[UR20][R12.64+0x80] ;  /* 0x0b0000800cda8fae */ /* 0x000fe2000b901d54 */
[C-C-:B------:R-:W-:Y:S02]  /*9160*/  @!P2 LEA.HI.X R11, R2.reuse, R18, R4.reuse, 0x1, P5 ;  /* 0x00000012020ba211 */ /* 0x140fe400028f0c04 */
[C---:B---3--:R-:W-:Y:S01]  /*9170*/  @!P1 LEA R8, P4, R2.reuse, R8, 0x1 ;  /* 0x0000000802089211 */ /* 0x048fe200078808ff */
[----:B------:R-:W-:Y:S03]  /*9180*/  @P2 STS.128 [R218+0x9800], RZ ;  /* 0x009800ffda002388 */ /* 0x000fe60000000c00 */
[C-C-:B------:R-:W-:Y:S01]  /*9190*/  @!P1 LEA.HI.X R9, R2.reuse, R9, R4.reuse, 0x1, P4 ;  /* 0x0000000902099211 */ /* 0x140fe200020f0c04 */
[----:B------:R-:W-:Y:S01]  /*91a0*/  @!PT LDS RZ, [RZ] ;  /* 0x00000000fffff984 */ /* 0x000fe20000000800 */
[----:B------:R-:W-:Y:S01]  /*91b0*/  @!PT LDS RZ, [RZ] ;  /* 0x00000000fffff984 */ /* 0x000fe20000000800 */
[----:B------:R-:W-:Y:S01]  /*91c0*/  @!PT LDS RZ, [RZ] ;  /* 0x00000000fffff984 */ /* 0x000fe20000000800 */
[----:B------:R-:W-:Y:S01]  /*91d0*/  @!P2 LDGSTS.E.BYPASS.LTC128B.128 [R218+0x9800], desc[UR20][R10.64] ;  /* 0x098000000adaafae */ /* 0x000fe2000b901d54 */
[C---:B------:R-:W-:Y:S02]  /*91e0*/  ISETP.GT.AND P4, PT, R219.reuse, RZ, PT ;  /* 0x000000ffdb00720c */ /* 0x040fe40003f84270 */
[C---:B-1----:R-:W-:Y:S01]  /*91f0*/  @!P0 LEA R6, P3, R2.reuse, R16, 0x1 ;  /* 0x0000001002068211 */ /* 0x042fe200078608ff */
[----:B------:R-:W-:Y:S03]  /*9200*/  @P1 STS.128 [R218+0xa800], RZ ;  /* 0x00a800ffda001388 */ /* 0x000fe60000000c00 */
[----:B------:R-:W-:Y:S01]  /*9210*/  @!P0 LEA.HI.X R7, R2, R17, R4, 0x1, P3 ;  /* 0x0000001102078211 */ /* 0x000fe200018f0c04 */
[----:B------:R-:W-:Y:S01]  /*9220*/  @!PT LDS RZ, [RZ] ;  /* 0x00000000fffff984 */ /* 0x000fe20000000800 */
[----:B------:R-:W-:Y:S01]  /*9230*/  @!PT LDS RZ, [RZ] ;  /* 0x00000000fffff984 */ /* 0x000fe20000000800 */
[----:B------:R-:W-:Y:S01]  /*9240*/  @!PT LDS RZ, [RZ] ;  /* 0x00000000fffff984 */ /* 0x000fe20000000800 */
[----:B------:R-:W-:Y:S01]  /*9250*/  @!P1 LDGSTS.E.BYPASS.LTC128B.128 [R218+0xa800], desc[UR20][R8.64+0x40] ;  /* 0x0a80004008da9fae */ /* 0x000fe2000b901d54 */
[C---:B------:R-:W-:Y:S03]  /*9260*/  IMAD R2, R219.reuse, R0, 0x40 ;  /* 0x00000040db027424 */ /* 0x040fe600078e0200 */
[----:B------:R-:W-:Y:S01]  /*9270*/  @P0 STS.128 [R218+0xb800], RZ ;  /* 0x00b800ffda000388 */ /* 0x000fe20000000c00 */
[----:B------:R-:W-:Y:S03]  /*9280*/  IMAD R0, R219, -0x40, R146 ;  /* 0xffffffc0db007824 */ /* 0x000fe600078e0292 */
[----:B------:R-:W-:Y:S01]  /*9290*/  @!PT LDS RZ, [RZ] ;  /* 0x00000000fffff984 */ /* 0x000fe20000000800 */
[----:B------:R-:W-:Y:S01]  /*92a0*/  @!PT LDS RZ, [RZ] ;  /* 0x00000000fffff984 */ /* 0x000fe20000000800 */
[----:B------:R-:W-:Y:S01]  /*92b0*/  @!PT LDS RZ, [RZ] ;  /* 0x00000000fffff984 */ /* 0x000fe20000000800 */
[----:B------:R1:W-:Y:S01]  /*92c0*/  @!P0 LDGSTS.E.BYPASS.LTC128B.128 [R218+0xb800], desc[UR20][R6.64+0x80] ;  /* 0x0b80008006da8fae */ /* 0x0003e2000b901d54 */
[----:B------:R-:W-:Y:S02]  /*92d0*/  IMAD.IADD R2, R146, 0x1, R2 ;  /* 0x0000000192027824 */ /* 0x000fe400078e0202 */
[C---:B------:R-:W-:Y:S01]  /*92e0*/  VIADD R149, R0.reuse, 0x48 ;  /* 0x0000004800957836 */ /* 0x040fe20000000000 */
[----:B------:R-:W-:Y:S01]  /*92f0*/  LDSM.16.M88.4 R64, [R216] ;  /* 0x00000000d840783b */ /* 0x000fe20000000200 */
[----:B------:R-:W-:Y:S03]  /*9300*/  VIADD R148, R0, 0x47 ;  /* 0x0000004700947836 */ /* 0x000fe60000000000 */
[----:B------:R-:W1:Y:S01]  /*9310*/  LDSM.16.M88.4 R16, [R213+0x6000] ;  /* 0x00600000d510783b */ /* 0x000e620000000200 */
[----:B------:R-:W-:Y:S02]  /*9320*/  ISETP.GE.AND P5, PT, R149, RZ, PT ;  /* 0x000000ff9500720c */ /* 0x000fe40003fa6270 */
[----:B------:R-:W-:Y:S01]  /*9330*/  ISETP.GE.AND P6, PT, R148, RZ, PT ;  /* 0x000000ff9400720c */ /* 0x000fe20003fc6270 */
[----:B------:R-:W2:Y:S04]  /*9340*/  LDSM.16.M88.4 R60, [R216+0x1000] ;  /* 0x00100000d83c783b */ /* 0x000ea80000000200 */
[----:B------:R-:W3:Y:S04]  /*9350*/  LDSM.16.M88.4 R32, [R213+0x6400] ;  /* 0x00640000d520783b */ /* 0x000ee80000000200 */
[----:B------:R-:W0:Y:S04]  /*9360*/  LDGDEPBAR ;  /* 0x00000000000079af */ /* 0x000e280000000000 */
[----:B------:R-:W4:Y:S04]  /*9370*/  LDSM.16.M88.4 R48, [R213+0x6800] ;  /* 0x00680000d530783b */ /* 0x000f280000000200 */
[----:B------:R-:W5:Y:S04]  /*9380*/  LDSM.16.M88.4 R172, [R213+0x6c00] ;  /* 0x006c0000d5ac783b */ /* 0x000f680000000200 */
[----:B------:R-:W-:Y:S04]  /*9390*/  LDSM.16.M88.4 R176, [R217] ;  /* 0x00000000d9b0783b */ /* 0x000fe80000000200 */
[----:B------:R-:W5:Y:S04]  /*93a0*/  LDSM.16.M88.4 R180, [R215+0x6000] ;  /* 0x00600000d7b4783b */ /* 0x000f680000000200 */
[----:B------:R-:W5:Y:S04]  /*93b0*/  LDSM.16.M88.4 R184, [R217+0x1000] ;  /* 0x00100000d9b8783b */ /* 0x000f680000000200 */
[----:B------:R-:W5:Y:S01]  /*93c0*/  LDSM.16.M88.4 R188, [R215+0x6400] ;  /* 0x00640000d7bc783b */ /* 0x000f620000000200 */
[-C--:B-1----:R-:W-:Y:S03]  /*93d0*/  HMMA.16816.F32.BF16 R4, R64, R16.reuse, RZ ;  /* 0x000000104004723c */ /* 0x082fe600000418ff */
[----:B------:R-:W1:Y:S04]  /*93e0*/  LDSM.16.M88.4 R192, [R215+0x6800] ;  /* 0x00680000d7c0783b */ /* 0x000e680000000200 */
[----:B------:R-:W1:Y:S01]  /*93f0*/  LDSM.16.M88.4 R196, [R215+0x6c00] ;  /* 0x006c0000d7c4783b */ /* 0x000e620000000200 */
[C---:B--2---:R-:W-:Y:S03]  /*9400*/  HMMA.16816.F32.BF16 R8, R60.reuse, R16, RZ ;  /* 0x000000103c08723c */ /* 0x044fe600000418ff */
[----:B------:R-:W-:Y:S03]  /*9410*/  LDSM.16.M88.4 R200, [R216+0x2000] ;  /* 0x00200000d8c8783b */ /* 0x000fe60000000200 */
[-C--:B------:R-:W-:Y:S01]  /*9420*/  HMMA.16816.F32.BF16 R12, R60, R18.reuse, RZ ;  /* 0x000000123c0c723c */ /* 0x080fe200000418ff */
[----:B------:R-:W2:Y:S04]  /*9430*/  LDSM.16.M88.4 R204, [R213+0x7000] ;  /* 0x00700000d5cc783b */ /* 0x000ea80000000200 */
[----:B------:R-:W2:Y:S01]  /*9440*/  LDSM.16.M88.4 R208, [R216+0x3000] ;  /* 0x00300000d8d0783b */ /* 0x000ea20000000200 */
[C---:B------:R-:W-:Y:S06]  /*9450*/  HMMA.16816.F32.BF16 R16, R64.reuse, R18, RZ ;  /* 0x000000124010723c */ /* 0x040fec00000418ff */
[-C--:B---3--:R-:W-:Y:S06]  /*9460*/  HMMA.16816.F32.BF16 R20, R64, R32.reuse, RZ ;  /* 0x000000204014723c */ /* 0x088fec00000418ff */
[C---:B------:R-:W-:Y:S06]  /*9470*/  HMMA.16816.F32.BF16 R24, R60.reuse, R32, RZ ;  /* 0x000000203c18723c */ /* 0x040fec00000418ff */
[-C--:B------:R-:W-:Y:S06]  /*9480*/  HMMA.16816.F32.BF16 R28, R60, R34.reuse, RZ ;  /* 0x000000223c1c723c */ /* 0x080fec00000418ff */
        /* <DEDUP_REMOVED lines=9> */
[----:B------:R-:W3:Y:S05]  /*9520*/  LDSM.16.M88.4 R172, [R213+0x7400] ;  /* 0x00740000d5ac783b */ /* 0x000eea0000000200 */
[-C--:B------:R-:W-:Y:S06]  /*9530*/  HMMA.16816.F32.BF16 R4, R176, R180.reuse, R4 ;  /* 0x000000b4b004723c */ /* 0x080fec0000041804 */
        /* <DEDUP_REMOVED lines=19> */
[----:B------:R-:W-:Y:S04]  /*9670*/  LDSM.16.M88.4 R176, [R215+0x7000] ;  /* 0x00700000d7b0783b */ /* 0x000fe80000000200 */
[----:B------:R-:W-:Y:S01]  /*9680*/  LDSM.16.M88.4 R196, [R215+0x7800] ;  /* 0x00780000d7c4783b */ /* 0x000fe20000000200 */
[-C--:B--2---:R-:W-:Y:S06]  /*9690*/  HMMA.16816.F32.BF16 R4, R200, R204.reuse, R4 ;  /* 0x000000ccc804723c */ /* 0x084fec0000041804 */
        /* <DEDUP_REMOVED lines=8> */
[----:B------:R-:W1:Y:S05]  /*9720*/  LDSM.16.M88.4 R172, [R217+0x2000] ;  /* 0x00200000d9ac783b */ /* 0x000e6a0000000200 */
[-C--:B----4-:R-:W-:Y:S06]  /*9730*/  HMMA.16816.F32.BF16 R36, R200, R180.reuse, R36 ;  /* 0x000000b4c824723c */ /* 0x090fec0000041824 */
        /* <DEDUP_REMOVED lines=9> */
[----:B------:R-:W2:Y:S04]  /*97d0*/  LDSM.16.M88.4 R188, [R213+0x8000] ;  /* 0x00800000d5bc783b */ /* 0x000ea80000000200 */
[----:B------:R-:W3:Y:S01]  /*97e0*/  LDSM.16.M88.4 R200, [R216+0x5000] ;  /* 0x00500000d8c8783b */ /* 0x000ee20000000200 */
        /* <DEDUP_REMOVED lines=20> */
[----:B------:R-:W4:Y:S04]  /*9930*/  LDSM.16.M88.4 R172, [R213+0x8c00] ;  /* 0x008c0000d5ac783b */ /* 0x000f280000000200 */
[----:B------:R-:W-:Y:S01]  /*9940*/  LDSM.16.M88.4 R204, [R215+0x8800] ;  /* 0x00880000d7cc783b */ /* 0x000fe20000000200 */
        /* <DEDUP_REMOVED lines=9> */
[----:B------:R-:W3:Y:S01]  /*99e0*/  LDSM.16.M88.4 R208, [R215+0x8c00] ;  /* 0x008c0000d7d0783b */ /* 0x000ee20000000200 */
[----:B------:R-:W-:Y:S04]  /*99f0*/  DEPBAR.LE SB0, 0x0 ;  /* 0x000080000000791a */ /* 0x000fe80000000000 */
[-C--:B-1----:R-:W-:Y:S01]  /*9a00*/  HMMA.16816.F32.BF16 R36, R180, R176.reuse, R36 ;  /* 0x000000b0b424723c */ /* 0x082fe20000041824 */
[----:B------:R-:W-:Y:S05]  /*9a10*/  BAR.SYNC.DEFER_BLOCKING 0x0 ;  /* 0x0000000000007b1d */ /* 0x000fea0000010000 */
[C---:B------:R-:W-:Y:S06]  /*9a20*/  HMMA.16816.F32.BF16 R40, R200.reuse, R176, R40 ;  /* 0x000000b0c828723c */ /* 0x040fec0000041828 */
[-C--:B------:R-:W-:Y:S06]  /*9a30*/  HMMA.16816.F32.BF16 R44, R200, R178.reuse, R44 ;  /* 0x000000b2c82c723c */ /* 0x080fec000004182c */
[C---:B------:R-:W-:Y:S06]  /*9a40*/  HMMA.16816.F32.BF16 R48, R180.reuse, R178, R48 ;  /* 0x000000b2b430723c */ /* 0x040fec0000041830 */
[-C--:B----4-:R-:W-:Y:S05]  /*9a50*/  HMMA.16816.F32.BF16 R52, R180, R172.reuse, R52 ;  /* 0x000000acb434723c */ /* 0x090fea0000041834 */
[C---:B------:R-:W-:Y:S01]  /*9a60*/  VIADD R178, R0.reuse, 0x3f ;  /* 0x0000003f00b27836 */ /* 0x040fe20000000000 */
[C---:B------:R-:W-:Y:S06]  /*9a70*/  HMMA.16816.F32.BF16 R56, R200.reuse, R172, R56 ;  /* 0x000000acc838723c */ /* 0x040fec0000041838 */
[-C--:B------:R-:W-:Y:S06]  /*9a80*/  HMMA.16816.F32.BF16 R60, R200, R174.reuse, R60 ;  /* 0x000000aec83c723c */ /* 0x080fec000004183c */
[----:B------:R-:W-:Y:S01]  /*9a90*/  HMMA.16816.F32.BF16 R64, R180, R174, R64 ;  /* 0x000000aeb440723c */ /* 0x000fe20000041840 */
[----:B------:R-:W-:Y:S05]  /*9aa0*/  P2R R200, PR, RZ, 0x10 ;  /* 0x00000010ffc87803 */ /* 0x000fea0000000000 */
[-C--:B--2---:R-:W-:Y:S06]  /*9ab0*/  HMMA.16816.F32.BF16 R4, R184, R188.reuse, R4 ;  /* 0x000000bcb804723c */ /* 0x084fec0000041804 */
[C---:B------:R-:W-:Y:S06]  /*9ac0*/  HMMA.16816.F32.BF16 R8, R192.reuse, R188, R8 ;  /* 0x000000bcc008723c */ /* 0x040fec0000041808 */
[-C--:B------:R-:W-:Y:S05]  /*9ad0*/  HMMA.16816.F32.BF16 R12, R192, R190.reuse, R12 ;  /* 0x000000bec00c723c */ /* 0x080fea000004180c */
[C---:B------:R-:W-:Y:S01]  /*9ae0*/  VIADD R189, R0.reuse, 0xfffffff8 ;  /* 0xfffffff800bd7836 */ /* 0x040fe20000000000 */
[C---:B------:R-:W-:Y:S05]  /*9af0*/  HMMA.16816.F32.BF16 R16, R184.reuse, R190, R16 ;  /* 0x000000beb810723c */ /* 0x040fea0000041810 */
[C---:B------:R-:W-:Y:S01]  /*9b00*/  VIADD R188, R0.reuse, 0xfffffff7 ;  /* 0xfffffff700bc7836 */ /* 0x040fe20000000000 */
        /* <DEDUP_REMOVED lines=11> */
[----:B------:R-:W-:Y:S07]  /*9bc0*/  HMMA.16816.F32.BF16 R64, R184, R210, R64 ;  /* 0x000000d2b840723c */ /* 0x000fee0000041840 */
[C---:B------:R-:W-:Y:S04]  /*9bd0*/  VIADD R185, R0.reuse, 0xffffffff ;  /* 0xffffffff00b97836 */ /* 0x040fe80000000000 */
[C---:B------:R-:W-:Y:S02]  /*9be0*/  VIADD R187, R0.reuse, 0x38 ;  /* 0x0000003800bb7836 */ /* 0x040fe40000000000 */
[----:B------:R-:W-:Y:S01]  /*9bf0*/  VIADD R186, R0, 0x37 ;  /* 0x0000003700ba7836 */ /* 0x000fe20000000000 */
[----:B------:R-:W-:Y:S10]  /*9c00*/  @P4 BRA `(.L_x_536) ;  /* 0xffffffec00784947 */ /* 0x000ff4000383ffff */
.L_x_535:
[----:B------:R-:W-:Y:S01]  /*9c10*/  @!P6 IADD3 R148, -R2, -0x7, RZ ;  /* 0xfffffff90294e810 */ /* 0x000fe20007ffe1ff */
[----:B------:R-:W3:Y:S01]  /*9c20*/  LDL.64 R220, [R1+0x20] ;  /* 0x0000200001dc7983 */ /* 0x000ee20000100a00 */
[----:B------:R-:W-:Y:S01]  /*9c30*/  ISETP.GE.AND P6, PT, R187, RZ, PT ;  /* 0x000000ffbb00720c */ /* 0x000fe20003fc6270 */
[----:B------:R-:W-:Y:S01]  /*9c40*/  UIADD3 UR18, UR22, -0x255992d5, URZ ;  /* 0xdaa66d2b16127890 */ /* 0x000fe2000fffe03f */
[----:B------:R-:W-:Y:S01]  /*9c50*/  ISETP.GE.AND P0, PT, R178, RZ, PT ;  /* 0x000000ffb200720c */ /* 0x000fe20003f06270 */
[----:B------:R-:W-:Y:S01]  /*9c60*/  UIADD3 UR17, UR22, -0x4ab325aa, URZ ;  /* 0xb54cda5616117890 */ /* 0x000fe2000fffe03f */
[----:B------:R-:W-:Y:S01]  /*9c70*/  ISETP.GE.AND P1, PT, R185, RZ, PT ;  /* 0x000000ffb900720c */ /* 0x000fe20003f26270 */
[----:B------:R-:W4:Y:S01]  /*9c80*/  LDL.64 R226, [R1+0x18] ;  /* 0x0000180001e27983 */ /* 0x000f220000100a00 */
[----:B------:R-:W-:Y:S01]  /*9c90*/  @!P5 IADD3 R149, -R2, -0x8, RZ ;  /* 0xfffffff80295d810 */ /* 0x000fe20007ffe1ff */
[----:B------:R-:W-:Y:S01]  /*9ca0*/  UIADD3 UR15, UR23, -0x4498517b, URZ ;  /* 0xbb67ae85170f7890 */ /* 0x000fe2000fffe03f */
[----:B------:R-:W-:Y:S01]  /*9cb0*/  ISETP.GE.AND P5, PT, R188, RZ, PT ;  /* 0x000000ffbc00720c */ /* 0x000fe20003fa6270 */
[C---:B--2---:R-:W-:Y:S01]  /*9cc0*/  VIADD R175, R0.reuse, 0x8 ;  /* 0x0000000800af7836 */ /* 0x044fe20000000000 */
[C---:B------:R-:W-:Y:S01]  /*9cd0*/  IADD3 R146, -R0.reuse, -0x7, RZ ;  /* 0xfffffff900927810 */ /* 0x040fe20007ffe1ff */
[----:B------:R-:W-:Y:S01]  /*9ce0*/  UIADD3 UR14, UR22, 0x3c6ef372, URZ ;  /* 0x3c6ef372160e7890 */ /* 0x000fe2000fffe03f */
[----:B------:R-:W-:Y:S01]  /*9cf0*/  IADD3 R147, -R0, -0x8, RZ ;  /* 0xfffffff800937810 */ /* 0x000fe20007ffe1ff */
[----:B------:R-:W-:Y:S01]  /*9d00*/  UIADD3 UR13, UR23, 0x76cf5d0a, URZ ;  /* 0x76cf5d0a170d7890 */ /* 0x000fe2000fffe03f */
[----:B------:R-:W-:Y:S01]  /*9d10*/  @!P6 IADD3 R187, -R2, 0x8, RZ ;  /* 0x0000000802bbe810 */ /* 0x000fe20007ffe1ff */
[C---:B------:R-:W-:Y:S01]  /*9d20*/  VIADD R182, R0.reuse, 0x30 ;  /* 0x0000003000b67836 */ /* 0x040fe20000000000 */
[----:B------:R-:W-:Y:S01]  /*9d30*/  ISETP.GE.AND P6, PT, R175, RZ, PT ;  /* 0x000000ffaf00720c */ /* 0x000fe20003fc6270 */
[----:B------:R-:W-:Y:S01]  /*9d40*/  VIADD R181, R0, 0x2f ;  /* 0x0000002f00b57836 */ /* 0x000fe20000000000 */
[----:B------:R-:W-:Y:S01]  /*9d50*/  @!P0 IADD3 R178, -R2, 0x1, RZ ;  /* 0x0000000102b28810 */ /* 0x000fe20007ffe1ff */
[C---:B------:R-:W-:Y:S01]  /*9d60*/  VIADD R174, R0.reuse, 0x7 ;  /* 0x0000000700ae7836 */ /* 0x040fe20000000000 */
[C---:B------:R-:W-:Y:S01]  /*9d70*/  @!P1 IADD3 R185, -R0.reuse, 0x1, RZ ;  /* 0x0000000100b99810 */ /* 0x040fe20007ffe1ff */
[----:B------:R-:W-:Y:S01]  /*9d80*/  VIADD R194, R0, 0x27 ;  /* 0x0000002700c27836 */ /* 0x000fe20000000000 */
[----:B------:R-:W-:Y:S01]  /*9d90*/  ISETP.GE.AND P1, PT, R182, RZ, PT ;  /* 0x000000ffb600720c */ /* 0x000fe20003f26270 */
[C---:B------:R-:W-:Y:S01]  /*9da0*/  VIADD R193, R0.reuse, 0x1f ;  /* 0x0000001f00c17836 */ /* 0x040fe20000000000 */
[----:B------:R-:W-:Y:S01]  /*9db0*/  ISETP.GE.AND P0, PT, R181, RZ, PT ;  /* 0x000000ffb500720c */ /* 0x000fe20003f06270 */
[C---:B------:R-:W-:Y:S01]  /*9dc0*/  VIADD R195, R0.reuse, 0xffffffd7 ;  /* 0xffffffd700c37836 */ /* 0x040fe20000000000 */
[----:B------:R-:W-:Y:S01]  /*9dd0*/  @!P5 IADD3 R188, -R0, 0x9, RZ ;  /* 0x0000000900bcd810 */ /* 0x000fe20007ffe1ff */
[----:B------:R-:W-:Y:S01]  /*9de0*/  IMAD.SHL.U32 R206, R219, 0x2, RZ ;  /* 0x00000002dbce7824 */ /* 0x000fe200078e00ff */
[----:B------:R-:W-:Y:S01]  /*9df0*/  ISETP.GE.AND P5, PT, R174, RZ, PT ;  /* 0x000000ffae00720c */ /* 0x000fe20003fa6270 */
[C---:B------:R-:W-:Y:S01]  /*9e00*/  VIADD R192, R0.reuse, 0xffffffd8 ;  /* 0xffffffd800c07836 */ /* 0x040fe20000000000 */
[----:B------:R-:W-:Y:S01]  /*9e10*/  SEL R147, R147, R175, !P6 ;  /* 0x000000af93937207 */ /* 0x000fe20007000000 */
[----:B------:R-:W-:Y:S01]  /*9e20*/  VIADD R191, R0, 0x28 ;  /* 0x0000002800bf7836 */ /* 0x000fe20000000000 */
[----:B------:R-:W-:Y:S01]  /*9e30*/  SEL R146, R146, R174, !P5 ;  /* 0x000000ae92927207 */ /* 0x000fe20006800000 */
[----:B------:R-:W-:Y:S01]  /*9e40*/  UIADD3 UR16, UR22, -0x61c88647, URZ ;  /* 0x9e3779b916107890 */ /* 0x000fe2000fffe03f */
[----:B------:R-:W-:Y:S01]  /*9e50*/  LOP3.LUT R172, R247, UR23, R206, 0x96, !PT ;  /* 0x00000017f7ac7c12 */ /* 0x000fe2000f8e96ce */
[C---:B------:R-:W-:Y:S01]  /*9e60*/  VIADD R204, R0.reuse, 0x18 ;  /* 0x0000001800cc7836 */ /* 0x040fe20000000000 */
[----:B------:R-:W-:Y:S01]  /*9e70*/  I2FP.F32.S32 R148, R148 ;  /* 0x0000009400947245 */ /* 0x000fe20000201400 */
[----:B------:R-:W-:Y:S01]  /*9e80*/  VIADD R205, R0, 0x17 ;  /* 0x0000001700cd7836 */ /* 0x000fe20000000000 */
[----:B------:R-:W-:Y:S01]  /*9e90*/  I2FP.F32.S32 R146, R146 ;  /* 0x0000009200927245 */ /* 0x000fe20000201400 */
[----:B------:R-:W-:Y:S01]  /*9ea0*/  IMAD.WIDE.U32 R172, R172, -0x326172a9, RZ ;  /* 0xcd9e8d57acac7825 */ /* 0x000fe200078e00ff */
[----:B------:R-:W-:Y:S02]  /*9eb0*/  @!P6 IADD3 R175, -R2, 0x38, RZ ;  /* 0x0000003802afe810 */ /* 0x000fe40007ffe1ff */
[----:B------:R-:W-:Y:S01]  /*9ec0*/  ISETP.GE.AND P6, PT, R192, RZ, PT ;  /* 0x000000ffc000720c */ /* 0x000fe20003fc6270 */
[----:B------:R-:W-:Y:S01]  /*9ed0*/  VIADD R183, R0, 0xffffffef ;  /* 0xffffffef00b77836 */ /* 0x000fe20000000000 */
[----:B------:R-:W-:Y:S01]  /*9ee0*/  @!P1 IADD3 R182, -R2, 0x10, RZ ;  /* 0x0000001002b69810 */ /* 0x000fe20007ffe1ff */
[-C--:B------:R-:W-:Y:S01]  /*9ef0*/  FFMA.FTZ R11, R148, -R145.reuse, R11 ;  /* 0x80000091940b7223 */ /* 0x080fe2000001000b */
[----:B------:R-:W-:Y:S01]  /*9f00*/  @!P0 IADD3 R181, -R2, 0x11, RZ ;  /* 0x0000001102b58810 */ /* 0x000fe20007ffe1ff */
[----:B------:R-:W-:Y:S01]  /*9f10*/  FFMA.FTZ R7, R146, -R145, R7 ;  /* 0x8000009192077223 */ /* 0x000fe20000010007 */
[----:B------:R-:W-:Y:S01]  /*9f20*/  I2FP.F32.S32 R149, R149 ;  /* 0x0000009500957245 */ /* 0x000fe20000201400 */
[C---:B------:R-:W-:Y:S01]  /*9f30*/  VIADD R208, R0.reuse, 0xf ;  /* 0x0000000f00d07836 */ /* 0x040fe20000000000 */
[----:B------:R-:W-:Y:S01]  /*9f40*/  ISETP.GE.AND P4, PT, R189, RZ, PT ;  /* 0x000000ffbd00720c */ /* 0x000fe20003f86270 */
[----:B------:R-:W-:Y:S01]  /*9f50*/  VIADD R180, R0, 0xffffffe8 ;  /* 0xffffffe800b47836 */ /* 0x000fe20000000000 */
[----:B------:R-:W-:Y:S01]  /*9f60*/  ISETP.GE.AND P3, PT, R186, RZ, PT ;  /* 0x000000ffba00720c */ /* 0x000fe20003f66270 */
[----:B------:R-:W-:Y:S01]  /*9f70*/  FFMA.FTZ R10, R149, -R145, R10 ;  /* 0x80000091950a7223 */ /* 0x000fe2000001000a */
[----:B------:R-:W-:Y:S01]  /*9f80*/  ISETP.GE.AND P1, PT, R183, RZ, PT ;  /* 0x000000ffb700720c */ /* 0x000fe20003f26270 */
[C---:B------:R-:W-:Y:S01]  /*9f90*/  VIADD R179, R0.reuse, 0xffffffe7 ;  /* 0xffffffe700b37836 */ /* 0x040fe20000000000 */
[----:B------:R-:W-:Y:S01]  /*9fa0*/  ISETP.GE.AND P0, PT, R191, RZ, PT ;  /* 0x000000ffbf00720c */ /* 0x000fe20003f06270 */
[C---:B------:R-:W-:Y:S01]  /*9fb0*/  VIADD R177, R0.reuse, 0xffffffe0 ;  /* 0xffffffe000b17836 */ /* 0x040fe20000000000 */
[----:B------:R-:W-:Y:S01]  /*9fc0*/  I2FP.F32.S32 R147, R147 ;  /* 0x0000009300937245 */ /* 0x000fe20000201400 */
[----:B------:R-:W-:Y:S01]  /*9fd0*/  VIADD R176, R0, 0xffffffdf ;  /* 0xffffffdf00b07836 */ /* 0x000fe20000000000 */
[----:B------:R-:W-:Y:S01]  /*9fe0*/  LOP3.LUT R148, R249, UR15, R246, 0x96, !PT ;  /* 0x0000000ff9947c12 */ /* 0x000fe2000f8e96f6 */
[----:B------:R-:W-:Y:S01]  /*9ff0*/  VIADD R206, R206, 0x1 ;  /* 0x00000001cece7836 */ /* 0x000fe20000000000 */
[----:B------:R-:W-:Y:S01]  /*a000*/  @!P6 IADD3 R192, -R0, 0x28, RZ ;  /* 0x0000002800c0e810 */ /* 0x000fe20007ffe1ff */
[-C--:B------:R-:W-:Y:S01]  /*a010*/  FFMA.FTZ R6, R147, -R145.reuse, R6 ;  /* 0x8000009193067223 */ /* 0x080fe20000010006 */
[----:B------:R-:W-:Y:S01]  /*a020*/  ISETP.NE.AND P6, PT, R200, RZ, PT ;  /* 0x000000ffc800720c */ /* 0x000fe20003fc5270 */
[----:B------:R-:W-:Y:S01]  /*a030*/  IMAD.WIDE.U32 R148, R148, -0x326172a9, RZ ;  /* 0xcd9e8d5794947825 */ /* 0x000fe200078e00ff */
[----:B------:R-:W-:Y:S02]  /*a040*/  @!P4 IADD3 R189, -R0, 0x8, RZ ;  /* 0x0000000800bdc810 */ /* 0x000fe40007ffe1ff */
[----:B------:R-:W-:Y:S01]  /*a050*/  @!P3 IADD3 R186, -R2, 0x9, RZ ;  /* 0x0000000902bab810 */ /* 0x000fe20007ffe1ff */
[C---:B------:R-:W-:Y:S01]  /*a060*/  VIADD R197, R0.reuse, 0xffffffcf ;  /* 0xffffffcf00c57836 */ /* 0x040fe20000000000 */
[----:B------:R-:W-:Y:S01]  /*a070*/  LOP3.LUT R202, R149, UR14, R172, 0x96, !PT ;  /* 0x0000000e95ca7c12 */ /* 0x000fe2000f8e96ac */
[C---:B------:R-:W-:Y:S01]  /*a080*/  VIADD R199, R0.reuse, 0xffffffc8 ;  /* 0xffffffc800c77836 */ /* 0x040fe20000000000 */
[C---:B------:R-:W-:Y:S01]  /*a090*/  @!P1 IADD3 R183, -R0.reuse, 0x11, RZ ;  /* 0x0000001100b79810 */ /* 0x040fe20007ffe1ff */
[----:B------:R-:W-:Y:S01]  /*a0a0*/  VIADD R198, R0, 0xffffffc7 ;  /* 0xffffffc700c67836 */ /* 0x000fe20000000000 */
[----:B------:R-:W-:Y:S01]  /*a0b0*/  @!P0 IADD3 R191, -R2, 0x18, RZ ;  /* 0x0000001802bf8810 */ /* 0x000fe20007ffe1ff */
[----:B------:R-:W-:Y:S01]  /*a0c0*/  IMAD.WIDE.U32 R202, R202, -0x2daee0ad, RZ ;  /* 0xd2511f53caca7825 */ /* 0x000fe200078e00ff */
[----:B------:R-:W-:Y:S02]  /*a0d0*/  ISETP.GE.AND P3, PT, R194, RZ, PT ;  /* 0x000000ffc200720c */ /* 0x000fe40003f66270 */
[----:B------:R-:W-:Y:S01]  /*a0e0*/  ISETP.GE.AND P0, PT, R193, RZ, PT ;  /* 0x000000ffc100720c */ /* 0x000fe20003f06270 */
[C---:B------:R-:W-:Y:S01]  /*a0f0*/  VIADD R190, R0.reuse, 0x20 ;  /* 0x0000002000be7836 */ /* 0x040fe20000000000 */
[----:B------:R-:W-:Y:S01]  /*a100*/  LOP3.LUT R206, R247, UR23, R206, 0x96, !PT ;  /* 0x00000017f7ce7c12 */ /* 0x000fe2000f8e96ce */
[C---:B------:R-:W-:Y:S01]  /*a110*/  VIADD R207, R0.reuse, 0x10 ;  /* 0x0000001000cf7836 */ /* 0x040fe20000000000 */
[----:B------:R-:W-:Y:S01]  /*a120*/  I2FP.F32.S32 R178, R178 ;  /* 0x000000b200b27245 */ /* 0x000fe20000201400 */
[----:B------:R-:W-:Y:S01]  /*a130*/  VIADD R196, R0, 0xffffffd0 ;  /* 0xffffffd000c47836 */ /* 0x000fe20000000000 */
[----:B------:R-:W-:Y:S01]  /*a140*/  ISETP.GE.AND P1, PT, R190, RZ, PT ;  /* 0x000000ffbe00720c */ /* 0x000fe20003f26270 */
[----:B------:R-:W-:Y:S01]  /*a150*/  IMAD.WIDE.U32 R222, R206, -0x326172a9, RZ ;  /* 0xcd9e8d57cede7825 */ /* 0x000fe200078e00ff */
[----:B------:R-:W-:Y:S02]  /*a160*/  I2FP.F32.S32 R186, R186 ;  /* 0x000000ba00ba7245 */ /* 0x000fe40000201400 */
[C---:B------:R-:W-:Y:S01]  /*a170*/  @!P5 IADD3 R174, -R2.reuse, 0x39, RZ ;  /* 0x0000003902aed810 */ /* 0x040fe20007ffe1ff */
[----:B------:R-:W-:Y:S01]  /*a180*/  IMAD.MOV.U32 R206, RZ, RZ, 0x7054 ;  /* 0x00007054ffce7424 */ /* 0x000fe200078e00ff */
[----:B------:R-:W-:Y:S01]  /*a190*/  @!P3 IADD3 R194, -R2, 0x19, RZ ;  /* 0x0000001902c2b810 */ /* 0x000fe20007ffe1ff */
[-C--:B------:R-:W-:Y:S01]  /*a1a0*/  FFMA.FTZ R9, R178, -R145.reuse, R9 ;  /* 0x80000091b2097223 */ /* 0x080fe20000010009 */
[----:B------:R-:W-:Y:S01]  /*a1b0*/  @!P0 IADD3 R193, -R2, 0x21, RZ ;  /* 0x0000002102c18810 */ /* 0x000fe20007ffe1ff */
[-C--:B------:R-:W-:Y:S01]  /*a1c0*/  FFMA.FTZ R15, R178, -R145.reuse, R15 ;  /* 0x80000091b20f7223 */ /* 0x080fe2000001000f */
[----:B------:R-:W-:Y:S01]  /*a1d0*/  ISETP.GE.AND P3, PT, R205, RZ, PT ;  /* 0x000000ffcd00720c */ /* 0x000fe20003f66270 */
[-C--:B------:R-:W-:Y:S01]  /*a1e0*/  FFMA.FTZ R13, R186, -R145.reuse, R13 ;  /* 0x80000091ba0d7223 */ /* 0x080fe2000001000d */
[----:B------:R-:W-:Y:S01]  /*a1f0*/  ISETP.GE.AND P0, PT, R208, RZ, PT ;  /* 0x000000ffd000720c */ /* 0x000fe20003f06270 */
[----:B------:R-:W-:Y:S01]  /*a200*/  FFMA.FTZ R27, R186, -R145, R27 ;  /* 0x80000091ba1b7223 */ /* 0x000fe2000001001b */
[----:B------:R-:W-:Y:S01]  /*a210*/  @!P1 IADD3 R190, -R2, 0x20, RZ ;  /* 0x0000002002be9810 */ /* 0x000fe20007ffe1ff */
[----:B------:R-:W-:Y:S01]  /*a220*/  VIADD R184, R0, 0xfffffff0 ;  /* 0xfffffff000b87836 */ /* 0x000fe20000000000 */
[----:B------:R-:W-:Y:S02]  /*a230*/  ISETP.GE.AND P1, PT, R207, RZ, PT ;  /* 0x000000ffcf00720c */ /* 0x000fe40003f26270 */
[----:B------:R-:W-:Y:S02]  /*a240*/  ISETP.GE.AND P5, PT, R195, RZ, PT ;  /* 0x000000ffc300720c */ /* 0x000fe40003fa6270 */
[----:B------:R-:W-:Y:S02]  /*a250*/  ISETP.GE.AND P4, PT, R184, RZ, PT ;  /* 0x000000ffb800720c */ /* 0x000fe40003f86270 */
[----:B------:R-:W-:Y:S02]  /*a260*/  I2FP.F32.S32 R187, R187 ;  /* 0x000000bb00bb7245 */ /* 0x000fe40000201400 */
[C---:B------:R-:W-:Y:S02]  /*a270*/  @!P3 IADD3 R205, -R2.reuse, 0x29, RZ ;  /* 0x0000002902cdb810 */ /* 0x040fe40007ffe1ff */
[C---:B------:R-:W-:Y:S01]  /*a280*/  @!P0 IADD3 R208, -R2.reuse, 0x31, RZ ;  /* 0x0000003102d08810 */ /* 0x040fe20007ffe1ff */
[-C--:B------:R-:W-:Y:S01]  /*a290*/  FFMA.FTZ R12, R187, -R145.reuse, R12 ;  /* 0x80000091bb0c7223 */ /* 0x080fe2000001000c */
[----:B------:R-:W-:Y:S01]  /*a2a0*/  ISETP.GE.AND P3, PT, R179, RZ, PT ;  /* 0x000000ffb300720c */ /* 0x000fe20003f66270 */
[----:B------:R-:W-:Y:S01]  /*a2b0*/  FFMA.FTZ R26, R187, -R145, R26 ;  /* 0x80000091bb1a7223 */ /* 0x000fe2000001001a */
[----:B------:R-:W-:Y:S02]  /*a2c0*/  @!P1 IADD3 R207, -R2, 0x30, RZ ;  /* 0x0000003002cf9810 */ /* 0x000fe40007ffe1ff */
[----:B------:R-:W-:Y:S02]  /*a2d0*/  ISETP.GE.AND P1, PT, R177, RZ, PT ;  /* 0x000000ffb100720c */ /* 0x000fe40003f26270 */
[----:B------:R-:W-:Y:S02]  /*a2e0*/  @!P4 IADD3 R184, -R0, 0x10, RZ ;  /* 0x0000001000b8c810 */ /* 0x000fe40007ffe1ff */
[----:B------:R-:W-:Y:S02]  /*a2f0*/  ISETP.GE.AND P4, PT, R204, RZ, PT ;  /* 0x000000ffcc00720c */ /* 0x000fe40003f86270 */
[----:B------:R-:W-:Y:S02]  /*a300*/  ISETP.GE.AND P0, PT, R176, RZ, PT ;  /* 0x000000ffb000720c */ /* 0x000fe40003f06270 */
[----:B------:R-:W-:Y:S02]  /*a310*/  LOP3.LUT R186, R149, UR14, R222, 0x96, !PT ;  /* 0x0000000e95ba7c12 */ /* 0x000fe4000f8e96de */
[----:B------:R-:W-:Y:S02]  /*a320*/  @!P3 IADD3 R179, -R0, 0x19, RZ ;  /* 0x0000001900b3b810 */ /* 0x000fe40007ffe1ff */
[----:B------:R-:W-:Y:S01]  /*a330*/  ISETP.GE.AND P3, PT, R197, RZ, PT ;  /* 0x000000ffc500720c */ /* 0x000fe20003f66270 */
[----:B------:R-:W-:Y:S01]  /*a340*/  IMAD.WIDE.U32 R186, R186, -0x2daee0ad, RZ ;  /* 0xd2511f53baba7825 */ /* 0x000fe200078e00ff */
[----:B------:R-:W-:Y:S02]  /*a350*/  @!P1 IADD3 R177, -R0, 0x20, RZ ;  /* 0x0000002000b19810 */ /* 0x000fe40007ffe1ff */
[----:B------:R-:W-:Y:S02]  /*a360*/  ISETP.GE.AND P1, PT, R199, RZ, PT ;  /* 0x000000ffc700720c */ /* 0x000fe40003f26270 */
[----:B------:R-:W-:Y:S02]  /*a370*/  @!P4 IADD3 R204, -R2, 0x28, RZ ;  /* 0x0000002802ccc810 */ /* 0x000fe40007ffe1ff */
[----:B------:R-:W-:Y:S02]  /*a380*/  ISETP.GE.AND P4, PT, R180, RZ, PT ;  /* 0x000000ffb400720c */ /* 0x000fe40003f86270 */
[----:B------:R-:W-:Y:S02]  /*a390*/  @!P0 IADD3 R176, -R0, 0x21, RZ ;  /* 0x0000002100b08810 */ /* 0x000fe40007ffe1ff */
[----:B------:R-:W-:Y:S02]  /*a3a0*/  ISETP.GE.AND P0, PT, R198, RZ, PT ;  /* 0x000000ffc600720c */ /* 0x000fe40003f06270 */
[----:B------:R-:W-:Y:S02]  /*a3b0*/  I2FP.F32.S32 R188, R188 ;  /* 0x000000bc00bc7245 */ /* 0x000fe40000201400 */
[----:B------:R-:W-:Y:S02]  /*a3c0*/  I2FP.F32.S32 R189, R189 ;  /* 0x000000bd00bd7245 */ /* 0x000fe40000201400 */
[----:B------:R-:W-:Y:S01]  /*a3d0*/  @!P5 IADD3 R195, -R0, 0x29, RZ ;  /* 0x0000002900c3d810 */ /* 0x000fe20007ffe1ff */
[-C--:B------:R-:W-:Y:S01]  /*a3e0*/  FFMA.FTZ R17, R188, -R145.reuse, R17 ;  /* 0x80000091bc117223 */ /* 0x080fe20000010011 */
[----:B------:R-:W-:Y:S01]  /*a3f0*/  @!P3 IADD3 R197, -R0, 0x31, RZ ;  /* 0x0000003100c5b810 */ /* 0x000fe20007ffe1ff */
[-C--:B------:R-:W-:Y:S01]  /*a400*/  FFMA.FTZ R23, R188, -R145.reuse, R23 ;  /* 0x80000091bc177223 */ /* 0x080fe20000010017 */
[----:B------:R-:W-:Y:S01]  /*a410*/  @!P4 IADD3 R180, -R0, 0x18, RZ ;  /* 0x0000001800b4c810 */ /* 0x000fe20007ffe1ff */
[CC--:B------:R-:W-:Y:S01]  /*a420*/  FFMA.FTZ R22, R189.reuse, -R145.reuse, R22 ;  /* 0x80000091bd167223 */ /* 0x0c0fe20000010016 */
[----:B------:R-:W-:Y:S01]  /*a430*/  ISETP.GE.AND P4, PT, R196, RZ, PT ;  /* 0x000000ffc400720c */ /* 0x000fe20003f86270 */
[----:B------:R-:W-:Y:S01]  /*a440*/  FFMA.FTZ R16, R189, -R145, R16 ;  /* 0x80000091bd107223 */ /* 0x000fe20000010010 */
[C---:B------:R-:W-:Y:S02]  /*a450*/  @!P1 IADD3 R199, -R0.reuse, 0x38, RZ ;  /* 0x0000003800c79810 */ /* 0x040fe40007ffe1ff */
[----:B------:R-:W-:Y:S02]  /*a460*/  @!P0 IADD3 R198, -R0, 0x39, RZ ;  /* 0x0000003900c68810 */ /* 0x000fe40007ffe1ff */
[----:B------:R-:W-:Y:S02]  /*a470*/  I2FP.F32.S32 R182, R182 ;  /* 0x000000b600b67245 */ /* 0x000fe40000201400 */
[----:B------:R-:W-:Y:S02]  /*a480*/  I2FP.F32.S32 R183, R183 ;  /* 0x000000b700b77245 */ /* 0x000fe40000201400 */
[----:B------:R-:W-:Y:S01]  /*a490*/  I2FP.F32.S32 R185, R185 ;  /* 0x000000b900b97245 */ /* 0x000fe20000201400 */
[CC--:B------:R-:W-:Y:S01]  /*a4a0*/  FFMA.FTZ R30, R182.reuse, -R145.reuse, R30 ;  /* 0x80000091b61e7223 */ /* 0x0c0fe2000001001e */
        /* <DEDUP_REMOVED lines=14> */
[----:B------:R-:W-:Y:S01]  /*a590*/  I2FP.F32.S32 R177, R177 ;  /* 0x000000b100b17245 */ /* 0x000fe20000201400 */
[----:B------:R-:W-:Y:S01]  /*a5a0*/  FFMA.FTZ R39, R179, -R145, R39 ;  /* 0x80000091b3277223 */ /* 0x000fe20000010027 */
[----:B------:R-:W-:Y:S01]  /*a5b0*/  I2FP.F32.S32 R181, R181 ;  /* 0x000000b500b57245 */ /* 0x000fe20000201400 */
[-C--:B------:R-:W-:Y:S01]  /*a5c0*/  FFMA.FTZ R32, R180, -R145.reuse, R32 ;  /* 0x80000091b4207223 */ /* 0x080fe20000010020 */
[----:B------:R-:W-:Y:S01]  /*a5d0*/  I2FP.F32.S32 R2, R2 ;  /* 0x0000000200027245 */ /* 0x000fe20000201400 */
[-C--:B------:R-:W-:Y:S01]  /*a5e0*/  FFMA.FTZ R50, R177, -R145.reuse, R50 ;  /* 0x80000091b1327223 */ /* 0x080fe20000010032 */
[----:B------:R-:W-:Y:S01]  /*a5f0*/  I2FP.F32.S32 R176, R176 ;  /* 0x000000b000b07245 */ /* 0x000fe20000201400 */
[----:B------:R-:W-:Y:S01]  /*a600*/  FFMA.FTZ R31, R181, -R145, R31 ;  /* 0x80000091b51f7223 */ /* 0x000fe2000001001f */
[----:B------:R-:W-:Y:S01]  /*a610*/  I2FP.F32.S32 R199, R199 ;  /* 0x000000c700c77245 */ /* 0x000fe20000201400 */
[-C--:B------:R-:W-:Y:S01]  /*a620*/  FFMA.FTZ R36, R177, -R145.reuse, R36 ;  /* 0x80000091b1247223 */ /* 0x080fe20000010024 */
[----:B------:R-:W-:Y:S01]  /*a630*/  I2FP.F32.S32 R198, R198 ;  /* 0x000000c600c67245 */ /* 0x000fe20000201400 */
[C---:B------:R-:W-:Y:S01]  /*a640*/  FFMA.FTZ R37, R176.reuse, -R145, R37 ;  /* 0x80000091b0257223 */ /* 0x040fe20000010025 */
[----:B------:R-:W-:Y:S01]  /*a650*/  I2FP.F32.S32 R175, R175 ;  /* 0x000000af00af7245 */ /* 0x000fe20000201400 */
[-C--:B------:R-:W-:Y:S01]  /*a660*/  FFMA.FTZ R51, R176, -R145.reuse, R51 ;  /* 0x80000091b0337223 */ /* 0x080fe20000010033 */
[----:B------:R-:W-:Y:S01]  /*a670*/  I2FP.F32.S32 R174, R174 ;  /* 0x000000ae00ae7245 */ /* 0x000fe20000201400 */
[-C--:B------:R-:W-:Y:S01]  /*a680*/  FFMA.FTZ R64, R199, -R145.reuse, R64 ;  /* 0x80000091c7407223 */ /* 0x080fe20000010040 */
[-C--:B------:R-:W-:Y:S01]  /*a690*/  FFMA.FTZ R65, R198, -R145.reuse, R65 ;  /* 0x80000091c6417223 */ /* 0x080fe20000010041 */
[-C--:B------:R-:W-:Y:S01]  /*a6a0*/  FFMA.FTZ R25, R181, -R145.reuse, R25 ;  /* 0x80000091b5197223 */ /* 0x080fe20000010019 */
[-C--:B------:R-:W-:Y:S01]  /*a6b0*/  FFMA.FTZ R14, R2, -R145.reuse, R14 ;  /* 0x80000091020e7223 */ /* 0x080fe2000001000e */
[-C--:B------:R-:W-:Y:S01]  /*a6c0*/  FFMA.FTZ R61, R174, -R145.reuse, R61 ;  /* 0x80000091ae3d7223 */ /* 0x080fe2000001003d */
[-C--:B------:R-:W-:Y:S01]  /*a6d0*/  FFMA.FTZ R60, R175, -R145.reuse, R60 ;  /* 0x80000091af3c7223 */ /* 0x080fe2000001003c */
[-C--:B------:R-:W-:Y:S01]  /*a6e0*/  FFMA.FTZ R4, R0, -R145.reuse, R4 ;  /* 0x8000009100047223 */ /* 0x080fe20000010004 */
[----:B------:R-:W-:Y:S01]  /*a6f0*/  LOP3.LUT R0, R251, UR15, R246, 0x96, !PT ;  /* 0x0000000ffb007c12 */ /* 0x000fe2000f8e96f6 */
[----:B------:R-:W-:Y:S01]  /*a700*/  UIADD3 UR15, UR23, 0x646e171e, URZ ;  /* 0x646e171e170f7890 */ /* 0x000fe2000fffe03f */
[-C--:B------:R-:W-:Y:S01]  /*a710*/  FFMA.FTZ R21, R183, -R145.reuse, R21 ;  /* 0x80000091b7157223 */ /* 0x080fe20000010015 */
[-C--:B------:R-:W-:Y:S01]  /*a720*/  FFMA.FTZ R20, R184, -R145.reuse, R20 ;  /* 0x80000091b8147223 */ /* 0x080fe20000010014 */
[-C--:B------:R-:W-:Y:S01]  /*a730*/  FFMA.FTZ R33, R179, -R145.reuse, R33 ;  /* 0x80000091b3217223 */ /* 0x080fe20000010021 */
[-C--:B------:R-:W-:Y:S01]  /*a740*/  FFMA.FTZ R8, R2, -R145.reuse, R8 ;  /* 0x8000009102087223 */ /* 0x080fe20000010008 */
[----:B------:R-:W-:Y:S05]  /*a750*/  I2FP.F32.S32 R2, R190 ;  /* 0x000000be00027245 */ /* 0x000fea0000201400 */
[CC--:B------:R-:W-:Y:S01]  /*a760*/  FFMA.FTZ R40, R2.reuse, -R145.reuse, R40 ;  /* 0x8000009102287223 */ /* 0x0c0fe20000010028 */
[-C--:B------:R-:W-:Y:S01]  /*a770*/  FFMA.FTZ R46, R2, -R145.reuse, R46 ;  /* 0x80000091022e7223 */ /* 0x080fe2000001002e */
[----:B------:R-:W-:Y:S05]  /*a780*/  I2FP.F32.S32 R2, R196 ;  /* 0x000000c400027245 */ /* 0x000fea0000201400 */
[CC--:B------:R-:W-:Y:S01]  /*a790*/  FFMA.FTZ R52, R2.reuse, -R145.reuse, R52 ;  /* 0x8000009102347223 */ /* 0x0c0fe20000010034 */
[----:B------:R-:W-:Y:S01]  /*a7a0*/  FFMA.FTZ R66, R2, -R145, R66 ;  /* 0x8000009102427223 */ /* 0x000fe20000010042 */
[----:B------:R-:W-:Y:S04]  /*a7b0*/  FMNMX.FTZ R2, R10, R151, !PT ;  /* 0x000000970a027209 */ /* 0x000fe80007810000 */
[----:B------:R-:W-:Y:S02]  /*a7c0*/  FMNMX.FTZ R2, R11, R2, !PT ;  /* 0x000000020b027209 */ /* 0x000fe40007810000 */
[----:B---3--:R-:W-:Y:S05]  /*a7d0*/  LOP3.LUT R146, R173, UR16, R220, 0x96, !PT ;  /* 0x00000010ad927c12 */ /* 0x008fea000f8e96dc */
[----:B------:R-:W-:Y:S04]  /*a7e0*/  IMAD.WIDE.U32 R146, R146, -0x2daee0ad, RZ ;  /* 0xd2511f5392927825 */ /* 0x000fe800078e00ff */
[----:B----4-:R-:W-:Y:S01]  /*a7f0*/  IMAD.MOV.U32 R196, RZ, RZ, R226 ;  /* 0x000000ffffc47224 */ /* 0x010fe200078e00e2 */
[----:B------:R-:W-:Y:S02]  /*a800*/  LOP3.LUT R200, R147, UR13, R248, 0x96, !PT ;  /* 0x0000000d93c87c12 */ /* 0x000fe4000f8e96f8 */
[----:B------:R-:W-:Y:S03]  /*a810*/  LOP3.LUT R203, R203, UR11, R146, 0x96, !PT ;  /* 0x0000000bcbcb7c12 */ /* 0x000fe6000f8e9692 */
[----:B------:R-:W-:Y:S05]  /*a820*/  IMAD.WIDE.U32 R200, R200, -0x326172a9, RZ ;  /* 0xcd9e8d57c8c87825 */ /* 0x000fea00078e00ff */
[----:B------:R-:W-:Y:S05]  /*a830*/  LOP3.LUT R146, R201, UR18, R148, 0x96, !PT ;  /* 0x00000012c9927c12 */ /* 0x000fea000f8e9694 */
[----:B------:R-:W-:Y:S05]  /*a840*/  IMAD.WIDE.U32 R146, R146, -0x2daee0ad, RZ ;  /* 0xd2511f5392927825 */ /* 0x000fea00078e00ff */
[----:B------:R-:W-:Y:S01]  /*a850*/  LOP3.LUT R201, R147, UR9, R202, 0x96, !PT ;  /* 0x0000000993c97c12 */ /* 0x000fe2000f8e96ca */
[----:B------:R-:W-:Y:S05]  /*a860*/  IMAD.WIDE.U32 R202, R203, -0x326172a9, RZ ;  /* 0xcd9e8d57cbca7825 */ /* 0x000fea00078e00ff */
[----:B------:R-:W-:Y:S05]  /*a870*/  LOP3.LUT R200, R203, UR10, R200, 0x96, !PT ;  /* 0x0000000acbc87c12 */ /* 0x000fea000f8e96c8 */
[----:B------:R-:W-:Y:S04]  /*a880*/  IMAD.WIDE.U32 R210, R200, -0x2daee0ad, RZ ;  /* 0xd2511f53c8d27825 */ /* 0x000fe800078e00ff */
[----:B------:R-:W-:Y:S01]  /*a890*/  IMAD.WIDE.U32 R200, R201, -0x326172a9, RZ ;  /* 0xcd9e8d57c9c87825 */ /* 0x000fe200078e00ff */
[----:B------:R-:W-:Y:S04]  /*a8a0*/  LOP3.LUT R146, R211, UR5, R146, 0x96, !PT ;  /* 0x00000005d3927c12 */ /* 0x000fe8000f8e9692 */
[----:B------:R-:W-:Y:S01]  /*a8b0*/  LOP3.LUT R203, R201, UR8, R202, 0x96, !PT ;  /* 0x00000008c9cb7c12 */ /* 0x000fe2000f8e96ca */
[----:B------:R-:W-:Y:S05]  /*a8c0*/  IMAD.WIDE.U32 R146, R146, -0x326172a9, RZ ;  /* 0xcd9e8d5792927825 */ /* 0x000fea00078e00ff */
[----:B------:R-:W-:Y:S02]  /*a8d0*/  LOP3.LUT R178, R147, UR17, R200, 0x96, !PT ;  /* 0x0000001193b27c12 */ /* 0x000fe4000f8e96c8 */
[----:B------:R-:W-:Y:S01]  /*a8e0*/  LOP3.LUT R200, R223, UR16, R220, 0x96, !PT ;  /* 0x00000010dfc87c12 */ /* 0x000fe2000f8e96dc */
[----:B------:R-:W-:Y:S01]  /*a8f0*/  IMAD.WIDE.U32 R220, R0, -0x326172a9, RZ ;  /* 0xcd9e8d5700dc7825 */ /* 0x000fe200078e00ff */
[----:B------:R-:W-:Y:S02]  /*a900*/  I2FP.F32.S32 R0, R191 ;  /* 0x000000bf00007245 */ /* 0x000fe40000201400 */
[----:B------:R-:W-:Y:S01]  /*a910*/  LOP3.LUT R184, R146, 0xff, RZ, 0xc0, !PT ;  /* 0x000000ff92b87812 */ /* 0x000fe200078ec0ff */
[----:B------:R-:W-:Y:S01]  /*a920*/  IMAD.WIDE.U32 R200, R200, -0x2daee0ad, RZ ;  /* 0xd2511f53c8c87825 */ /* 0x000fe200078e00ff */
[----:B------:R-:W-:Y:S02]  /*a930*/  LOP3.LUT R182, R221, UR14, R172, 0x96, !PT ;  /* 0x0000000eddb67c12 */ /* 0x000fe4000f8e96ac */
[----:B------:R-:W-:Y:S01]  /*a940*/  SHF.R.U32.HI R185, RZ, 0x10, R146 ;  /* 0x00000010ffb97819 */ /* 0x000fe20000011692 */
[CC--:B------:R-:W-:Y:S01]  /*a950*/  FFMA.FTZ R42, R0.reuse, -R145.reuse, R42 ;  /* 0x80000091002a7223 */ /* 0x0c0fe2000001002a */
[----:B------:R-:W-:Y:S01]  /*a960*/  LOP3.LUT R188, R201, UR13, R248, 0x96, !PT ;  /* 0x0000000dc9bc7c12 */ /* 0x000fe2000f8e96f8 */
[-C--:B------:R-:W-:Y:S01]  /*a970*/  FFMA.FTZ R28, R0, -R145.reuse, R28 ;  /* 0x80000091001c7223 */ /* 0x080fe2000001001c */
[----:B------:R-:W-:Y:S01]  /*a980*/  LOP3.LUT R200, R187, UR11, R200, 0x96, !PT ;  /* 0x0000000bbbc87c12 */ /* 0x000fe2000f8e96c8 */
[----:B------:R-:W-:Y:S01]  /*a990*/  IMAD.WIDE.U32 R182, R182, -0x2daee0ad, RZ ;  /* 0xd2511f53b6b67825 */ /* 0x000fe200078e00ff */
[----:B------:R-:W-:Y:S03]  /*a9a0*/  I2FP.F32.S32 R0, R194 ;  /* 0x000000c200007245 */ /* 0x000fe60000201400 */
[----:B------:R-:W-:Y:S04]  /*a9b0*/  IMAD.WIDE.U32 R238, R200, -0x326172a9, RZ ;  /* 0xcd9e8d57c8ee7825 */ /* 0x000fe800078e00ff */
[-C--:B------:R-:W-:Y:S01]  /*a9c0*/  FFMA.FTZ R43, R0, -R145.reuse, R43 ;  /* 0x80000091002b7223 */ /* 0x080fe2000001002b */
[----:B------:R-:W-:Y:S04]  /*a9d0*/  IMAD.WIDE.U32 R188, R188, -0x326172a9, RZ ;  /* 0xcd9e8d57bcbc7825 */ /* 0x000fe800078e00ff */
[----:B------:R-:W-:Y:S01]  /*a9e0*/  FFMA.FTZ R29, R0, -R145, R29 ;  /* 0x80000091001d7223 */ /* 0x000fe2000001001d */
[----:B------:R-:W-:Y:S02]  /*a9f0*/  I2FP.F32.S32 R0, R193 ;  /* 0x000000c100007245 */ /* 0x000fe40000201400 */
[----:B------:R-:W-:Y:S02]  /*aa00*/  LOP3.LUT R148, R189, UR18, R148, 0x96, !PT ;  /* 0x00000012bd947c12 */ /* 0x000fe4000f8e9694 */
[----:B------:R-:W-:Y:S01]  /*aa10*/  LOP3.LUT R188, R239, UR10, R188, 0x96, !PT ;  /* 0x0000000aefbc7c12 */ /* 0x000fe2000f8e96bc */
[CC--:B------:R-:W-:Y:S01]  /*aa20*/  FFMA.FTZ R41, R0.reuse, -R145.reuse, R41 ;  /* 0x8000009100297223 */ /* 0x0c0fe20000010029 */
[----:B------:R-:W-:Y:S01]  /*aa30*/  FFMA.FTZ R47, R0, -R145, R47 ;  /* 0x80000091002f7223 */ /* 0x000fe2000001002f */
[----:B------:R-:W-:Y:S01]  /*aa40*/  I2FP.F32.S32 R0, R197 ;  /* 0x000000c500007245 */ /* 0x000fe20000201400 */
[----:B------:R-:W-:Y:S04]  /*aa50*/  IMAD.WIDE.U32 R148, R148, -0x2daee0ad, RZ ;  /* 0xd2511f5394947825 */ /* 0x000fe800078e00ff */
[----:B------:R-:W-:Y:S01]  /*aa60*/  IMAD.WIDE.U32 R240, R188, -0x2daee0ad, RZ ;  /* 0xd2511f53bcf07825 */ /* 0x000fe200078e00ff */
[----:B------:R-:W-:Y:S02]  /*aa70*/  LOP3.LUT R202, R149, UR9, R186, 0x96, !PT ;  /* 0x0000000995ca7c12 */ /* 0x000fe4000f8e96ba */
[----:B------:R-:W-:Y:S01]  /*aa80*/  SHF.R.U32.HI R186, RZ, 0x18, R146 ;  /* 0x00000018ffba7819 */ /* 0x000fe20000011692 */
[-C--:B------:R-:W-:Y:S01]  /*aa90*/  FFMA.FTZ R53, R0, -R145.reuse, R53 ;  /* 0x8000009100357223 */ /* 0x080fe20000010035 */
[----:B------:R-:W-:Y:S01]  /*aaa0*/  LOP3.LUT R187, R241, UR5, R148, 0x96, !PT ;  /* 0x00000005f1bb7c12 */ /* 0x000fe2000f8e9694 */
[----:B------:R-:W-:Y:S01]  /*aab0*/  IMAD.WIDE.U32 R224, R202, -0x326172a9, RZ ;  /* 0xcd9e8d57cae07825 */ /* 0x000fe200078e00ff */
[----:B------:R-:W-:Y:S03]  /*aac0*/  LOP3.LUT R148, R173, UR16, R226, 0x96, !PT ;  /* 0x00000010ad947c12 */ /* 0x000fe6000f8e96e2 */
[-C--:B------:R-:W-:Y:S01]  /*aad0*/  FFMA.FTZ R67, R0, -R145.reuse, R67 ;  /* 0x8000009100437223 */ /* 0x080fe20000010043 */
[----:B------:R-:W-:Y:S01]  /*aae0*/  FMNMX.FTZ R0, R14, R2, !PT ;  /* 0x000000020e007209 */ /* 0x000fe20007810000 */
[----:B------:R-:W-:Y:S01]  /*aaf0*/  IMAD.MOV.U32 R197, RZ, RZ, R227 ;  /* 0x000000ffffc57224 */ /* 0x000fe200078e00e3 */
[----:B------:R-:W-:Y:S01]  /*ab00*/  I2FP.F32.S32 R2, R204 ;  /* 0x000000cc00027245 */ /* 0x000fe20000201400 */
[----:B------:R-:W-:Y:S04]  /*ab10*/  IMAD.WIDE.U32 R148, R148, -0x2daee0ad, RZ ;  /* 0xd2511f5394947825 */ /* 0x000fe800078e00ff */
[CC--:B------:R-:W-:Y:S01]  /*ab20*/  FFMA.FTZ R58, R2.reuse, -R145.reuse, R58 ;  /* 0x80000091023a7223 */ /* 0x0c0fe2000001003a */
[----:B------:R-:W-:Y:S01]  /*ab30*/  LOP3.LUT R172, R149, UR13, R250, 0x96, !PT ;  /* 0x0000000d95ac7c12 */ /* 0x000fe2000f8e96fa */
[----:B------:R-:W-:Y:S01]  /*ab40*/  FFMA.FTZ R44, R2, -R145, R44 ;  /* 0x80000091022c7223 */ /* 0x000fe2000001002c */
[----:B------:R-:W-:Y:S02]  /*ab50*/  LOP3.LUT R188, R183, UR11, R148, 0x96, !PT ;  /* 0x0000000bb7bc7c12 */ /* 0x000fe4000f8e9694 */
[----:B------:R-:W-:Y:S01]  /*ab60*/  I2FP.F32.S32 R2, R207 ;  /* 0x000000cf00027245 */ /* 0x000fe20000201400 */
[----:B------:R-:W-:Y:S01]  /*ab70*/  IMAD.WIDE.U32 R172, R172, -0x326172a9, RZ ;  /* 0xcd9e8d57acac7825 */ /* 0x000fe200078e00ff */
[----:B------:R-:W-:Y:S03]  /*ab80*/  LOP3.LUT R183, R146, 0xffff, RZ, 0xc0, !PT ;  /* 0x0000ffff92b77812 */ /* 0x000fe600078ec0ff */
[----:B------:R-:W-:Y:S01]  /*ab90*/  IMAD.WIDE.U32 R188, R188, -0x326172a9, RZ ;  /* 0xcd9e8d57bcbc7825 */ /* 0x000fe200078e00ff */
[----:B------:R-:W-:Y:S03]  /*aba0*/  LOP3.LUT R148, R173, UR18, R220, 0x96, !PT ;  /* 0x00000012ad947c12 */ /* 0x000fe6000f8e96dc */
[----:B------:R-:W-:Y:S01]  /*abb0*/  FFMA.FTZ R56, R2, -R145, R56 ;  /* 0x8000009102387223 */ /* 0x000fe20000010038 */
[----:B------:R-:W-:Y:S01]  /*abc0*/  IMAD.WIDE.U32 R146, R187, -0x326172a9, RZ ;  /* 0xcd9e8d57bb927825 */ /* 0x000fe200078e00ff */
[----:B------:R-:W-:Y:S02]  /*abd0*/  LOP3.LUT R173, R189, UR10, R172, 0x96, !PT ;  /* 0x0000000abdad7c12 */ /* 0x000fe4000f8e96ac */
[----:B------:R-:W-:Y:S01]  /*abe0*/  FMNMX.FTZ R172, R4, R3, !PT ;  /* 0x0000000304ac7209 */ /* 0x000fe20007810000 */
[----:B------:R-:W-:Y:S01]  /*abf0*/  IMAD.WIDE.U32 R148, R148, -0x2daee0ad, RZ ;  /* 0xd2511f5394947825 */ /* 0x000fe200078e00ff */
[----:B------:R-:W-:Y:S02]  /*ac00*/  LOP3.LUT R190, R146, 0xffff, RZ, 0xc0, !PT ;  /* 0x0000ffff92be7812 */ /* 0x000fe400078ec0ff */
[----:B------:R-:W-:Y:S01]  /*ac10*/  FMNMX.FTZ R172, R5, R172, !PT ;  /* 0x000000ac05ac7209 */ /* 0x000fe20007810000 */
[----:B------:R-:W-:Y:S01]  /*ac20*/  IMAD.WIDE.U32 R200, R173, -0x2daee0ad, RZ ;  /* 0xd2511f53adc87825 */ /* 0x000fe200078e00ff */
        /* <DEDUP_REMOVED lines=14> */
[----:B------:R-:W-:Y:S02]  /*ad10*/  LOP3.LUT R181, R149, UR9, R182, 0x96, !PT ;  /* 0x0000000995b57c12 */ /* 0x000fe4000f8e96b6 */
[----:B------:R-:W-:Y:S02]  /*ad20*/  I2FP.F32.S32 R149, R192 ;  /* 0x000000c000957245 */ /* 0x000fe40000201400 */
[----:B------:R-:W-:Y:S02]  /*ad30*/  FMNMX.FTZ R172, R36, R172, !PT ;  /* 0x000000ac24ac7209 */ /* 0x000fe40007810000 */
[----:B------:R-:W-:Y:S01]  /*ad40*/  FMNMX.FTZ R173, R35, R173, !PT ;  /* 0x000000ad23ad7209 */ /* 0x000fe20007810000 */
[-C--:B------:R-:W-:Y:S01]  /*ad50*/  FFMA.FTZ R54, R149, -R145.reuse, R54 ;  /* 0x8000009195367223 */ /* 0x080fe20000010036 */
[----:B------:R-:W-:Y:S01]  /*ad60*/  LOP3.LUT R180, R201, UR5, R148, 0x96, !PT ;  /* 0x00000005c9b47c12 */ /* 0x000fe2000f8e9694 */
[----:B------:R-:W-:Y:S01]  /*ad70*/  FFMA.FTZ R48, R149, -R145, R48 ;  /* 0x8000009195307223 */ /* 0x000fe20000010030 */
[----:B------:R-:W-:Y:S02]  /*ad80*/  I2FP.F32.S32 R148, R195 ;  /* 0x000000c300947245 */ /* 0x000fe40000201400 */
[----:B------:R-:W-:Y:S01]  /*ad90*/  FMNMX.FTZ R172, R37, R172, !PT ;  /* 0x000000ac25ac7209 */ /* 0x000fe20007810000 */
[----:B------:R-:W-:Y:S01]  /*ada0*/  IMAD.WIDE.U32 R174, R180, -0x326172a9, RZ ;  /* 0xcd9e8d57b4ae7825 */ /* 0x000fe200078e00ff */
[----:B------:R-:W-:Y:S02]  /*adb0*/  FMNMX.FTZ R173, R38, R173, !PT ;  /* 0x000000ad26ad7209 */ /* 0x000fe40007810000 */
[----:B------:R-:W-:Y:S01]  /*adc0*/  FMNMX.FTZ R172, R48, R172, !PT ;  /* 0x000000ac30ac7209 */ /* 0x000fe20007810000 */
[C---:B------:R-:W-:Y:S01]  /*add0*/  FFMA.FTZ R49, R148.reuse, -R145, R49 ;  /* 0x8000009194317223 */ /* 0x040fe20000010031 */
        /* <DEDUP_REMOVED lines=20> */
[----:B------:R-:W-:Y:S02]  /*af20*/  I2FP.F32.S32 R0, R205 ;  /* 0x000000cd00007245 */ /* 0x000fe40000201400 */
[----:B------:R-:W-:Y:S01]  /*af30*/  FMNMX.FTZ R173, R26, R172, !PT ;  /* 0x000000ac1aad7209 */ /* 0x000fe20007810000 */
[----:B------:R-:W2:Y:S01]  /*af40*/  SHFL.BFLY PT, R177, R148, 0x2, 0x1f ;  /* 0x0c401f0094b17f89 */ /* 0x000ea200000e0000 */
[----:B------:R-:W-:Y:S01]  /*af50*/  FMNMX.FTZ R172, R25, R176, !PT ;  /* 0x000000b019ac7209 */ /* 0x000fe20007810000 */
[C---:B------:R-:W-:Y:S01]  /*af60*/  FFMA.FTZ R59, R0.reuse, -R145, R59 ;  /* 0x80000091003b7223 */ /* 0x040fe2000001003b */
[----:B------:R-:W-:Y:S01]  /*af70*/  FMNMX.FTZ R173, R27, R173, !PT ;  /* 0x000000ad1bad7209 */ /* 0x000fe20007810000 */
[----:B------:R-:W-:Y:S01]  /*af80*/  FFMA.FTZ R45, R0, -R145, R45 ;  /* 0x80000091002d7223 */ /* 0x000fe2000001002d */
[----:B------:R-:W-:Y:S02]  /*af90*/  FMNMX.FTZ R0, R28, R172, !PT ;  /* 0x000000ac1c007209 */ /* 0x000fe40007810000 */
[----:B------:R-:W-:Y:S02]  /*afa0*/  FMNMX.FTZ R172, R30, R173, !PT ;  /* 0x000000ad1eac7209 */ /* 0x000fe40007810000 */
[----:B------:R-:W-:Y:S02]  /*afb0*/  FMNMX.FTZ R173, R29, R0, !PT ;  /* 0x000000001dad7209 */ /* 0x000fe40007810000 */
[----:B------:R-:W-:Y:S02]  /*afc0*/  I2FP.F32.S32 R0, R208 ;  /* 0x000000d000007245 */ /* 0x000fe40000201400 */
[----:B------:R-:W-:Y:S02]  /*afd0*/  FMNMX.FTZ R173, R40, R173, !PT ;  /* 0x000000ad28ad7209 */ /* 0x000fe40007810000 */
[----:B------:R-:W-:Y:S01]  /*afe0*/  FMNMX.FTZ R172, R31, R172, !PT ;  /* 0x000000ac1fac7209 */ /* 0x000fe20007810000 */
[C---:B------:R-:W-:Y:S01]  /*aff0*/  FFMA.FTZ R57, R0.reuse, -R145, R57 ;  /* 0x8000009100397223 */ /* 0x040fe20000010039 */
[----:B------:R-:W-:Y:S01]  /*b000*/  FMNMX.FTZ R173, R41, R173, !PT ;  /* 0x000000ad29ad7209 */ /* 0x000fe20007810000 */
[----:B------:R-:W-:Y:S01]  /*b010*/  FFMA.FTZ R63, R0, -R145, R63 ;  /* 0x80000091003f7223 */ /* 0x000fe2000001003f */
[----:B-1----:R-:W-:Y:S02]  /*b020*/  FMNMX.FTZ R149, R149, R179, !PT ;  /* 0x000000b395957209 */ /* 0x002fe40007810000 */
        /* <DEDUP_REMOVED lines=12> */
[----:B--2---:R-:W-:Y:S02]  /*b0f0*/  FMNMX.FTZ R148, R148, R177, !PT ;  /* 0x000000b194947209 */ /* 0x004fe40007810000 */
[----:B------:R-:W-:Y:S01]  /*b100*/  FMNMX.FTZ R0, R59, R172, !PT ;  /* 0x000000ac3b007209 */ /* 0x000fe20007810000 */
[----:B------:R-:W2:Y:S01]  /*b110*/  SHFL.BFLY PT, R180, R179, 0x2, 0x1f ;  /* 0x0c401f00b3b47f89 */ /* 0x000ea200000e0000 */
[----:B------:R-:W-:Y:S01]  /*b120*/  IMAD.WIDE.U32 R172, R203, -0x2daee0ad, RZ ;  /* 0xd2511f53cbac7825 */ /* 0x000fe200078e00ff */
[----:B-1----:R-:W-:Y:S06]  /*b130*/  FMNMX.FTZ R149, R149, R176, !PT ;  /* 0x000000b095957209 */ /* 0x002fec0007810000 */
[----:B------:R-:W1:Y:S01]  /*b140*/  SHFL.BFLY PT, R182, R148, 0x1, 0x1f ;  /* 0x0c201f0094b67f89 */ /* 0x000e6200000e0000 */
[----:B------:R-:W-:Y:S01]  /*b150*/  FMNMX.FTZ R0, R62, R0, !PT ;  /* 0x000000003e007209 */ /* 0x000fe20007810000 */
[----:B------:R-:W-:Y:S01]  /*b160*/  IMAD.WIDE.U32 R176, R181, -0x326172a9, RZ ;  /* 0xcd9e8d57b5b07825 */ /* 0x000fe200078e00ff */
[----:B------:R-:W-:Y:S02]  /*b170*/  LOP3.LUT R193, R147, UR17, R224, 0x96, !PT ;  /* 0x0000001193c17c12 */ /* 0x000fe4000f8e96e0 */
[----:B------:R-:W-:Y:S01]  /*b180*/  FMNMX.FTZ R0, R63, R0, !PT ;  /* 0x000000003f007209 */ /* 0x000fe20007810000 */
[----:B------:R-:W-:Y:S01]  /*b190*/  FMUL.FTZ R181, R149, UR4 ;  /* 0x0000000495b57c20 */ /* 0x000fe20008410000 */
[----:B------:R-:W-:Y:S02]  /*b1a0*/  LOP3.LUT R177, R177, UR8, R188, 0x96, !PT ;  /* 0x00000008b1b17c12 */ /* 0x000fe4000f8e96bc */
[----:B------:R-:W-:Y:S01]  /*b1b0*/  LOP3.LUT R188, R172, 0xff, RZ, 0xc0, !PT ;  /* 0x000000ffacbc7812 */ /* 0x000fe200078ec0ff */
[----:B------:R-:W3:Y:S01]  /*b1c0*/  SHFL.BFLY PT, R2, R0, 0x2, 0x1f ;  /* 0x0c401f0000027f89 */ /* 0x000ee200000e0000 */
[----:B------:R-:W-:Y:S02]  /*b1d0*/  SHF.R.U32.HI R187, RZ, 0x10, R172 ;  /* 0x00000010ffbb7819 */ /* 0x000fe400000116ac */
[----:B------:R-:W-:Y:S02]  /*b1e0*/  FSETP.NEU.FTZ.AND P0, PT, R149, -INF , PT ;  /* 0xff8000009500780b */ /* 0x000fe40003f1d000 */
[--C-:B------:R-:W-:Y:S02]  /*b1f0*/  SHF.R.U32.HI R236, RZ, 0x10, R146.reuse ;  /* 0x00000010ffec7819 */ /* 0x100fe40000011692 */
[----:B------:R-:W-:Y:S02]  /*b200*/  FSEL R181, R181, RZ, P0 ;  /* 0x000000ffb5b57208 */ /* 0x000fe40000000000 */
[----:B------:R-:W-:Y:S02]  /*b210*/  SHF.R.U32.HI R237, RZ, 0x18, R146 ;  /* 0x00000018ffed7819 */ /* 0x000fe40000011692 */
[----:B--2---:R-:W-:Y:S01]  /*b220*/  FMNMX.FTZ R147, R179, R180, !PT ;  /* 0x000000b4b3937209 */ /* 0x004fe20007810000 */
[--C-:B------:R-:W-:Y:S01]  /*b230*/  FFMA.FTZ R17, R17, UR4, -R181.reuse ;  /* 0x0000000411117c23 */ /* 0x100fe200080108b5 */
[----:B------:R-:W-:Y:S01]  /*b240*/  SHF.R.U32.HI R180, RZ, 0x18, R172 ;  /* 0x00000018ffb47819 */ /* 0x000fe200000116ac */
[--C-:B------:R-:W-:Y:S01]  /*b250*/  FFMA.FTZ R4, R4, UR4, -R181.reuse ;  /* 0x0000000404047c23 */ /* 0x100fe200080108b5 */
[----:B------:R-:W-:Y:S01]  /*b260*/  LOP3.LUT R179, R172, 0xffff, RZ, 0xc0, !PT ;  /* 0x0000ffffacb37812 */ /* 0x000fe200078ec0ff */
[----:B------:R2:W-:Y:S01]  /*b270*/  MUFU.EX2 R242, R17 ;  /* 0x0000001100f27308 */ /* 0x0005e20000000800 */
[----:B------:R-:W4:Y:S01]  /*b280*/  SHFL.BFLY PT, R172, R147, 0x1, 0x1f ;  /* 0x0c201f0093ac7f89 */ /* 0x000f2200000e0000 */
[----:B-1----:R-:W-:Y:S01]  /*b290*/  FMNMX.FTZ R148, R148, R182, !PT ;  /* 0x000000b694947209 */ /* 0x002fe20007810000 */
[--C-:B------:R-:W-:Y:S01]  /*b2a0*/  FFMA.FTZ R16, R16, UR4, -R181.reuse ;  /* 0x0000000410107c23 */ /* 0x100fe200080108b5 */
[----:B------:R-:W-:Y:S01]  /*b2b0*/  LOP3.LUT R191, R146, 0xff, RZ, 0xc0, !PT ;  /* 0x000000ff92bf7812 */ /* 0x000fe200078ec0ff */
[----:B------:R-:W-:Y:S01]  /*b2c0*/  FFMA.FTZ R5, R5, UR4, -R181 ;  /* 0x0000000405057c23 */ /* 0x000fe200080108b5 */
[C---:B------:R-:W-:Y:S01]  /*b2d0*/  FSETP.NEU.FTZ.AND P0, PT, R148.reuse, -INF , PT ;  /* 0xff8000009400780b */ /* 0x040fe20003f1d000 */
[----:B------:R-:W-:Y:S01]  /*b2e0*/  FMUL.FTZ R182, R148, UR4 ;  /* 0x0000000494b67c20 */ /* 0x000fe20008410000 */
[----:B---3--:R-:W-:Y:S02]  /*b2f0*/  FMNMX.FTZ R0, R0, R2, !PT ;  /* 0x0000000200007209 */ /* 0x008fe40007810000 */
[----:B------:R1:W-:Y:S01]  /*b300*/  MUFU.EX2 R230, R4 ;  /* 0x0000000400e67308 */ /* 0x0003e20000000800 */
[----:B------:R-:W-:Y:S01]  /*b310*/  SHF.R.U32.HI R2, RZ, 0x8, R183 ;  /* 0x00000008ff027819 */ /* 0x000fe200000116b7 */
[--C-:B------:R-:W-:Y:S01]  /*b320*/  FFMA.FTZ R32, R32, UR4, -R181.reuse ;  /* 0x0000000420207c23 */ /* 0x100fe200080108b5 */
[----:B------:R-:W-:Y:S01]  /*b330*/  FSEL R182, R182, RZ, P0 ;  /* 0x000000ffb6b67208 */ /* 0x000fe20000000000 */
[--C-:B------:R-:W-:Y:S01]  /*b340*/  FFMA.FTZ R33, R33, UR4, -R181.reuse ;  /* 0x0000000421217c23 */ /* 0x100fe200080108b5 */
[----:B------:R-:W-:Y:S01]  /*b350*/  PRMT R189, R184, 0x5410, R2 ;  /* 0x00005410b8bd7816 */ /* 0x000fe20000000002 */
[----:B------:R-:W-:Y:S01]  /*b360*/  FFMA.FTZ R20, R20, UR4, -R181 ;  /* 0x0000000414147c23 */ /* 0x000fe200080108b5 */
[----:B------:R-:W3:Y:S01]  /*b370*/  SHFL.BFLY PT, R2, R0, 0x1, 0x1f ;  /* 0x0c201f0000027f89 */ /* 0x000ee200000e0000 */
[--C-:B------:R-:W-:Y:S01]  /*b380*/  FFMA.FTZ R18, R18, UR4, -R182.reuse ;  /* 0x0000000412127c23 */ /* 0x100fe200080108b6 */
[--C-:B------:R-:W-:Y:S01]  /*b390*/  FFMA.FTZ R19, R19, UR4, -R182.reuse ;  /* 0x0000000413137c23 */ /* 0x100fe200080108b6 */
[--C-:B------:R-:W-:Y:S01]  /*b3a0*/  FFMA.FTZ R6, R6, UR4, -R182.reuse ;  /* 0x0000000406067c23 */ /* 0x100fe200080108b6 */
[C---:B--2---:R-:W-:Y:S01]  /*b3b0*/  LOP3.LUT R17, R174.reuse, 0xffff, RZ, 0xc0, !PT ;  /* 0x0000ffffae117812 */ /* 0x044fe200078ec0ff */
[----:B------:R2:W-:Y:S01]  /*b3c0*/  MUFU.EX2 R241, R18 ;  /* 0x0000001200f17308 */ /* 0x0005e20000000800 */
[----:B------:R-:W-:Y:S01]  /*b3d0*/  LOP3.LUT R146, R174, 0xff, RZ, 0xc0, !PT ;  /* 0x000000ffae927812 */ /* 0x000fe200078ec0ff */
[--C-:B------:R-:W-:Y:S01]  /*b3e0*/  FFMA.FTZ R7, R7, UR4, -R182.reuse ;  /* 0x0000000407077c23 */ /* 0x100fe200080108b6 */
[----:B------:R-:W-:Y:S01]  /*b3f0*/  SHF.R.U32.HI R17, RZ, 0x8, R17 ;  /* 0x00000008ff117819 */ /* 0x000fe20000011611 */
[--C-:B------:R-:W-:Y:S01]  /*b400*/  FFMA.FTZ R34, R34, UR4, -R182.reuse ;  /* 0x0000000422227c23 */ /* 0x100fe200080108b6 */
[----:B----4-:R-:W-:Y:S01]  /*b410*/  FMNMX.FTZ R147, R147, R172, !PT ;  /* 0x000000ac93937209 */ /* 0x010fe20007810000 */
[----:B------:R-:W-:Y:S01]  /*b420*/  FFMA.FTZ R35, R35, UR4, -R182 ;  /* 0x0000000423237c23 */ /* 0x000fe200080108b6 */
[----:B------:R-:W-:Y:S03]  /*b430*/  LOP3.LUT R176, R175, UR17, R176, 0x96, !PT ;  /* 0x00000011afb07c12 */ /* 0x000fe6000f8e96b0 */
[----:B------:R4:W-:Y:S01]  /*b440*/  MUFU.EX2 R239, R19 ;  /* 0x0000001300ef7308 */ /* 0x0009e20000000800 */
[C---:B------:R-:W-:Y:S01]  /*b450*/  FSETP.NEU.FTZ.AND P0, PT, R147.reuse, -INF , PT ;  /* 0xff8000009300780b */ /* 0x040fe20003f1d000 */
[----:B------:R-:W-:Y:S01]  /*b460*/  FMUL.FTZ R183, R147, UR4 ;  /* 0x0000000493b77c20 */ /* 0x000fe20008410000 */
[----:B------:R-:W-:Y:S01]  /*b470*/  PRMT R192, R146, 0x5410, R17 ;  /* 0x0000541092c07816 */ /* 0x000fe20000000011 */
[----:B------:R-:W-:Y:S01]  /*b480*/  FFMA.FTZ R21, R21, UR4, -R181 ;  /* 0x0000000415157c23 */ /* 0x000fe200080108b5 */
[----:B-1----:R-:W-:Y:S01]  /*b490*/  LOP3.LUT R4, R178, 0xffff, RZ, 0xc0, !PT ;  /* 0x0000ffffb2047812 */ /* 0x002fe200078ec0ff */
[----:B------:R-:W-:Y:S01]  /*b4a0*/  FFMA.FTZ R22, R22, UR4, -R182 ;  /* 0x0000000416167c23 */ /* 0x000fe200080108b6 */
[----:B------:R-:W-:Y:S03]  /*b4b0*/  FSEL R183, R183, RZ, P0 ;  /* 0x000000ffb7b77208 */ /* 0x000fe60000000000 */
[----:B------:R1:W-:Y:S01]  /*b4c0*/  MUFU.EX2 R245, R6 ;  /* 0x0000000600f57308 */ /* 0x0003e20000000800 */
[----:B--2---:R-:W-:Y:S01]  /*b4d0*/  SHF.R.U32.HI R18, RZ, 0x10, R174 ;  /* 0x00000010ff127819 */ /* 0x004fe200000116ae */
[----:B------:R-:W-:Y:S01]  /*b4e0*/  FFMA.FTZ R23, R23, UR4, -R182 ;  /* 0x0000000417177c23 */ /* 0x000fe200080108b6 */
[----:B------:R-:W-:Y:S01]  /*b4f0*/  SHF.R.U32.HI R174, RZ, 0x18, R174 ;  /* 0x00000018ffae7819 */ /* 0x000fe200000116ae */
[--C-:B------:R-:W-:Y:S01]  /*b500*/  FFMA.FTZ R12, R12, UR4, -R183.reuse ;  /* 0x000000040c0c7c23 */ /* 0x100fe200080108b7 */
[----:B------:R-:W-:Y:S01]  /*b510*/  LOP3.LUT R17, R18, 0xff, RZ, 0xc0, !PT ;  /* 0x000000ff12117812 */ /* 0x000fe200078ec0ff */
[--C-:B------:R-:W-:Y:S01]  /*b520*/  FFMA.FTZ R8, R8, UR4, -R183.reuse ;  /* 0x0000000408087c23 */ /* 0x100fe200080108b7 */
[----:B---3--:R-:W-:Y:S03]  /*b530*/  FMNMX.FTZ R146, R0, R2, !PT ;  /* 0x0000000200927209 */ /* 0x008fe60007810000 */
[----:B------:R2:W-:Y:S01]  /*b540*/  MUFU.EX2 R235, R12 ;  /* 0x0000000c00eb7308 */ /* 0x0005e20000000800 */
[----:B----4-:R-:W-:Y:S01]  /*b550*/  LOP3.LUT R19, R185, 0xff, RZ, 0xc0, !PT ;  /* 0x000000ffb9137812 */ /* 0x010fe200078ec0ff */
[--C-:B------:R-:W-:Y:S01]  /*b560*/  FFMA.FTZ R9, R9, UR4, -R183.reuse ;  /* 0x0000000409097c23 */ /* 0x100fe200080108b7 */
[----:B------:R-:W-:Y:S01]  /*b570*/  LOP3.LUT R0, R176, 0xffff, RZ, 0xc0, !PT ;  /* 0x0000ffffb0007812 */ /* 0x000fe200078ec0ff */
[----:B------:R-:W-:Y:S01]  /*b580*/  FMUL.FTZ R184, R146, UR4 ;  /* 0x0000000492b87c20 */ /* 0x000fe20008410000 */
[----:B------:R-:W-:Y:S01]  /*b590*/  PRMT R19, R19, 0x5410, R186 ;  /* 0x0000541013137816 */ /* 0x000fe200000000ba */
[--C-:B------:R-:W-:Y:S01]  /*b5a0*/  FFMA.FTZ R13, R13, UR4, -R183.reuse ;  /* 0x000000040d0d7c23 */ /* 0x100fe200080108b7 */
[----:B------:R-:W-:Y:S03]  /*b5b0*/  PRMT R186, R17, 0x5410, R174 ;  /* 0x0000541011ba7816 */ /* 0x000fe600000000ae */
[----:B------:R3:W4:Y:S01]  /*b5c0*/  MUFU.EX2 R243, R16 ;  /* 0x0000001000f37308 */ /* 0x0007220000000800 */
[----:B------:R-:W-:Y:S01]  /*b5d0*/  SHF.R.U32.HI R17, RZ, 0x10, R178 ;  /* 0x00000010ff117819 */ /* 0x000fe200000116b2 */
[--C-:B------:R-:W-:Y:S01]  /*b5e0*/  FFMA.FTZ R24, R24, UR4, -R183.reuse ;  /* 0x0000000418187c23 */ /* 0x100fe200080108b7 */
[----:B------:R-:W-:Y:S01]  /*b5f0*/  LOP3.LUT R2, R176, 0xff, RZ, 0xc0, !PT ;  /* 0x000000ffb0027812 */ /* 0x000fe200078ec0ff */
[--C-:B------:R-:W-:Y:S01]  /*b600*/  FFMA.FTZ R25, R25, UR4, -R183.reuse ;  /* 0x0000000419197c23 */ /* 0x100fe200080108b7 */
[----:B------:R-:W-:Y:S01]  /*b610*/  SHF.R.U32.HI R0, RZ, 0x8, R0 ;  /* 0x00000008ff007819 */ /* 0x000fe20000011600 */
[--C-:B------:R-:W-:Y:S01]  /*b620*/  FFMA.FTZ R28, R28, UR4, -R183.reuse ;  /* 0x000000041c1c7c23 */ /* 0x100fe200080108b7 */
[----:B------:R-:W-:Y:S03]  /*b630*/  LOP3.LUT R18, R178, 0xff, RZ, 0xc0, !PT ;  /* 0x000000ffb2127812 */ /* 0x000fe600078ec0ff */
[----:B------:R5:W4:Y:S01]  /*b640*/  MUFU.EX2 R234, R5 ;  /* 0x0000000500ea7308 */ /* 0x000b220000000800 */
[----:B-1----:R-:W-:Y:S01]  /*b650*/  LOP3.LUT R6, R17, 0xff, RZ, 0xc0, !PT ;  /* 0x000000ff11067812 */ /* 0x002fe200078ec0ff */
[----:B------:R-:W-:Y:S01]  /*b660*/  FFMA.FTZ R29, R29, UR4, -R183 ;  /* 0x000000041d1d7c23 */ /* 0x000fe200080108b7 */
[----:B------:R-:W-:Y:S01]  /*b670*/  SHF.R.U32.HI R178, RZ, 0x18, R178 ;  /* 0x00000018ffb27819 */ /* 0x000fe200000116b2 */
[--C-:B------:R-:W-:Y:S01]  /*b680*/  FFMA.FTZ R37, R37, UR4, -R181.reuse ;  /* 0x0000000425257c23 */ /* 0x100fe200080108b5 */
[----:B--2---:R-:W-:Y:S01]  /*b690*/  PRMT R12, R2, 0x5410, R0 ;  /* 0x00005410020c7816 */ /* 0x004fe20000000000 */
[----:B------:R-:W-:Y:S01]  /*b6a0*/  FFMA.FTZ R38, R38, UR4, -R182 ;  /* 0x0000000426267c23 */ /* 0x000fe200080108b6 */
[----:B------:R-:W-:Y:S03]  /*b6b0*/  SHF.R.U32.HI R0, RZ, 0x10, R176 ;  /* 0x00000010ff007819 */ /* 0x000fe600000116b0 */
[----:B------:R1:W2:Y:S01]  /*b6c0*/  MUFU.EX2 R252, R7 ;  /* 0x0000000700fc7308 */ /* 0x0002a20000000800 */
[----:B---3--:R-:W-:Y:S01]  /*b6d0*/  LOP3.LUT R16, R173, UR15, R210, 0x96, !PT ;  /* 0x0000000fad107c12 */ /* 0x008fe2000f8e96d2 */
[----:B------:R-:W-:Y:S01]  /*b6e0*/  FFMA.FTZ R39, R39, UR4, -R182 ;  /* 0x0000000427277c23 */ /* 0x000fe200080108b6 */
[----:B------:R-:W-:Y:S01]  /*b6f0*/  PRMT R173, R6, 0x5410, R178 ;  /* 0x0000541006ad7816 */ /* 0x000fe200000000b2 */
[--C-:B------:R-:W-:Y:S01]  /*b700*/  FFMA.FTZ R49, R49, UR4, -R181.reuse ;  /* 0x0000000431317c23 */ /* 0x100fe200080108b5 */
[----:B------:R-:W-:Y:S01]  /*b710*/  SHF.R.U32.HI R2, RZ, 0x8, R190 ;  /* 0x00000008ff027819 */ /* 0x000fe200000116be */
[----:B------:R-:W-:Y:S01]  /*b720*/  FFMA.FTZ R50, R50, UR4, -R182 ;  /* 0x0000000432327c23 */ /* 0x000fe200080108b6 */
[----:B------:R-:W-:Y:S03]  /*b730*/  SHF.R.U32.HI R4, RZ, 0x8, R4 ;  /* 0x00000008ff047819 */ /* 0x000fe60000011604 */
[----:B------:R-:W-:Y:S01]  /*b740*/  MUFU.EX2 R226, R8 ;  /* 0x0000000800e27308 */ /* 0x000fe20000000800 */
[----:B------:R-:W-:Y:S01]  /*b750*/  LOP3.LUT R6, R187, 0xff, RZ, 0xc0, !PT ;  /* 0x000000ffbb067812 */ /* 0x000fe200078ec0ff */
[----:B------:R-:W-:Y:S01]  /*b760*/  FFMA.FTZ R51, R51, UR4, -R182 ;  /* 0x0000000433337c23 */ /* 0x000fe200080108b6 */
[----:B------:R-:W-:Y:S01]  /*b770*/  SHF.R.U32.HI R176, RZ, 0x18, R176 ;  /* 0x00000018ffb07819 */ /* 0x000fe200000116b0 */
[----:B------:R-:W-:Y:S01]  /*b780*/  FFMA.FTZ R36, R36, UR4, -R181 ;  /* 0x0000000424247c23 */ /* 0x000fe200080108b5 */
[----:B------:R-:W-:Y:S01]  /*b790*/  LOP3.LUT R0, R0, 0xff, RZ, 0xc0, !PT ;  /* 0x000000ff00007812 */ /* 0x000fe200078ec0ff */
[--C-:B------:R-:W-:Y:S01]  /*b7a0*/  FFMA.FTZ R40, R40, UR4, -R183.reuse ;  /* 0x0000000428287c23 */ /* 0x100fe200080108b7 */
[----:B------:R-:W-:Y:S03]  /*b7b0*/  PRMT R244, R191, 0x5410, R2 ;  /* 0x00005410bff47816 */ /* 0x000fe60000000002 */
[----:B------:R-:W-:Y:S01]  /*b7c0*/  MUFU.EX2 R229, R9 ;  /* 0x0000000900e57308 */ /* 0x000fe20000000800 */
[----:B------:R-:W-:Y:S01]  /*b7d0*/  PRMT R18, R18, 0x5410, R4 ;  /* 0x0000541012127816 */ /* 0x000fe20000000004 */
[----:B-----5:R-:W-:Y:S01]  /*b7e0*/  IMAD.WIDE.U32 R4, R177, -0x2daee0ad, RZ ;  /* 0xd2511f53b1047825 */ /* 0x020fe200078e00ff */
[----:B------:R-:W-:Y:S02]  /*b7f0*/  PRMT R191, R6, 0x5410, R180 ;  /* 0x0000541006bf7816 */ /* 0x000fe400000000b4 */
[----:B------:R-:W-:Y:S01]  /*b800*/  FSETP.NEU.FTZ.AND P0, PT, R146, -INF , PT ;  /* 0xff8000009200780b */ /* 0x000fe20003f1d000 */
[----:B------:R-:W-:Y:S01]  /*b810*/  IMAD.U32 R180, RZ, RZ, UR12 ;  /* 0x0000000cffb47e24 */ /* 0x000fe2000f8e00ff */
[----:B------:R-:W-:Y:S03]  /*b820*/  PRMT R177, R0, 0x5410, R176 ;  /* 0x0000541000b17816 */ /* 0x000fe600000000b0 */
[----:B------:R-:W-:Y:S01]  /*b830*/  MUFU.EX2 R233, R13 ;  /* 0x0000000d00e97308 */ /* 0x000fe20000000800 */
[----:B------:R-:W-:Y:S01]  /*b840*/  LOP3.LUT R0, R16, 0xffff, RZ, 0xc0, !PT ;  /* 0x0000ffff10007812 */ /* 0x000fe200078ec0ff */
[----:B------:R-:W-:Y:S01]  /*b850*/  FFMA.FTZ R41, R41, UR4, -R183 ;  /* 0x0000000429297c23 */ /* 0x000fe200080108b7 */
[----:B------:R-:W-:Y:S01]  /*b860*/  SHF.R.U32.HI R2, RZ, 0x10, R16 ;  /* 0x00000010ff027819 */ /* 0x000fe20000011610 */
[----:B------:R-:W-:Y:S01]  /*b870*/  FFMA.FTZ R52, R52, UR4, -R181 ;  /* 0x0000000434347c23 */ /* 0x000fe200080108b5 */
[----:B------:R-:W-:Y:S01]  /*b880*/  FSEL R184, R184, RZ, P0 ;  /* 0x000000ffb8b87208 */ /* 0x000fe20000000000 */
[----:B------:R-:W-:Y:S01]  /*b890*/  FFMA.FTZ R56, R56, UR4, -R183 ;  /* 0x0000000438387c23 */ /* 0x000fe200080108b7 */
[----:B------:R-:W-:Y:S03]  /*b8a0*/  PRMT R180, R180, R206, UR12 ;  /* 0x0000000cb4b47e16 */ /* 0x000fe600080000ce */
[----:B------:R-:W-:Y:S01]  /*b8b0*/  MUFU.EX2 R204, R24 ;  /* 0x0000001800cc7308 */ /* 0x000fe20000000800 */
[----:B------:R-:W-:Y:S01]  /*b8c0*/  LOP3.LUT R6, R16, 0xff, RZ, 0xc0, !PT ;  /* 0x000000ff10067812 */ /* 0x000fe200078ec0ff */
[----:B------:R-:W-:Y:S01]  /*b8d0*/  FFMA.FTZ R14, R14, UR4, -R184 ;  /* 0x000000040e0e7c23 */ /* 0x000fe200080108b8 */
[----:B------:R-:W-:Y:S01]  /*b8e0*/  SHF.R.U32.HI R0, RZ, 0x8, R0 ;  /* 0x00000008ff007819 */ /* 0x000fe20000011600 */
[--C-:B------:R-:W-:Y:S01]  /*b8f0*/  FFMA.FTZ R15, R15, UR4, -R184.reuse ;  /* 0x000000040f0f7c23 */ /* 0x100fe200080108b8 */
[----:B-1----:R-:W-:Y:S01]  /*b900*/  SHF.R.U32.HI R7, RZ, 0x8, R179 ;  /* 0x00000008ff077819 */ /* 0x002fe200000116b3 */
[----:B------:R-:W-:Y:S01]  /*b910*/  FFMA.FTZ R10, R10, UR4, -R184 ;  /* 0x000000040a0a7c23 */ /* 0x000fe200080108b8 */
[----:B------:R-:W-:Y:S03]  /*b920*/  SHF.R.U32.HI R16, RZ, 0x18, R16 ;  /* 0x00000018ff107819 */ /* 0x000fe60000011610 */
[----:B------:R-:W-:Y:S01]  /*b930*/  MUFU.EX2 R232, R14 ;  /* 0x0000000e00e87308 */ /* 0x000fe20000000800 */
[----:B------:R-:W-:Y:S01]  /*b940*/  LOP3.LUT R2, R2, 0xff, RZ, 0xc0, !PT ;  /* 0x000000ff02027812 */ /* 0x000fe200078ec0ff */
[----:B------:R-:W-:Y:S01]  /*b950*/  FFMA.FTZ R11, R11, UR4, -R184 ;  /* 0x000000040b0b7c23 */ /* 0x000fe200080108b8 */
[----:B------:R-:W-:Y:S01]  /*b960*/  PRMT R190, R6, 0x5410, R0 ;  /* 0x0000541006be7816 */ /* 0x000fe20000000000 */
[--C-:B------:R-:W-:Y:S01]  /*b970*/  FFMA.FTZ R26, R26, UR4, -R184.reuse ;  /* 0x000000041a1a7c23 */ /* 0x100fe200080108b8 */
[--C-:B------:R-:W-:Y:S01]  /*b980*/  HSET2.LE.AND R174, R189, R180.reuse, PT ;  /* 0x000000b4bdae7233 */ /* 0x100fe20003803000 */
[--C-:B------:R-:W-:Y:S01]  /*b990*/  FFMA.FTZ R27, R27, UR4, -R184.reuse ;  /* 0x000000041b1b7c23 */ /* 0x100fe200080108b8 */
[----:B------:R-:W-:Y:S03]  /*b9a0*/  PRMT R194, R188, 0x5410, R7 ;  /* 0x00005410bcc27816 */ /* 0x000fe60000000007 */
[----:B------:R-:W1:Y:S01]  /*b9b0*/  MUFU.EX2 R231, R15 ;  /* 0x0000000f00e77308 */ /* 0x000e620000000800 */
[----:B----4-:R-:W-:Y:S01]  /*b9c0*/  F2FP.BF16.F32.PACK_AB R0, R242, R243 ;  /* 0x000000f3f200723e */ /* 0x010fe200000010ff */
[----:B------:R-:W-:Y:S01]  /*b9d0*/  FFMA.FTZ R30, R30, UR4, -R184 ;  /* 0x000000041e1e7c23 */ /* 0x000fe200080108b8 */
[----:B------:R-:W-:Y:S01]  /*b9e0*/  PRMT R188, R2, 0x5410, R16 ;  /* 0x0000541002bc7816 */ /* 0x000fe20000000010 */
[--C-:B------:R-:W-:Y:S01]  /*b9f0*/  FFMA.FTZ R31, R31, UR4, -R184.reuse ;  /* 0x000000041f1f7c23 */ /* 0x100fe200080108b8 */
[----:B------:R-:W-:Y:S01]  /*ba00*/  LOP3.LUT R2, R4, 0xffff, RZ, 0xc0, !PT ;  /* 0x0000ffff04027812 */ /* 0x000fe200078ec0ff */
[--C-:B------:R-:W-:Y:S01]  /*ba10*/  FFMA.FTZ R43, R43, UR4, -R184.reuse ;  /* 0x000000042b2b7c23 */ /* 0x100fe200080108b8 */
[----:B------:R-:W-:Y:S03]  /*ba20*/  LOP3.LUT R174, R174, R0, RZ, 0xc0, !PT ;  /* 0x00000000aeae7212 */ /* 0x000fe600078ec0ff */
[----:B------:R-:W-:Y:S01]  /*ba30*/  MUFU.EX2 R227, R10 ;  /* 0x0000000a00e37308 */ /* 0x000fe20000000800 */
[--C-:B------:R-:W-:Y:S01]  /*ba40*/  HSET2.LE.AND R175, R19, R180.reuse, PT ;  /* 0x000000b413af7233 */ /* 0x100fe20003803000 */
[----:B------:R-:W-:Y:S01]  /*ba50*/  FFMA.FTZ R42, R42, UR4, -R184 ;  /* 0x000000042a2a7c23 */ /* 0x000fe200080108b8 */
[----:B------:R-:W-:Y:S01]  /*ba60*/  LOP3.LUT R185, R5, UR15, R200, 0x96, !PT ;  /* 0x0000000f05b97c12 */ /* 0x000fe2000f8e96c8 */
[----:B------:R-:W-:Y:S01]  /*ba70*/  FFMA.FTZ R54, R54, UR4, -R182 ;  /* 0x0000000436367c23 */ /* 0x000fe200080108b6 */
[----:B------:R-:W-:Y:S01]  /*ba80*/  F2FP.BF16.F32.PACK_AB R0, R239, R241 ;  /* 0x000000f1ef00723e */ /* 0x000fe200000010ff */
[----:B------:R-:W-:Y:S01]  /*ba90*/  FFMA.FTZ R57, R57, UR4, -R183 ;  /* 0x0000000439397c23 */ /* 0x000fe200080108b7 */
[----:B------:R-:W-:Y:S03]  /*baa0*/  LOP3.LUT R5, R4, 0xff, RZ, 0xc0, !PT ;  /* 0x000000ff04057812 */ /* 0x000fe600078ec0ff */
[----:B------:R-:W3:Y:S01]  /*bab0*/  MUFU.EX2 R228, R11 ;  /* 0x0000000b00e47308 */ /* 0x000ee20000000800 */
[----:B------:R-:W-:Y:S01]  /*bac0*/  SHF.R.U32.HI R2, RZ, 0x8, R2 ;  /* 0x00000008ff027819 */ /* 0x000fe20000011602 */
[--C-:B------:R-:W-:Y:S01]  /*bad0*/  FFMA.FTZ R58, R58, UR4, -R184.reuse ;  /* 0x000000043a3a7c23 */ /* 0x100fe200080108b8 */
[----:B------:R-:W-:Y:S01]  /*bae0*/  LOP3.LUT R175, R175, R0, RZ, 0xc0, !PT ;  /* 0x00000000afaf7212 */ /* 0x000fe200078ec0ff */
[----:B------:R-:W-:Y:S01]  /*baf0*/  FFMA.FTZ R59, R59, UR4, -R184 ;  /* 0x000000043b3b7c23 */ /* 0x000fe200080108b8 */
[--C-:B------:R-:W-:Y:S01]  /*bb00*/  HSET2.LE.AND R172, R18, R180.reuse, PT ;  /* 0x000000b412ac7233 */ /* 0x100fe20003803000 */
[----:B------:R-:W-:Y:S01]  /*bb10*/  FFMA.FTZ R48, R48, UR4, -R181 ;  /* 0x0000000430307c23 */ /* 0x000fe200080108b5 */
[----:B------:R-:W-:Y:S03]  /*bb20*/  PRMT R189, R5, 0x5410, R2 ;  /* 0x0000541005bd7816 */ /* 0x000fe60000000002 */
[----:B------:R4:W-:Y:S01]  /*bb30*/  MUFU.EX2 R210, R25 ;  /* 0x0000001900d27308 */ /* 0x0009e20000000800 */
[----:B------:R-:W-:Y:S01]  /*bb40*/  F2FP.BF16.F32.PACK_AB R0, R234, R230 ;  /* 0x000000e6ea00723e */ /* 0x000fe200000010ff */
[--C-:B------:R-:W-:Y:S01]  /*bb50*/  FFMA.FTZ R44, R44, UR4, -R183.reuse ;  /* 0x000000042c2c7c23 */ /* 0x100fe200080108b7 */
[----:B------:R-:W-:Y:S01]  /*bb60*/  SHF.R.U32.HI R2, RZ, 0x10, R4 ;  /* 0x00000010ff027819 */ /* 0x000fe20000011604 */
[----:B------:R-:W-:Y:S01]  /*bb70*/  FFMA.FTZ R45, R45, UR4, -R183 ;  /* 0x000000042d2d7c23 */ /* 0x000fe200080108b7 */
[----:B------:R-:W-:Y:S01]  /*bb80*/  LOP3.LUT R172, R172, R0, RZ, 0xc0, !PT ;  /* 0x00000000acac7212 */ /* 0x000fe200078ec0ff */
[----:B------:R-:W-:Y:S01]  /*bb90*/  FFMA.FTZ R46, R46, UR4, -R184 ;  /* 0x000000042e2e7c23 */ /* 0x000fe200080108b8 */
[--C-:B------:R-:W-:Y:S03]  /*bba0*/  HSET2.LE.AND R173, R173, R180.reuse, PT ;  /* 0x000000b4adad7233 */ /* 0x100fe60003803000 */
[----:B------:R5:W-:Y:S01]  /*bbb0*/  MUFU.EX2 R201, R28 ;  /* 0x0000001c00c97308 */ /* 0x000be20000000800 */
[----:B------:R-:W-:Y:S01]  /*bbc0*/  SHF.R.U32.HI R5, RZ, 0x18, R4 ;  /* 0x00000018ff057819 */ /* 0x000fe20000011604 */
[----:B------:R-:W-:Y:S01]  /*bbd0*/  FFMA.FTZ R47, R47, UR4, -R184 ;  /* 0x000000042f2f7c23 */ /* 0x000fe200080108b8 */
[----:B--2---:R-:W-:Y:S01]  /*bbe0*/  F2FP.BF16.F32.PACK_AB R0, R252, R245 ;  /* 0x000000f5fc00723e */ /* 0x004fe200000010ff */
[--C-:B------:R-:W-:Y:S01]  /*bbf0*/  FFMA.FTZ R66, R66, UR4, -R182.reuse ;  /* 0x0000000442427c23 */ /* 0x100fe200080108b6 */
[----:B------:R-:W-:Y:S01]  /*bc00*/  LOP3.LUT R4, R2, 0xff, RZ, 0xc0, !PT ;  /* 0x000000ff02047812 */ /* 0x000fe200078ec0ff */
[----:B------:R-:W-:Y:S01]  /*bc10*/  FFMA.FTZ R64, R64, UR4, -R181 ;  /* 0x0000000440407c23 */ /* 0x000fe200080108b5 */
[----:B------:R-:W-:Y:S03]  /*bc20*/  LOP3.LUT R173, R173, R0, RZ, 0xc0, !PT ;  /* 0x00000000adad7212 */ /* 0x000fe600078ec0ff */
[----:B------:R2:W-:Y:S01]  /*bc30*/  MUFU.EX2 R206, R26 ;  /* 0x0000001a00ce7308 */ /* 0x0005e20000000800 */
[----:B------:R-:W-:Y:S01]  /*bc40*/  PRMT R187, R4, 0x5410, R5 ;  /* 0x0000541004bb7816 */ /* 0x000fe20000000005 */
[--C-:B------:R-:W-:Y:S01]  /*bc50*/  FFMA.FTZ R65, R65, UR4, -R181.reuse ;  /* 0x0000000441417c23 */ /* 0x100fe200080108b5 */
[--C-:B------:R-:W-:Y:S01]  /*bc60*/  HSET2.LE.AND R179, R186, R180.reuse, PT ;  /* 0x000000b4bab37233 */ /* 0x100fe20003803000 */
[----:B------:R-:W-:Y:S01]  /*bc70*/  FFMA.FTZ R181, R53, UR4, -R181 ;  /* 0x0000000435b57c23 */ /* 0x000fe200080108b5 */
[----:B-1----:R-:W-:Y:S01]  /*bc80*/  F2FP.BF16.F32.PACK_AB R0, R231, R232 ;  /* 0x000000e8e700723e */ /* 0x002fe200000010ff */
[----:B------:R-:W-:Y:S01]  /*bc90*/  FFMA.FTZ R67, R67, UR4, -R182 ;  /* 0x0000000443437c23 */ /* 0x000fe200080108b6 */
[----:B------:R-:W-:Y:S03]  /*bca0*/  LOP3.LUT R8, R221, UR14, R222, 0x96, !PT ;  /* 0x0000000edd087c12 */ /* 0x000fe6000f8e96de */
[----:B------:R1:W-:Y:S01]  /*bcb0*/  MUFU.EX2 R205, R27 ;  /* 0x0000001b00cd7308 */ /* 0x0003e20000000800 */
[----:B------:R-:W-:Y:S01]  /*bcc0*/  LOP3.LUT R4, R223, UR16, R196, 0x96, !PT ;  /* 0x00000010df047c12 */ /* 0x000fe2000f8e96c4 */
[----:B------:R-:W-:Y:S01]  /*bcd0*/  FFMA.FTZ R182, R55, UR4, -R182 ;  /* 0x0000000437b67c23 */ /* 0x000fe200080108b6 */
[----:B------:R-:W-:Y:S01]  /*bce0*/  LOP3.LUT R179, R179, R0, RZ, 0xc0, !PT ;  /* 0x00000000b3b37212 */ /* 0x000fe200078ec0ff */
[----:B------:R-:W-:Y:S01]  /*bcf0*/  IMAD.WIDE.U32 R8, R8, -0x2daee0ad, RZ ;  /* 0xd2511f5308087825 */ /* 0x000fe200078e00ff */
[--C-:B------:R-:W-:Y:S02]  /*bd00*/  HSET2.LE.AND R177, R177, R180.reuse, PT ;  /* 0x000000b4b1b17233 */ /* 0x100fe40003803000 */
[--C-:B------:R-:W-:Y:S01]  /*bd10*/  HSET2.LE.AND R178, R192, R180.reuse, PT ;  /* 0x000000b4c0b27233 */ /* 0x100fe20003803000 */
[----:B------:R-:W-:Y:S01]  /*bd20*/  IMAD.WIDE.U32 R4, R4, -0x2daee0ad, RZ ;  /* 0xd2511f5304047825 */ /* 0x000fe200078e00ff */
[----:B---3--:R-:W-:Y:S01]  /*bd30*/  F2FP.BF16.F32.PACK_AB R0, R228, R227 ;  /* 0x000000e3e400723e */ /* 0x008fe200000010ff */
[----:B------:R3:W-:Y:S01]  /*bd40*/  MUFU.EX2 R222, R32 ;  /* 0x0000002000de7308 */ /* 0x0007e20000000800 */
[----:B------:R-:W-:Y:S01]  /*bd50*/  F2FP.BF16.F32.PACK_AB R2, R233, R235 ;  /* 0x000000ebe902723e */ /* 0x000fe200000010ff */
[--C-:B------:R-:W-:Y:S01]  /*bd60*/  FFMA.FTZ R60, R60, UR4, -R183.reuse ;  /* 0x000000043c3c7c23 */ /* 0x100fe200080108b7 */
[----:B------:R-:W-:Y:S01]  /*bd70*/  LOP3.LUT R177, R177, R0, RZ, 0xc0, !PT ;  /* 0x00000000b1b17212 */ /* 0x000fe200078ec0ff */
[----:B------:R-:W-:Y:S01]  /*bd80*/  FFMA.FTZ R183, R61, UR4, -R183 ;  /* 0x000000043db77c23 */ /* 0x000fe200080108b7 */
[----:B------:R-:W-:Y:S01]  /*bd90*/  LOP3.LUT R178, R178, R2, RZ, 0xc0, !PT ;  /* 0x00000002b2b27212 */ /* 0x000fe200078ec0ff */
[----:B------:R-:W-:Y:S01]  /*bda0*/  FFMA.FTZ R62, R62, UR4, -R184 ;  /* 0x000000043e3e7c23 */ /* 0x000fe200080108b8 */
[----:B------:R-:W-:Y:S03]  /*bdb0*/  LOP3.LUT R0, R9, UR11, R4, 0x96, !PT ;  /* 0x0000000b09007c12 */ /* 0x000fe6000f8e9604 */
[----:B------:R-:W-:Y:S01]  /*bdc0*/  MUFU.EX2 R223, R33 ;  /* 0x0000002100df7308 */ /* 0x000fe20000000800 */
[--C-:B------:R-:W-:Y:S01]  /*bdd0*/  HSET2.LE.AND R176, R12, R180.reuse, PT ;  /* 0x000000b40cb07233 */ /* 0x100fe20003803000 */
[----:B------:R-:W-:Y:S01]  /*bde0*/  FFMA.FTZ R184, R63, UR4, -R184 ;  /* 0x000000043fb87c23 */ /* 0x000fe200080108b8 */
[----:B------:R-:W-:Y:S01]  /*bdf0*/  F2FP.BF16.F32.PACK_AB R2, R229, R226 ;  /* 0x000000e2e502723e */ /* 0x000fe200000010ff */
[----:B------:R-:W-:Y:S04]  /*be00*/  IMAD.WIDE.U32 R208, R0, -0x326172a9, RZ ;  /* 0xcd9e8d5700d07825 */ /* 0x000fe800078e00ff */
[----:B------:R-:W-:Y:S01]  /*be10*/  FADD.FTZ R0, -R146, R151 ;  /* 0x0000009792007221 */ /* 0x000fe20000010100 */
[----:B------:R-:W-:Y:S01]  /*be20*/  LOP3.LUT R176, R176, R2, RZ, 0xc0, !PT ;  /* 0x00000002b0b07212 */ /* 0x000fe200078ec0ff */
[----:B------:R-:W-:Y:S01]  /*be30*/  FADD.FTZ R2, -R147, R150 ;  /* 0x0000009693027221 */ /* 0x000fe20000010100 */
[----:B------:R-:W-:Y:S01]  /*be40*/  LOP3.LUT R6, R5, UR13, R250, 0x96, !PT ;  /* 0x0000000d05067c12 */ /* 0x000fe2000f8e96fa */
[----:B------:R-:W-:Y:S01]  /*be50*/  FMUL.FTZ R0, R0, UR4 ;  /* 0x0000000400007c20 */ /* 0x000fe20008410000 */
[----:B------:R-:W-:Y:S01]  /*be60*/  MUFU.EX2 R221, R34 ;  /* 0x0000002200dd7308 */ /* 0x000fe20000000800 */
[----:B------:R-:W-:Y:S01]  /*be70*/  FMUL.FTZ R2, R2, UR4 ;  /* 0x0000000402027c20 */ /* 0x000fe20008410000 */
[C---:B------:R-:W-:Y:S01]  /*be80*/  LOP3.LUT R24, R185.reuse, 0xffff, RZ, 0xc0, !PT ;  /* 0x0000ffffb9187812 */ /* 0x040fe200078ec0ff */
[----:B------:R-:W-:Y:S01]  /*be90*/  IMAD.WIDE.U32 R6, R6, -0x326172a9, RZ ;  /* 0xcd9e8d5706067825 */ /* 0x000fe200078e00ff */
[--C-:B----4-:R-:W-:Y:S02]  /*bea0*/  SHF.R.U32.HI R25, RZ, 0x10, R185.reuse ;  /* 0x00000010ff197819 */ /* 0x110fe400000116b9 */
[----:B-----5:R-:W-:Y:S04]  /*beb0*/  LOP3.LUT R28, R185, 0xff, RZ, 0xc0, !PT ;  /* 0x000000ffb91c7812 */ /* 0x020fe800078ec0ff */
[----:B------:R-:W4:Y:S01]  /*bec0*/  MUFU.EX2 R2, R2 ;  /* 0x0000000200027308 */ /* 0x000f220000000800 */
[----:B------:R-:W-:Y:S02]  /*bed0*/  LOP3.LUT R4, R7, UR18, R220, 0x96, !PT ;  /* 0x0000001207047c12 */ /* 0x000fe4000f8e96dc */
[----:B------:R-:W-:Y:S02]  /*bee0*/  LOP3.LUT R6, R209, UR10, R6, 0x96, !PT ;  /* 0x0000000ad1067c12 */ /* 0x000fe4000f8e9606 */
[----:B--2---:R-:W-:Y:S01]  /*bef0*/  SHF.R.U32.HI R26, RZ, 0x8, R24 ;  /* 0x00000008ff1a7819 */ /* 0x004fe20000011618 */
[----:B------:R-:W-:Y:S01]  /*bf00*/  IMAD.WIDE.U32 R4, R4, -0x2daee0ad, RZ ;  /* 0xd2511f5304047825 */ /* 0x000fe200078e00ff */
[----:B-1----:R-:W-:Y:S03]  /*bf10*/  SHF.R.U32.HI R27, RZ, 0x18, R185 ;  /* 0x00000018ff1b7819 */ /* 0x002fe600000116b9 */
[----:B------:R-:W1:Y:S01]  /*bf20*/  MUFU.EX2 R0, R0 ;  /* 0x0000000000007308 */ /* 0x000e620000000800 */
[----:B------:R-:W-:Y:S01]  /*bf30*/  LOP3.LUT R24, R25, 0xff, RZ, 0xc0, !PT ;  /* 0x000000ff19187812 */ /* 0x000fe200078ec0ff */
[----:B------:R-:W-:Y:S01]  /*bf40*/  IMAD.WIDE.U32 R202, R6, -0x2daee0ad, RZ ;  /* 0xd2511f5306ca7825 */ /* 0x000fe200078e00ff */
[----:B------:R-:W-:Y:S02]  /*bf50*/  LOP3.LUT R8, R5, UR9, R8, 0x96, !PT ;  /* 0x0000000905087c12 */ /* 0x000fe4000f8e9608 */
[----:B---3--:R-:W-:Y:S02]  /*bf60*/  PRMT R32, R28, 0x5410, R26 ;  /* 0x000054101c207816 */ /* 0x008fe4000000001a */
[----:B------:R-:W-:Y:S01]  /*bf70*/  LOP3.LUT R4, R203, UR5, R4, 0x96, !PT ;  /* 0x00000005cb047c12 */ /* 0x000fe2000f8e9604 */
[----:B------:R-:W-:Y:S04]  /*bf80*/  IMAD.WIDE.U32 R198, R8, -0x326172a9, RZ ;  /* 0xcd9e8d5708c67825 */ /* 0x000fe800078e00ff */
[C---:B----4-:R-:W-:Y:S01]  /*bf90*/  FMUL.FTZ R8, R2.reuse, R152 ;  /* 0x0000009802087220 */ /* 0x050fe20000410000 */
[----:B------:R-:W-:Y:S01]  /*bfa0*/  MUFU.EX2 R224, R35 ;  /* 0x0000002300e07308 */ /* 0x000fe20000000800 */
[----:B------:R-:W-:Y:S01]  /*bfb0*/  FMUL.FTZ R9, R2, R153 ;  /* 0x0000009902097220 */ /* 0x000fe20000410000 */
[----:B------:R-:W-:Y:S04]  /*bfc0*/  IMAD.WIDE.U32 R4, R4, -0x326172a9, RZ ;  /* 0xcd9e8d5704047825 */ /* 0x000fe800078e00ff */
[C---:B------:R-:W-:Y:S01]  /*bfd0*/  FMUL.FTZ R12, R2.reuse, R164 ;  /* 0x000000a4020c7220 */ /* 0x040fe20000410000 */
[C---:B------:R-:W-:Y:S01]  /*bfe0*/  FMUL.FTZ R13, R2.reuse, R165 ;  /* 0x000000a5020d7220 */ /* 0x040fe20000410000 */
[----:B------:R-:W-:Y:S01]  /*bff0*/  FMUL.FTZ R72, R2, R72 ;  /* 0x0000004802487220 */ /* 0x000fe20000410000 */
[C---:B-1----:R-:W-:Y:S01]  /*c000*/  FMUL.FTZ R10, R0.reuse, R154 ;  /* 0x0000009a000a7220 */ /* 0x042fe20000410000 */
[----:B------:R-:W-:Y:S01]  /*c010*/  FMUL.FTZ R11, R0, R155 ;  /* 0x0000009b000b7220 */ /* 0x000fe20000410000 */
[C---:B------:R-:W-:Y:S01]  /*c020*/  LOP3.LUT R192, R4.reuse, 0xffff, RZ, 0xc0, !PT ;  /* 0x0000ffff04c07812 */ /* 0x040fe200078ec0ff */
[----:B------:R-:W1:Y:S01]  /*c030*/  LDSM.16.MT88.4 R152, [R212+0x9000] ;  /* 0x00900000d498783b */ /* 0x000e620000004200 */
[----:B------:R-:W-:Y:S01]  /*c040*/  LOP3.LUT R195, R4, 0xff, RZ, 0xc0, !PT ;  /* 0x000000ff04c37812 */ /* 0x000fe200078ec0ff */
[C---:B------:R-:W-:Y:S01]  /*c050*/  FMUL.FTZ R14, R0.reuse, R166 ;  /* 0x000000a6000e7220 */ /* 0x040fe20000410000 */
[--C-:B------:R-:W-:Y:S01]  /*c060*/  SHF.R.U32.HI R197, RZ, 0x18, R4.reuse ;  /* 0x00000018ffc57819 */ /* 0x100fe20000011604 */
[----:B------:R-:W-:Y:S01]  /*c070*/  FMUL.FTZ R15, R0, R167 ;  /* 0x000000a7000f7220 */ /* 0x000fe20000410000 */
[----:B------:R-:W-:Y:S01]  /*c080*/  SHF.R.U32.HI R196, RZ, 0x10, R4 ;  /* 0x00000010ffc47819 */ /* 0x000fe20000011604 */
[----:B------:R-:W-:Y:S01]  /*c090*/  FADD.FTZ R4, -R149, R3 ;  /* 0x0000000395047221 */ /* 0x000fe20000010100 */
[----:B------:R-:W-:Y:S01]  /*c0a0*/  FADD.FTZ R3, -R148, R144 ;  /* 0x0000009094037221 */ /* 0x000fe20000010100 */
[----:B------:R-:W-:Y:S01]  /*c0b0*/  LOP3.LUT R186, R5, UR17, R198, 0x96, !PT ;  /* 0x0000001105ba7c12 */ /* 0x000fe2000f8e96c6 */
[----:B------:R-:W-:Y:S01]  /*c0c0*/  FMUL.FTZ R73, R2, R73 ;  /* 0x0000004902497220 */ /* 0x000fe20000410000 */
[----:B------:R-:W-:Y:S01]  /*c0d0*/  FMUL.FTZ R4, R4, UR4 ;  /* 0x0000000404047c20 */ /* 0x000fe20008410000 */
[----:B------:R-:W-:Y:S01]  /*c0e0*/  FMUL.FTZ R3, R3, UR4 ;  /* 0x0000000403037c20 */ /* 0x000fe20008410000 */
[C---:B------:R-:W-:Y:S01]  /*c0f0*/  FMUL.FTZ R74, R0.reuse, R74 ;  /* 0x0000004a004a7220 */ /* 0x040fe20000410000 */
[----:B------:R-:W-:Y:S01]  /*c100*/  FMUL.FTZ R75, R0, R75 ;  /* 0x0000004b004b7220 */ /* 0x000fe20000410000 */
[----:B------:R-:W2:Y:S01]  /*c110*/  MUFU.EX2 R144, R4 ;  /* 0x0000000400907308 */ /* 0x000ea20000000800 */
[C---:B------:R-:W-:Y:S01]  /*c120*/  FMUL.FTZ R76, R2.reuse, R76 ;  /* 0x0000004c024c7220 */ /* 0x040fe20000410000 */
[----:B------:R-:W-:Y:S01]  /*c130*/  FMUL.FTZ R77, R2, R77 ;  /* 0x0000004d024d7220 */ /* 0x000fe20000410000 */
[C---:B------:R-:W-:Y:S01]  /*c140*/  FMUL.FTZ R78, R0.reuse, R78 ;  /* 0x0000004e004e7220 */ /* 0x040fe20000410000 */
[----:B------:R-:W-:Y:S01]  /*c150*/  FMUL.FTZ R79, R0, R79 ;  /* 0x0000004f004f7220 */ /* 0x000fe20000410000 */
[C---:B------:R-:W-:Y:S01]  /*c160*/  FMUL.FTZ R88, R2.reuse, R88 ;  /* 0x0000005802587220 */ /* 0x040fe20000410000 */
[----:B------:R-:W-:Y:S01]  /*c170*/  FMUL.FTZ R89, R2, R89 ;  /* 0x0000005902597220 */ /* 0x000fe20000410000 */
[C---:B------:R-:W-:Y:S03]  /*c180*/  FMUL.FTZ R90, R0.reuse, R90 ;  /* 0x0000005a005a7220 */ /* 0x040fe60000410000 */
[----:B------:R-:W3:Y:S01]  /*c190*/  MUFU.EX2 R3, R3 ;  /* 0x0000000300037308 */ /* 0x000ee20000000800 */
[----:B------:R-:W-:Y:S01]  /*c1a0*/  FMUL.FTZ R91, R0, R91 ;  /* 0x0000005b005b7220 */ /* 0x000fe20000410000 */
[C---:B------:R-:W-:Y:S01]  /*c1b0*/  FMUL.FTZ R92, R2.reuse, R92 ;  /* 0x0000005c025c7220 */ /* 0x040fe20000410000 */
[----:B------:R-:W-:Y:S01]  /*c1c0*/  FMUL.FTZ R93, R2, R93 ;  /* 0x0000005d025d7220 */ /* 0x000fe20000410000 */
[C---:B------:R-:W-:Y:S01]  /*c1d0*/  FMUL.FTZ R94, R0.reuse, R94 ;  /* 0x0000005e005e7220 */ /* 0x040fe20000410000 */
[----:B------:R-:W-:Y:S01]  /*c1e0*/  FMUL.FTZ R95, R0, R95 ;  /* 0x0000005f005f7220 */ /* 0x000fe20000410000 */
[C---:B------:R-:W-:Y:S01]  /*c1f0*/  FMUL.FTZ R104, R2.reuse, R104 ;  /* 0x0000006802687220 */ /* 0x040fe20000410000 */
[----:B------:R-:W-:Y:S01]  /*c200*/  FMUL.FTZ R105, R2, R105 ;  /* 0x0000006902697220 */ /* 0x000fe20000410000 */
[----:B------:R-:W-:Y:S01]  /*c210*/  FMUL.FTZ R106, R0, R106 ;  /* 0x0000006a006a7220 */ /* 0x000fe20000410000 */
        /* <DEDUP_REMOVED lines=8> */
[C---:B---3--:R-:W-:Y:S01]  /*c2a0*/  FMUL.FTZ R6, R3.reuse, R158 ;  /* 0x0000009e03067220 */ /* 0x048fe20000410000 */
[C---:B------:R-:W-:Y:S01]  /*c2b0*/  FMUL.FTZ R7, R3.reuse, R159 ;  /* 0x0000009f03077220 */ /* 0x040fe20000410000 */
[----:B------:R-:W2:Y:S01]  /*c2c0*/  LDL.LU R156, [R1+0x14] ;  /* 0x00001400019c7983 */ /* 0x000ea20000300800 */
[C---:B------:R-:W-:Y:S01]  /*c2d0*/  FMUL.FTZ R18, R3.reuse, R162 ;  /* 0x000000a203127220 */ /* 0x040fe20000410000 */
[C---:B------:R-:W-:Y:S01]  /*c2e0*/  FMUL.FTZ R19, R3.reuse, R163 ;  /* 0x000000a303137220 */ /* 0x040fe20000410000 */
[----:B------:R-:W-:Y:S01]  /*c2f0*/  MUFU.EX2 R198, R30 ;  /* 0x0000001e00c67308 */ /* 0x000fe20000000800 */
[----:B------:R-:W3:Y:S01]  /*c300*/  LDL.LU R157, [R1+0x10] ;  /* 0x00001000019d7983 */ /* 0x000ee20000300800 */
[C---:B------:R-:W-:Y:S01]  /*c310*/  FMUL.FTZ R70, R3.reuse, R70 ;  /* 0x0000004603467220 */ /* 0x040fe20000410000 */
[-C--:B-1----:R-:W-:Y:S02]  /*c320*/  HMMA.16816.F32.BF16 R4, R172, R152.reuse, R4 ;  /* 0x00000098ac04723c */ /* 0x082fe40000041804 */
[----:B------:R-:W4:Y:S05]  /*c330*/  LDL.LU R158, [R1+0xc] ;  /* 0x00000c00019e7983 */ /* 0x000f2a0000300800 */
[----:B------:R-:W-:Y:S01]  /*c340*/  MUFU.EX2 R200, R31 ;  /* 0x0000001f00c87308 */ /* 0x000fe20000000800 */
[C---:B------:R-:W-:Y:S01]  /*c350*/  HMMA.16816.F32.BF16 R8, R176.reuse, R152, R8 ;  /* 0x00000098b008723c */ /* 0x040fe20000041808 */
[----:B------:R-:W5:Y:S04]  /*c360*/  LDL.LU R159, [R1+0x8] ;  /* 0x00000800019f7983 */ /* 0x000f680000300800 */
[----:B------:R-:W-:Y:S01]  /*c370*/  LDSM.16.MT88.4 R160, [R212+0x9c00] ;  /* 0x009c0000d4a0783b */ /* 0x000fe20000004200 */
[-C--:B------:R-:W-:Y:S03]  /*c380*/  HMMA.16816.F32.BF16 R12, R176, R154.reuse, R12 ;  /* 0x0000009ab00c723c */ /* 0x080fe6000004180c */
[----:B------:R-:W-:Y:S02]  /*c390*/  MUFU.EX2 R185, R38 ;  /* 0x0000002600b97308 */ /* 0x000fe40000000800 */
[C---:B------:R-:W-:Y:S01]  /*c3a0*/  FMUL.FTZ R71, R3.reuse, R71 ;  /* 0x0000004703477220 */ /* 0x040fe20000410000 */
[C---:B------:R-:W-:Y:S01]  /*c3b0*/  HMMA.16816.F32.BF16 R16, R172.reuse, R154, R16 ;  /* 0x0000009aac10723c */ /* 0x040fe20000041810 */
[----:B------:R-:W1:Y:S06]  /*c3c0*/  LDSM.16.MT88.4 R152, [R214+0x9000] ;  /* 0x00900000d698783b */ /* 0x000e6c0000004200 */
[----:B------:R-:W-:Y:S01]  /*c3d0*/  MUFU.EX2 R203, R29 ;  /* 0x0000001d00cb7308 */ /* 0x000fe20000000800 */
[C---:B------:R-:W-:Y:S03]  /*c3e0*/  FMUL.FTZ R82, R3.reuse, R82 ;  /* 0x0000005203527220 */ /* 0x040fe60000410000 */
        /* <DEDUP_REMOVED lines=11> */
[C---:B------:R-:W-:Y:S01]  /*c4a0*/  FMUL.FTZ R102, R3.reuse, R102 ;  /* 0x0000006603667220 */ /* 0x040fe20000410000 */
[C---:B------:R-:W-:Y:S01]  /*c4b0*/  FMUL.FTZ R103, R3.reuse, R103 ;  /* 0x0000006703677220 */ /* 0x040fe20000410000 */
[----:B------:R-:W-:Y:S01]  /*c4c0*/  FMUL.FTZ R107, R0, R107 ;  /* 0x0000006b006b7220 */ /* 0x000fe20000410000 */
[C---:B------:R-:W-:Y:S01]  /*c4d0*/  FMUL.FTZ R108, R2.reuse, R108 ;  /* 0x0000006c026c7220 */ /* 0x040fe20000410000 */
[----:B------:R-:W-:Y:S01]  /*c4e0*/  FMUL.FTZ R109, R2, R109 ;  /* 0x0000006d026d7220 */ /* 0x000fe20000410000 */
[C---:B------:R-:W-:Y:S01]  /*c4f0*/  FMUL.FTZ R110, R0.reuse, R110 ;  /* 0x0000006e006e7220 */ /* 0x040fe20000410000 */
[----:B------:R-:W-:Y:S01]  /*c500*/  FMUL.FTZ R111, R0, R111 ;  /* 0x0000006f006f7220 */ /* 0x000fe20000410000 */
        /* <DEDUP_REMOVED lines=15> */
[-C--:B-1----:R-:W-:Y:S01]  /*c600*/  HMMA.16816.F32.BF16 R68, R172, R152.reuse, R68 ;  /* 0x00000098ac44723c */ /* 0x082fe20000041844 */
[----:B------:R-:W-:Y:S02]  /*c610*/  MUFU.EX2 R183, R183 ;  /* 0x000000b700b77308 */ /* 0x000fe40000000800 */
[----:B------:R-:W-:Y:S01]  /*c620*/  FMUL.FTZ R127, R0, R127 ;  /* 0x0000007f007f7220 */ /* 0x000fe20000410000 */
[C---:B------:R-:W-:Y:S01]  /*c630*/  FMUL.FTZ R128, R144.reuse, R128 ;  /* 0x0000008090807220 */ /* 0x040fe20000410000 */
[C---:B------:R-:W-:Y:S01]  /*c640*/  FMUL.FTZ R129, R144.reuse, R129 ;  /* 0x0000008190817220 */ /* 0x040fe20000410000 */
[C---:B------:R-:W-:Y:S05]  /*c650*/  HMMA.16816.F32.BF16 R72, R176.reuse, R152, R72 ;  /* 0x00000098b048723c */ /* 0x040fea0000041848 */
[----:B------:R-:W-:Y:S01]  /*c660*/  MUFU.EX2 R184, R184 ;  /* 0x000000b800b87308 */ /* 0x000fe20000000800 */
[C---:B------:R-:W-:Y:S01]  /*c670*/  FMUL.FTZ R130, R3.reuse, R130 ;  /* 0x0000008203827220 */ /* 0x040fe20000410000 */
[-C--:B------:R-:W-:Y:S04]  /*c680*/  HMMA.16816.F32.BF16 R76, R176, R154.reuse, R76 ;  /* 0x0000009ab04c723c */ /* 0x080fe8000004184c */
[C---:B------:R-:W-:Y:S02]  /*c690*/  FMUL.FTZ R131, R3.reuse, R131 ;  /* 0x0000008303837220 */ /* 0x040fe40000410000 */
[C---:B------:R-:W-:Y:S01]  /*c6a0*/  HMMA.16816.F32.BF16 R80, R172.reuse, R154, R80 ;  /* 0x0000009aac50723c */ /* 0x040fe20000041850 */
[----:B------:R-:W1:Y:S01]  /*c6b0*/  LDSM.16.MT88.4 R152, [R212+0xa000] ;  /* 0x00a00000d498783b */ /* 0x000e620000004200 */
[----:B------:R-:W-:Y:S03]  /*c6c0*/  MUFU.EX2 R60, R60 ;  /* 0x0000003c003c7308 */ /* 0x000fe60000000800 */
[--C-:B------:R-:W-:Y:S01]  /*c6d0*/  HSET2.LE.AND R26, R194, R180.reuse, PT ;  /* 0x000000b4c21a7233 */ /* 0x100fe20003803000 */
[C---:B------:R-:W-:Y:S01]  /*c6e0*/  FMUL.FTZ R132, R144.reuse, R132 ;  /* 0x0000008490847220 */ /* 0x040fe20000410000 */
[--C-:B------:R-:W-:Y:S01]  /*c6f0*/  HSET2.LE.AND R34, R189, R180.reuse, PT ;  /* 0x000000b4bd227233 */ /* 0x100fe20003803000 */
[----:B------:R-:W-:Y:S04]  /*c700*/  FMUL.FTZ R133, R144, R133 ;  /* 0x0000008590857220 */ /* 0x000fe80000410000 */
[----:B------:R-:W-:Y:S01]  /*c710*/  MUFU.EX2 R194, R51 ;  /* 0x0000003300c27308 */ /* 0x000fe20000000800 */
[--C-:B------:R-:W-:Y:S01]  /*c720*/  HSET2.LE.AND R35, R187, R180.reuse, PT ;  /* 0x000000b4bb237233 */ /* 0x100fe20003803000 */
[----:B------:R-:W-:Y:S01]  /*c730*/  FMUL.FTZ R134, R3, R134 ;  /* 0x0000008603867220 */ /* 0x000fe20000410000 */
[----:B------:R-:W-:Y:S01]  /*c740*/  LOP3.LUT R151, R193, 0xff, RZ, 0xc0, !PT ;  /* 0x000000ffc1977812 */ /* 0x000fe200078ec0ff */
[----:B------:R-:W-:Y:S01]  /*c750*/  FMUL.FTZ R135, R3, R135 ;  /* 0x0000008703877220 */ /* 0x000fe20000410000 */
[----:B------:R-:W-:Y:S01]  /*c760*/  PRMT R33, R24, 0x5410, R27 ;  /* 0x0000541018217816 */ /* 0x000fe2000000001b */
[C---:B------:R-:W-:Y:S01]  /*c770*/  FMUL.FTZ R136, R2.reuse, R136 ;  /* 0x0000008802887220 */ /* 0x040fe20000410000 */
[--C-:B------:R-:W-:Y:S03]  /*c780*/  HSET2.LE.AND R27, R191, R180.reuse, PT ;  /* 0x000000b4bf1b7233 */ /* 0x100fe60003803000 */
[----:B------:R1:W-:Y:S01]  /*c790*/  MUFU.EX2 R187, R36 ;  /* 0x0000002400bb7308 */ /* 0x0003e20000000800 */
[----:B------:R-:W-:Y:S01]  /*c7a0*/  F2FP.BF16.F32.PACK_AB R24, R223, R222 ;  /* 0x000000dedf18723e */ /* 0x000fe200000010ff */
[----:B------:R-:W-:Y:S01]  /*c7b0*/  FMUL.FTZ R137, R2, R137 ;  /* 0x0000008902897220 */ /* 0x000fe20000410000 */
[----:B------:R-:W-:Y:S01]  /*c7c0*/  F2FP.BF16.F32.PACK_AB R25, R224, R221 ;  /* 0x000000dde019723e */ /* 0x000fe200000010ff */
[----:B------:R-:W-:Y:S01]  /*c7d0*/  FMUL.FTZ R138, R0, R138 ;  /* 0x0000008a008a7220 */ /* 0x000fe20000410000 */
[----:B------:R-:W-:Y:S01]  /*c7e0*/  LOP3.LUT R26, R26, R24, RZ, 0xc0, !PT ;  /* 0x000000181a1a7212 */ /* 0x000fe200078ec0ff */
[----:B------:R-:W-:Y:S01]  /*c7f0*/  FMUL.FTZ R139, R0, R139 ;  /* 0x0000008b008b7220 */ /* 0x000fe20000410000 */
[----:B------:R-:W-:Y:S03]  /*c800*/  LOP3.LUT R27, R27, R25, RZ, 0xc0, !PT ;  /* 0x000000191b1b7212 */ /* 0x000fe600078ec0ff */
[----:B------:R-:W-:Y:S01]  /*c810*/  MUFU.EX2 R191, R39 ;  /* 0x0000002700bf7308 */ /* 0x000fe20000000800 */
[--C-:B------:R-:W-:Y:S01]  /*c820*/  HSET2.LE.AND R24, R190, R180.reuse, PT ;  /* 0x000000b4be187233 */ /* 0x100fe20003803000 */
[C---:B------:R-:W-:Y:S01]  /*c830*/  FMUL.FTZ R140, R2.reuse, R140 ;  /* 0x0000008c028c7220 */ /* 0x040fe20000410000 */
[--C-:B------:R-:W-:Y:S01]  /*c840*/  HSET2.LE.AND R28, R188, R180.reuse, PT ;  /* 0x000000b4bc1c7233 */ /* 0x100fe20003803000 */
[----:B------:R-:W-:Y:S01]  /*c850*/  FMUL.FTZ R141, R2, R141 ;  /* 0x0000008d028d7220 */ /* 0x000fe20000410000 */
[--C-:B------:R-:W-:Y:S01]  /*c860*/  HSET2.LE.AND R32, R32, R180.reuse, PT ;  /* 0x000000b420207233 */ /* 0x100fe20003803000 */
[C---:B------:R-:W-:Y:S01]  /*c870*/  FMUL.FTZ R142, R0.reuse, R142 ;  /* 0x0000008e008e7220 */ /* 0x040fe20000410000 */
[--C-:B------:R-:W-:Y:S03]  /*c880*/  HSET2.LE.AND R33, R33, R180.reuse, PT ;  /* 0x000000b421217233 */ /* 0x100fe60003803000 */
[----:B------:R-:W-:Y:S01]  /*c890*/  MUFU.EX2 R189, R40 ;  /* 0x0000002800bd7308 */ /* 0x000fe20000000800 */
[----:B-1----:R-:W-:Y:S01]  /*c8a0*/  SHF.R.U32.HI R36, RZ, 0x10, R186 ;  /* 0x00000010ff247819 */ /* 0x002fe200000116ba */
[----:B------:R-:W-:Y:S01]  /*c8b0*/  FMUL.FTZ R143, R0, R143 ;  /* 0x0000008f008f7220 */ /* 0x000fe20000410000 */
[----:B------:R-:W-:Y:S01]  /*c8c0*/  LOP3.LUT R150, R196, 0xff, RZ, 0xc0, !PT ;  /* 0x000000ffc4967812 */ /* 0x000fe200078ec0ff */
[-C--:B------:R-:W-:Y:S06]  /*c8d0*/  HMMA.16816.F32.BF16 R84, R172, R152.reuse, R84 ;  /* 0x00000098ac54723c */ /* 0x080fec0000041854 */
[----:B------:R-:W-:Y:S01]  /*c8e0*/  MUFU.EX2 R190, R41 ;  /* 0x0000002900be7308 */ /* 0x000fe20000000800 */
[C---:B------:R-:W-:Y:S09]  /*c8f0*/  HMMA.16816.F32.BF16 R88, R176.reuse, R152, R88 ;  /* 0x00000098b058723c */ /* 0x040ff20000041858 */
[----:B------:R-:W-:Y:S01]  /*c900*/  MUFU.EX2 R188, R42 ;  /* 0x0000002a00bc7308 */ /* 0x000fe20000000800 */
[-C--:B------:R-:W-:Y:S09]  /*c910*/  HMMA.16816.F32.BF16 R92, R176, R154.reuse, R92 ;  /* 0x0000009ab05c723c */ /* 0x080ff2000004185c */
[----:B------:R1:W-:Y:S01]  /*c920*/  MUFU.EX2 R196, R48 ;  /* 0x0000003000c47308 */ /* 0x0003e20000000800 */
[C---:B------:R-:W-:Y:S01]  /*c930*/  HMMA.16816.F32.BF16 R96, R172.reuse, R154, R96 ;  /* 0x0000009aac60723c */ /* 0x040fe20000041860 */
[----:B------:R-:W1:Y:S08]  /*c940*/  LDSM.16.MT88.4 R152, [R214+0xa000] ;  /* 0x00a00000d698783b */ /* 0x000e700000004200 */
[----:B------:R-:W-:Y:S10]  /*c950*/  MUFU.EX2 R62, R62 ;  /* 0x0000003e003e7308 */ /* 0x000ff40000000800 */
[----:B------:R1:W-:Y:S02]  /*c960*/  MUFU.EX2 R209, R20 ;  /* 0x0000001400d17308 */ /* 0x0003e40000000800 */
[----:B-1----:R-:W-:Y:S08]  /*c970*/  LOP3.LUT R48, R186, 0xffff, RZ, 0xc0, !PT ;  /* 0x0000ffffba307812 */ /* 0x002ff000078ec0ff */
[----:B------:R-:W1:Y:S10]  /*c980*/  MUFU.EX2 R220, R21 ;  /* 0x0000001500dc7308 */ /* 0x000e740000000800 */
[----:B------:R1:W-:Y:S01]  /*c990*/  MUFU.EX2 R207, R22 ;  /* 0x0000001600cf7308 */ /* 0x0003e20000000800 */
[----:B------:R-:W-:Y:S09]  /*c9a0*/  FMUL.FTZ R20, R144, R168 ;  /* 0x000000a890147220 */ /* 0x000ff20000410000 */
[----:B------:R-:W1:Y:S02]  /*c9b0*/  MUFU.EX2 R211, R23 ;  /* 0x0000001700d37308 */ /* 0x000e640000000800 */
[----:B-1----:R-:W-:Y:S01]  /*c9c0*/  F2FP.BF16.F32.PACK_AB R25, R220, R209 ;  /* 0x000000d1dc19723e */ /* 0x002fe200000010ff */
[-C--:B------:R-:W-:Y:S03]  /*c9d0*/  HMMA.16816.F32.BF16 R100, R172, R152.reuse, R100 ;  /* 0x00000098ac64723c */ /* 0x080fe60000041864 */
[----:B------:R-:W-:Y:S01]  /*c9e0*/  LOP3.LUT R24, R24, R25, RZ, 0xc0, !PT ;  /* 0x0000001918187212 */ /* 0x000fe200078ec0ff */
[----:B------:R-:W-:Y:S02]  /*c9f0*/  FMUL.FTZ R21, R144, R169 ;  /* 0x000000a990157220 */ /* 0x000fe40000410000 */
[C---:B------:R-:W-:Y:S01]  /*ca00*/  HMMA.16816.F32.BF16 R104, R176.reuse, R152, R104 ;  /* 0x00000098b068723c */ /* 0x040fe20000041868 */
[----:B------:R-:W-:Y:S04]  /*ca10*/  MUFU.EX2 R181, R181 ;  /* 0x000000b500b57308 */ /* 0x000fe80000000800 */
[----:B------:R-:W-:Y:S01]  /*ca20*/  FMUL.FTZ R22, R3, R170 ;  /* 0x000000aa03167220 */ /* 0x000fe20000410000 */
[-C--:B------:R-:W-:Y:S05]  /*ca30*/  HMMA.16816.F32.BF16 R108, R176, R154.reuse, R108 ;  /* 0x0000009ab06c723c */ /* 0x080fea000004186c */
[----:B------:R-:W-:Y:S01]  /*ca40*/  MUFU.EX2 R182, R182 ;  /* 0x000000b600b67308 */ /* 0x000fe20000000800 */
[----:B------:R-:W-:Y:S01]  /*ca50*/  F2FP.BF16.F32.PACK_AB R29, R211, R207 ;  /* 0x000000cfd31d723e */ /* 0x000fe200000010ff */
[C---:B------:R-:W-:Y:S01]  /*ca60*/  HMMA.16816.F32.BF16 R112, R172.reuse, R154, R112 ;  /* 0x0000009aac70723c */ /* 0x040fe20000041870 */
[----:B------:R-:W1:Y:S03]  /*ca70*/  LDSM.16.MT88.4 R152, [R212+0xb000] ;  /* 0x00b00000d498783b */ /* 0x000e660000004200 */
[----:B------:R-:W-:Y:S01]  /*ca80*/  LOP3.LUT R25, R28, R29, RZ, 0xc0, !PT ;  /* 0x0000001d1c197212 */ /* 0x000fe200078ec0ff */
[----:B------:R-:W-:Y:S01]  /*ca90*/  FMUL.FTZ R23, R3, R171 ;  /* 0x000000ab03177220 */ /* 0x000fe20000410000 */
[----:B------:R-:W-:Y:S02]  /*caa0*/  F2FP.BF16.F32.PACK_AB R28, R210, R204 ;  /* 0x000000ccd21c723e */ /* 0x000fe400000010ff */
[----:B------:R-:W-:Y:S03]  /*cab0*/  F2FP.BF16.F32.PACK_AB R29, R205, R206 ;  /* 0x000000cecd1d723e */ /* 0x000fe600000010ff */
[----:B------:R-:W-:Y:S02]  /*cac0*/  LOP3.LUT R32, R32, R28, RZ, 0xc0, !PT ;  /* 0x0000001c20207212 */ /* 0x000fe400078ec0ff */
[----:B------:R-:W-:Y:S02]  /*cad0*/  F2FP.BF16.F32.PACK_AB R28, R203, R201 ;  /* 0x000000c9cb1c723e */ /* 0x000fe400000010ff */
[----:B------:R-:W-:Y:S02]  /*cae0*/  LOP3.LUT R33, R33, R29, RZ, 0xc0, !PT ;  /* 0x0000001d21217212 */ /* 0x000fe400078ec0ff */
[----:B------:R-:W-:Y:S02]  /*caf0*/  F2FP.BF16.F32.PACK_AB R29, R200, R198 ;  /* 0x000000c6c81d723e */ /* 0x000fe400000010ff */
[----:B------:R-:W-:Y:S02]  /*cb00*/  LOP3.LUT R34, R34, R28, RZ, 0xc0, !PT ;  /* 0x0000001c22227212 */ /* 0x000fe400078ec0ff */
[----:B------:R-:W-:Y:S02]  /*cb10*/  LOP3.LUT R35, R35, R29, RZ, 0xc0, !PT ;  /* 0x0000001d23237212 */ /* 0x000fe400078ec0ff */
[----:B------:R-:W-:Y:S01]  /*cb20*/  LDSM.16.MT88.4 R28, [R212+0x9400] ;  /* 0x00940000d41c783b */ /* 0x000fe20000004200 */
[-C--:B-1----:R-:W-:Y:S06]  /*cb30*/  HMMA.16816.F32.BF16 R116, R172, R152.reuse, R116 ;  /* 0x00000098ac74723c */ /* 0x082fec0000041874 */
[C---:B------:R-:W-:Y:S06]  /*cb40*/  HMMA.16816.F32.BF16 R120, R176.reuse, R152, R120 ;  /* 0x00000098b078723c */ /* 0x040fec0000041878 */
[-C--:B------:R-:W-:Y:S06]  /*cb50*/  HMMA.16816.F32.BF16 R124, R176, R154.reuse, R124 ;  /* 0x0000009ab07c723c */ /* 0x080fec000004187c */
[C---:B------:R-:W-:Y:S01]  /*cb60*/  HMMA.16816.F32.BF16 R128, R172.reuse, R154, R128 ;  /* 0x0000009aac80723c */ /* 0x040fe20000041880 */
[----:B------:R-:W1:Y:S05]  /*cb70*/  LDSM.16.MT88.4 R152, [R214+0xb000] ;  /* 0x00b00000d698783b */ /* 0x000e6a0000004200 */
[-C--:B-1----:R-:W-:Y:S05]  /*cb80*/  HMMA.16816.F32.BF16 R132, R172, R152.reuse, R132 ;  /* 0x00000098ac84723c */ /* 0x082fea0000041884 */
[----:B---3--:R-:W-:Y:S01]  /*cb90*/  FFMA.FTZ R61, R2, R157, R226 ;  /* 0x0000009d023d7223 */ /* 0x008fe200000100e2 */
[----:B--2---:R-:W-:Y:S01]  /*cba0*/  FFMA.FTZ R2, R0, R156, R227 ;  /* 0x0000009c00027223 */ /* 0x004fe200000100e3 */
[C---:B------:R-:W-:Y:S04]  /*cbb0*/  HMMA.16816.F32.BF16 R136, R176.reuse, R152, R136 ;  /* 0x00000098b088723c */ /* 0x040fe80000041888 */
[----:B----4-:R-:W-:Y:S02]  /*cbc0*/  FFMA.FTZ R3, R3, R158, R245 ;  /* 0x0000009e03037223 */ /* 0x010fe400000100f5 */
[-C--:B------:R-:W-:Y:S01]  /*cbd0*/  HMMA.16816.F32.BF16 R140, R176, R154.reuse, R140 ;  /* 0x0000009ab08c723c */ /* 0x080fe2000004188c */
[----:B------:R1:W-:Y:S04]  /*cbe0*/  MUFU.EX2 R179, R44 ;  /* 0x0000002c00b37308 */ /* 0x0003e80000000800 */
[----:B------:R-:W-:Y:S01]  /*cbf0*/  PRMT R153, R150, 0x5410, R197 ;  /* 0x0000541096997816 */ /* 0x000fe200000000c5 */
[----:B------:R-:W-:Y:S05]  /*cc00*/  HMMA.16816.F32.BF16 R20, R172, R154, R20 ;  /* 0x0000009aac14723c */ /* 0x000fea0000041814 */
[----:B------:R-:W-:Y:S01]  /*cc10*/  MUFU.EX2 R197, R49 ;  /* 0x0000003100c57308 */ /* 0x000fe20000000800 */
[--C-:B------:R-:W-:Y:S01]  /*cc20*/  HSET2.LE.AND R41, R153, R180.reuse, PT ;  /* 0x000000b499297233 */ /* 0x100fe20003803000 */
[-C--:B------:R-:W-:Y:S05]  /*cc30*/  HMMA.16816.F32.BF16 R4, R24, R28.reuse, R4 ;  /* 0x0000001c1804723c */ /* 0x080fea0000041804 */
[----:B------:R-:W-:Y:S01]  /*cc40*/  SHF.R.U32.HI R150, RZ, 0x18, R193 ;  /* 0x00000018ff967819 */ /* 0x000fe200000116c1 */
[C---:B------:R-:W-:Y:S02]  /*cc50*/  HMMA.16816.F32.BF16 R8, R32.reuse, R28, R8 ;  /* 0x0000001c2008723c */ /* 0x040fe40000041808 */
[----:B------:R2:W-:Y:S03]  /*cc60*/  MUFU.EX2 R178, R45 ;  /* 0x0000002d00b27308 */ /* 0x0005e60000000800 */
[----:B-----5:R-:W-:Y:S01]  /*cc70*/  FFMA.FTZ R144, R144, R159, R230 ;  /* 0x0000009f90907223 */ /* 0x020fe200000100e6 */
[-C--:B------:R-:W-:Y:S06]  /*cc80*/  HMMA.16816.F32.BF16 R12, R32, R30.reuse, R12 ;  /* 0x0000001e200c723c */ /* 0x080fec000004180c */
[----:B------:R3:W-:Y:S01]  /*cc90*/  MUFU.EX2 R177, R46 ;  /* 0x0000002e00b17308 */ /* 0x0007e20000000800 */
[----:B-1----:R-:W-:Y:S01]  /*cca0*/  LOP3.LUT R44, R225, UR8, R238, 0x96, !PT ;  /* 0x00000008e12c7c12 */ /* 0x002fe2000f8e96ee */
[C---:B------:R-:W-:Y:S01]  /*ccb0*/  HMMA.16816.F32.BF16 R16, R24.reuse, R30, R16 ;  /* 0x0000001e1810723c */ /* 0x040fe20000041810 */
[----:B------:R-:W1:Y:S07]  /*ccc0*/  LDSM.16.MT88.4 R28, [R214+0x9400] ;  /* 0x00940000d61c783b */ /* 0x000e6e0000004200 */
[----:B------:R-:W4:Y:S03]  /*ccd0*/  MUFU.EX2 R176, R47 ;  /* 0x0000002f00b07308 */ /* 0x000f260000000800 */
[----:B--2---:R-:W-:Y:S04]  /*cce0*/  IMAD.WIDE.U32 R44, R44, -0x2daee0ad, RZ ;  /* 0xd2511f532c2c7825 */ /* 0x004fe800078e00ff */
[----:B------:R-:W-:Y:S01]  /*ccf0*/  FADD.FTZ R144, R234, R144 ;  /* 0x00000090ea907221 */ /* 0x000fe20000010000 */
[----:B------:R-:W-:Y:S01]  /*cd00*/  FADD.FTZ R0, R252, R3 ;  /* 0x00000003fc007221 */ /* 0x000fe20000010000 */
[----:B------:R-:W-:Y:S01]  /*cd10*/  FADD.FTZ R3, R229, R61 ;  /* 0x0000003de5037221 */ /* 0x000fe20000010000 */
[----:B------:R-:W-:Y:S01]  /*cd20*/  MUFU.EX2 R172, R67 ;  /* 0x0000004300ac7308 */ /* 0x000fe20000000800 */
[----:B---3--:R-:W-:Y:S01]  /*cd30*/  LOP3.LUT R46, R45, UR15, R240, 0x96, !PT ;  /* 0x0000000f2d2e7c12 */ /* 0x008fe2000f8e96f0 */
[----:B------:R-:W-:Y:S01]  /*cd40*/  FADD.FTZ R0, R241, R0 ;  /* 0x00000000f1007221 */ /* 0x000fe20000010000 */
[----:B------:R-:W-:Y:S01]  /*cd50*/  FADD.FTZ R3, R235, R3 ;  /* 0x00000003eb037221 */ /* 0x000fe20000010000 */
[----:B------:R-:W-:Y:S06]  /*cd60*/  FADD.FTZ R2, R228, R2 ;  /* 0x00000002e4027221 */ /* 0x000fec0000010000 */
[----:B------:R-:W-:Y:S01]  /*cd70*/  MUFU.EX2 R67, R57 ;  /* 0x0000003900437308 */ /* 0x000fe20000000800 */
[----:B----4-:R-:W-:Y:S01]  /*cd80*/  F2FP.BF16.F32.PACK_AB R42, R176, R177 ;  /* 0x000000b1b02a723e */ /* 0x010fe200000010ff */
[----:B------:R-:W-:Y:S01]  /*cd90*/  FADD.FTZ R2, R232, R2 ;  /* 0x00000002e8027221 */ /* 0x000fe20000010000 */
[----:B------:R-:W-:Y:S03]  /*cda0*/  SHF.R.U32.HI R47, RZ, 0x18, R44 ;  /* 0x00000018ff2f7819 */ /* 0x000fe6000001162c */
[----:B------:R-:W-:Y:S04]  /*cdb0*/  FADD.FTZ R2, R231, R2 ;  /* 0x00000002e7027221 */ /* 0x000fe80000010000 */
[----:B------:R-:W-:Y:S10]  /*cdc0*/  MUFU.EX2 R174, R65 ;  /* 0x0000004100ae7308 */ /* 0x000ff40000000800 */
[----:B------:R-:W-:Y:S01]  /*cdd0*/  MUFU.EX2 R65, R58 ;  /* 0x0000003a00417308 */ /* 0x000fe20000000800 */
[-C--:B-1----:R-:W-:Y:S09]  /*cde0*/  HMMA.16816.F32.BF16 R68, R24, R28.reuse, R68 ;  /* 0x0000001c1844723c */ /* 0x082ff20000041844 */
[----:B------:R-:W1:Y:S01]  /*cdf0*/  MUFU.EX2 R173, R66 ;  /* 0x0000004200ad7308 */ /* 0x000e620000000800 */
[C---:B------:R-:W-:Y:S06]  /*ce00*/  HMMA.16816.F32.BF16 R72, R32.reuse, R28, R72 ;  /* 0x0000001c2048723c */ /* 0x040fec0000041848 */
[-C--:B------:R-:W-:Y:S03]  /*ce10*/  HMMA.16816.F32.BF16 R76, R32, R30.reuse, R76 ;  /* 0x0000001e204c723c */ /* 0x080fe6000004184c */
[----:B------:R-:W-:Y:S03]  /*ce20*/  MUFU.EX2 R66, R56 ;  /* 0x0000003800427308 */ /* 0x000fe60000000800 */
[C---:B------:R-:W-:Y:S01]  /*ce30*/  HMMA.16816.F32.BF16 R80, R24.reuse, R30, R80 ;  /* 0x0000001e1850723c */ /* 0x040fe20000041850 */
[----:B------:R-:W2:Y:S06]  /*ce40*/  LDSM.16.MT88.4 R28, [R212+0xa400] ;  /* 0x00a40000d41c783b */ /* 0x000eac0000004200 */
[----:B------:R-:W3:Y:S01]  /*ce50*/  MUFU.EX2 R175, R64 ;  /* 0x0000004000af7308 */ /* 0x000ee20000000800 */
[----:B-1----:R-:W-:Y:S09]  /*ce60*/  F2FP.BF16.F32.PACK_AB R171, R172, R173 ;  /* 0x000000adacab723e */ /* 0x002ff200000010ff */
[----:B------:R-:W-:Y:S01]  /*ce70*/  MUFU.EX2 R64, R59 ;  /* 0x0000003b00407308 */ /* 0x000fe20000000800 */
[----:B---3--:R-:W-:Y:S01]  /*ce80*/  F2FP.BF16.F32.PACK_AB R170, R174, R175 ;  /* 0x000000afaeaa723e */ /* 0x008fe200000010ff */
[-C--:B--2---:R-:W-:Y:S06]  /*ce90*/  HMMA.16816.F32.BF16 R84, R24, R28.reuse, R84 ;  /* 0x0000001c1854723c */ /* 0x084fec0000041854 */
[C---:B------:R-:W-:Y:S06]  /*cea0*/  HMMA.16816.F32.BF16 R88, R32.reuse, R28, R88 ;  /* 0x0000001c2058723c */ /* 0x040fec0000041858 */
[-C--:B------:R-:W-:Y:S05]  /*ceb0*/  HMMA.16816.F32.BF16 R92, R32, R30.reuse, R92 ;  /* 0x0000001e205c723c */ /* 0x080fea000004185c */
[----:B------:R-:W-:Y:S01]  /*cec0*/  LOP3.LUT R29, R236, 0xff, RZ, 0xc0, !PT ;  /* 0x000000ffec1d7812 */ /* 0x000fe200078ec0ff */
[C---:B------:R-:W-:Y:S05]  /*ced0*/  HMMA.16816.F32.BF16 R96, R24.reuse, R30, R96 ;  /* 0x0000001e1860723c */ /* 0x040fea0000041860 */
[----:B------:R-:W-:Y:S02]  /*cee0*/  SHF.R.U32.HI R28, RZ, 0x8, R192 ;  /* 0x00000008ff1c7819 */ /* 0x000fe400000116c0 */
[----:B------:R-:W-:Y:S01]  /*cef0*/  PRMT R152, R29, 0x5410, R237 ;  /* 0x000054101d987816 */ /* 0x000fe200000000ed */
[----:B------:R1:W-:Y:S03]  /*cf00*/  MUFU.EX2 R192, R37 ;  /* 0x0000002500c07308 */ /* 0x0003e60000000800 */
[----:B------:R-:W-:Y:S02]  /*cf10*/  PRMT R154, R195, 0x5410, R28 ;  /* 0x00005410c39a7816 */ /* 0x000fe4000000001c */
[----:B------:R-:W2:Y:S05]  /*cf20*/  LDSM.16.MT88.4 R28, [R214+0xa400] ;  /* 0x00a40000d61c783b */ /* 0x000eaa0000004200 */
[----:B------:R-:W3:Y:S01]  /*cf30*/  MUFU.EX2 R195, R50 ;  /* 0x0000003200c37308 */ /* 0x000ee20000000800 */
[-C--:B--2---:R-:W-:Y:S06]  /*cf40*/  HMMA.16816.F32.BF16 R100, R24, R28.reuse, R100 ;  /* 0x0000001c1864723c */ /* 0x084fec0000041864 */
[C---:B------:R-:W-:Y:S06]  /*cf50*/  HMMA.16816.F32.BF16 R104, R32.reuse, R28, R104 ;  /* 0x0000001c2068723c */ /* 0x040fec0000041868 */
[-C--:B------:R-:W-:Y:S05]  /*cf60*/  HMMA.16816.F32.BF16 R108, R32, R30.reuse, R108 ;  /* 0x0000001e206c723c */ /* 0x080fea000004186c */
[----:B------:R-:W-:Y:S01]  /*cf70*/  LOP3.LUT R28, R193, 0xffff, RZ, 0xc0, !PT ;  /* 0x0000ffffc11c7812 */ /* 0x000fe200078ec0ff */
[C---:B------:R-:W-:Y:S05]  /*cf80*/  HMMA.16816.F32.BF16 R112, R24.reuse, R30, R112 ;  /* 0x0000001e1870723c */ /* 0x040fea0000041870 */
[----:B------:R-:W-:Y:S02]  /*cf90*/  SHF.R.U32.HI R29, RZ, 0x10, R193 ;  /* 0x00000010ff1d7819 */ /* 0x000fe400000116c1 */
[----:B------:R-:W-:Y:S01]  /*cfa0*/  SHF.R.U32.HI R28, RZ, 0x8, R28 ;  /* 0x00000008ff1c7819 */ /* 0x000fe2000001161c */
[----:B------:R-:W2:Y:S03]  /*cfb0*/  MUFU.EX2 R193, R43 ;  /* 0x0000002b00c17308 */ /* 0x000ea60000000800 */
[----:B------:R-:W-:Y:S02]  /*cfc0*/  LOP3.LUT R29, R29, 0xff, RZ, 0xc0, !PT ;  /* 0x000000ff1d1d7812 */ /* 0x000fe400078ec0ff */
[----:B------:R-:W-:Y:S02]  /*cfd0*/  PRMT R151, R151, 0x5410, R28 ;  /* 0x0000541097977816 */ /* 0x000fe4000000001c */
[----:B------:R-:W-:Y:S02]  /*cfe0*/  PRMT R150, R29, 0x5410, R150 ;  /* 0x000054101d967816 */ /* 0x000fe40000000096 */
[----:B------:R-:W4:Y:S02]  /*cff0*/  LDSM.16.MT88.4 R28, [R212+0xb400] ;  /* 0x00b40000d41c783b */ /* 0x000f240000004200 */
[-C--:B----4-:R-:W-:Y:S06]  /*d000*/  HMMA.16816.F32.BF16 R116, R24, R28.reuse, R116 ;  /* 0x0000001c1874723c */ /* 0x090fec0000041874 */
[C---:B------:R-:W-:Y:S06]  /*d010*/  HMMA.16816.F32.BF16 R120, R32.reuse, R28, R120 ;  /* 0x0000001c2078723c */ /* 0x040fec0000041878 */
[-C--:B------:R-:W-:Y:S05]  /*d020*/  HMMA.16816.F32.BF16 R124, R32, R30.reuse, R124 ;  /* 0x0000001e207c723c */ /* 0x080fea000004187c */
[----:B------:R-:W-:Y:S01]  /*d030*/  LOP3.LUT R28, R186, 0xff, RZ, 0xc0, !PT ;  /* 0x000000ffba1c7812 */ /* 0x000fe200078ec0ff */
[C---:B------:R-:W-:Y:S05]  /*d040*/  HMMA.16816.F32.BF16 R128, R24.reuse, R30, R128 ;  /* 0x0000001e1880723c */ /* 0x040fea0000041880 */
[----:B------:R-:W-:Y:S06]  /*d050*/  SHF.R.U32.HI R29, RZ, 0x8, R48 ;  /* 0x00000008ff1d7819 */ /* 0x000fec0000011630 */
[----:B------:R-:W-:Y:S02]  /*d060*/  PRMT R48, R28, 0x5410, R29 ;  /* 0x000054101c307816 */ /* 0x000fe4000000001d */
[----:B------:R-:W4:Y:S02]  /*d070*/  LDSM.16.MT88.4 R28, [R214+0xb400] ;  /* 0x00b40000d61c783b */ /* 0x000f240000004200 */
[-C--:B----4-:R-:W-:Y:S06]  /*d080*/  HMMA.16816.F32.BF16 R132, R24, R28.reuse, R132 ;  /* 0x0000001c1884723c */ /* 0x090fec0000041884 */
[C---:B------:R-:W-:Y:S06]  /*d090*/  HMMA.16816.F32.BF16 R136, R32.reuse, R28, R136 ;  /* 0x0000001c2088723c */ /* 0x040fec0000041888 */
[-C--:B------:R-:W-:Y:S05]  /*d0a0*/  HMMA.16816.F32.BF16 R140, R32, R30.reuse, R140 ;  /* 0x0000001e208c723c */ /* 0x080fea000004188c */
[----:B------:R-:W-:Y:S01]  /*d0b0*/  LOP3.LUT R28, R36, 0xff, RZ, 0xc0, !PT ;  /* 0x000000ff241c7812 */ /* 0x000fe200078ec0ff */
[----:B------:R-:W-:Y:S01]  /*d0c0*/  HMMA.16816.F32.BF16 R20, R24, R30, R20 ;  /* 0x0000001e1814723c */ /* 0x000fe20000041814 */
[----:B-1----:R-:W1:Y:S04]  /*d0d0*/  LDSM.16.MT88.4 R36, [R212+0x9800] ;  /* 0x00980000d424783b */ /* 0x002e680000004200 */
[----:B------:R-:W-:Y:S02]  /*d0e0*/  SHF.R.U32.HI R29, RZ, 0x18, R186 ;  /* 0x00000018ff1d7819 */ /* 0x000fe400000116ba */
[--C-:B------:R-:W-:Y:S04]  /*d0f0*/  HSET2.LE.AND R34, R244, R180.reuse, PT ;  /* 0x000000b4f4227233 */ /* 0x100fe80003803000 */
[----:B------:R-:W-:Y:S02]  /*d100*/  PRMT R40, R28, 0x5410, R29 ;  /* 0x000054101c287816 */ /* 0x000fe4000000001d */
[----:B------:R-:W-:Y:S02]  /*d110*/  F2FP.BF16.F32.PACK_AB R28, R197, R196 ;  /* 0x000000c4c51c723e */ /* 0x000fe400000010ff */
[--C-:B------:R-:W-:Y:S02]  /*d120*/  HSET2.LE.AND R35, R152, R180.reuse, PT ;  /* 0x000000b498237233 */ /* 0x100fe40003803000 */
[----:B------:R-:W-:Y:S02]  /*d130*/  LOP3.LUT R34, R34, R28, RZ, 0xc0, !PT ;  /* 0x0000001c22227212 */ /* 0x000fe400078ec0ff */
[----:B---3--:R-:W-:Y:S02]  /*d140*/  F2FP.BF16.F32.PACK_AB R28, R194, R195 ;  /* 0x000000c3c21c723e */ /* 0x008fe400000010ff */
[--C-:B------:R-:W-:Y:S02]  /*d150*/  HSET2.LE.AND R32, R151, R180.reuse, PT ;  /* 0x000000b497207233 */ /* 0x100fe40003803000 */
[----:B------:R-:W-:Y:S01]  /*d160*/  LOP3.LUT R35, R35, R28, RZ, 0xc0, !PT ;  /* 0x0000001c23237212 */ /* 0x000fe200078ec0ff */
[----:B------:R-:W3:Y:S01]  /*d170*/  MUFU.EX2 R151, R52 ;  /* 0x0000003400977308 */ /* 0x000ee20000000800 */
[----:B------:R-:W4:Y:S01]  /*d180*/  LDSM.16.MT88.4 R28, [R214+0x9800] ;  /* 0x00980000d61c783b */ /* 0x000f220000004200 */
[--C-:B------:R-:W-:Y:S02]  /*d190*/  HSET2.LE.AND R33, R150, R180.reuse, PT ;  /* 0x000000b496217233 */ /* 0x100fe40003803000 */
[--C-:B------:R-:W-:Y:S02]  /*d1a0*/  HSET2.LE.AND R26, R48, R180.reuse, PT ;  /* 0x000000b4301a7233 */ /* 0x100fe40003803000 */
[----:B------:R-:W-:Y:S02]  /*d1b0*/  F2FP.BF16.F32.PACK_AB R24, R192, R187 ;  /* 0x000000bbc018723e */ /* 0x000fe400000010ff */
[----:B------:R-:W-:Y:S02]  /*d1c0*/  F2FP.BF16.F32.PACK_AB R25, R191, R185 ;  /* 0x000000b9bf19723e */ /* 0x000fe400000010ff */
[----:B------:R-:W5:Y:S01]  /*d1d0*/  MUFU.EX2 R150, R54 ;  /* 0x0000003600967308 */ /* 0x000f620000000800 */
[----:B------:R-:W-:Y:S02]  /*d1e0*/  F2FP.BF16.F32.PACK_AB R27, R190, R189 ;  /* 0x000000bdbe1b723e */ /* 0x000fe400000010ff */
[----:B------:R-:W-:Y:S02]  /*d1f0*/  LOP3.LUT R32, R32, R24, RZ, 0xc0, !PT ;  /* 0x0000001820207212 */ /* 0x000fe400078ec0ff */
[----:B------:R-:W-:Y:S02]  /*d200*/  LOP3.LUT R33, R33, R25, RZ, 0xc0, !PT ;  /* 0x0000001921217212 */ /* 0x000fe400078ec0ff */
[----:B------:R-:W-:Y:S02]  /*d210*/  LOP3.LUT R24, R26, R27, RZ, 0xc0, !PT ;  /* 0x0000001b1a187212 */ /* 0x000fe400078ec0ff */
[--C-:B------:R-:W-:Y:S02]  /*d220*/  HSET2.LE.AND R25, R40, R180.reuse, PT ;  /* 0x000000b428197233 */ /* 0x100fe40003803000 */
[--C-:B------:R-:W-:Y:S01]  /*d230*/  HSET2.LE.AND R27, R154, R180.reuse, PT ;  /* 0x000000b49a1b7233 */ /* 0x100fe20003803000 */
[-C--:B-1----:R-:W-:Y:S05]  /*d240*/  HMMA.16816.F32.BF16 R4, R32, R36.reuse, R4 ;  /* 0x000000242004723c */ /* 0x082fea0000041804 */
[----:B--2---:R-:W-:Y:S02]  /*d250*/  F2FP.BF16.F32.PACK_AB R26, R193, R188 ;  /* 0x000000bcc11a723e */ /* 0x004fe400000010ff */
[----:B------:R-:W-:Y:S04]  /*d260*/  F2FP.BF16.F32.PACK_AB R40, R178, R179 ;  /* 0x000000b3b228723e */ /* 0x000fe800000010ff */
[----:B------:R-:W-:Y:S02]  /*d270*/  LOP3.LUT R25, R25, R26, RZ, 0xc0, !PT ;  /* 0x0000001a19197212 */ /* 0x000fe400078ec0ff */
[----:B------:R-:W-:Y:S02]  /*d280*/  LOP3.LUT R26, R27, R40, RZ, 0xc0, !PT ;  /* 0x000000281b1a7212 */ /* 0x000fe400078ec0ff */
[----:B------:R-:W-:Y:S02]  /*d290*/  LOP3.LUT R27, R41, R42, RZ, 0xc0, !PT ;  /* 0x0000002a291b7212 */ /* 0x000fe400078ec0ff */
[----:B------:R-:W1:Y:S01]  /*d2a0*/  LDSM.16.MT88.4 R40, [R212+0xa800] ;  /* 0x00a80000d428783b */ /* 0x000e620000004200 */
[----:B------:R-:W-:Y:S02]  /*d2b0*/  LOP3.LUT R48, R44, 0xff, RZ, 0xc0, !PT ;  /* 0x000000ff2c307812 */ /* 0x000fe400078ec0ff */
[----:B---3--:R-:W-:Y:S02]  /*d2c0*/  F2FP.BF16.F32.PACK_AB R168, R181, R151 ;  /* 0x00000097b5a8723e */ /* 0x008fe400000010ff */
[C---:B------:R-:W-:Y:S04]  /*d2d0*/  HMMA.16816.F32.BF16 R8, R24.reuse, R36, R8 ;  /* 0x000000241808723c */ /* 0x040fe80000041808 */
[----:B-----5:R-:W-:Y:S02]  /*d2e0*/  F2FP.BF16.F32.PACK_AB R169, R182, R150 ;  /* 0x00000096b6a9723e */ /* 0x020fe400000010ff */
[-C--:B------:R-:W-:Y:S06]  /*d2f0*/  HMMA.16816.F32.BF16 R12, R24, R38.reuse, R12 ;  /* 0x00000026180c723c */ /* 0x080fec000004180c */
[C---:B------:R-:W-:Y:S01]  /*d300*/  HMMA.16816.F32.BF16 R16, R32.reuse, R38, R16 ;  /* 0x000000262010723c */ /* 0x040fe20000041810 */
[----:B------:R-:W2:Y:S05]  /*d310*/  LDSM.16.MT88.4 R36, [R214+0xa800] ;  /* 0x00a80000d624783b */ /* 0x000eaa0000004200 */
[-C--:B----4-:R-:W-:Y:S06]  /*d320*/  HMMA.16816.F32.BF16 R68, R32, R28.reuse, R68 ;  /* 0x0000001c2044723c */ /* 0x090fec0000041844 */
[C---:B------:R-:W-:Y:S06]  /*d330*/  HMMA.16816.F32.BF16 R72, R24.reuse, R28, R72 ;  /* 0x0000001c1848723c */ /* 0x040fec0000041848 */
[-C--:B------:R-:W-:Y:S05]  /*d340*/  HMMA.16816.F32.BF16 R76, R24, R30.reuse, R76 ;  /* 0x0000001e184c723c */ /* 0x080fea000004184c */
[----:B------:R-:W-:Y:S01]  /*d350*/  LOP3.LUT R28, R199, UR8, R208, 0x96, !PT ;  /* 0x00000008c71c7c12 */ /* 0x000fe2000f8e96d0 */
[C---:B------:R-:W-:Y:S05]  /*d360*/  HMMA.16816.F32.BF16 R80, R32.reuse, R30, R80 ;  /* 0x0000001e2050723c */ /* 0x040fea0000041850 */
[----:B------:R-:W-:Y:S01]  /*d370*/  IMAD.WIDE.U32 R28, R28, -0x2daee0ad, RZ ;  /* 0xd2511f531c1c7825 */ /* 0x000fe200078e00ff */
[-C--:B-1----:R-:W-:Y:S05]  /*d380*/  HMMA.16816.F32.BF16 R84, R32, R40.reuse, R84 ;  /* 0x000000282054723c */ /* 0x082fea0000041854 */
[----:B------:R-:W-:Y:S01]  /*d390*/  LOP3.LUT R30, R44, 0xffff, RZ, 0xc0, !PT ;  /* 0x0000ffff2c1e7812 */ /* 0x000fe200078ec0ff */
[C---:B------:R-:W-:Y:S05]  /*d3a0*/  HMMA.16816.F32.BF16 R88, R24.reuse, R40, R88 ;  /* 0x000000281858723c */ /* 0x040fea0000041858 */
[----:B------:R-:W-:Y:S01]  /*d3b0*/  SHF.R.U32.HI R45, RZ, 0x10, R44 ;  /* 0x00000010ff2d7819 */ /* 0x000fe2000001162c */
[-C--:B------:R-:W-:Y:S05]  /*d3c0*/  HMMA.16816.F32.BF16 R92, R24, R42.reuse, R92 ;  /* 0x0000002a185c723c */ /* 0x080fea000004185c */
[----:B------:R-:W-:Y:S01]  /*d3d0*/  LOP3.LUT R44, R29, UR15, R202, 0x96, !PT ;  /* 0x0000000f1d2c7c12 */ /* 0x000fe2000f8e96ca */
[C---:B------:R-:W-:Y:S05]  /*d3e0*/  HMMA.16816.F32.BF16 R96, R32.reuse, R42, R96 ;  /* 0x0000002a2060723c */ /* 0x040fea0000041860 */
[C---:B------:R-:W-:Y:S01]  /*d3f0*/  LOP3.LUT R29, R28.reuse, 0xffff, RZ, 0xc0, !PT ;  /* 0x0000ffff1c1d7812 */ /* 0x040fe200078ec0ff */
[-C--:B--2---:R-:W-:Y:S05]  /*d400*/  HMMA.16816.F32.BF16 R100, R32, R36.reuse, R100 ;  /* 0x000000242064723c */ /* 0x084fea0000041864 */
[----:B------:R-:W-:Y:S01]  /*d410*/  SHF.R.U32.HI R30, RZ, 0x8, R30 ;  /* 0x00000008ff1e7819 */ /* 0x000fe2000001161e */
[C---:B------:R-:W-:Y:S05]  /*d420*/  HMMA.16816.F32.BF16 R104, R24.reuse, R36, R104 ;  /* 0x000000241868723c */ /* 0x040fea0000041868 */
[----:B------:R-:W-:Y:S01]  /*d430*/  LOP3.LUT R31, R28, 0xff, RZ, 0xc0, !PT ;  /* 0x000000ff1c1f7812 */ /* 0x000fe200078ec0ff */
[-C--:B------:R-:W-:Y:S05]  /*d440*/  HMMA.16816.F32.BF16 R108, R24, R38.reuse, R108 ;  /* 0x00000026186c723c */ /* 0x080fea000004186c */
[----:B------:R-:W-:Y:S01]  /*d450*/  SHF.R.U32.HI R29, RZ, 0x8, R29 ;  /* 0x00000008ff1d7819 */ /* 0x000fe2000001161d */
[C---:B------:R-:W-:Y:S05]  /*d460*/  HMMA.16816.F32.BF16 R112, R32.reuse, R38, R112 ;  /* 0x000000262070723c */ /* 0x040fea0000041870 */
[----:B------:R-:W-:Y:S02]  /*d470*/  PRMT R52, R48, 0x5410, R30 ;  /* 0x0000541030347816 */ /* 0x000fe4000000001e */
[----:B------:R-:W-:Y:S04]  /*d480*/  LOP3.LUT R40, R45, 0xff, RZ, 0xc0, !PT ;  /* 0x000000ff2d287812 */ /* 0x000fe800078ec0ff */
[--C-:B------:R-:W-:Y:S02]  /*d490*/  SHF.R.U32.HI R41, RZ, 0x10, R28.reuse ;  /* 0x00000010ff297819 */ /* 0x100fe4000001161c */
[----:B------:R-:W-:Y:S02]  /*d4a0*/  SHF.R.U32.HI R45, RZ, 0x18, R28 ;  /* 0x00000018ff2d7819 */ /* 0x000fe4000001161c */
[----:B------:R-:W-:Y:S02]  /*d4b0*/  PRMT R48, R31, 0x5410, R29 ;  /* 0x000054101f307816 */ /* 0x000fe4000000001d */
[----:B------:R-:W1:Y:S01]  /*d4c0*/  LDSM.16.MT88.4 R28, [R212+0xb800] ;  /* 0x00b80000d41c783b */ /* 0x000e620000004200 */
[----:B------:R-:W-:Y:S02]  /*d4d0*/  LOP3.LUT R42, R41, 0xff, RZ, 0xc0, !PT ;  /* 0x000000ff292a7812 */ /* 0x000fe400078ec0ff */
[----:B------:R-:W-:Y:S02]  /*d4e0*/  PRMT R53, R40, 0x5410, R47 ;  /* 0x0000541028357816 */ /* 0x000fe4000000002f */
[C---:B------:R-:W-:Y:S02]  /*d4f0*/  LOP3.LUT R40, R46.reuse, 0xffff, RZ, 0xc0, !PT ;  /* 0x0000ffff2e287812 */ /* 0x040fe400078ec0ff */
[----:B------:R-:W-:Y:S02]  /*d500*/  SHF.R.U32.HI R41, RZ, 0x10, R46 ;  /* 0x00000010ff297819 */ /* 0x000fe4000001162e */
[----:B------:R-:W-:Y:S02]  /*d510*/  LOP3.LUT R43, R46, 0xff, RZ, 0xc0, !PT ;  /* 0x000000ff2e2b7812 */ /* 0x000fe400078ec0ff */
[----:B------:R-:W-:Y:S02]  /*d520*/  SHF.R.U32.HI R40, RZ, 0x8, R40 ;  /* 0x00000008ff287819 */ /* 0x000fe40000011628 */
[----:B------:R-:W-:Y:S02]  /*d530*/  LOP3.LUT R41, R41, 0xff, RZ, 0xc0, !PT ;  /* 0x000000ff29297812 */ /* 0x000fe400078ec0ff */
[----:B------:R-:W-:Y:S02]  /*d540*/  SHF.R.U32.HI R46, RZ, 0x18, R46 ;  /* 0x00000018ff2e7819 */ /* 0x000fe4000001162e */
[----:B------:R-:W-:Y:S02]  /*d550*/  PRMT R47, R42, 0x5410, R45 ;  /* 0x000054102a2f7816 */ /* 0x000fe4000000002d */
[----:B------:R-:W-:Y:S02]  /*d560*/  PRMT R56, R43, 0x5410, R40 ;  /* 0x000054102b387816 */ /* 0x000fe40000000028 */
[----:B------:R-:W-:Y:S02]  /*d570*/  PRMT R46, R41, 0x5410, R46 ;  /* 0x00005410292e7816 */ /* 0x000fe4000000002e */
[----:B------:R-:W2:Y:S01]  /*d580*/  LDSM.16.MT88.4 R40, [R214+0xb800] ;  /* 0x00b80000d628783b */ /* 0x000ea20000004200 */
[----:B------:R-:W-:Y:S02]  /*d590*/  LOP3.LUT R45, R44, 0xff, RZ, 0xc0, !PT ;  /* 0x000000ff2c2d7812 */ /* 0x000fe400078ec0ff */
[--C-:B------:R-:W-:Y:S02]  /*d5a0*/  HSET2.LE.AND R52, R52, R180.reuse, PT ;  /* 0x000000b434347233 */ /* 0x100fe40003803000 */
[--C-:B------:R-:W-:Y:S02]  /*d5b0*/  HSET2.LE.AND R53, R53, R180.reuse, PT ;  /* 0x000000b435357233 */ /* 0x100fe40003803000 */
[--C-:B------:R-:W-:Y:S02]  /*d5c0*/  HSET2.LE.AND R57, R46, R180.reuse, PT ;  /* 0x000000b42e397233 */ /* 0x100fe40003803000 */
[----:B------:R-:W-:Y:S02]  /*d5d0*/  LOP3.LUT R170, R52, R170, RZ, 0xc0, !PT ;  /* 0x000000aa34aa7212 */ /* 0x000fe400078ec0ff */
[----:B------:R-:W-:Y:S02]  /*d5e0*/  LOP3.LUT R171, R53, R171, RZ, 0xc0, !PT ;  /* 0x000000ab35ab7212 */ /* 0x000fe400078ec0ff */
[--C-:B------:R-:W-:Y:S02]  /*d5f0*/  HSET2.LE.AND R58, R48, R180.reuse, PT ;  /* 0x000000b4303a7233 */ /* 0x100fe40003803000 */
[----:B------:R-:W-:Y:S01]  /*d600*/  LDSM.16.MT88.4 R48, [R214+0xac00] ;  /* 0x00ac0000d630783b */ /* 0x000fe20000004200 */
[--C-:B------:R-:W-:Y:S01]  /*d610*/  HSET2.LE.AND R59, R47, R180.reuse, PT ;  /* 0x000000b42f3b7233 */ /* 0x100fe20003803000 */
[-C--:B-1----:R-:W-:Y:S03]  /*d620*/  HMMA.16816.F32.BF16 R116, R32, R28.reuse, R116 ;  /* 0x0000001c2074723c */ /* 0x082fe60000041874 */
[----:B------:R-:W-:Y:S02]  /*d630*/  LOP3.LUT R36, R44, 0xffff, RZ, 0xc0, !PT ;  /* 0x0000ffff2c247812 */ /* 0x000fe400078ec0ff */
[--C-:B------:R-:W-:Y:S01]  /*d640*/  SHF.R.U32.HI R37, RZ, 0x10, R44.reuse ;  /* 0x00000010ff257819 */ /* 0x100fe2000001162c */
[C---:B------:R-:W-:Y:S05]  /*d650*/  HMMA.16816.F32.BF16 R120, R24.reuse, R28, R120 ;  /* 0x0000001c1878723c */ /* 0x040fea0000041878 */
[----:B------:R-:W-:Y:S01]  /*d660*/  SHF.R.U32.HI R44, RZ, 0x18, R44 ;  /* 0x00000018ff2c7819 */ /* 0x000fe2000001162c */
[-C--:B------:R-:W-:Y:S05]  /*d670*/  HMMA.16816.F32.BF16 R124, R24, R30.reuse, R124 ;  /* 0x0000001e187c723c */ /* 0x080fea000004187c */
[----:B------:R-:W-:Y:S01]  /*d680*/  SHF.R.U32.HI R36, RZ, 0x8, R36 ;  /* 0x00000008ff247819 */ /* 0x000fe20000011624 */
[C---:B------:R-:W-:Y:S05]  /*d690*/  HMMA.16816.F32.BF16 R128, R32.reuse, R30, R128 ;  /* 0x0000001e2080723c */ /* 0x040fea0000041880 */
[----:B------:R-:W-:Y:S01]  /*d6a0*/  LOP3.LUT R37, R37, 0xff, RZ, 0xc0, !PT ;  /* 0x000000ff25257812 */ /* 0x000fe200078ec0ff */
[-C--:B--2---:R-:W-:Y:S05]  /*d6b0*/  HMMA.16816.F32.BF16 R132, R32, R40.reuse, R132 ;  /* 0x000000282084723c */ /* 0x084fea0000041884 */
[----:B------:R-:W-:Y:S01]  /*d6c0*/  PRMT R36, R45, 0x5410, R36 ;  /* 0x000054102d247816 */ /* 0x000fe20000000024 */
[C---:B------:R-:W-:Y:S05]  /*d6d0*/  HMMA.16816.F32.BF16 R136, R24.reuse, R40, R136 ;  /* 0x000000281888723c */ /* 0x040fea0000041888 */
[----:B------:R-:W-:Y:S01]  /*d6e0*/  PRMT R37, R37, 0x5410, R44 ;  /* 0x0000541025257816 */ /* 0x000fe2000000002c */
[-C--:B------:R-:W-:Y:S01]  /*d6f0*/  HMMA.16816.F32.BF16 R140, R24, R42.reuse, R140 ;  /* 0x0000002a188c723c */ /* 0x080fe2000004188c */
[----:B------:R-:W-:Y:S04]  /*d700*/  LDSM.16.MT88.4 R44, [R212+0xac00] ;  /* 0x00ac0000d42c783b */ /* 0x000fe80000004200 */
[--C-:B------:R-:W-:Y:S01]  /*d710*/  HSET2.LE.AND R54, R36, R180.reuse, PT ;  /* 0x000000b424367233 */ /* 0x100fe20003803000 */
[----:B------:R-:W-:Y:S05]  /*d720*/  HMMA.16816.F32.BF16 R20, R32, R42, R20 ;  /* 0x0000002a2014723c */ /* 0x000fea0000041814 */
[--C-:B------:R-:W-:Y:S02]  /*d730*/  HSET2.LE.AND R55, R37, R180.reuse, PT ;  /* 0x000000b425377233 */ /* 0x100fe40003803000 */
[----:B------:R-:W1:Y:S01]  /*d740*/  LDSM.16.MT88.4 R36, [R214+0x9c00] ;  /* 0x009c0000d624783b */ /* 0x000e620000004200 */
[----:B------:R-:W-:Y:S03]  /*d750*/  HSET2.LE.AND R56, R56, R180, PT ;  /* 0x000000b438387233 */ /* 0x000fe60003803000 */
[----:B------:R-:W-:Y:S02]  /*d760*/  LOP3.LUT R169, R57, R169, RZ, 0xc0, !PT ;  /* 0x000000a939a97212 */ /* 0x000fe400078ec0ff */
[----:B------:R-:W-:Y:S02]  /*d770*/  LOP3.LUT R168, R56, R168, RZ, 0xc0, !PT ;  /* 0x000000a838a87212 */ /* 0x000fe400078ec0ff */
[----:B------:R-:W-:Y:S02]  /*d780*/  F2FP.BF16.F32.PACK_AB R28, R67, R66 ;  /* 0x00000042431c723e */ /* 0x000fe400000010ff */
[----:B------:R-:W-:Y:S02]  /*d790*/  F2FP.BF16.F32.PACK_AB R29, R64, R65 ;  /* 0x00000041401d723e */ /* 0x000fe400000010ff */
[----:B------:R-:W-:Y:S01]  /*d7a0*/  F2FP.BF16.F32.PACK_AB R30, R183, R60 ;  /* 0x0000003cb71e723e */ /* 0x000fe200000010ff */
[-C--:B------:R-:W-:Y:S01]  /*d7b0*/  HMMA.16816.F32.BF16 R156, R168, R160.reuse, R4 ;  /* 0x000000a0a89c723c */ /* 0x080fe20000041804 */
[----:B------:R-:W-:Y:S04]  /*d7c0*/  LDSM.16.MT88.4 R4, [R214+0xbc00] ;  /* 0x00bc0000d604783b */ /* 0x000fe80000004200 */
[----:B------:R-:W-:Y:S02]  /*d7d0*/  F2FP.BF16.F32.PACK_AB R31, R184, R62 ;  /* 0x0000003eb81f723e */ /* 0x000fe400000010ff */
[----:B------:R-:W-:Y:S04]  /*d7e0*/  LOP3.LUT R28, R54, R28, RZ, 0xc0, !PT ;  /* 0x0000001c361c7212 */ /* 0x000fe800078ec0ff */
[----:B------:R-:W-:Y:S02]  /*d7f0*/  LOP3.LUT R29, R55, R29, RZ, 0xc0, !PT ;  /* 0x0000001d371d7212 */ /* 0x000fe400078ec0ff */
[----:B------:R-:W-:Y:S01]  /*d800*/  LOP3.LUT R30, R58, R30, RZ, 0xc0, !PT ;  /* 0x0000001e3a1e7212 */ /* 0x000fe200078ec0ff */
[----:B------:R-:W2:Y:S01]  /*d810*/  LDSM.16.MT88.4 R52, [R212+0xbc00] ;  /* 0x00bc0000d434783b */ /* 0x000ea20000004200 */
        /* <DEDUP_REMOVED lines=78> */
[----:B------:R-:W-:Y:S01]  /*dd00*/  VIADD R0, R219, 0xffffffff ;  /* 0xffffffffdb007836 */ /* 0x000fe20000000000 */
[----:B------:R-:W-:Y:S01]  /*dd10*/  STL [R1+0x8], R6 ;  /* 0x0000080601007387 */ /* 0x000fe20000100800 */
[----:B------:R-:W-:Y:S02]  /*dd20*/  IMAD.MOV.U32 R150, RZ, RZ, R147 ;  /* 0x000000ffff967224 */ /* 0x000fe400078e0093 */
[----:B------:R-:W-:Y:S01]  /*dd30*/  IMAD.MOV.U32 R219, RZ, RZ, R0 ;  /* 0x000000ffffdb7224 */ /* 0x000fe200078e0000 */
[----:B------:R-:W-:Y:S04]  /*dd40*/  STL [R1+0xc], R4 ;  /* 0x00000c0401007387 */ /* 0x000fe80000100800 */
[----:B------:R1:W-:Y:S04]  /*dd50*/  STL [R1+0x10], R3 ;  /* 0x0000100301007387 */ /* 0x0003e80000100800 */
[----:B------:R2:W-:Y:S01]  /*dd60*/  STL [R1+0x14], R2 ;  /* 0x0000140201007387 */ /* 0x0005e20000100800 */
[----:B-1----:R-:W-:Y:S01]  /*dd70*/  IMAD.MOV.U32 R3, RZ, RZ, R149 ;  /* 0x000000ffff037224 */ /* 0x002fe200078e0095 */
[----:B------:R-:W-:Y:S06]  /*dd80*/  @P6 BRA `(.L_x_534) ;  /* 0xffffffb000206947 */ /* 0x000fec000383ffff */
.L_x_533:
[----:B------:R-:W2:Y:S01]  /*dd90*/  LDL.LU R5, [R1+0x8] ;  /* 0x0000080001057983 */ /* 0x000ea20000300800 */
[----:B------:R-:W-:-:S03]  /*dda0*/  ULDC UR4, c[0x0][0x38c] ;  /* 0x0000e30000047ab9 */ /* 0x000fc60000000800 */
[----:B------:R-:W3:Y:S04]  /*ddb0*/  LDL.LU R4, [R1+0xc] ;  /* 0x00000c0001047983 */ /* 0x000ee80000300800 */
[----:B------:R-:W4:Y:S04]  /*ddc0*/  LDL.LU R8, [R1+0x10] ;  /* 0x0000100001087983 */ /* 0x000f280000300800 */
[----:B------:R-:W5:Y:S04]  /*ddd0*/  LDL.LU R7, [R1+0x14] ;  /* 0x0000140001077983 */ /* 0x000f680000300800 */
[----:B------:R-:W4:Y:S01]  /*dde0*/  LDL R56, [R1+0x68] ;  /* 0x0000680001387983 */ /* 0x000f220000100800 */
[----:B------:R-:W1:Y:S02]  /*ddf0*/  S2R R55, SR_TID.X ;  /* 0x0000000000377919 */ /* 0x000e640000002100 */
[----:B-1----:R-:W-:Y:S01]  /*de00*/  SHF.R.S32.HI R54, RZ, 0x1f, R55 ;  /* 0x0000001fff367819 */ /* 0x002fe20000011437 */
[----:B------:R-:W-:Y:S01]  /*de10*/  UMOV UR5, 0x400 ;  /* 0x0000040000057882 */ /* 0x000fe20000000000 */
[----:B--2---:R-:W1:Y:S04]  /*de20*/  SHFL.BFLY PT, R2, R5, 0x2, 0x1f ;  /* 0x0c401f0005027f89 */ /* 0x004e6800000e0000 */
[----:B---3--:R-:W2:Y:S01]  /*de30*/  SHFL.BFLY PT, R0, R4, 0x2, 0x1f ;  /* 0x0c401f0004007f89 */ /* 0x008ea200000e0000 */
[----:B-1----:R-:W-:-:S03]  /*de40*/  FADD.FTZ R2, R2, R5 ;  /* 0x0000000502027221 */ /* 0x002fc60000010000 */
[----:B-----5:R-:W-:Y:S01]  /*de50*/  SHFL.BFLY PT, R5, R7, 0x2, 0x1f ;  /* 0x0c401f0007057f89 */ /* 0x020fe200000e0000 */
[----:B--2---:R-:W-:-:S03]  /*de60*/  FADD.FTZ R0, R0, R4 ;  /* 0x0000000400007221 */ /* 0x004fc60000010000 */
[----:B------:R-:W1:Y:S04]  /*de70*/  SHFL.BFLY PT, R3, R2, 0x1, 0x1f ;  /* 0x0c201f0002037f89 */ /* 0x000e6800000e0000 */
[----:B----4-:R-:W2:Y:S04]  /*de80*/  SHFL.BFLY PT, R4, R8, 0x2, 0x1f ;  /* 0x0c401f0008047f89 */ /* 0x010ea800000e0000 */
[----:B------:R-:W3:Y:S01]  /*de90*/  SHFL.BFLY PT, R6, R0, 0x1, 0x1f ;  /* 0x0c201f0000067f89 */ /* 0x000ee200000e0000 */
[----:B-1----:R-:W-:Y:S01]  /*dea0*/  FADD.FTZ R50, R2, R3 ;  /* 0x0000000302327221 */ /* 0x002fe20000010000 */
[----:B------:R-:W-:Y:S01]  /*deb0*/  FADD.FTZ R2, R5, R7 ;  /* 0x0000000705027221 */ /* 0x000fe20000010000 */
[----:B--2---:R-:W-:-:S03]  /*dec0*/  FADD.FTZ R4, R4, R8 ;  /* 0x0000000804047221 */ /* 0x004fc60000010000 */
[----:B------:R-:W-:Y:S01]  /*ded0*/  FSETP.NE.FTZ.AND P4, PT, R50, RZ, PT ;  /* 0x000000ff3200720b */ /* 0x000fe20003f95000 */
[----:B---3--:R-:W-:Y:S01]  /*dee0*/  FADD.FTZ R51, R0, R6 ;  /* 0x0000000600337221 */ /* 0x008fe20000010000 */
[----:B------:R-:W1:Y:S04]  /*def0*/  SHFL.BFLY PT, R5, R4, 0x1, 0x1f ;  /* 0x0c201f0004057f89 */ /* 0x000e6800000e0000 */
[----:B------:R-:W2:Y:S01]  /*df00*/  SHFL.BFLY PT, R6, R2, 0x1, 0x1f ;  /* 0x0c201f0002067f89 */ /* 0x000ea200000e0000 */
[----:B------:R-:W-:Y:S02]  /*df10*/  MOV R0, 0x3f800000 ;  /* 0x3f80000000007802 */ /* 0x000fe40000000f00 */
[----:B------:R-:W-:Y:S02]  /*df20*/  FSETP.NE.FTZ.AND P3, PT, R51, RZ, PT ;  /* 0x000000ff3300720b */ /* 0x000fe40003f75000 */
[----:B------:R-:W-:-:S02]  /*df30*/  LEA.HI R7, R54, R55, RZ, 0x2 ;  /* 0x0000003736077211 */ /* 0x000fc400078f10ff */
[----:B------:R-:W3:Y:S01]  /*df40*/  @P4 MUFU.RCP R0, R50 ;  /* 0x0000003200004308 */ /* 0x000ee20000001000 */
[----:B------:R-:W-:Y:S02]  /*df50*/  MOV R3, 0x3f800000 ;  /* 0x3f80000000037802 */ /* 0x000fe40000000f00 */
[----:B------:R-:W-:Y:S02]  /*df60*/  LEA.HI R54, R54, R55, RZ, 0x5 ;  /* 0x0000003736367211 */ /* 0x000fe400078f28ff */
[----:B------:R-:W-:Y:S01]  /*df70*/  LOP3.LUT R8, R7, 0xfffffffc, RZ, 0xc0, !PT ;  /* 0xfffffffc07087812 */ /* 0x000fe200078ec0ff */
[----:B-1----:R-:W-:Y:S01]  /*df80*/  FADD.FTZ R52, R4, R5 ;  /* 0x0000000504347221 */ /* 0x002fe20000010000 */
[----:B--2---:R-:W-:-:S04]  /*df90*/  FADD.FTZ R53, R2, R6 ;  /* 0x0000000602357221 */ /* 0x004fc80000010000 */
[----:B------:R-:W-:Y:S01]  /*dfa0*/  FSETP.NE.FTZ.AND P2, PT, R52, RZ, PT ;  /* 0x000000ff3400720b */ /* 0x000fe20003f55000 */
[----:B------:R-:W1:Y:S01]  /*dfb0*/  @P3 MUFU.RCP R3, R51 ;  /* 0x0000003300033308 */ /* 0x000e620000001000 */
[----:B------:R-:W-:Y:S02]  /*dfc0*/  SHF.R.S32.HI R4, RZ, 0x5, R54 ;  /* 0x00000005ff047819 */ /* 0x000fe40000011436 */
[----:B------:R-:W-:Y:S02]  /*dfd0*/  FSETP.NE.FTZ.AND P5, PT, R53, RZ, PT ;  /* 0x000000ff3500720b */ /* 0x000fe40003fb5000 */
[----:B------:R-:W-:Y:S02]  /*dfe0*/  IADD3 R5, -R8, R55, RZ ;  /* 0x0000003708057210 */ /* 0x000fe40007ffe1ff */
[----:B------:R-:W-:Y:S02]  /*dff0*/  MOV R6, 0x3f800000 ;  /* 0x3f80000000067802 */ /* 0x000fe40000000f00 */
[----:B------:R-:W-:-:S02]  /*e000*/  LEA R40, R4, R5, 0x8 ;  /* 0x0000000504287211 */ /* 0x000fc400078e40ff */
[----:B------:R-:W-:Y:S01]  /*e010*/  MOV R5, 0x3f800000 ;  /* 0x3f80000000057802 */ /* 0x000fe20000000f00 */
[----:B---3--:R-:W-:Y:S01]  /*e020*/  FMUL.FTZ R0, R0, UR4 ;  /* 0x0000000400007c20 */ /* 0x008fe20008410000 */
[----:B------:R-:W2:Y:S03]  /*e030*/  @P2 MUFU.RCP R6, R52 ;  /* 0x0000003400062308 */ /* 0x000ea60000001000 */
        /* <DEDUP_REMOVED lines=26> */
[----:B-1----:R-:W-:-:S03]  /*e1e0*/  FMUL.FTZ R2, R3, UR4 ;  /* 0x0000000403027c20 */ /* 0x002fc60008410000 */
[----:B------:R-:W-:-:S04]  /*e1f0*/  SHF.R.S32.HI R3, RZ, 0x1f, R0 ;  /* 0x0000001fff037819 */ /* 0x000fc80000011400 */
[----:B------:R-:W-:Y:S01]  /*e200*/  LEA.HI R3, R3, R0, RZ, 0x3 ;  /* 0x0000000003037211 */ /* 0x000fe200078f18ff */
[----:B--2---:R-:W-:-:S03]  /*e210*/  FMUL.FTZ R6, R6, UR4 ;  /* 0x0000000406067c20 */ /* 0x004fc60008410000 */
[----:B------:R-:W-:Y:S01]  /*e220*/  LOP3.LUT R3, R3, 0xfffffff8, RZ, 0xc0, !PT ;  /* 0xfffffff803037812 */ /* 0x000fe200078ec0ff */
[----:B---3--:R-:W-:Y:S01]  /*e230*/  FMUL.FTZ R5, R5, UR4 ;  /* 0x0000000405057c20 */ /* 0x008fe20008410000 */
[----:B------:R-:W1:Y:S02]  /*e240*/  S2UR UR4, SR_CgaCtaId ;  /* 0x00000000000479c3 */ /* 0x000e640000008800 */
[----:B------:R-:W-:-:S04]  /*e250*/  IADD3 R8, R0, -R3, RZ ;  /* 0x8000000300087210 */ /* 0x000fc80007ffe0ff */
[----:B------:R-:W-:-:S04]  /*e260*/  LEA.HI R0, R8, R8, RZ, 0x1 ;  /* 0x0000000808007211 */ /* 0x000fc800078f08ff */
[----:B------:R-:W-:Y:S02]  /*e270*/  SHF.R.S32.HI R3, RZ, 0x1, R0 ;  /* 0x00000001ff037819 */ /* 0x000fe40000011400 */
        /* <DEDUP_REMOVED lines=25> */
[----:B------:R-:W-:-:S02]  /*e410*/  IADD3 R0, R8, -R0, RZ ;  /* 0x8000000008007210 */ /* 0x000fc40007ffe0ff */
[C---:B------:R-:W-:Y:S02]  /*e420*/  SHF.L.U32 R2, R3.reuse, 0x6, RZ ;  /* 0x0000000603027819 */ /* 0x040fe400000006ff */
[----:B------:R-:W-:Y:S02]  /*e430*/  LEA R8, R0, R40, 0x4 ;  /* 0x0000002800087211 */ /* 0x000fe400078e20ff */
[----:B------:R-:W-:Y:S02]  /*e440*/  LOP3.LUT R2, R2, 0xc0, RZ, 0xc0, !PT ;  /* 0x000000c002027812 */ /* 0x000fe400078ec0ff */
[----:B------:R-:W-:Y:S02]  /*e450*/  LOP3.LUT R40, R3, 0x1, RZ, 0xc0, !PT ;  /* 0x0000000103287812 */ /* 0x000fe400078ec0ff */
[----:B------:R-:W-:Y:S02]  /*e460*/  LEA.HI R0, R2, R2, RZ, 0x1d ;  /* 0x0000000202007211 */ /* 0x000fe400078fe8ff */
[----:B------:R-:W-:Y:S01]  /*e470*/  ISETP.NE.U32.AND P1, PT, R40, 0x1, PT ;  /* 0x000000012800780c */ /* 0x000fe20003f25070 */
[----:B-1----:R-:W-:Y:S01]  /*e480*/  ULEA UR4, UR4, UR5, 0x18 ;  /* 0x0000000504047291 */ /* 0x002fe2000f8ec03f */
[----:B------:R-:W-:-:S02]  /*e490*/  LEA R0, R8, R0, 0x1 ;  /* 0x0000000008007211 */ /* 0x000fc400078e08ff */
[----:B------:R-:W-:Y:S01]  /*e4a0*/  LOP3.LUT P0, RZ, R3, 0x2, RZ, 0xc0, !PT ;  /* 0x0000000203ff7812 */ /* 0x000fe2000780c0ff */
[C---:B------:R-:W-:Y:S01]  /*e4b0*/  FMUL.FTZ R152, R6.reuse, R152 ;  /* 0x0000009806987220 */ /* 0x040fe20000410000 */
[----:B------:R-:W-:Y:S01]  /*e4c0*/  MOV R3, 0x20 ;  /* 0x0000002000037802 */ /* 0x000fe20000000f00 */
[----:B------:R-:W-:Y:S01]  /*e4d0*/  FMUL.FTZ R11, R6, R153 ;  /* 0x00000099060b7220 */ /* 0x000fe20000410000 */
[----:B------:R-:W-:Y:S01]  /*e4e0*/  LEA R0, R0, UR4, 0x1 ;  /* 0x0000000400007c11 */ /* 0x000fe2000f8e08ff */
[C---:B------:R-:W-:Y:S01]  /*e4f0*/  FMUL.FTZ R154, R5.reuse, R154 ;  /* 0x0000009a059a7220 */ /* 0x040fe20000410000 */
[C---:B------:R-:W-:Y:S01]  /*e500*/  FMUL.FTZ R14, R5.reuse, R155 ;  /* 0x0000009b050e7220 */ /* 0x040fe20000410000 */
[C---:B------:R-:W-:Y:S01]  /*e510*/  FMUL.FTZ R164, R6.reuse, R164 ;  /* 0x000000a406a47220 */ /* 0x040fe20000410000 */
[----:B------:R-:W-:Y:S01]  /*e520*/  FMUL.FTZ R39, R6, R165 ;  /* 0x000000a506277220 */ /* 0x000fe20000410000 */
[C---:B------:R-:W-:Y:S01]  /*e530*/  FMUL.FTZ R166, R5.reuse, R166 ;  /* 0x000000a605a67220 */ /* 0x040fe20000410000 */
[----:B------:R-:W-:Y:S01]  /*e540*/  FMUL.FTZ R38, R5, R167 ;  /* 0x000000a705267220 */ /* 0x000fe20000410000 */
[----:B------:R-:W-:Y:S01]  /*e550*/  F2FP.BF16.F32.PACK_AB R4, R4, R158 ;  /* 0x0000009e0404723e */ /* 0x000fe200000010ff */
[C---:B------:R-:W-:Y:S01]  /*e560*/  FMUL.FTZ R72, R6.reuse, R72 ;  /* 0x0000004806487220 */ /* 0x040fe20000410000 */
[----:B------:R-:W-:Y:S01]  /*e570*/  F2FP.BF16.F32.PACK_AB R7, R157, R156 ;  /* 0x0000009c9d07723e */ /* 0x000fe200000010ff */
[----:B------:R-:W-:Y:S01]  /*e580*/  FMUL.FTZ R35, R6, R73 ;  /* 0x0000004906237220 */ /* 0x000fe20000410000 */
[----:B------:R-:W-:Y:S01]  /*e590*/  IADD3 R2, R0, -0x10, RZ ;  /* 0xfffffff000027810 */ /* 0x000fe20007ffe0ff */
[----:B------:R-:W-:Y:S01]  /*e5a0*/  FMUL.FTZ R74, R5, R74 ;  /* 0x0000004a054a7220 */ /* 0x000fe20000410000 */
[----:B------:R-:W-:Y:S01]  /*e5b0*/  SEL R3, R3, 0xffffffe0, !P0 ;  /* 0xffffffe003037807 */ /* 0x000fe20004000000 */
[----:B------:R-:W-:Y:S01]  /*e5c0*/  FMUL.FTZ R34, R5, R75 ;  /* 0x0000004b05227220 */ /* 0x000fe20000410000 */
[----:B------:R-:W-:Y:S01]  /*e5d0*/  F2FP.BF16.F32.PACK_AB R10, R10, R160 ;  /* 0x000000a00a0a723e */ /* 0x000fe200000010ff */
[C---:B------:R-:W-:Y:S01]  /*e5e0*/  FMUL.FTZ R76, R6.reuse, R76 ;  /* 0x0000004c064c7220 */ /* 0x040fe20000410000 */
[----:B------:R-:W-:Y:S01]  /*e5f0*/  F2FP.BF16.F32.PACK_AB R9, R9, R162 ;  /* 0x000000a20909723e */ /* 0x000fe200000010ff */
[----:B------:R-:W-:Y:S01]  /*e600*/  FMUL.FTZ R31, R6, R77 ;  /* 0x0000004d061f7220 */ /* 0x000fe20000410000 */
[----:B------:R-:W-:Y:S01]  /*e610*/  @P1 IADD3 R2, R0, 0x10, RZ ;  /* 0x0000001000021810 */ /* 0x000fe20007ffe0ff */
[C---:B------:R-:W-:Y:S01]  /*e620*/  FMUL.FTZ R78, R5.reuse, R78 ;  /* 0x0000004e054e7220 */ /* 0x040fe20000410000 */
[----:B------:R-:W-:Y:S01]  /*e630*/  FMUL.FTZ R30, R5, R79 ;  /* 0x0000004f051e7220 */ /* 0x000fe20000410000 */
[----:B------:R-:W-:Y:S01]  /*e640*/  F2FP.BF16.F32.PACK_AB R11, R11, R152 ;  /* 0x000000980b0b723e */ /* 0x000fe200000010ff */
[----:B------:R1:W-:Y:S01]  /*e650*/  STS [R0+0x200], R4 ;  /* 0x0002000400007388 */ /* 0x0003e20000000800 */
[----:B------:R-:W-:-:S02]  /*e660*/  F2FP.BF16.F32.PACK_AB R14, R14, R154 ;  /* 0x0000009a0e0e723e */ /* 0x000fc400000010ff */
[----:B------:R-:W-:Y:S02]  /*e670*/  F2FP.BF16.F32.PACK_AB R39, R39, R164 ;  /* 0x000000a42727723e */ /* 0x000fe400000010ff */
[----:B------:R-:W-:Y:S01]  /*e680*/  F2FP.BF16.F32.PACK_AB R38, R38, R166 ;  /* 0x000000a62626723e */ /* 0x000fe200000010ff */
[C---:B------:R-:W-:Y:S01]  /*e690*/  FMUL.FTZ R88, R6.reuse, R88 ;  /* 0x0000005806587220 */ /* 0x040fe20000410000 */
[----:B------:R-:W-:Y:S01]  /*e6a0*/  F2FP.BF16.F32.PACK_AB R37, R37, R68 ;  /* 0x000000442525723e */ /* 0x000fe200000010ff */
[----:B------:R-:W-:Y:S01]  /*e6b0*/  FMUL.FTZ R27, R6, R89 ;  /* 0x00000059061b7220 */ /* 0x000fe20000410000 */
[----:B------:R-:W-:Y:S01]  /*e6c0*/  F2FP.BF16.F32.PACK_AB R36, R36, R70 ;  /* 0x000000462424723e */ /* 0x000fe200000010ff */
[C---:B------:R-:W-:Y:S01]  /*e6d0*/  FMUL.FTZ R90, R5.reuse, R90 ;  /* 0x0000005a055a7220 */ /* 0x040fe20000410000 */
[----:B------:R-:W-:Y:S01]  /*e6e0*/  FMUL.FTZ R26, R5, R91 ;  /* 0x0000005b051a7220 */ /* 0x000fe20000410000 */
[----:B------:R-:W-:Y:S01]  /*e6f0*/  F2FP.BF16.F32.PACK_AB R33, R33, R80 ;  /* 0x000000502121723e */ /* 0x000fe200000010ff */
[----:B------:R-:W-:Y:S01]  /*e700*/  STS [R0], R7 ;  /* 0x0000000700007388 */ /* 0x000fe20000000800 */
[----:B------:R-:W-:Y:S01]  /*e710*/  F2FP.BF16.F32.PACK_AB R32, R32, R82 ;  /* 0x000000522020723e */ /* 0x000fe200000010ff */
[C---:B------:R-:W-:Y:S01]  /*e720*/  FMUL.FTZ R92, R6.reuse, R92 ;  /* 0x0000005c065c7220 */ /* 0x040fe20000410000 */
[----:B------:R-:W-:Y:S01]  /*e730*/  FMUL.FTZ R23, R6, R93 ;  /* 0x0000005d06177220 */ /* 0x000fe20000410000 */
[C---:B------:R-:W-:Y:S01]  /*e740*/  FMUL.FTZ R94, R5.reuse, R94 ;  /* 0x0000005e055e7220 */ /* 0x040fe20000410000 */
[----:B------:R-:W-:Y:S01]  /*e750*/  FMUL.FTZ R22, R5, R95 ;  /* 0x0000005f05167220 */ /* 0x000fe20000410000 */
[----:B------:R-:W-:Y:S01]  /*e760*/  F2FP.BF16.F32.PACK_AB R35, R35, R72 ;  /* 0x000000482323723e */ /* 0x000fe200000010ff */
[----:B------:R-:W-:Y:S01]  /*e770*/  STS [R2], R10 ;  /* 0x0000000a02007388 */ /* 0x000fe20000000800 */
[----:B------:R-:W-:-:S02]  /*e780*/  F2FP.BF16.F32.PACK_AB R34, R34, R74 ;  /* 0x0000004a2222723e */ /* 0x000fc400000010ff */
[----:B-1----:R-:W-:Y:S01]  /*e790*/  IADD3 R4, R0, R3, RZ ;  /* 0x0000000300047210 */ /* 0x002fe20007ffe0ff */
[----:B------:R-:W-:Y:S01]  /*e7a0*/  STS [R2+0x200], R9 ;  /* 0x0002000902007388 */ /* 0x000fe20000000800 */
[----:B------:R-:W-:Y:S02]  /*e7b0*/  IADD3 R3, R3, R2, RZ ;  /* 0x0000000203037210 */ /* 0x000fe40007ffe0ff */
        /* <DEDUP_REMOVED lines=8> */
[C---:B------:R-:W-:Y:S01]  /*e840*/  FMUL.FTZ R106, R5.reuse, R106 ;  /* 0x0000006a056a7220 */ /* 0x040fe20000410000 */
[----:B------:R-:W-:Y:S01]  /*e850*/  STS [R2+0x1000], R39 ;  /* 0x0010002702007388 */ /* 0x000fe20000000800 */
[----:B------:R-:W-:Y:S01]  /*e860*/  FMUL.FTZ R18, R5, R107 ;  /* 0x0000006b05127220 */ /* 0x000fe20000410000 */
[----:B------:R-:W-:-:S02]  /*e870*/  F2FP.BF16.F32.PACK_AB R25, R25, R96 ;  /* 0x000000601919723e */ /* 0x000fc400000010ff */
[----:B------:R-:W-:Y:S01]  /*e880*/  STS [R2+0x1200], R38 ;  /* 0x0012002602007388 */ /* 0x000fe20000000800 */
[----:B------:R-:W-:Y:S01]  /*e890*/  F2FP.BF16.F32.PACK_AB R24, R24, R98 ;  /* 0x000000621818723e */ /* 0x000fe200000010ff */
[----:B------:R-:W-:Y:S01]  /*e8a0*/  FMUL.FTZ R108, R6, R108 ;  /* 0x0000006c066c7220 */ /* 0x000fe20000410000 */
[----:B------:R-:W-:Y:S01]  /*e8b0*/  ISETP.NE.AND P1, PT, R56, -0x1, PT ;  /* 0xffffffff3800780c */ /* 0x000fe20003f25270 */
[----:B------:R-:W-:Y:S01]  /*e8c0*/  STS [R4], R37 ;  /* 0x0000002504007388 */ /* 0x000fe20000000800 */
[----:B------:R-:W-:Y:S01]  /*e8d0*/  FMUL.FTZ R15, R6, R109 ;  /* 0x0000006d060f7220 */ /* 0x000fe20000410000 */
[C---:B------:R-:W-:Y:S01]  /*e8e0*/  FMUL.FTZ R110, R5.reuse, R110 ;  /* 0x0000006e056e7220 */ /* 0x040fe20000410000 */
[----:B------:R-:W-:Y:S01]  /*e8f0*/  FMUL.FTZ R13, R5, R111 ;  /* 0x0000006f050d7220 */ /* 0x000fe20000410000 */
        /* <DEDUP_REMOVED lines=10> */
[----:B------:R-:W-:-:S03]  /*e9a0*/  F2FP.BF16.F32.PACK_AB R17, R17, R112 ;  /* 0x000000701111723e */ /* 0x000fc600000010ff */
        /* <DEDUP_REMOVED lines=13> */
[----:B------:R-:W-:-:S03]  /*ea80*/  FMUL.FTZ R120, R6, R120 ;  /* 0x0000007806787220 */ /* 0x000fc60000410000 */
[----:B------:R-:W-:Y:S01]  /*ea90*/  STS [R0+0x3000], R27 ;  /* 0x0030001b00007388 */ /* 0x000fe20000000800 */
[----:B------:R-:W-:-:S03]  /*eaa0*/  FMUL.FTZ R48, R6, R121 ;  /* 0x0000007906307220 */ /* 0x000fc60000410000 */
[----:B------:R-:W-:Y:S01]  /*eab0*/  STS [R0+0x3200], R26 ;  /* 0x0032001a00007388 */ /* 0x000fe20000000800 */
[C---:B------:R-:W-:Y:S01]  /*eac0*/  FMUL.FTZ R122, R5.reuse, R122 ;  /* 0x0000007a057a7220 */ /* 0x040fe20000410000 */
[----:B------:R-:W-:Y:S02]  /*ead0*/  FMUL.FTZ R47, R5, R123 ;  /* 0x0000007b052f7220 */ /* 0x000fe40000410000 */
[----:B------:R-:W-:Y:S01]  /*eae0*/  STS [R2+0x3000], R23 ;  /* 0x0030001702007388 */ /* 0x000fe20000000800 */
[----:B------:R-:W-:-:S03]  /*eaf0*/  FMUL.FTZ R124, R6, R124 ;  /* 0x0000007c067c7220 */ /* 0x000fc60000410000 */
[----:B------:R-:W-:Y:S01]  /*eb00*/  STS [R2+0x3200], R22 ;  /* 0x0032001602007388 */ /* 0x000fe20000000800 */
[----:B------:R-:W-:Y:S01]  /*eb10*/  FMUL.FTZ R44, R6, R125 ;  /* 0x0000007d062c7220 */ /* 0x000fe20000410000 */
[C---:B------:R-:W-:Y:S02]  /*eb20*/  FMUL.FTZ R126, R5.reuse, R126 ;  /* 0x0000007e057e7220 */ /* 0x040fe40000410000 */
[----:B------:R-:W-:Y:S01]  /*eb30*/  STS [R4+0x2000], R21 ;  /* 0x0020001504007388 */ /* 0x000fe20000000800 */
[----:B------:R-:W-:-:S03]  /*eb40*/  FMUL.FTZ R43, R5, R127 ;  /* 0x0000007f052b7220 */ /* 0x000fc60000410000 */
[----:B------:R-:W-:Y:S01]  /*eb50*/  STS [R4+0x2200], R20 ;  /* 0x0022001404007388 */ /* 0x000fe20000000800 */
[----:B------:R-:W-:-:S03]  /*eb60*/  F2FP.BF16.F32.PACK_AB R49, R49, R118 ;  /* 0x000000763131723e */ /* 0x000fc600000010ff */
[----:B------:R-:W-:Y:S04]  /*eb70*/  STS [R3+0x2000], R17 ;  /* 0x0020001103007388 */ /* 0x000fe80000000800 */
        /* <DEDUP_REMOVED lines=10> */
[----:B------:R1:W-:Y:S01]  /*ec20*/  STS [R0+0x4000], R12 ;  /* 0x0040000c00007388 */ /* 0x0003e20000000800 */
[----:B------:R-:W-:Y:S02]  /*ec30*/  F2FP.BF16.F32.PACK_AB R43, R43, R126 ;  /* 0x0000007e2b2b723e */ /* 0x000fe400000010ff */
[----:B------:R-:W-:Y:S01]  /*ec40*/  F2FP.BF16.F32.PACK_AB R42, R42, R132 ;  /* 0x000000842a2a723e */ /* 0x000fe200000010ff */
[----:B------:R-:W-:Y:S01]  /*ec50*/  STS [R0+0x4200], R49 ;  /* 0x0042003100007388 */ /* 0x000fe20000000800 */
[----:B------:R-:W-:Y:S02]  /*ec60*/  F2FP.BF16.F32.PACK_AB R41, R41, R134 ;  /* 0x000000862929723e */ /* 0x000fe400000010ff */
[----:B------:R-:W-:Y:S01]  /*ec70*/  F2FP.BF16.F32.PACK_AB R40, R169, R168 ;  /* 0x000000a8a928723e */ /* 0x000fe200000010ff */
[----:B------:R-:W-:Y:S01]  /*ec80*/  STS [R2+0x4000], R46 ;  /* 0x0040002e02007388 */ /* 0x000fe20000000800 */
[----:B------:R-:W-:-:S03]  /*ec90*/  F2FP.BF16.F32.PACK_AB R8, R171, R170 ;  /* 0x000000aaab08723e */ /* 0x000fc600000010ff */
[----:B------:R-:W-:Y:S04]  /*eca0*/  STS [R2+0x4200], R45 ;  /* 0x0042002d02007388 */ /* 0x000fe80000000800 */
[----:B------:R-:W-:Y:S01]  /*ecb0*/  STS [R0+0x5000], R48 ;  /* 0x0050003000007388 */ /* 0x000fe20000000800 */
[----:B-1----:R-:W1:Y:S03]  /*ecc0*/  @P1 LDC.64 R12, c[0x0][0x298] ;  /* 0x0000a600ff0c1b82 */ /* 0x002e660000000a00 */
[----:B------:R2:W-:Y:S04]  /*ecd0*/  STS [R0+0x5200], R47 ;  /* 0x0052002f00007388 */ /* 0x0005e80000000800 */
[----:B------:R-:W-:Y:S04]  /*ece0*/  STS [R2+0x5000], R44 ;  /* 0x0050002c02007388 */ /* 0x000fe80000000800 */
[----:B------:R3:W-:Y:S04]  /*ecf0*/  STS [R2+0x5200], R43 ;  /* 0x0052002b02007388 */ /* 0x0007e80000000800 */
[----:B------:R4:W-:Y:S04]  /*ed00*/  STS [R4+0x4000], R42 ;  /* 0x0040002a04007388 */ /* 0x0009e80000000800 */
[----:B------:R4:W-:Y:S04]  /*ed10*/  STS [R4+0x4200], R41 ;  /* 0x0042002904007388 */ /* 0x0009e80000000800 */
[----:B------:R4:W-:Y:S04]  /*ed20*/  STS [R3+0x4000], R40 ;  /* 0x0040002803007388 */ /* 0x0009e80000000800 */
[----:B------:R4:W-:Y:S01]  /*ed30*/  STS [R3+0x4200], R8 ;  /* 0x0042000803007388 */ /* 0x0009e20000000800 */
[C---:B------:R-:W-:Y:S01]  /*ed40*/  FMUL.FTZ R136, R6.reuse, R136 ;  /* 0x0000008806887220 */ /* 0x040fe20000410000 */
[C---:B------:R-:W-:Y:S01]  /*ed50*/  FMUL.FTZ R10, R6.reuse, R137 ;  /* 0x00000089060a7220 */ /* 0x040fe20000410000 */
[C---:B------:R-:W-:Y:S01]  /*ed60*/  FMUL.FTZ R140, R6.reuse, R140 ;  /* 0x0000008c068c7220 */ /* 0x040fe20000410000 */
[C---:B------:R-:W-:Y:S01]  /*ed70*/  FMUL.FTZ R138, R5.reuse, R138 ;  /* 0x0000008a058a7220 */ /* 0x040fe20000410000 */
[C---:B------:R-:W-:Y:S01]  /*ed80*/  FMUL.FTZ R139, R5.reuse, R139 ;  /* 0x0000008b058b7220 */ /* 0x040fe20000410000 */
[C---:B------:R-:W-:Y:S01]  /*ed90*/  FMUL.FTZ R142, R5.reuse, R142 ;  /* 0x0000008e058e7220 */ /* 0x040fe20000410000 */
[----:B--2---:R-:W-:Y:S01]  /*eda0*/  FMUL.FTZ R0, R5, R143 ;  /* 0x0000008f05007220 */ /* 0x004fe20000410000 */
[----:B---3--:R-:W-:Y:S01]  /*edb0*/  FMUL.FTZ R2, R6, R141 ;  /* 0x0000008d06027220 */ /* 0x008fe20000410000 */
[----:B-1----:R-:W-:Y:S01]  /*edc0*/  @P1 IMAD.WIDE.U32 R6, R56, R12, RZ ;  /* 0x0000000c38061225 */ /* 0x002fe200078e00ff */
[----:B------:R-:W-:-:S02]  /*edd0*/  F2FP.BF16.F32.PACK_AB R10, R10, R136 ;  /* 0x000000880a0a723e */ /* 0x000fc400000010ff */
[----:B------:R-:W-:Y:S01]  /*ede0*/  F2FP.BF16.F32.PACK_AB R5, R139, R138 ;  /* 0x0000008a8b05723e */ /* 0x000fe200000010ff */
[----:B------:R-:W-:Y:S01]  /*edf0*/  @P1 IMAD R27, R56, R13, R7 ;  /* 0x0000000d381b1224 */ /* 0x000fe200078e0207 */
[----:B------:R-:W-:Y:S02]  /*ee00*/  F2FP.BF16.F32.PACK_AB R2, R2, R140 ;  /* 0x0000008c0202723e */ /* 0x000fe400000010ff */
[----:B------:R-:W-:Y:S02]  /*ee10*/  F2FP.BF16.F32.PACK_AB R0, R0, R142 ;  /* 0x0000008e0000723e */ /* 0x000fe400000010ff */
[----:B------:R-:W-:Y:S01]  /*ee20*/  @P1 MOV R26, R6 ;  /* 0x00000006001a1202 */ /* 0x000fe20000000f00 */
[----:B----4-:R-:W-:Y:S06]  /*ee30*/  @P1 BRA `(.L_x_537) ;  /* 0x0000000000201947 */ /* 0x010fec0003800000 */
        /* <DEDUP_REMOVED lines=8> */
.L_x_537:
        /* <DEDUP_REMOVED lines=11> */
[----:B------:R-:W-:Y:S01]  /*ef70*/  P2R R6, PR, RZ, 0x40 ;  /* 0x00000040ff067803 */ /* 0x000fe20000000000 */
[----:B------:R-:W1:Y:S01]  /*ef80*/  S2R R18, SR_TID.X ;  /* 0x0000000000127919 */ /* 0x000e620000002100 */
[----:B------:R5:W-:Y:S04]  /*ef90*/  STS [R4+0x5000], R10 ;  /* 0x0050000a04007388 */ /* 0x000be80000000800 */
[----:B------:R4:W-:Y:S04]  /*efa0*/  STS [R4+0x5200], R5 ;  /* 0x0052000504007388 */ /* 0x0009e80000000800 */
[----:B------:R-:W-:Y:S04]  /*efb0*/  STS [R3+0x5000], R2 ;  /* 0x0050000203007388 */ /* 0x000fe80000000800 */
[----:B------:R3:W-:Y:S01]  /*efc0*/  STS [R3+0x5200], R0 ;  /* 0x0052000003007388 */ /* 0x0007e20000000800 */
[----:B-----5:R1:W1:Y:S01]  /*efd0*/  @P3 MUFU.LG2 R10, R51 ;  /* 0x00000033000a3308 */ /* 0x0202620000000c00 */
[----:B----4-:R-:W4:Y:S01]  /*efe0*/  @P6 LDC.64 R4, c[0x0][0x2c0] ;  /* 0x0000b000ff046b82 */ /* 0x010f220000000a00 */
[----:B------:R-:W-:-:S02]  /*eff0*/  @!P0 PLOP3.LUT P6, PT, PT, PT, PT, 0x8, 0x0 ;  /* 0x000000000000881c */ /* 0x000fc40003fce170 */
[----:B---3--:R-:W-:Y:S01]  /*f000*/  @!P0 CS2R R2, SRZ ;  /* 0x0000000000028805 */ /* 0x008fe2000001ff00 */
[----:B--2---:R-:W-:Y:S10]  /*f010*/  @!P0 BRA `(.L_x_538) ;  /* 0x0000000000188947 */ /* 0x004ff40003800000 */
[----:B------:R-:W2:Y:S01]  /*f020*/  S2R R2, SR_CTAID.Y ;  /* 0x0000000000027919 */ /* 0x000ea20000002600 */
[----:B------:R-:W2:Y:S01]  /*f030*/  LDC R0, c[0x0][0x2c4] ;  /* 0x0000b100ff007b82 */ /* 0x000ea20000000800 */
[----:B------:R-:W-:Y:S01]  /*f040*/  PLOP3.LUT P6, PT, PT, PT, PT, 0x80, 0x0 ;  /* 0x000000000000781c */ /* 0x000fe20003fcf070 */
[----:B--2---:R-:W-:-:S05]  /*f050*/  IMAD R2, R2, R0, RZ ;  /* 0x0000000002027224 */ /* 0x004fca00078e02ff */
[----:B------:R-:W-:-:S04]  /*f060*/  SEL R2, R2, R56, !P1 ;  /* 0x0000003802027207 */ /* 0x000fc80004800000 */
[----:B------:R-:W-:-:S07]  /*f070*/  SHF.R.S32.HI R3, RZ, 0x1f, R2 ;  /* 0x0000001fff037819 */ /* 0x000fce0000011402 */
.L_x_538:
[----:B------:R-:W-:Y:S02]  /*f080*/  ISETP.NE.AND P0, PT, R6, RZ, PT ;  /* 0x000000ff0600720c */ /* 0x000fe40003f05270 */
[----:B-1----:R-:W-:-:S11]  /*f090*/  SHF.R.S32.HI R17, RZ, 0x1f, R18 ;  /* 0x0000001fff117819 */ /* 0x002fd60000011412 */
[----:B------:R-:W1:Y:S01]  /*f0a0*/  @P0 LDC R6, c[0x0][0x2c0] ;  /* 0x0000b000ff060b82 */ /* 0x000e620000000800 */
[----:B----4-:R-:W-:Y:S01]  /*f0b0*/  @P0 IMAD R0, R5, R4, RZ ;  /* 0x0000000405000224 */ /* 0x010fe200078e02ff */
[----:B------:R-:W-:Y:S01]  /*f0c0*/  @P0 MOV R4, 0x1 ;  /* 0x0000000100040802 */ /* 0x000fe20000000f00 */
[----:B------:R-:W-:Y:S06]  /*f0d0*/  @P0 BRA `(.L_x_539) ;  /* 0x0000000000180947 */ /* 0x000fec0003800000 */
[----:B------:R-:W2:Y:S01]  /*f0e0*/  LDC R0, c[0x0][0x2c4] ;  /* 0x0000b100ff007b82 */ /* 0x000ea20000000800 */
[----:B------:R-:W-:Y:S02]  /*f0f0*/  ISETP.NE.AND P0, PT, RZ, UR5, PT ;  /* 0x00000005ff007c0c */ /* 0x000fe4000bf05270 */
[----:B-1----:R-:W-:-:S05]  /*f100*/  MOV R6, 0x1 ;  /* 0x0000000100067802 */ /* 0x002fca0000000f00 */
[----:B------:R-:W1:Y:S08]  /*f110*/  LDC R4, c[0x0][0x270] ;  /* 0x00009c00ff047b82 */ /* 0x000e700000000800 */
[----:B--2---:R-:W1:Y:S02]  /*f120*/  @P0 LDC R0, c[0x0][0x2e4] ;  /* 0x0000b900ff000b82 */ /* 0x004e640000000800 */
[----:B-1----:R-:W-:-:S07]  /*f130*/  IMAD R4, R0, R4, RZ ;  /* 0x0000000400047224 */ /* 0x002fce00078e02ff */
.L_x_539:
[----:B------:R2:W5:Y:S01]  /*f140*/  LDL R38, [R1+0x6c] ;  /* 0x00006c0001267983 */ /* 0x0005620000100800 */
[----:B------:R-:W3:Y:S01]  /*f150*/  @P2 LDC R11, c[0x0][0x2e8] ;  /* 0x0000ba00ff0b2b82 */ /* 0x000ee20000000800 */
[----:B------:R-:W4:Y:S01]  /*f160*/  @P2 MUFU.LG2 R8, R52 ;  /* 0x0000003400082308 */ /* 0x000f220000000c00 */
[----:B------:R-:W-:-:S06]  /*f170*/  LOP3.LUT R5, R54, 0xffffffe0, RZ, 0xc0, !PT ;  /* 0xffffffe036057812 */ /* 0x000fcc00078ec0ff */
[----:B------:R-:W-:Y:S01]  /*f180*/  BAR.SYNC.DEFER_BLOCKING 0x0 ;  /* 0x0000000000007b1d */ /* 0x000fe20000010000 */
[----:B------:R-:W-:Y:S01]  /*f190*/  IMAD R4, R19, R4, RZ ;  /* 0x0000000413047224 */ /* 0x000fe200078e02ff */
[----:B------:R-:W-:Y:S01]  /*f1a0*/  LEA.HI R17, R17, R18, RZ, 0x2 ;  /* 0x0000001211117211 */ /* 0x000fe200078f10ff */
[----:B------:R-:W-:Y:S01]  /*f1b0*/  IMAD.MOV.U32 R25, RZ, RZ, 0x7f800000 ;  /* 0x7f800000ff197424 */ /* 0x000fe200078e00ff */
[----:B------:R-:W-:Y:S01]  /*f1c0*/  IADD3 R16, -R5, R55, RZ ;  /* 0x0000003705107210 */ /* 0x000fe20007ffe1ff */
[----:B------:R-:W-:-:S03]  /*f1d0*/  @P4 FMUL.FTZ R5, R7, 0.69314718246459960938 ;  /* 0x3f31721807054820 */ /* 0x000fc60000410000 */
[----:B------:R-:W2:Y:S01]  /*f1e0*/  @P5 LDC R14, c[0x0][0x2e8] ;  /* 0x0000ba00ff0e5b82 */ /* 0x000ea20000000800 */
[----:B------:R-:W3:Y:S01]  /*f1f0*/  @P5 MUFU.LG2 R12, R53 ;  /* 0x00000035000c5308 */ /* 0x000ee20000000c00 */
[----:B------:R-:W-:Y:S01]  /*f200*/  SEL R4, R4, RZ, !P6 ;  /* 0x000000ff04047207 */ /* 0x000fe20007000000 */
[----:B------:R-:W-:Y:S01]  /*f210*/  @P4 FFMA.FTZ R25, R149, R9, R5 ;  /* 0x0000000995194223 */ /* 0x000fe20000010005 */
[----:B------:R-:W-:Y:S01]  /*f220*/  LOP3.LUT P4, RZ, R16, 0x3, RZ, 0xc0, !PT ;  /* 0x0000000310ff7812 */ /* 0x000fe2000788c0ff */
[----:B-1----:R-:W-:Y:S02]  /*f230*/  IMAD R5, R20, R6, RZ ;  /* 0x0000000614057224 */ /* 0x002fe400078e02ff */
[----:B------:R-:W-:Y:S01]  /*f240*/  @P3 FMUL.FTZ R7, R10, 0.69314718246459960938 ;  /* 0x3f3172180a073820 */ /* 0x000fe20000410000 */
[----:B------:R-:W-:Y:S01]  /*f250*/  IMAD R0, R36, R0, R4 ;  /* 0x0000000024007224 */ /* 0x000fe200078e0204 */
[----:B------:R-:W-:Y:S01]  /*f260*/  LOP3.LUT R15, R17, 0xfffffffc, RZ, 0xc0, !PT ;  /* 0xfffffffc110f7812 */ /* 0x000fe200078ec0ff */
[----:B----4-:R-:W-:Y:S01]  /*f270*/  @P2 FMUL.FTZ R8, R8, 0.69314718246459960938 ;  /* 0x3f31721808082820 */ /* 0x010fe20000410000 */
[----:B------:R-:W-:Y:S01]  /*f280*/  IMAD.SHL.U32 R5, R5, 0x80, RZ ;  /* 0x0000008005057824 */ /* 0x000fe200078e00ff */
[----:B------:R-:W-:Y:S01]  /*f290*/  MOV R22, 0x7f800000 ;  /* 0x7f80000000167802 */ /* 0x000fe20000000f00 */
[----:B------:R-:W-:-:S02]  /*f2a0*/  IMAD.MOV.U32 R23, RZ, RZ, 0x7f800000 ;  /* 0x7f800000ff177424 */ /* 0x000fc400078e00ff */
[----:B------:R-:W-:Y:S01]  /*f2b0*/  @P3 FFMA.FTZ R23, R148, R13, R7 ;  /* 0x0000000d94173223 */ /* 0x000fe20000010007 */
[----:B------:R-:W-:Y:S01]  /*f2c0*/  IADD3 R15, -R15, R18, RZ ;  /* 0x000000120f0f7210 */ /* 0x000fe20007ffe1ff */
[----:B---3--:R-:W-:Y:S01]  /*f2d0*/  @P2 FFMA.FTZ R22, R147, R11, R8 ;  /* 0x0000000b93162223 */ /* 0x008fe20000010008 */
[--C-:B------:R-:W-:Y:S01]  /*f2e0*/  IADD3 R8, P1, P0, R5, R2, R0.reuse ;  /* 0x0000000205087210 */ /* 0x100fe2000783e000 */
[----:B------:R-:W-:Y:S01]  /*f2f0*/  BSSY B0, `(.L_x_540) ;  /* 0x000003d000007945 */ /* 0x000fe20003800000 */
[----:B------:R1:W3:Y:S01]  /*f300*/  LDS.128 R32, [R218+0x1800] ;  /* 0x00180000da207984 */ /* 0x0002e20000000c00 */
[----:B------:R-:W-:Y:S01]  /*f310*/  @P5 FMUL.FTZ R4, R12, 0.69314718246459960938 ;  /* 0x3f3172180c045820 */ /* 0x000fe20000410000 */
[----:B------:R-:W-:Y:S02]  /*f320*/  SHF.R.S32.HI R7, RZ, 0x1f, R5 ;  /* 0x0000001fff077819 */ /* 0x000fe40000011405 */
[----:B------:R1:W4:Y:S01]  /*f330*/  LDS.128 R28, [R218+0x3800] ;  /* 0x00380000da1c7984 */ /* 0x0003220000000c00 */
[----:B------:R-:W-:-:S02]  /*f340*/  SHF.R.S32.HI R0, RZ, 0x1f, R0 ;  /* 0x0000001fff007819 */ /* 0x000fc40000011400 */
[----:B------:R-:W-:Y:S01]  /*f350*/  MOV R13, 0x7f800000 ;  /* 0x7f800000000d7802 */ /* 0x000fe20000000f00 */
[----:B--2---:R-:W-:Y:S01]  /*f360*/  @P5 FFMA.FTZ R13, R146, R14, R4 ;  /* 0x0000000e920d5223 */ /* 0x004fe20000010004 */
[----:B------:R-:W-:Y:S02]  /*f370*/  SHF.R.S32.HI R12, RZ, 0x2, R17 ;  /* 0x00000002ff0c7819 */ /* 0x000fe40000011411 */
[----:B------:R-:W-:Y:S02]  /*f380*/  SHF.L.U32 R24, R15, 0x3, RZ ;  /* 0x000000030f187819 */ /* 0x000fe400000006ff */
[----:B------:R-:W-:Y:S01]  /*f390*/  IADD3.X R9, R7, R3, R0, P1, P0 ;  /* 0x0000000307097210 */ /* 0x000fe20000fe0400 */
[----:B------:R-:W-:Y:S06]  /*f3a0*/  @P4 BRA `(.L_x_541) ;  /* 0x0000000000c44947 */ /* 0x000fec0003800000 */
[----:B------:R-:W2:Y:S02]  /*f3b0*/  S2R R4, SR_TID.X ;  /* 0x0000000000047919 */ /* 0x000ea40000002100 */
[----:B--2---:R-:W-:-:S04]  /*f3c0*/  SHF.R.S32.HI R2, RZ, 0x1f, R4 ;  /* 0x0000001fff027819 */ /* 0x004fc80000011404 */
        /* <DEDUP_REMOVED lines=19> */
[----:B------:R-:W2:Y:S01]  /*f500*/  @!P3 LDC.64 R14, c[0x0][0x2b0] ;  /* 0x0000ac00ff0ebb82 */ /* 0x000ea20000000a00 */
[----:B------:R-:W-:-:S03]  /*f510*/  @!P3 IMAD R4, R0, R6, RZ ;  /* 0x000000060004b224 */ /* 0x000fc600078e02ff */
[-C--:B------:R-:W-:Y:S02]  /*f520*/  @!P2 IMAD R2, R2, R6.reuse, RZ ;  /* 0x000000060202a224 */ /* 0x080fe400078e02ff */
[----:B------:R-:W-:Y:S01]  /*f530*/  @!P1 IMAD R0, R3, R6, RZ ;  /* 0x0000000603009224 */ /* 0x000fe200078e02ff */
[----:B------:R-:W-:Y:S01]  /*f540*/  @!P3 IADD3 R7, P4, R4, R8, RZ ;  /* 0x000000080407b210 */ /* 0x000fe20007f9e0ff */
[----:B------:R-:W1:Y:S01]  /*f550*/  @!P2 LDC.64 R16, c[0x0][0x2b0] ;  /* 0x0000ac00ff10ab82 */ /* 0x000e620000000a00 */
[----:B------:R-:W-:Y:S01]  /*f560*/  @!P0 IMAD R5, R5, R6, RZ ;  /* 0x0000000605058224 */ /* 0x000fe200078e02ff */
[-C--:B------:R-:W-:Y:S02]  /*f570*/  @!P2 IADD3 R3, P5, R2, R8.reuse, RZ ;  /* 0x000000080203a210 */ /* 0x080fe40007fbe0ff */
[----:B------:R-:W-:Y:S02]  /*f580*/  @!P3 LEA.HI.X.SX32 R4, R4, R9, 0x1, P4 ;  /* 0x000000090404b211 */ /* 0x000fe400020f0eff */
[----:B------:R-:W-:-:S02]  /*f590*/  @!P1 IADD3 R11, P4, R0, R8, RZ ;  /* 0x00000008000b9210 */ /* 0x000fc40007f9e0ff */
[----:B------:R-:W3:Y:S01]  /*f5a0*/  @!P1 LDC.64 R18, c[0x0][0x2b0] ;  /* 0x0000ac00ff129b82 */ /* 0x000ee20000000a00 */
[----:B------:R-:W-:Y:S02]  /*f5b0*/  @!P0 IADD3 R10, P6, R5, R8, RZ ;  /* 0x00000008050a8210 */ /* 0x000fe40007fde0ff */
[----:B------:R-:W-:-:S05]  /*f5c0*/  @!P2 LEA.HI.X.SX32 R2, R2, R9, 0x1, P5 ;  /* 0x000000090202a211 */ /* 0x000fca00028f0eff */
[----:B------:R-:W4:Y:S01]  /*f5d0*/  @!P0 LDC.64 R20, c[0x0][0x2b0] ;  /* 0x0000ac00ff148b82 */ /* 0x000f220000000a00 */
[----:B--2---:R-:W-:Y:S02]  /*f5e0*/  @!P3 LEA R8, P5, R7, R14, 0x2 ;  /* 0x0000000e0708b211 */ /* 0x004fe400078a10ff */
[-C--:B------:R-:W-:Y:S02]  /*f5f0*/  @!P1 LEA.HI.X.SX32 R14, R0, R9.reuse, 0x1, P4 ;  /* 0x00000009000e9211 */ /* 0x080fe400020f0eff */
[----:B------:R-:W-:Y:S02]  /*f600*/  @!P0 LEA.HI.X.SX32 R0, R5, R9, 0x1, P6 ;  /* 0x0000000905008211 */ /* 0x000fe400030f0eff */
[----:B------:R-:W-:Y:S02]  /*f610*/  @!P3 LEA.HI.X R9, R7, R15, R4, 0x2, P5 ;  /* 0x0000000f0709b211 */ /* 0x000fe400028f1404 */
[----:B-1----:R-:W-:-:S03]  /*f620*/  @!P2 LEA R6, P4, R3, R16, 0x2 ;  /* 0x000000100306a211 */ /* 0x002fc600078810ff */
        /* <DEDUP_REMOVED lines=9> */
.L_x_541:
[----:B------:R-:W-:Y:S05]  /*f6c0*/  BSYNC B0 ;  /* 0x0000000000007941 */ /* 0x000fea0003800000 */
.L_x_540:
[----:B--2---:R2:W5:Y:S04]  /*f6d0*/  LDL R25, [R1+0x30] ;  /* 0x0000300001197983 */ /* 0x0045680000100800 */
[----:B------:R2:W5:Y:S01]  /*f6e0*/  LDL R37, [R1+0x2c] ;  /* 0x00002c0001257983 */ /* 0x0005620000100800 */
[C---:B------:R-:W-:Y:S01]  /*f6f0*/  VIADD R3, R12.reuse, 0x20 ;  /* 0x000000200c037836 */ /* 0x040fe20000000000 */
[----:B------:R-:W-:Y:S01]  /*f700*/  SHF.R.S32.HI R4, RZ, 0x1f, R24 ;  /* 0x0000001fff047819 */ /* 0x000fe20000011418 */
[----:B------:R-:W-:Y:S01]  /*f710*/  VIADD R0, R12, 0x40 ;  /* 0x000000400c007836 */ /* 0x000fe20000000000 */
[----:B------:R-:W1:Y:S01]  /*f720*/  S2R R6, SR_CTAID.X ;  /* 0x0000000000067919 */ /* 0x000e620000002500 */
[----:B------:R-:W-:Y:S01]  /*f730*/  IADD3 R2, P0, R24, R26, RZ ;  /* 0x0000001a18027210 */ /* 0x000fe20007f1e0ff */
[----:B------:R-:W-:Y:S01]  /*f740*/  ULDC.64 UR4, c[0x0][0x2a0] ;  /* 0x0000a80000047ab9 */ /* 0x000fe20000000a00 */
[-C--:B-----5:R-:W-:Y:S01]  /*f750*/  ISETP.GE.AND P4, PT, R3, R38.reuse, PT ;  /* 0x000000260300720c */ /* 0x0a0fe20003f86270 */
[----:B------:R2:W2:Y:S01]  /*f760*/  LDS.128 R20, [R218] ;  /* 0x00000000da147984 */ /* 0x0004a20000000c00 */
[----:B------:R-:W-:Y:S01]  /*f770*/  IADD3.X R3, R4, R27, RZ, P0, !PT ;  /* 0x0000001b04037210 */ /* 0x000fe200007fe4ff */
[----:B------:R-:W-:Y:S01]  /*f780*/  BSSY B0, `(.L_x_542) ;  /* 0x000001f000007945 */ /* 0x000fe20003800000 */
[----:B------:R-:W-:Y:S01]  /*f790*/  SHF.R.S32.HI R13, RZ, 0x1f, R12 ;  /* 0x0000001fff0d7819 */ /* 0x000fe2000001140c */
[----:B------:R1:W2:Y:S01]  /*f7a0*/  LDS.128 R16, [R218+0x2000] ;  /* 0x00200000da107984 */ /* 0x0002a20000000c00 */
[-C--:B------:R-:W-:Y:S01]  /*f7b0*/  ISETP.GE.AND P5, PT, R0, R38.reuse, PT ;  /* 0x000000260000720c */ /* 0x080fe20003fa6270 */
[----:B------:R-:W-:Y:S01]  /*f7c0*/  IMAD.WIDE.U32 R10, R36, UR4, R2 ;  /* 0x00000004240a7c25 */ /* 0x000fe2000f8e0002 */
[----:B------:R-:W-:-:S02]  /*f7d0*/  ISETP.GE.AND P0, PT, R12, R38, PT ;  /* 0x000000260c00720c */ /* 0x000fc40003f06270 */
[----:B------:R-:W-:Y:S01]  /*f7e0*/  SHF.R.S32.HI R5, RZ, 0x1f, R36 ;  /* 0x0000001fff057819 */ /* 0x000fe20000011424 */
[----:B------:R-:W-:-:S04]  /*f7f0*/  VIADD R0, R12, 0x60 ;  /* 0x000000600c007836 */ /* 0x000fc80000000000 */
[----:B------:R-:W-:Y:S01]  /*f800*/  IMAD R4, R5, UR4, RZ ;  /* 0x0000000405047c24 */ /* 0x000fe2000f8e02ff */
[----:B------:R-:W-:-:S03]  /*f810*/  ISETP.GE.AND P6, PT, R0, R38, PT ;  /* 0x000000260000720c */ /* 0x000fc60003fc6270 */
[----:B------:R-:W-:-:S05]  /*f820*/  IMAD R0, R36, UR5, R4 ;  /* 0x0000000524007c24 */ /* 0x000fca000f8e0204 */
[----:B------:R-:W-:Y:S01]  /*f830*/  IADD3 R9, R11, R0, RZ ;  /* 0x000000000b097210 */ /* 0x000fe20007ffe0ff */
[----:B-1----:R-:W-:Y:S02]  /*f840*/  IMAD.WIDE R2, R6, 0x80, R12 ;  /* 0x0000008006027825 */ /* 0x002fe400078e020c */
[----:B------:R1:W1:Y:S01]  /*f850*/  LDS.128 R12, [R218+0x4000] ;  /* 0x00400000da0c7984 */ /* 0x0002620000000c00 */
[----:B------:R-:W-:Y:S05]  /*f860*/  @P0 BRA `(.L_x_543) ;  /* 0x0000000000400947 */ /* 0x000fea0003800000 */
[----:B------:R-:W-:Y:S01]  /*f870*/  ULDC.64 UR4, c[0x0][0x298] ;  /* 0x0000a60000047ab9 */ /* 0x000fe20000000a00 */
[----:B------:R-:W-:Y:S01]  /*f880*/  IMAD.MOV.U32 R8, RZ, RZ, R10 ;  /* 0x000000ffff087224 */ /* 0x000fe200078e000a */
[----:B------:R-:W-:Y:S01]  /*f890*/  ULDC UR6, c[0x0][0x2d0] ;  /* 0x0000b40000067ab9 */ /* 0x000fe20000000800 */
[----:B------:R-:W-:Y:S01]  /*f8a0*/  IMAD R0, R3, UR4, RZ ;  /* 0x0000000403007c24 */ /* 0x000fe2000f8e02ff */
[----:B------:R-:W-:Y:S01]  /*f8b0*/  ISETP.GE.AND P3, PT, R24, UR6, PT ;  /* 0x0000000618007c0c */ /* 0x000fe2000bf66270 */
[C---:B------:R-:W-:Y:S01]  /*f8c0*/  IMAD.WIDE.U32 R6, R2.reuse, UR4, R8 ;  /* 0x0000000402067c25 */ /* 0x040fe2000f8e0008 */
[----:B------:R-:W-:Y:S02]  /*f8d0*/  ISETP.GE.AND P2, PT, R37, UR6, PT ;  /* 0x0000000625007c0c */ /* 0x000fe4000bf46270 */
[----:B------:R-:W-:Y:S01]  /*f8e0*/  ISETP.GE.AND P1, PT, R25, UR6, PT ;  /* 0x0000000619007c0c */ /* 0x000fe2000bf26270 */
[----:B------:R-:W-:Y:S01]  /*f8f0*/  IMAD R0, R2, UR5, R0 ;  /* 0x0000000502007c24 */ /* 0x000fe2000f8e0200 */
[----:B------:R-:W-:-:S02]  /*f900*/  ULDC.64 UR4, c[0x0][0x280] ;  /* 0x0000a00000047ab9 */ /* 0x000fc40000000a00 */
[----:B------:R-:W-:Y:S01]  /*f910*/  LEA R4, P0, R6, UR4, 0x1 ;  /* 0x0000000406047c11 */ /* 0x000fe2000f8008ff */
[----:B------:R-:W-:-:S05]  /*f920*/  IMAD.IADD R0, R7, 0x1, R0 ;  /* 0x0000000107007824 */ /* 0x000fca00078e0200 */
[----:B------:R-:W-:-:S05]  /*f930*/  LEA.HI.X R5, R6, UR5, R0, 0x1, P0 ;  /* 0x0000000506057c11 */ /* 0x000fca00080f0c00 */
[----:B--2---:R2:W-:Y:S04]  /*f940*/  @!P3 STG.E.128 desc[UR20][R4.64], R20 ;  /* 0x000000140400b986 */ /* 0x0045e8000c101d14 */
[----:B------:R2:W-:Y:S04]  /*f950*/  @!P2 STG.E.128 desc[UR20][R4.64+0x40], R16 ;  /* 0x000040100400a986 */ /* 0x0005e8000c101d14 */
[----:B-1----:R2:W-:Y:S02]  /*f960*/  @!P1 STG.E.128 desc[UR20][R4.64+0x80], R12 ;  /* 0x0000800c04009986 */ /* 0x0025e4000c101d14 */
.L_x_543:
[----:B------:R-:W-:Y:S05]  /*f970*/  BSYNC B0 ;  /* 0x0000000000007941 */ /* 0x000fea0003800000 */
.L_x_542:
[----:B--2---:R2:W2:Y:S01]  /*f980*/  LDS.128 R20, [R218+0x800] ;  /* 0x00080000da147984 */ /* 0x0044a20000000c00 */
[----:B------:R-:W-:Y:S03]  /*f990*/  BSSY B0, `(.L_x_544) ;  /* 0x0000017000007945 */ /* 0x000fe60003800000 */
[----:B------:R2:W2:Y:S04]  /*f9a0*/  LDS.128 R16, [R218+0x2800] ;  /* 0x00280000da107984 */ /* 0x0004a80000000c00 */
        /* <DEDUP_REMOVED lines=21> */
.L_x_545:
[----:B------:R-:W-:Y:S05]  /*fb00*/  BSYNC B0 ;  /* 0x0000000000007941 */ /* 0x000fea0003800000 */
.L_x_544:
        /* <DEDUP_REMOVED lines=24> */
.L_x_547:
[----:B------:R-:W-:Y:S05]  /*fc90*/  BSYNC B0 ;  /* 0x0000000000007941 */ /* 0x000fea0003800000 */
.L_x_546:
[----:B-12---:R-:W1:Y:S01]  /*fca0*/  LDS.128 R216, [R218+0x5800] ;  /* 0x00580000dad87984 */ /* 0x006e620000000c00 */
        /* <DEDUP_REMOVED lines=18> */
[----:B----4-:R2:W-:Y:S01]  /*fdd0*/  @!P1 STG.E.128 desc[UR20][R2.64+0x40], R28 ;  /* 0x0000401c02009986 */ /* 0x0105e2000c101d14 */
[----:B------:R-:W-:Y:S05]  /*fde0*/  @P0 EXIT ;  /* 0x000000000000094d */ /* 0x000fea0003800000 */
[----:B-1----:R-:W-:Y:S01]  /*fdf0*/  STG.E.128 desc[UR20][R2.64+0x80], R216 ;  /* 0x000080d802007986 */ /* 0x002fe2000c101d14 */
[----:B------:R-:W-:Y:S05]  /*fe00*/  EXIT ;  /* 0x000000000000794d */ /* 0x000fea0003800000 */
.L_x_511:
        /* <DEDUP_REMOVED lines=11> */
[----:B------:R-:W-:-:S07]  /*fec0*/  ISETP.NE.AND P1, PT, R8, RZ, !P2 ;  /* 0x000000ff0800720c */ /* 0x000fce0005725270 */
[----:B------:R-:W4:Y:S08]  /*fed0*/  @P2 LDC R17, c[0x0][0x2c0] ;  /* 0x0000b000ff112b82 */ /* 0x000f300000000800 */
        /* <DEDUP_REMOVED lines=18> */
[----:B------:R-:W-:Y:S01]  /*10000*/  SHF.R.S32.HI R4, RZ, 0x1f, R22 ;  /* 0x0000001fff047819 */ /* 0x000fe20000011416 */
[----:B------:R-:W-:Y:S01]  /*10010*/  @!P0 IMAD.IADD R7, R5, 0x1, R0 ;  /* 0x0000000105078824 */ /* 0x000fe200078e0200 */
[C---:B------:R-:W-:Y:S01]  /*10020*/  IADD3 R27, R14.reuse, 0x20, RZ ;  /* 0x000000200e1b7810 */ /* 0x040fe20007ffe0ff */
[----:B------:R-:W-:Y:S01]  /*10030*/  IMAD.IADD R0, R237, 0x1, -R250 ;  /* 0x00000001ed007824 */ /* 0x000fe200078e0afa */
[----:B------:R-:W-:Y:S01]  /*10040*/  IADD3 R2, P0, R14, R2, RZ ;  /* 0x000000020e027210 */ /* 0x000fe20007f1e0ff */
[----:B------:R-:W-:Y:S02]  /*10050*/  IMAD R4, R4, UR4, RZ ;  /* 0x0000000404047c24 */ /* 0x000fe4000f8e02ff */
[----:B------:R-:W-:Y:S01]  /*10060*/  VIADD R21, R10, 0x20 ;  /* 0x000000200a157836 */ /* 0x000fe20000000000 */
[----:B------:R-:W-:Y:S01]  /*10070*/  LEA.HI.X.SX32 R3, R14, R7, 0x1, P0 ;  /* 0x000000070e037211 */ /* 0x000fe200000f0eff */
[----:B------:R-:W-:Y:S01]  /*10080*/  IMAD R8, R22, UR5, R4 ;  /* 0x0000000516087c24 */ /* 0x000fe2000f8e0204 */
[-C--:B------:R-:W-:Y:S01]  /*10090*/  ISETP.GE.AND P0, PT, R10, R0.reuse, PT ;  /* 0x000000000a00720c */ /* 0x080fe20003f06270 */
[----:B---3--:R-:W-:Y:S01]  /*100a0*/  IMAD.WIDE R4, R9, 0x80, R10 ;  /* 0x0000008009047825 */ /* 0x008fe200078e020a */
[----:B------:R-:W-:-:S03]  /*100b0*/  ISETP.GE.AND P4, PT, R21, R0, PT ;  /* 0x000000001500720c */ /* 0x000fc60003f86270 */
[----:B------:R-:W-:-:S04]  /*100c0*/  IMAD.WIDE.U32 R12, R22, UR4, R2 ;  /* 0x00000004160c7c25 */ /* 0x000fc8000f8e0002 */
[----:B------:R-:W-:Y:S01]  /*100d0*/  VIADD R26, R14, 0x40 ;  /* 0x000000400e1a7836 */ /* 0x000fe20000000000 */
[----:B------:R-:W-:-:S03]  /*100e0*/  IADD3 R9, R8, R13, RZ ;  /* 0x0000000d08097210 */ /* 0x000fc60007ffe0ff */
        /* <DEDUP_REMOVED lines=17> */
.L_x_549:
[----:B------:R-:W-:Y:S05]  /*10200*/  BSYNC B0 ;  /* 0x0000000000007941 */ /* 0x000fea0003800000 */
.L_x_548:
        /* <DEDUP_REMOVED lines=25> */
.L_x_551:
[----:B------:R-:W-:Y:S05]  /*103a0*/  BSYNC B0 ;  /* 0x0000000000007941 */ /* 0x000fea0003800000 */
.L_x_550:
        /* <DEDUP_REMOVED lines=31> */
.L_x_553:
[----:B------:R-:W-:Y:S05]  /*105a0*/  BSYNC B0 ;  /* 0x0000000000007941 */ /* 0x000fea0003800000 */
.L_x_552:
[----:B------:R-:W-:Y:S01]  /*105b0*/  ISETP.NE.AND P1, PT, R28, RZ, PT ;  /* 0x000000ff1c00720c */ /* 0x000fe20003f25270 */
[----:B------:R-:W-:Y:S01]  /*105c0*/  BSSY B0, `(.L_x_554) ;  /* 0x0000021000007945 */ /* 0x000fe20003800000 */
[-C--:B------:R-:W-:Y:S02]  /*105d0*/  ISETP.GE.AND P0, PT, R19, R0.reuse, PT ;  /* 0x000000001300720c */ /* 0x080fe40003f06270 */
[----:B------:R-:W-:Y:S02]  /*105e0*/  @!P5 CS2R R6, SRZ ;  /* 0x000000000006d805 */ /* 0x000fe4000001ff00 */
[----:B-12-4-:R-:W-:Y:S02]  /*105f0*/  SEL R2, R15, RZ, !P5 ;  /* 0x000000ff0f027207 */ /* 0x016fe40006800000 */
[-C--:B------:R-:W-:Y:S02]  /*10600*/  ISETP.GE.OR P3, PT, R10, R0.reuse, P2 ;  /* 0x000000000a00720c */ /* 0x080fe40001766670 */
[----:B------:R-:W-:Y:S01]  /*10610*/  ISETP.GE.OR P4, PT, R21, R0, P2 ;  /* 0x000000001500720c */ /* 0x000fe20001786670 */
[----:B------:R-:W-:Y:S01]  /*10620*/  IMAD R16, R22, R16, R2 ;  /* 0x0000001016107224 */ /* 0x000fe200078e0202 */
[----:B------:R-:W-:-:S02]  /*10630*/  ISETP.GE.OR P6, PT, R20, R0, P2 ;  /* 0x000000001400720c */ /* 0x000fc400017c6670 */
[----:B------:R-:W-:Y:S01]  /*10640*/  ISETP.GE.OR P2, PT, R19, R0, P2 ;  /* 0x000000001300720c */ /* 0x000fe20001746670 */
[----:B------:R-:W-:Y:S01]  /*10650*/  @!P1 IMAD.MOV.U32 R17, RZ, RZ, 0x1 ;  /* 0x00000001ff119424 */ /* 0x000fe200078e00ff */
[----:B------:R-:W-:Y:S02]  /*10660*/  @P5 SHF.R.S32.HI R18, RZ, 0x1f, R31 ;  /* 0x0000001fff125819 */ /* 0x000fe4000001141f */
        /* <DEDUP_REMOVED lines=22> */
.L_x_555:
[----:B------:R-:W-:Y:S05]  /*107d0*/  BSYNC B0 ;  /* 0x0000000000007941 */ /* 0x000fea0003800000 */
.L_x_554:
        /* <DEDUP_REMOVED lines=16> */
.L_x_557:
[----:B------:R-:W-:Y:S05]  /*108e0*/  BSYNC B0 ;  /* 0x0000000000007941 */ /* 0x000fea0003800000 */
.L_x_556:
        /* <DEDUP_REMOVED lines=10> */
.L_x_559:
[----:B------:R-:W-:Y:S05]  /*10990*/  BSYNC B0 ;  /* 0x0000000000007941 */ /* 0x000fea0003800000 */
.L_x_558:
        /* <DEDUP_REMOVED lines=10> */
.L_x_561:
[----:B------:R-:W-:Y:S05]  /*10a40*/  BSYNC B0 ;  /* 0x0000000000007941 */ /* 0x000fea0003800000 */
.L_x_560:
        /* <DEDUP_REMOVED lines=11> */
.L_x_562:
        /* <DEDUP_REMOVED lines=16> */
.L_x_1218:


//--------------------- .text._ZN5flash16flash_fwd_kernelI23Flash_fwd_kernel_traitsILi96ELi128ELi64ELi4ELb0ELb0EN7cutlass10bfloat16_tE19Flash_kernel_traitsILi96ELi128ELi64ELi4ES3_EELb1ELb0ELb0ELb0ELb0ELb0ELb0ELb1EEEvNS_16Flash_fwd_paramsE --------------------------
	.section	.text._ZN5flash16flash_fwd_kernelI23Flash_fwd_kernel_traitsILi96ELi128ELi64ELi4ELb0ELb0EN7cutlass10bfloat16_tE19Flash_kernel_traitsILi96ELi128ELi64ELi4ES3_EELb1ELb0ELb0ELb0ELb0ELb0ELb0ELb1EEEvNS_16Flash_fwd_paramsE,"ax",@progbits
	.align	128
        .global         _ZN5flash16flash_fwd_kernelI23Flash_fwd_kernel_traitsILi96ELi128ELi64ELi4ELb0ELb0EN7cutlass10bfloat16_tE19Flash_kernel_traitsILi96ELi128ELi64ELi4ES3_EELb1ELb0ELb0ELb0ELb0ELb0ELb0ELb1EEEvNS_16Flash_fwd_paramsE
        .type           _ZN5flash16flash_fwd_kernelI23Flash_fwd_kernel_traitsILi96ELi128ELi64ELi4ELb0ELb0EN7cutlass10bfloat16_tE19Flash_kernel_traitsILi96ELi128ELi64ELi4ES3_EELb1ELb0ELb0ELb0ELb0ELb0ELb0ELb1EEEvNS_16Flash_fwd_paramsE,@function
        .size           _ZN5flash16flash_fwd_kernelI23Flash_fwd_kernel_traitsILi96ELi128ELi64ELi4ELb0ELb0EN7cutlass10bfloat16_tE19Flash_kernel_traitsILi96ELi128ELi64ELi4ES3_EELb1ELb0ELb0ELb0ELb0ELb0ELb0ELb1EEEvNS_16Flash_fwd_paramsE,(.L_x_1219 - _ZN5flash16flash_fwd_kernelI23Flash_fwd_kernel_traitsILi96ELi128ELi64ELi4ELb0ELb0EN7cutlass10bfloat16_tE19Flash_kernel_traitsILi96ELi128ELi64ELi4ES3_EELb1ELb0ELb0ELb0ELb0ELb0ELb0ELb1EEEvNS_16Flash_fwd_paramsE)
        .other          _ZN5flash16flash_fwd_kernelI23Flash_fwd_kernel_traitsILi96ELi128ELi64ELi4ELb0ELb0EN7cutlass10bfloat16_tE19Flash_kernel_traitsILi96ELi128ELi64ELi4ES3_EELb1ELb0ELb0ELb0ELb0ELb0ELb0ELb1EEEvNS_16Flash_fwd_paramsE,@"STO_CUDA_ENTRY STV_DEFAULT"
_ZN5flash16flash_fwd_kernelI23Flash_fwd_kernel_traitsILi96ELi128ELi64ELi4ELb0ELb0EN7cutlass10bfloat16_tE19Flash_kernel_traitsILi96ELi128ELi64ELi4ES3_EELb1ELb0ELb0ELb0ELb0ELb0ELb0ELb1EEEvNS_16Flash_fwd_paramsE:
.text._ZN5flash16flash_fwd_kernelI23Flash_fwd_kernel_traitsILi96ELi128ELi64ELi4ELb0ELb0EN7cutlass10bfloat16_tE19Flash_kernel_traitsILi96ELi128ELi64ELi4ES3_EELb1ELb0ELb0ELb0ELb0ELb0ELb0ELb1EEEvNS_16Flash_fwd_paramsE:
        /* <DEDUP_REMOVED lines=9> */
[----:B------:R-:W4:Y:S01]  /*0090*/  S2R R153, SR_TID.X ;  /* 0x0000000000997919 */ /* 0x000f220000002100 */
[----:B------:R-:W-:Y:S01]  /*00a0*/  ULDC.64 UR6, c[0x0][0x2f0] ;  /* 0x0000bc0000067ab9 */ /* 0x000fe20000000a00 */
[----:B------:R-:W-:Y:S01]  /*00b0*/  ULDC.64 UR8, c[0x0][0x2f0] ;  /* 0x0000bc0000087ab9 */ /* 0x000fe20000000a00 */
[----:B-1----:R-:W-:-:S04]  /*00c0*/  VIADD R1, R1, 0xfffffe28 ;  /* 0xfffffe2801017836 */ /* 0x002fc80000000000 */
[----:B------:R-:W-:Y:S01]  /*00d0*/  S2UR UR14, SR_CTAID.X ;  /* 0x00000000000e79c3 */ /* 0x000fe20000002500 */
[----:B------:R2:W5:Y:S07]  /*00e0*/  @P2 LDG.E.64 R4, desc[UR20][R2.64] ;  /* 0x0000001402042981 */ /* 0x00056e000c1e1b00 */
[----:B------:R-:W1:Y:S08]  /*00f0*/  S2UR UR17, SR_CTAID.Y ;  /* 0x00000000001179c3 */ /* 0x000e700000002600 */
[----:B------:R-:W4:Y:S01]  /*0100*/  S2UR UR16, SR_CTAID.Z ;  /* 0x00000000001079c3 */ /* 0x000f220000002700 */
[----:B------:R-:W-:Y:S01]  /*0110*/  UMOV UR13, 0xffffffff ;  /* 0xffffffff000d7882 */ /* 0x000fe20000000000 */
[----:B------:R-:W-:Y:S01]  /*0120*/  UMOV UR28, URZ ;  /* 0x0000003f001c7c82 */ /* 0x000fe20008000000 */
[----:B------:R-:W-:-:S05]  /*0130*/  ULDC.U8 UR12, c[0x0][0x388] ;  /* 0x0000e200000c7ab9 */ /* 0x000fca0000000000 */
[----:B------:R-:W5:Y:S01]  /*0140*/  @P2 LDC R0, c[0x0][0x3b0] ;  /* 0x0000ec00ff002b82 */ /* 0x000f620000000800 */
[----:B--2---:R-:W-:Y:S02]  /*0150*/  @P2 IMAD.MOV.U32 R2, RZ, RZ, R8 ;  /* 0x000000ffff022224 */ /* 0x004fe400078e0008 */
[----:B---3--:R-:W-:-:S06]  /*0160*/  @P2 IMAD.MOV.U32 R3, RZ, RZ, R10 ;  /* 0x000000ffff032224 */ /* 0x008fcc00078e000a */
[----:B------:R-:W2:Y:S01]  /*0170*/  @P2 LDG.E.64 R2, desc[UR20][R2.64] ;  /* 0x0000001402022981 */ /* 0x000ea2000c1e1b00 */
[----:B------:R-:W-:Y:S02]  /*0180*/  UISETP.NE.U32.AND UP2, UPT, UR6, URZ, UPT ;  /* 0x0000003f0600728c */ /* 0x000fe4000bf45070 */
[----:B-1----:R-:W-:Y:S02]  /*0190*/  UIMAD.WIDE UR8, UR17, 0x4, UR8 ;  /* 0x00000004110878a5 */ /* 0x002fe4000f8e0208 */
[----:B------:R-:W-:Y:S02]  /*01a0*/  UISETP.NE.AND.EX UP2, UPT, UR7, URZ, UPT, UP2 ;  /* 0x0000003f0700728c */ /* 0x000fe4000bf45320 */
[----:B----4-:R-:W-:Y:S01]  /*01b0*/  ULOP3.LUT UR4, UR16, UR14, UR17, 0xfe, !UPT ;  /* 0x0000000e10047292 */ /* 0x010fe2000f8efe11 */
[----:B------:R-:W-:-:S03]  /*01c0*/  ULDC.U8 UR6, c[0x0][0x3c2] ;  /* 0x0000f08000067ab9 */ /* 0x000fc60000000000 */
[----:B------:R-:W-:Y:S01]  /*01d0*/  PLOP3.LUT P0, PT, PT, PT, UP2, 0x80, 0x0 ;  /* 0x000000000000781c */ /* 0x000fe20003f0f028 */
[----:B------:R-:W-:Y:S01]  /*01e0*/  UISETP.NE.AND UP3, UPT, UR6, URZ, UPT ;  /* 0x0000003f0600728c */ /* 0x000fe2000bf65270 */
[----:B------:R-:W-:Y:S01]  /*01f0*/  LOP3.LUT P3, RZ, R153, UR4, RZ, 0xfc, !PT ;  /* 0x0000000499ff7c12 */ /* 0x000fe2000f86fcff */
[----:B------:R-:W-:Y:S01]  /*0200*/  ULDC.64 UR4, c[0x0][0x300] ;  /* 0x0000c00000047ab9 */ /* 0x000fe20000000a00 */
[----:B------:R-:W-:Y:S01]  /*0210*/  ULDC.64 UR6, c[0x0][0x2f8] ;  /* 0x0000be0000067ab9 */ /* 0x000fe20000000a00 */
[----:B------:R-:W-:-:S04]  /*0220*/  UISETP.NE.U32.AND UP1, UPT, UR4, URZ, UPT ;  /* 0x0000003f0400728c */ /* 0x000fc8000bf25070 */
[----:B------:R-:W-:-:S03]  /*0230*/  UISETP.NE.AND.EX UP1, UPT, UR5, URZ, UPT, UP1 ;  /* 0x0000003f0500728c */ /* 0x000fc6000bf25310 */
[----:B------:R-:W-:Y:S02]  /*0240*/  ULDC.64 UR4, c[0x0][0x2f8] ;  /* 0x0000be0000047ab9 */ /* 0x000fe40000000a00 */
[----:B------:R-:W-:Y:S01]  /*0250*/  UISETP.EQ.U32.AND UP0, UPT, UR4, URZ, UPT ;  /* 0x0000003f0400728c */ /* 0x000fe2000bf02070 */
[----:B------:R-:W1:Y:S03]  /*0260*/  @!P3 LDC.64 R6, c[0x0][0x3b8] ;  /* 0x0000ee00ff06bb82 */ /* 0x000e660000000a00 */
[----:B------:R-:W-:Y:S02]  /*0270*/  UISETP.EQ.OR.EX UP0, UPT, UR5, URZ, !UP3, UP0 ;  /* 0x0000003f0500728c */ /* 0x000fe4000df02700 */
[----:B------:R-:W-:Y:S01]  /*0280*/  UIMAD.WIDE UR6, UR17, 0x4, UR6 ;  /* 0x00000004110678a5 */ /* 0x000fe2000f8e0206 */
[----:B-----5:R-:W-:Y:S02]  /*0290*/  @P2 R2UR UR24, R4 ;  /* 0x00000000041822ca */ /* 0x020fe400000e0000 */
[----:B------:R-:W-:-:S11]  /*02a0*/  @P2 R2UR UR25, R5 ;  /* 0x00000000051922ca */ /* 0x000fd600000e0000 */
[----:B------:R-:W-:Y:S02]  /*02b0*/  IMAD.U32 R4, RZ, RZ, UR24 ;  /* 0x00000018ff047e24 */ /* 0x000fe4000f8e00ff */
[----:B------:R-:W-:-:S05]  /*02c0*/  IMAD.U32 R5, RZ, RZ, UR25 ;  /* 0x00000019ff057e24 */ /* 0x000fca000f8e00ff */
[----:B-1----:R1:W-:Y:S01]  /*02d0*/  @!P3 STG.E.64 desc[UR20][R6.64], R4 ;  /* 0x000000040600b986 */ /* 0x0023e2000c101b14 */
[----:B--2---:R-:W-:Y:S01]  /*02e0*/  @P2 IADD3 R8, P1, R2, R0, RZ ;  /* 0x0000000002082210 */ /* 0x004fe20007f3e0ff */
[----:B------:R-:W-:-:S04]  /*02f0*/  IMAD.U32 R2, RZ, RZ, UR8 ;  /* 0x00000008ff027e24 */ /* 0x000fc8000f8e00ff */
[----:B------:R-:W-:Y:S01]  /*0300*/  @P2 IMAD.X R10, RZ, RZ, R3, P1 ;  /* 0x000000ffff0a2224 */ /* 0x000fe200008e0603 */
[----:B------:R-:W-:Y:S01]  /*0310*/  PLOP3.LUT P1, PT, PT, PT, UP1, 0x80, 0x0 ;  /* 0x000000000000781c */ /* 0x000fe20003f2f018 */
[----:B------:R-:W-:Y:S01]  /*0320*/  IMAD.U32 R3, RZ, RZ, UR9 ;  /* 0x00000009ff037e24 */ /* 0x000fe2000f8e00ff */
[----:B------:R-:W-:Y:S02]  /*0330*/  @UP1 ULDC.64 UR8, c[0x0][0x300] ;  /* 0x0000c00000081ab9 */ /* 0x000fe40000000a00 */
[----:B------:R-:W-:Y:S01]  /*0340*/  @UP1 UIMAD.WIDE UR8, UR17, 0x4, UR8 ;  /* 0x00000004110818a5 */ /* 0x000fe2000f8e0208 */
[----:B-1----:R-:W-:Y:S02]  /*0350*/  @!P3 IMAD.MOV.U32 R4, RZ, RZ, R8 ;  /* 0x000000ffff04b224 */ /* 0x002fe400078e0008 */
[----:B------:R-:W-:-:S05]  /*0360*/  @!P3 IMAD.MOV.U32 R5, RZ, RZ, R10 ;  /* 0x000000ffff05b224 */ /* 0x000fca00078e000a */
[----:B------:R1:W-:Y:S01]  /*0370*/  @!P3 STG.E.64 desc[UR20][R6.64+0x8], R4 ;  /* 0x000008040600b986 */ /* 0x0003e2000c101b14 */
[----:B------:R-:W-:-:S03]  /*0380*/  PLOP3.LUT P2, PT, PT, PT, UP0, 0x80, 0x0 ;  /* 0x000000000000781c */ /* 0x000fc60003f4f008 */
[----:B-1----:R-:W2:Y:S04]  /*0390*/  @P0 LDG.E R6, desc[UR20][R2.64] ;  /* 0x0000001402060981 */ /* 0x002ea8000c1e1900 */
[----:B------:R1:W3:Y:S02]  /*03a0*/  @P0 LDG.E R5, desc[UR20][R2.64+0x4] ;  /* 0x0000041402050981 */ /* 0x0002e4000c1e1900 */
[----:B-1----:R-:W-:Y:S02]  /*03b0*/  IMAD.U32 R2, RZ, RZ, UR8 ;  /* 0x00000008ff027e24 */ /* 0x002fe4000f8e00ff */
[----:B------:R-:W-:-:S05]  /*03c0*/  IMAD.U32 R3, RZ, RZ, UR9 ;  /* 0x00000009ff037e24 */ /* 0x000fca000f8e00ff */
[----:B------:R1:W4:Y:S02]  /*03d0*/  @P1 LDG.E R0, desc[UR20][R2.64] ;  /* 0x0000001402001981 */ /* 0x000324000c1e1900 */
[----:B-1----:R-:W-:Y:S02]  /*03e0*/  IMAD.U32 R2, RZ, RZ, UR6 ;  /* 0x00000006ff027e24 */ /* 0x002fe4000f8e00ff */
[----:B------:R-:W-:-:S05]  /*03f0*/  IMAD.U32 R3, RZ, RZ, UR7 ;  /* 0x00000007ff037e24 */ /* 0x000fca000f8e00ff */
[----:B------:R-:W5:Y:S01]  /*0400*/  @!P2 LDG.E R4, desc[UR20][R2.64] ;  /* 0x000000140204a981 */ /* 0x000f62000c1e1900 */
[----:B------:R-:W-:Y:S01]  /*0410*/  SHF.R.S32.HI R17, RZ, 0x1f, R153 ;  /* 0x0000001fff117819 */ /* 0x000fe20000011499 */
[----:B------:R-:W-:-:S03]  /*0420*/  UMOV UR7, 0xffffffff ;  /* 0xffffffff00077882 */ /* 0x000fc60000000000 */
[----:B------:R-:W-:Y:S02]  /*0430*/  LEA.HI R155, R17, R153, RZ, 0x5 ;  /* 0x00000099119b7211 */ /* 0x000fe400078f28ff */
[----:B--2---:R-:W-:Y:S02]  /*0440*/  @P0 R2UR UR13, R6 ;  /* 0x00000000060d02ca */ /* 0x004fe400000e0000 */
[----:B---3--:R-:W-:Y:S02]  /*0450*/  @P0 R2UR UR15, R5 ;  /* 0x00000000050f02ca */ /* 0x008fe400000e0000 */
[----:B------:R-:W-:-:S04]  /*0460*/  ISETP.NE.U32.AND P0, PT, RZ, UR4, PT ;  /* 0x00000004ff007c0c */ /* 0x000fc8000bf05070 */
[----:B------:R-:W-:-:S07]  /*0470*/  ISETP.NE.AND.EX P0, PT, RZ, UR5, PT, P0 ;  /* 0x00000005ff007c0c */ /* 0x000fce000bf05300 */
[----:B------:R-:W-:-:S07]  /*0480*/  @UP2 UIADD3 UR15, UR15, -UR13, URZ ;  /* 0x8000000d0f0f2290 */ /* 0x000fce000fffe03f */
[----:B------:R-:W-:Y:S01]  /*0490*/  @!UP2 ULDC UR15, c[0x0][0x2c4] ;  /* 0x0000b100000faab9 */ /* 0x000fe20000000800 */
[----:B----4-:R-:W-:Y:S02]  /*04a0*/  @P1 R2UR UR28, R0 ;  /* 0x00000000001c12ca */ /* 0x010fe400000e0000 */
[----:B------:R-:W-:-:S05]  /*04b0*/  LOP3.LUT R0, R155, 0xffffffe0, RZ, 0xc0, !PT ;  /* 0xffffffe09b007812 */ /* 0x000fca00078ec0ff */
[----:B------:R-:W-:Y:S01]  /*04c0*/  IMAD.IADD R148, R153, 0x1, -R0 ;  /* 0x0000000199947824 */ /* 0x000fe200078e0a00 */
[----:B-----5:R-:W-:Y:S01]  /*04d0*/  @!P2 R2UR UR7, R4 ;  /* 0x000000000407a2ca */ /* 0x020fe200000e0000 */
[----:B------:R-:W-:-:S14]  /*04e0*/  @!P0 BRA `(.L_x_563) ;  /* 0x00000000001c8947 */ /* 0x000fdc0003800000 */
[----:B------:R-:W-:-:S13]  /*04f0*/  PLOP3.LUT P0, PT, PT, PT, UP3, 0x80, 0x0 ;  /* 0x000000000000781c */ /* 0x000fda0003f0f038 */
[----:B------:R-:W2:Y:S04]  /*0500*/  @P0 LDG.E R0, desc[UR20][R2.64+0x4] ;  /* 0x0000041402000981 */ /* 0x000ea8000c1e1900 */
[----:B------:R-:W3:Y:S01]  /*0510*/  @!P0 LDG.E R2, desc[UR20][R2.64] ;  /* 0x0000001402028981 */ /* 0x000ee2000c1e1900 */
[----:B--2---:R-:W-:-:S13]  /*0520*/  @P0 R2UR UR6, R0 ;  /* 0x00000000000602ca */ /* 0x004fda00000e0000 */
[----:B------:R-:W-:-:S07]  /*0530*/  @UP3 UIADD3 UR6, UR6, -UR7, URZ ;  /* 0x8000000706063290 */ /* 0x000fce000fffe03f */
[----:B---3--:R-:W-:Y:S01]  /*0540*/  @!P0 R2UR UR6, R2 ;  /* 0x00000000020682ca */ /* 0x008fe200000e0000 */
[----:B------:R-:W-:-:S14]  /*0550*/  BRA `(.L_x_564) ;  /* 0x0000000000047947 */ /* 0x000fdc0003800000 */
.L_x_563:
[----:B------:R-:W-:-:S05]  /*0560*/  ULDC UR6, c[0x0][0x2c8] ;  /* 0x0000b20000067ab9 */ /* 0x000fca0000000800 */
.L_x_564:
        /* <DEDUP_REMOVED lines=19> */
[----:B------:R-:W-:Y:S01]  /*06a0*/  @!UP2 UIADD3 UR23, UR4, UR6, -UR28 ;  /* 0x000000060417a290 */ /* 0x000fe2000fffe81c */
[----:B------:R-:W-:Y:S11]  /*06b0*/  @!P0 EXIT ;  /* 0x000000000000894d */ /* 0x000ff60003800000 */
[----:B------:R-:W-:Y:S02]  /*06c0*/  UISETP.GE.AND UP0, UPT, UR23, 0x1, UPT ;  /* 0x000000011700788c */ /* 0x000fe4000bf06270 */
[----:B------:R-:W-:-:S04]  /*06d0*/  UIADD3 UR4, UR23, 0x3f, URZ ;  /* 0x0000003f17047890 */ /* 0x000fc8000fffe03f */
[----:B------:R-:W-:Y:S01]  /*06e0*/  PLOP3.LUT P0, PT, PT, PT, UP0, 0x80, 0x0 ;  /* 0x000000000000781c */ /* 0x000fe20003f0f008 */
[----:B------:R-:W-:-:S04]  /*06f0*/  USHF.R.S32.HI UR18, URZ, 0x1f, UR4 ;  /* 0x0000001f3f127899 */ /* 0x000fc80008011404 */
[----:B------:R-:W-:-:S08]  /*0700*/  ULEA.HI UR18, UR18, UR4, URZ, 0x6 ;  /* 0x0000000412127291 */ /* 0x000fd0000f8f303f */
[----:B------:R-:W-:Y:S05]  /*0710*/  @!P0 BRA `(.L_x_565) ;  /* 0x0000013400f88947 */ /* 0x000fea0003800000 */
[----:B------:R-:W1:Y:S01]  /*0720*/  LDC R14, c[0x0][0x278] ;  /* 0x00009e00ff0e7b82 */ /* 0x000e620000000800 */
[----:B------:R-:W2:Y:S01]  /*0730*/  S2R R4, SR_CTAID.Z ;  /* 0x0000000000047919 */ /* 0x000ea20000002700 */
[----:B------:R-:W-:Y:S01]  /*0740*/  UISETP.NE.AND UP1, UPT, UR13, -0x1, UPT ;  /* 0xffffffff0d00788c */ /* 0x000fe2000bf25270 */
[CC--:B------:R-:W-:Y:S01]  /*0750*/  LEA.HI R6, R17.reuse, R153.reuse, RZ, 0x2 ;  /* 0x0000009911067211 */ /* 0x0c0fe200078f10ff */
[----:B------:R-:W-:Y:S01]  /*0760*/  ULDC UR22, c[0x0][0x270] ;  /* 0x00009c0000167ab9 */ /* 0x000fe20000000800 */
[----:B------:R-:W-:Y:S01]  /*0770*/  LEA.HI R23, R17, R153, RZ, 0x3 ;  /* 0x0000009911177211 */ /* 0x000fe200078f18ff */
[----:B------:R-:W-:Y:S01]  /*0780*/  UIMAD UR22, UR17, UR22, UR16 ;  /* 0x00000016111672a4 */ /* 0x000fe2000f8e0210 */
[----:B------:R-:W-:Y:S01]  /*0790*/  SHF.R.S32.HI R154, RZ, 0x5, R155 ;  /* 0x00000005ff9a7819 */ /* 0x000fe2000001149b */
[----:B------:R-:W-:Y:S01]  /*07a0*/  UISETP.NE.AND UP0, UPT, UR7, -0x1, UPT ;  /* 0xffffffff0700788c */ /* 0x000fe2000bf05270 */
[----:B------:R-:W-:Y:S01]  /*07b0*/  SHF.R.S32.HI R22, RZ, 0x3, R23 ;  /* 0x00000003ff167819 */ /* 0x000fe20000011417 */
[----:B------:R-:W-:Y:S01]  /*07c0*/  USHF.L.U32 UR9, UR22, 0x5, URZ ;  /* 0x0000000516097899 */ /* 0x000fe2000800063f */
[----:B------:R-:W-:-:S02]  /*07d0*/  ULDC UR19, c[0x0][0x2d8] ;  /* 0x0000b60000137ab9 */ /* 0x000fc40000000800 */
[----:B------:R-:W-:Y:S01]  /*07e0*/  @UP1 ULDC.64 UR4, c[0x0][0x240] ;  /* 0x0000900000041ab9 */ /* 0x000fe20000000a00 */
[----:B------:R-:W-:Y:S02]  /*07f0*/  @!UP1 USHF.R.S32.HI UR10, URZ, 0x1f, UR17 ;  /* 0x0000001f3f0a9899 */ /* 0x000fe40008011411 */
[----:B------:R-:W-:Y:S01]  /*0800*/  @UP1 UIMAD.WIDE.U32 UR30, UR13, UR4, URZ ;  /* 0x000000040d1e12a5 */ /* 0x000fe2000f8e003f */
[----:B------:R-:W-:Y:S01]  /*0810*/  IADD3 R158, P2, P0, R8, UR9, R148 ;  /* 0x00000009089e7c10 */ /* 0x000fe2000f85e094 */
[----:B------:R-:W-:Y:S02]  /*0820*/  USHF.R.S32.HI UR8, URZ, 0x1f, UR9 ;  /* 0x0000001f3f087899 */ /* 0x000fe40008011409 */
[----:B------:R-:W-:Y:S02]  /*0830*/  @UP1 UIMAD UR6, UR13, UR5, UR31 ;  /* 0x000000050d0612a4 */ /* 0x000fe4000f8e021f */
[----:B------:R3:W-:Y:S01]  /*0840*/  STL [R1+0x10c], R158 ;  /* 0x00010c9e01007387 */ /* 0x0007e20000100800 */
[----:B------:R-:W-:Y:S01]  /*0850*/  @!UP1 ULDC.64 UR4, c[0x0][0x228] ;  /* 0x00008a0000049ab9 */ /* 0x000fe20000000a00 */
[----:B-1----:R-:W-:Y:S01]  /*0860*/  IABS R7, R14 ;  /* 0x0000000e00077213 */ /* 0x002fe20000000000 */
[----:B------:R-:W-:-:S02]  /*0870*/  @!UP1 UIMAD UR10, UR10, UR4, URZ ;  /* 0x000000040a0a92a4 */ /* 0x000fc4000f8e023f */
[----:B------:R-:W-:Y:S01]  /*0880*/  @UP0 UIADD3 UR29, UR28, UR7, URZ ;  /* 0x000000071c1d0290 */ /* 0x000fe2000fffe03f */
[----:B------:R-:W1:Y:S01]  /*0890*/  I2F.RP R2, R7 ;  /* 0x0000000700027306 */ /* 0x000e620000209400 */
[----:B------:R-:W-:Y:S01]  /*08a0*/  @!UP1 UIMAD UR5, UR17, UR5, UR10 ;  /* 0x00000005110592a4 */ /* 0x000fe2000f8e020a */
[----:B------:R-:W-:Y:S02]  /*08b0*/  @UP1 UMOV UR26, UR30 ;  /* 0x0000001e001a1c82 */ /* 0x000fe40008000000 */
[----:B------:R-:W-:Y:S01]  /*08c0*/  @UP0 ULDC.64 UR10, c[0x0][0x248] ;  /* 0x00009200000a0ab9 */ /* 0x000fe20000000a00 */
[----:B--2---:R-:W-:Y:S01]  /*08d0*/  IABS R4, R4 ;  /* 0x0000000400047213 */ /* 0x004fe20000000000 */
[----:B------:R-:W-:Y:S02]  /*08e0*/  @UP0 UIMAD.WIDE.U32 UR32, UR29, UR10, URZ ;  /* 0x0000000a1d2002a5 */ /* 0x000fe4000f8e003f */
[----:B------:R-:W-:Y:S02]  /*08f0*/  @UP0 UIMAD UR29, UR29, UR11, URZ ;  /* 0x0000000b1d1d02a4 */ /* 0x000fe4000f8e023f */
[----:B------:R-:W-:-:S02]  /*0900*/  USHF.R.S32.HI UR18, URZ, 0x6, UR18 ;  /* 0x000000063f127899 */ /* 0x000fc40008011412 */
[----:B------:R-:W-:Y:S01]  /*0910*/  @UP0 UIADD3 UR29, UR33, UR29, URZ ;  /* 0x0000001d211d0290 */ /* 0x000fe2000fffe03f */
[----:B------:R-:W-:Y:S01]  /*0920*/  @UP0 UMOV UR30, UR32 ;  /* 0x00000020001e0c82 */ /* 0x000fe20008000000 */
        /* <DEDUP_REMOVED lines=8> */
[----:B------:R-:W-:-:S03]  /*09b0*/  SHF.R.S32.HI R4, RZ, 0x1f, R148 ;  /* 0x0000001fff047819 */ /* 0x000fc60000011494 */
[----:B------:R-:W-:Y:S01]  /*09c0*/  IMAD.HI.U32 R9, R2, R3, RZ ;  /* 0x0000000302097227 */ /* 0x000fe200078e00ff */
[----:B------:R-:W-:Y:S01]  /*09d0*/  IADD3.X R156, R10, UR8, R4, P2, P0 ;  /* 0x000000080a9c7c10 */ /* 0x000fe200097e0404 */
[----:B------:R-:W-:Y:S01]  /*09e0*/  @!UP1 UIMAD.WIDE.U32 UR8, UR17, UR4, URZ ;  /* 0x00000004110892a5 */ /* 0x000fe2000f8e003f */
[----:B------:R-:W-:Y:S01]  /*09f0*/  PLOP3.LUT P0, PT, PT, PT, UP0, 0x80, 0x0 ;  /* 0x000000000000781c */ /* 0x000fe20003f0f008 */
[----:B------:R-:W-:Y:S01]  /*0a00*/  IMAD.MOV R0, RZ, RZ, -R9 ;  /* 0x000000ffff007224 */ /* 0x000fe200078e0a09 */
[----:B------:R-:W-:Y:S01]  /*0a10*/  ULDC UR4, c[0x0][0x2d4] ;  /* 0x0000b50000047ab9 */ /* 0x000fe20000000800 */
[----:B------:R-:W-:Y:S01]  /*0a20*/  IMAD.SHL.U32 R2, R22, 0x40, RZ ;  /* 0x0000004016027824 */ /* 0x000fe200078e00ff */
[----:B------:R-:W-:Y:S01]  /*0a30*/  UIMAD UR22, UR22, UR4, UR27 ;  /* 0x00000004161672a4 */ /* 0x000fe2000f8e021b */
[C---:B------:R-:W-:Y:S01]  /*0a40*/  IMAD R0, R7.reuse, R0, R3 ;  /* 0x0000000007007224 */ /* 0x040fe200078e0203 */
[----:B------:R-:W-:Y:S01]  /*0a50*/  LOP3.LUT R3, R6, 0xfffffffc, RZ, 0xc0, !PT ;  /* 0xfffffffc06037812 */ /* 0x000fe200078ec0ff */
[----:B------:R-:W-:Y:S01]  /*0a60*/  @!UP1 UIADD3 UR6, UR9, UR5, URZ ;  /* 0x0000000509069290 */ /* 0x000fe2000fffe03f */
[----:B------:R-:W-:Y:S01]  /*0a70*/  LOP3.LUT R2, R2, 0xc0, RZ, 0xc0, !PT ;  /* 0x000000c002027812 */ /* 0x000fe200078ec0ff */
[----:B------:R-:W-:Y:S01]  /*0a80*/  UIMAD UR22, UR22, UR19, URZ ;  /* 0x00000013161672a4 */ /* 0x000fe2000f8e023f */
[----:B------:R-:W-:Y:S01]  /*0a90*/  ISETP.GT.U32.AND P1, PT, R7, R0, PT ;  /* 0x000000000700720c */ /* 0x000fe20003f24070 */
[----:B------:R-:W-:Y:S01]  /*0aa0*/  IMAD.IADD R3, R153, 0x1, -R3 ;  /* 0x0000000199037824 */ /* 0x000fe200078e0a03 */
[----:B------:R-:W-:-:S03]  /*0ab0*/  @!UP1 UMOV UR26, UR8 ;  /* 0x00000008001a9c82 */ /* 0x000fc60008000000 */
[----:B------:R-:W-:-:S05]  /*0ac0*/  IMAD.SHL.U32 R176, R3, 0x8, RZ ;  /* 0x0000000803b07824 */ /* 0x000fca00078e00ff */
[----:B------:R-:W-:Y:S02]  /*0ad0*/  LOP3.LUT R3, R2, 0x18, R176, 0xf8, !PT ;  /* 0x0000001802037812 */ /* 0x000fe400078ef8b0 */
[----:B------:R-:W-:Y:S01]  /*0ae0*/  SHF.R.U32.HI R2, RZ, 0x3, R2 ;  /* 0x00000003ff027819 */ /* 0x000fe20000011602 */
[----:B------:R-:W-:-:S03]  /*0af0*/  @!P1 IMAD.IADD R0, R0, 0x1, -R7 ;  /* 0x0000000100009824 */ /* 0x000fc600078e0a07 */
[----:B------:R-:W-:Y:S02]  /*0b00*/  LOP3.LUT R5, R3, R2, RZ, 0x3c, !PT ;  /* 0x0000000203057212 */ /* 0x000fe400078e3cff */
[----:B------:R-:W-:Y:S02]  /*0b10*/  SHF.R.S32.HI R2, RZ, 0x2, R6 ;  /* 0x00000002ff027819 */ /* 0x000fe40000011406 */
[----:B------:R-:W-:Y:S02]  /*0b20*/  ISETP.GE.U32.AND P2, PT, R0, R7, PT ;  /* 0x000000070000720c */ /* 0x000fe40003f46070 */
[----:B------:R-:W-:Y:S02]  /*0b30*/  LEA.HI R0, R6, R2, RZ, 0x1 ;  /* 0x0000000206007211 */ /* 0x000fe400078f08ff */
[----:B------:R-:W-:Y:S02]  /*0b40*/  SHF.R.S32.HI R3, RZ, 0x1f, R2 ;  /* 0x0000001fff037819 */ /* 0x000fe40000011402 */
[----:B------:R-:W-:Y:S01]  /*0b50*/  LOP3.LUT R0, R0, 0x7fffffe, RZ, 0xc0, !PT ;  /* 0x07fffffe00007812 */ /* 0x000fe200078ec0ff */
[----:B---3--:R-:W-:Y:S06]  /*0b60*/  @P0 BRA `(.L_x_566) ;  /* 0x0000000000300947 */ /* 0x008fec0003800000 */
        /* <DEDUP_REMOVED lines=12> */
.L_x_566:
[----:B------:R-:W-:Y:S01]  /*0c30*/  @UP0 UIADD3 UR7, UR28, UR7, URZ ;  /* 0x000000071c070290 */ /* 0x000fe2000fffe03f */
[----:B------:R-:W-:Y:S01]  /*0c40*/  IADD3 R0, R2, -R0, RZ ;  /* 0x8000000002007210 */ /* 0x000fe20007ffe0ff */
[----:B------:R-:W-:Y:S01]  /*0c50*/  @UP0 ULDC.64 UR8, c[0x0][0x250] ;  /* 0x0000940000080ab9 */ /* 0x000fe20000000a00 */
[----:B------:R-:W-:Y:S01]  /*0c60*/  LOP3.LUT R6, R14, UR16, RZ, 0x3c, !PT ;  /* 0x000000100e067c12 */ /* 0x000fe2000f8e3cff */
[----:B------:R-:W-:Y:S01]  /*0c70*/  @UP0 UIMAD.WIDE.U32 UR4, UR7, UR8, URZ ;  /* 0x00000008070402a5 */ /* 0x000fe2000f8e003f */
[----:B------:R-:W-:Y:S01]  /*0c80*/  IMAD.U32 R10, RZ, RZ, UR14 ;  /* 0x0000000eff0a7e24 */ /* 0x000fe2000f8e00ff */
[----:B------:R-:W-:Y:S01]  /*0c90*/  @UP0 UIMAD UR31, UR7, UR9, URZ ;  /* 0x00000009071f02a4 */ /* 0x000fe2000f8e023f */
[----:B------:R-:W-:Y:S01]  /*0ca0*/  IMAD R0, R154, 0x8, R0 ;  /* 0x000000089a007824 */ /* 0x000fe200078e0200 */
[----:B------:R-:W-:Y:S02]  /*0cb0*/  USHF.R.S32.HI UR7, URZ, 0x1f, UR16 ;  /* 0x0000001f3f077899 */ /* 0x000fe40008011410 */
        /* <DEDUP_REMOVED lines=13> */
[----:B------:R-:W-:Y:S01]  /*0d90*/  UIADD3 UR31, UR33, UR5, URZ ;  /* 0x00000005211f7290 */ /* 0x000fe2000fffe03f */
[----:B------:R-:W-:-:S11]  /*0da0*/  UMOV UR4, UR32 ;  /* 0x0000002000047c82 */ /* 0x000fd60008000000 */
.L_x_567:
[----:B------:R-:W-:Y:S01]  /*0db0*/  UIADD3 UR5, -UR27, UR15, URZ ;  /* 0x0000000f1b057290 */ /* 0x000fe2000fffe13f */
[----:B------:R-:W-:Y:S01]  /*0dc0*/  VIADD R4, R2, 0x40 ;  /* 0x0000004002047836 */ /* 0x000fe20000000000 */
[--C-:B------:R-:W-:Y:S01]  /*0dd0*/  SHF.R.S32.HI R177, RZ, 0x1f, R176.reuse ;  /* 0x0000001fffb17819 */ /* 0x100fe200000114b0 */
[----:B------:R-:W-:Y:S01]  /*0de0*/  IMAD.U32 R207, R0, 0x20, R5 ;  /* 0x0000002000cf7824 */ /* 0x000fe200078e0005 */
[----:B------:R-:W-:Y:S01]  /*0df0*/  @!P1 IADD3 R9, R9, 0x1, RZ ;  /* 0x0000000109099810 */ /* 0x000fe20007ffe0ff */
[----:B------:R-:W-:Y:S01]  /*0e00*/  IMAD R0, R3, UR10, RZ ;  /* 0x0000000a03007c24 */ /* 0x000fe2000f8e02ff */
[----:B------:R-:W-:Y:S01]  /*0e10*/  ISETP.GE.AND P3, PT, R6, RZ, PT ;  /* 0x000000ff0600720c */ /* 0x000fe20003f66270 */
[--C-:B------:R-:W-:Y:S01]  /*0e20*/  IMAD.WIDE.U32 R6, R2, UR10, R176.reuse ;  /* 0x0000000a02067c25 */ /* 0x100fe2000f8e00b0 */
[----:B------:R-:W-:Y:S01]  /*0e30*/  ISETP.NE.AND P4, PT, R14, RZ, PT ;  /* 0x000000ff0e00720c */ /* 0x000fe20003f85270 */
[----:B------:R-:W-:Y:S01]  /*0e40*/  UIADD3 UR17, UR18, -0x1, URZ ;  /* 0xffffffff12117890 */ /* 0x000fe2000fffe03f */
[----:B------:R-:W-:Y:S01]  /*0e50*/  ISETP.GE.AND P0, PT, R4, UR5, PT ;  /* 0x0000000504007c0c */ /* 0x000fe2000bf06270 */
[----:B------:R-:W-:Y:S01]  /*0e60*/  IMAD.WIDE.U32 R4, R2, UR8, R176 ;  /* 0x0000000802047c25 */ /* 0x000fe2000f8e00b0 */
[----:B------:R-:W-:Y:S01]  /*0e70*/  IADD3 R159, R176, 0x20, RZ ;  /* 0x00000020b09f7810 */ /* 0x000fe20007ffe0ff */
[----:B------:R-:W-:Y:S01]  /*0e80*/  BSSY B0, `(.L_x_568) ;  /* 0x0000054000007945 */ /* 0x000fe20003800000 */
[----:B------:R-:W-:Y:S01]  /*0e90*/  LEA.HI R17, R17, R153, RZ, 0x4 ;  /* 0x0000009911117211 */ /* 0x000fe200078f20ff */
[----:B------:R-:W-:Y:S01]  /*0ea0*/  @P2 VIADD R9, R9, 0x1 ;  /* 0x0000000109092836 */ /* 0x000fe20000000000 */
[----:B------:R-:W-:Y:S01]  /*0eb0*/  IADD3 R8, P2, R6, UR30, RZ ;  /* 0x0000001e06087c10 */ /* 0x000fe2000ff5e0ff */
[----:B------:R-:W-:Y:S01]  /*0ec0*/  IMAD R12, R3, UR8, RZ ;  /* 0x00000008030c7c24 */ /* 0x000fe2000f8e02ff */
[----:B------:R-:W-:Y:S01]  /*0ed0*/  IADD3 R6, P1, R4, UR4, RZ ;  /* 0x0000000404067c10 */ /* 0x000fe2000ff3e0ff */
[C---:B------:R-:W-:Y:S01]  /*0ee0*/  IMAD R13, R2.reuse, UR11, R0 ;  /* 0x0000000b020d7c24 */ /* 0x040fe2000f8e0200 */
[----:B------:R-:W-:Y:S01]  /*0ef0*/  MOV R0, R9 ;  /* 0x0000000900007202 */ /* 0x000fe20000000f00 */
[----:B------:R-:W-:Y:S01]  /*0f00*/  IMAD R12, R2, UR9, R12 ;  /* 0x00000009020c7c24 */ /* 0x000fe2000f8e020c */
[----:B------:R-:W1:Y:S01]  /*0f10*/  S2UR UR4, SR_CgaCtaId ;  /* 0x00000000000479c3 */ /* 0x000e620000008800 */
[----:B------:R-:W-:Y:S01]  /*0f20*/  VIADD R157, R176, 0x40 ;  /* 0x00000040b09d7836 */ /* 0x000fe20000000000 */
[----:B------:R-:W-:Y:S01]  /*0f30*/  IADD3.X R9, R7, UR29, R13, P2, !PT ;  /* 0x0000001d07097c10 */ /* 0x000fe200097fe40d */
[----:B------:R-:W-:Y:S01]  /*0f40*/  @!P3 IMAD.MOV R0, RZ, RZ, -R0 ;  /* 0x000000ffff00b224 */ /* 0x000fe200078e0a00 */
[----:B------:R-:W-:Y:S01]  /*0f50*/  IADD3.X R7, R5, UR31, R12, P1, !PT ;  /* 0x0000001f05077c10 */ /* 0x000fe20008ffe40c */
[----:B------:R-:W-:Y:S01]  /*0f60*/  VIADD R21, R2, 0x20 ;  /* 0x0000002002157836 */ /* 0x000fe20000000000 */
[----:B------:R-:W-:Y:S01]  /*0f70*/  IADD3 R4, P1, R176, UR26, RZ ;  /* 0x0000001ab0047c10 */ /* 0x000fe2000ff3e0ff */
[----:B------:R-:W-:Y:S01]  /*0f80*/  ULDC.64 UR26, c[0x0][0x258] ;  /* 0x00009600001a7ab9 */ /* 0x000fe20000000a00 */
[----:B------:R-:W-:Y:S01]  /*0f90*/  @!P4 LOP3.LUT R0, RZ, R14, RZ, 0x33, !PT ;  /* 0x0000000eff00c212 */ /* 0x000fe200078e33ff */
[----:B------:R-:W-:Y:S01]  /*0fa0*/  IMAD.WIDE R10, R10, 0x80, R2 ;  /* 0x000000800a0a7825 */ /* 0x000fe200078e0202 */
[----:B------:R-:W-:-:S02]  /*0fb0*/  IADD3.X R5, R177, UR6, RZ, P1, !PT ;  /* 0x00000006b1057c10 */ /* 0x000fc40008ffe4ff */
[----:B------:R-:W-:Y:S01]  /*0fc0*/  MOV R14, UR26 ;  /* 0x0000001a000e7c02 */ /* 0x000fe20008000f00 */
[----:B------:R-:W-:Y:S01]  /*0fd0*/  UIMAD UR26, UR7, UR26, URZ ;  /* 0x0000001a071a72a4 */ /* 0x000fe2000f8e023f */
[----:B------:R-:W-:Y:S02]  /*0fe0*/  SHF.R.S32.HI R12, RZ, 0x1f, R0 ;  /* 0x0000001fff0c7819 */ /* 0x000fe40000011400 */
[----:B------:R-:W-:Y:S01]  /*0ff0*/  ULDC.64 UR6, c[0x0][0x260] ;  /* 0x0000980000067ab9 */ /* 0x000fe20000000a00 */
[----:B------:R-:W-:Y:S01]  /*1000*/  IMAD.WIDE.U32 R14, R14, UR16, R4 ;  /* 0x000000100e0e7c25 */ /* 0x000fe2000f8e0004 */
[----:B------:R-:W-:Y:S01]  /*1010*/  ISETP.GE.AND P2, PT, R2, UR5, PT ;  /* 0x0000000502007c0c */ /* 0x000fe2000bf46270 */
[----:B------:R-:W-:Y:S01]  /*1020*/  UIMAD UR27, UR16, UR27, UR26 ;  /* 0x0000001b101b72a4 */ /* 0x000fe2000f8e021a */
[----:B------:R-:W-:Y:S01]  /*1030*/  ISETP.GE.AND P1, PT, R21, UR5, PT ;  /* 0x0000000515007c0c */ /* 0x000fe2000bf26270 */
[----:B------:R-:W-:Y:S01]  /*1040*/  IMAD R4, R12, UR6, RZ ;  /* 0x000000060c047c24 */ /* 0x000fe2000f8e02ff */
[----:B------:R-:W-:Y:S01]  /*1050*/  UMOV UR26, 0x400 ;  /* 0x00000400001a7882 */ /* 0x000fe20000000000 */
[C---:B------:R-:W-:Y:S01]  /*1060*/  IMAD.WIDE.U32 R28, R0.reuse, UR6, R8 ;  /* 0x00000006001c7c25 */ /* 0x040fe2000f8e0008 */
[----:B------:R-:W-:Y:S01]  /*1070*/  UIMAD UR16, UR17, -0x40, UR23 ;  /* 0xffffffc0111078a4 */ /* 0x000fe2000f8e0217 */
[----:B------:R-:W-:Y:S01]  /*1080*/  IADD3 R13, R15, UR27, RZ ;  /* 0x0000001b0f0d7c10 */ /* 0x000fe2000fffe0ff */
[----:B-1----:R-:W-:Y:S01]  /*1090*/  ULEA UR4, UR4, UR26, 0x18 ;  /* 0x0000001a04047291 */ /* 0x002fe2000f8ec03f */
[C---:B------:R-:W-:Y:S01]  /*10a0*/  IMAD R24, R0.reuse, UR7, R4 ;  /* 0x0000000700187c24 */ /* 0x040fe2000f8e0204 */
[----:B------:R-:W-:Y:S01]  /*10b0*/  ULDC.64 UR6, c[0x0][0x268] ;  /* 0x00009a0000067ab9 */ /* 0x000fe20000000a00 */
[----:B------:R1:W-:Y:S01]  /*10c0*/  STL.64 [R1+0x170], R28 ;  /* 0x0001701c01007387 */ /* 0x0003e20000100a00 */
[----:B------:R-:W-:Y:S01]  /*10d0*/  IMAD.WIDE.U32 R26, R0, UR6, R6 ;  /* 0x00000006001a7c25 */ /* 0x000fe2000f8e0006 */
[----:B------:R-:W-:-:S02]  /*10e0*/  ISETP.GE.AND P5, PT, R2, UR16, PT ;  /* 0x0000001002007c0c */ /* 0x000fc4000bfa6270 */
[----:B------:R-:W-:Y:S01]  /*10f0*/  LOP3.LUT R16, R17, 0xfffffff0, RZ, 0xc0, !PT ;  /* 0xfffffff011107812 */ /* 0x000fe200078ec0ff */
[----:B------:R-:W-:Y:S01]  /*1100*/  IMAD R4, R12, UR6, RZ ;  /* 0x000000060c047c24 */ /* 0x000fe2000f8e02ff */
[----:B------:R1:W-:Y:S01]  /*1110*/  STL.64 [R1+0x168], R26 ;  /* 0x0001681a01007387 */ /* 0x0003e20000100a00 */
[----:B------:R-:W-:Y:S02]  /*1120*/  LEA R207, R207, UR4, 0x1 ;  /* 0x00000004cfcf7c11 */ /* 0x000fe4000f8e08ff */
        /* <DEDUP_REMOVED lines=41> */
.L_x_569:
[----:B------:R-:W-:Y:S05]  /*13c0*/  BSYNC B0 ;  /* 0x0000000000007941 */ /* 0x000fea0003800000 */
.L_x_568:
[----:B---3--:R-:W-:Y:S01]  /*13d0*/  IMAD.IADD R8, R153, 0x1, -R16 ;  /* 0x0000000199087824 */ /* 0x008fe200078e0a10 */
[----:B------:R-:W-:Y:S01]  /*13e0*/  SHF.R.S32.HI R19, RZ, 0x4, R17 ;  /* 0x00000004ff137819 */ /* 0x000fe20000011411 */
[----:B------:R-:W-:Y:S01]  /*13f0*/  BSSY B0, `(.L_x_570) ;  /* 0x000002c000007945 */ /* 0x000fe20003800000 */
[C---:B------:R-:W-:Y:S01]  /*1400*/  ISETP.GE.AND P4, PT, R2.reuse, UR16, PT ;  /* 0x0000001002007c0c */ /* 0x040fe2000bf86270 */
[----:B------:R-:W-:Y:S01]  /*1410*/  VIADD R18, R2, 0x60 ;  /* 0x0000006002127836 */ /* 0x000fe20000000000 */
[----:B------:R-:W-:Y:S02]  /*1420*/  LEA.HI R9, R17, R19, RZ, 0x1 ;  /* 0x0000001311097211 */ /* 0x000fe400078f08ff */
[----:B------:R-:W-:Y:S01]  /*1430*/  LEA.HI R20, R8, R8, RZ, 0x1 ;  /* 0x0000000808147211 */ /* 0x000fe200078f08ff */
[----:B------:R-:W-:Y:S08]  /*1440*/  @P1 BRA `(.L_x_571) ;  /* 0x0000000000981947 */ /* 0x000ff00003800000 */
[----:B------:R-:W-:Y:S01]  /*1450*/  ULDC UR26, c[0x0][0x2d0] ;  /* 0x0000b400001a7ab9 */ /* 0x000fe20000000800 */
[----:B--2---:R-:W-:Y:S01]  /*1460*/  IADD3 R4, P1, R10, 0x20, RZ ;  /* 0x000000200a047810 */ /* 0x004fe20007f3e0ff */
        /* <DEDUP_REMOVED lines=36> */
.L_x_571:
[----:B------:R-:W-:Y:S05]  /*16b0*/  BSYNC B0 ;  /* 0x0000000000007941 */ /* 0x000fea0003800000 */
.L_x_570:
[----:B------:R-:W-:Y:S01]  /*16c0*/  LOP3.LUT R9, R9, 0xfffffffe, RZ, 0xc0, !PT ;  /* 0xfffffffe09097812 */ /* 0x000fe200078ec0ff */
[----:B------:R-:W-:Y:S01]  /*16d0*/  BSSY B0, `(.L_x_572) ;  /* 0x0000030000007945 */ /* 0x000fe20003800000 */
[----:B------:R-:W-:Y:S02]  /*16e0*/  LOP3.LUT R0, R20, 0x7fffffe, RZ, 0xc0, !PT ;  /* 0x07fffffe14007812 */ /* 0x000fe400078ec0ff */
[----:B------:R-:W-:Y:S01]  /*16f0*/  LOP3.LUT R2, R23, 0xfffffff8, RZ, 0xc0, !PT ;  /* 0xfffffff817027812 */ /* 0x000fe200078ec0ff */
[----:B------:R-:W-:Y:S01]  /*1700*/  IMAD.IADD R19, R19, 0x1, -R9 ;  /* 0x0000000113137824 */ /* 0x000fe200078e0a09 */
[----:B------:R-:W-:Y:S01]  /*1710*/  SHF.R.S32.HI R3, RZ, 0x1f, R8 ;  /* 0x0000001fff037819 */ /* 0x000fe20000011408 */
[----:B------:R-:W-:Y:S01]  /*1720*/  IMAD.IADD R152, R8, 0x1, -R0 ;  /* 0x0000000108987824 */ /* 0x000fe200078e0a00 */
[----:B------:R-:W-:Y:S01]  /*1730*/  ISETP.GE.AND P6, PT, R18, UR5, PT ;  /* 0x0000000512007c0c */ /* 0x000fe2000bfc6270 */
[----:B------:R-:W-:Y:S01]  /*1740*/  IMAD.IADD R18, R153, 0x1, -R2 ;  /* 0x0000000199127824 */ /* 0x000fe200078e0a02 */
[----:B------:R-:W-:Y:S01]  /*1750*/  LEA.HI R23, R3, R8, RZ, 0x3 ;  /* 0x0000000803177211 */ /* 0x000fe200078f18ff */
[----:B------:R-:W-:Y:S10]  /*1760*/  @P0 BRA `(.L_x_573) ;  /* 0x0000000000980947 */ /* 0x000ff40003800000 */
        /* <DEDUP_REMOVED lines=38> */
.L_x_573:
[----:B------:R-:W-:Y:S05]  /*19d0*/  BSYNC B0 ;  /* 0x0000000000007941 */ /* 0x000fea0003800000 */
.L_x_572:
        /* <DEDUP_REMOVED lines=40> */
.L_x_575:
[----:B------:R-:W-:Y:S05]  /*1c60*/  BSYNC B0 ;  /* 0x0000000000007941 */ /* 0x000fea0003800000 */
.L_x_574:
[----:B------:R-:W-:Y:S01]  /*1c70*/  IMAD.IADD R161, R29, 0x1, R24 ;  /* 0x000000011da17824 */ /* 0x000fe200078e0218 */
[----:B------:R-:W-:Y:S01]  /*1c80*/  LEA.HI R0, R18, R18, RZ, 0x1 ;  /* 0x0000001212007211 */ /* 0x000fe200078f08ff */
[----:B------:R-:W-:Y:S01]  /*1c90*/  IMAD.MOV.U32 R160, RZ, RZ, R28 ;  /* 0x000000ffffa07224 */ /* 0x000fe200078e001c */
[----:B------:R-:W-:Y:S01]  /*1ca0*/  USHF.L.U32 UR27, UR10, 0x6, URZ ;  /* 0x000000060a1b7899 */ /* 0x000fe2000800063f */
[--C-:B--234-:R-:W-:Y:S01]  /*1cb0*/  SHF.R.S32.HI R4, RZ, 0x1, R20.reuse ;  /* 0x00000001ff047819 */ /* 0x11cfe20000011414 */
[----:B------:R-:W-:Y:S01]  /*1cc0*/  USHF.L.U64.HI UR26, UR10, 0x6, UR11 ;  /* 0x000000060a1a7899 */ /* 0x000fe2000801020b */
[----:B------:R-:W-:Y:S01]  /*1cd0*/  SHF.R.S32.HI R2, RZ, 0x1f, R20 ;  /* 0x0000001fff027819 */ /* 0x000fe20000011414 */
[----:B------:R2:W-:Y:S01]  /*1ce0*/  STL.64 [R1+0x160], R160 ;  /* 0x000160a001007387 */ /* 0x0005e20000100a00 */
[----:B------:R-:W-:Y:S01]  /*1cf0*/  SHF.R.S32.HI R14, RZ, 0x1, R0 ;  /* 0x00000001ff0e7819 */ /* 0x000fe20000011400 */
[----:B------:R-:W-:Y:S01]  /*1d00*/  USHF.R.S32.HI UR28, URZ, 0x1f, UR17 ;  /* 0x0000001f3f1c7899 */ /* 0x000fe20008011411 */
[----:B------:R-:W-:Y:S01]  /*1d10*/  LEA.HI R2, R2, R4, RZ, 0x2 ;  /* 0x0000000402027211 */ /* 0x000fe200078f10ff */
[----:B------:R-:W-:Y:S01]  /*1d20*/  UIMAD UR6, UR26, UR17, URZ ;  /* 0x000000111a0672a4 */ /* 0x000fe2000f8e023f */
[----:B------:R-:W-:Y:S01]  /*1d30*/  LOP3.LUT R6, R0, 0x3fffffe, RZ, 0xc0, !PT ;  /* 0x03fffffe00067812 */ /* 0x000fe200078ec0ff */
[----:B------:R-:W-:Y:S01]  /*1d40*/  IMAD.U32 R151, RZ, RZ, UR27 ;  /* 0x0000001bff977e24 */ /* 0x000fe2000f8e00ff */
[----:B------:R-:W-:Y:S01]  /*1d50*/  LOP3.LUT R5, R2, 0xfffffffc, RZ, 0xc0, !PT ;  /* 0xfffffffc02057812 */ /* 0x000fe200078ec0ff */
[----:B------:R-:W-:Y:S01]  /*1d60*/  IMAD.SHL.U32 R0, R14, 0x40, RZ ;  /* 0x000000400e007824 */ /* 0x000fe200078e00ff */
[----:B------:R-:W-:Y:S01]  /*1d70*/  UIMAD UR6, UR28, UR27, UR6 ;  /* 0x0000001b1c0672a4 */ /* 0x000fe2000f8e0206 */
[----:B------:R-:W-:Y:S01]  /*1d80*/  IMAD.WIDE.U32 R2, R151, UR17, R160 ;  /* 0x0000001197027c25 */ /* 0x000fe2000f8e00a0 */
[----:B------:R-:W-:Y:S01]  /*1d90*/  BSSY B0, `(.L_x_576) ;  /* 0x0000029000007945 */ /* 0x000fe20003800000 */
[----:B------:R-:W-:-:S02]  /*1da0*/  ISETP.GE.AND P0, PT, R21, UR16, PT ;  /* 0x0000001015007c0c */ /* 0x000fc4000bf06270 */
[----:B------:R-:W-:Y:S01]  /*1db0*/  IMAD.SHL.U32 R9, R22, 0x8, RZ ;  /* 0x0000000816097824 */ /* 0x000fe200078e00ff */
[----:B------:R-:W-:Y:S01]  /*1dc0*/  LOP3.LUT R0, R0, 0xc0, RZ, 0xc0, !PT ;  /* 0x000000c000007812 */ /* 0x000fe200078ec0ff */
[----:B------:R-:W-:Y:S02]  /*1dd0*/  VIADD R8, R3, UR6 ;  /* 0x0000000603087c36 */ /* 0x000fe40008000000 */
[----:B------:R-:W-:Y:S01]  /*1de0*/  IMAD.IADD R12, R18, 0x1, -R6 ;  /* 0x00000001120c7824 */ /* 0x000fe200078e0a06 */
[----:B------:R-:W-:Y:S01]  /*1df0*/  LOP3.LUT R9, R0, 0x8, R9, 0xf8, !PT ;  /* 0x0000000800097812 */ /* 0x000fe200078ef809 */
[----:B------:R-:W-:Y:S01]  /*1e00*/  IMAD.IADD R13, R4, 0x1, -R5 ;  /* 0x00000001040d7824 */ /* 0x000fe200078e0a05 */
[----:B------:R-:W-:Y:S01]  /*1e10*/  SHF.R.U32.HI R0, RZ, 0x3, R0 ;  /* 0x00000003ff007819 */ /* 0x000fe20000011600 */
[----:B------:R-:W-:Y:S06]  /*1e20*/  @P5 BRA `(.L_x_577) ;  /* 0x00000000007c5947 */ /* 0x000fec0003800000 */
        /* <DEDUP_REMOVED lines=31> */
.L_x_577:
[----:B------:R-:W-:Y:S05]  /*2020*/  BSYNC B0 ;  /* 0x0000000000007941 */ /* 0x000fea0003800000 */
.L_x_576:
[----:B------:R-:W-:Y:S01]  /*2030*/  USHF.L.U64.HI UR11, UR10, 0x5, UR11 ;  /* 0x000000050a0b7899 */ /* 0x000fe2000801020b */
[----:B------:R-:W-:Y:S01]  /*2040*/  BSSY B0, `(.L_x_578) ;  /* 0x0000023000007945 */ /* 0x000fe20003800000 */
[----:B------:R-:W-:Y:S01]  /*2050*/  USHF.L.U32 UR10, UR10, 0x5, URZ ;  /* 0x000000050a0a7899 */ /* 0x000fe2000800063f */
[----:B------:R-:W-:Y:S02]  /*2060*/  LOP3.LUT R9, R9, R0, RZ, 0x3c, !PT ;  /* 0x0000000009097212 */ /* 0x000fe400078e3cff */
[----:B------:R-:W-:Y:S09]  /*2070*/  @P0 BRA `(.L_x_579) ;  /* 0x00000000007c0947 */ /* 0x000ff20003800000 */
[----:B------:R-:W-:Y:S01]  /*2080*/  ULDC UR6, c[0x0][0x2d0] ;  /* 0x0000b40000067ab9 */ /* 0x000fe20000000800 */
[----:B------:R-:W-:Y:S02]  /*2090*/  IADD3 R0, P0, R2, UR10, RZ ;  /* 0x0000000a02007c10 */ /* 0x000fe4000ff1e0ff */
[----:B------:R-:W-:Y:S02]  /*20a0*/  ISETP.GE.AND P3, PT, R176, UR6, PT ;  /* 0x00000006b0007c0c */ /* 0x000fe4000bf66270 */
[----:B------:R-:W-:Y:S02]  /*20b0*/  ISETP.GE.AND P2, PT, R159, UR6, PT ;  /* 0x000000069f007c0c */ /* 0x000fe4000bf46270 */
[----:B----4-:R-:W-:Y:S02]  /*20c0*/  IADD3.X R6, R8, UR11, RZ, P0, !PT ;  /* 0x0000000b08067c10 */ /* 0x010fe400087fe4ff */
        /* <DEDUP_REMOVED lines=26> */
.L_x_579:
[----:B------:R-:W-:Y:S05]  /*2270*/  BSYNC B0 ;  /* 0x0000000000007941 */ /* 0x000fea0003800000 */
.L_x_578:
[----:B------:R-:W0:Y:S01]  /*2280*/  LDGDEPBAR ;  /* 0x00000000000079af */ /* 0x000e220000000000 */
[----:B----4-:R-:W-:Y:S01]  /*2290*/  IMAD.IADD R7, R27, 0x1, R25 ;  /* 0x000000011b077824 */ /* 0x010fe200078e0219 */
[----:B------:R-:W-:Y:S01]  /*22a0*/  UIMAD UR6, UR28, UR8, URZ ;  /* 0x000000081c0672a4 */ /* 0x000fe2000f8e023f */
[----:B------:R-:W-:Y:S01]  /*22b0*/  IMAD.SHL.U32 R0, R13, 0x40, RZ ;  /* 0x000000400d007824 */ /* 0x000fe200078e00ff */
[----:B------:R-:W-:Y:S01]  /*22c0*/  UIMAD.WIDE.U32 UR28, UR17, UR8, URZ ;  /* 0x00000008111c72a5 */ /* 0x000fe2000f8e003f */
[----:B---3--:R-:W-:Y:S01]  /*22d0*/  IMAD.SHL.U32 R3, R23, 0x20, RZ ;  /* 0x0000002017037824 */ /* 0x008fe200078e00ff */
[----:B------:R3:W-:Y:S01]  /*22e0*/  STL [R1+0x14c], R7 ;  /* 0x00014c0701007387 */ /* 0x0007e20000100800 */
[----:B------:R-:W-:Y:S01]  /*22f0*/  IMAD.SHL.U32 R2, R19, 0x8, RZ ;  /* 0x0000000813027824 */ /* 0x000fe200078e00ff */
[----:B------:R-:W-:Y:S01]  /*2300*/  LOP3.LUT R0, R0, 0xc0, RZ, 0xc0, !PT ;  /* 0x000000c000007812 */ /* 0x000fe200078ec0ff */
[----:B------:R-:W-:Y:S01]  /*2310*/  UIMAD UR6, UR17, UR9, UR6 ;  /* 0x00000009110672a4 */ /* 0x000fe2000f8e0206 */
[----:B------:R-:W-:Y:S01]  /*2320*/  LOP3.LUT R150, R3, 0xffffff00, RZ, 0xc0, !PT ;  /* 0xffffff0003967812 */ /* 0x000fe200078ec0ff */
[----:B------:R-:W-:Y:S01]  /*2330*/  IMAD R6, R19, 0x8, R12 ;  /* 0x0000000813067824 */ /* 0x000fe200078e020c */
[----:B------:R-:W-:Y:S01]  /*2340*/  LOP3.LUT R3, R0, 0x8, R2, 0xf8, !PT ;  /* 0x0000000800037812 */ /* 0x000fe200078ef802 */
[----:B------:R-:W-:Y:S01]  /*2350*/  UIADD3 UR6, UR29, UR6, URZ ;  /* 0x000000061d067290 */ /* 0x000fe2000fffe03f */
[----:B------:R-:W-:Y:S01]  /*2360*/  SHF.R.U32.HI R2, RZ, 0x3, R0 ;  /* 0x00000003ff027819 */ /* 0x000fe20000011600 */
[----:B------:R-:W-:Y:S01]  /*2370*/  IMAD R0, R154, 0x200, R150 ;  /* 0x000002009a007824 */ /* 0x000fe200078e0296 */
[----:B------:R-:W-:Y:S01]  /*2380*/  MOV R5, UR29 ;  /* 0x0000001d00057c02 */ /* 0x000fe20008000f00 */
[----:B------:R-:W-:Y:S01]  /*2390*/  IMAD.U32 R4, RZ, RZ, UR28 ;  /* 0x0000001cff047e24 */ /* 0x000fe2000f8e00ff */
[----:B------:R-:W-:Y:S01]  /*23a0*/  LOP3.LUT R149, R3, R2, RZ, 0x3c, !PT ;  /* 0x0000000203957212 */ /* 0x000fe200078e3cff */
[----:B------:R-:W-:Y:S01]  /*23b0*/  IMAD R2, R152, 0x20, R0 ;  /* 0x0000002098027824 */ /* 0x000fe200078e0200 */
[----:B------:R-:W-:Y:S01]  /*23c0*/  LEA R0, R6, R9, 0x5 ;  /* 0x0000000906007211 */ /* 0x000fe200078e28ff */
[----:B------:R-:W-:Y:S01]  /*23d0*/  IMAD.U32 R8, RZ, RZ, UR6 ;  /* 0x00000006ff087e24 */ /* 0x000fe2000f8e00ff */
[----:B------:R-:W-:Y:S01]  /*23e0*/  LEA R3, P1, R4, R26, 0x6 ;  /* 0x0000001a04037211 */ /* 0x000fe200078230ff */
[----:B------:R-:W-:Y:S01]  /*23f0*/  IMAD.IADD R2, R149, 0x1, R2 ;  /* 0x0000000195027824 */ /* 0x000fe200078e0202 */
[----:B------:R-:W-:-:S04]  /*2400*/  DEPBAR.LE SB0, 0x0 ;  /* 0x000080000000791a */ /* 0x000fc80000000000 */
[----:B------:R-:W-:Y:S01]  /*2410*/  BAR.SYNC.DEFER_BLOCKING 0x0 ;  /* 0x0000000000007b1d */ /* 0x000fe20000010000 */
[----:B------:R-:W-:Y:S02]  /*2420*/  ISETP.GE.AND P0, PT, R21, UR16, PT ;  /* 0x0000001015007c0c */ /* 0x000fe4000bf06270 */
[----:B------:R-:W-:Y:S02]  /*2430*/  LEA.HI.X R8, R4, R7, R8, 0x6, P1 ;  /* 0x0000000704087211 */ /* 0x000fe400008f3408 */
[----:B------:R-:W-:Y:S01]  /*2440*/  LEA R193, R0, UR4, 0x1 ;  /* 0x0000000400c17c11 */ /* 0x000fe2000f8e08ff */
[----:B------:R-:W-:Y:S01]  /*2450*/  BSSY B0, `(.L_x_580) ;  /* 0x0000027000007945 */ /* 0x000fe20003800000 */
        /* <DEDUP_REMOVED lines=38> */
.L_x_581:
[----:B------:R-:W-:Y:S05]  /*26c0*/  BSYNC B0 ;  /* 0x0000000000007941 */ /* 0x000fea0003800000 */
.L_x_580:
[----:B------:R1:W-:Y:S01]  /*26d0*/  @P0 STS.128 [R207+0x9800], RZ ;  /* 0x009800ffcf000388 */ /* 0x0003e20000000c00 */
[----:B------:R-:W-:Y:S03]  /*26e0*/  BSSY B0, `(.L_x_582) ;  /* 0x0000026000007945 */ /* 0x000fe60003800000 */
[----:B------:R1:W-:Y:S04]  /*26f0*/  @P0 STS.128 [R207+0xa800], RZ ;  /* 0x00a800ffcf000388 */ /* 0x0003e80000000c00 */
[----:B------:R1:W-:Y:S01]  /*2700*/  @P0 STS.128 [R207+0xb800], RZ ;  /* 0x00b800ffcf000388 */ /* 0x0003e20000000c00 */
[----:B------:R-:W-:Y:S05]  /*2710*/  @P0 BRA `(.L_x_583) ;  /* 0x0000000000880947 */ /* 0x000fea0003800000 */
[----:B------:R-:W-:Y:S01]  /*2720*/  ULDC UR6, c[0x0][0x2d0] ;  /* 0x0000b40000067ab9 */ /* 0x000fe20000000800 */
[----:B------:R-:W-:Y:S01]  /*2730*/  USHF.L.U32 UR7, UR9, 0x5, URZ ;  /* 0x0000000509077899 */ /* 0x000fe2000800063f */
[----:B------:R-:W-:Y:S01]  /*2740*/  ISETP.GE.AND P3, PT, R176, UR6, PT ;  /* 0x00000006b0007c0c */ /* 0x000fe2000bf66270 */
[----:B------:R-:W-:Y:S01]  /*2750*/  UIMAD.WIDE.U32 UR28, UR8, 0x20, URZ ;  /* 0x00000020081c78a5 */ /* 0x000fe2000f8e003f */
[----:B------:R-:W-:-:S03]  /*2760*/  ISETP.GE.AND P2, PT, R159, UR6, PT ;  /* 0x000000069f007c0c */ /* 0x000fc6000bf46270 */
[----:B------:R-:W-:Y:S02]  /*2770*/  IMAD.U32 R2, RZ, RZ, UR7 ;  /* 0x00000007ff027e24 */ /* 0x000fe4000f8e00ff */
[----:B------:R-:W-:-:S04]  /*2780*/  IADD3 R0, P0, R3, UR28, RZ ;  /* 0x0000001c03007c10 */ /* 0x000fc8000ff1e0ff */
[----:B----4-:R-:W-:Y:S02]  /*2790*/  IADD3.X R6, R8, UR29, R2, P0, !PT ;  /* 0x0000001d08067c10 */ /* 0x010fe400087fe402 */
[----:B---3--:R-:W3:Y:S01]  /*27a0*/  @!P3 LDC.64 R4, c[0x0][0x220] ;  /* 0x00008800ff04bb82 */ /* 0x008ee20000000a00 */
[----:B------:R-:W-:Y:S01]  /*27b0*/  ISETP.GE.AND P0, PT, R157, UR6, PT ;  /* 0x000000069d007c0c */ /* 0x000fe2000bf06270 */
[----:B------:R4:W-:Y:S06]  /*27c0*/  @P3 STS.128 [R207+0x9800], RZ ;  /* 0x009800ffcf003388 */ /* 0x0009ec0000000c00 */
        /* <DEDUP_REMOVED lines=23> */
.L_x_583:
[----:B------:R-:W-:Y:S05]  /*2940*/  BSYNC B0 ;  /* 0x0000000000007941 */ /* 0x000fea0003800000 */
.L_x_582:
[----:B------:R-:W-:Y:S01]  /*2950*/  LDSM.16.M88.4 R32, [R193+0x6000] ;  /* 0x00600000c120783b */ /* 0x000fe20000000200 */
[----:B------:R-:W-:Y:S01]  /*2960*/  IMAD.MOV.U32 R0, RZ, RZ, 0x20 ;  /* 0x00000020ff007424 */ /* 0x000fe200078e00ff */
[----:B------:R-:W-:Y:S01]  /*2970*/  LOP3.LUT P0, RZ, R14, 0x2, RZ, 0xc0, !PT ;  /* 0x000000020eff7812 */ /* 0x000fe2000780c0ff */
[----:B---34-:R-:W-:Y:S01]  /*2980*/  IMAD.MOV.U32 R2, RZ, RZ, 0x10 ;  /* 0x00000010ff027424 */ /* 0x018fe200078e00ff */
[----:B------:R-:W3:Y:S01]  /*2990*/  LDSM.16.M88.4 R8, [R205+0x1000] ;  /* 0x00100000cd08783b */ /* 0x000ee20000000200 */
[----:B------:R-:W-:Y:S01]  /*29a0*/  LOP3.LUT P1, RZ, R13, 0x2, RZ, 0xc0, !PT ;  /* 0x000000020dff7812 */ /* 0x000fe2000782c0ff */
[----:B------:R-:W-:Y:S01]  /*29b0*/  UISETP.GE.AND UP0, UPT, UR23, 0x41, UPT ;  /* 0x000000411700788c */ /* 0x000fe2000bf06270 */
[----:B------:R-:W-:Y:S01]  /*29c0*/  SEL R0, R0, 0xffffffe0, !P0 ;  /* 0xffffffe000007807 */ /* 0x000fe20004000000 */
[----:B-1----:R-:W1:Y:S01]  /*29d0*/  LDSM.16.M88.4 R28, [R193+0x6400] ;  /* 0x00640000c11c783b */ /* 0x002e620000000200 */
[----:B------:R-:W-:Y:S02]  /*29e0*/  SEL R2, R2, 0xfffffff0, !P1 ;  /* 0xfffffff002027807 */ /* 0x000fe40004800000 */
[----:B------:R-:W-:Y:S01]  /*29f0*/  SHF.R.S32.HI R3, RZ, 0x1f, R148 ;  /* 0x0000001fff037819 */ /* 0x000fe20000011494 */
[----:B------:R-:W4:Y:S01]  /*2a00*/  LDSM.16.M88.4 R24, [R193+0x6800] ;  /* 0x00680000c118783b */ /* 0x000f220000000200 */
[----:B------:R-:W-:Y:S01]  /*2a10*/  IMAD.IADD R195, R193, 0x1, R0 ;  /* 0x00000001c1c37824 */ /* 0x000fe200078e0200 */
[----:B------:R-:W-:Y:S01]  /*2a20*/  SHF.R.S32.HI R0, RZ, 0x1f, R155 ;  /* 0x0000001fff007819 */ /* 0x000fe2000001149b */
[----:B------:R-:W-:Y:S01]  /*2a30*/  IMAD R206, R2, 0x2, R205 ;  /* 0x0000000202ce7824 */ /* 0x000fe200078e02cd */
[----:B------:R-:W5:Y:S01]  /*2a40*/  LDSM.16.M88.4 R20, [R193+0x6c00] ;  /* 0x006c0000c114783b */ /* 0x000f620000000200 */
[----:B------:R-:W-:-:S02]  /*2a50*/  PLOP3.LUT P0, PT, PT, PT, UP0, 0x80, 0x0 ;  /* 0x000000000000781c */ /* 0x000fc40003f0f008 */
[----:B------:R-:W-:Y:S01]  /*2a60*/  LEA.HI R0, R0, R154, RZ, 0x2 ;  /* 0x0000009a00007211 */ /* 0x000fe200078f10ff */
[----:B------:R-:W-:Y:S03]  /*2a70*/  LDSM.16.M88.4 R40, [R195+0x6000] ;  /* 0x00600000c328783b */ /* 0x000fe60000000200 */
[----:B------:R-:W-:Y:S01]  /*2a80*/  LOP3.LUT R0, R0, 0xffffffc, RZ, 0xc0, !PT ;  /* 0x0ffffffc00007812 */ /* 0x000fe200078ec0ff */
[----:B------:R-:W2:Y:S04]  /*2a90*/  LDSM.16.M88.4 R4, [R206+0x1000] ;  /* 0x00100000ce04783b */ /* 0x000ea80000000200 */
[----:B------:R-:W2:Y:S01]  /*2aa0*/  LDSM.16.M88.4 R44, [R195+0x6400] ;  /* 0x00640000c32c783b */ /* 0x000ea20000000200 */
[----:B------:R-:W-:-:S03]  /*2ab0*/  IMAD.IADD R0, R154, 0x1, -R0 ;  /* 0x000000019a007824 */ /* 0x000fc600078e0a00 */
[----:B------:R-:W2:Y:S04]  /*2ac0*/  LDSM.16.M88.4 R48, [R195+0x6800] ;  /* 0x00680000c330783b */ /* 0x000ea80000000200 */
[----:B------:R-:W2:Y:S04]  /*2ad0*/  LDSM.16.M88.4 R52, [R195+0x6c00] ;  /* 0x006c0000c334783b */ /* 0x000ea80000000200 */
[----:B------:R-:W2:Y:S01]  /*2ae0*/  LDSM.16.M88.4 R12, [R205] ;  /* 0x00000000cd0c783b */ /* 0x000ea20000000200 */
[C---:B---3--:R-:W-:Y:S03]  /*2af0*/  HMMA.16816.F32.BF16 R76, R8.reuse, R32, RZ ;  /* 0x00000020084c723c */ /* 0x048fe600000418ff */
[----:B------:R-:W3:Y:S04]  /*2b00*/  LDSM.16.M88.4 R16, [R206] ;  /* 0x00000000ce10783b */ /* 0x000ee80000000200 */
[----:B------:R-:W0:Y:S01]  /*2b10*/  LDGDEPBAR ;  /* 0x00000000000079af */ /* 0x000e220000000000 */
[C---:B-1----:R-:W-:Y:S06]  /*2b20*/  HMMA.16816.F32.BF16 R68, R8.reuse, R28, RZ ;  /* 0x0000001c0844723c */ /* 0x042fec00000418ff */
[C---:B----4-:R-:W-:Y:S06]  /*2b30*/  HMMA.16816.F32.BF16 R60, R8.reuse, R24, RZ ;  /* 0x00000018083c723c */ /* 0x050fec00000418ff */
[C---:B-----5:R-:W-:Y:S06]  /*2b40*/  HMMA.16816.F32.BF16 R36, R8.reuse, R20, RZ ;  /* 0x000000140824723c */ /* 0x060fec00000418ff */
[C---:B------:R-:W-:Y:S06]  /*2b50*/  HMMA.16816.F32.BF16 R72, R8.reuse, R34, RZ ;  /* 0x000000220848723c */ /* 0x040fec00000418ff */
[C---:B------:R-:W-:Y:S06]  /*2b60*/  HMMA.16816.F32.BF16 R64, R8.reuse, R30, RZ ;  /* 0x0000001e0840723c */ /* 0x040fec00000418ff */
[C---:B------:R-:W-:Y:S06]  /*2b70*/  HMMA.16816.F32.BF16 R56, R8.reuse, R26, RZ ;  /* 0x0000001a0838723c */ /* 0x040fec00000418ff */
[----:B------:R-:W-:Y:S06]  /*2b80*/  HMMA.16816.F32.BF16 R8, R8, R22, RZ ;  /* 0x000000160808723c */ /* 0x000fec00000418ff */
[C---:B--2---:R-:W-:Y:S06]  /*2b90*/  HMMA.16816.F32.BF16 R112, R4.reuse, R40, R76 ;  /* 0x000000280470723c */ /* 0x044fec000004184c */
        /* <DEDUP_REMOVED lines=11> */
[----:B------:R-:W1:Y:S04]  /*2c50*/  LDSM.16.M88.4 R4, [R205+0x3000] ;  /* 0x00300000cd04783b */ /* 0x000e680000000200 */
[----:B------:R-:W-:Y:S01]  /*2c60*/  LDSM.16.M88.4 R8, [R205+0x2000] ;  /* 0x00200000cd08783b */ /* 0x000fe20000000200 */
[C---:B------:R-:W-:Y:S06]  /*2c70*/  HMMA.16816.F32.BF16 R84, R12.reuse, R32, RZ ;  /* 0x000000200c54723c */ /* 0x040fec00000418ff */
[C---:B------:R-:W-:Y:S01]  /*2c80*/  HMMA.16816.F32.BF16 R120, R12.reuse, R34, RZ ;  /* 0x000000220c78723c */ /* 0x040fe200000418ff */
[----:B------:R-:W-:Y:S05]  /*2c90*/  LDSM.16.M88.4 R32, [R193+0x7400] ;  /* 0x00740000c120783b */ /* 0x000fea0000000200 */
[C---:B------:R-:W-:Y:S06]  /*2ca0*/  HMMA.16816.F32.BF16 R80, R12.reuse, R28, RZ ;  /* 0x0000001c0c50723c */ /* 0x040fec00000418ff */
[C---:B------:R-:W-:Y:S06]  /*2cb0*/  HMMA.16816.F32.BF16 R88, R12.reuse, R24, RZ ;  /* 0x000000180c58723c */ /* 0x040fec00000418ff */
[C---:B------:R-:W-:Y:S06]  /*2cc0*/  HMMA.16816.F32.BF16 R128, R12.reuse, R26, RZ ;  /* 0x0000001a0c80723c */ /* 0x040fec00000418ff */
[C---:B------:R-:W-:Y:S06]  /*2cd0*/  HMMA.16816.F32.BF16 R24, R12.reuse, R20, RZ ;  /* 0x000000140c18723c */ /* 0x040fec00000418ff */
[C---:B------:R-:W-:Y:S01]  /*2ce0*/  HMMA.16816.F32.BF16 R132, R12.reuse, R30, RZ ;  /* 0x0000001e0c84723c */ /* 0x040fe200000418ff */
[----:B------:R-:W2:Y:S05]  /*2cf0*/  LDSM.16.M88.4 R28, [R193+0x7800] ;  /* 0x00780000c11c783b */ /* 0x000eaa0000000200 */
[----:B------:R-:W-:Y:S01]  /*2d00*/  HMMA.16816.F32.BF16 R116, R12, R22, RZ ;  /* 0x000000160c74723c */ /* 0x000fe200000418ff */
[----:B------:R-:W4:Y:S04]  /*2d10*/  LDSM.16.M88.4 R12, [R193+0x7c00] ;  /* 0x007c0000c10c783b */ /* 0x000f280000000200 */
[----:B------:R-:W5:Y:S01]  /*2d20*/  LDSM.16.M88.4 R20, [R206+0x3000] ;  /* 0x00300000ce14783b */ /* 0x000f620000000200 */
[C---:B---3--:R-:W-:Y:S06]  /*2d30*/  HMMA.16816.F32.BF16 R92, R16.reuse, R40, R84 ;  /* 0x00000028105c723c */ /* 0x048fec0000041854 */
[C---:B------:R-:W-:Y:S06]  /*2d40*/  HMMA.16816.F32.BF16 R84, R16.reuse, R44, R80 ;  /* 0x0000002c1054723c */ /* 0x040fec0000041850 */
[C---:B------:R-:W-:Y:S06]  /*2d50*/  HMMA.16816.F32.BF16 R76, R16.reuse, R42, R120 ;  /* 0x0000002a104c723c */ /* 0x040fec0000041878 */
[C---:B------:R-:W-:Y:S01]  /*2d60*/  HMMA.16816.F32.BF16 R80, R16.reuse, R52, R24 ;  /* 0x000000341050723c */ /* 0x040fe20000041818 */
[----:B------:R-:W-:Y:S05]  /*2d70*/  LDSM.16.M88.4 R24, [R206+0x2000] ;  /* 0x00200000ce18783b */ /* 0x000fea0000000200 */
[C---:B------:R-:W-:Y:S06]  /*2d80*/  HMMA.16816.F32.BF16 R136, R16.reuse, R48, R88 ;  /* 0x000000301088723c */ /* 0x040fec0000041858 */
[C---:B------:R-:W-:Y:S01]  /*2d90*/  HMMA.16816.F32.BF16 R72, R16.reuse, R46, R132 ;  /* 0x0000002e1048723c */ /* 0x040fe20000041884 */
[----:B------:R-:W3:Y:S05]  /*2da0*/  LDSM.16.M88.4 R44, [R195+0x7800] ;  /* 0x00780000c32c783b */ /* 0x000eea0000000200 */
[C---:B------:R-:W-:Y:S06]  /*2db0*/  HMMA.16816.F32.BF16 R68, R16.reuse, R50, R128 ;  /* 0x000000321044723c */ /* 0x040fec0000041880 */
[----:B------:R-:W-:Y:S06]  /*2dc0*/  HMMA.16816.F32.BF16 R48, R16, R54, R116 ;  /* 0x000000361030723c */ /* 0x000fec0000041874 */
[C---:B-1----:R-:W-:Y:S06]  /*2dd0*/  HMMA.16816.F32.BF16 R40, R4.reuse, R36, R112 ;  /* 0x000000240428723c */ /* 0x042fec0000041870 */
[C---:B------:R-:W-:Y:S06]  /*2de0*/  HMMA.16816.F32.BF16 R16, R4.reuse, R38, R100 ;  /* 0x000000260410723c */ /* 0x040fec0000041864 */
[C---:B--2---:R-:W-:Y:S06]  /*2df0*/  HMMA.16816.F32.BF16 R112, R4.reuse, R30, R108 ;  /* 0x0000001e0470723c */ /* 0x044fec000004186c */
[C---:B----4-:R-:W-:Y:S06]  /*2e00*/  HMMA.16816.F32.BF16 R108, R4.reuse, R14, R96 ;  /* 0x0000000e046c723c */ /* 0x050fec0000041860 */
[----:B------:R-:W-:Y:S06]  /*2e10*/  HMMA.16816.F32.BF16 R104, R4, R32, R104 ;  /* 0x000000200468723c */ /* 0x000fec0000041868 */
[----:B------:R-:W-:Y:S06]  /*2e20*/  HMMA.16816.F32.BF16 R96, R8, R36, R92 ;  /* 0x000000240860723c */ /* 0x000fec000004185c */
[C---:B------:R-:W-:Y:S06]  /*2e30*/  HMMA.16816.F32.BF16 R120, R4.reuse, R28, R144 ;  /* 0x0000001c0478723c */ /* 0x040fec0000041890 */
[C---:B------:R-:W-:Y:S06]  /*2e40*/  HMMA.16816.F32.BF16 R116, R4.reuse, R12, R140 ;  /* 0x0000000c0474723c */ /* 0x040fec000004188c */
[----:B------:R-:W-:Y:S06]  /*2e50*/  HMMA.16816.F32.BF16 R100, R4, R34, R124 ;  /* 0x000000220464723c */ /* 0x000fec000004187c */
[C---:B------:R-:W-:Y:S01]  /*2e60*/  HMMA.16816.F32.BF16 R92, R8.reuse, R38, R76 ;  /* 0x00000026085c723c */ /* 0x040fe2000004184c */
[----:B------:R-:W-:Y:S05]  /*2e70*/  LDSM.16.M88.4 R36, [R193+0x8000] ;  /* 0x00800000c124783b */ /* 0x000fea0000000200 */
        /* <DEDUP_REMOVED lines=10> */
[C---:B-----5:R-:W-:Y:S03]  /*2f20*/  HMMA.16816.F32.BF16 R76, R20.reuse, R60, R40 ;  /* 0x0000003c144c723c */ /* 0x060fe60000041828 */
[----:B------:R-:W2:Y:S03]  /*2f30*/  LDSM.16.M88.4 R40, [R193+0x8c00] ;  /* 0x008c0000c128783b */ /* 0x000ea60000000200 */
[C---:B------:R-:W-:Y:S01]  /*2f40*/  HMMA.16816.F32.BF16 R72, R20.reuse, R62, R16 ;  /* 0x0000003e1448723c */ /* 0x040fe20000041810 */
[----:B------:R-:W4:Y:S05]  /*2f50*/  LDSM.16.M88.4 R16, [R205+0x4000] ;  /* 0x00400000cd10783b */ /* 0x000f2a0000000200 */
[C---:B------:R-:W-:Y:S06]  /*2f60*/  HMMA.16816.F32.BF16 R68, R20.reuse, R56, R104 ;  /* 0x000000381444723c */ /* 0x040fec0000041868 */
[C---:B------:R-:W-:Y:S06]  /*2f70*/  HMMA.16816.F32.BF16 R100, R20.reuse, R58, R100 ;  /* 0x0000003a1464723c */ /* 0x040fec0000041864 */
[C---:B------:R-:W-:Y:S06]  /*2f80*/  HMMA.16816.F32.BF16 R144, R20.reuse, R64, R116 ;  /* 0x000000401490723c */ /* 0x040fec0000041874 */
[C---:B---3--:R-:W-:Y:S06]  /*2f90*/  HMMA.16816.F32.BF16 R140, R20.reuse, R44, R120 ;  /* 0x0000002c148c723c */ /* 0x048fec0000041878 */
[C---:B------:R-:W-:Y:S06]  /*2fa0*/  HMMA.16816.F32.BF16 R136, R20.reuse, R46, R112 ;  /* 0x0000002e1488723c */ /* 0x040fec0000041870 */
[----:B------:R-:W-:Y:S01]  /*2fb0*/  HMMA.16816.F32.BF16 R132, R20, R66, R108 ;  /* 0x000000421484723c */ /* 0x000fe2000004186c */
[----:B------:R-:W-:Y:S05]  /*2fc0*/  LDSM.16.M88.4 R20, [R195+0x8c00] ;  /* 0x008c0000c314783b */ /* 0x000fea0000000200 */
[C---:B------:R-:W-:Y:S06]  /*2fd0*/  HMMA.16816.F32.BF16 R128, R24.reuse, R60, R96 ;  /* 0x0000003c1880723c */ /* 0x040fec0000041860 */
[C---:B------:R-:W-:Y:S06]  /*2fe0*/  HMMA.16816.F32.BF16 R124, R24.reuse, R62, R92 ;  /* 0x0000003e187c723c */ /* 0x040fec000004185c */
[C---:B------:R-:W-:Y:S06]  /*2ff0*/  HMMA.16816.F32.BF16 R104, R24.reuse, R64, R80 ;  /* 0x000000401868723c */ /* 0x040fec0000041850 */
[C---:B------:R-:W-:Y:S06]  /*3000*/  HMMA.16816.F32.BF16 R120, R24.reuse, R56, R88 ;  /* 0x000000381878723c */ /* 0x040fec0000041858 */
[C---:B------:R-:W-:Y:S06]  /*3010*/  HMMA.16816.F32.BF16 R116, R24.reuse, R58, R84 ;  /* 0x0000003a1874723c */ /* 0x040fec0000041854 */
[C---:B------:R-:W-:Y:S01]  /*3020*/  HMMA.16816.F32.BF16 R112, R24.reuse, R44, R52 ;  /* 0x0000002c1870723c */ /* 0x040fe20000041834 */
[----:B------:R-:W-:Y:S05]  /*3030*/  LDSM.16.M88.4 R52, [R195+0x8000] ;  /* 0x00800000c334783b */ /* 0x000fea0000000200 */
[C---:B------:R-:W-:Y:S01]  /*3040*/  HMMA.16816.F32.BF16 R108, R24.reuse, R46, R4 ;  /* 0x0000002e186c723c */ /* 0x040fe20000041804 */
[----:B------:R-:W3:Y:S04]  /*3050*/  LDSM.16.M88.4 R4, [R206+0x5000] ;  /* 0x00500000ce04783b */ /* 0x000ee80000000200 */
[----:B------:R-:W-:Y:S01]  /*3060*/  LDSM.16.M88.4 R44, [R195+0x8800] ;  /* 0x00880000c32c783b */ /* 0x000fe20000000200 */
[----:B------:R-:W-:Y:S03]  /*3070*/  HMMA.16816.F32.BF16 R96, R24, R66, R8 ;  /* 0x000000421860723c */ /* 0x000fe60000041808 */
[----:B------:R-:W5:Y:S01]  /*3080*/  LDSM.16.M88.4 R8, [R206+0x4000] ;  /* 0x00400000ce08783b */ /* 0x000f620000000200 */
[----:B------:R-:W-:-:S04]  /*3090*/  DEPBAR.LE SB0, 0x0 ;  /* 0x000080000000791a */ /* 0x000fc80000000000 */
        /* <DEDUP_REMOVED lines=17> */
[----:B------:R-:W-:Y:S06]  /*31b0*/  HMMA.16816.F32.BF16 R88, R4, R54, R88 ;  /* 0x000000360458723c */ /* 0x000fec0000041858 */
[C---:B-----5:R-:W-:Y:S06]  /*31c0*/  HMMA.16816.F32.BF16 R60, R8.reuse, R52, R60 ;  /* 0x00000034083c723c */ /* 0x060fec000004183c */
[C---:B------:R-:W-:Y:S06]  /*31d0*/  HMMA.16816.F32.BF16 R56, R8.reuse, R54, R56 ;  /* 0x000000360838723c */ /* 0x040fec0000041838 */
[----:B------:R-:W-:Y:S06]  /*31e0*/  HMMA.16816.F32.BF16 R52, R8, R20, R12 ;  /* 0x000000140834723c */ /* 0x000fec000004180c */
[----:B------:R-:W-:Y:S01]  /*31f0*/  HMMA.16816.F32.BF16 R84, R4, R48, R84 ;  /* 0x000000300454723c */ /* 0x000fe20000041854 */
[----:B------:R-:W-:-:S04]  /*3200*/  LEA.HI R14, R3, R148, RZ, 0x2 ;  /* 0x00000094030e7211 */ /* 0x000fc800078f10ff */
[----:B------:R-:W-:Y:S01]  /*3210*/  SHF.R.S32.HI R3, RZ, 0x2, R14 ;  /* 0x00000002ff037819 */ /* 0x000fe2000001140e */
[----:B------:R-:W-:Y:S04]  /*3220*/  HMMA.16816.F32.BF16 R80, R4, R50, R80 ;  /* 0x000000320450723c */ /* 0x000fe80000041850 */
[----:B------:R-:W-:Y:S02]  /*3230*/  IMAD R15, R0, 0x10, R3 ;  /* 0x00000010000f7824 */ /* 0x000fe400078e0203 */
[----:B------:R-:W-:Y:S06]  /*3240*/  HMMA.16816.F32.BF16 R36, R8, R48, R36 ;  /* 0x000000300824723c */ /* 0x000fec0000041824 */
[----:B------:R-:W-:Y:S06]  /*3250*/  HMMA.16816.F32.BF16 R96, R4, R22, R64 ;  /* 0x000000160460723c */ /* 0x000fec0000041840 */
[----:B------:R-:W-:Y:S06]  /*3260*/  HMMA.16816.F32.BF16 R48, R8, R50, R32 ;  /* 0x000000320830723c */ /* 0x000fec0000041820 */
[C---:B------:R-:W-:Y:S06]  /*3270*/  HMMA.16816.F32.BF16 R76, R4.reuse, R44, R76 ;  /* 0x0000002c044c723c */ /* 0x040fec000004184c */
[----:B------:R-:W-:Y:S06]  /*3280*/  HMMA.16816.F32.BF16 R104, R4, R46, R72 ;  /* 0x0000002e0468723c */ /* 0x000fec0000041848 */
[C---:B------:R-:W-:Y:S06]  /*3290*/  HMMA.16816.F32.BF16 R32, R8.reuse, R44, R24 ;  /* 0x0000002c0820723c */ /* 0x040fec0000041818 */
[----:B------:R-:W-:Y:S06]  /*32a0*/  HMMA.16816.F32.BF16 R64, R8, R46, R28 ;  /* 0x0000002e0840723c */ /* 0x000fec000004181c */
[----:B------:R-:W-:Y:S06]  /*32b0*/  HMMA.16816.F32.BF16 R100, R4, R20, R68 ;  /* 0x000000140464723c */ /* 0x000fec0000041844 */
[----:B------:R-:W-:Y:S01]  /*32c0*/  HMMA.16816.F32.BF16 R44, R8, R22, R16 ;  /* 0x00000016082c723c */ /* 0x000fe20000041810 */
[----:B------:R-:W-:Y:S06]  /*32d0*/  BAR.SYNC.DEFER_BLOCKING 0x0 ;  /* 0x0000000000007b1d */ /* 0x000fec0000010000 */
[----:B------:R-:W-:-:S02]  /*32e0*/  NOP ;  /* 0x0000000000007918 */ /* 0x000fc40000000000 */
[----:B------:R-:W-:-:S15]  /*32f0*/  @!P0 BRA `(.L_x_584) ;  /* 0x0000000400088947 */ /* 0x000fde0003800000 */
        /* <DEDUP_REMOVED lines=64> */
.L_x_586:
[----:B------:R-:W-:Y:S05]  /*3700*/  BSYNC B0 ;  /* 0x0000000000007941 */ /* 0x000fea0003800000 */
.L_x_585:
[----:B------:R-:W0:Y:S02]  /*3710*/  LDGDEPBAR ;  /* 0x00000000000079af */ /* 0x000e240000000000 */
.L_x_584:
[----:B-12---:R-:W-:Y:S01]  /*3720*/  IMAD.SHL.U32 R4, R153, 0x2, RZ ;  /* 0x0000000299047824 */ /* 0x006fe200078e00ff */
[----:B------:R-:W-:Y:S01]  /*3730*/  LOP3.LUT R0, R14, 0x7ffffffc, RZ, 0xc0, !PT ;  /* 0x7ffffffc0e007812 */ /* 0x000fe200078ec0ff */
[----:B------:R-:W-:Y:S01]  /*3740*/  IMAD.U32 R3, RZ, RZ, UR17 ;  /* 0x00000011ff037e24 */ /* 0x000fe2000f8e00ff */
[----:B------:R1:W-:Y:S01]  /*3750*/  STL [R1+0x190], R207 ;  /* 0x000190cf01007387 */ /* 0x0003e20000100800 */
[----:B------:R-:W-:Y:S01]  /*3760*/  IMAD R5, R152, 0x20, R150 ;  /* 0x0000002098057824 */ /* 0x000fe200078e0296 */
[----:B------:R-:W-:Y:S01]  /*3770*/  LOP3.LUT R4, R4, 0x6, RZ, 0xc0, !PT ;  /* 0x0000000604047812 */ /* 0x000fe200078ec0ff */
[----:B------:R-:W-:Y:S01]  /*3780*/  IMAD.IADD R0, R148, 0x1, -R0 ;  /* 0x0000000194007824 */ /* 0x000fe200078e0a00 */
[----:B------:R-:W-:Y:S01]  /*3790*/  USHF.L.U32 UR17, UR17, 0x1, URZ ;  /* 0x0000000111117899 */ /* 0x000fe2000800063f */
[----:B------:R-:W-:Y:S01]  /*37a0*/  IMAD.U32 R6, RZ, RZ, UR14 ;  /* 0x0000000eff067e24 */ /* 0x000fe2000f8e00ff */
[----:B------:R-:W-:Y:S01]  /*37b0*/  STL [R1+0x18c], R206 ;  /* 0x00018cce01007387 */ /* 0x000fe20000100800 */
[----:B------:R-:W-:Y:S01]  /*37c0*/  IMAD R3, R3, 0x40, R4 ;  /* 0x0000004003037824 */ /* 0x000fe200078e0204 */
[----:B------:R-:W-:Y:S01]  /*37d0*/  UIADD3 UR8, UR17, 0x1, URZ ;  /* 0x0000000111087890 */ /* 0x000fe2000fffe03f */
[----:B------:R-:W-:Y:S01]  /*37e0*/  IMAD.SHL.U32 R4, R0, 0x2, RZ ;  /* 0x0000000200047824 */ /* 0x000fe200078e00ff */
[----:B------:R-:W-:Y:S01]  /*37f0*/  STL [R1+0x188], R205 ;  /* 0x000188cd01007387 */ /* 0x000fe20000100800 */
[----:B------:R-:W-:Y:S01]  /*3800*/  IMAD.IADD R0, R149, 0x1, R5 ;  /* 0x0000000195007824 */ /* 0x000fe200078e0205 */
[C---:B------:R-:W-:Y:S01]  /*3810*/  ISETP.GE.AND P4, PT, R3.reuse, UR23, PT ;  /* 0x0000001703007c0c */ /* 0x040fe2000bf86270 */
[C---:B------:R-:W-:Y:S01]  /*3820*/  VIADD R5, R3.reuse, 0x1 ;  /* 0x0000000103057836 */ /* 0x040fe20000000000 */
[----:B------:R-:W-:Y:S01]  /*3830*/  ULOP3.LUT UR8, UR8, UR25, URZ, 0x3c, !UPT ;  /* 0x0000001908087292 */ /* 0x000fe2000f8e3c3f */
[C---:B------:R-:W-:Y:S01]  /*3840*/  VIADD R7, R3.reuse, 0x8 ;  /* 0x0000000803077836 */ /* 0x040fe20000000000 */
[----:B------:R-:W-:Y:S01]  /*3850*/  FSEL R69, R94, -INF , !P4 ;  /* 0xff8000005e457808 */ /* 0x000fe20006000000 */
[----:B------:R-:W-:Y:S01]  /*3860*/  IMAD R8, R6, 0x8, R154 ;  /* 0x0000000806087824 */ /* 0x000fe200078e029a */
[----:B------:R-:W-:Y:S01]  /*3870*/  FSEL R68, R92, -INF , !P4 ;  /* 0xff8000005c447808 */ /* 0x000fe20006000000 */
[----:B------:R-:W-:Y:S01]  /*3880*/  VIADD R6, R3, 0x9 ;  /* 0x0000000903067836 */ /* 0x000fe20000000000 */
[----:B------:R-:W-:Y:S01]  /*3890*/  FSEL R30, R62, -INF , !P4 ;  /* 0xff8000003e1e7808 */ /* 0x000fe20006000000 */
[----:B------:R-:W-:Y:S01]  /*38a0*/  STL [R1+0x184], R195 ;  /* 0x000184c301007387 */ /* 0x000fe20000100800 */
[----:B------:R-:W-:Y:S01]  /*38b0*/  FSEL R19, R60, -INF , !P4 ;  /* 0xff8000003c137808 */ /* 0x000fe20006000000 */
[----:B------:R-:W-:Y:S01]  /*38c0*/  IMAD.WIDE.U32 R10, R8, -0x326172a9, RZ ;  /* 0xcd9e8d57080a7825 */ /* 0x000fe200078e00ff */
[----:B------:R-:W-:Y:S01]  /*38d0*/  ISETP.GE.AND P3, PT, R5, UR23, PT ;  /* 0x0000001705007c0c */ /* 0x000fe2000bf66270 */
[----:B------:R-:W-:Y:S01]  /*38e0*/  STL [R1+0x180], R193 ;  /* 0x000180c101007387 */ /* 0x000fe20000100800 */
[----:B------:R-:W-:Y:S01]  /*38f0*/  ISETP.GE.AND P2, PT, R7, UR23, PT ;  /* 0x0000001707007c0c */ /* 0x000fe2000bf46270 */
[----:B-1----:R-:W-:Y:S01]  /*3900*/  IMAD R207, R15, UR19, R4 ;  /* 0x000000130fcf7c24 */ /* 0x002fe2000f8e0204 */
[----:B------:R-:W-:Y:S01]  /*3910*/  FSEL R62, R95, -INF , !P3 ;  /* 0xff8000005f3e7808 */ /* 0x000fe20005800000 */
[----:B------:R-:W-:Y:S01]  /*3920*/  VIADD R4, R3, 0x11 ;  /* 0x0000001103047836 */ /* 0x000fe20000000000 */
[----:B------:R-:W-:Y:S01]  /*3930*/  FSEL R60, R93, -INF , !P3 ;  /* 0xff8000005d3c7808 */ /* 0x000fe20005800000 */
[----:B------:R-:W-:Y:S01]  /*3940*/  VIADD R5, R3, 0x10 ;  /* 0x0000001003057836 */ /* 0x000fe20000000000 */
[----:B------:R-:W-:Y:S01]  /*3950*/  FSEL R31, R63, -INF , !P3 ;  /* 0xff8000003f1f7808 */ /* 0x000fe20005800000 */
[----:B------:R-:W-:Y:S01]  /*3960*/  IMAD.WIDE.U32 R14, R158, -0x2daee0ad, RZ ;  /* 0xd2511f539e0e7825 */ /* 0x000fe200078e00ff */
[----:B------:R-:W-:Y:S01]  /*3970*/  ISETP.GE.AND P5, PT, R4, UR23, PT ;  /* 0x0000001704007c0c */ /* 0x000fe2000bfa6270 */
[----:B------:R-:W-:Y:S01]  /*3980*/  STL [R1+0x17c], R177 ;  /* 0x00017cb101007387 */ /* 0x000fe20000100800 */
[----:B------:R-:W-:Y:S01]  /*3990*/  FSEL R20, R61, -INF , !P3 ;  /* 0xff8000003d147808 */ /* 0x000fe20005800000 */
[C---:B------:R-:W-:Y:S01]  /*39a0*/  VIADD R4, R3.reuse, 0x18 ;  /* 0x0000001803047836 */ /* 0x040fe20000000000 */
[----:B------:R-:W-:Y:S01]  /*39b0*/  FSEL R63, R90, -INF , !P2 ;  /* 0xff8000005a3f7808 */ /* 0x000fe20005000000 */
[----:B------:R-:W-:Y:S01]  /*39c0*/  STL [R1+0x178], R176 ;  /* 0x000178b001007387 */ /* 0x000fe20000100800 */
[----:B------:R-:W-:Y:S01]  /*39d0*/  FSEL R61, R88, -INF , !P2 ;  /* 0xff800000583d7808 */ /* 0x000fe20005000000 */
[----:B------:R-:W-:Y:S01]  /*39e0*/  ULOP3.LUT UR7, UR17, UR25, URZ, 0x3c, !UPT ;  /* 0x0000001911077292 */ /* 0x000fe2000f8e3c3f */
[----:B------:R-:W-:Y:S01]  /*39f0*/  ISETP.GE.AND P4, PT, R4, UR23, PT ;  /* 0x0000001704007c0c */ /* 0x000fe2000bf86270 */
[C---:B------:R-:W-:Y:S01]  /*3a00*/  VIADD R4, R3.reuse, 0x19 ;  /* 0x0000001903047836 */ /* 0x040fe20000000000 */
[----:B------:R-:W-:Y:S01]  /*3a10*/  FSEL R40, R58, -INF , !P2 ;  /* 0xff8000003a287808 */ /* 0x000fe20005000000 */
[----:B------:R1:W-:Y:S01]  /*3a20*/  STL [R1+0x34], R8 ;  /* 0x0000340801007387 */ /* 0x0003e20000100800 */
[----:B------:R-:W-:Y:S01]  /*3a30*/  FSEL R23, R56, -INF , !P2 ;  /* 0xff80000038177808 */ /* 0x000fe20005000000 */
[----:B------:R-:W-:Y:S01]  /*3a40*/  UIADD3 UR6, UR24, -0x61c88647, URZ ;  /* 0x9e3779b918067890 */ /* 0x000fe2000fffe03f */
[----:B------:R-:W-:Y:S01]  /*3a50*/  ISETP.GE.AND P3, PT, R4, UR23, PT ;  /* 0x0000001704007c0c */ /* 0x000fe2000bf66270 */
[----:B------:R-:W-:Y:S01]  /*3a60*/  VIADD R4, R3, 0x20 ;  /* 0x0000002003047836 */ /* 0x000fe20000000000 */
[----:B------:R-:W-:Y:S01]  /*3a70*/  ISETP.GE.AND P1, PT, R6, UR23, PT ;  /* 0x0000001706007c0c */ /* 0x000fe2000bf26270 */
[----:B------:R-:W-:Y:S01]  /*3a80*/  ULDC UR28, c[0x0][0x2ec] ;  /* 0x0000bb00001c7ab9 */ /* 0x000fe20000000800 */
[----:B------:R-:W-:Y:S01]  /*3a90*/  ISETP.GE.AND P6, PT, R5, UR23, PT ;  /* 0x0000001705007c0c */ /* 0x000fe2000bfc6270 */
[C---:B------:R-:W-:Y:S01]  /*3aa0*/  VIADD R5, R3.reuse, 0x38 ;  /* 0x0000003803057836 */ /* 0x040fe20000000000 */
[----:B------:R-:W-:Y:S01]  /*3ab0*/  ISETP.GE.AND P2, PT, R4, UR23, PT ;  /* 0x0000001704007c0c */ /* 0x000fe2000bf46270 */
[----:B------:R-:W-:Y:S01]  /*3ac0*/  VIADD R4, R3, 0x21 ;  /* 0x0000002103047836 */ /* 0x000fe20000000000 */
[----:B------:R-:W-:Y:S01]  /*3ad0*/  FSEL R70, R91, -INF , !P1 ;  /* 0xff8000005b467808 */ /* 0x000fe20004800000 */
[----:B------:R-:W-:Y:S01]  /*3ae0*/  UIADD3 UR16, UR25, 0x32370b8f, URZ ;  /* 0x32370b8f19107890 */ /* 0x000fe2000fffe03f */
[----:B------:R-:W-:Y:S01]  /*3af0*/  FSEL R56, R89, -INF , !P1 ;  /* 0xff80000059387808 */ /* 0x000fe20004800000 */
[----:B------:R-:W-:Y:S01]  /*3b00*/  UIADD3 UR17, UR24, -0x255992d5, URZ ;  /* 0xdaa66d2b18117890 */ /* 0x000fe2000fffe03f */
[----:B------:R-:W-:Y:S01]  /*3b10*/  FSEL R41, R59, -INF , !P1 ;  /* 0xff8000003b297808 */ /* 0x000fe20004800000 */
[----:B------:R-:W-:Y:S01]  /*3b20*/  UIADD3 UR9, UR24, 0x78dde6e4, URZ ;  /* 0x78dde6e418097890 */ /* 0x000fe2000fffe03f */
[----:B------:R-:W-:Y:S01]  /*3b30*/  FSEL R24, R57, -INF , !P1 ;  /* 0xff80000039187808 */ /* 0x000fe20004800000 */
[----:B------:R-:W-:Y:S01]  /*3b40*/  UIADD3 UR26, UR25, 0x646e171e, URZ ;  /* 0x646e171e191a7890 */ /* 0x000fe2000fffe03f */
[----:B------:R-:W-:Y:S01]  /*3b50*/  ISETP.GE.AND P1, PT, R4, UR23, PT ;  /* 0x0000001704007c0c */ /* 0x000fe2000bf26270 */
[----:B------:R-:W-:Y:S01]  /*3b60*/  VIADD R4, R3, 0x28 ;  /* 0x0000002803047836 */ /* 0x000fe20000000000 */
[----:B------:R-:W-:Y:S01]  /*3b70*/  FSEL R75, R86, -INF , !P6 ;  /* 0xff800000564b7808 */ /* 0x000fe20007000000 */
[----:B------:R-:W-:Y:S01]  /*3b80*/  UIADD3 UR27, UR24, -0x4ab325aa, URZ ;  /* 0xb54cda56181b7890 */ /* 0x000fe2000fffe03f */
[----:B------:R-:W-:-:S02]  /*3b90*/  FSEL R57, R84, -INF , !P6 ;  /* 0xff80000054397808 */ /* 0x000fc40007000000 */
[----:B------:R-:W-:Y:S02]  /*3ba0*/  FSEL R38, R38, -INF , !P6 ;  /* 0xff80000026267808 */ /* 0x000fe40007000000 */
[----:B------:R-:W-:Y:S02]  /*3bb0*/  FSEL R25, R36, -INF , !P6 ;  /* 0xff80000024197808 */ /* 0x000fe40007000000 */
[----:B------:R-:W-:Y:S01]  /*3bc0*/  ISETP.GE.AND P6, PT, R4, UR23, PT ;  /* 0x0000001704007c0c */ /* 0x000fe2000bfc6270 */
[----:B------:R-:W-:Y:S01]  /*3bd0*/  VIADD R4, R3, 0x29 ;  /* 0x0000002903047836 */ /* 0x000fe20000000000 */
[----:B------:R-:W-:Y:S02]  /*3be0*/  FSEL R74, R87, -INF , !P5 ;  /* 0xff800000574a7808 */ /* 0x000fe40006800000 */
[----:B------:R-:W-:Y:S02]  /*3bf0*/  FSEL R58, R85, -INF , !P5 ;  /* 0xff800000553a7808 */ /* 0x000fe40006800000 */
[----:B------:R-:W-:-:S02]  /*3c00*/  FSEL R39, R39, -INF , !P5 ;  /* 0xff80000027277808 */ /* 0x000fc40006800000 */
[----:B------:R-:W-:Y:S02]  /*3c10*/  FSEL R26, R37, -INF , !P5 ;  /* 0xff800000251a7808 */ /* 0x000fe40006800000 */
[----:B------:R-:W-:Y:S01]  /*3c20*/  ISETP.GE.AND P5, PT, R4, UR23, PT ;  /* 0x0000001704007c0c */ /* 0x000fe2000bfa6270 */
[----:B------:R-:W-:Y:S01]  /*3c30*/  VIADD R4, R3, 0x30 ;  /* 0x0000003003047836 */ /* 0x000fe20000000000 */
[----:B------:R-:W-:Y:S02]  /*3c40*/  FSEL R71, R82, -INF , !P4 ;  /* 0xff80000052477808 */ /* 0x000fe40006000000 */
[----:B------:R-:W-:Y:S02]  /*3c50*/  FSEL R59, R80, -INF , !P4 ;  /* 0xff800000503b7808 */ /* 0x000fe40006000000 */
[----:B------:R-:W-:Y:S02]  /*3c60*/  FSEL R36, R50, -INF , !P4 ;  /* 0xff80000032247808 */ /* 0x000fe40006000000 */
[----:B------:R-:W-:-:S02]  /*3c70*/  FSEL R27, R48, -INF , !P4 ;  /* 0xff800000301b7808 */ /* 0x000fc40006000000 */
[----:B------:R-:W-:Y:S01]  /*3c80*/  ISETP.GE.AND P4, PT, R4, UR23, PT ;  /* 0x0000001704007c0c */ /* 0x000fe2000bf86270 */
[----:B------:R-:W-:Y:S01]  /*3c90*/  VIADD R4, R3, 0x31 ;  /* 0x0000003103047836 */ /* 0x000fe20000000000 */
[----:B------:R-:W-:Y:S02]  /*3ca0*/  FSEL R83, R83, -INF , !P3 ;  /* 0xff80000053537808 */ /* 0x000fe40005800000 */
[----:B------:R-:W-:Y:S02]  /*3cb0*/  FSEL R48, R81, -INF , !P3 ;  /* 0xff80000051307808 */ /* 0x000fe40005800000 */
[----:B------:R-:W-:Y:S02]  /*3cc0*/  FSEL R37, R51, -INF , !P3 ;  /* 0xff80000033257808 */ /* 0x000fe40005800000 */
[----:B------:R-:W-:Y:S02]  /*3cd0*/  FSEL R28, R49, -INF , !P3 ;  /* 0xff800000311c7808 */ /* 0x000fe40005800000 */
[----:B------:R-:W-:-:S02]  /*3ce0*/  ISETP.GE.AND P3, PT, R4, UR23, PT ;  /* 0x0000001704007c0c */ /* 0x000fc4000bf66270 */
[----:B------:R-:W-:Y:S02]  /*3cf0*/  FMNMX.FTZ R4, R19, R20, !PT ;  /* 0x0000001413047209 */ /* 0x000fe40007810000 */
[----:B------:R-:W-:Y:S02]  /*3d00*/  FSEL R173, R78, -INF , !P2 ;  /* 0xff8000004ead7808 */ /* 0x000fe40005000000 */
[----:B------:R-:W-:Y:S02]  /*3d10*/  FMNMX.FTZ R4, R23, R4, !PT ;  /* 0x0000000417047209 */ /* 0x000fe40007810000 */
[----:B------:R-:W-:Y:S02]  /*3d20*/  FSEL R165, R76, -INF , !P2 ;  /* 0xff8000004ca57808 */ /* 0x000fe40005000000 */
[----:B------:R-:W-:Y:S02]  /*3d30*/  FMNMX.FTZ R4, R24, R4, !PT ;  /* 0x0000000418047209 */ /* 0x000fe40007810000 */
[----:B------:R-:W-:-:S02]  /*3d40*/  FSEL R109, R34, -INF , !P2 ;  /* 0xff800000226d7808 */ /* 0x000fc40005000000 */
[----:B------:R-:W-:Y:S02]  /*3d50*/  FMNMX.FTZ R4, R25, R4, !PT ;  /* 0x0000000419047209 */ /* 0x000fe40007810000 */
[----:B------:R-:W-:Y:S02]  /*3d60*/  FSEL R82, R32, -INF , !P2 ;  /* 0xff80000020527808 */ /* 0x000fe40005000000 */
[----:B------:R-:W-:Y:S01]  /*3d70*/  ISETP.GE.AND P2, PT, R5, UR23, PT ;  /* 0x0000001705007c0c */ /* 0x000fe2000bf46270 */
[----:B------:R-:W-:Y:S01]  /*3d80*/  VIADD R5, R3, 0x39 ;  /* 0x0000003903057836 */ /* 0x000fe20000000000 */
[----:B------:R-:W-:Y:S02]  /*3d90*/  FMNMX.FTZ R3, R26, R4, !PT ;  /* 0x000000041a037209 */ /* 0x000fe40007810000 */
[----:B------:R-:W-:Y:S02]  /*3da0*/  FSEL R84, R33, -INF , !P1 ;  /* 0xff80000021547808 */ /* 0x000fe40004800000 */
[----:B------:R-:W-:-:S02]  /*3db0*/  FMNMX.FTZ R3, R27, R3, !PT ;  /* 0x000000031b037209 */ /* 0x000fc40007810000 */
[----:B------:R-:W-:Y:S02]  /*3dc0*/  LOP3.LUT R6, R15, UR8, RZ, 0x3c, !PT ;  /* 0x000000080f067c12 */ /* 0x000fe4000f8e3cff */
[----:B------:R-:W-:Y:S01]  /*3dd0*/  FMNMX.FTZ R4, R28, R3, !PT ;  /* 0x000000031c047209 */ /* 0x000fe20007810000 */
[----:B------:R-:W-:Y:S01]  /*3de0*/  VIADD R3, R8, 0x4 ;  /* 0x0000000408037836 */ /* 0x000fe20000000000 */
[----:B------:R-:W-:Y:S01]  /*3df0*/  FSEL R85, R64, -INF , !P6 ;  /* 0xff80000040557808 */ /* 0x000fe20007000000 */
[----:B-1----:R-:W-:Y:S01]  /*3e00*/  IMAD.WIDE.U32 R8, R6, -0x326172a9, RZ ;  /* 0xcd9e8d5706087825 */ /* 0x002fe200078e00ff */
[----:B------:R-:W-:Y:S02]  /*3e10*/  FMNMX.FTZ R4, R82, R4, !PT ;  /* 0x0000000452047209 */ /* 0x000fe40007810000 */
[----:B------:R-:W-:Y:S01]  /*3e20*/  FSEL R87, R65, -INF , !P5 ;  /* 0xff80000041577808 */ /* 0x000fe20006800000 */
[----:B------:R-:W-:Y:S01]  /*3e30*/  IMAD.WIDE.U32 R12, R3, -0x326172a9, RZ ;  /* 0xcd9e8d57030c7825 */ /* 0x000fe200078e00ff */
[----:B------:R-:W-:-:S02]  /*3e40*/  FMNMX.FTZ R7, R84, R4, !PT ;  /* 0x0000000454077209 */ /* 0x000fc40007810000 */
[----:B------:R-:W-:Y:S02]  /*3e50*/  FSEL R128, R52, -INF , !P4 ;  /* 0xff80000034807808 */ /* 0x000fe40006000000 */
[----:B------:R-:W-:Y:S02]  /*3e60*/  FMNMX.FTZ R6, R85, R7, !PT ;  /* 0x0000000755067209 */ /* 0x000fe40007810000 */
[----:B------:R-:W-:Y:S02]  /*3e70*/  FSEL R172, R79, -INF , !P1 ;  /* 0xff8000004fac7808 */ /* 0x000fe40004800000 */
[----:B------:R-:W-:Y:S02]  /*3e80*/  FMNMX.FTZ R6, R87, R6, !PT ;  /* 0x0000000657067209 */ /* 0x000fe40007810000 */
[----:B------:R-:W-:Y:S02]  /*3e90*/  FSEL R161, R77, -INF , !P1 ;  /* 0xff8000004da17808 */ /* 0x000fe40004800000 */
[----:B------:R-:W-:-:S02]  /*3ea0*/  FSEL R108, R35, -INF , !P1 ;  /* 0xff800000236c7808 */ /* 0x000fc40004800000 */
[----:B------:R-:W-:Y:S01]  /*3eb0*/  ISETP.GE.AND P1, PT, R5, UR23, PT ;  /* 0x0000001705007c0c */ /* 0x000fe2000bf26270 */
[----:B------:R-:W-:Y:S01]  /*3ec0*/  UIADD3 UR23, UR25, 0x76cf5d0a, URZ ;  /* 0x76cf5d0a19177890 */ /* 0x000fe2000fffe03f */
[----:B------:R-:W-:Y:S02]  /*3ed0*/  LOP3.LUT R21, R156, UR24, RZ, 0x3c, !PT ;  /* 0x000000189c157c12 */ /* 0x000fe4000f8e3cff */
[----:B------:R-:W-:Y:S01]  /*3ee0*/  LOP3.LUT R5, R15, UR7, RZ, 0x3c, !PT ;  /* 0x000000070f057c12 */ /* 0x000fe2000f8e3cff */
[----:B------:R-:W-:Y:S01]  /*3ef0*/  UIADD3 UR7, UR25, -0x4498517b, URZ ;  /* 0xbb67ae8519077890 */ /* 0x000fe2000fffe03f */
[----:B------:R-:W-:Y:S01]  /*3f00*/  FSEL R111, R53, -INF , !P3 ;  /* 0xff800000356f7808 */ /* 0x000fe20005800000 */
[----:B------:R-:W-:Y:S01]  /*3f10*/  STL [R1+0x30], R21 ;  /* 0x0000301501007387 */ /* 0x000fe20000100800 */
[----:B------:R-:W-:Y:S01]  /*3f20*/  FMNMX.FTZ R6, R128, R6, !PT ;  /* 0x0000000680067209 */ /* 0x000fe20007810000 */
[----:B------:R-:W-:Y:S01]  /*3f30*/  IMAD.WIDE.U32 R4, R5, -0x326172a9, RZ ;  /* 0xcd9e8d5705047825 */ /* 0x000fe200078e00ff */
[----:B------:R-:W-:Y:S01]  /*3f40*/  LOP3.LUT R7, R15, UR8, RZ, 0x3c, !PT ;  /* 0x000000080f077c12 */ /* 0x000fe2000f8e3cff */
[----:B------:R-:W-:Y:S01]  /*3f50*/  UIADD3 UR8, UR25, -0x126145ec, URZ ;  /* 0xed9eba1419087890 */ /* 0x000fe2000fffe03f */
[----:B------:R-:W-:-:S02]  /*3f60*/  LOP3.LUT R15, R11, R21, RZ, 0x3c, !PT ;  /* 0x000000150b0f7212 */ /* 0x000fc400078e3cff */
[----:B------:R-:W-:Y:S02]  /*3f70*/  FSEL R130, R44, -INF , !P2 ;  /* 0xff8000002c827808 */ /* 0x000fe40005000000 */
[----:B------:R-:W-:Y:S01]  /*3f80*/  FMNMX.FTZ R11, R111, R6, !PT ;  /* 0x000000066f0b7209 */ /* 0x000fe20007810000 */
[----:B------:R-:W-:Y:S01]  /*3f90*/  IMAD.WIDE.U32 R6, R7, -0x326172a9, RZ ;  /* 0xcd9e8d5707067825 */ /* 0x000fe200078e00ff */
[----:B------:R-:W-:Y:S02]  /*3fa0*/  FSEL R129, R45, -INF , !P1 ;  /* 0xff8000002d817808 */ /* 0x000fe40004800000 */
[----:B------:R-:W-:Y:S01]  /*3fb0*/  FMNMX.FTZ R11, R130, R11, !PT ;  /* 0x0000000b820b7209 */ /* 0x000fe20007810000 */
[----:B------:R-:W-:Y:S01]  /*3fc0*/  IMAD.WIDE.U32 R42, R15, -0x2daee0ad, RZ ;  /* 0xd2511f530f2a7825 */ /* 0x000fe200078e00ff */
[----:B------:R-:W-:Y:S02]  /*3fd0*/  LOP3.LUT R16, R13, R21, RZ, 0x3c, !PT ;  /* 0x000000150d107212 */ /* 0x000fe400078e3cff */
[----:B------:R-:W-:-:S02]  /*3fe0*/  LOP3.LUT R18, R5, UR6, R12, 0x96, !PT ;  /* 0x0000000605127c12 */ /* 0x000fc4000f8e960c */
[----:B------:R-:W-:Y:S01]  /*3ff0*/  LOP3.LUT R171, R9, UR6, R12, 0x96, !PT ;  /* 0x0000000609ab7c12 */ /* 0x000fe2000f8e960c */
[----:B------:R-:W-:Y:S01]  /*4000*/  IMAD.WIDE.U32 R12, R3, -0x326172a9, RZ ;  /* 0xcd9e8d57030c7825 */ /* 0x000fe200078e00ff */
[--C-:B------:R-:W-:Y:S02]  /*4010*/  LOP3.LUT R134, R9, UR6, R10.reuse, 0x96, !PT ;  /* 0x0000000609867c12 */ /* 0x100fe4000f8e960a */
[----:B------:R-:W-:Y:S01]  /*4020*/  FMNMX.FTZ R3, R30, R31, !PT ;  /* 0x0000001f1e037209 */ /* 0x000fe20007810000 */
[----:B------:R-:W-:Y:S01]  /*4030*/  IMAD.WIDE.U32 R72, R16, -0x2daee0ad, RZ ;  /* 0xd2511f5310487825 */ /* 0x000fe200078e00ff */
[----:B------:R-:W-:Y:S02]  /*4040*/  FMNMX.FTZ R9, R129, R11, !PT ;  /* 0x0000000b81097209 */ /* 0x000fe40007810000 */
[----:B------:R-:W-:Y:S02]  /*4050*/  LOP3.LUT R17, R5, UR6, R10, 0x96, !PT ;  /* 0x0000000605117c12 */ /* 0x000fe4000f8e960a */
[----:B------:R-:W-:-:S02]  /*4060*/  FMNMX.FTZ R3, R40, R3, !PT ;  /* 0x0000000328037209 */ /* 0x000fc40007810000 */
[----:B------:R-:W-:Y:S02]  /*4070*/  LOP3.LUT R22, R5, UR6, R12, 0x96, !PT ;  /* 0x0000000605167c12 */ /* 0x000fe4000f8e960c */
[----:B------:R-:W1:Y:S01]  /*4080*/  SHFL.BFLY PT, R5, R9, 0x2, 0x1f ;  /* 0x0c401f0009057f89 */ /* 0x000e6200000e0000 */
[----:B------:R-:W-:Y:S02]  /*4090*/  FMNMX.FTZ R3, R41, R3, !PT ;  /* 0x0000000329037209 */ /* 0x000fe40007810000 */
[----:B------:R-:W-:Y:S02]  /*40a0*/  FSEL R158, R104, -INF , !P6 ;  /* 0xff800000689e7808 */ /* 0x000fe40007000000 */
[----:B------:R-:W-:Y:S02]  /*40b0*/  FMNMX.FTZ R3, R38, R3, !PT ;  /* 0x0000000326037209 */ /* 0x000fe40007810000 */
[----:B------:R-:W-:Y:S02]  /*40c0*/  FSEL R78, R66, -INF , !P6 ;  /* 0xff800000424e7808 */ /* 0x000fe40007000000 */
[----:B------:R-:W-:-:S02]  /*40d0*/  FMNMX.FTZ R3, R39, R3, !PT ;  /* 0x0000000327037209 */ /* 0x000fc40007810000 */
[----:B------:R-:W-:Y:S02]  /*40e0*/  LOP3.LUT R181, R7, UR6, R10, 0x96, !PT ;  /* 0x0000000607b57c12 */ /* 0x000fe4000f8e960a */
[----:B------:R-:W-:Y:S02]  /*40f0*/  FMNMX.FTZ R3, R36, R3, !PT ;  /* 0x0000000324037209 */ /* 0x000fe40007810000 */
[----:B------:R-:W-:Y:S02]  /*4100*/  FSEL R79, R67, -INF , !P5 ;  /* 0xff800000434f7808 */ /* 0x000fe40006800000 */
[----:B------:R-:W-:Y:S02]  /*4110*/  FMNMX.FTZ R3, R37, R3, !PT ;  /* 0x0000000325037209 */ /* 0x000fe40007810000 */
[----:B------:R-:W-:Y:S02]  /*4120*/  LOP3.LUT R11, R13, R21, RZ, 0x3c, !PT ;  /* 0x000000150d0b7212 */ /* 0x000fe400078e3cff */
[----:B------:R-:W-:-:S02]  /*4130*/  FMNMX.FTZ R3, R109, R3, !PT ;  /* 0x000000036d037209 */ /* 0x000fc40007810000 */
[----:B------:R-:W-:Y:S01]  /*4140*/  FSEL R80, R54, -INF , !P4 ;  /* 0xff80000036507808 */ /* 0x000fe20006000000 */
[----:B------:R-:W-:Y:S01]  /*4150*/  IMAD.WIDE.U32 R76, R11, -0x2daee0ad, RZ ;  /* 0xd2511f530b4c7825 */ /* 0x000fe200078e00ff */
[----:B-1----:R-:W-:Y:S02]  /*4160*/  FMNMX.FTZ R104, R9, R5, !PT ;  /* 0x0000000509687209 */ /* 0x002fe40007810000 */
[----:B------:R-:W-:Y:S02]  /*4170*/  FMNMX.FTZ R3, R108, R3, !PT ;  /* 0x000000036c037209 */ /* 0x000fe40007810000 */
[----:B------:R-:W-:Y:S01]  /*4180*/  LOP3.LUT R5, R73, UR7, R14, 0x96, !PT ;  /* 0x0000000749057c12 */ /* 0x000fe2000f8e960e */
[----:B------:R-:W1:Y:S01]  /*4190*/  SHFL.BFLY PT, R10, R104, 0x1, 0x1f ;  /* 0x0c201f00680a7f89 */ /* 0x000e6200000e0000 */
[----:B------:R-:W-:Y:S02]  /*41a0*/  FMNMX.FTZ R3, R78, R3, !PT ;  /* 0x000000034e037209 */ /* 0x000fe40007810000 */
[----:B------:R-:W-:Y:S01]  /*41b0*/  FSEL R81, R55, -INF , !P3 ;  /* 0xff80000037517808 */ /* 0x000fe20005800000 */
[----:B------:R-:W-:Y:S01]  /*41c0*/  IMAD.WIDE.U32 R34, R5, -0x326172a9, RZ ;  /* 0xcd9e8d5705227825 */ /* 0x000fe200078e00ff */
[----:B------:R-:W-:-:S02]  /*41d0*/  FMNMX.FTZ R3, R79, R3, !PT ;  /* 0x000000034f037209 */ /* 0x000fc40007810000 */
[----:B------:R-:W-:Y:S01]  /*41e0*/  LOP3.LUT R191, R7, UR6, R12, 0x96, !PT ;  /* 0x0000000607bf7c12 */ /* 0x000fe2000f8e960c */
[----:B------:R-:W-:Y:S01]  /*41f0*/  UIADD3 UR6, UR24, 0x3c6ef372, URZ ;  /* 0x3c6ef37218067890 */ /* 0x000fe2000fffe03f */
[----:B------:R-:W-:Y:S02]  /*4200*/  FMNMX.FTZ R3, R80, R3, !PT ;  /* 0x0000000350037209 */ /* 0x000fe40007810000 */
[--C-:B------:R-:W-:Y:S02]  /*4210*/  LOP3.LUT R7, R43, UR7, R14.reuse, 0x96, !PT ;  /* 0x000000072b077c12 */ /* 0x100fe4000f8e960e */
[----:B------:R-:W-:Y:S02]  /*4220*/  FSEL R95, R46, -INF , !P2 ;  /* 0xff8000002e5f7808 */ /* 0x000fe40005000000 */
[----:B------:R-:W-:Y:S01]  /*4230*/  FMNMX.FTZ R3, R81, R3, !PT ;  /* 0x0000000351037209 */ /* 0x000fe20007810000 */
[----:B------:R-:W-:Y:S01]  /*4240*/  IMAD.WIDE.U32 R32, R7, -0x326172a9, RZ ;  /* 0xcd9e8d5707207825 */ /* 0x000fe200078e00ff */
[----:B------:R-:W-:Y:S01]  /*4250*/  LOP3.LUT R5, R77, UR7, R14, 0x96, !PT ;  /* 0x000000074d057c12 */ /* 0x000fe2000f8e960e */
[----:B------:R-:W-:Y:S01]  /*4260*/  UIADD3 UR7, UR24, 0x1715609d, URZ ;  /* 0x1715609d18077890 */ /* 0x000fe2000fffe03f */
[----:B------:R-:W-:-:S02]  /*4270*/  FSEL R86, R47, -INF , !P1 ;  /* 0xff8000002f567808 */ /* 0x000fc40004800000 */
[----:B------:R-:W-:Y:S01]  /*4280*/  FMNMX.FTZ R3, R95, R3, !PT ;  /* 0x000000035f037209 */ /* 0x000fe20007810000 */
[----:B------:R-:W-:Y:S01]  /*4290*/  IMAD.WIDE.U32 R54, R5, -0x326172a9, RZ ;  /* 0xcd9e8d5705367825 */ /* 0x000fe200078e00ff */
[--C-:B------:R-:W-:Y:S02]  /*42a0*/  LOP3.LUT R156, R33, UR6, R6.reuse, 0x96, !PT ;  /* 0x00000006219c7c12 */ /* 0x100fe4000f8e9606 */
[----:B------:R-:W-:Y:S02]  /*42b0*/  FMNMX.FTZ R12, R86, R3, !PT ;  /* 0x00000003560c7209 */ /* 0x000fe40007810000 */
[----:B------:R-:W-:Y:S02]  /*42c0*/  FMNMX.FTZ R3, R68, R60, !PT ;  /* 0x0000003c44037209 */ /* 0x000fe40007810000 */
[----:B------:R-:W-:Y:S01]  /*42d0*/  LOP3.LUT R183, R55, UR6, R6, 0x96, !PT ;  /* 0x0000000637b77c12 */ /* 0x000fe2000f8e9606 */
[----:B------:R-:W-:Y:S01]  /*42e0*/  IMAD.WIDE.U32 R6, R17, -0x2daee0ad, RZ ;  /* 0xd2511f5311067825 */ /* 0x000fe200078e00ff */
[----:B-1----:R-:W-:-:S02]  /*42f0*/  FMNMX.FTZ R104, R104, R10, !PT ;  /* 0x0000000a68687209 */ /* 0x002fc40007810000 */
[--C-:B------:R-:W-:Y:S01]  /*4300*/  LOP3.LUT R94, R33, UR6, R8.reuse, 0x96, !PT ;  /* 0x00000006215e7c12 */ /* 0x100fe2000f8e9608 */
[----:B------:R-:W-:Y:S01]  /*4310*/  IMAD.WIDE.U32 R10, R18, -0x2daee0ad, RZ ;  /* 0xd2511f53120a7825 */ /* 0x000fe200078e00ff */
[----:B------:R-:W-:Y:S01]  /*4320*/  LOP3.LUT R144, R35, UR6, R8, 0x96, !PT ;  /* 0x0000000623907c12 */ /* 0x000fe2000f8e9608 */
[----:B------:R-:W-:Y:S01]  /*4330*/  STL [R1+0x194], R104 ;  /* 0x0001946801007387 */ /* 0x000fe20000100800 */
[----:B------:R-:W-:Y:S02]  /*4340*/  FSEL R206, R103, -INF , !P3 ;  /* 0xff80000067ce7808 */ /* 0x000fe40005800000 */
[----:B------:R-:W-:Y:S01]  /*4350*/  FMNMX.FTZ R8, R61, R3, !PT ;  /* 0x000000033d087209 */ /* 0x000fe20007810000 */
[----:B------:R-:W1:Y:S01]  /*4360*/  SHFL.BFLY PT, R103, R12, 0x2, 0x1f ;  /* 0x0c401f000c677f89 */ /* 0x000e6200000e0000 */
[----:B------:R-:W-:Y:S01]  /*4370*/  FSEL R220, R99, -INF , !P1 ;  /* 0xff80000063dc7808 */ /* 0x000fe20004800000 */
[----:B------:R-:W-:Y:S01]  /*4380*/  FMUL.FTZ R3, R104, UR28 ;  /* 0x0000001c68037c20 */ /* 0x000fe20008410000 */
[----:B------:R-:W-:-:S02]  /*4390*/  FSEL R214, R97, -INF , !P1 ;  /* 0xff80000061d67808 */ /* 0x000fc40004800000 */
[----:B------:R-:W-:Y:S02]  /*43a0*/  FSETP.NEU.FTZ.AND P1, PT, R104, -INF , PT ;  /* 0xff8000006800780b */ /* 0x000fe40003f3d000 */
[C-C-:B------:R-:W-:Y:S02]  /*43b0*/  LOP3.LUT R13, R7.reuse, UR23, R42.reuse, 0x96, !PT ;  /* 0x00000017070d7c12 */ /* 0x140fe4000f8e962a */
[----:B------:R-:W-:Y:S02]  /*43c0*/  LOP3.LUT R14, R7, UR23, R42, 0x96, !PT ;  /* 0x00000017070e7c12 */ /* 0x000fe4000f8e962a */
[----:B------:R-:W-:Y:S01]  /*43d0*/  FMNMX.FTZ R7, R56, R8, !PT ;  /* 0x0000000838077209 */ /* 0x000fe20007810000 */
[----:B------:R-:W-:Y:S01]  /*43e0*/  IMAD.WIDE.U32 R50, R13, -0x326172a9, RZ ;  /* 0xcd9e8d570d327825 */ /* 0x000fe200078e00ff */
[----:B------:R-:W-:Y:S02]  /*43f0*/  FSEL R29, R3, RZ, P1 ;  /* 0x000000ff031d7208 */ /* 0x000fe40000800000 */
[----:B------:R-:W-:Y:S01]  /*4400*/  FMNMX.FTZ R3, R57, R7, !PT ;  /* 0x0000000739037209 */ /* 0x000fe20007810000 */
[----:B------:R-:W-:Y:S01]  /*4410*/  IMAD.WIDE.U32 R14, R14, -0x326172a9, RZ ;  /* 0xcd9e8d570e0e7825 */ /* 0x000fe200078e00ff */
[----:B------:R-:W-:-:S02]  /*4420*/  LOP3.LUT R9, R35, UR6, R4, 0x96, !PT ;  /* 0x0000000623097c12 */ /* 0x000fc4000f8e9604 */
[----:B------:R-:W-:Y:S02]  /*4430*/  FMNMX.FTZ R3, R58, R3, !PT ;  /* 0x000000033a037209 */ /* 0x000fe40007810000 */
[----:B------:R-:W-:Y:S01]  /*4440*/  LOP3.LUT R5, R33, UR6, R4, 0x96, !PT ;  /* 0x0000000621057c12 */ /* 0x000fe2000f8e9604 */
[----:B------:R-:W-:Y:S01]  /*4450*/  IMAD.WIDE.U32 R8, R9, -0x2daee0ad, RZ ;  /* 0xd2511f5309087825 */ /* 0x000fe200078e00ff */
[----:B------:R-:W-:Y:S01]  /*4460*/  FMNMX.FTZ R3, R59, R3, !PT ;  /* 0x000000033b037209 */ /* 0x000fe20007810000 */
[----:B------:R-:W-:Y:S01]  /*4470*/  UIADD3 UR6, UR25, -0x56f99767, URZ ;  /* 0xa906689919067890 */ /* 0x000fe2000fffe03f */
[----:B------:R-:W-:Y:S01]  /*4480*/  LOP3.LUT R16, R11, UR23, R72, 0x96, !PT ;  /* 0x000000170b107c12 */ /* 0x000fe2000f8e9648 */
[----:B------:R-:W-:Y:S01]  /*4490*/  IMAD.WIDE.U32 R4, R5, -0x2daee0ad, RZ ;  /* 0xd2511f5305047825 */ /* 0x000fe200078e00ff */
[----:B------:R-:W-:Y:S02]  /*44a0*/  FMNMX.FTZ R3, R48, R3, !PT ;  /* 0x0000000330037209 */ /* 0x000fe40007810000 */
[----:B------:R-:W-:Y:S01]  /*44b0*/  LOP3.LUT R43, R9, UR16, R10, 0x96, !PT ;  /* 0x00000010092b7c12 */ /* 0x000fe2000f8e960a */
[----:B------:R-:W-:Y:S01]  /*44c0*/  IMAD.WIDE.U32 R10, R22, -0x2daee0ad, RZ ;  /* 0xd2511f53160a7825 */ /* 0x000fe200078e00ff */
[----:B------:R-:W-:-:S02]  /*44d0*/  FMNMX.FTZ R3, R165, R3, !PT ;  /* 0x00000003a5037209 */ /* 0x000fc40007810000 */
[C-C-:B------:R-:W-:Y:S01]  /*44e0*/  LOP3.LUT R49, R5.reuse, UR16, R6.reuse, 0x96, !PT ;  /* 0x0000001005317c12 */ /* 0x140fe2000f8e9606 */
[----:B------:R-:W-:Y:S01]  /*44f0*/  IMAD.WIDE.U32 R46, R16, -0x326172a9, RZ ;  /* 0xcd9e8d57102e7825 */ /* 0x000fe200078e00ff */
[----:B------:R-:W-:-:S03]  /*4500*/  LOP3.LUT R21, R5, UR16, R6, 0x96, !PT ;  /* 0x0000001005157c12 */ /* 0x000fc6000f8e9606 */
[----:B------:R-:W-:Y:S01]  /*4510*/  FFMA.FTZ R5, R19, UR28, -R29 ;  /* 0x0000001c13057c23 */ /* 0x000fe2000801081d */
[----:B-1----:R-:W-:Y:S02]  /*4520*/  FMNMX.FTZ R103, R12, R103, !PT ;  /* 0x000000670c677209 */ /* 0x002fe40007810000 */
[----:B------:R-:W-:Y:S01]  /*4530*/  FMNMX.FTZ R3, R161, R3, !PT ;  /* 0x00000003a1037209 */ /* 0x000fe20007810000 */
[----:B------:R1:W-:Y:S01]  /*4540*/  MUFU.EX2 R212, R5 ;  /* 0x0000000500d47308 */ /* 0x0003e20000000800 */
[----:B------:R-:W-:Y:S02]  /*4550*/  LOP3.LUT R12, R11, UR23, R76, 0x96, !PT ;  /* 0x000000170b0c7c12 */ /* 0x000fe4000f8e964c */
[----:B------:R-:W2:Y:S01]  /*4560*/  SHFL.BFLY PT, R11, R103, 0x1, 0x1f ;  /* 0x0c201f00670b7f89 */ /* 0x000ea200000e0000 */
[----:B------:R-:W-:Y:S02]  /*4570*/  FSEL R159, R105, -INF , !P5 ;  /* 0xff800000699f7808 */ /* 0x000fe40006800000 */
[----:B------:R-:W-:Y:S01]  /*4580*/  FMNMX.FTZ R3, R158, R3, !PT ;  /* 0x000000039e037209 */ /* 0x000fe20007810000 */
[----:B------:R-:W-:Y:S01]  /*4590*/  IMAD.WIDE.U32 R12, R12, -0x326172a9, RZ ;  /* 0xcd9e8d570c0c7825 */ /* 0x000fe200078e00ff */
[----:B------:R-:W-:-:S02]  /*45a0*/  FSEL R166, R100, -INF , !P4 ;  /* 0xff80000064a67808 */ /* 0x000fc40006000000 */
[----:B------:R-:W-:Y:S02]  /*45b0*/  FMNMX.FTZ R3, R159, R3, !PT ;  /* 0x000000039f037209 */ /* 0x000fe40007810000 */
[--C-:B------:R-:W-:Y:S02]  /*45c0*/  LOP3.LUT R7, R51, UR17, R32.reuse, 0x96, !PT ;  /* 0x0000001133077c12 */ /* 0x100fe4000f8e9620 */
[----:B------:R-:W-:Y:S02]  /*45d0*/  LOP3.LUT R6, R15, UR17, R32, 0x96, !PT ;  /* 0x000000110f067c12 */ /* 0x000fe4000f8e9620 */
[----:B------:R-:W-:Y:S01]  /*45e0*/  FSEL R167, R101, -INF , !P3 ;  /* 0xff80000065a77808 */ /* 0x000fe20005800000 */
[----:B-1----:R-:W-:Y:S01]  /*45f0*/  FFMA.FTZ R5, R20, UR28, -R29 ;  /* 0x0000001c14057c23 */ /* 0x002fe2000801081d */
[----:B------:R-:W-:Y:S01]  /*4600*/  FMNMX.FTZ R3, R166, R3, !PT ;  /* 0x00000003a6037209 */ /* 0x000fe20007810000 */
[----:B------:R-:W-:Y:S01]  /*4610*/  IMAD.WIDE.U32 R52, R7, -0x2daee0ad, RZ ;  /* 0xd2511f5307347825 */ /* 0x000fe200078e00ff */
[----:B------:R-:W-:Y:S01]  /*4620*/  FSEL R215, R96, -INF , !P2 ;  /* 0xff80000060d77808 */ /* 0x000fe20005000000 */
[----:B------:R1:W-:Y:S01]  /*4630*/  MUFU.EX2 R174, R5 ;  /* 0x0000000500ae7308 */ /* 0x0003e20000000800 */
[----:B------:R-:W-:Y:S01]  /*4640*/  FMNMX.FTZ R3, R167, R3, !PT ;  /* 0x00000003a7037209 */ /* 0x000fe20007810000 */
[----:B------:R-:W-:Y:S01]  /*4650*/  IMAD.WIDE.U32 R18, R6, -0x2daee0ad, RZ ;  /* 0xd2511f5306127825 */ /* 0x000fe200078e00ff */
[----:B------:R-:W-:-:S02]  /*4660*/  LOP3.LUT R35, R53, UR8, R4, 0x96, !PT ;  /* 0x0000000835237c12 */ /* 0x000fc4000f8e9604 */
[----:B------:R-:W-:Y:S02]  /*4670*/  LOP3.LUT R6, R47, UR17, R34, 0x96, !PT ;  /* 0x000000112f067c12 */ /* 0x000fe4000f8e9622 */
[----:B------:R-:W-:Y:S02]  /*4680*/  LOP3.LUT R20, R19, UR8, R4, 0x96, !PT ;  /* 0x0000000813147c12 */ /* 0x000fe4000f8e9604 */
[----:B------:R-:W-:Y:S01]  /*4690*/  FMNMX.FTZ R4, R215, R3, !PT ;  /* 0x00000003d7047209 */ /* 0x000fe20007810000 */
[--C-:B------:R-:W-:Y:S01]  /*46a0*/  FFMA.FTZ R3, R26, UR28, -R29.reuse ;  /* 0x0000001c1a037c23 */ /* 0x100fe2000801081d */
[----:B--2---:R-:W-:Y:S01]  /*46b0*/  FMNMX.FTZ R103, R103, R11, !PT ;  /* 0x0000000b67677209 */ /* 0x004fe20007810000 */
[----:B------:R-:W-:Y:S01]  /*46c0*/  IMAD.WIDE.U32 R44, R6, -0x2daee0ad, RZ ;  /* 0xd2511f53062c7825 */ /* 0x000fe200078e00ff */
[----:B------:R-:W-:Y:S01]  /*46d0*/  FMNMX.FTZ R7, R214, R4, !PT ;  /* 0x00000004d6077209 */ /* 0x000fe20007810000 */
[----:B------:R2:W-:Y:S01]  /*46e0*/  MUFU.EX2 R217, R3 ;  /* 0x0000000300d97308 */ /* 0x0005e20000000800 */
[----:B------:R-:W-:Y:S01]  /*46f0*/  FSETP.NEU.FTZ.AND P1, PT, R103, -INF , PT ;  /* 0xff8000006700780b */ /* 0x000fe20003f3d000 */
[--C-:B------:R-:W-:Y:S01]  /*4700*/  FFMA.FTZ R4, R28, UR28, -R29.reuse ;  /* 0x0000001c1c047c23 */ /* 0x100fe2000801081d */
[----:B-1----:R-:W-:Y:S01]  /*4710*/  FFMA.FTZ R5, R23, UR28, -R29 ;  /* 0x0000001c17057c23 */ /* 0x002fe2000801081d */
[----:B------:R-:W-:Y:S01]  /*4720*/  FSEL R176, R102, -INF , !P4 ;  /* 0xff80000066b07808 */ /* 0x000fe20006000000 */
[----:B------:R-:W-:Y:S01]  /*4730*/  STL [R1+0x198], R103 ;  /* 0x0001986701007387 */ /* 0x000fe20000100800 */
[----:B------:R-:W-:-:S02]  /*4740*/  FSEL R164, R106, -INF , !P6 ;  /* 0xff8000006aa47808 */ /* 0x000fc40007000000 */
[----:B------:R1:W-:Y:S01]  /*4750*/  MUFU.EX2 R211, R5 ;  /* 0x0000000500d37308 */ /* 0x0003e20000000800 */
[----:B------:R-:W3:Y:S01]  /*4760*/  SHFL.BFLY PT, R102, R7, 0x2, 0x1f ;  /* 0x0c401f0007667f89 */ /* 0x000ee200000e0000 */
[----:B------:R-:W-:Y:S02]  /*4770*/  LOP3.LUT R9, R9, UR16, R10, 0x96, !PT ;  /* 0x0000001009097c12 */ /* 0x000fe4000f8e960a */
[----:B------:R-:W-:Y:S01]  /*4780*/  FSEL R163, R107, -INF , !P5 ;  /* 0xff8000006ba37808 */ /* 0x000fe20006800000 */
[----:B------:R-:W-:Y:S01]  /*4790*/  STL.64 [R1+0x1d0], R166 ;  /* 0x0001d0a601007387 */ /* 0x000fe20000100a00 */
[----:B------:R-:W-:Y:S02]  /*47a0*/  LOP3.LUT R33, R45, UR8, R8, 0x96, !PT ;  /* 0x000000082d217c12 */ /* 0x000fe4000f8e9608 */
[----:B------:R-:W-:Y:S01]  /*47b0*/  FSEL R64, R98, -INF , !P2 ;  /* 0xff80000062407808 */ /* 0x000fe20005000000 */
[----:B--2---:R-:W-:Y:S01]  /*47c0*/  FFMA.FTZ R3, R27, UR28, -R29 ;  /* 0x0000001c1b037c23 */ /* 0x004fe2000801081d */
[----:B------:R-:W-:Y:S01]  /*47d0*/  MUFU.EX2 R219, R4 ;  /* 0x0000000400db7308 */ /* 0x000fe20000000800 */
[----:B------:R-:W-:Y:S01]  /*47e0*/  LEA R192, R0, UR4, 0x1 ;  /* 0x0000000400c07c11 */ /* 0x000fe2000f8e08ff */
[----:B------:R-:W-:Y:S04]  /*47f0*/  STL.64 [R1+0x1c8], R164 ;  /* 0x0001c8a401007387 */ /* 0x000fe80000100a00 */
[----:B------:R-:W-:-:S02]  /*4800*/  IMAD R194, R2, 0x2, R192 ;  /* 0x0000000202c27824 */ /* 0x000fc400078e02c0 */
[----:B-1----:R-:W-:Y:S01]  /*4810*/  FFMA.FTZ R5, R24, UR28, -R29 ;  /* 0x0000001c18057c23 */ /* 0x002fe2000801081d */
[----:B------:R1:W2:Y:S01]  /*4820*/  MUFU.EX2 R218, R3 ;  /* 0x0000000300da7308 */ /* 0x0002a20000000800 */
[----:B------:R-:W-:Y:S04]  /*4830*/  LDSM.16.MT88.4 R120, [R192+0x9000] ;  /* 0x00900000c078783b */ /* 0x000fe80000004200 */
[----:B------:R-:W-:Y:S01]  /*4840*/  LDSM.16.MT88.4 R124, [R194+0x9000] ;  /* 0x00900000c27c783b */ /* 0x000fe20000004200 */
[----:B---3--:R-:W-:Y:S02]  /*4850*/  FMNMX.FTZ R102, R7, R102, !PT ;  /* 0x0000006607667209 */ /* 0x008fe40007810000 */
[----:B------:R3:W-:Y:S01]  /*4860*/  MUFU.EX2 R213, R5 ;  /* 0x0000000500d57308 */ /* 0x0007e20000000800 */
[----:B------:R-:W-:Y:S04]  /*4870*/  LDSM.16.MT88.4 R116, [R192+0x9400] ;  /* 0x00940000c074783b */ /* 0x000fe80000004200 */
[----:B------:R-:W-:Y:S01]  /*4880*/  LDSM.16.MT88.4 R112, [R194+0x9400] ;  /* 0x00940000c270783b */ /* 0x000fe20000004200 */
[----:B-1----:R-:W-:Y:S01]  /*4890*/  FMUL.FTZ R3, R103, UR28 ;  /* 0x0000001c67037c20 */ /* 0x002fe20008410000 */
[----:B------:R-:W-:-:S04]  /*48a0*/  IMAD.MOV.U32 R103, RZ, RZ, R64 ;  /* 0x000000ffff677224 */ /* 0x000fc800078e0040 */
[----:B------:R-:W-:Y:S01]  /*48b0*/  FSEL R28, R3, RZ, P1 ;  /* 0x000000ff031c7208 */ /* 0x000fe20000800000 */
[----:B---3--:R-:W-:-:S04]  /*48c0*/  FFMA.FTZ R5, R25, UR28, -R29 ;  /* 0x0000001c19057c23 */ /* 0x008fc8000801081d */
[----:B------:R1:W3:Y:S02]  /*48d0*/  MUFU.EX2 R216, R5 ;  /* 0x0000000500d87308 */ /* 0x0002e40000000800 */
[----:B-1----:R-:W-:-:S05]  /*48e0*/  LOP3.LUT R5, R13, UR17, R54, 0x96, !PT ;  /* 0x000000110d057c12 */ /* 0x002fca000f8e9636 */
[----:B------:R-:W-:Y:S01]  /*48f0*/  IMAD.WIDE.U32 R16, R5, -0x2daee0ad, RZ ;  /* 0xd2511f5305107825 */ /* 0x000fe200078e00ff */
[----:B------:R-:W-:-:S04]  /*4900*/  FMNMX.FTZ R5, R69, R62, !PT ;  /* 0x0000003e45057209 */ /* 0x000fc80007810000 */
[----:B------:R-:W-:Y:S01]  /*4910*/  FMNMX.FTZ R6, R63, R5, !PT ;  /* 0x000000053f067209 */ /* 0x000fe20007810000 */
[----:B------:R-:W-:Y:S01]  /*4920*/  IMAD.WIDE.U32 R4, R21, -0x326172a9, RZ ;  /* 0xcd9e8d5715047825 */ /* 0x000fe200078e00ff */
[----:B------:R-:W-:Y:S02]  /*4930*/  LOP3.LUT R15, R17, UR8, R8, 0x96, !PT ;  /* 0x00000008110f7c12 */ /* 0x000fe4000f8e9608 */
[----:B------:R-:W-:Y:S01]  /*4940*/  FMNMX.FTZ R3, R70, R6, !PT ;  /* 0x0000000646037209 */ /* 0x000fe20007810000 */
[----:B------:R-:W-:Y:S01]  /*4950*/  IMAD.WIDE.U32 R8, R9, -0x326172a9, RZ ;  /* 0xcd9e8d5709087825 */ /* 0x000fe200078e00ff */
[----:B------:R-:W-:-:S03]  /*4960*/  LOP3.LUT R10, R5, UR9, R14, 0x96, !PT ;  /* 0x00000009050a7c12 */ /* 0x000fc6000f8e960e */
[----:B------:R-:W-:Y:S01]  /*4970*/  FFMA.FTZ R6, R30, UR28, -R28 ;  /* 0x0000001c1e067c23 */ /* 0x000fe2000801081c */
[----:B------:R-:W-:Y:S01]  /*4980*/  FMNMX.FTZ R3, R75, R3, !PT ;  /* 0x000000034b037209 */ /* 0x000fe20007810000 */
[----:B------:R-:W-:Y:S01]  /*4990*/  IMAD.WIDE.U32 R20, R20, -0x326172a9, RZ ;  /* 0xcd9e8d5714147825 */ /* 0x000fe200078e00ff */
[----:B------:R-:W-:Y:S01]  /*49a0*/  LOP3.LUT R9, R9, UR9, R12, 0x96, !PT ;  /* 0x0000000909097c12 */ /* 0x000fe2000f8e960c */
[----:B------:R1:W-:Y:S01]  /*49b0*/  MUFU.EX2 R149, R6 ;  /* 0x0000000600957308 */ /* 0x0003e20000000800 */
[----:B------:R-:W-:Y:S01]  /*49c0*/  FMNMX.FTZ R3, R74, R3, !PT ;  /* 0x000000034a037209 */ /* 0x000fe20007810000 */
[----:B------:R-:W4:Y:S01]  /*49d0*/  SHFL.BFLY PT, R12, R102, 0x1, 0x1f ;  /* 0x0c201f00660c7f89 */ /* 0x000f2200000e0000 */
[----:B------:R-:W-:Y:S01]  /*49e0*/  LOP3.LUT R5, R21, UR7, R4, 0x96, !PT ;  /* 0x0000000715057c12 */ /* 0x000fe2000f8e9604 */
[----:B------:R-:W-:Y:S01]  /*49f0*/  FFMA.FTZ R4, R31, UR28, -R28 ;  /* 0x0000001c1f047c23 */ /* 0x000fe2000801081c */
[----:B------:R-:W-:Y:S01]  /*4a00*/  FMNMX.FTZ R3, R71, R3, !PT ;  /* 0x0000000347037209 */ /* 0x000fe20007810000 */
[----:B------:R-:W-:-:S02]  /*4a10*/  IMAD.WIDE.U32 R14, R15, -0x326172a9, RZ ;  /* 0xcd9e8d570f0e7825 */ /* 0x000fc400078e00ff */
[----:B------:R2:W-:Y:S01]  /*4a20*/  MUFU.EX2 R145, R4 ;  /* 0x0000000400917308 */ /* 0x0005e20000000800 */
[----:B------:R-:W-:Y:S01]  /*4a30*/  FMNMX.FTZ R101, R83, R3, !PT ;  /* 0x0000000353657209 */ /* 0x000fe20007810000 */
[----:B------:R-:W-:-:S03]  /*4a40*/  FFMA.FTZ R3, R40, UR28, -R28 ;  /* 0x0000001c28037c23 */ /* 0x000fc6000801081c */
[----:B------:R-:W-:-:S03]  /*4a50*/  FMNMX.FTZ R101, R173, R101, !PT ;  /* 0x00000065ad657209 */ /* 0x000fc60007810000 */
[----:B------:R3:W-:Y:S01]  /*4a60*/  MUFU.EX2 R146, R3 ;  /* 0x0000000300927308 */ /* 0x0007e20000000800 */
[----:B------:R-:W-:Y:S01]  /*4a70*/  FMNMX.FTZ R101, R172, R101, !PT ;  /* 0x00000065ac657209 */ /* 0x000fe20007810000 */
[----:B-1----:R-:W-:Y:S01]  /*4a80*/  IMAD.WIDE.U32 R6, R10, -0x2daee0ad, RZ ;  /* 0xd2511f530a067825 */ /* 0x002fe200078e00ff */
[----:B------:R-:W-:Y:S02]  /*4a90*/  LOP3.LUT R10, R15, UR7, R8, 0x96, !PT ;  /* 0x000000070f0a7c12 */ /* 0x000fe4000f8e9608 */
[----:B------:R-:W-:Y:S01]  /*4aa0*/  FMNMX.FTZ R101, R164, R101, !PT ;  /* 0x00000065a4657209 */ /* 0x000fe20007810000 */
[----:B------:R-:W-:Y:S01]  /*4ab0*/  IMAD.WIDE.U32 R8, R9, -0x2daee0ad, RZ ;  /* 0xd2511f5309087825 */ /* 0x000fe200078e00ff */
[----:B------:R-:W-:Y:S02]  /*4ac0*/  LOP3.LUT R18, R7, UR6, R18, 0x96, !PT ;  /* 0x0000000607127c12 */ /* 0x000fe4000f8e9612 */
[----:B------:R-:W-:Y:S01]  /*4ad0*/  FMNMX.FTZ R101, R163, R101, !PT ;  /* 0x00000065a3657209 */ /* 0x000fe20007810000 */
[----:B--2---:R-:W-:Y:S01]  /*4ae0*/  IMAD.WIDE.U32 R4, R5, -0x2daee0ad, RZ ;  /* 0xd2511f5305047825 */ /* 0x004fe200078e00ff */
[----:B----4-:R-:W-:-:S02]  /*4af0*/  FMNMX.FTZ R102, R102, R12, !PT ;  /* 0x0000000c66667209 */ /* 0x010fc40007810000 */
[----:B------:R-:W-:Y:S02]  /*4b00*/  FMNMX.FTZ R101, R176, R101, !PT ;  /* 0x00000065b0657209 */ /* 0x000fe40007810000 */
[----:B------:R-:W-:Y:S01]  /*4b10*/  FSETP.NEU.FTZ.AND P1, PT, R102, -INF , PT ;  /* 0xff8000006600780b */ /* 0x000fe20003f3d000 */
[----:B------:R-:W-:Y:S01]  /*4b20*/  STL [R1+0x19c], R102 ;  /* 0x00019c6601007387 */ /* 0x000fe20000100800 */
[----:B------:R-:W-:Y:S01]  /*4b30*/  FMNMX.FTZ R101, R206, R101, !PT ;  /* 0x00000065ce657209 */ /* 0x000fe20007810000 */
[----:B---3--:R-:W-:Y:S01]  /*4b40*/  FFMA.FTZ R3, R41, UR28, -R28 ;  /* 0x0000001c29037c23 */ /* 0x008fe2000801081c */
[----:B------:R-:W-:Y:S01]  /*4b50*/  LOP3.LUT R11, R5, UR26, R6, 0x96, !PT ;  /* 0x0000001a050b7c12 */ /* 0x000fe2000f8e9606 */
[----:B------:R-:W-:Y:S01]  /*4b60*/  IMAD.WIDE.U32 R6, R10, -0x2daee0ad, RZ ;  /* 0xd2511f530a067825 */ /* 0x000fe200078e00ff */
[----:B------:R-:W-:Y:S01]  /*4b70*/  FMNMX.FTZ R101, R103, R101, !PT ;  /* 0x0000006567657209 */ /* 0x000fe20007810000 */
[----:B------:R1:W-:Y:S01]  /*4b80*/  MUFU.EX2 R151, R3 ;  /* 0x0000000300977308 */ /* 0x0003e20000000800 */
[----:B------:R-:W-:-:S02]  /*4b90*/  LOP3.LUT R15, R4, 0xffff, RZ, 0xc0, !PT ;  /* 0x0000ffff040f7812 */ /* 0x000fc400078ec0ff */
[----:B------:R-:W-:Y:S02]  /*4ba0*/  FMNMX.FTZ R101, R220, R101, !PT ;  /* 0x00000065dc657209 */ /* 0x000fe40007810000 */
[----:B------:R-:W-:Y:S02]  /*4bb0*/  LOP3.LUT R23, R4, 0xff, RZ, 0xc0, !PT ;  /* 0x000000ff04177812 */ /* 0x000fe400078ec0ff */
[--C-:B------:R-:W-:Y:S01]  /*4bc0*/  SHF.R.U32.HI R19, RZ, 0x10, R4.reuse ;  /* 0x00000010ff137819 */ /* 0x100fe20000011604 */
[----:B------:R-:W2:Y:S01]  /*4bd0*/  SHFL.BFLY PT, R13, R101, 0x2, 0x1f ;  /* 0x0c401f00650d7f89 */ /* 0x000ea200000e0000 */
[----:B------:R-:W-:Y:S01]  /*4be0*/  SHF.R.U32.HI R22, RZ, 0x18, R4 ;  /* 0x00000018ff167819 */ /* 0x000fe20000011604 */
[----:B------:R-:W-:Y:S01]  /*4bf0*/  FFMA.FTZ R4, R37, UR28, -R28 ;  /* 0x0000001c25047c23 */ /* 0x000fe2000801081c */
[----:B------:R-:W-:Y:S02]  /*4c00*/  LOP3.LUT R5, R9, UR6, R16, 0x96, !PT ;  /* 0x0000000609057c12 */ /* 0x000fe4000f8e9610 */
[----:B------:R-:W-:Y:S01]  /*4c10*/  LOP3.LUT R10, R7, UR26, R8, 0x96, !PT ;  /* 0x0000001a070a7c12 */ /* 0x000fe2000f8e9608 */
[----:B------:R3:W-:Y:S01]  /*4c20*/  MUFU.EX2 R104, R4 ;  /* 0x0000000400687308 */ /* 0x0007e20000000800 */
[----:B------:R-:W-:Y:S01]  /*4c30*/  LOP3.LUT R17, R6, 0xffff, RZ, 0xc0, !PT ;  /* 0x0000ffff06117812 */ /* 0x000fe200078ec0ff */
[----:B------:R-:W-:-:S04]  /*4c40*/  IMAD.WIDE.U32 R8, R18, -0x326172a9, RZ ;  /* 0xcd9e8d5712087825 */ /* 0x000fc800078e00ff */
[----:B-1----:R-:W-:Y:S01]  /*4c50*/  FFMA.FTZ R3, R38, UR28, -R28 ;  /* 0x0000001c26037c23 */ /* 0x002fe2000801081c */
[----:B------:R-:W-:Y:S02]  /*4c60*/  SHF.R.U32.HI R7, RZ, 0x8, R15 ;  /* 0x00000008ff077819 */ /* 0x000fe4000001160f */
[----:B------:R-:W-:Y:S01]  /*4c70*/  LOP3.LUT R12, R19, 0xff, RZ, 0xc0, !PT ;  /* 0x000000ff130c7812 */ /* 0x000fe200078ec0ff */
[----:B------:R1:W-:Y:S01]  /*4c80*/  MUFU.EX2 R150, R3 ;  /* 0x0000000300967308 */ /* 0x0003e20000000800 */
[----:B------:R-:W-:Y:S02]  /*4c90*/  PRMT R26, R23, 0x5410, R7 ;  /* 0x00005410171a7816 */ /* 0x000fe40000000007 */
[----:B------:R-:W-:Y:S02]  /*4ca0*/  PRMT R27, R12, 0x5410, R22 ;  /* 0x000054100c1b7816 */ /* 0x000fe40000000016 */
[----:B------:R-:W-:Y:S02]  /*4cb0*/  LOP3.LUT R21, R6, 0xff, RZ, 0xc0, !PT ;  /* 0x000000ff06157812 */ /* 0x000fe400078ec0ff */
[----:B------:R-:W-:Y:S01]  /*4cc0*/  SHF.R.U32.HI R16, RZ, 0x10, R6 ;  /* 0x00000010ff107819 */ /* 0x000fe20000011606 */
[----:B---3--:R-:W-:Y:S01]  /*4cd0*/  IMAD.WIDE.U32 R4, R5, -0x326172a9, RZ ;  /* 0xcd9e8d5705047825 */ /* 0x008fe200078e00ff */
[----:B--2---:R-:W-:-:S02]  /*4ce0*/  FMNMX.FTZ R101, R101, R13, !PT ;  /* 0x0000000d65657209 */ /* 0x004fc40007810000 */
[----:B------:R-:W-:Y:S02]  /*4cf0*/  SHF.R.U32.HI R18, RZ, 0x18, R6 ;  /* 0x00000018ff127819 */ /* 0x000fe40000011606 */
[C---:B------:R-:W-:Y:S02]  /*4d00*/  LOP3.LUT R22, R4.reuse, 0xffff, RZ, 0xc0, !PT ;  /* 0x0000ffff04167812 */ /* 0x040fe400078ec0ff */
[----:B------:R-:W-:Y:S01]  /*4d10*/  LOP3.LUT R24, R4, 0xff, RZ, 0xc0, !PT ;  /* 0x000000ff04187812 */ /* 0x000fe200078ec0ff */
[----:B-1----:R-:W-:Y:S01]  /*4d20*/  FFMA.FTZ R3, R39, UR28, -R28 ;  /* 0x0000001c27037c23 */ /* 0x002fe2000801081c */
[--C-:B------:R-:W-:Y:S02]  /*4d30*/  SHF.R.U32.HI R23, RZ, 0x10, R4.reuse ;  /* 0x00000010ff177819 */ /* 0x100fe40000011604 */
[----:B------:R-:W-:Y:S01]  /*4d40*/  SHF.R.U32.HI R25, RZ, 0x18, R4 ;  /* 0x00000018ff197819 */ /* 0x000fe20000011604 */
[----:B------:R1:W-:Y:S01]  /*4d50*/  MUFU.EX2 R155, R3 ;  /* 0x00000003009b7308 */ /* 0x0003e20000000800 */
[----:B------:R-:W-:-:S02]  /*4d60*/  SHF.R.U32.HI R4, RZ, 0x8, R17 ;  /* 0x00000008ff047819 */ /* 0x000fc40000011611 */
[----:B------:R-:W-:Y:S02]  /*4d70*/  LOP3.LUT R6, R9, UR27, R20, 0x96, !PT ;  /* 0x0000001b09067c12 */ /* 0x000fe4000f8e9614 */
[----:B------:R-:W-:Y:S02]  /*4d80*/  PRMT R21, R21, 0x5410, R4 ;  /* 0x0000541015157816 */ /* 0x000fe40000000004 */
[C---:B------:R-:W-:Y:S02]  /*4d90*/  LOP3.LUT R9, R8.reuse, 0xffff, RZ, 0xc0, !PT ;  /* 0x0000ffff08097812 */ /* 0x040fe400078ec0ff */
[--C-:B------:R-:W-:Y:S02]  /*4da0*/  SHF.R.U32.HI R19, RZ, 0x10, R8.reuse ;  /* 0x00000010ff137819 */ /* 0x100fe40000011608 */
[----:B------:R-:W-:Y:S02]  /*4db0*/  LOP3.LUT R15, R8, 0xff, RZ, 0xc0, !PT ;  /* 0x000000ff080f7812 */ /* 0x000fe400078ec0ff */
[----:B------:R-:W-:-:S02]  /*4dc0*/  SHF.R.U32.HI R20, RZ, 0x18, R8 ;  /* 0x00000018ff147819 */ /* 0x000fc40000011608 */
[----:B------:R-:W-:Y:S01]  /*4dd0*/  LOP3.LUT R12, R19, 0xff, RZ, 0xc0, !PT ;  /* 0x000000ff130c7812 */ /* 0x000fe200078ec0ff */
[----:B-1----:R-:W-:Y:S01]  /*4de0*/  FFMA.FTZ R3, R36, UR28, -R28 ;  /* 0x0000001c24037c23 */ /* 0x002fe2000801081c */
[----:B------:R-:W-:Y:S01]  /*4df0*/  LOP3.LUT R8, R11, 0xffff, RZ, 0xc0, !PT ;  /* 0x0000ffff0b087812 */ /* 0x000fe200078ec0ff */
[----:B------:R-:W-:Y:S01]  /*4e00*/  IMAD.WIDE.U32 R36, R33, -0x326172a9, RZ ;  /* 0xcd9e8d5721247825 */ /* 0x000fe200078e00ff */
[----:B------:R-:W-:Y:S01]  /*4e10*/  LOP3.LUT R13, R11, 0xff, RZ, 0xc0, !PT ;  /* 0x000000ff0b0d7812 */ /* 0x000fe200078ec0ff */
[----:B------:R1:W-:Y:S01]  /*4e20*/  MUFU.EX2 R160, R3 ;  /* 0x0000000300a07308 */ /* 0x0003e20000000800 */
[----:B------:R-:W-:-:S04]  /*4e30*/  SHF.R.U32.HI R8, RZ, 0x8, R8 ;  /* 0x00000008ff087819 */ /* 0x000fc80000011608 */
[----:B------:R-:W-:Y:S02]  /*4e40*/  PRMT R13, R13, 0x5410, R8 ;  /* 0x000054100d0d7816 */ /* 0x000fe40000000008 */
[----:B------:R-:W-:Y:S01]  /*4e50*/  SHF.R.U32.HI R8, RZ, 0x10, R6 ;  /* 0x00000010ff087819 */ /* 0x000fe20000011606 */
[----:B-1----:R-:W-:-:S05]  /*4e60*/  FMUL.FTZ R3, R102, UR28 ;  /* 0x0000001c66037c20 */ /* 0x002fca0008410000 */
[----:B------:R-:W-:-:S05]  /*4e70*/  FSEL R30, R3, RZ, P1 ;  /* 0x000000ff031e7208 */ /* 0x000fca0000800000 */
[--C-:B------:R-:W-:Y:S01]  /*4e80*/  FFMA.FTZ R3, R68, UR28, -R30.reuse ;  /* 0x0000001c44037c23 */ /* 0x100fe2000801081e */
[--C-:B------:R-:W-:Y:S01]  /*4e90*/  FFMA.FTZ R7, R60, UR28, -R30.reuse ;  /* 0x0000001c3c077c23 */ /* 0x100fe2000801081e */
[----:B------:R-:W-:Y:S02]  /*4ea0*/  FFMA.FTZ R4, R56, UR28, -R30 ;  /* 0x0000001c38047c23 */ /* 0x000fe4000801081e */
[----:B------:R1:W-:Y:S08]  /*4eb0*/  MUFU.EX2 R133, R3 ;  /* 0x0000000300857308 */ /* 0x0003f00000000800 */
[----:B------:R2:W-:Y:S08]  /*4ec0*/  MUFU.EX2 R132, R7 ;  /* 0x0000000700847308 */ /* 0x0005f00000000800 */
[----:B------:R3:W-:Y:S01]  /*4ed0*/  MUFU.EX2 R138, R4 ;  /* 0x00000004008a7308 */ /* 0x0007e20000000800 */
[----:B-1----:R-:W-:Y:S01]  /*4ee0*/  LOP3.LUT R3, R5, UR27, R14, 0x96, !PT ;  /* 0x0000001b05037c12 */ /* 0x002fe2000f8e960e */
[----:B------:R-:W-:Y:S01]  /*4ef0*/  FFMA.FTZ R5, R61, UR28, -R30 ;  /* 0x0000001c3d057c23 */ /* 0x000fe2000801081e */
[----:B------:R-:W1:Y:S05]  /*4f00*/  SHFL.BFLY PT, R14, R101, 0x1, 0x1f ;  /* 0x0c201f00650e7f89 */ /* 0x000e6a00000e0000 */
[----:B------:R4:W-:Y:S01]  /*4f10*/  MUFU.EX2 R140, R5 ;  /* 0x00000005008c7308 */ /* 0x0009e20000000800 */
[----:B--2---:R-:W-:Y:S01]  /*4f20*/  LOP3.LUT R7, R16, 0xff, RZ, 0xc0, !PT ;  /* 0x000000ff10077812 */ /* 0x004fe200078ec0ff */
[----:B------:R-:W-:-:S03]  /*4f30*/  IMAD.U32 R16, RZ, RZ, UR12 ;  /* 0x0000000cff107e24 */ /* 0x000fc6000f8e00ff */
[----:B------:R-:W-:Y:S02]  /*4f40*/  PRMT R31, R7, 0x5410, R18 ;  /* 0x00005410071f7816 */ /* 0x000fe40000000012 */
[--C-:B------:R-:W-:Y:S02]  /*4f50*/  SHF.R.U32.HI R7, RZ, 0x10, R11.reuse ;  /* 0x00000010ff077819 */ /* 0x100fe4000001160b */
[----:B---3--:R-:W-:Y:S02]  /*4f60*/  LOP3.LUT R4, R10, 0xffff, RZ, 0xc0, !PT ;  /* 0x0000ffff0a047812 */ /* 0x008fe400078ec0ff */
[----:B------:R-:W-:Y:S02]  /*4f70*/  SHF.R.U32.HI R11, RZ, 0x18, R11 ;  /* 0x00000018ff0b7819 */ /* 0x000fe4000001160b */
[----:B------:R-:W-:Y:S02]  /*4f80*/  SHF.R.U32.HI R4, RZ, 0x8, R4 ;  /* 0x00000008ff047819 */ /* 0x000fe40000011604 */
[----:B------:R-:W-:-:S02]  /*4f90*/  LOP3.LUT R7, R7, 0xff, RZ, 0xc0, !PT ;  /* 0x000000ff07077812 */ /* 0x000fc400078ec0ff */
[----:B----4-:R-:W-:Y:S02]  /*4fa0*/  SHF.R.U32.HI R5, RZ, 0x8, R9 ;  /* 0x00000008ff057819 */ /* 0x010fe40000011609 */
[----:B------:R-:W-:Y:S02]  /*4fb0*/  LOP3.LUT R9, R10, 0xff, RZ, 0xc0, !PT ;  /* 0x000000ff0a097812 */ /* 0x000fe400078ec0ff */
[----:B------:R-:W-:Y:S01]  /*4fc0*/  PRMT R18, R15, 0x5410, R5 ;  /* 0x000054100f127816 */ /* 0x000fe20000000005 */
[----:B------:R-:W-:Y:S01]  /*4fd0*/  FFMA.FTZ R5, R57, UR28, -R30 ;  /* 0x0000001c39057c23 */ /* 0x000fe2000801081e */
[----:B------:R-:W-:Y:S02]  /*4fe0*/  PRMT R15, R12, 0x5410, R20 ;  /* 0x000054100c0f7816 */ /* 0x000fe40000000014 */
[----:B------:R-:W-:Y:S01]  /*4ff0*/  PRMT R20, R9, 0x5410, R4 ;  /* 0x0000541009147816 */ /* 0x000fe20000000004 */
[----:B------:R-:W-:Y:S01]  /*5000*/  FFMA.FTZ R4, R59, UR28, -R30 ;  /* 0x0000001c3b047c23 */ /* 0x000fe2000801081e */
[----:B-1----:R-:W-:Y:S01]  /*5010*/  FMNMX.FTZ R101, R101, R14, !PT ;  /* 0x0000000e65657209 */ /* 0x002fe20007810000 */
[----:B------:R1:W-:Y:S01]  /*5020*/  MUFU.EX2 R139, R5 ;  /* 0x00000005008b7308 */ /* 0x0003e20000000800 */
[----:B------:R-:W-:-:S02]  /*5030*/  PRMT R19, R7, 0x5410, R11 ;  /* 0x0000541007137816 */ /* 0x000fc4000000000b */
[--C-:B------:R-:W-:Y:S01]  /*5040*/  SHF.R.U32.HI R9, RZ, 0x10, R10.reuse ;  /* 0x00000010ff097819 */ /* 0x100fe2000001160a */
[----:B------:R-:W-:Y:S01]  /*5050*/  STL [R1+0x1a0], R101 ;  /* 0x0001a06501007387 */ /* 0x000fe20000100800 */
[C---:B------:R-:W-:Y:S02]  /*5060*/  LOP3.LUT R7, R6.reuse, 0xffff, RZ, 0xc0, !PT ;  /* 0x0000ffff06077812 */ /* 0x040fe400078ec0ff */
[----:B------:R-:W-:Y:S01]  /*5070*/  FSETP.NEU.FTZ.AND P1, PT, R101, -INF , PT ;  /* 0xff8000006500780b */ /* 0x000fe20003f3d000 */
[----:B------:R2:W-:Y:S01]  /*5080*/  MUFU.EX2 R141, R4 ;  /* 0x00000004008d7308 */ /* 0x0005e20000000800 */
[----:B------:R-:W-:Y:S01]  /*5090*/  SHF.R.U32.HI R11, RZ, 0x18, R10 ;  /* 0x00000018ff0b7819 */ /* 0x000fe2000001160a */
[----:B------:R-:W-:Y:S01]  /*50a0*/  STL.64 [R1+0x1c0], R218 ;  /* 0x0001c0da01007387 */ /* 0x000fe20000100a00 */
[----:B------:R-:W-:Y:S02]  /*50b0*/  LOP3.LUT R12, R6, 0xff, RZ, 0xc0, !PT ;  /* 0x000000ff060c7812 */ /* 0x000fe400078ec0ff */
[----:B------:R-:W-:Y:S01]  /*50c0*/  SHF.R.U32.HI R10, RZ, 0x18, R6 ;  /* 0x00000018ff0a7819 */ /* 0x000fe20000011606 */
[----:B------:R-:W-:Y:S01]  /*50d0*/  STL.64 [R1+0x1b8], R216 ;  /* 0x0001b8d801007387 */ /* 0x000fe20000100a00 */
[----:B------:R-:W-:Y:S01]  /*50e0*/  LOP3.LUT R9, R9, 0xff, RZ, 0xc0, !PT ;  /* 0x000000ff09097812 */ /* 0x000fe200078ec0ff */
[----:B-1----:R-:W-:Y:S01]  /*50f0*/  FFMA.FTZ R5, R58, UR28, -R30 ;  /* 0x0000001c3a057c23 */ /* 0x002fe2000801081e */
[----:B------:R-:W-:Y:S01]  /*5100*/  SHF.R.U32.HI R6, RZ, 0x8, R7 ;  /* 0x00000008ff067819 */ /* 0x000fe20000011607 */
[----:B------:R-:W-:Y:S01]  /*5110*/  STL [R1+0x1a8], R122 ;  /* 0x0001a87a01007387 */ /* 0x000fe20000100800 */
[----:B------:R-:W-:Y:S01]  /*5120*/  PRMT R14, R9, 0x5410, R11 ;  /* 0x00005410090e7816 */ /* 0x000fe2000000000b */
[----:B------:R1:W-:Y:S01]  /*5130*/  MUFU.EX2 R142, R5 ;  /* 0x00000005008e7308 */ /* 0x0003e20000000800 */
[----:B------:R-:W-:Y:S01]  /*5140*/  PRMT R11, R12, 0x5410, R6 ;  /* 0x000054100c0b7816 */ /* 0x000fe20000000006 */
[----:B------:R-:W-:Y:S01]  /*5150*/  STL [R1+0x1a4], R123 ;  /* 0x0001a47b01007387 */ /* 0x000fe20000100800 */
[----:B------:R-:W-:Y:S01]  /*5160*/  LOP3.LUT R9, R3, 0xff, RZ, 0xc0, !PT ;  /* 0x000000ff03097812 */ /* 0x000fe200078ec0ff */
[----:B--2---:R-:W-:Y:S01]  /*5170*/  FMUL.FTZ R4, R101, UR28 ;  /* 0x0000001c65047c20 */ /* 0x004fe20008410000 */
[----:B------:R-:W-:-:S04]  /*5180*/  LEA R16, R16, UR12, 0x10 ;  /* 0x0000000c10107c11 */ /* 0x000fc8000f8e80ff */
[----:B------:R-:W-:Y:S02]  /*5190*/  FSEL R17, R4, RZ, P1 ;  /* 0x000000ff04117208 */ /* 0x000fe40000800000 */
[----:B------:R-:W-:-:S03]  /*51a0*/  SHF.R.U32.HI R4, RZ, 0x8, R22 ;  /* 0x00000008ff047819 */ /* 0x000fc60000011616 */
[--C-:B------:R-:W-:Y:S01]  /*51b0*/  FFMA.FTZ R6, R62, UR28, -R17.reuse ;  /* 0x0000001c3e067c23 */ /* 0x100fe20008010811 */
[----:B------:R-:W-:Y:S01]  /*51c0*/  PRMT R12, R24, 0x5410, R4 ;  /* 0x00005410180c7816 */ /* 0x000fe20000000004 */
[----:B------:R-:W-:Y:S01]  /*51d0*/  FFMA.FTZ R7, R69, UR28, -R17 ;  /* 0x0000001c45077c23 */ /* 0x000fe20008010811 */
[----:B-1----:R-:W-:Y:S01]  /*51e0*/  FFMA.FTZ R5, R48, UR28, -R30 ;  /* 0x0000001c30057c23 */ /* 0x002fe2000801081e */
[----:B------:R-:W-:Y:S01]  /*51f0*/  LOP3.LUT R4, R3, 0xffff, RZ, 0xc0, !PT ;  /* 0x0000ffff03047812 */ /* 0x000fe200078ec0ff */
[----:B------:R1:W-:Y:S08]  /*5200*/  MUFU.EX2 R100, R6 ;  /* 0x0000000600647308 */ /* 0x0003f00000000800 */
[----:B------:R2:W3:Y:S08]  /*5210*/  MUFU.EX2 R148, R5 ;  /* 0x0000000500947308 */ /* 0x0004f00000000800 */
[----:B------:R4:W4:Y:S01]  /*5220*/  MUFU.EX2 R105, R7 ;  /* 0x0000000700697308 */ /* 0x0009220000000800 */
[----:B-1----:R-:W-:-:S02]  /*5230*/  SHF.R.U32.HI R6, RZ, 0x18, R3 ;  /* 0x00000018ff067819 */ /* 0x002fc40000011603 */
[----:B--2---:R-:W-:Y:S01]  /*5240*/  LOP3.LUT R5, R8, 0xff, RZ, 0xc0, !PT ;  /* 0x000000ff08057812 */ /* 0x004fe200078ec0ff */
[----:B---3--:R1:W-:Y:S01]  /*5250*/  STL [R1+0x1ac], R148 ;  /* 0x0001ac9401007387 */ /* 0x0083e20000100800 */
[----:B------:R-:W-:Y:S02]  /*5260*/  SHF.R.U32.HI R8, RZ, 0x8, R4 ;  /* 0x00000008ff087819 */ /* 0x000fe40000011604 */
[----:B------:R-:W-:Y:S02]  /*5270*/  PRMT R10, R5, 0x5410, R10 ;  /* 0x00005410050a7816 */ /* 0x000fe4000000000a */
[----:B------:R-:W-:Y:S02]  /*5280*/  SHF.R.U32.HI R5, RZ, 0x10, R3 ;  /* 0x00000010ff057819 */ /* 0x000fe40000011603 */
[----:B------:R-:W-:Y:S02]  /*5290*/  F2FP.BF16.F32.PACK_AB R3, R174, R212 ;  /* 0x000000d4ae03723e */ /* 0x000fe400000010ff */
[----:B------:R-:W-:Y:S01]  /*52a0*/  LOP3.LUT R4, R5, 0xff, RZ, 0xc0, !PT ;  /* 0x000000ff05047812 */ /* 0x000fe200078ec0ff */
[----:B------:R-:W-:Y:S01]  /*52b0*/  FFMA.FTZ R5, R63, UR28, -R17 ;  /* 0x0000001c3f057c23 */ /* 0x000fe20008010811 */
[----:B------:R-:W-:-:S02]  /*52c0*/  PRMT R89, R3, 0x7610, R89 ;  /* 0x0000761003597816 */ /* 0x000fc40000000059 */
[----:B------:R-:W-:Y:S01]  /*52d0*/  PRMT R6, R4, 0x5410, R6 ;  /* 0x0000541004067816 */ /* 0x000fe20000000006 */
[----:B------:R-:W-:Y:S01]  /*52e0*/  FFMA.FTZ R4, R70, UR28, -R17 ;  /* 0x0000001c46047c23 */ /* 0x000fe20008010811 */
[----:B------:R-:W-:Y:S01]  /*52f0*/  PRMT R88, R3, 0x7632, R88 ;  /* 0x0000763203587816 */ /* 0x000fe20000000058 */
[----:B------:R2:W-:Y:S01]  /*5300*/  MUFU.EX2 R110, R5 ;  /* 0x00000005006e7308 */ /* 0x0005e20000000800 */
[----:B------:R-:W-:Y:S02]  /*5310*/  F2FP.BF16.F32.PACK_AB R3, R213, R211 ;  /* 0x000000d3d503723e */ /* 0x000fe400000010ff */
[----:B------:R-:W-:Y:S02]  /*5320*/  PRMT R2, R89, 0x5410, R88 ;  /* 0x0000541059027816 */ /* 0x000fe40000000058 */
[C---:B------:R-:W-:Y:S02]  /*5330*/  PRMT R243, R3.reuse, 0x7610, R243 ;  /* 0x0000761003f37816 */ /* 0x040fe400000000f3 */
[----:B------:R-:W-:Y:S01]  /*5340*/  PRMT R241, R3, 0x7632, R241 ;  /* 0x0000763203f17816 */ /* 0x000fe200000000f1 */
[----:B------:R3:W1:Y:S01]  /*5350*/  MUFU.EX2 R107, R4 ;  /* 0x00000004006b7308 */ /* 0x0006620000000800 */
[----:B------:R-:W-:-:S02]  /*5360*/  F2FP.BF16.F32.PACK_AB R3, R217, R216 ;  /* 0x000000d8d903723e */ /* 0x000fc400000010ff */
[----:B----4-:R-:W-:Y:S02]  /*5370*/  LOP3.LUT R7, R23, 0xff, RZ, 0xc0, !PT ;  /* 0x000000ff17077812 */ /* 0x010fe400078ec0ff */
[C---:B------:R-:W-:Y:S02]  /*5380*/  PRMT R245, R3.reuse, 0x7610, R245 ;  /* 0x0000761003f57816 */ /* 0x040fe400000000f5 */
[----:B------:R-:W-:Y:S01]  /*5390*/  PRMT R242, R3, 0x7632, R242 ;  /* 0x0000763203f27816 */ /* 0x000fe200000000f2 */
[----:B------:R-:W-:Y:S01]  /*53a0*/  FFMA.FTZ R3, R74, UR28, -R17 ;  /* 0x0000001c4a037c23 */ /* 0x000fe20008010811 */
[----:B--2---:R-:W-:Y:S02]  /*53b0*/  F2FP.BF16.F32.PACK_AB R5, R145, R149 ;  /* 0x000000959105723e */ /* 0x004fe400000010ff */
[----:B------:R-:W-:Y:S01]  /*53c0*/  PRMT R7, R7, 0x5410, R25 ;  /* 0x0000541007077816 */ /* 0x000fe20000000019 */
[----:B------:R2:W-:Y:S01]  /*53d0*/  MUFU.EX2 R136, R3 ;  /* 0x0000000300887308 */ /* 0x0005e20000000800 */
[----:B------:R-:W-:-:S02]  /*53e0*/  PRMT R91, R5, 0x7632, R91 ;  /* 0x00007632055b7816 */ /* 0x000fc4000000005b */
[----:B------:R-:W-:Y:S01]  /*53f0*/  PRMT R90, R5, 0x7610, R90 ;  /* 0x00007610055a7816 */ /* 0x000fe2000000005a */
[----:B---3--:R-:W-:Y:S01]  /*5400*/  FFMA.FTZ R4, R75, UR28, -R17 ;  /* 0x0000001c4b047c23 */ /* 0x008fe20008010811 */
[----:B------:R-:W-:Y:S02]  /*5410*/  F2FP.BF16.F32.PACK_AB R5, R151, R146 ;  /* 0x000000929705723e */ /* 0x000fe400000010ff */
[----:B------:R-:W-:Y:S01]  /*5420*/  PRMT R8, R9, 0x5410, R8 ;  /* 0x0000541009087816 */ /* 0x000fe20000000008 */
[----:B------:R3:W4:Y:S01]  /*5430*/  MUFU.EX2 R106, R4 ;  /* 0x00000004006a7308 */ /* 0x0007220000000800 */
[C---:B------:R-:W-:Y:S02]  /*5440*/  PRMT R246, R5.reuse, 0x7632, R246 ;  /* 0x0000763205f67816 */ /* 0x040fe400000000f6 */
[----:B------:R-:W-:Y:S02]  /*5450*/  PRMT R244, R5, 0x7610, R244 ;  /* 0x0000761005f47816 */ /* 0x000fe400000000f4 */
[----:B------:R-:W-:-:S02]  /*5460*/  F2FP.BF16.F32.PACK_AB R5, R155, R150 ;  /* 0x000000969b05723e */ /* 0x000fc400000010ff */
[----:B--2---:R-:W-:Y:S02]  /*5470*/  F2FP.BF16.F32.PACK_AB R3, R104, R160 ;  /* 0x000000a06803723e */ /* 0x004fe400000010ff */
[----:B------:R-:W-:Y:S02]  /*5480*/  PRMT R240, R5, 0x7632, R240 ;  /* 0x0000763205f07816 */ /* 0x000fe400000000f0 */
[C---:B------:R-:W-:Y:S02]  /*5490*/  PRMT R236, R3.reuse, 0x7632, R236 ;  /* 0x0000763203ec7816 */ /* 0x040fe400000000ec */
[----:B------:R-:W-:Y:S02]  /*54a0*/  PRMT R235, R3, 0x7610, R235 ;  /* 0x0000761003eb7816 */ /* 0x000fe400000000eb */
[----:B------:R-:W-:Y:S02]  /*54b0*/  F2FP.BF16.F32.PACK_AB R3, R100, R105 ;  /* 0x000000696403723e */ /* 0x000fe400000010ff */
[----:B---3--:R-:W-:-:S02]  /*54c0*/  F2FP.BF16.F32.PACK_AB R4, R219, R218 ;  /* 0x000000dadb04723e */ /* 0x008fc400000010ff */
[----:B------:R-:W-:Y:S02]  /*54d0*/  PRMT R228, R3, 0x7610, R228 ;  /* 0x0000761003e47816 */ /* 0x000fe400000000e4 */
[C---:B------:R-:W-:Y:S02]  /*54e0*/  PRMT R238, R4.reuse, 0x7610, R238 ;  /* 0x0000761004ee7816 */ /* 0x040fe400000000ee */
[----:B------:R-:W-:Y:S01]  /*54f0*/  PRMT R237, R4, 0x7632, R237 ;  /* 0x0000763204ed7816 */ /* 0x000fe200000000ed */
[----:B------:R-:W-:Y:S01]  /*5500*/  FFMA.FTZ R4, R71, UR28, -R17 ;  /* 0x0000001c47047c23 */ /* 0x000fe20008010811 */
[----:B------:R-:W-:Y:S02]  /*5510*/  PRMT R226, R3, 0x7632, R226 ;  /* 0x0000763203e27816 */ /* 0x000fe400000000e2 */
[----:B-1----:R-:W-:Y:S01]  /*5520*/  F2FP.BF16.F32.PACK_AB R3, R107, R110 ;  /* 0x0000006e6b03723e */ /* 0x002fe200000010ff */
[----:B------:R1:W-:Y:S01]  /*5530*/  MUFU.EX2 R131, R4 ;  /* 0x0000000400837308 */ /* 0x0003e20000000800 */
[----:B----4-:R-:W-:-:S02]  /*5540*/  F2FP.BF16.F32.PACK_AB R0, R136, R106 ;  /* 0x0000006a8800723e */ /* 0x010fc400000010ff */
[C---:B------:R-:W-:Y:S02]  /*5550*/  PRMT R232, R3.reuse, 0x7610, R232 ;  /* 0x0000761003e87816 */ /* 0x040fe400000000e8 */
[----:B------:R-:W-:Y:S02]  /*5560*/  PRMT R231, R3, 0x7632, R231 ;  /* 0x0000763203e77816 */ /* 0x000fe400000000e7 */
[----:B------:R-:W-:Y:S02]  /*5570*/  F2FP.BF16.F32.PACK_AB R3, R148, R141 ;  /* 0x0000008d9403723e */ /* 0x000fe400000010ff */
[C---:B------:R-:W-:Y:S02]  /*5580*/  PRMT R227, R0.reuse, 0x7610, R227 ;  /* 0x0000761000e37816 */ /* 0x040fe400000000e3 */
[----:B------:R-:W-:Y:S02]  /*5590*/  PRMT R225, R0, 0x7632, R225 ;  /* 0x0000763200e17816 */ /* 0x000fe400000000e1 */
[----:B------:R-:W-:-:S02]  /*55a0*/  PRMT R224, R3, 0x7610, R224 ;  /* 0x0000761003e07816 */ /* 0x000fc400000000e0 */
[----:B------:R-:W-:Y:S01]  /*55b0*/  PRMT R223, R3, 0x7632, R223 ;  /* 0x0000763203df7816 */ /* 0x000fe200000000df */
[----:B-1----:R-:W-:Y:S01]  /*55c0*/  FFMA.FTZ R4, R83, UR28, -R17 ;  /* 0x0000001c53047c23 */ /* 0x002fe20008010811 */
[----:B------:R-:W-:Y:S02]  /*55d0*/  HSET2.LE.AND R3, R11, R16, PT ;  /* 0x000000100b037233 */ /* 0x000fe40003803000 */
[----:B------:R-:W-:Y:S01]  /*55e0*/  PRMT R239, R5, 0x7610, R239 ;  /* 0x0000761005ef7816 */ /* 0x000fe200000000ef */
[----:B------:R-:W1:Y:S01]  /*55f0*/  MUFU.EX2 R137, R4 ;  /* 0x0000000400897308 */ /* 0x000e620000000800 */
[----:B------:R-:W-:Y:S02]  /*5600*/  F2FP.BF16.F32.PACK_AB R5, R132, R133 ;  /* 0x000000858405723e */ /* 0x000fe400000010ff */
[----:B------:R-:W-:Y:S02]  /*5610*/  LOP3.LUT R68, R3, R2, RZ, 0xc0, !PT ;  /* 0x0000000203447212 */ /* 0x000fe400078ec0ff */
[----:B------:R-:W-:-:S02]  /*5620*/  PRMT R3, R90, 0x5410, R91 ;  /* 0x000054105a037816 */ /* 0x000fc4000000005b */
[----:B------:R-:W-:Y:S02]  /*5630*/  HSET2.LE.AND R2, R18, R16, PT ;  /* 0x0000001012027233 */ /* 0x000fe40003803000 */
[C---:B------:R-:W-:Y:S02]  /*5640*/  PRMT R93, R5.reuse, 0x7610, R93 ;  /* 0x00007610055d7816 */ /* 0x040fe4000000005d */
[----:B------:R-:W-:Y:S02]  /*5650*/  PRMT R92, R5, 0x7632, R92 ;  /* 0x00007632055c7816 */ /* 0x000fe4000000005c */
[----:B------:R-:W-:Y:S02]  /*5660*/  F2FP.BF16.F32.PACK_AB R5, R138, R140 ;  /* 0x0000008c8a05723e */ /* 0x000fe400000010ff */
[----:B-1----:R-:W-:Y:S01]  /*5670*/  F2FP.BF16.F32.PACK_AB R0, R137, R131 ;  /* 0x000000838900723e */ /* 0x002fe200000010ff */
[----:B------:R1:W-:Y:S01]  /*5680*/  STL [R1+0x1b0], R137 ;  /* 0x0001b08901007387 */ /* 0x0003e20000100800 */
[----:B------:R-:W-:-:S02]  /*5690*/  PRMT R234, R5, 0x7610, R234 ;  /* 0x0000761005ea7816 */ /* 0x000fc400000000ea */
[C---:B------:R-:W-:Y:S02]  /*56a0*/  PRMT R222, R0.reuse, 0x7610, R222 ;  /* 0x0000761000de7816 */ /* 0x040fe400000000de */
[----:B------:R-:W-:Y:S02]  /*56b0*/  PRMT R221, R0, 0x7632, R221 ;  /* 0x0000763200dd7816 */ /* 0x000fe400000000dd */
[----:B------:R-:W-:Y:S02]  /*56c0*/  HSET2.LE.AND R0, R10, R16, PT ;  /* 0x000000100a007233 */ /* 0x000fe40003803000 */
[----:B------:R-:W-:Y:S02]  /*56d0*/  PRMT R233, R5, 0x7632, R233 ;  /* 0x0000763205e97816 */ /* 0x000fe400000000e9 */
[----:B------:R-:W-:Y:S02]  /*56e0*/  F2FP.BF16.F32.PACK_AB R4, R142, R139 ;  /* 0x0000008b8e04723e */ /* 0x000fe400000010ff */
[----:B------:R-:W-:-:S02]  /*56f0*/  LOP3.LUT R69, R0, R3, RZ, 0xc0, !PT ;  /* 0x0000000300457212 */ /* 0x000fc400078ec0ff */
[----:B------:R-:W-:Y:S02]  /*5700*/  PRMT R3, R243, 0x5410, R241 ;  /* 0x00005410f3037816 */ /* 0x000fe400000000f1 */
[--C-:B------:R-:W-:Y:S02]  /*5710*/  HSET2.LE.AND R0, R15, R16.reuse, PT ;  /* 0x000000100f007233 */ /* 0x100fe40003803000 */
[----:B------:R-:W-:Y:S02]  /*5720*/  LOP3.LUT R70, R2, R3, RZ, 0xc0, !PT ;  /* 0x0000000302467212 */ /* 0x000fe400078ec0ff */
[----:B------:R-:W-:Y:S02]  /*5730*/  PRMT R2, R244, 0x5410, R246 ;  /* 0x00005410f4027816 */ /* 0x000fe400000000f6 */
[----:B------:R-:W-:Y:S02]  /*5740*/  HSET2.LE.AND R3, R13, R16, PT ;  /* 0x000000100d037233 */ /* 0x000fe40003803000 */
        /* <DEDUP_REMOVED lines=9> */
[----:B------:R-:W-:Y:S01]  /*57e0*/  LOP3.LUT R63, R0, R3, RZ, 0xc0, !PT ;  /* 0x00000003003f7212 */ /* 0x000fe200078ec0ff */
[----:B------:R-:W-:Y:S01]  /*57f0*/  HMMA.16816.F32.BF16 R8, R68, R120, RZ ;  /* 0x000000784408723c */ /* 0x000fe200000418ff */
[----:B------:R-:W-:Y:S02]  /*5800*/  PRMT R3, R93, 0x5410, R92 ;  /* 0x000054105d037816 */ /* 0x000fe4000000005c */
[----:B------:R-:W-:Y:S01]  /*5810*/  HSET2.LE.AND R0, R6, R16, PT ;  /* 0x0000001006007233 */ /* 0x000fe20003803000 */
[----:B------:R-:W-:Y:S01]  /*5820*/  IMAD.WIDE.U32 R6, R43, -0x326172a9, RZ ;  /* 0xcd9e8d572b067825 */ /* 0x000fe200078e00ff */
        /* <DEDUP_REMOVED lines=8> */
[----:B------:R-:W-:Y:S02]  /*58b0*/  HSET2.LE.AND R2, R27, R16, PT ;  /* 0x000000101b027233 */ /* 0x000fe40003803000 */
[----:B------:R-:W-:Y:S01]  /*58c0*/  LOP3.LUT R66, R0, R3, RZ, 0xc0, !PT ;  /* 0x0000000300427212 */ /* 0x000fe200078ec0ff */
[----:B------:R-:W-:Y:S01]  /*58d0*/  HMMA.16816.F32.BF16 R24, R60, R120, RZ ;  /* 0x000000783c18723c */ /* 0x000fe200000418ff */
[----:B------:R-:W-:Y:S02]  /*58e0*/  PRMT R3, R235, 0x5410, R236 ;  /* 0x00005410eb037816 */ /* 0x000fe400000000ec */
[C---:B------:R-:W-:Y:S02]  /*58f0*/  PRMT R230, R4.reuse, 0x7610, R230 ;  /* 0x0000761004e67816 */ /* 0x040fe400000000e6 */
[----:B------:R-:W-:-:S02]  /*5900*/  PRMT R229, R4, 0x7632, R229 ;  /* 0x0000763204e57816 */ /* 0x000fc400000000e5 */
[--C-:B------:R-:W-:Y:S02]  /*5910*/  HSET2.LE.AND R0, R20, R16.reuse, PT ;  /* 0x0000001014007233 */ /* 0x100fe40003803000 */
[----:B------:R-:W-:Y:S02]  /*5920*/  LOP3.LUT R67, R2, R3, RZ, 0xc0, !PT ;  /* 0x0000000302437212 */ /* 0x000fe400078ec0ff */
[----:B------:R-:W-:Y:S02]  /*5930*/  PRMT R3, R230, 0x5410, R229 ;  /* 0x00005410e6037816 */ /* 0x000fe400000000e5 */
[----:B------:R-:W-:Y:S02]  /*5940*/  HSET2.LE.AND R2, R14, R16, PT ;  /* 0x000000100e027233 */ /* 0x000fe40003803000 */
[----:B------:R-:W-:Y:S01]  /*5950*/  LOP3.LUT R56, R0, R3, RZ, 0xc0, !PT ;  /* 0x0000000300387212 */ /* 0x000fe200078ec0ff */
[----:B------:R-:W-:Y:S01]  /*5960*/  HMMA.16816.F32.BF16 R12, R60, R124, RZ ;  /* 0x0000007c3c0c723c */ /* 0x000fe200000418ff */
[----:B------:R-:W-:-:S02]  /*5970*/  PRMT R3, R227, 0x5410, R225 ;  /* 0x00005410e3037816 */ /* 0x000fc400000000e1 */
[--C-:B------:R-:W-:Y:S02]  /*5980*/  HSET2.LE.AND R0, R21, R16.reuse, PT ;  /* 0x0000001015007233 */ /* 0x100fe40003803000 */
[----:B------:R-:W-:Y:S01]  /*5990*/  LOP3.LUT R57, R2, R3, RZ, 0xc0, !PT ;  /* 0x0000000302397212 */ /* 0x000fe200078ec0ff */
[----:B------:R-:W-:Y:S01]  /*59a0*/  HMMA.16816.F32.BF16 R164, R64, R116, R8 ;  /* 0x0000007440a4723c */ /* 0x000fe20000041808 */
[----:B------:R-:W-:Y:S02]  /*59b0*/  PRMT R2, R224, 0x5410, R223 ;  /* 0x00005410e0027816 */ /* 0x000fe400000000df */
[----:B------:R-:W-:Y:S02]  /*59c0*/  HSET2.LE.AND R4, R31, R16, PT ;  /* 0x000000101f047233 */ /* 0x000fe40003803000 */
[----:B------:R-:W-:Y:S01]  /*59d0*/  LOP3.LUT R58, R0, R2, RZ, 0xc0, !PT ;  /* 0x00000002003a7212 */ /* 0x000fe200078ec0ff */
[----:B------:R-:W-:Y:S01]  /*59e0*/  IMAD.WIDE.U32 R2, R49, -0x326172a9, RZ ;  /* 0xcd9e8d5731027825 */ /* 0x000fe200078e00ff */
[----:B------:R-:W-:Y:S01]  /*59f0*/  PRMT R0, R222, 0x5410, R221 ;  /* 0x00005410de007816 */ /* 0x000fe200000000dd */
[----:B------:R-:W-:Y:S01]  /*5a00*/  HMMA.16816.F32.BF16 R20, R68, R124, RZ ;  /* 0x0000007c4414723c */ /* 0x000fe200000418ff */
[----:B------:R-:W-:Y:S01]  /*5a10*/  LOP3.LUT R7, R7, UR9, R46, 0x96, !PT ;  /* 0x0000000907077c12 */ /* 0x000fe2000f8e962e */
[----:B------:R-:W-:Y:S01]  /*5a20*/  IMAD.WIDE.U32 R10, R35, -0x326172a9, RZ ;  /* 0xcd9e8d57230a7825 */ /* 0x000fe200078e00ff */
[----:B------:R-:W-:-:S02]  /*5a30*/  LOP3.LUT R59, R4, R0, RZ, 0xc0, !PT ;  /* 0x00000000043b7212 */ /* 0x000fc400078ec0ff */
[----:B------:R-:W-:Y:S02]  /*5a40*/  LOP3.LUT R0, R3, UR9, R50, 0x96, !PT ;  /* 0x0000000903007c12 */ /* 0x000fe4000f8e9632 */
[----:B------:R-:W-:Y:S01]  /*5a50*/  LOP3.LUT R2, R11, UR7, R2, 0x96, !PT ;  /* 0x000000070b027c12 */ /* 0x000fe2000f8e9602 */
[----:B------:R-:W-:Y:S02]  /*5a60*/  IMAD.MOV.U32 R124, RZ, RZ, R104 ;  /* 0x000000ffff7c7224 */ /* 0x000fe400078e0068 */
[----:B------:R-:W-:Y:S01]  /*5a70*/  HMMA.16816.F32.BF16 R24, R56, R116, R24 ;  /* 0x000000743818723c */ /* 0x000fe20000041818 */
[----:B------:R-:W-:Y:S01]  /*5a80*/  IMAD.WIDE.U32 R4, R0, -0x2daee0ad, RZ ;  /* 0xd2511f5300047825 */ /* 0x000fe200078e00ff */
[----:B------:R-:W-:-:S03]  /*5a90*/  LOP3.LUT R0, R37, UR7, R6, 0x96, !PT ;  /* 0x0000000725007c12 */ /* 0x000fc6000f8e9606 */
[----:B------:R-:W-:Y:S01]  /*5aa0*/  IMAD.WIDE.U32 R2, R2, -0x2daee0ad, RZ ;  /* 0xd2511f5302027825 */ /* 0x000fe200078e00ff */
[-C--:B------:R-:W-:Y:S03]  /*5ab0*/  HMMA.16816.F32.BF16 R12, R56, R112.reuse, R12 ;  /* 0x00000070380c723c */ /* 0x080fe6000004180c */
[----:B------:R-:W-:Y:S01]  /*5ac0*/  IMAD.MOV.U32 R49, RZ, RZ, R166 ;  /* 0x000000ffff317224 */ /* 0x000fe200078e00a6 */
[----:B------:R-:W-:Y:S01]  /*5ad0*/  LOP3.LUT R18, R3, UR26, R4, 0x96, !PT ;  /* 0x0000001a03127c12 */ /* 0x000fe2000f8e9604 */
[----:B------:R-:W-:Y:S01]  /*5ae0*/  IMAD.MOV.U32 R148, RZ, RZ, R167 ;  /* 0x000000ffff947224 */ /* 0x000fe200078e00a7 */
[----:B------:R-:W-:Y:S01]  /*5af0*/  LOP3.LUT R39, R2, 0xffff, RZ, 0xc0, !PT ;  /* 0x0000ffff02277812 */ /* 0x000fe200078ec0ff */
[----:B-1----:R-:W-:Y:S01]  /*5b00*/  IMAD.MOV.U32 R137, RZ, RZ, R164 ;  /* 0x000000ffff897224 */ /* 0x002fe200078e00a4 */
[--C-:B------:R-:W-:Y:S01]  /*5b10*/  SHF.R.U32.HI R41, RZ, 0x10, R2.reuse ;  /* 0x00000010ff297819 */ /* 0x100fe20000011602 */
[----:B------:R-:W-:Y:S01]  /*5b20*/  IMAD.MOV.U32 R123, RZ, RZ, R165 ;  /* 0x000000ffff7b7224 */ /* 0x000fe200078e00a5 */
[----:B------:R-:W-:Y:S01]  /*5b30*/  SHF.R.U32.HI R19, RZ, 0x18, R2 ;  /* 0x00000018ff137819 */ /* 0x000fe20000011602 */
[----:B------:R-:W-:Y:S03]  /*5b40*/  HMMA.16816.F32.BF16 R164, R64, R112, R20 ;  /* 0x0000007040a4723c */ /* 0x000fe60000041814 */
[----:B------:R-:W-:-:S04]  /*5b50*/  ISETP.LE.U32.AND P4, PT, R19, UR12, PT ;  /* 0x0000000c13007c0c */ /* 0x000fc8000bf83070 */
[----:B------:R-:W-:Y:S01]  /*5b60*/  IMAD.MOV.U32 R219, RZ, RZ, R24 ;  /* 0x000000ffffdb7224 */ /* 0x000fe200078e0018 */
[----:B------:R-:W-:Y:S01]  /*5b70*/  LOP3.LUT R24, R5, UR6, R52, 0x96, !PT ;  /* 0x0000000605187c12 */ /* 0x000fe2000f8e9634 */
[----:B------:R-:W-:Y:S01]  /*5b80*/  IMAD.MOV.U32 R218, RZ, RZ, R25 ;  /* 0x000000ffffda7224 */ /* 0x000fe200078e0019 */
[----:B------:R-:W-:Y:S01]  /*5b90*/  LOP3.LUT R25, R2, 0xff, RZ, 0xc0, !PT ;  /* 0x000000ff02197812 */ /* 0x000fe200078ec0ff */
[----:B------:R-:W-:-:S03]  /*5ba0*/  IMAD.WIDE.U32 R4, R7, -0x2daee0ad, RZ ;  /* 0xd2511f5307047825 */ /* 0x000fc600078e00ff */
[----:B------:R-:W-:Y:S01]  /*5bb0*/  ISETP.LE.U32.AND P1, PT, R25, UR12, PT ;  /* 0x0000000c19007c0c */ /* 0x000fe2000bf23070 */
[----:B------:R-:W-:Y:S01]  /*5bc0*/  IMAD.WIDE.U32 R2, R0, -0x2daee0ad, RZ ;  /* 0xd2511f5300027825 */ /* 0x000fe200078e00ff */
[----:B------:R-:W-:-:S03]  /*5bd0*/  LOP3.LUT R48, R5, UR6, R44, 0x96, !PT ;  /* 0x0000000605307c12 */ /* 0x000fc6000f8e962c */
[----:B------:R-:W-:Y:S01]  /*5be0*/  IMAD.MOV.U32 R217, RZ, RZ, R26 ;  /* 0x000000ffffd97224 */ /* 0x000fe200078e001a */
[----:B------:R-:W-:Y:S01]  /*5bf0*/  LOP3.LUT R26, R3, UR26, R4, 0x96, !PT ;  /* 0x0000001a031a7c12 */ /* 0x000fe2000f8e9604 */
[----:B------:R-:W-:Y:S01]  /*5c00*/  IMAD.MOV.U32 R83, RZ, RZ, R13 ;  /* 0x000000ffff537224 */ /* 0x000fe200078e000d */
[----:B------:R-:W-:Y:S01]  /*5c10*/  LOP3.LUT R13, R2, 0xff, RZ, 0xc0, !PT ;  /* 0x000000ff020d7812 */ /* 0x000fe200078ec0ff */
[----:B------:R-:W-:Y:S01]  /*5c20*/  IMAD.WIDE.U32 R6, R94, -0x2daee0ad, RZ ;  /* 0xd2511f535e067825 */ /* 0x000fe200078e00ff */
[----:B------:R-:W-:Y:S02]  /*5c30*/  LOP3.LUT R77, R2, 0xffff, RZ, 0xc0, !PT ;  /* 0x0000ffff024d7812 */ /* 0x000fe400078ec0ff */
[----:B------:R-:W-:Y:S01]  /*5c40*/  SHF.R.U32.HI R73, RZ, 0x10, R2 ;  /* 0x00000010ff497819 */ /* 0x000fe20000011602 */
[----:B------:R-:W-:Y:S01]  /*5c50*/  IMAD.MOV.U32 R23, RZ, RZ, R14 ;  /* 0x000000ffff177224 */ /* 0x000fe200078e000e */
[----:B------:R-:W-:Y:S01]  /*5c60*/  SHF.R.U32.HI R11, RZ, 0x18, R2 ;  /* 0x00000018ff0b7819 */ /* 0x000fe20000011602 */
[----:B------:R-:W-:-:S04]  /*5c70*/  IMAD.WIDE.U32 R2, R134, -0x2daee0ad, RZ ;  /* 0xd2511f5386027825 */ /* 0x000fc800078e00ff */
[----:B------:R-:W-:Y:S01]  /*5c80*/  IMAD.MOV.U32 R101, RZ, RZ, R15 ;  /* 0x000000ffff657224 */ /* 0x000fe200078e000f */
[----:B------:R-:W-:Y:S01]  /*5c90*/  LOP3.LUT R3, R3, UR23, R42, 0x96, !PT ;  /* 0x0000001703037c12 */ /* 0x000fe2000f8e962a */
[----:B------:R-:W-:Y:S01]  /*5ca0*/  IMAD.MOV.U32 R46, RZ, RZ, R27 ;  /* 0x000000ffff2e7224 */ /* 0x000fe200078e001b */
[----:B------:R-:W-:Y:S01]  /*5cb0*/  LOP3.LUT R0, R7, UR16, R2, 0x96, !PT ;  /* 0x0000001007007c12 */ /* 0x000fe2000f8e9602 */
[----:B------:R-:W-:Y:S02]  /*5cc0*/  IMAD.MOV.U32 R117, RZ, RZ, R12 ;  /* 0x000000ffff757224 */ /* 0x000fe400078e000c */
[----:B------:R-:W-:Y:S02]  /*5cd0*/  IMAD.MOV.U32 R22, RZ, RZ, R165 ;  /* 0x000000ffff167224 */ /* 0x000fe400078e00a5 */
[----:B------:R-:W-:Y:S02]  /*5ce0*/  @!P4 HFMA2.BF16_V2 R169, -RZ.H0_H0, RZ.H0_H0, -R236.H0_H0 ;  /* 0x200000ffffa9c231 */ /* 0x000fe400003409ec */
[----:B------:R-:W-:Y:S01]  /*5cf0*/  IMAD.WIDE.U32 R2, R3, -0x326172a9, RZ ;  /* 0xcd9e8d5703027825 */ /* 0x000fe200078e00ff */
[----:B------:R-:W-:-:S03]  /*5d00*/  ISETP.LE.U32.AND P3, PT, R13, UR12, PT ;  /* 0x0000000c0d007c0c */ /* 0x000fc6000bf63070 */
[----:B------:R-:W-:Y:S01]  /*5d10*/  @!P1 HFMA2.BF16_V2 R162, -RZ.H0_H0, RZ.H0_H0, -R238.H0_H0 ;  /* 0x200000ffffa29231 */ /* 0x000fe200003409ee */
[----:B------:R-:W-:Y:S01]  /*5d20*/  ISETP.LE.U32.AND P6, PT, R11, UR12, PT ;  /* 0x0000000c0b007c0c */ /* 0x000fe2000bfc3070 */
[----:B------:R-:W-:Y:S01]  /*5d30*/  IMAD.WIDE.U32 R8, R0, -0x326172a9, RZ ;  /* 0xcd9e8d5700087825 */ /* 0x000fe200078e00ff */
[----:B------:R-:W-:-:S03]  /*5d40*/  LOP3.LUT R0, R3, UR17, R32, 0x96, !PT ;  /* 0x0000001103007c12 */ /* 0x000fc6000f8e9620 */
[----:B------:R-:W-:Y:S01]  /*5d50*/  IMAD.MOV.U32 R75, RZ, RZ, R166 ;  /* 0x000000ffff4b7224 */ /* 0x000fe200078e00a6 */
[----:B------:R-:W-:Y:S01]  /*5d60*/  LOP3.LUT R2, R9, UR9, R2, 0x96, !PT ;  /* 0x0000000909027c12 */ /* 0x000fe2000f8e9602 */
[----:B------:R-:W-:-:S04]  /*5d70*/  IMAD.WIDE.U32 R4, R0, -0x2daee0ad, RZ ;  /* 0xd2511f5300047825 */ /* 0x000fc800078e00ff */
[----:B------:R-:W-:Y:S01]  /*5d80*/  IMAD.MOV.U32 R74, RZ, RZ, R164 ;  /* 0x000000ffff4a7224 */ /* 0x000fe200078e00a4 */
[----:B------:R-:W-:Y:S01]  /*5d90*/  LOP3.LUT R5, R5, UR8, R6, 0x96, !PT ;  /* 0x0000000805057c12 */ /* 0x000fe2000f8e9606 */
[----:B------:R-:W-:-:S04]  /*5da0*/  IMAD.WIDE.U32 R6, R2, -0x2daee0ad, RZ ;  /* 0xd2511f5302067825 */ /* 0x000fc800078e00ff */
[----:B------:R-:W-:Y:S01]  /*5db0*/  IMAD.WIDE.U32 R2, R24, -0x326172a9, RZ ;  /* 0xcd9e8d5718027825 */ /* 0x000fe200078e00ff */
[----:B------:R-:W-:-:S03]  /*5dc0*/  LOP3.LUT R7, R7, UR6, R4, 0x96, !PT ;  /* 0x0000000607077c12 */ /* 0x000fc6000f8e9604 */
[----:B------:R-:W-:Y:S01]  /*5dd0*/  IMAD.WIDE.U32 R4, R5, -0x326172a9, RZ ;  /* 0xcd9e8d5705047825 */ /* 0x000fe200078e00ff */
[----:B------:R-:W-:Y:S02]  /*5de0*/  LOP3.LUT R0, R3, UR27, R10, 0x96, !PT ;  /* 0x0000001b03007c12 */ /* 0x000fe4000f8e960a */
[C---:B------:R-:W-:Y:S01]  /*5df0*/  LOP3.LUT R15, R2.reuse, 0xff, RZ, 0xc0, !PT ;  /* 0x000000ff020f7812 */ /* 0x040fe200078ec0ff */
[----:B------:R-:W-:Y:S01]  /*5e00*/  IMAD.MOV.U32 R102, RZ, RZ, R167 ;  /* 0x000000ffff667224 */ /* 0x000fe200078e00a7 */
[----:B------:R-:W-:Y:S02]  /*5e10*/  LOP3.LUT R14, R2, 0xffff, RZ, 0xc0, !PT ;  /* 0x0000ffff020e7812 */ /* 0x000fe400078ec0ff */
[--C-:B------:R-:W-:Y:S02]  /*5e20*/  SHF.R.U32.HI R21, RZ, 0x10, R2.reuse ;  /* 0x00000010ff157819 */ /* 0x100fe40000011602 */
[----:B------:R-:W-:Y:S01]  /*5e30*/  SHF.R.U32.HI R20, RZ, 0x18, R2 ;  /* 0x00000018ff147819 */ /* 0x000fe20000011602 */
[----:B------:R-:W-:Y:S01]  /*5e40*/  IMAD.WIDE.U32 R2, R7, -0x326172a9, RZ ;  /* 0xcd9e8d5707027825 */ /* 0x000fe200078e00ff */
[----:B------:R-:W-:-:S02]  /*5e50*/  LOP3.LUT R7, R5, UR7, R8, 0x96, !PT ;  /* 0x0000000705077c12 */ /* 0x000fc4000f8e9608 */
[C---:B------:R-:W-:Y:S02]  /*5e60*/  LOP3.LUT R5, R0.reuse, 0xff, RZ, 0xc0, !PT ;  /* 0x000000ff00057812 */ /* 0x040fe400078ec0ff */
[----:B------:R-:W-:Y:S02]  /*5e70*/  LOP3.LUT R10, R3, UR27, R4, 0x96, !PT ;  /* 0x0000001b030a7c12 */ /* 0x000fe4000f8e9604 */
[----:B------:R-:W-:Y:S02]  /*5e80*/  LOP3.LUT R4, R0, 0xffff, RZ, 0xc0, !PT ;  /* 0x0000ffff00047812 */ /* 0x000fe400078ec0ff */
[----:B------:R-:W-:Y:S02]  /*5e90*/  ISETP.LE.U32.AND P2, PT, R5, UR12, PT ;  /* 0x0000000c05007c0c */ /* 0x000fe4000bf43070 */
[----:B------:R-:W-:Y:S02]  /*5ea0*/  SHF.R.U32.HI R4, RZ, 0x8, R4 ;  /* 0x00000008ff047819 */ /* 0x000fe40000011604 */
[----:B------:R-:W-:-:S02]  /*5eb0*/  LOP3.LUT R25, R2, 0xff, RZ, 0xc0, !PT ;  /* 0x000000ff02197812 */ /* 0x000fc400078ec0ff */
[----:B------:R-:W-:Y:S02]  /*5ec0*/  LOP3.LUT R4, R4, 0xffff, RZ, 0xc0, !PT ;  /* 0x0000ffff04047812 */ /* 0x000fe400078ec0ff */
[----:B------:R-:W-:Y:S02]  /*5ed0*/  LOP3.LUT R27, R2, 0xffff, RZ, 0xc0, !PT ;  /* 0x0000ffff021b7812 */ /* 0x000fe400078ec0ff */
[--C-:B------:R-:W-:Y:S02]  /*5ee0*/  SHF.R.U32.HI R38, RZ, 0x10, R2.reuse ;  /* 0x00000010ff267819 */ /* 0x100fe40000011602 */
[----:B------:R-:W-:Y:S01]  /*5ef0*/  SHF.R.U32.HI R33, RZ, 0x18, R2 ;  /* 0x00000018ff217819 */ /* 0x000fe20000011602 */
[----:B------:R-:W-:Y:S01]  /*5f00*/  IMAD.WIDE.U32 R2, R7, -0x2daee0ad, RZ ;  /* 0xd2511f5307027825 */ /* 0x000fe200078e00ff */
[----:B------:R-:W-:-:S03]  /*5f10*/  ISETP.LE.U32.AND P5, PT, R4, UR12, PT ;  /* 0x0000000c04007c0c */ /* 0x000fc6000bfa3070 */
[----:B------:R-:W-:Y:S02]  /*5f20*/  @!P2 HFMA2.BF16_V2 R96, -RZ.H0_H0, RZ.H0_H0, -R89.H0_H0 ;  /* 0x200000ffff60a231 */ /* 0x000fe40000340959 */
[----:B------:R-:W-:Y:S01]  /*5f30*/  IMAD.WIDE.U32 R4, R171, -0x2daee0ad, RZ ;  /* 0xd2511f53ab047825 */ /* 0x000fe200078e00ff */
[C---:B------:R-:W-:Y:S02]  /*5f40*/  LOP3.LUT R37, R2.reuse, 0xff, RZ, 0xc0, !PT ;  /* 0x000000ff02257812 */ /* 0x040fe400078ec0ff */
[----:B------:R-:W-:Y:S01]  /*5f50*/  LOP3.LUT R40, R2, 0xffff, RZ, 0xc0, !PT ;  /* 0x0000ffff02287812 */ /* 0x000fe200078ec0ff */
[----:B------:R-:W-:Y:S01]  /*5f60*/  IMAD.MOV.U32 R171, RZ, RZ, R46 ;  /* 0x000000ffffab7224 */ /* 0x000fe200078e002e */
[--C-:B------:R-:W-:Y:S02]  /*5f70*/  SHF.R.U32.HI R43, RZ, 0x10, R2.reuse ;  /* 0x00000010ff2b7819 */ /* 0x100fe40000011602 */
[----:B------:R-:W-:Y:S02]  /*5f80*/  SHF.R.U32.HI R31, RZ, 0x18, R2 ;  /* 0x00000018ff1f7819 */ /* 0x000fe40000011602 */
[----:B------:R-:W-:Y:S01]  /*5f90*/  SHF.R.U32.HI R2, RZ, 0x18, R0 ;  /* 0x00000018ff027819 */ /* 0x000fe20000011600 */
[----:B------:R-:W-:Y:S01]  /*5fa0*/  @!P5 HFMA2.BF16_V2 R97, -RZ.H0_H0, RZ.H0_H0, -R88.H0_H0 ;  /* 0x200000ffff61d231 */ /* 0x000fe20000340958 */
[----:B------:R-:W-:-:S02]  /*5fb0*/  @!P2 PRMT R89, R96, 0x5410, RZ ;  /* 0x000054106059a816 */ /* 0x000fc400000000ff */
[----:B------:R-:W-:Y:S02]  /*5fc0*/  ISETP.LE.U32.AND P2, PT, R2, UR12, PT ;  /* 0x0000000c02007c0c */ /* 0x000fe4000bf43070 */
[----:B------:R-:W-:Y:S01]  /*5fd0*/  LOP3.LUT R2, R5, UR23, R72, 0x96, !PT ;  /* 0x0000001705027c12 */ /* 0x000fe2000f8e9648 */
[----:B------:R-:W-:Y:S01]  /*5fe0*/  IMAD.MOV.U32 R72, RZ, RZ, R22 ;  /* 0x000000ffff487224 */ /* 0x000fe200078e0016 */
[----:B------:R-:W-:Y:S02]  /*5ff0*/  SHF.R.U32.HI R0, RZ, 0x10, R0 ;  /* 0x00000010ff007819 */ /* 0x000fe40000011600 */
[----:B------:R-:W-:Y:S01]  /*6000*/  @!P5 PRMT R88, R97, 0x5410, RZ ;  /* 0x000054106158d816 */ /* 0x000fe200000000ff */
[----:B------:R-:W-:Y:S01]  /*6010*/  IMAD.WIDE.U32 R8, R2, -0x326172a9, RZ ;  /* 0xcd9e8d5702087825 */ /* 0x000fe200078e00ff */
[----:B------:R-:W-:Y:S02]  /*6020*/  LOP3.LUT R0, R0, 0xff, RZ, 0xc0, !PT ;  /* 0x000000ff00007812 */ /* 0x000fe400078ec0ff */
[----:B------:R-:W-:Y:S01]  /*6030*/  LOP3.LUT R12, R3, UR26, R6, 0x96, !PT ;  /* 0x0000001a030c7c12 */ /* 0x000fe2000f8e9606 */
[----:B------:R-:W-:Y:S01]  /*6040*/  IMAD.WIDE.U32 R2, R144, -0x2daee0ad, RZ ;  /* 0xd2511f5390027825 */ /* 0x000fe200078e00ff */
[----:B------:R-:W-:-:S03]  /*6050*/  ISETP.LE.U32.AND P5, PT, R0, UR12, PT ;  /* 0x0000000c00007c0c */ /* 0x000fc6000bfa3070 */
[----:B------:R-:W-:Y:S01]  /*6060*/  @!P2 HFMA2.BF16_V2 R98, -RZ.H0_H0, RZ.H0_H0, -R91.H0_H0 ;  /* 0x200000ffff62a231 */ /* 0x000fe2000034095b */
[----:B------:R-:W-:Y:S01]  /*6070*/  LOP3.LUT R0, R9, UR17, R34, 0x96, !PT ;  /* 0x0000001109007c12 */ /* 0x000fe2000f8e9622 */
[----:B------:R-:W-:Y:S01]  /*6080*/  IMAD.MOV.U32 R144, RZ, RZ, R49 ;  /* 0x000000ffff907224 */ /* 0x000fe200078e0031 */
[----:B------:R-:W-:Y:S02]  /*6090*/  LOP3.LUT R3, R3, UR16, R4, 0x96, !PT ;  /* 0x0000001003037c12 */ /* 0x000fe4000f8e9604 */
[----:B------:R-:W-:Y:S01]  /*60a0*/  @!P2 PRMT R91, R98, 0x5410, RZ ;  /* 0x00005410625ba816 */ /* 0x000fe200000000ff */
[----:B------:R-:W-:Y:S01]  /*60b0*/  IMAD.WIDE.U32 R6, R0, -0x2daee0ad, RZ ;  /* 0xd2511f5300067825 */ /* 0x000fe200078e00ff */
[----:B------:R-:W-:-:S03]  /*60c0*/  ISETP.LE.U32.AND P2, PT, R15, UR12, PT ;  /* 0x0000000c0f007c0c */ /* 0x000fc6000bf43070 */
[----:B------:R-:W-:Y:S01]  /*60d0*/  IMAD.MOV.U32 R15, RZ, RZ, R207 ;  /* 0x000000ffff0f7224 */ /* 0x000fe200078e00cf */
[----:B------:R-:W-:Y:S01]  /*60e0*/  LOP3.LUT R4, R7, UR8, R2, 0x96, !PT ;  /* 0x0000000807047c12 */ /* 0x000fe2000f8e9602 */
[----:B------:R-:W-:-:S04]  /*60f0*/  IMAD.WIDE.U32 R2, R3, -0x326172a9, RZ ;  /* 0xcd9e8d5703027825 */ /* 0x000fc800078e00ff */
[----:B------:R-:W-:Y:S02]  /*6100*/  @!P5 HFMA2.BF16_V2 R99, -RZ.H0_H0, RZ.H0_H0, -R90.H0_H0 ;  /* 0x200000ffff63d231 */ /* 0x000fe4000034095a */
[----:B------:R-:W-:Y:S01]  /*6110*/  IMAD.WIDE.U32 R34, R4, -0x326172a9, RZ ;  /* 0xcd9e8d5704227825 */ /* 0x000fe200078e00ff */
[----:B------:R-:W-:Y:S02]  /*6120*/  LOP3.LUT R0, R3, UR9, R8, 0x96, !PT ;  /* 0x0000000903007c12 */ /* 0x000fe4000f8e9608 */
[----:B------:R-:W-:Y:S01]  /*6130*/  @!P5 PRMT R90, R99, 0x5410, RZ ;  /* 0x00005410635ad816 */ /* 0x000fe200000000ff */
[----:B------:R-:W-:Y:S01]  /*6140*/  @!P2 HFMA2.BF16_V2 R135, -RZ.H0_H0, RZ.H0_H0, -R243.H0_H0 ;  /* 0x200000ffff87a231 */ /* 0x000fe200003409f3 */
[----:B------:R-:W-:Y:S01]  /*6150*/  LOP3.LUT R2, R35, UR7, R2, 0x96, !PT ;  /* 0x0000000723027c12 */ /* 0x000fe2000f8e9602 */
[----:B------:R-:W-:Y:S01]  /*6160*/  IMAD.WIDE.U32 R4, R0, -0x2daee0ad, RZ ;  /* 0xd2511f5300047825 */ /* 0x000fe200078e00ff */
[----:B------:R-:W-:Y:S02]  /*6170*/  SHF.R.U32.HI R0, RZ, 0x8, R14 ;  /* 0x00000008ff007819 */ /* 0x000fe4000001160e */
[----:B------:R-:W-:Y:S01]  /*6180*/  @!P2 PRMT R243, R135, 0x5410, RZ ;  /* 0x0000541087f3a816 */ /* 0x000fe200000000ff */
[----:B------:R-:W-:Y:S01]  /*6190*/  IMAD.WIDE.U32 R2, R2, -0x2daee0ad, RZ ;  /* 0xd2511f5302027825 */ /* 0x000fe200078e00ff */
[----:B------:R-:W-:-:S02]  /*61a0*/  LOP3.LUT R44, R5, UR6, R6, 0x96, !PT ;  /* 0x00000006052c7c12 */ /* 0x000fc4000f8e9606 */
[----:B------:R-:W-:Y:S02]  /*61b0*/  LOP3.LUT R0, R0, 0xffff, RZ, 0xc0, !PT ;  /* 0x0000ffff00007812 */ /* 0x000fe400078ec0ff */
[----:B------:R-:W-:Y:S01]  /*61c0*/  LOP3.LUT R24, R3, UR26, R4, 0x96, !PT ;  /* 0x0000001a03187c12 */ /* 0x000fe2000f8e9604 */
[----:B------:R-:W-:Y:S01]  /*61d0*/  IMAD.WIDE.U32 R4, R156, -0x2daee0ad, RZ ;  /* 0xd2511f539c047825 */ /* 0x000fe200078e00ff */
[C---:B------:R-:W-:Y:S02]  /*61e0*/  LOP3.LUT R45, R2.reuse, 0xff, RZ, 0xc0, !PT ;  /* 0x000000ff022d7812 */ /* 0x040fe400078ec0ff */
[----:B------:R-:W-:Y:S01]  /*61f0*/  LOP3.LUT R97, R2, 0xffff, RZ, 0xc0, !PT ;  /* 0x0000ffff02617812 */ /* 0x000fe200078ec0ff */
[----:B------:R-:W-:Y:S01]  /*6200*/  IMAD.MOV.U32 R156, RZ, RZ, R176 ;  /* 0x000000ffff9c7224 */ /* 0x000fe200078e00b0 */
[--C-:B------:R-:W-:Y:S02]  /*6210*/  SHF.R.U32.HI R96, RZ, 0x10, R2.reuse ;  /* 0x00000010ff607819 */ /* 0x100fe40000011602 */
[----:B------:R-:W-:Y:S01]  /*6220*/  SHF.R.U32.HI R46, RZ, 0x18, R2 ;  /* 0x00000018ff2e7819 */ /* 0x000fe20000011602 */
[----:B------:R-:W-:Y:S01]  /*6230*/  IMAD.WIDE.U32 R2, R181, -0x2daee0ad, RZ ;  /* 0xd2511f53b5027825 */ /* 0x000fe200078e00ff */
[----:B------:R-:W-:-:S02]  /*6240*/  ISETP.LE.U32.AND P5, PT, R0, UR12, PT ;  /* 0x0000000c00007c0c */ /* 0x000fc4000bfa3070 */
[----:B------:R-:W-:Y:S02]  /*6250*/  ISETP.LE.U32.AND P2, PT, R20, UR12, PT ;  /* 0x0000000c14007c0c */ /* 0x000fe4000bf43070 */
[----:B------:R-:W-:Y:S02]  /*6260*/  LOP3.LUT R3, R3, UR23, R42, 0x96, !PT ;  /* 0x0000001703037c12 */ /* 0x000fe4000f8e962a */
[----:B------:R-:W-:-:S03]  /*6270*/  LOP3.LUT R0, R5, UR16, R2, 0x96, !PT ;  /* 0x0000001005007c12 */ /* 0x000fc6000f8e9602 */
[----:B------:R-:W-:-:S04]  /*6280*/  IMAD.WIDE.U32 R2, R3, -0x326172a9, RZ ;  /* 0xcd9e8d5703027825 */ /* 0x000fc800078e00ff */
[----:B------:R-:W-:-:S04]  /*6290*/  IMAD.WIDE.U32 R8, R0, -0x326172a9, RZ ;  /* 0xcd9e8d5700087825 */ /* 0x000fc800078e00ff */
[----:B------:R-:W-:Y:S01]  /*62a0*/  @!P5 HFMA2.BF16_V2 R143, -RZ.H0_H0, RZ.H0_H0, -R241.H0_H0 ;  /* 0x200000ffff8fd231 */ /* 0x000fe200003409f1 */
[----:B------:R-:W-:Y:S01]  /*62b0*/  LOP3.LUT R3, R3, UR17, R32, 0x96, !PT ;  /* 0x0000001103037c12 */ /* 0x000fe2000f8e9620 */
[----:B------:R-:W-:Y:S01]  /*62c0*/  @!P2 HFMA2.BF16_V2 R147, -RZ.H0_H0, RZ.H0_H0, -R246.H0_H0 ;  /* 0x200000ffff93a231 */ /* 0x000fe200003409f6 */
[----:B------:R-:W-:Y:S02]  /*62d0*/  LOP3.LUT R0, R9, UR9, R2, 0x96, !PT ;  /* 0x0000000909007c12 */ /* 0x000fe4000f8e9602 */
[----:B------:R-:W-:Y:S01]  /*62e0*/  @!P5 PRMT R241, R143, 0x5410, RZ ;  /* 0x000054108ff1d816 */ /* 0x000fe200000000ff */
[----:B------:R-:W-:Y:S01]  /*62f0*/  IMAD.WIDE.U32 R2, R3, -0x2daee0ad, RZ ;  /* 0xd2511f5303027825 */ /* 0x000fe200078e00ff */
[----:B------:R-:W-:-:S03]  /*6300*/  @!P2 PRMT R246, R147, 0x5410, RZ ;  /* 0x0000541093f6a816 */ /* 0x000fc600000000ff */
[----:B------:R-:W-:Y:S01]  /*6310*/  IMAD.WIDE.U32 R6, R0, -0x2daee0ad, RZ ;  /* 0xd2511f5300067825 */ /* 0x000fe200078e00ff */
[----:B------:R-:W-:Y:S02]  /*6320*/  LOP3.LUT R0, R21, 0xff, RZ, 0xc0, !PT ;  /* 0x000000ff15007812 */ /* 0x000fe400078ec0ff */
[----:B------:R-:W-:Y:S01]  /*6330*/  LOP3.LUT R3, R3, UR8, R4, 0x96, !PT ;  /* 0x0000000803037c12 */ /* 0x000fe2000f8e9604 */
[----:B------:R-:W-:Y:S01]  /*6340*/  IMAD.MOV.U32 R143, RZ, RZ, R23 ;  /* 0x000000ffff8f7224 */ /* 0x000fe200078e0017 */
[----:B------:R-:W-:Y:S01]  /*6350*/  ISETP.LE.U32.AND P5, PT, R0, UR12, PT ;  /* 0x0000000c00007c0c */ /* 0x000fe2000bfa3070 */
[----:B------:R-:W-:Y:S01]  /*6360*/  IMAD.MOV.U32 R147, RZ, RZ, R83 ;  /* 0x000000ffff937224 */ /* 0x000fe200078e0053 */
[----:B------:R-:W-:Y:S01]  /*6370*/  LOP3.LUT R0, R18, 0xff, RZ, 0xc0, !PT ;  /* 0x000000ff12007812 */ /* 0x000fe200078ec0ff */
[----:B------:R-:W-:Y:S01]  /*6380*/  IMAD.WIDE.U32 R4, R3, -0x326172a9, RZ ;  /* 0xcd9e8d5703047825 */ /* 0x000fe200078e00ff */
[----:B------:R-:W-:Y:S02]  /*6390*/  LOP3.LUT R2, R7, UR6, R2, 0x96, !PT ;  /* 0x0000000607027c12 */ /* 0x000fe4000f8e9602 */
[----:B------:R-:W-:-:S02]  /*63a0*/  ISETP.LE.U32.AND P2, PT, R0, UR12, PT ;  /* 0x0000000c00007c0c */ /* 0x000fc4000bf43070 */
[----:B------:R-:W-:Y:S01]  /*63b0*/  LOP3.LUT R0, R18, 0xffff, RZ, 0xc0, !PT ;  /* 0x0000ffff12007812 */ /* 0x000fe200078ec0ff */
[----:B------:R-:W-:Y:S01]  /*63c0*/  IMAD.WIDE.U32 R2, R2, -0x326172a9, RZ ;  /* 0xcd9e8d5702027825 */ /* 0x000fe200078e00ff */
[----:B------:R-:W-:Y:S02]  /*63d0*/  LOP3.LUT R5, R5, UR7, R8, 0x96, !PT ;  /* 0x0000000705057c12 */ /* 0x000fe4000f8e9608 */
[----:B------:R-:W-:Y:S01]  /*63e0*/  SHF.R.U32.HI R0, RZ, 0x8, R0 ;  /* 0x00000008ff007819 */ /* 0x000fe20000011600 */
[----:B------:R-:W-:Y:S01]  /*63f0*/  @!P5 HFMA2.BF16_V2 R152, -RZ.H0_H0, RZ.H0_H0, -R244.H0_H0 ;  /* 0x200000ffff98d231 */ /* 0x000fe200003409f4 */
[----:B------:R-:W-:Y:S02]  /*6400*/  LOP3.LUT R22, R3, UR27, R4, 0x96, !PT ;  /* 0x0000001b03167c12 */ /* 0x000fe4000f8e9604 */
[----:B------:R-:W-:Y:S02]  /*6410*/  LOP3.LUT R0, R0, 0xffff, RZ, 0xc0, !PT ;  /* 0x0000ffff00007812 */ /* 0x000fe400078ec0ff */
[----:B------:R-:W-:Y:S01]  /*6420*/  @!P5 PRMT R244, R152, 0x5410, RZ ;  /* 0x0000541098f4d816 */ /* 0x000fe200000000ff */
[----:B------:R-:W-:Y:S01]  /*6430*/  @!P2 HFMA2.BF16_V2 R153, -RZ.H0_H0, RZ.H0_H0, -R245.H0_H0 ;  /* 0x200000ffff99a231 */ /* 0x000fe200003409f5 */
[----:B------:R-:W-:-:S02]  /*6440*/  ISETP.LE.U32.AND P5, PT, R0, UR12, PT ;  /* 0x0000000c00007c0c */ /* 0x000fc4000bfa3070 */
[----:B------:R-:W-:Y:S02]  /*6450*/  SHF.R.U32.HI R0, RZ, 0x18, R18 ;  /* 0x00000018ff007819 */ /* 0x000fe40000011612 */
[----:B------:R-:W-:Y:S02]  /*6460*/  @!P2 PRMT R245, R153, 0x5410, RZ ;  /* 0x0000541099f5a816 */ /* 0x000fe400000000ff */
[----:B------:R-:W-:Y:S02]  /*6470*/  ISETP.LE.U32.AND P2, PT, R0, UR12, PT ;  /* 0x0000000c00007c0c */ /* 0x000fe4000bf43070 */
[C---:B------:R-:W-:Y:S02]  /*6480*/  LOP3.LUT R49, R2.reuse, 0xffff, RZ, 0xc0, !PT ;  /* 0x0000ffff02317812 */ /* 0x040fe400078ec0ff */
[----:B------:R-:W-:Y:S02]  /*6490*/  LOP3.LUT R53, R2, 0xff, RZ, 0xc0, !PT ;  /* 0x000000ff02357812 */ /* 0x000fe400078ec0ff */
[--C-:B------:R-:W-:Y:S01]  /*64a0*/  SHF.R.U32.HI R94, RZ, 0x10, R2.reuse ;  /* 0x00000010ff5e7819 */ /* 0x100fe20000011602 */
[----:B------:R-:W-:Y:S01]  /*64b0*/  @!P5 HFMA2.BF16_V2 R154, -RZ.H0_H0, RZ.H0_H0, -R242.H0_H0 ;  /* 0x200000ffff9ad231 */ /* 0x000fe200003409f2 */
[----:B------:R-:W-:Y:S01]  /*64c0*/  SHF.R.U32.HI R55, RZ, 0x18, R2 ;  /* 0x00000018ff377819 */ /* 0x000fe20000011602 */
[----:B------:R-:W-:Y:S01]  /*64d0*/  IMAD.WIDE.U32 R2, R5, -0x2daee0ad, RZ ;  /* 0xd2511f5305027825 */ /* 0x000fe200078e00ff */
[----:B------:R-:W-:-:S02]  /*64e0*/  SHF.R.U32.HI R0, RZ, 0x10, R18 ;  /* 0x00000010ff007819 */ /* 0x000fc40000011612 */
[----:B------:R-:W-:Y:S01]  /*64f0*/  @!P5 PRMT R242, R154, 0x5410, RZ ;  /* 0x000054109af2d816 */ /* 0x000fe200000000ff */
[----:B------:R-:W-:Y:S02]  /*6500*/  @!P2 HFMA2.BF16_V2 R157, -RZ.H0_H0, RZ.H0_H0, -R240.H0_H0 ;  /* 0x200000ffff9da231 */ /* 0x000fe400003409f0 */
[----:B------:R-:W-:Y:S01]  /*6510*/  IMAD.WIDE.U32 R4, R191, -0x2daee0ad, RZ ;  /* 0xd2511f53bf047825 */ /* 0x000fe200078e00ff */
[C---:B------:R-:W-:Y:S02]  /*6520*/  LOP3.LUT R47, R2.reuse, 0xffff, RZ, 0xc0, !PT ;  /* 0x0000ffff022f7812 */ /* 0x040fe400078ec0ff */
[----:B------:R-:W-:Y:S02]  /*6530*/  LOP3.LUT R52, R2, 0xff, RZ, 0xc0, !PT ;  /* 0x000000ff02347812 */ /* 0x000fe400078ec0ff */
[----:B------:R-:W-:Y:S02]  /*6540*/  @!P2 PRMT R240, R157, 0x5410, RZ ;  /* 0x000054109df0a816 */ /* 0x000fe400000000ff */
[----:B------:R1:W2:Y:S01]  /*6550*/  LDL.LU.S16 R157, [R1+0xc] ;  /* 0x00000c00019d7983 */ /* 0x0002a20000300600 */
[----:B------:R-:W-:-:S02]  /*6560*/  SHF.R.U32.HI R50, RZ, 0x10, R2 ;  /* 0x00000010ff327819 */ /* 0x000fc40000011602 */
[----:B------:R-:W-:Y:S02]  /*6570*/  SHF.R.U32.HI R51, RZ, 0x18, R2 ;  /* 0x00000018ff337819 */ /* 0x000fe40000011602 */
[----:B------:R-:W-:Y:S01]  /*6580*/  LOP3.LUT R2, R5, UR23, R76, 0x96, !PT ;  /* 0x0000001705027c12 */ /* 0x000fe2000f8e964c */
[----:B------:R-:W-:Y:S01]  /*6590*/  IMAD.MOV.U32 R76, RZ, RZ, R101 ;  /* 0x000000ffff4c7224 */ /* 0x000fe200078e0065 */
[----:B------:R-:W-:-:S03]  /*65a0*/  LOP3.LUT R23, R3, UR26, R6, 0x96, !PT ;  /* 0x0000001a03177c12 */ /* 0x000fc6000f8e9606 */
[----:B------:R-:W-:-:S04]  /*65b0*/  IMAD.WIDE.U32 R6, R2, -0x326172a9, RZ ;  /* 0xcd9e8d5702067825 */ /* 0x000fc800078e00ff */
[----:B------:R-:W-:Y:S01]  /*65c0*/  IMAD.WIDE.U32 R2, R183, -0x2daee0ad, RZ ;  /* 0xd2511f53b7027825 */ /* 0x000fe200078e00ff */
[----:B------:R-:W-:-:S04]  /*65d0*/  LOP3.LUT R5, R7, UR17, R54, 0x96, !PT ;  /* 0x0000001107057c12 */ /* 0x000fc8000f8e9636 */
[----:B------:R-:W-:Y:S01]  /*65e0*/  LOP3.LUT R4, R3, UR16, R4, 0x96, !PT ;  /* 0x0000001003047c12 */ /* 0x000fe2000f8e9604 */
[----:B------:R-:W-:Y:S01]  /*65f0*/  IMAD.WIDE.U32 R8, R5, -0x2daee0ad, RZ ;  /* 0xd2511f5305087825 */ /* 0x000fe200078e00ff */
[----:B------:R-:W-:-:S04]  /*6600*/  LOP3.LUT R3, R0, 0xff, RZ, 0xc0, !PT ;  /* 0x000000ff00037812 */ /* 0x000fc800078ec0ff */
[----:B------:R-:W-:Y:S02]  /*6610*/  LOP3.LUT R0, R9, UR8, R2, 0x96, !PT ;  /* 0x0000000809007c12 */ /* 0x000fe4000f8e9602 */
[----:B------:R-:W-:Y:S01]  /*6620*/  ISETP.LE.U32.AND P5, PT, R3, UR12, PT ;  /* 0x0000000c03007c0c */ /* 0x000fe2000bfa3070 */
[----:B------:R-:W-:-:S04]  /*6630*/  IMAD.WIDE.U32 R2, R4, -0x326172a9, RZ ;  /* 0xcd9e8d5704027825 */ /* 0x000fc800078e00ff */
[----:B------:R-:W-:Y:S01]  /*6640*/  IMAD.WIDE.U32 R20, R0, -0x326172a9, RZ ;  /* 0xcd9e8d5700147825 */ /* 0x000fe200078e00ff */
[----:B------:R-:W-:Y:S02]  /*6650*/  LOP3.LUT R3, R3, UR9, R6, 0x96, !PT ;  /* 0x0000000903037c12 */ /* 0x000fe4000f8e9606 */
[----:B------:R-:W-:Y:S02]  /*6660*/  SHF.R.U32.HI R0, RZ, 0x8, R39 ;  /* 0x00000008ff007819 */ /* 0x000fe40000011627 */
[----:B------:R-:W-:Y:S01]  /*6670*/  LOP3.LUT R2, R21, UR7, R2, 0x96, !PT ;  /* 0x0000000715027c12 */ /* 0x000fe2000f8e9602 */
[----:B------:R-:W-:Y:S01]  /*6680*/  IMAD.WIDE.U32 R4, R3, -0x2daee0ad, RZ ;  /* 0xd2511f5303047825 */ /* 0x000fe200078e00ff */
[----:B------:R-:W-:-:S03]  /*6690*/  LOP3.LUT R0, R0, 0xffff, RZ, 0xc0, !PT ;  /* 0x0000ffff00007812 */ /* 0x000fc600078ec0ff */
[----:B------:R-:W-:Y:S01]  /*66a0*/  IMAD.WIDE.U32 R2, R2, -0x2daee0ad, RZ ;  /* 0xd2511f5302027825 */ /* 0x000fe200078e00ff */
[----:B------:R-:W-:-:S03]  /*66b0*/  ISETP.LE.U32.AND P2, PT, R0, UR12, PT ;  /* 0x0000000c00007c0c */ /* 0x000fc6000bf43070 */
[--C-:B------:R-:W-:Y:S01]  /*66c0*/  FFMA.FTZ R0, R82, UR28, -R29.reuse ;  /* 0x0000001c52007c23 */ /* 0x100fe2000801081d */
[C---:B------:R-:W-:Y:S02]  /*66d0*/  LOP3.LUT R32, R2.reuse, 0xffff, RZ, 0xc0, !PT ;  /* 0x0000ffff02207812 */ /* 0x040fe400078ec0ff */
[----:B------:R-:W-:Y:S02]  /*66e0*/  LOP3.LUT R35, R2, 0xff, RZ, 0xc0, !PT ;  /* 0x000000ff02237812 */ /* 0x000fe400078ec0ff */
[--C-:B------:R-:W-:Y:S02]  /*66f0*/  SHF.R.U32.HI R42, RZ, 0x10, R2.reuse ;  /* 0x00000010ff2a7819 */ /* 0x100fe40000011602 */
[----:B------:R-:W-:Y:S01]  /*6700*/  SHF.R.U32.HI R39, RZ, 0x18, R2 ;  /* 0x00000018ff277819 */ /* 0x000fe20000011602 */
[----:B------:R-:W-:Y:S01]  /*6710*/  FFMA.FTZ R2, R84, UR28, -R29 ;  /* 0x0000001c54027c23 */ /* 0x000fe2000801081d */
[----:B------:R3:W-:Y:S01]  /*6720*/  MUFU.EX2 R125, R0 ;  /* 0x00000000007d7308 */ /* 0x0007e20000000800 */
[----:B------:R-:W-:-:S07]  /*6730*/  @!P5 HFMA2.BF16_V2 R168, -RZ.H0_H0, RZ.H0_H0, -R239.H0_H0 ;  /* 0x200000ffffa8d231 */ /* 0x000fce00003409ef */
[----:B------:R4:W1:Y:S01]  /*6740*/  MUFU.EX2 R207, R2 ;  /* 0x0000000200cf7308 */ /* 0x0008620000000800 */
[----:B------:R-:W-:Y:S01]  /*6750*/  @!P5 PRMT R239, R168, 0x5410, RZ ;  /* 0x00005410a8efd816 */ /* 0x000fe200000000ff */
[----:B------:R-:W-:Y:S01]  /*6760*/  @!P2 HFMA2.BF16_V2 R170, -RZ.H0_H0, RZ.H0_H0, -R237.H0_H0 ;  /* 0x200000ffffaaa231 */ /* 0x000fe200003409ed */
[----:B---3--:R-:W-:-:S04]  /*6770*/  LOP3.LUT R0, R41, 0xff, RZ, 0xc0, !PT ;  /* 0x000000ff29007812 */ /* 0x008fc800078ec0ff */
[----:B------:R-:W-:Y:S02]  /*6780*/  ISETP.LE.U32.AND P5, PT, R0, UR12, PT ;  /* 0x0000000c00007c0c */ /* 0x000fe4000bfa3070 */
[C---:B------:R-:W-:Y:S02]  /*6790*/  LOP3.LUT R0, R10.reuse, 0xffff, RZ, 0xc0, !PT ;  /* 0x0000ffff0a007812 */ /* 0x040fe400078ec0ff */
[----:B----4-:R-:W-:Y:S02]  /*67a0*/  LOP3.LUT R2, R10, 0xff, RZ, 0xc0, !PT ;  /* 0x000000ff0a027812 */ /* 0x010fe400078ec0ff */
[----:B------:R-:W-:Y:S02]  /*67b0*/  @!P2 PRMT R237, R170, 0x5410, RZ ;  /* 0x00005410aaeda816 */ /* 0x000fe400000000ff */
[----:B------:R-:W-:Y:S02]  /*67c0*/  ISETP.LE.U32.AND P2, PT, R2, UR12, PT ;  /* 0x0000000c02007c0c */ /* 0x000fe4000bf43070 */
[----:B------:R-:W-:-:S02]  /*67d0*/  SHF.R.U32.HI R0, RZ, 0x8, R0 ;  /* 0x00000008ff007819 */ /* 0x000fc40000011600 */
[----:B------:R-:W-:Y:S02]  /*67e0*/  LOP3.LUT R19, R3, UR26, R4, 0x96, !PT ;  /* 0x0000001a03137c12 */ /* 0x000fe4000f8e9604 */
[----:B-1----:R-:W-:Y:S01]  /*67f0*/  F2FP.BF16.F32.PACK_AB R4, R207, R125 ;  /* 0x0000007dcf04723e */ /* 0x002fe200000010ff */
[----:B------:R-:W-:Y:S01]  /*6800*/  FFMA.FTZ R2, R108, UR28, -R28 ;  /* 0x0000001c6c027c23 */ /* 0x000fe2000801081c */
[----:B------:R-:W-:Y:S01]  /*6810*/  LOP3.LUT R0, R0, 0xffff, RZ, 0xc0, !PT ;  /* 0x0000ffff00007812 */ /* 0x000fe200078ec0ff */
[----:B------:R-:W-:Y:S01]  /*6820*/  @!P5 HFMA2.BF16_V2 R175, -RZ.H0_H0, RZ.H0_H0, -R235.H0_H0 ;  /* 0x200000ffffafd231 */ /* 0x000fe200003409eb */
[----:B------:R-:W-:Y:S02]  /*6830*/  @!P4 PRMT R236, R169, 0x5410, RZ ;  /* 0x00005410a9ecc816 */ /* 0x000fe400000000ff */
[----:B------:R-:W-:Y:S01]  /*6840*/  PRMT R210, R4, 0x7610, R210 ;  /* 0x0000761004d27816 */ /* 0x000fe200000000d2 */
[----:B------:R-:W-:Y:S01]  /*6850*/  FFMA.FTZ R3, R109, UR28, -R28 ;  /* 0x0000001c6d037c23 */ /* 0x000fe2000801081c */
[----:B------:R-:W-:Y:S01]  /*6860*/  ISETP.LE.U32.AND P4, PT, R0, UR12, PT ;  /* 0x0000000c00007c0c */ /* 0x000fe2000bf83070 */
[----:B------:R1:W-:Y:S01]  /*6870*/  MUFU.EX2 R104, R2 ;  /* 0x0000000200687308 */ /* 0x0003e20000000800 */
[----:B------:R-:W-:Y:S01]  /*6880*/  SHF.R.U32.HI R0, RZ, 0x18, R10 ;  /* 0x00000018ff007819 */ /* 0x000fe2000001160a */
[----:B------:R-:W-:Y:S01]  /*6890*/  @!P2 HFMA2.BF16_V2 R178, -RZ.H0_H0, RZ.H0_H0, -R210.H0_H0 ;  /* 0x200000ffffb2a231 */ /* 0x000fe200003409d2 */
[----:B------:R-:W-:-:S02]  /*68a0*/  @!P5 PRMT R235, R175, 0x5410, RZ ;  /* 0x00005410afebd816 */ /* 0x000fc400000000ff */
[----:B------:R-:W-:Y:S02]  /*68b0*/  PRMT R209, R4, 0x7632, R209 ;  /* 0x0000763204d17816 */ /* 0x000fe400000000d1 */
[----:B------:R-:W-:Y:S01]  /*68c0*/  ISETP.LE.U32.AND P5, PT, R0, UR12, PT ;  /* 0x0000000c00007c0c */ /* 0x000fe2000bfa3070 */
[----:B------:R3:W4:Y:S01]  /*68d0*/  MUFU.EX2 R41, R3 ;  /* 0x0000000300297308 */ /* 0x0007220000000800 */
[----:B------:R-:W-:Y:S02]  /*68e0*/  PRMT R116, R210, 0x5410, R209 ;  /* 0x00005410d2747816 */ /* 0x000fe400000000d1 */
[----:B-1----:R-:W-:-:S04]  /*68f0*/  SHF.R.U32.HI R2, RZ, 0x10, R10 ;  /* 0x00000010ff027819 */ /* 0x002fc8000001160a */
[----:B------:R-:W-:Y:S02]  /*6900*/  LOP3.LUT R0, R2, 0xff, RZ, 0xc0, !PT ;  /* 0x000000ff02007812 */ /* 0x000fe400078ec0ff */
[----:B------:R-:W-:Y:S02]  /*6910*/  @!P2 PRMT R210, R178, 0x5410, RZ ;  /* 0x00005410b2d2a816 */ /* 0x000fe400000000ff */
[----:B------:R-:W-:Y:S02]  /*6920*/  ISETP.LE.U32.AND P2, PT, R0, UR12, PT ;  /* 0x0000000c00007c0c */ /* 0x000fe4000bf43070 */
[----:B------:R-:W-:Y:S01]  /*6930*/  SHF.R.U32.HI R0, RZ, 0x8, R27 ;  /* 0x00000008ff007819 */ /* 0x000fe2000001161b */
[----:B------:R-:W-:Y:S02]  /*6940*/  @!P4 HFMA2.BF16_V2 R179, -RZ.H0_H0, RZ.H0_H0, -R209.H0_H0 ;  /* 0x200000ffffb3c231 */ /* 0x000fe400003409d1 */
[--C-:B---3--:R-:W-:Y:S01]  /*6950*/  FFMA.FTZ R3, R85, UR28, -R29.reuse ;  /* 0x0000001c55037c23 */ /* 0x108fe2000801081d */
[----:B------:R-:W-:Y:S01]  /*6960*/  LOP3.LUT R0, R0, 0xffff, RZ, 0xc0, !PT ;  /* 0x0000ffff00007812 */ /* 0x000fe200078ec0ff */
[----:B------:R-:W-:Y:S01]  /*6970*/  FFMA.FTZ R2, R87, UR28, -R29 ;  /* 0x0000001c57027c23 */ /* 0x000fe2000801081d */
[----:B------:R-:W-:Y:S01]  /*6980*/  @!P4 PRMT R209, R179, 0x5410, RZ ;  /* 0x00005410b3d1c816 */ /* 0x000fe200000000ff */
[----:B------:R1:W-:Y:S01]  /*6990*/  MUFU.EX2 R101, R3 ;  /* 0x0000000300657308 */ /* 0x0003e20000000800 */
[----:B------:R-:W-:Y:S01]  /*69a0*/  ISETP.LE.U32.AND P4, PT, R0, UR12, PT ;  /* 0x0000000c00007c0c */ /* 0x000fe2000bf83070 */
[----:B------:R-:W-:-:S06]  /*69b0*/  FFMA.FTZ R0, R79, UR28, -R28 ;  /* 0x0000001c4f007c23 */ /* 0x000fcc000801081c */
[----:B------:R4:W-:Y:S01]  /*69c0*/  MUFU.EX2 R135, R2 ;  /* 0x0000000200877308 */ /* 0x0009e20000000800 */
[----:B-1----:R-:W-:-:S07]  /*69d0*/  FFMA.FTZ R3, R78, UR28, -R28 ;  /* 0x0000001c4e037c23 */ /* 0x002fce000801081c */
[----:B------:R1:W-:Y:S01]  /*69e0*/  MUFU.EX2 R169, R0 ;  /* 0x0000000000a97308 */ /* 0x0003e20000000800 */
[----:B----4-:R-:W-:-:S07]  /*69f0*/  F2FP.BF16.F32.PACK_AB R2, R104, R41 ;  /* 0x000000296802723e */ /* 0x010fce00000010ff */
[----:B------:R-:W3:Y:S01]  /*6a00*/  MUFU.EX2 R134, R3 ;  /* 0x0000000300867308 */ /* 0x000ee20000000800 */
[C---:B------:R-:W-:Y:S02]  /*6a10*/  PRMT R208, R2.reuse, 0x7632, R208 ;  /* 0x0000763202d07816 */ /* 0x040fe400000000d0 */
[----:B------:R-:W-:-:S03]  /*6a20*/  PRMT R204, R2, 0x7610, R204 ;  /* 0x0000761002cc7816 */ /* 0x000fc600000000cc */
[----:B------:R-:W-:Y:S02]  /*6a30*/  @!P5 HFMA2.BF16_V2 R180, -RZ.H0_H0, RZ.H0_H0, -R208.H0_H0 ;  /* 0x200000ffffb4d231 */ /* 0x000fe400003409d0 */
[----:B------:R-:W-:Y:S01]  /*6a40*/  FFMA.FTZ R2, R128, UR28, -R29 ;  /* 0x0000001c80027c23 */ /* 0x000fe2000801081d */
[----:B------:R-:W-:Y:S01]  /*6a50*/  @!P2 HFMA2.BF16_V2 R182, -RZ.H0_H0, RZ.H0_H0, -R204.H0_H0 ;  /* 0x200000ffffb6a231 */ /* 0x000fe200003409cc */
[----:B------:R-:W-:Y:S02]  /*6a60*/  PRMT R113, R204, 0x5410, R208 ;  /* 0x00005410cc717816 */ /* 0x000fe400000000d0 */
[----:B------:R-:W-:Y:S02]  /*6a70*/  @!P5 PRMT R208, R180, 0x5410, RZ ;  /* 0x00005410b4d0d816 */ /* 0x000fe400000000ff */
[----:B-1----:R-:W-:Y:S01]  /*6a80*/  LOP3.LUT R0, R38, 0xff, RZ, 0xc0, !PT ;  /* 0x000000ff26007812 */ /* 0x002fe200078ec0ff */
[----:B------:R1:W-:Y:S01]  /*6a90*/  MUFU.EX2 R122, R2 ;  /* 0x00000002007a7308 */ /* 0x0003e20000000800 */
[----:B------:R-:W-:-:S02]  /*6aa0*/  ISETP.LE.U32.AND P5, PT, R33, UR12, PT ;  /* 0x0000000c21007c0c */ /* 0x000fc4000bfa3070 */
[----:B------:R-:W-:Y:S02]  /*6ab0*/  @!P2 PRMT R204, R182, 0x5410, RZ ;  /* 0x00005410b6cca816 */ /* 0x000fe400000000ff */
[----:B------:R-:W-:Y:S02]  /*6ac0*/  ISETP.LE.U32.AND P2, PT, R0, UR12, PT ;  /* 0x0000000c00007c0c */ /* 0x000fe4000bf43070 */
[----:B---3--:R-:W-:-:S04]  /*6ad0*/  F2FP.BF16.F32.PACK_AB R0, R169, R134 ;  /* 0x00000086a900723e */ /* 0x008fc800000010ff */
[----:B------:R-:W-:Y:S01]  /*6ae0*/  PRMT R201, R0, 0x7632, R201 ;  /* 0x0000763200c97816 */ /* 0x000fe200000000c9 */
[----:B-1----:R-:W-:-:S04]  /*6af0*/  FFMA.FTZ R2, R111, UR28, -R29 ;  /* 0x0000001c6f027c23 */ /* 0x002fc8000801081d */
[----:B------:R1:W3:Y:S01]  /*6b00*/  MUFU.EX2 R170, R2 ;  /* 0x0000000200aa7308 */ /* 0x0002e20000000800 */
[----:B------:R-:W-:Y:S01]  /*6b10*/  PRMT R200, R0, 0x7610, R200 ;  /* 0x0000761000c87816 */ /* 0x000fe200000000c8 */
[----:B------:R-:W-:Y:S01]  /*6b20*/  @!P5 HFMA2.BF16_V2 R186, -RZ.H0_H0, RZ.H0_H0, -R201.H0_H0 ;  /* 0x200000ffffbad231 */ /* 0x000fe200003409c9 */
[----:B------:R-:W-:Y:S02]  /*6b30*/  LOP3.LUT R0, R12, 0xffff, RZ, 0xc0, !PT ;  /* 0x0000ffff0c007812 */ /* 0x000fe400078ec0ff */
[----:B------:R-:W-:Y:S02]  /*6b40*/  PRMT R111, R200, 0x5410, R201 ;  /* 0x00005410c86f7816 */ /* 0x000fe400000000c9 */
[----:B------:R-:W-:Y:S01]  /*6b50*/  SHF.R.U32.HI R0, RZ, 0x8, R0 ;  /* 0x00000008ff007819 */ /* 0x000fe20000011600 */
[----:B------:R-:W-:Y:S01]  /*6b60*/  @!P2 HFMA2.BF16_V2 R187, -RZ.H0_H0, RZ.H0_H0, -R200.H0_H0 ;  /* 0x200000ffffbba231 */ /* 0x000fe200003409c8 */
[----:B------:R-:W-:Y:S02]  /*6b70*/  F2FP.BF16.F32.PACK_AB R3, R135, R101 ;  /* 0x000000658703723e */ /* 0x000fe400000010ff */
[----:B------:R-:W-:-:S02]  /*6b80*/  @!P5 PRMT R201, R186, 0x5410, RZ ;  /* 0x00005410bac9d816 */ /* 0x000fc400000000ff */
[----:B-1----:R-:W-:Y:S02]  /*6b90*/  LOP3.LUT R2, R12, 0xff, RZ, 0xc0, !PT ;  /* 0x000000ff0c027812 */ /* 0x002fe400078ec0ff */
[----:B------:R-:W-:Y:S02]  /*6ba0*/  LOP3.LUT R0, R0, 0xffff, RZ, 0xc0, !PT ;  /* 0x0000ffff00007812 */ /* 0x000fe400078ec0ff */
[----:B------:R-:W-:Y:S02]  /*6bb0*/  ISETP.LE.U32.AND P5, PT, R2, UR12, PT ;  /* 0x0000000c02007c0c */ /* 0x000fe4000bfa3070 */
[C---:B------:R-:W-:Y:S02]  /*6bc0*/  PRMT R203, R3.reuse, 0x7610, R203 ;  /* 0x0000761003cb7816 */ /* 0x040fe400000000cb */
[----:B------:R-:W-:Y:S02]  /*6bd0*/  PRMT R202, R3, 0x7632, R202 ;  /* 0x0000763203ca7816 */ /* 0x000fe400000000ca */
[----:B------:R-:W-:-:S02]  /*6be0*/  @!P2 PRMT R200, R187, 0x5410, RZ ;  /* 0x00005410bbc8a816 */ /* 0x000fc400000000ff */
[----:B---3--:R-:W-:Y:S01]  /*6bf0*/  F2FP.BF16.F32.PACK_AB R3, R170, R122 ;  /* 0x0000007aaa03723e */ /* 0x008fe200000010ff */
[--C-:B------:R-:W-:Y:S01]  /*6c00*/  FFMA.FTZ R2, R80, UR28, -R28.reuse ;  /* 0x0000001c50027c23 */ /* 0x100fe2000801081c */
[----:B------:R-:W-:Y:S01]  /*6c10*/  ISETP.LE.U32.AND P2, PT, R0, UR12, PT ;  /* 0x0000000c00007c0c */ /* 0x000fe2000bf43070 */
[----:B------:R-:W-:Y:S01]  /*6c20*/  FFMA.FTZ R0, R81, UR28, -R28 ;  /* 0x0000001c51007c23 */ /* 0x000fe2000801081c */
[C---:B------:R-:W-:Y:S01]  /*6c30*/  PRMT R199, R3.reuse, 0x7610, R199 ;  /* 0x0000761003c77816 */ /* 0x040fe200000000c7 */
[----:B------:R1:W-:Y:S01]  /*6c40*/  MUFU.EX2 R168, R2 ;  /* 0x0000000200a87308 */ /* 0x0003e20000000800 */
[----:B------:R-:W-:Y:S01]  /*6c50*/  PRMT R198, R3, 0x7632, R198 ;  /* 0x0000763203c67816 */ /* 0x000fe200000000c6 */
[----:B------:R-:W3:Y:S02]  /*6c60*/  LDSM.16.MT88.4 R80, [R192+0xa000] ;  /* 0x00a00000c050783b */ /* 0x000ee40000004200 */
[----:B------:R-:W-:-:S04]  /*6c70*/  @!P5 HFMA2.BF16_V2 R188, -RZ.H0_H0, RZ.H0_H0, -R199.H0_H0 ;  /* 0x200000ffffbcd231 */ /* 0x000fc800003409c7 */
[----:B------:R4:W4:Y:S01]  /*6c80*/  MUFU.EX2 R205, R0 ;  /* 0x0000000000cd7308 */ /* 0x0009220000000800 */
[----:B------:R-:W-:Y:S02]  /*6c90*/  PRMT R109, R199, 0x5410, R198 ;  /* 0x00005410c76d7816 */ /* 0x000fe400000000c6 */
[----:B------:R-:W-:Y:S01]  /*6ca0*/  @!P5 PRMT R199, R188, 0x5410, RZ ;  /* 0x00005410bcc7d816 */ /* 0x000fe200000000ff */
[----:B------:R-:W-:Y:S02]  /*6cb0*/  @!P2 HFMA2.BF16_V2 R189, -RZ.H0_H0, RZ.H0_H0, -R198.H0_H0 ;  /* 0x200000ffffbda231 */ /* 0x000fe400003409c6 */
[--C-:B------:R-:W-:Y:S01]  /*6cc0*/  FFMA.FTZ R3, R129, UR28, -R29.reuse ;  /* 0x0000001c81037c23 */ /* 0x100fe2000801081d */
[----:B-1----:R-:W-:Y:S01]  /*6cd0*/  FFMA.FTZ R2, R130, UR28, -R29 ;  /* 0x0000001c82027c23 */ /* 0x002fe2000801081d */
[----:B----4-:R-:W-:-:S04]  /*6ce0*/  SHF.R.U32.HI R0, RZ, 0x18, R12 ;  /* 0x00000018ff007819 */ /* 0x010fc8000001160c */
[----:B------:R-:W-:Y:S02]  /*6cf0*/  ISETP.LE.U32.AND P5, PT, R0, UR12, PT ;  /* 0x0000000c00007c0c */ /* 0x000fe4000bfa3070 */
[----:B------:R-:W-:Y:S01]  /*6d00*/  SHF.R.U32.HI R0, RZ, 0x10, R12 ;  /* 0x00000010ff007819 */ /* 0x000fe2000001160c */
[----:B------:R-:W-:Y:S03]  /*6d10*/  MUFU.EX2 R195, R2 ;  /* 0x0000000200c37308 */ /* 0x000fe60000000800 */
[----:B------:R-:W-:Y:S02]  /*6d20*/  LOP3.LUT R0, R0, 0xff, RZ, 0xc0, !PT ;  /* 0x000000ff00007812 */ /* 0x000fe400078ec0ff */
[----:B------:R-:W-:Y:S02]  /*6d30*/  @!P2 PRMT R198, R189, 0x5410, RZ ;  /* 0x00005410bdc6a816 */ /* 0x000fe400000000ff */
[----:B------:R-:W-:Y:S01]  /*6d40*/  F2FP.BF16.F32.PACK_AB R4, R205, R168 ;  /* 0x000000a8cd04723e */ /* 0x000fe200000010ff */
[----:B------:R1:W4:Y:S01]  /*6d50*/  MUFU.EX2 R177, R3 ;  /* 0x0000000300b17308 */ /* 0x0003220000000800 */
[----:B------:R-:W-:-:S02]  /*6d60*/  ISETP.LE.U32.AND P2, PT, R0, UR12, PT ;  /* 0x0000000c00007c0c */ /* 0x000fc4000bf43070 */
[----:B------:R-:W-:Y:S02]  /*6d70*/  PRMT R197, R4, 0x7632, R197 ;  /* 0x0000763204c57816 */ /* 0x000fe400000000c5 */
[----:B------:R-:W-:Y:S02]  /*6d80*/  LOP3.LUT R21, R5, UR6, R8, 0x96, !PT ;  /* 0x0000000605157c12 */ /* 0x000fe4000f8e9608 */
[----:B------:R-:W-:Y:S01]  /*6d90*/  @!P1 PRMT R238, R162, 0x5410, RZ ;  /* 0x00005410a2ee9816 */ /* 0x000fe200000000ff */
[----:B------:R-:W-:Y:S01]  /*6da0*/  @!P5 HFMA2.BF16_V2 R190, -RZ.H0_H0, RZ.H0_H0, -R197.H0_H0 ;  /* 0x200000ffffbed231 */ /* 0x000fe200003409c5 */
[----:B------:R-:W-:Y:S02]  /*6db0*/  PRMT R196, R4, 0x7610, R196 ;  /* 0x0000761004c47816 */ /* 0x000fe400000000c4 */
[----:B------:R-:W-:Y:S01]  /*6dc0*/  PRMT R112, R203, 0x5410, R202 ;  /* 0x00005410cb707816 */ /* 0x000fe200000000ca */
[----:B------:R-:W-:Y:S02]  /*6dd0*/  @!P4 HFMA2.BF16_V2 R185, -RZ.H0_H0, RZ.H0_H0, -R202.H0_H0 ;  /* 0x200000ffffb9c231 */ /* 0x000fe400003409ca */
[----:B-1----:R-:W-:Y:S01]  /*6de0*/  IMAD.WIDE.U32 R2, R48, -0x326172a9, RZ ;  /* 0xcd9e8d5730027825 */ /* 0x002fe200078e00ff */
[----:B------:R-:W-:Y:S01]  /*6df0*/  ULEA UR4, UR18, UR22, 0x6 ;  /* 0x0000001612047291 */ /* 0x000fe2000f8e303f */
[----:B------:R-:W-:Y:S01]  /*6e00*/  ULDC.64 UR6, c[0x0][0x2a8] ;  /* 0x0000aa0000067ab9 */ /* 0x000fe20000000a00 */
[----:B------:R-:W-:-:S02]  /*6e10*/  LOP3.LUT R5, R2, 0xff, RZ, 0xc0, !PT ;  /* 0x000000ff02057812 */ /* 0x000fc400078ec0ff */
[----:B------:R-:W-:Y:S02]  /*6e20*/  LOP3.LUT R13, R2, 0xffff, RZ, 0xc0, !PT ;  /* 0x0000ffff020d7812 */ /* 0x000fe400078ec0ff */
[--C-:B------:R-:W-:Y:S02]  /*6e30*/  SHF.R.U32.HI R12, RZ, 0x10, R2.reuse ;  /* 0x00000010ff0c7819 */ /* 0x100fe40000011602 */
[----:B------:R-:W-:Y:S02]  /*6e40*/  SHF.R.U32.HI R14, RZ, 0x18, R2 ;  /* 0x00000018ff0e7819 */ /* 0x000fe40000011602 */
[----:B------:R-:W-:Y:S01]  /*6e50*/  SHF.R.U32.HI R2, RZ, 0x8, R40 ;  /* 0x00000008ff027819 */ /* 0x000fe20000011628 */
[----:B------:R-:W-:Y:S01]  /*6e60*/  @!P2 HFMA2.BF16_V2 R247, -RZ.H0_H0, RZ.H0_H0, -R196.H0_H0 ;  /* 0x200000fffff7a231 */ /* 0x000fe200003409c4 */
[----:B------:R-:W-:Y:S02]  /*6e70*/  PRMT R108, R196, 0x5410, R197 ;  /* 0x00005410c46c7816 */ /* 0x000fe400000000c5 */
[----:B------:R-:W-:-:S02]  /*6e80*/  LOP3.LUT R2, R2, 0xffff, RZ, 0xc0, !PT ;  /* 0x0000ffff02027812 */ /* 0x000fc400078ec0ff */
[----:B------:R-:W-:Y:S02]  /*6e90*/  @!P5 PRMT R197, R190, 0x5410, RZ ;  /* 0x00005410bec5d816 */ /* 0x000fe400000000ff */
[----:B------:R-:W-:Y:S02]  /*6ea0*/  ISETP.LE.U32.AND P5, PT, R2, UR12, PT ;  /* 0x0000000c02007c0c */ /* 0x000fe4000bfa3070 */
[----:B------:R-:W-:Y:S02]  /*6eb0*/  LOP3.LUT R2, R43, 0xff, RZ, 0xc0, !PT ;  /* 0x000000ff2b027812 */ /* 0x000fe400078ec0ff */
[----:B------:R-:W-:Y:S02]  /*6ec0*/  @!P2 PRMT R196, R247, 0x5410, RZ ;  /* 0x00005410f7c4a816 */ /* 0x000fe400000000ff */
[----:B------:R-:W-:Y:S01]  /*6ed0*/  ISETP.LE.U32.AND P2, PT, R2, UR12, PT ;  /* 0x0000000c02007c0c */ /* 0x000fe2000bf43070 */
[----:B------:R-:W-:Y:S02]  /*6ee0*/  FFMA.FTZ R2, R86, UR28, -R28 ;  /* 0x0000001c56027c23 */ /* 0x000fe4000801081c */
[----:B------:R-:W1:Y:S01]  /*6ef0*/  LDSM.16.MT88.4 R84, [R192+0xa400] ;  /* 0x00a40000c054783b */ /* 0x000e620000004200 */
[----:B------:R-:W-:Y:S01]  /*6f00*/  ISETP.LE.U32.AND P1, PT, R25, UR12, PT ;  /* 0x0000000c19007c0c */ /* 0x000fe2000bf23070 */
[----:B---3--:R-:W-:Y:S01]  /*6f10*/  HMMA.16816.F32.BF16 R8, R68, R80, RZ ;  /* 0x000000504408723c */ /* 0x008fe200000418ff */
[----:B----4-:R-:W-:-:S11]  /*6f20*/  F2FP.BF16.F32.PACK_AB R4, R177, R195 ;  /* 0x000000c3b104723e */ /* 0x010fd600000010ff */
[----:B------:R-:W-:-:S05]  /*6f30*/  @!P1 HFMA2.BF16_V2 R184, -RZ.H0_H0, RZ.H0_H0, -R203.H0_H0 ;  /* 0x200000ffffb89231 */ /* 0x000fca00003409cb */
[----:B------:R-:W-:Y:S02]  /*6f40*/  @!P1 PRMT R203, R184, 0x5410, RZ ;  /* 0x00005410b8cb9816 */ /* 0x000fe400000000ff */
[----:B------:R-:W-:Y:S02]  /*6f50*/  ISETP.LE.U32.AND P1, PT, R37, UR12, PT ;  /* 0x0000000c25007c0c */ /* 0x000fe4000bf23070 */
[C---:B------:R-:W-:Y:S02]  /*6f60*/  PRMT R191, R4.reuse, 0x7610, R191 ;  /* 0x0000761004bf7816 */ /* 0x040fe400000000bf */
[----:B------:R-:W-:-:S04]  /*6f70*/  PRMT R190, R4, 0x7632, R190 ;  /* 0x0000763204be7816 */ /* 0x000fc800000000be */
[----:B------:R-:W-:-:S05]  /*6f80*/  PRMT R98, R191, 0x5410, R190 ;  /* 0x00005410bf627816 */ /* 0x000fca00000000be */
[----:B------:R-:W-:-:S05]  /*6f90*/  @!P1 HFMA2.BF16_V2 R248, -RZ.H0_H0, RZ.H0_H0, -R191.H0_H0 ;  /* 0x200000fffff89231 */ /* 0x000fca00003409bf */
[----:B------:R-:W-:Y:S01]  /*6fa0*/  @!P1 PRMT R191, R248, 0x5410, RZ ;  /* 0x00005410f8bf9816 */ /* 0x000fe200000000ff */
[----:B-1----:R-:W-:Y:S01]  /*6fb0*/  HMMA.16816.F32.BF16 R164, R64, R84, R8 ;  /* 0x0000005440a4723c */ /* 0x002fe20000041808 */
[----:B------:R-:W-:-:S05]  /*6fc0*/  ISETP.LE.U32.AND P1, PT, R5, UR12, PT ;  /* 0x0000000c05007c0c */ /* 0x000fca000bf23070 */
[----:B------:R-:W-:Y:S01]  /*6fd0*/  HMMA.16816.F32.BF16 R4, R60, R80, RZ ;  /* 0x000000503c04723c */ /* 0x000fe200000418ff */
[----:B------:R-:W-:Y:S01]  /*6fe0*/  LOP3.LUT R0, R3, UR27, R36, 0x96, !PT ;  /* 0x0000001b03007c12 */ /* 0x000fe2000f8e9624 */
[----:B------:R-:W-:Y:S01]  /*6ff0*/  FFMA.FTZ R3, R95, UR28, -R28 ;  /* 0x0000001c5f037c23 */ /* 0x000fe2000801081c */
[----:B------:R1:W-:Y:S08]  /*7000*/  MUFU.EX2 R176, R2 ;  /* 0x0000000200b07308 */ /* 0x0003f00000000800 */
[----:B------:R-:W3:Y:S07]  /*7010*/  MUFU.EX2 R193, R3 ;  /* 0x0000000300c17308 */ /* 0x000eee0000000800 */
[----:B------:R-:W-:-:S02]  /*7020*/  IMAD.MOV.U32 R216, RZ, RZ, R166 ;  /* 0x000000ffffd87224 */ /* 0x000fc400078e00a6 */
[----:B------:R-:W-:Y:S02]  /*7030*/  IMAD.MOV.U32 R54, RZ, RZ, R167 ;  /* 0x000000ffff367224 */ /* 0x000fe400078e00a7 */
[----:B------:R-:W-:Y:S02]  /*7040*/  IMAD.MOV.U32 R120, RZ, RZ, R164 ;  /* 0x000000ffff787224 */ /* 0x000fe400078e00a4 */
[----:B------:R-:W-:Y:S02]  /*7050*/  IMAD.MOV.U32 R121, RZ, RZ, R165 ;  /* 0x000000ffff797224 */ /* 0x000fe400078e00a5 */
[----:B------:R-:W-:Y:S01]  /*7060*/  HMMA.16816.F32.BF16 R164, R56, R84, R4 ;  /* 0x0000005438a4723c */ /* 0x000fe20000041804 */
[----:B-1----:R-:W-:Y:S01]  /*7070*/  LOP3.LUT R2, R0, 0xffff, RZ, 0xc0, !PT ;  /* 0x0000ffff00027812 */ /* 0x002fe200078ec0ff */
[----:B------:R-:W-:-:S03]  /*7080*/  @!P5 HFMA2.BF16_V2 R249, -RZ.H0_H0, RZ.H0_H0, -R190.H0_H0 ;  /* 0x200000fffff9d231 */ /* 0x000fc600003409be */
[----:B------:R-:W-:-:S04]  /*7090*/  SHF.R.U32.HI R2, RZ, 0x8, R2 ;  /* 0x00000008ff027819 */ /* 0x000fc80000011602 */
[----:B------:R-:W-:Y:S02]  /*70a0*/  LOP3.LUT R2, R2, 0xffff, RZ, 0xc0, !PT ;  /* 0x0000ffff02027812 */ /* 0x000fe400078ec0ff */
[----:B------:R-:W-:Y:S02]  /*70b0*/  @!P5 PRMT R190, R249, 0x5410, RZ ;  /* 0x00005410f9bed816 */ /* 0x000fe400000000ff */
[----:B------:R-:W-:Y:S02]  /*70c0*/  ISETP.LE.U32.AND P5, PT, R2, UR12, PT ;  /* 0x0000000c02007c0c */ /* 0x000fe4000bfa3070 */
[----:B---3--:R-:W-:-:S04]  /*70d0*/  F2FP.BF16.F32.PACK_AB R2, R176, R193 ;  /* 0x000000c1b002723e */ /* 0x008fc800000010ff */
[C---:B------:R-:W-:Y:S02]  /*70e0*/  PRMT R189, R2.reuse, 0x7610, R189 ;  /* 0x0000761002bd7816 */ /* 0x040fe400000000bd */
[----:B------:R-:W-:-:S03]  /*70f0*/  PRMT R188, R2, 0x7632, R188 ;  /* 0x0000763202bc7816 */ /* 0x000fc600000000bc */
[----:B------:R-:W-:Y:S02]  /*7100*/  @!P2 HFMA2.BF16_V2 R250, -RZ.H0_H0, RZ.H0_H0, -R189.H0_H0 ;  /* 0x200000fffffaa231 */ /* 0x000fe400003409bd */
[----:B------:R-:W-:Y:S02]  /*7110*/  IMAD.MOV.U32 R29, RZ, RZ, R167 ;  /* 0x000000ffff1d7224 */ /* 0x000fe400078e00a7 */
[----:B------:R-:W-:Y:S01]  /*7120*/  IMAD.MOV.U32 R154, RZ, RZ, R166 ;  /* 0x000000ffff9a7224 */ /* 0x000fe200078e00a6 */
[----:B------:R-:W-:Y:S01]  /*7130*/  LOP3.LUT R2, R0, 0xff, RZ, 0xc0, !PT ;  /* 0x000000ff00027812 */ /* 0x000fe200078ec0ff */
[----:B------:R-:W-:Y:S01]  /*7140*/  IMAD.MOV.U32 R152, RZ, RZ, R164 ;  /* 0x000000ffff987224 */ /* 0x000fe200078e00a4 */
[----:B------:R-:W3:Y:S01]  /*7150*/  LDL.LU.64 R166, [R1+0x1d0] ;  /* 0x0001d00001a67983 */ /* 0x000ee20000300a00 */
[----:B------:R-:W-:Y:S01]  /*7160*/  IMAD.MOV.U32 R153, RZ, RZ, R165 ;  /* 0x000000ffff997224 */ /* 0x000fe200078e00a5 */
[----:B------:R-:W-:Y:S02]  /*7170*/  PRMT R99, R189, 0x5410, R188 ;  /* 0x00005410bd637816 */ /* 0x000fe400000000bc */
[----:B------:R-:W4:Y:S01]  /*7180*/  LDL.LU.64 R164, [R1+0x1c8] ;  /* 0x0001c80001a47983 */ /* 0x000f220000300a00 */
[----:B------:R-:W-:-:S03]  /*7190*/  @!P2 PRMT R189, R250, 0x5410, RZ ;  /* 0x00005410fabda816 */ /* 0x000fc600000000ff */
[----:B------:R1:W3:Y:S01]  /*71a0*/  LDL.LU.S16 R27, [R1+0x14] ;  /* 0x00001400011b7983 */ /* 0x0002e20000300600 */
[----:B------:R-:W-:-:S03]  /*71b0*/  ISETP.LE.U32.AND P2, PT, R2, UR12, PT ;  /* 0x0000000c02007c0c */ /* 0x000fc6000bf43070 */
[----:B------:R1:W4:Y:S04]  /*71c0*/  LDL.LU.S16 R25, [R1+0x18] ;  /* 0x0000180001197983 */ /* 0x0003280000300600 */
[----:B------:R1:W4:Y:S04]  /*71d0*/  LDL.LU.S16 R18, [R1+0x10] ;  /* 0x0000100001127983 */ /* 0x0003280000300600 */
[----:B------:R1:W4:Y:S02]  /*71e0*/  LDL.LU.S16 R11, [R1+0x38] ;  /* 0x00003800010b7983 */ /* 0x0003240000300600 */
[----:B--2---:R-:W-:-:S02]  /*71f0*/  @!P2 HFMA2.BF16_V2 R157, -RZ.H0_H0, RZ.H0_H0, -R93.H0_H0 ;  /* 0x200000ffff9da231 */ /* 0x004fc4000034095d */
[----:B------:R1:W2:Y:S03]  /*7200*/  LDL.LU.S16 R10, [R1+0x24] ;  /* 0x00002400010a7983 */ /* 0x0002a60000300600 */
[----:B------:R-:W-:-:S04]  /*7210*/  PRMT R9, R157, 0x7610, R9 ;  /* 0x000076109d097816 */ /* 0x000fc80000000009 */
[----:B------:R-:W-:Y:S02]  /*7220*/  @!P2 PRMT R93, R9, 0x5410, RZ ;  /* 0x00005410095da816 */ /* 0x000fe400000000ff */
[----:B------:R1:W2:Y:S01]  /*7230*/  LDL.LU.S16 R9, [R1+0x1c] ;  /* 0x00001c0001097983 */ /* 0x0002a20000300600 */
[----:B------:R-:W-:Y:S02]  /*7240*/  @!P4 PRMT R202, R185, 0x5410, RZ ;  /* 0x00005410b9cac816 */ /* 0x000fe400000000ff */
[----:B------:R-:W-:Y:S02]  /*7250*/  ISETP.LE.U32.AND P4, PT, R31, UR12, PT ;  /* 0x0000000c1f007c0c */ /* 0x000fe4000bf83070 */
[----:B------:R-:W-:-:S04]  /*7260*/  SHF.R.U32.HI R2, RZ, 0x10, R0 ;  /* 0x00000010ff027819 */ /* 0x000fc80000011600 */
[----:B------:R-:W-:-:S07]  /*7270*/  LOP3.LUT R2, R2, 0xff, RZ, 0xc0, !PT ;  /* 0x000000ff02027812 */ /* 0x000fce00078ec0ff */
[----:B------:R-:W-:Y:S01]  /*7280*/  @!P4 HFMA2.BF16_V2 R251, -RZ.H0_H0, RZ.H0_H0, -R188.H0_H0 ;  /* 0x200000fffffbc231 */ /* 0x000fe200003409bc */
[----:B------:R-:W-:-:S04]  /*7290*/  SHF.R.U32.HI R0, RZ, 0x18, R0 ;  /* 0x00000018ff007819 */ /* 0x000fc80000011600 */
[----:B------:R-:W-:Y:S02]  /*72a0*/  @!P4 PRMT R188, R251, 0x5410, RZ ;  /* 0x00005410fbbcc816 */ /* 0x000fe400000000ff */
[----:B------:R-:W-:Y:S02]  /*72b0*/  ISETP.LE.U32.AND P4, PT, R2, UR12, PT ;  /* 0x0000000c02007c0c */ /* 0x000fe4000bf83070 */
[----:B------:R-:W-:Y:S02]  /*72c0*/  ISETP.LE.U32.AND P2, PT, R0, UR12, PT ;  /* 0x0000000c00007c0c */ /* 0x000fe4000bf43070 */
[----:B------:R-:W-:-:S09]  /*72d0*/  LOP3.LUT R0, R12, 0xff, RZ, 0xc0, !PT ;  /* 0x000000ff0c007812 */ /* 0x000fd200078ec0ff */
[----:B---3--:R-:W-:Y:S02]  /*72e0*/  @!P4 HFMA2.BF16_V2 R27, -RZ.H0_H0, RZ.H0_H0, -R228.H0_H0 ;  /* 0x200000ffff1bc231 */ /* 0x008fe400003409e4 */
[----:B----4-:R-:W-:-:S03]  /*72f0*/  @!P2 HFMA2.BF16_V2 R25, -RZ.H0_H0, RZ.H0_H0, -R226.H0_H0 ;  /* 0x200000ffff19a231 */ /* 0x010fc600003409e2 */
[----:B------:R-:W-:Y:S02]  /*7300*/  PRMT R2, R27, 0x7610, R2 ;  /* 0x000076101b027816 */ /* 0x000fe40000000002 */
[----:B------:R-:W-:Y:S02]  /*7310*/  PRMT R12, R25, 0x7610, R12 ;  /* 0x00007610190c7816 */ /* 0x000fe4000000000c */
[----:B------:R-:W-:Y:S02]  /*7320*/  @!P4 PRMT R228, R2, 0x5410, RZ ;  /* 0x0000541002e4c816 */ /* 0x000fe400000000ff */
[----:B------:R1:W3:Y:S01]  /*7330*/  LDL.LU.S16 R2, [R1+0x3c] ;  /* 0x00003c0001027983 */ /* 0x0002e20000300600 */
[----:B------:R-:W-:Y:S02]  /*7340*/  @!P2 PRMT R226, R12, 0x5410, RZ ;  /* 0x000054100ce2a816 */ /* 0x000fe400000000ff */
[----:B------:R-:W-:Y:S01]  /*7350*/  ISETP.LE.U32.AND P2, PT, R14, UR12, PT ;  /* 0x0000000c0e007c0c */ /* 0x000fe2000bf43070 */
[----:B------:R-:W-:-:S05]  /*7360*/  @!P1 HFMA2.BF16_V2 R18, -RZ.H0_H0, RZ.H0_H0, -R234.H0_H0 ;  /* 0x200000ffff129231 */ /* 0x000fca00003409ea */
[----:B------:R-:W-:-:S07]  /*7370*/  PRMT R7, R18, 0x7610, R7 ;  /* 0x0000761012077816 */ /* 0x000fce0000000007 */
[----:B--2---:R-:W-:Y:S01]  /*7380*/  @!P2 HFMA2.BF16_V2 R9, -RZ.H0_H0, RZ.H0_H0, -R231.H0_H0 ;  /* 0x200000ffff09a231 */ /* 0x004fe200003409e7 */
[----:B------:R-:W-:Y:S02]  /*7390*/  @!P1 PRMT R234, R7, 0x5410, RZ ;  /* 0x0000541007ea9816 */ /* 0x000fe400000000ff */
[----:B------:R1:W2:Y:S02]  /*73a0*/  LDL.LU.S16 R7, [R1+0x60] ;  /* 0x0000600001077983 */ /* 0x0002a40000300600 */
[----:B------:R-:W-:-:S04]  /*73b0*/  PRMT R4, R9, 0x7610, R4 ;  /* 0x0000761009047816 */ /* 0x000fc80000000004 */
[----:B------:R-:W-:Y:S02]  /*73c0*/  @!P2 PRMT R231, R4, 0x5410, RZ ;  /* 0x0000541004e7a816 */ /* 0x000fe400000000ff */
[----:B------:R1:W4:Y:S01]  /*73d0*/  LDL.LU.S16 R4, [R1+0x64] ;  /* 0x0000640001047983 */ /* 0x0003220000300600 */
[----:B------:R-:W-:-:S05]  /*73e0*/  @!P5 HFMA2.BF16_V2 R252, -RZ.H0_H0, RZ.H0_H0, -R92.H0_H0 ;  /* 0x200000fffffcd231 */ /* 0x000fca000034095c */
[----:B------:R-:W-:Y:S02]  /*73f0*/  @!P5 PRMT R92, R252, 0x5410, RZ ;  /* 0x00005410fc5cd816 */ /* 0x000fe400000000ff */
[----:B------:R-:W-:Y:S02]  /*7400*/  ISETP.LE.U32.AND P5, PT, R0, UR12, PT ;  /* 0x0000000c00007c0c */ /* 0x000fe4000bfa3070 */
[----:B------:R-:W-:-:S04]  /*7410*/  SHF.R.U32.HI R0, RZ, 0x8, R13 ;  /* 0x00000008ff007819 */ /* 0x000fc8000001160d */
[----:B------:R-:W-:-:S04]  /*7420*/  LOP3.LUT R0, R0, 0xffff, RZ, 0xc0, !PT ;  /* 0x0000ffff00007812 */ /* 0x000fc800078ec0ff */
[----:B------:R-:W-:Y:S02]  /*7430*/  ISETP.LE.U32.AND P4, PT, R0, UR12, PT ;  /* 0x0000000c00007c0c */ /* 0x000fe4000bf83070 */
[----:B------:R-:W-:-:S04]  /*7440*/  LOP3.LUT R0, R26, 0xff, RZ, 0xc0, !PT ;  /* 0x000000ff1a007812 */ /* 0x000fc800078ec0ff */
[----:B------:R-:W-:Y:S02]  /*7450*/  ISETP.LE.U32.AND P1, PT, R0, UR12, PT ;  /* 0x0000000c00007c0c */ /* 0x000fe4000bf23070 */
[----:B------:R-:W-:-:S05]  /*7460*/  LOP3.LUT R0, R26, 0xffff, RZ, 0xc0, !PT ;  /* 0x0000ffff1a007812 */ /* 0x000fca00078ec0ff */
[----:B------:R-:W-:Y:S01]  /*7470*/  @!P4 HFMA2.BF16_V2 R11, -RZ.H0_H0, RZ.H0_H0, -R233.H0_H0 ;  /* 0x200000ffff0bc231 */ /* 0x000fe200003409e9 */
[----:B------:R-:W-:Y:S01]  /*7480*/  SHF.R.U32.HI R0, RZ, 0x8, R0 ;  /* 0x00000008ff007819 */ /* 0x000fe20000011600 */
[----:B------:R-:W-:-:S03]  /*7490*/  @!P5 HFMA2.BF16_V2 R10, -RZ.H0_H0, RZ.H0_H0, -R232.H0_H0 ;  /* 0x200000ffff0ad231 */ /* 0x000fc600003409e8 */
[----:B------:R-:W-:Y:S02]  /*74a0*/  PRMT R8, R11, 0x7610, R8 ;  /* 0x000076100b087816 */ /* 0x000fe40000000008 */
[----:B------:R-:W-:Y:S02]  /*74b0*/  LOP3.LUT R0, R0, 0xffff, RZ, 0xc0, !PT ;  /* 0x0000ffff00007812 */ /* 0x000fe400078ec0ff */
[----:B------:R-:W-:Y:S02]  /*74c0*/  @!P4 PRMT R233, R8, 0x5410, RZ ;  /* 0x0000541008e9c816 */ /* 0x000fe400000000ff */
[----:B------:R-:W-:Y:S02]  /*74d0*/  PRMT R5, R10, 0x7610, R5 ;  /* 0x000076100a057816 */ /* 0x000fe40000000005 */
[----:B------:R-:W-:Y:S02]  /*74e0*/  ISETP.LE.U32.AND P4, PT, R0, UR12, PT ;  /* 0x0000000c00007c0c */ /* 0x000fe4000bf83070 */
[----:B------:R-:W-:-:S02]  /*74f0*/  SHF.R.U32.HI R0, RZ, 0x18, R26 ;  /* 0x00000018ff007819 */ /* 0x000fc4000001161a */
[----:B------:R-:W-:Y:S02]  /*7500*/  @!P5 PRMT R232, R5, 0x5410, RZ ;  /* 0x0000541005e8d816 */ /* 0x000fe400000000ff */
[----:B------:R-:W-:Y:S01]  /*7510*/  ISETP.LE.U32.AND P5, PT, R0, UR12, PT ;  /* 0x0000000c00007c0c */ /* 0x000fe2000bfa3070 */
[----:B------:R1:W2:Y:S01]  /*7520*/  LDL.LU.S16 R5, [R1+0x68] ;  /* 0x0000680001057983 */ /* 0x0002a20000300600 */
[----:B------:R-:W-:-:S04]  /*7530*/  LOP3.LUT R0, R73, 0xff, RZ, 0xc0, !PT ;  /* 0x000000ff49007812 */ /* 0x000fc800078ec0ff */
[----:B------:R-:W-:Y:S01]  /*7540*/  ISETP.LE.U32.AND P2, PT, R0, UR12, PT ;  /* 0x0000000c00007c0c */ /* 0x000fe2000bf43070 */
[----:B------:R-:W-:Y:S02]  /*7550*/  IMAD.MOV.U32 R38, RZ, RZ, R15 ;  /* 0x000000ffff267224 */ /* 0x000fe400078e000f */
[----:B---3--:R-:W-:-:S05]  /*7560*/  @!P1 HFMA2.BF16_V2 R2, -RZ.H0_H0, RZ.H0_H0, -R230.H0_H0 ;  /* 0x200000ffff029231 */ /* 0x008fca00003409e6 */
[----:B------:R-:W-:Y:S02]  /*7570*/  PRMT R3, R2, 0x7610, R3 ;  /* 0x0000761002037816 */ /* 0x000fe40000000003 */
[----:B------:R-:W-:-:S04]  /*7580*/  SHF.R.U32.HI R2, RZ, 0x10, R26 ;  /* 0x00000010ff027819 */ /* 0x000fc8000001161a */
[----:B------:R-:W-:Y:S02]  /*7590*/  LOP3.LUT R0, R2, 0xff, RZ, 0xc0, !PT ;  /* 0x000000ff02007812 */ /* 0x000fe400078ec0ff */
[----:B------:R-:W-:Y:S02]  /*75a0*/  @!P1 PRMT R230, R3, 0x5410, RZ ;  /* 0x0000541003e69816 */ /* 0x000fe400000000ff */
[----:B------:R-:W-:Y:S01]  /*75b0*/  ISETP.LE.U32.AND P1, PT, R0, UR12, PT ;  /* 0x0000000c00007c0c */ /* 0x000fe2000bf23070 */
[----:B------:R-:W-:-:S03]  /*75c0*/  IMAD.WIDE.U32 R2, R44, -0x326172a9, RZ ;  /* 0xcd9e8d572c027825 */ /* 0x000fc600078e00ff */
[C---:B------:R-:W-:Y:S02]  /*75d0*/  LOP3.LUT R13, R2.reuse, 0xff, RZ, 0xc0, !PT ;  /* 0x000000ff020d7812 */ /* 0x040fe400078ec0ff */
[----:B------:R-:W-:-:S07]  /*75e0*/  LOP3.LUT R15, R2, 0xffff, RZ, 0xc0, !PT ;  /* 0x0000ffff020f7812 */ /* 0x000fce00078ec0ff */
[----:B----4-:R-:W-:Y:S01]  /*75f0*/  @!P1 HFMA2.BF16_V2 R4, -RZ.H0_H0, RZ.H0_H0, -R227.H0_H0 ;  /* 0x200000ffff049231 */ /* 0x010fe200003409e3 */
[--C-:B------:R-:W-:Y:S02]  /*7600*/  SHF.R.U32.HI R18, RZ, 0x10, R2.reuse ;  /* 0x00000010ff127819 */ /* 0x100fe40000011602 */
[--C-:B------:R-:W-:Y:S02]  /*7610*/  SHF.R.U32.HI R12, RZ, 0x18, R2.reuse ;  /* 0x00000018ff0c7819 */ /* 0x100fe40000011602 */
[----:B------:R-:W-:Y:S02]  /*7620*/  PRMT R2, R4, 0x7610, R2 ;  /* 0x0000761004027816 */ /* 0x000fe40000000002 */
[----:B------:R1:W3:Y:S04]  /*7630*/  LDL.LU.S16 R4, [R1+0x88] ;  /* 0x0000880001047983 */ /* 0x0002e80000300600 */
[----:B------:R1:W4:Y:S04]  /*7640*/  LDL.LU.S16 R37, [R1+0x8c] ;  /* 0x00008c0001257983 */ /* 0x0003280000300600 */
[----:B------:R1:W3:Y:S01]  /*7650*/  LDL.LU.S16 R36, [R1+0xc4] ;  /* 0x0000c40001247983 */ /* 0x0002e20000300600 */
[----:B------:R-:W-:-:S02]  /*7660*/  LOP3.LUT R0, R3, UR27, R34, 0x96, !PT ;  /* 0x0000001b03007c12 */ /* 0x000fc4000f8e9622 */
[----:B------:R-:W-:Y:S01]  /*7670*/  @!P1 PRMT R227, R2, 0x5410, RZ ;  /* 0x0000541002e39816 */ /* 0x000fe200000000ff */
[----:B------:R-:W-:-:S05]  /*7680*/  IMAD.WIDE.U32 R2, R21, -0x326172a9, RZ ;  /* 0xcd9e8d5715027825 */ /* 0x000fca00078e00ff */
[----:B------:R-:W-:Y:S02]  /*7690*/  LOP3.LUT R14, R3, UR27, R20, 0x96, !PT ;  /* 0x0000001b030e7c12 */ /* 0x000fe4000f8e9614 */
[----:B------:R-:W-:Y:S01]  /*76a0*/  LOP3.LUT R20, R2, 0xffff, RZ, 0xc0, !PT ;  /* 0x0000ffff02147812 */ /* 0x000fe200078ec0ff */
[----:B--2---:R-:W-:-:S05]  /*76b0*/  @!P5 HFMA2.BF16_V2 R5, -RZ.H0_H0, RZ.H0_H0, -R225.H0_H0 ;  /* 0x200000ffff05d231 */ /* 0x004fca00003409e1 */
[----:B------:R-:W-:-:S04]  /*76c0*/  PRMT R3, R5, 0x7610, R3 ;  /* 0x0000761005037816 */ /* 0x000fc80000000003 */
[----:B------:R-:W-:Y:S02]  /*76d0*/  @!P5 PRMT R225, R3, 0x5410, RZ ;  /* 0x0000541003e1d816 */ /* 0x000fe400000000ff */
[----:B------:R1:W2:Y:S01]  /*76e0*/  LDL.LU.S16 R3, [R1+0xc0] ;  /* 0x0000c00001037983 */ /* 0x0002a20000300600 */
[----:B------:R-:W-:Y:S02]  /*76f0*/  LOP3.LUT R26, R2, 0xff, RZ, 0xc0, !PT ;  /* 0x000000ff021a7812 */ /* 0x000fe400078ec0ff */
[--C-:B------:R-:W-:Y:S02]  /*7700*/  SHF.R.U32.HI R25, RZ, 0x10, R2.reuse ;  /* 0x00000010ff197819 */ /* 0x100fe40000011602 */
[----:B------:R-:W-:Y:S01]  /*7710*/  SHF.R.U32.HI R21, RZ, 0x18, R2 ;  /* 0x00000018ff157819 */ /* 0x000fe20000011602 */
[----:B---3--:R-:W-:-:S05]  /*7720*/  @!P2 HFMA2.BF16_V2 R36, -RZ.H0_H0, RZ.H0_H0, -R222.H0_H0 ;  /* 0x200000ffff24a231 */ /* 0x008fca00003409de */
[----:B------:R-:W-:-:S04]  /*7730*/  PRMT R28, R36, 0x7610, R28 ;  /* 0x00007610241c7816 */ /* 0x000fc8000000001c */
[----:B------:R-:W-:Y:S02]  /*7740*/  @!P2 PRMT R222, R28, 0x5410, RZ ;  /* 0x000054101cdea816 */ /* 0x000fe400000000ff */
[----:B------:R1:W3:Y:S01]  /*7750*/  LDL.LU.S16 R28, [R1+0xcc] ;  /* 0x0000cc00011c7983 */ /* 0x0002e20000300600 */
[----:B------:R-:W-:-:S04]  /*7760*/  SHF.R.U32.HI R2, RZ, 0x8, R77 ;  /* 0x00000008ff027819 */ /* 0x000fc8000001164d */
[----:B------:R-:W-:-:S04]  /*7770*/  LOP3.LUT R2, R2, 0xffff, RZ, 0xc0, !PT ;  /* 0x0000ffff02027812 */ /* 0x000fc800078ec0ff */
[----:B------:R-:W-:Y:S01]  /*7780*/  ISETP.LE.U32.AND P5, PT, R2, UR12, PT ;  /* 0x0000000c02007c0c */ /* 0x000fe2000bfa3070 */
[----:B------:R-:W-:-:S05]  /*7790*/  @!P3 HFMA2.BF16_V2 R4, -RZ.H0_H0, RZ.H0_H0, -R224.H0_H0 ;  /* 0x200000ffff04b231 */ /* 0x000fca00003409e0 */
[----:B------:R-:W-:-:S07]  /*77a0*/  PRMT R2, R4, 0x7610, R2 ;  /* 0x0000761004027816 */ /* 0x000fce0000000002 */
[----:B----4-:R-:W-:Y:S01]  /*77b0*/  @!P5 HFMA2.BF16_V2 R37, -RZ.H0_H0, RZ.H0_H0, -R223.H0_H0 ;  /* 0x200000ffff25d231 */ /* 0x010fe200003409df */
[----:B------:R-:W-:Y:S01]  /*77c0*/  @!P3 PRMT R224, R2, 0x5410, RZ ;  /* 0x0000541002e0b816 */ /* 0x000fe200000000ff */
[----:B------:R-:W-:Y:S02]  /*77d0*/  IMAD.MOV.U32 R48, RZ, RZ, R168 ;  /* 0x000000ffff307224 */ /* 0x000fe400078e00a8 */
[----:B------:R-:W-:Y:S01]  /*77e0*/  FFMA.FTZ R2, R165, UR28, -R30 ;  /* 0x0000001ca5027c23 */ /* 0x000fe2000801081e */
[----:B------:R-:W-:Y:S01]  /*77f0*/  PRMT R34, R37, 0x7610, R34 ;  /* 0x0000761025227816 */ /* 0x000fe20000000022 */
[----:B------:R-:W-:Y:S02]  /*7800*/  IMAD.MOV.U32 R130, RZ, RZ, R170 ;  /* 0x000000ffff827224 */ /* 0x000fe400078e00aa */
[----:B------:R-:W-:Y:S01]  /*7810*/  IMAD.MOV.U32 R31, RZ, RZ, R169 ;  /* 0x000000ffff1f7224 */ /* 0x000fe200078e00a9 */
[----:B------:R-:W-:Y:S01]  /*7820*/  @!P5 PRMT R223, R34, 0x5410, RZ ;  /* 0x0000541022dfd816 */ /* 0x000fe200000000ff */
[----:B------:R-:W-:Y:S01]  /*7830*/  IMAD.MOV.U32 R128, RZ, RZ, R38 ;  /* 0x000000ffff807224 */ /* 0x000fe200078e0026 */
[----:B------:R4:W-:Y:S01]  /*7840*/  MUFU.EX2 R34, R2 ;  /* 0x0000000200227308 */ /* 0x0009e20000000800 */
[----:B------:R-:W-:-:S02]  /*7850*/  IMAD.MOV.U32 R37, RZ, RZ, R48 ;  /* 0x000000ffff257224 */ /* 0x000fc400078e0030 */
[----:B------:R-:W-:Y:S02]  /*7860*/  IMAD.MOV.U32 R48, RZ, RZ, R130 ;  /* 0x000000ffff307224 */ /* 0x000fe400078e0082 */
[----:B------:R-:W-:Y:S02]  /*7870*/  IMAD.MOV.U32 R130, RZ, RZ, R31 ;  /* 0x000000ffff827224 */ /* 0x000fe400078e001f */
[----:B------:R-:W-:Y:S02]  /*7880*/  IMAD.MOV.U32 R31, RZ, RZ, R128 ;  /* 0x000000ffff1f7224 */ /* 0x000fe400078e0080 */
[----:B------:R-:W-:Y:S02]  /*7890*/  IMAD.MOV.U32 R128, RZ, RZ, R103 ;  /* 0x000000ffff807224 */ /* 0x000fe400078e0067 */
[----:B--2---:R-:W-:Y:S02]  /*78a0*/  @!P6 HFMA2.BF16_V2 R3, -RZ.H0_H0, RZ.H0_H0, -R221.H0_H0 ;  /* 0x200000ffff03e231 */ /* 0x004fe400003409dd */
[----:B----4-:R-:W-:-:S04]  /*78b0*/  FFMA.FTZ R2, R161, UR28, -R30 ;  /* 0x0000001ca1027c23 */ /* 0x010fc8000801081e */
[----:B------:R-:W2:Y:S01]  /*78c0*/  MUFU.EX2 R103, R2 ;  /* 0x0000000200677308 */ /* 0x000ea20000000800 */
[----:B------:R-:W-:Y:S02]  /*78d0*/  ISETP.LE.U32.AND P3, PT, R13, UR12, PT ;  /* 0x0000000c0d007c0c */ /* 0x000fe4000bf63070 */
[----:B------:R-:W-:Y:S02]  /*78e0*/  PRMT R13, R3, 0x7610, R13 ;  /* 0x00007610030d7816 */ /* 0x000fe4000000000d */
[----:B------:R-:W-:-:S04]  /*78f0*/  LOP3.LUT R3, R0, 0xff, RZ, 0xc0, !PT ;  /* 0x000000ff00037812 */ /* 0x000fc800078ec0ff */
[----:B------:R-:W-:Y:S02]  /*7900*/  ISETP.LE.U32.AND P2, PT, R3, UR12, PT ;  /* 0x0000000c03007c0c */ /* 0x000fe4000bf43070 */
[----:B------:R-:W-:Y:S02]  /*7910*/  @!P6 PRMT R221, R13, 0x5410, RZ ;  /* 0x000054100ddde816 */ /* 0x000fe400000000ff */
[----:B------:R1:W4:Y:S01]  /*7920*/  LDL.LU.S16 R13, [R1+0xd0] ;  /* 0x0000d000010d7983 */ /* 0x0003220000300600 */
[----:B--2---:R-:W-:-:S04]  /*7930*/  F2FP.BF16.F32.PACK_AB R3, R103, R34 ;  /* 0x000000226703723e */ /* 0x004fc800000010ff */
[C---:B------:R-:W-:Y:S02]  /*7940*/  PRMT R187, R3.reuse, 0x7610, R187 ;  /* 0x0000761003bb7816 */ /* 0x040fe400000000bb */
[----:B------:R-:W-:Y:S02]  /*7950*/  ISETP.LE.U32.AND P5, PT, R12, UR12, PT ;  /* 0x0000000c0c007c0c */ /* 0x000fe4000bfa3070 */
[----:B------:R-:W-:-:S04]  /*7960*/  PRMT R186, R3, 0x7632, R186 ;  /* 0x0000763203ba7816 */ /* 0x000fc800000000ba */
[----:B------:R-:W-:Y:S01]  /*7970*/  PRMT R95, R187, 0x5410, R186 ;  /* 0x00005410bb5f7816 */ /* 0x000fe200000000ba */
[----:B---3--:R-:W-:-:S05]  /*7980*/  @!P2 HFMA2.BF16_V2 R28, -RZ.H0_H0, RZ.H0_H0, -R187.H0_H0 ;  /* 0x200000ffff1ca231 */ /* 0x008fca00003409bb */
[----:B------:R-:W-:-:S04]  /*7990*/  PRMT R12, R28, 0x7610, R12 ;  /* 0x000076101c0c7816 */ /* 0x000fc8000000000c */
[----:B------:R-:W-:Y:S02]  /*79a0*/  @!P2 PRMT R187, R12, 0x5410, RZ ;  /* 0x000054100cbba816 */ /* 0x000fe400000000ff */
[----:B------:R1:W2:Y:S01]  /*79b0*/  LDL.LU.S16 R12, [R1+0xd4] ;  /* 0x0000d400010c7983 */ /* 0x0002a20000300600 */
[----:B------:R-:W-:Y:S02]  /*79c0*/  IMAD.MOV.U32 R33, RZ, RZ, R147 ;  /* 0x000000ffff217224 */ /* 0x000fe400078e0093 */
[----:B------:R-:W-:Y:S02]  /*79d0*/  IMAD.MOV.U32 R162, RZ, RZ, R143 ;  /* 0x000000ffffa27224 */ /* 0x000fe400078e008f */
[----:B------:R-:W-:Y:S02]  /*79e0*/  IMAD.MOV.U32 R157, RZ, RZ, R156 ;  /* 0x000000ffff9d7224 */ /* 0x000fe400078e009c */
[----:B------:R-:W-:Y:S01]  /*79f0*/  IMAD.MOV.U32 R27, RZ, RZ, R76 ;  /* 0x000000ffff1b7224 */ /* 0x000fe200078e004c */
[----:B------:R-:W-:Y:S01]  /*7a00*/  LOP3.LUT R2, R0, 0xffff, RZ, 0xc0, !PT ;  /* 0x0000ffff00027812 */ /* 0x000fe200078ec0ff */
[----:B------:R-:W-:Y:S01]  /*7a10*/  IMAD.MOV.U32 R147, RZ, RZ, R72 ;  /* 0x000000ffff937224 */ /* 0x000fe200078e0048 */
[----:B------:R-:W-:Y:S01]  /*7a20*/  LDSM.16.MT88.4 R76, [R194+0xa400] ;  /* 0x00a40000c24c783b */ /* 0x000fe20000004200 */
[----:B------:R-:W-:-:S02]  /*7a30*/  IMAD.MOV.U32 R143, RZ, RZ, R75 ;  /* 0x000000ffff8f7224 */ /* 0x000fc400078e004b */
[----:B------:R-:W-:Y:S02]  /*7a40*/  IMAD.MOV.U32 R156, RZ, RZ, R74 ;  /* 0x000000ffff9c7224 */ /* 0x000fe400078e004a */
[----:B------:R-:W-:Y:S01]  /*7a50*/  @!P4 HFMA2.BF16_V2 R7, -RZ.H0_H0, RZ.H0_H0, -R229.H0_H0 ;  /* 0x200000ffff07c231 */ /* 0x000fe200003409e5 */
[----:B------:R-:W3:Y:S01]  /*7a60*/  LDSM.16.MT88.4 R72, [R194+0xa000] ;  /* 0x00a00000c248783b */ /* 0x000ee20000004200 */
[----:B------:R-:W-:Y:S01]  /*7a70*/  SHF.R.U32.HI R2, RZ, 0x8, R2 ;  /* 0x00000008ff027819 */ /* 0x000fe20000011602 */
[----:B------:R-:W-:Y:S02]  /*7a80*/  IMAD.MOV.U32 R38, RZ, RZ, R143 ;  /* 0x000000ffff267224 */ /* 0x000fe400078e008f */
[----:B------:R-:W-:Y:S01]  /*7a90*/  IMAD.MOV.U32 R40, RZ, RZ, R37 ;  /* 0x000000ffff287224 */ /* 0x000fe200078e0025 */
[----:B------:R-:W-:Y:S01]  /*7aa0*/  LOP3.LUT R2, R2, 0xffff, RZ, 0xc0, !PT ;  /* 0x0000ffff02027812 */ /* 0x000fe200078ec0ff */
[----:B------:R-:W-:Y:S01]  /*7ab0*/  IMAD.MOV.U32 R37, RZ, RZ, R130 ;  /* 0x000000ffff257224 */ /* 0x000fe200078e0082 */
[----:B------:R1:W2:Y:S02]  /*7ac0*/  LDL.LU.S16 R3, [R1+0xd8] ;  /* 0x0000d80001037983 */ /* 0x0002a40000300600 */
[----:B------:R-:W-:Y:S01]  /*7ad0*/  ISETP.LE.U32.AND P6, PT, R2, UR12, PT ;  /* 0x0000000c02007c0c */ /* 0x000fe2000bfc3070 */
[----:B------:R-:W-:Y:S01]  /*7ae0*/  FFMA.FTZ R2, R173, UR28, -R17 ;  /* 0x0000001cad027c23 */ /* 0x000fe20008010811 */
[----:B------:R-:W-:-:S02]  /*7af0*/  IMAD.MOV.U32 R130, RZ, RZ, R31 ;  /* 0x000000ffff827224 */ /* 0x000fc400078e001f */
[----:B------:R-:W-:Y:S02]  /*7b00*/  IMAD.MOV.U32 R31, RZ, RZ, R38 ;  /* 0x000000ffff1f7224 */ /* 0x000fe400078e0026 */
[----:B------:R-:W-:Y:S02]  /*7b10*/  IMAD.MOV.U32 R38, RZ, RZ, R206 ;  /* 0x000000ffff267224 */ /* 0x000fe400078e00ce */
[----:B------:R1:W-:Y:S01]  /*7b20*/  MUFU.EX2 R206, R2 ;  /* 0x0000000200ce7308 */ /* 0x0003e20000000800 */
[----:B------:R-:W-:Y:S02]  /*7b30*/  IMAD.MOV.U32 R36, RZ, RZ, R48 ;  /* 0x000000ffff247224 */ /* 0x000fe400078e0030 */
[----:B------:R-:W-:Y:S02]  /*7b40*/  IMAD.MOV.U32 R48, RZ, RZ, R128 ;  /* 0x000000ffff307224 */ /* 0x000fe400078e0080 */
[----:B------:R-:W-:Y:S01]  /*7b50*/  IMAD.MOV.U32 R128, RZ, RZ, R102 ;  /* 0x000000ffff807224 */ /* 0x000fe200078e0066 */
[----:B---3--:R-:W-:Y:S01]  /*7b60*/  HMMA.16816.F32.BF16 R8, R68, R72, RZ ;  /* 0x000000484408723c */ /* 0x008fe200000418ff */
[----:B-1----:R-:W-:Y:S01]  /*7b70*/  FFMA.FTZ R2, R172, UR28, -R17 ;  /* 0x0000001cac027c23 */ /* 0x002fe20008010811 */
[----:B------:R-:W-:-:S03]  /*7b80*/  PRMT R6, R7, 0x7610, R6 ;  /* 0x0000761007067816 */ /* 0x000fc60000000006 */
[----:B------:R1:W3:Y:S01]  /*7b90*/  MUFU.EX2 R102, R2 ;  /* 0x0000000200667308 */ /* 0x0002e20000000800 */
[----:B------:R-:W-:Y:S01]  /*7ba0*/  @!P4 PRMT R229, R6, 0x5410, RZ ;  /* 0x0000541006e5c816 */ /* 0x000fe200000000ff */
[----:B----4-:R-:W-:Y:S01]  /*7bb0*/  @!P6 HFMA2.BF16_V2 R13, -RZ.H0_H0, RZ.H0_H0, -R186.H0_H0 ;  /* 0x200000ffff0de231 */ /* 0x010fe200003409ba */
[----:B------:R-:W-:Y:S01]  /*7bc0*/  HMMA.16816.F32.BF16 R4, R60, R72, RZ ;  /* 0x000000483c04723c */ /* 0x000fe200000418ff */
[----:B-1----:R-:W-:-:S15]  /*7bd0*/  SHF.R.U32.HI R2, RZ, 0x10, R0 ;  /* 0x00000010ff027819 */ /* 0x002fde0000011600 */
[----:B------:R-:W-:Y:S01]  /*7be0*/  HMMA.16816.F32.BF16 R248, R64, R76, R8 ;  /* 0x0000004c40f8723c */ /* 0x000fe20000041808 */
[----:B------:R-:W-:Y:S02]  /*7bf0*/  LOP3.LUT R2, R2, 0xff, RZ, 0xc0, !PT ;  /* 0x000000ff02027812 */ /* 0x000fe400078ec0ff */
[----:B------:R-:W-:Y:S02]  /*7c00*/  SHF.R.U32.HI R0, RZ, 0x18, R0 ;  /* 0x00000018ff007819 */ /* 0x000fe40000011600 */
[----:B------:R-:W-:Y:S02]  /*7c10*/  ISETP.LE.U32.AND P2, PT, R2, UR12, PT ;  /* 0x0000000c02007c0c */ /* 0x000fe4000bf43070 */
[----:B------:R-:W-:-:S04]  /*7c20*/  PRMT R2, R13, 0x7610, R2 ;  /* 0x000076100d027816 */ /* 0x000fc80000000002 */
[----:B------:R-:W-:Y:S02]  /*7c30*/  @!P6 PRMT R186, R2, 0x5410, RZ ;  /* 0x0000541002bae816 */ /* 0x000fe400000000ff */
[----:B------:R-:W-:Y:S02]  /*7c40*/  ISETP.LE.U32.AND P6, PT, R0, UR12, PT ;  /* 0x0000000c00007c0c */ /* 0x000fe4000bfc3070 */
[----:B---3--:R-:W-:-:S04]  /*7c50*/  F2FP.BF16.F32.PACK_AB R0, R102, R206 ;  /* 0x000000ce6600723e */ /* 0x008fc800000010ff */
[----:B------:R-:W-:Y:S01]  /*7c60*/  PRMT R185, R0, 0x7610, R185 ;  /* 0x0000761000b97816 */ /* 0x000fe200000000b9 */
[----:B------:R-:W-:Y:S02]  /*7c70*/  IMAD.MOV.U32 R129, RZ, RZ, R41 ;  /* 0x000000ffff817224 */ /* 0x000fe400078e0029 */
[----:B------:R-:W-:Y:S02]  /*7c80*/  IMAD.MOV.U32 R41, RZ, RZ, R157 ;  /* 0x000000ffff297224 */ /* 0x000fe400078e009d */
[----:B------:R-:W-:Y:S02]  /*7c90*/  IMAD.MOV.U32 R157, RZ, RZ, R123 ;  /* 0x000000ffff9d7224 */ /* 0x000fe400078e007b */
[----:B------:R-:W-:Y:S02]  /*7ca0*/  IMAD.MOV.U32 R10, RZ, RZ, R251 ;  /* 0x000000ffff0a7224 */ /* 0x000fe400078e00fb */
[----:B------:R-:W-:Y:S02]  /*7cb0*/  IMAD.MOV.U32 R9, RZ, RZ, R250 ;  /* 0x000000ffff097224 */ /* 0x000fe400078e00fa */
[----:B------:R-:W-:-:S02]  /*7cc0*/  IMAD.MOV.U32 R8, RZ, RZ, R249 ;  /* 0x000000ffff087224 */ /* 0x000fc400078e00f9 */
[----:B------:R-:W-:Y:S02]  /*7cd0*/  IMAD.MOV.U32 R123, RZ, RZ, R248 ;  /* 0x000000ffff7b7224 */ /* 0x000fe400078e00f8 */
[----:B------:R-:W-:Y:S01]  /*7ce0*/  HMMA.16816.F32.BF16 R248, R56, R76, R4 ;  /* 0x0000004c38f8723c */ /* 0x000fe20000041804 */
[----:B--2---:R-:W-:-:S06]  /*7cf0*/  @!P2 HFMA2.BF16_V2 R12, -RZ.H0_H0, RZ.H0_H0, -R185.H0_H0 ;  /* 0x200000ffff0ca231 */ /* 0x004fcc00003409b9 */
[----:B------:R-:W-:Y:S02]  /*7d00*/  PRMT R4, R12, 0x7610, R4 ;  /* 0x000076100c047816 */ /* 0x000fe40000000004 */
[----:B------:R1:W2:Y:S01]  /*7d10*/  LDL.LU.S16 R12, [R1+0xe0] ;  /* 0x0000e000010c7983 */ /* 0x0002a20000300600 */
[----:B------:R-:W-:Y:S02]  /*7d20*/  PRMT R184, R0, 0x7632, R184 ;  /* 0x0000763200b87816 */ /* 0x000fe400000000b8 */
[----:B------:R-:W-:Y:S02]  /*7d30*/  LOP3.LUT R2, R96, 0xff, RZ, 0xc0, !PT ;  /* 0x000000ff60027812 */ /* 0x000fe400078ec0ff */
[----:B------:R-:W-:Y:S02]  /*7d40*/  SHF.R.U32.HI R0, RZ, 0x8, R49 ;  /* 0x00000008ff007819 */ /* 0x000fe40000011631 */
[----:B------:R-:W-:Y:S02]  /*7d50*/  PRMT R85, R185, 0x5410, R184 ;  /* 0x00005410b9557816 */ /* 0x000fe400000000b8 */
[----:B------:R-:W-:Y:S01]  /*7d60*/  @!P2 PRMT R185, R4, 0x5410, RZ ;  /* 0x0000541004b9a816 */ /* 0x000fe200000000ff */
[--C-:B------:R-:W-:Y:S01]  /*7d70*/  FFMA.FTZ R4, R159, UR28, -R30.reuse ;  /* 0x0000001c9f047c23 */ /* 0x100fe2000801081e */
[----:B------:R-:W-:Y:S01]  /*7d80*/  ISETP.LE.U32.AND P2, PT, R2, UR12, PT ;  /* 0x0000000c02007c0c */ /* 0x000fe2000bf43070 */
[----:B------:R-:W-:Y:S01]  /*7d90*/  FFMA.FTZ R2, R158, UR28, -R30 ;  /* 0x0000001c9e027c23 */ /* 0x000fe2000801081e */
[----:B------:R-:W-:Y:S01]  /*7da0*/  PRMT R77, R53, 0x5410, R0 ;  /* 0x00005410354d7816 */ /* 0x000fe20000000000 */
[----:B------:R-:W-:Y:S01]  /*7db0*/  IMAD.MOV.U32 R170, RZ, RZ, R147 ;  /* 0x000000ffffaa7224 */ /* 0x000fe200078e0093 */
[----:B------:R-:W-:Y:S01]  /*7dc0*/  LOP3.LUT R0, R94, 0xff, RZ, 0xc0, !PT ;  /* 0x000000ff5e007812 */ /* 0x000fe200078ec0ff */
[----:B------:R-:W-:Y:S01]  /*7dd0*/  IMAD.MOV.U32 R147, RZ, RZ, R251 ;  /* 0x000000ffff937224 */ /* 0x000fe200078e00fb */
[----:B------:R-:W-:Y:S01]  /*7de0*/  MUFU.EX2 R252, R2 ;  /* 0x0000000200fc7308 */ /* 0x000fe20000000800 */
[----:B------:R-:W-:Y:S01]  /*7df0*/  @!P6 HFMA2.BF16_V2 R3, -RZ.H0_H0, RZ.H0_H0, -R184.H0_H0 ;  /* 0x200000ffff03e231 */ /* 0x000fe200003409b8 */
[----:B------:R-:W-:-:S02]  /*7e00*/  PRMT R76, R0, 0x5410, R55 ;  /* 0x00005410004c7816 */ /* 0x000fc40000000037 */
[----:B------:R-:W-:-:S04]  /*7e10*/  SHF.R.U32.HI R0, RZ, 0x8, R32 ;  /* 0x00000008ff007819 */ /* 0x000fc80000011620 */
[----:B------:R-:W3:Y:S01]  /*7e20*/  MUFU.EX2 R251, R4 ;  /* 0x0000000400fb7308 */ /* 0x000ee20000000800 */
[----:B------:R-:W-:Y:S02]  /*7e30*/  PRMT R11, R3, 0x7610, R11 ;  /* 0x00007610030b7816 */ /* 0x000fe4000000000b */
[----:B------:R-:W-:Y:S02]  /*7e40*/  SHF.R.U32.HI R3, RZ, 0x8, R47 ;  /* 0x00000008ff037819 */ /* 0x000fe4000001162f */
[----:B------:R-:W-:Y:S02]  /*7e50*/  PRMT R47, R35, 0x5410, R0 ;  /* 0x00005410232f7816 */ /* 0x000fe40000000000 */
[----:B------:R-:W-:-:S04]  /*7e60*/  SHF.R.U32.HI R0, RZ, 0x8, R15 ;  /* 0x00000008ff007819 */ /* 0x000fc8000001160f */
[----:B------:R-:W-:Y:S02]  /*7e70*/  LOP3.LUT R0, R0, 0xffff, RZ, 0xc0, !PT ;  /* 0x0000ffff00007812 */ /* 0x000fe400078ec0ff */
[----:B------:R-:W-:Y:S02]  /*7e80*/  @!P6 PRMT R184, R11, 0x5410, RZ ;  /* 0x000054100bb8e816 */ /* 0x000fe400000000ff */
[----:B------:R-:W-:Y:S01]  /*7e90*/  ISETP.LE.U32.AND P6, PT, R0, UR12, PT ;  /* 0x0000000c00007c0c */ /* 0x000fe2000bfc3070 */
[----:B------:R1:W4:Y:S01]  /*7ea0*/  LDL.LU.S16 R11, [R1+0xdc] ;  /* 0x0000dc00010b7983 */ /* 0x0003220000300600 */
[----:B---3--:R-:W-:-:S04]  /*7eb0*/  F2FP.BF16.F32.PACK_AB R0, R251, R252 ;  /* 0x000000fcfb00723e */ /* 0x008fc800000010ff */
[C---:B------:R-:W-:Y:S02]  /*7ec0*/  PRMT R183, R0.reuse, 0x7610, R183 ;  /* 0x0000761000b77816 */ /* 0x040fe400000000b7 */
[----:B------:R-:W-:-:S04]  /*7ed0*/  PRMT R182, R0, 0x7632, R182 ;  /* 0x0000763200b67816 */ /* 0x000fc800000000b6 */
[----:B------:R-:W-:Y:S01]  /*7ee0*/  PRMT R84, R183, 0x5410, R182 ;  /* 0x00005410b7547816 */ /* 0x000fe200000000b6 */
[----:B--2---:R-:W-:-:S05]  /*7ef0*/  @!P3 HFMA2.BF16_V2 R12, -RZ.H0_H0, RZ.H0_H0, -R183.H0_H0 ;  /* 0x200000ffff0cb231 */ /* 0x004fca00003409b7 */
[----:B------:R-:W-:-:S04]  /*7f00*/  PRMT R5, R12, 0x7610, R5 ;  /* 0x000076100c057816 */ /* 0x000fc80000000005 */
[----:B------:R-:W-:Y:S02]  /*7f10*/  @!P3 PRMT R183, R5, 0x5410, RZ ;  /* 0x0000541005b7b816 */ /* 0x000fe400000000ff */
[----:B------:R1:W2:Y:S01]  /*7f20*/  LDL.LU.S16 R5, [R1+0xe4] ;  /* 0x0000e40001057983 */ /* 0x0002a20000300600 */
[----:B------:R-:W-:Y:S02]  /*7f30*/  LOP3.LUT R2, R50, 0xff, RZ, 0xc0, !PT ;  /* 0x000000ff32027812 */ /* 0x000fe400078ec0ff */
[----:B------:R-:W-:Y:S01]  /*7f40*/  PRMT R73, R52, 0x5410, R3 ;  /* 0x0000541034497816 */ /* 0x000fe20000000003 */
[----:B------:R-:W-:Y:S01]  /*7f50*/  FFMA.FTZ R3, R163, UR28, -R17 ;  /* 0x0000001ca3037c23 */ /* 0x000fe20008010811 */
[----:B------:R-:W-:Y:S01]  /*7f60*/  PRMT R72, R2, 0x5410, R51 ;  /* 0x0000541002487816 */ /* 0x000fe20000000033 */
[----:B------:R-:W-:Y:S01]  /*7f70*/  FFMA.FTZ R2, R164, UR28, -R17 ;  /* 0x0000001ca4027c23 */ /* 0x000fe20008010811 */
[----:B------:R-:W-:Y:S02]  /*7f80*/  IMAD.MOV.U32 R143, RZ, RZ, R144 ;  /* 0x000000ffff8f7224 */ /* 0x000fe400078e0090 */
[----:B------:R-:W-:-:S02]  /*7f90*/  IMAD.MOV.U32 R168, RZ, RZ, R137 ;  /* 0x000000ffffa87224 */ /* 0x000fc400078e0089 */
[----:B------:R-:W-:Y:S02]  /*7fa0*/  IMAD.MOV.U32 R137, RZ, RZ, R250 ;  /* 0x000000ffff897224 */ /* 0x000fe400078e00fa */
[----:B------:R-:W-:Y:S01]  /*7fb0*/  IMAD.MOV.U32 R144, RZ, RZ, R248 ;  /* 0x000000ffff907224 */ /* 0x000fe200078e00f8 */
[----:B------:R-:W-:Y:S08]  /*7fc0*/  MUFU.EX2 R250, R3 ;  /* 0x0000000300fa7308 */ /* 0x000ff00000000800 */
[----:B------:R-:W3:Y:S01]  /*7fd0*/  MUFU.EX2 R248, R2 ;  /* 0x0000000200f87308 */ /* 0x000ee20000000800 */
[----:B------:R-:W-:-:S04]  /*7fe0*/  LOP3.LUT R0, R18, 0xff, RZ, 0xc0, !PT ;  /* 0x000000ff12007812 */ /* 0x000fc800078ec0ff */
[----:B------:R-:W-:Y:S01]  /*7ff0*/  ISETP.LE.U32.AND P3, PT, R0, UR12, PT ;  /* 0x0000000c00007c0c */ /* 0x000fe2000bf63070 */
[----:B----4-:R-:W-:Y:S01]  /*8000*/  @!P6 HFMA2.BF16_V2 R11, -RZ.H0_H0, RZ.H0_H0, -R182.H0_H0 ;  /* 0x200000ffff0be231 */ /* 0x010fe200003409b6 */
[----:B---3--:R-:W-:-:S04]  /*8010*/  F2FP.BF16.F32.PACK_AB R3, R250, R248 ;  /* 0x000000f8fa03723e */ /* 0x008fc800000010ff */
[----:B------:R-:W-:Y:S02]  /*8020*/  PRMT R7, R11, 0x7610, R7 ;  /* 0x000076100b077816 */ /* 0x000fe40000000007 */
[----:B------:R-:W-:Y:S02]  /*8030*/  PRMT R181, R3, 0x7610, R181 ;  /* 0x0000761003b57816 */ /* 0x000fe400000000b5 */
[----:B------:R-:W-:Y:S02]  /*8040*/  @!P6 PRMT R182, R7, 0x5410, RZ ;  /* 0x0000541007b6e816 */ /* 0x000fe400000000ff */
[----:B------:R1:W3:Y:S01]  /*8050*/  LDL.LU.S16 R7, [R1+0xe8] ;  /* 0x0000e80001077983 */ /* 0x0002e20000300600 */
[----:B------:R-:W-:-:S04]  /*8060*/  PRMT R180, R3, 0x7632, R180 ;  /* 0x0000763203b47816 */ /* 0x000fc800000000b4 */
[----:B------:R-:W-:Y:S01]  /*8070*/  PRMT R81, R181, 0x5410, R180 ;  /* 0x00005410b5517816 */ /* 0x000fe200000000b4 */
[----:B--2---:R-:W-:-:S05]  /*8080*/  @!P3 HFMA2.BF16_V2 R5, -RZ.H0_H0, RZ.H0_H0, -R181.H0_H0 ;  /* 0x200000ffff05b231 */ /* 0x004fca00003409b5 */
[----:B------:R-:W-:Y:S02]  /*8090*/  PRMT R4, R5, 0x7610, R4 ;  /* 0x0000761005047816 */ /* 0x000fe40000000004 */
[----:B------:R1:W2:Y:S02]  /*80a0*/  LDL.LU.S16 R5, [R1+0xf0] ;  /* 0x0000f00001057983 */ /* 0x0002a40000300600 */
[----:B------:R-:W-:Y:S02]  /*80b0*/  @!P3 PRMT R181, R4, 0x5410, RZ ;  /* 0x0000541004b5b816 */ /* 0x000fe400000000ff */
[----:B------:R1:W4:Y:S01]  /*80c0*/  LDL.LU.S16 R4, [R1+0xec] ;  /* 0x0000ec0001047983 */ /* 0x0003220000300600 */
[----:B------:R-:W-:Y:S02]  /*80d0*/  LOP3.LUT R2, R42, 0xff, RZ, 0xc0, !PT ;  /* 0x000000ff2a027812 */ /* 0x000fe400078ec0ff */
[----:B------:R-:W-:Y:S01]  /*80e0*/  ISETP.LE.U32.AND P1, PT, R46, UR12, PT ;  /* 0x0000000c2e007c0c */ /* 0x000fe2000bf23070 */
[--C-:B------:R-:W-:Y:S01]  /*80f0*/  FFMA.FTZ R0, R167, UR28, -R30.reuse ;  /* 0x0000001ca7007c23 */ /* 0x100fe2000801081e */
[----:B------:R-:W-:Y:S01]  /*8100*/  PRMT R46, R2, 0x5410, R39 ;  /* 0x00005410022e7816 */ /* 0x000fe20000000027 */
[----:B------:R-:W-:Y:S01]  /*8110*/  FFMA.FTZ R2, R166, UR28, -R30 ;  /* 0x0000001ca6027c23 */ /* 0x000fe2000801081e */
[----:B------:R-:W-:-:S02]  /*8120*/  IMAD.MOV.U32 R169, RZ, RZ, R156 ;  /* 0x000000ffffa97224 */ /* 0x000fc400078e009c */
[----:B------:R-:W-:Y:S01]  /*8130*/  IMAD.MOV.U32 R156, RZ, RZ, R148 ;  /* 0x000000ffff9c7224 */ /* 0x000fe200078e0094 */
[----:B------:R1:W-:Y:S01]  /*8140*/  MUFU.EX2 R247, R2 ;  /* 0x0000000200f77308 */ /* 0x0003e20000000800 */
[----:B------:R-:W-:Y:S02]  /*8150*/  IMAD.MOV.U32 R148, RZ, RZ, R249 ;  /* 0x000000ffff947224 */ /* 0x000fe400078e00f9 */
[----:B------:R-:W-:Y:S02]  /*8160*/  IMAD.MOV.U32 R161, RZ, RZ, R48 ;  /* 0x000000ffffa17224 */ /* 0x000fe400078e0030 */
[----:B------:R-:W3:Y:S03]  /*8170*/  LDSM.16.MT88.4 R48, [R192+0xb000] ;  /* 0x00b00000c030783b */ /* 0x000ee60000004200 */
[----:B------:R1:W3:Y:S02]  /*8180*/  MUFU.EX2 R249, R0 ;  /* 0x0000000000f97308 */ /* 0x0002e40000000800 */
[----:B-1----:R-:W-:-:S02]  /*8190*/  LOP3.LUT R2, R24, 0xff, RZ, 0xc0, !PT ;  /* 0x000000ff18027812 */ /* 0x002fc400078ec0ff */
[----:B------:R-:W-:-:S04]  /*81a0*/  LOP3.LUT R0, R24, 0xffff, RZ, 0xc0, !PT ;  /* 0x0000ffff18007812 */ /* 0x000fc800078ec0ff */
[----:B------:R-:W-:-:S04]  /*81b0*/  SHF.R.U32.HI R0, RZ, 0x8, R0 ;  /* 0x00000008ff007819 */ /* 0x000fc80000011600 */
[----:B------:R-:W-:Y:S02]  /*81c0*/  LOP3.LUT R0, R0, 0xffff, RZ, 0xc0, !PT ;  /* 0x0000ffff00007812 */ /* 0x000fe400078ec0ff */
[----:B------:R-:W-:Y:S02]  /*81d0*/  ISETP.LE.U32.AND P6, PT, R2, UR12, PT ;  /* 0x0000000c02007c0c */ /* 0x000fe4000bfc3070 */
[----:B------:R-:W-:Y:S01]  /*81e0*/  ISETP.LE.U32.AND P3, PT, R0, UR12, PT ;  /* 0x0000000c00007c0c */ /* 0x000fe2000bf63070 */
[----:B---3--:R-:W-:Y:S01]  /*81f0*/  @!P5 HFMA2.BF16_V2 R7, -RZ.H0_H0, RZ.H0_H0, -R180.H0_H0 ;  /* 0x200000ffff07d231 */ /* 0x008fe200003409b4 */
[----:B------:R-:W-:Y:S01]  /*8200*/  F2FP.BF16.F32.PACK_AB R2, R249, R247 ;  /* 0x000000f7f902723e */ /* 0x000fe200000010ff */
[----:B------:R-:W-:Y:S01]  /*8210*/  IMAD.MOV.U32 R164, RZ, RZ, R54 ;  /* 0x000000ffffa47224 */ /* 0x000fe200078e0036 */
[----:B------:R-:W-:Y:S01]  /*8220*/  SHF.R.U32.HI R0, RZ, 0x18, R24 ;  /* 0x00000018ff007819 */ /* 0x000fe20000011618 */
[----:B------:R-:W1:Y:S01]  /*8230*/  LDSM.16.MT88.4 R52, [R192+0xb400] ;  /* 0x00b40000c034783b */ /* 0x000e620000004200 */
[----:B------:R-:W-:-:S02]  /*8240*/  PRMT R179, R2, 0x7610, R179 ;  /* 0x0000761002b37816 */ /* 0x000fc400000000b3 */
[----:B------:R-:W-:Y:S02]  /*8250*/  PRMT R178, R2, 0x7632, R178 ;  /* 0x0000763202b27816 */ /* 0x000fe400000000b2 */
[----:B------:R-:W-:-:S04]  /*8260*/  PRMT R6, R7, 0x7610, R6 ;  /* 0x0000761007067816 */ /* 0x000fc80000000006 */
[----:B------:R-:W-:Y:S02]  /*8270*/  @!P5 PRMT R180, R6, 0x5410, RZ ;  /* 0x0000541006b4d816 */ /* 0x000fe400000000ff */
[----:B------:R-:W-:Y:S02]  /*8280*/  ISETP.LE.U32.AND P5, PT, R0, UR12, PT ;  /* 0x0000000c00007c0c */ /* 0x000fe4000bfa3070 */
[----:B------:R-:W-:Y:S01]  /*8290*/  SHF.R.U32.HI R0, RZ, 0x10, R24 ;  /* 0x00000010ff007819 */ /* 0x000fe20000011618 */
[----:B------:R-:W-:Y:S01]  /*82a0*/  IMAD.MOV.U32 R11, RZ, RZ, R36 ;  /* 0x000000ffff0b7224 */ /* 0x000fe200078e0024 */
[----:B------:R-:W-:Y:S02]  /*82b0*/  PRMT R80, R179, 0x5410, R178 ;  /* 0x00005410b3507816 */ /* 0x000fe400000000b2 */
[----:B------:R-:W-:Y:S01]  /*82c0*/  LOP3.LUT R0, R0, 0xff, RZ, 0xc0, !PT ;  /* 0x000000ff00007812 */ /* 0x000fe200078ec0ff */
[----:B------:R-:W-:Y:S02]  /*82d0*/  IMAD.MOV.U32 R159, RZ, RZ, R11 ;  /* 0x000000ffff9f7224 */ /* 0x000fe400078e000b */
[----:B------:R-:W-:-:S02]  /*82e0*/  IMAD.MOV.U32 R35, RZ, RZ, R10 ;  /* 0x000000ffff237224 */ /* 0x000fc400078e000a */
[----:B------:R-:W-:Y:S02]  /*82f0*/  IMAD.MOV.U32 R158, RZ, RZ, R9 ;  /* 0x000000ffff9e7224 */ /* 0x000fe400078e0009 */
[----:B------:R-:W-:Y:S02]  /*8300*/  IMAD.MOV.U32 R94, RZ, RZ, R8 ;  /* 0x000000ffff5e7224 */ /* 0x000fe400078e0008 */
[----:B------:R-:W-:Y:S01]  /*8310*/  HMMA.16816.F32.BF16 R8, R68, R48, RZ ;  /* 0x000000304408723c */ /* 0x000fe200000418ff */
[----:B------:R-:W-:Y:S02]  /*8320*/  LOP3.LUT R6, R22, 0xff, RZ, 0xc0, !PT ;  /* 0x000000ff16067812 */ /* 0x000fe400078ec0ff */
[----:B------:R-:W-:Y:S01]  /*8330*/  ISETP.LE.U32.AND P4, PT, R45, UR12, PT ;  /* 0x0000000c2d007c0c */ /* 0x000fe2000bf83070 */
        /* <DEDUP_REMOVED lines=11> */
[----:B------:R-:W-:Y:S01]  /*83f0*/  IMAD.MOV.U32 R13, RZ, RZ, R41 ;  /* 0x000000ffff0d7224 */ /* 0x000fe200078e0029 */
[----:B------:R-:W-:Y:S01]  /*8400*/  LOP3.LUT R7, R14, 0xff, RZ, 0xc0, !PT ;  /* 0x000000ff0e077812 */ /* 0x000fe200078ec0ff */
[----:B------:R-:W-:Y:S02]  /*8410*/  IMAD.MOV.U32 R12, RZ, RZ, R38 ;  /* 0x000000ffff0c7224 */ /* 0x000fe400078e0026 */
[----:B------:R-:W-:Y:S01]  /*8420*/  FFMA.FTZ R13, R13, UR28, -R17 ;  /* 0x0000001c0d0d7c23 */ /* 0x000fe20008010811 */
[----:B--2---:R-:W-:-:S02]  /*8430*/  @!P6 HFMA2.BF16_V2 R5, -RZ.H0_H0, RZ.H0_H0, -R179.H0_H0 ;  /* 0x200000ffff05e231 */ /* 0x004fc400003409b3 */
[----:B----4-:R-:W-:-:S03]  /*8440*/  @!P3 HFMA2.BF16_V2 R4, -RZ.H0_H0, RZ.H0_H0, -R178.H0_H0 ;  /* 0x200000ffff04b231 */ /* 0x010fc600003409b2 */
[----:B------:R-:W-:Y:S02]  /*8450*/  PRMT R3, R5, 0x7610, R3 ;  /* 0x0000761005037816 */ /* 0x000fe40000000003 */
[----:B------:R-:W-:Y:S02]  /*8460*/  PRMT R2, R4, 0x7610, R2 ;  /* 0x0000761004027816 */ /* 0x000fe40000000002 */
[----:B------:R-:W-:Y:S02]  /*8470*/  @!P6 PRMT R179, R3, 0x5410, RZ ;  /* 0x0000541003b3e816 */ /* 0x000fe400000000ff */
[----:B------:R-:W-:Y:S02]  /*8480*/  @!P3 PRMT R178, R2, 0x5410, RZ ;  /* 0x0000541002b2b816 */ /* 0x000fe400000000ff */
[----:B------:R-:W-:Y:S02]  /*8490*/  ISETP.LE.U32.AND P6, PT, R0, UR12, PT ;  /* 0x0000000c00007c0c */ /* 0x000fe4000bfc3070 */
[----:B------:R-:W-:-:S02]  /*84a0*/  SHF.R.U32.HI R2, RZ, 0x8, R97 ;  /* 0x00000008ff027819 */ /* 0x000fc40000011661 */
[----:B------:R-:W-:Y:S02]  /*84b0*/  LOP3.LUT R0, R22, 0xffff, RZ, 0xc0, !PT ;  /* 0x0000ffff16007812 */ /* 0x000fe400078ec0ff */
[----:B------:R-:W-:Y:S02]  /*84c0*/  SHF.R.U32.HI R4, RZ, 0x10, R22 ;  /* 0x00000010ff047819 */ /* 0x000fe40000011616 */
[----:B------:R-:W-:Y:S02]  /*84d0*/  LOP3.LUT R3, R2, 0xffff, RZ, 0xc0, !PT ;  /* 0x0000ffff02037812 */ /* 0x000fe400078ec0ff */
[----:B------:R-:W-:Y:S02]  /*84e0*/  SHF.R.U32.HI R2, RZ, 0x8, R0 ;  /* 0x00000008ff027819 */ /* 0x000fe40000011600 */
[----:B------:R-:W-:Y:S02]  /*84f0*/  SHF.R.U32.HI R5, RZ, 0x18, R22 ;  /* 0x00000018ff057819 */ /* 0x000fe40000011616 */
[----:B------:R-:W-:-:S04]  /*8500*/  LOP3.LUT R0, R4, 0xff, RZ, 0xc0, !PT ;  /* 0x000000ff04007812 */ /* 0x000fc800078ec0ff */
[----:B------:R-:W-:Y:S02]  /*8510*/  PRMT R44, R0, 0x5410, R5 ;  /* 0x00005410002c7816 */ /* 0x000fe40000000005 */
[C---:B------:R-:W-:Y:S02]  /*8520*/  LOP3.LUT R0, R23.reuse, 0xffff, RZ, 0xc0, !PT ;  /* 0x0000ffff17007812 */ /* 0x040fe400078ec0ff */
[----:B------:R-:W-:Y:S02]  /*8530*/  PRMT R45, R6, 0x5410, R2 ;  /* 0x00005410062d7816 */ /* 0x000fe40000000002 */
[----:B------:R-:W-:Y:S02]  /*8540*/  SHF.R.U32.HI R2, RZ, 0x8, R0 ;  /* 0x00000008ff027819 */ /* 0x000fe40000011600 */
[----:B------:R-:W-:-:S04]  /*8550*/  LOP3.LUT R0, R23, 0xff, RZ, 0xc0, !PT ;  /* 0x000000ff17007812 */ /* 0x000fc800078ec0ff */
[----:B------:R-:W-:Y:S02]  /*8560*/  PRMT R43, R0, 0x5410, R2 ;  /* 0x00005410002b7816 */ /* 0x000fe40000000002 */
[----:B------:R-:W-:Y:S02]  /*8570*/  SHF.R.U32.HI R0, RZ, 0x10, R23 ;  /* 0x00000010ff007819 */ /* 0x000fe40000011617 */
[----:B------:R-:W-:Y:S01]  /*8580*/  SHF.R.U32.HI R2, RZ, 0x8, R20 ;  /* 0x00000008ff027819 */ /* 0x000fe20000011614 */
[----:B------:R-:W-:Y:S01]  /*8590*/  FFMA.FTZ R20, R161, UR28, -R17 ;  /* 0x0000001ca1147c23 */ /* 0x000fe20008010811 */
[----:B------:R-:W-:Y:S01]  /*85a0*/  ISETP.LE.U32.AND P3, PT, R3, UR12, PT ;  /* 0x0000000c03007c0c */ /* 0x000fe2000bf63070 */
[----:B------:R-:W-:Y:S01]  /*85b0*/  IMAD.MOV.U32 R161, RZ, RZ, R129 ;  /* 0x000000ffffa17224 */ /* 0x000fe200078e0081 */
[----:B------:R-:W-:Y:S01]  /*85c0*/  LOP3.LUT R3, R0, 0xff, RZ, 0xc0, !PT ;  /* 0x000000ff00037812 */ /* 0x000fe200078ec0ff */
[----:B------:R-:W-:Y:S01]  /*85d0*/  IMAD.MOV.U32 R129, RZ, RZ, R170 ;  /* 0x000000ffff817224 */ /* 0x000fe200078e00aa */
[----:B------:R-:W-:Y:S01]  /*85e0*/  LOP3.LUT R0, R25, 0xff, RZ, 0xc0, !PT ;  /* 0x000000ff19007812 */ /* 0x000fe200078ec0ff */
[----:B------:R-:W-:-:S02]  /*85f0*/  IMAD.MOV.U32 R170, RZ, RZ, R217 ;  /* 0x000000ffffaa7224 */ /* 0x000fc400078e00d9 */
[----:B-1----:R-:W-:Y:S01]  /*8600*/  HMMA.16816.F32.BF16 R216, R64, R52, R8 ;  /* 0x0000003440d8723c */ /* 0x002fe20000041808 */
[----:B------:R-:W-:Y:S02]  /*8610*/  PRMT R40, R0, 0x5410, R21 ;  /* 0x0000541000287816 */ /* 0x000fe40000000015 */
[C---:B------:R-:W-:Y:S02]  /*8620*/  LOP3.LUT R0, R19.reuse, 0xffff, RZ, 0xc0, !PT ;  /* 0x0000ffff13007812 */ /* 0x040fe400078ec0ff */
[----:B------:R-:W-:Y:S02]  /*8630*/  PRMT R41, R26, 0x5410, R2 ;  /* 0x000054101a297816 */ /* 0x000fe40000000002 */
[----:B------:R-:W-:Y:S02]  /*8640*/  SHF.R.U32.HI R2, RZ, 0x8, R0 ;  /* 0x00000008ff027819 */ /* 0x000fe40000011600 */
[----:B------:R-:W-:Y:S02]  /*8650*/  LOP3.LUT R0, R19, 0xff, RZ, 0xc0, !PT ;  /* 0x000000ff13007812 */ /* 0x000fe400078ec0ff */
[----:B------:R-:W-:-:S02]  /*8660*/  SHF.R.U32.HI R4, RZ, 0x18, R23 ;  /* 0x00000018ff047819 */ /* 0x000fc40000011617 */
[----:B------:R-:W-:Y:S02]  /*8670*/  PRMT R39, R0, 0x5410, R2 ;  /* 0x0000541000277816 */ /* 0x000fe40000000002 */
[----:B------:R-:W-:Y:S02]  /*8680*/  SHF.R.U32.HI R2, RZ, 0x10, R19 ;  /* 0x00000010ff027819 */ /* 0x000fe40000011613 */
[----:B------:R-:W-:Y:S02]  /*8690*/  PRMT R42, R3, 0x5410, R4 ;  /* 0x00005410032a7816 */ /* 0x000fe40000000004 */
[----:B------:R-:W-:Y:S02]  /*86a0*/  LOP3.LUT R0, R14, 0xffff, RZ, 0xc0, !PT ;  /* 0x0000ffff0e007812 */ /* 0x000fe400078ec0ff */
[----:B------:R-:W-:Y:S02]  /*86b0*/  SHF.R.U32.HI R4, RZ, 0x10, R14 ;  /* 0x00000010ff047819 */ /* 0x000fe4000001160e */
[----:B------:R-:W-:-:S02]  /*86c0*/  LOP3.LUT R3, R2, 0xff, RZ, 0xc0, !PT ;  /* 0x000000ff02037812 */ /* 0x000fc400078ec0ff */
[----:B------:R-:W-:Y:S02]  /*86d0*/  SHF.R.U32.HI R2, RZ, 0x8, R0 ;  /* 0x00000008ff027819 */ /* 0x000fe40000011600 */
[----:B------:R-:W-:Y:S02]  /*86e0*/  SHF.R.U32.HI R5, RZ, 0x18, R19 ;  /* 0x00000018ff057819 */ /* 0x000fe40000011613 */
[----:B------:R-:W-:Y:S02]  /*86f0*/  SHF.R.U32.HI R6, RZ, 0x18, R14 ;  /* 0x00000018ff067819 */ /* 0x000fe4000001160e */
[----:B------:R-:W-:Y:S01]  /*8700*/  LOP3.LUT R0, R4, 0xff, RZ, 0xc0, !PT ;  /* 0x000000ff04007812 */ /* 0x000fe200078ec0ff */
[----:B------:R-:W-:Y:S01]  /*8710*/  IMAD.MOV.U32 R8, RZ, RZ, R218 ;  /* 0x000000ffff087224 */ /* 0x000fe200078e00da */
[----:B------:R-:W-:Y:S01]  /*8720*/  PRMT R38, R3, 0x5410, R5 ;  /* 0x0000541003267816 */ /* 0x000fe20000000005 */
[----:B------:R-:W-:Y:S01]  /*8730*/  IMAD.MOV.U32 R97, RZ, RZ, R219 ;  /* 0x000000ffff617224 */ /* 0x000fe200078e00db */
[----:B------:R-:W-:Y:S01]  /*8740*/  PRMT R37, R7, 0x5410, R2 ;  /* 0x0000541007257816 */ /* 0x000fe20000000002 */
[----:B------:R-:W-:Y:S01]  /*8750*/  FFMA.FTZ R14, R215, UR28, -R30 ;  /* 0x0000001cd70e7c23 */ /* 0x000fe2000801081e */
[----:B------:R-:W-:Y:S01]  /*8760*/  PRMT R36, R0, 0x5410, R6 ;  /* 0x0000541000247816 */ /* 0x000fe20000000006 */
[----:B------:R-:W2:Y:S01]  /*8770*/  LDL.LU.64 R218, [R1+0x1c0] ;  /* 0x0001c00001da7983 */ /* 0x000ea20000300a00 */
[----:B------:R-:W-:Y:S01]  /*8780*/  HMMA.16816.F32.BF16 R4, R60, R48, RZ ;  /* 0x000000303c04723c */ /* 0x000fe200000418ff */
[----:B------:R1:W-:Y:S06]  /*8790*/  MUFU.EX2 R215, R13 ;  /* 0x0000000d00d77308 */ /* 0x0003ec0000000800 */
[----:B------:R-:W-:-:S02]  /*87a0*/  IMAD.MOV.U32 R49, RZ, RZ, R217 ;  /* 0x000000ffff317224 */ /* 0x000fc400078e00d9 */
[----:B------:R-:W-:Y:S02]  /*87b0*/  IMAD.MOV.U32 R48, RZ, RZ, R216 ;  /* 0x000000ffff307224 */ /* 0x000fe400078e00d8 */
[----:B------:R-:W3:Y:S04]  /*87c0*/  LDL.LU.64 R216, [R1+0x1b8] ;  /* 0x0001b80001d87983 */ /* 0x000ee80000300a00 */
[----:B-1----:R1:W4:Y:S01]  /*87d0*/  LDL.LU.S16 R13, [R1+0xf4] ;  /* 0x0000f400010d7983 */ /* 0x0023220000300600 */
[----:B------:R-:W-:Y:S01]  /*87e0*/  FFMA.FTZ R12, R12, UR28, -R17 ;  /* 0x0000001c0c0c7c23 */ /* 0x000fe20008010811 */
[----:B------:R-:W-:-:S03]  /*87f0*/  FFMA.FTZ R19, R214, UR28, -R30 ;  /* 0x0000001cd6137c23 */ /* 0x000fc6000801081e */
[----:B------:R-:W1:Y:S01]  /*8800*/  MUFU.EX2 R214, R12 ;  /* 0x0000000c00d67308 */ /* 0x000e620000000800 */
[----:B------:R-:W-:Y:S01]  /*8810*/  FADD.FTZ R0, R149, R145 ;  /* 0x0000009195007221 */ /* 0x000fe20000010000 */
[----:B------:R-:W-:Y:S01]  /*8820*/  FADD.FTZ R15, R105, R100 ;  /* 0x00000064690f7221 */ /* 0x000fe20000010000 */
[----:B------:R-:W-:Y:S02]  /*8830*/  FFMA.FTZ R21, R220, UR28, -R17 ;  /* 0x0000001cdc157c23 */ /* 0x000fe40008010811 */
[----:B------:R-:W-:Y:S01]  /*8840*/  FADD.FTZ R17, R146, R0 ;  /* 0x0000000092117221 */ /* 0x000fe20000010000 */
[----:B------:R-:W-:Y:S01]  /*8850*/  FADD.FTZ R0, R110, R15 ;  /* 0x0000000f6e007221 */ /* 0x000fe20000010000 */
[----:B------:R-:W-:Y:S02]  /*8860*/  IMAD.MOV.U32 R167, RZ, RZ, R35 ;  /* 0x000000ffffa77224 */ /* 0x000fe400078e0023 */
[----:B------:R-:W-:Y:S02]  /*8870*/  IMAD.MOV.U32 R24, RZ, RZ, R32 ;  /* 0x000000ffff187224 */ /* 0x000fe400078e0020 */
[----:B------:R-:W-:Y:S01]  /*8880*/  FADD.FTZ R0, R107, R0 ;  /* 0x000000006b007221 */ /* 0x000fe20000010000 */
[----:B------:R-:W-:-:S02]  /*8890*/  IMAD.MOV.U32 R32, RZ, RZ, R159 ;  /* 0x000000ffff207224 */ /* 0x000fc400078e009f */
[----:B------:R-:W-:Y:S01]  /*88a0*/  FADD.FTZ R3, R133, R132 ;  /* 0x0000008485037221 */ /* 0x000fe20000010000 */
[----:B------:R-:W-:Y:S02]  /*88b0*/  IMAD.MOV.U32 R35, RZ, RZ, R96 ;  /* 0x000000ffff237224 */ /* 0x000fe400078e0060 */
[----:B------:R-:W-:Y:S02]  /*88c0*/  IMAD.MOV.U32 R159, RZ, RZ, R135 ;  /* 0x000000ffff9f7224 */ /* 0x000fe400078e0087 */
[----:B------:R-:W-:Y:S02]  /*88d0*/  IMAD.MOV.U32 R96, RZ, RZ, R134 ;  /* 0x000000ffff607224 */ /* 0x000fe400078e0086 */
[----:B------:R-:W-:Y:S07]  /*88e0*/  HMMA.16816.F32.BF16 R132, R56, R52, R4 ;  /* 0x000000343884723c */ /* 0x000fee0000041804 */
[----:B------:R-:W-:Y:S01]  /*88f0*/  FADD.FTZ R6, R106, R0 ;  /* 0x000000006a067221 */ /* 0x000fe20000010000 */
[----:B-1----:R-:W-:-:S04]  /*8900*/  F2FP.BF16.F32.PACK_AB R0, R214, R215 ;  /* 0x000000d7d600723e */ /* 0x002fc800000010ff */
[----:B------:R-:W-:Y:S01]  /*8910*/  PRMT R175, R0, 0x7610, R175 ;  /* 0x0000761000af7816 */ /* 0x000fe200000000af */
[--C-:B------:R-:W-:Y:S01]  /*8920*/  FADD.FTZ R2, R212, R174.reuse ;  /* 0x000000aed4027221 */ /* 0x100fe20000010000 */
[----:B------:R-:W-:Y:S01]  /*8930*/  PRMT R174, R0, 0x7632, R174 ;  /* 0x0000763200ae7816 */ /* 0x000fe200000000ae */
[----:B------:R-:W-:Y:S02]  /*8940*/  IMAD.MOV.U32 R166, RZ, RZ, R163 ;  /* 0x000000ffffa67224 */ /* 0x000fe400078e00a3 */
[----:B------:R-:W-:Y:S02]  /*8950*/  IMAD.MOV.U32 R163, RZ, RZ, R164 ;  /* 0x000000ffffa37224 */ /* 0x000fe400078e00a4 */
[----:B------:R-:W-:Y:S01]  /*8960*/  IMAD.MOV.U32 R164, RZ, RZ, R29 ;  /* 0x000000ffffa47224 */ /* 0x000fe200078e001d */
[----:B------:R-:W-:Y:S01]  /*8970*/  PRMT R29, R175, 0x5410, R174 ;  /* 0x00005410af1d7816 */ /* 0x000fe200000000ae */
[----:B----4-:R-:W-:-:S05]  /*8980*/  @!P6 HFMA2.BF16_V2 R13, -RZ.H0_H0, RZ.H0_H0, -R175.H0_H0 ;  /* 0x200000ffff0de231 */ /* 0x010fca00003409af */
[----:B------:R-:W-:-:S04]  /*8990*/  PRMT R11, R13, 0x7610, R11 ;  /* 0x000076100d0b7816 */ /* 0x000fc8000000000b */
[----:B------:R-:W-:Y:S02]  /*89a0*/  @!P6 PRMT R175, R11, 0x5410, RZ ;  /* 0x000054100bafe816 */ /* 0x000fe400000000ff */
[----:B------:R1:W4:Y:S01]  /*89b0*/  LDL.LU.S16 R11, [R1+0xf8] ;  /* 0x0000f800010b7983 */ /* 0x0003220000300600 */
[----:B------:R-:W-:Y:S01]  /*89c0*/  FADD.FTZ R18, R211, R2 ;  /* 0x00000002d3127221 */ /* 0x000fe20000010000 */
[----:B------:R-:W-:Y:S03]  /*89d0*/  MUFU.EX2 R220, R14 ;  /* 0x0000000e00dc7308 */ /* 0x000fe60000000800 */
[----:B------:R-:W-:-:S05]  /*89e0*/  FADD.FTZ R4, R213, R18 ;  /* 0x00000012d5047221 */ /* 0x000fca0000010000 */
[----:B------:R-:W2:Y:S01]  /*89f0*/  MUFU.EX2 R213, R19 ;  /* 0x0000001300d57308 */ /* 0x000ea20000000800 */
[----:B------:R-:W-:Y:S01]  /*8a00*/  FADD.FTZ R2, R140, R3 ;  /* 0x000000038c027221 */ /* 0x000fe20000010000 */
[----:B----4-:R-:W-:-:S05]  /*8a10*/  @!P5 HFMA2.BF16_V2 R11, -RZ.H0_H0, RZ.H0_H0, -R174.H0_H0 ;  /* 0x200000ffff0bd231 */ /* 0x010fca00003409ae */
[----:B------:R-:W-:Y:S02]  /*8a20*/  PRMT R10, R11, 0x7610, R10 ;  /* 0x000076100b0a7816 */ /* 0x000fe4000000000a */
[----:B------:R1:W4:Y:S01]  /*8a30*/  LDL.LU.S16 R11, [R1+0xfc] ;  /* 0x0000fc00010b7983 */ /* 0x0003220000300600 */
[----:B------:R-:W-:-:S04]  /*8a40*/  FADD.FTZ R2, R138, R2 ;  /* 0x000000028a027221 */ /* 0x000fc80000010000 */
[----:B------:R-:W-:Y:S01]  /*8a50*/  FADD.FTZ R7, R139, R2 ;  /* 0x000000028b077221 */ /* 0x000fe20000010000 */
[----:B--2---:R-:W-:-:S04]  /*8a60*/  F2FP.BF16.F32.PACK_AB R2, R213, R220 ;  /* 0x000000dcd502723e */ /* 0x004fc800000010ff */
[----:B------:R-:W-:Y:S02]  /*8a70*/  PRMT R173, R2, 0x7610, R173 ;  /* 0x0000761002ad7816 */ /* 0x000fe400000000ad */
[----:B------:R-:W-:Y:S01]  /*8a80*/  @!P5 PRMT R174, R10, 0x5410, RZ ;  /* 0x000054100aaed816 */ /* 0x000fe200000000ff */
[----:B------:R-:W-:Y:S02]  /*8a90*/  MUFU.EX2 R211, R20 ;  /* 0x0000001400d37308 */ /* 0x000fe40000000800 */
[----:B----4-:R-:W-:-:S05]  /*8aa0*/  @!P4 HFMA2.BF16_V2 R11, -RZ.H0_H0, RZ.H0_H0, -R173.H0_H0 ;  /* 0x200000ffff0bc231 */ /* 0x010fca00003409ad */
[----:B------:R-:W-:Y:S02]  /*8ab0*/  PRMT R9, R11, 0x7610, R9 ;  /* 0x000076100b097816 */ /* 0x000fe40000000009 */
[----:B------:R1:W2:Y:S04]  /*8ac0*/  LDL.LU.S16 R11, [R1+0x108] ;  /* 0x00010800010b7983 */ /* 0x0002a80000300600 */
[----:B------:R1:W4:Y:S01]  /*8ad0*/  LDL.LU.S16 R10, [R1+0x104] ;  /* 0x00010400010a7983 */ /* 0x0003220000300600 */
[----:B------:R-:W3:Y:S01]  /*8ae0*/  MUFU.EX2 R212, R21 ;  /* 0x0000001500d47308 */ /* 0x000ee20000000800 */
[----:B------:R-:W-:Y:S02]  /*8af0*/  PRMT R172, R2, 0x7632, R172 ;  /* 0x0000763202ac7816 */ /* 0x000fe400000000ac */
[----:B---3--:R-:W-:-:S04]  /*8b00*/  F2FP.BF16.F32.PACK_AB R0, R212, R211 ;  /* 0x000000d3d400723e */ /* 0x008fc800000010ff */
[----:B------:R-:W-:Y:S01]  /*8b10*/  PRMT R105, R0, 0x7610, R105 ;  /* 0x0000761000697816 */ /* 0x000fe20000000069 */
[----:B------:R-:W-:-:S04]  /*8b20*/  IMAD.MOV.U32 R22, RZ, RZ, R24 ;  /* 0x000000ffff167224 */ /* 0x000fc800078e0018 */
[----:B----4-:R-:W-:-:S05]  /*8b30*/  @!P2 HFMA2.BF16_V2 R10, -RZ.H0_H0, RZ.H0_H0, -R105.H0_H0 ;  /* 0x200000ffff0aa231 */ /* 0x010fca0000340969 */
[----:B------:R-:W-:Y:S02]  /*8b40*/  PRMT R2, R10, 0x7610, R2 ;  /* 0x000076100a027816 */ /* 0x000fe40000000002 */
[----:B------:R1:W3:Y:S01]  /*8b50*/  LDL.LU.S16 R10, [R1+0x100] ;  /* 0x00010000010a7983 */ /* 0x0002e20000300600 */
        /* <DEDUP_REMOVED lines=10> */
[----:B------:R-:W4:Y:S01]  /*8c00*/  LDSM.16.MT88.4 R32, [R194+0xb000] ;  /* 0x00b00000c220783b */ /* 0x000f220000004200 */
[----:B------:R-:W-:Y:S01]  /*8c10*/  PRMT R100, R0, 0x7632, R100 ;  /* 0x0000763200647816 */ /* 0x000fe20000000064 */
[----:B--2---:R-:W-:-:S02]  /*8c20*/  @!P3 HFMA2.BF16_V2 R11, -RZ.H0_H0, RZ.H0_H0, -R172.H0_H0 ;  /* 0x200000ffff0bb231 */ /* 0x004fc400003409ac */
[----:B------:R-:W-:Y:S01]  /*8c30*/  FADD.FTZ R3, R151, R17 ;  /* 0x0000001197037221 */ /* 0x000fe20000010000 */
[----:B------:R-:W-:Y:S01]  /*8c40*/  FADD.FTZ R4, R216, R4 ;  /* 0x00000004d8047221 */ /* 0x000fe20000010000 */
[----:B------:R-:W-:Y:S01]  /*8c50*/  UIADD3 UR4, UR4, -0x40, URZ ;  /* 0xffffffc004047890 */ /* 0x000fe2000fffe03f */
[----:B------:R-:W-:Y:S01]  /*8c60*/  PRMT R5, R11, 0x7610, R5 ;  /* 0x000076100b057816 */ /* 0x000fe20000000005 */
[----:B------:R-:W-:Y:S01]  /*8c70*/  FADD.FTZ R3, R150, R3 ;  /* 0x0000000396037221 */ /* 0x000fe20000010000 */
[----:B------:R-:W-:Y:S02]  /*8c80*/  PRMT R30, R173, 0x5410, R172 ;  /* 0x00005410ad1e7816 */ /* 0x000fe400000000ac */
[----:B------:R-:W-:Y:S01]  /*8c90*/  @!P3 PRMT R172, R5, 0x5410, RZ ;  /* 0x0000541005acb816 */ /* 0x000fe200000000ff */
[----:B------:R-:W-:Y:S01]  /*8ca0*/  FADD.FTZ R5, R217, R4 ;  /* 0x00000004d9057221 */ /* 0x000fe20000010000 */
[----:B------:R-:W-:Y:S01]  /*8cb0*/  PRMT R31, R105, 0x5410, R100 ;  /* 0x00005410691f7816 */ /* 0x000fe20000000064 */
[----:B------:R-:W-:Y:S01]  /*8cc0*/  FADD.FTZ R4, R155, R3 ;  /* 0x000000039b047221 */ /* 0x000fe20000010000 */
[----:B------:R-:W-:Y:S01]  /*8cd0*/  @!P2 PRMT R105, R2, 0x5410, RZ ;  /* 0x000054100269a816 */ /* 0x000fe200000000ff */
[----:B------:R-:W-:Y:S01]  /*8ce0*/  IMAD.U32 R3, RZ, RZ, UR4 ;  /* 0x00000004ff037e24 */ /* 0x000fe2000f8e00ff */
[----:B------:R-:W-:Y:S01]  /*8cf0*/  SHF.R.S32.HI R2, RZ, 0x1f, R22 ;  /* 0x0000001fff027819 */ /* 0x000fe20000011416 */
[----:B------:R-:W-:-:S02]  /*8d00*/  IMAD.MOV.U32 R110, RZ, RZ, R117 ;  /* 0x000000ffff6e7224 */ /* 0x000fc400078e0075 */
[----:B------:R-:W-:Y:S02]  /*8d10*/  IMAD.MOV.U32 R145, RZ, RZ, R163 ;  /* 0x000000ffff917224 */ /* 0x000fe400078e00a3 */
[----:B------:R-:W-:Y:S01]  /*8d20*/  FADD.FTZ R14, R160, R4 ;  /* 0x00000004a00e7221 */ /* 0x000fe20000010000 */
[----:B------:R-:W-:Y:S02]  /*8d30*/  IMAD.MOV.U32 R160, RZ, RZ, R110 ;  /* 0x000000ffffa07224 */ /* 0x000fe400078e006e */
[----:B------:R-:W-:Y:S02]  /*8d40*/  IMAD.MOV.U32 R18, RZ, RZ, R140 ;  /* 0x000000ffff127224 */ /* 0x000fe400078e008c */
[----:B------:R-:W-:Y:S02]  /*8d50*/  IMAD.MOV.U32 R110, RZ, RZ, R146 ;  /* 0x000000ffff6e7224 */ /* 0x000fe400078e0092 */
[----:B------:R-:W-:Y:S01]  /*8d60*/  IMAD.MOV.U32 R140, RZ, RZ, R145 ;  /* 0x000000ffff8c7224 */ /* 0x000fe200078e0091 */
[----:B------:R-:W-:Y:S01]  /*8d70*/  @!P4 PRMT R173, R9, 0x5410, RZ ;  /* 0x0000541009adc816 */ /* 0x000fe200000000ff */
[----:B------:R-:W-:-:S02]  /*8d80*/  IMAD.MOV.U32 R146, RZ, RZ, R122 ;  /* 0x000000ffff927224 */ /* 0x000fc400078e007a */
[----:B------:R-:W-:Y:S02]  /*8d90*/  IMAD.MOV.U32 R53, RZ, RZ, R8 ;  /* 0x000000ffff357224 */ /* 0x000fe400078e0008 */
[----:B------:R-:W-:Y:S02]  /*8da0*/  IMAD.MOV.U32 R19, RZ, RZ, R15 ;  /* 0x000000ffff137224 */ /* 0x000fe400078e000f */
[----:B------:R-:W-:Y:S02]  /*8db0*/  IMAD.MOV.U32 R15, RZ, RZ, R149 ;  /* 0x000000ffff0f7224 */ /* 0x000fe400078e0095 */
[----:B------:R-:W-:Y:S02]  /*8dc0*/  IMAD.MOV.U32 R149, RZ, RZ, R94 ;  /* 0x000000ffff957224 */ /* 0x000fe400078e005e */
[----:B------:R-:W-:Y:S02]  /*8dd0*/  IMAD.MOV.U32 R94, RZ, RZ, R148 ;  /* 0x000000ffff5e7224 */ /* 0x000fe400078e0094 */
[----:B---3--:R-:W-:-:S05]  /*8de0*/  @!P1 HFMA2.BF16_V2 R10, -RZ.H0_H0, RZ.H0_H0, -R100.H0_H0 ;  /* 0x200000ffff0a9231 */ /* 0x008fca0000340964 */
[----:B------:R-:W-:-:S04]  /*8df0*/  PRMT R0, R10, 0x7610, R0 ;  /* 0x000076100a007816 */ /* 0x000fc80000000000 */
[----:B------:R-:W-:Y:S02]  /*8e00*/  @!P1 PRMT R100, R0, 0x5410, RZ ;  /* 0x0000541000649816 */ /* 0x000fe400000000ff */
[----:B------:R-:W-:Y:S01]  /*8e10*/  IADD3 R0, P1, R22, UR4, RZ ;  /* 0x0000000416007c10 */ /* 0x000fe2000ff3e0ff */
[----:B------:R-:W-:-:S03]  /*8e20*/  IMAD.MOV.U32 R22, RZ, RZ, R24 ;  /* 0x000000ffff167224 */ /* 0x000fc600078e0018 */
[----:B------:R-:W-:Y:S02]  /*8e30*/  LEA.HI.X.SX32 R2, R3, R2, 0x1, P1 ;  /* 0x0000000203027211 */ /* 0x000fe400008f0eff */
[----:B------:R-:W-:Y:S01]  /*8e40*/  LEA R12, P1, R0, UR6, 0x1 ;  /* 0x00000006000c7c11 */ /* 0x000fe2000f8208ff */
[----:B------:R-:W-:Y:S01]  /*8e50*/  FADD.FTZ R3, R218, R5 ;  /* 0x00000005da037221 */ /* 0x000fe20000010000 */
[----:B------:R-:W-:Y:S02]  /*8e60*/  IMAD.MOV.U32 R145, RZ, RZ, R22 ;  /* 0x000000ffff917224 */ /* 0x000fe400078e0016 */
[----:B------:R-:W-:Y:S01]  /*8e70*/  LEA.HI.X R13, R0, UR7, R2, 0x1, P1 ;  /* 0x00000007000d7c11 */ /* 0x000fe200088f0c02 */
[----:B------:R-:W-:Y:S01]  /*8e80*/  FADD.FTZ R2, R142, R7 ;  /* 0x000000078e027221 */ /* 0x000fe20000010000 */
[----:B------:R-:W-:Y:S01]  /*8e90*/  FADD.FTZ R0, R136, R6 ;  /* 0x0000000688007221 */ /* 0x000fe20000010000 */
[----:B----4-:R-:W-:Y:S01]  /*8ea0*/  HMMA.16816.F32.BF16 R8, R68, R32, RZ ;  /* 0x000000204408723c */ /* 0x010fe200000418ff */
[----:B------:R-:W-:-:S02]  /*8eb0*/  IMAD.MOV.U32 R22, RZ, RZ, R158 ;  /* 0x000000ffff167224 */ /* 0x000fc400078e009e */
[----:B------:R-:W-:Y:S02]  /*8ec0*/  IMAD.MOV.U32 R158, RZ, RZ, R137 ;  /* 0x000000ffff9e7224 */ /* 0x000fe400078e0089 */
[----:B------:R-:W2:Y:S01]  /*8ed0*/  LDL.LU R137, [R1+0x1b0] ;  /* 0x0001b00001897983 */ /* 0x000ea20000300800 */
[----:B------:R-:W-:Y:S03]  /*8ee0*/  HMMA.16816.F32.BF16 R4, R60, R32, RZ ;  /* 0x000000203c04723c */ /* 0x000fe600000418ff */
[----:B------:R-:W3:Y:S04]  /*8ef0*/  LDL.LU R148, [R1+0x1ac] ;  /* 0x0001ac0001947983 */ /* 0x000ee80000300800 */
[----:B------:R-:W-:Y:S01]  /*8f00*/  IMAD.MOV.U32 R32, RZ, RZ, R140 ;  /* 0x000000ffff207224 */ /* 0x000fe200078e008c */
[----:B------:R-:W4:Y:S01]  /*8f10*/  LDL.LU R122, [R1+0x1a8] ;  /* 0x0001a800017a7983 */ /* 0x000f220000300800 */
[----:B------:R-:W-:-:S02]  /*8f20*/  IMAD.MOV.U32 R140, RZ, RZ, R146 ;  /* 0x000000ffff8c7224 */ /* 0x000fc400078e0092 */
[----:B------:R-:W-:Y:S02]  /*8f30*/  IMAD.MOV.U32 R146, RZ, RZ, R145 ;  /* 0x000000ffff927224 */ /* 0x000fe400078e0091 */
[----:B------:R-:W-:Y:S02]  /*8f40*/  IMAD.MOV.U32 R145, RZ, RZ, R123 ;  /* 0x000000ffff917224 */ /* 0x000fe400078e007b */
[----:B------:R-:W4:Y:S01]  /*8f50*/  LDL.LU R123, [R1+0x1a4] ;  /* 0x0001a400017b7983 */ /* 0x000f220000300800 */
[----:B------:R-:W-:-:S03]  /*8f60*/  IMAD.MOV.U32 R163, RZ, RZ, R27 ;  /* 0x000000ffffa37224 */ /* 0x000fc600078e001b */
[----:B------:R-:W1:Y:S01]  /*8f70*/  LDSM.16.MT88.4 R24, [R194+0xb400] ;  /* 0x00b40000c218783b */ /* 0x000e620000004200 */
[----:B------:R-:W-:Y:S01]  /*8f80*/  USHF.L.U32 UR4, UR19, 0x3, URZ ;  /* 0x0000000313047899 */ /* 0x000fe2000800063f */
[----:B------:R-:W-:Y:S02]  /*8f90*/  IMAD.MOV.U32 R52, RZ, RZ, R28 ;  /* 0x000000ffff347224 */ /* 0x000fe400078e001c */
[----:B------:R-:W-:Y:S01]  /*8fa0*/  FADD.FTZ R117, R219, R3 ;  /* 0x00000003db757221 */ /* 0x000fe20000010000 */
[----:B------:R-:W-:Y:S01]  /*8fb0*/  FADD.FTZ R23, R131, R0 ;  /* 0x0000000083177221 */ /* 0x000fe20000010000 */
[----:B------:R-:W-:Y:S01]  /*8fc0*/  HSET2.LE.AND R3, R77, R16, PT ;  /* 0x000000104d037233 */ /* 0x000fe20003803000 */
[----:B------:R-:W-:Y:S02]  /*8fd0*/  IMAD.MOV.U32 R138, RZ, RZ, R52 ;  /* 0x000000ffff8a7224 */ /* 0x000fe400078e0034 */
[----:B------:R-:W-:Y:S01]  /*8fe0*/  IMAD.U32 R0, RZ, RZ, UR4 ;  /* 0x00000004ff007e24 */ /* 0x000fe2000f8e00ff */
[----:B------:R-:W-:Y:S01]  /*8ff0*/  USHF.L.U32 UR4, UR19, 0x6, URZ ;  /* 0x0000000613047899 */ /* 0x000fe2000800063f */
[----:B------:R-:W-:-:S02]  /*9000*/  IMAD.MOV.U32 R151, RZ, RZ, R53 ;  /* 0x000000ffff977224 */ /* 0x000fc400078e0035 */
[----:B------:R-:W-:Y:S02]  /*9010*/  IMAD.MOV.U32 R52, RZ, RZ, R48 ;  /* 0x000000ffff347224 */ /* 0x000fe400078e0030 */
[----:B------:R-:W-:Y:S02]  /*9020*/  IMAD.MOV.U32 R53, RZ, RZ, R149 ;  /* 0x000000ffff357224 */ /* 0x000fe400078e0095 */
[----:B------:R-:W-:Y:S01]  /*9030*/  IMAD.WIDE R106, R0, 0x2, R12 ;  /* 0x00000002006a7825 */ /* 0x000fe200078e020c */
[----:B------:R-:W-:Y:S03]  /*9040*/  STG.E.U16 desc[UR20][R12.64], R89 ;  /* 0x000000590c007986 */ /* 0x000fe6000c101514 */
[----:B------:R-:W-:Y:S01]  /*9050*/  IMAD.MOV.U32 R149, RZ, RZ, R22 ;  /* 0x000000ffff957224 */ /* 0x000fe200078e0016 */
[----:B------:R-:W-:Y:S01]  /*9060*/  STG.E.U16 desc[UR20][R12.64+0x2], R88 ;  /* 0x000002580c007986 */ /* 0x000fe2000c101514 */
[----:B------:R-:W-:Y:S01]  /*9070*/  FADD.FTZ R124, R124, R14 ;  /* 0x0000000e7c7c7221 */ /* 0x000fe20000010000 */
[----:B------:R-:W-:-:S02]  /*9080*/  IMAD.MOV.U32 R131, RZ, RZ, R110 ;  /* 0x000000ffff837224 */ /* 0x000fc400078e006e */
[----:B------:R-:W-:Y:S01]  /*9090*/  STG.E.U16 desc[UR20][R106.64], R90 ;  /* 0x0000005a6a007986 */ /* 0x000fe2000c101514 */
[----:B------:R-:W-:-:S03]  /*90a0*/  HSET2.LE.AND R14, R43, R16, PT ;  /* 0x000000102b0e7233 */ /* 0x000fc60003803000 */
[----:B------:R1:W-:Y:S01]  /*90b0*/  STG.E.U16 desc[UR20][R106.64+0x2], R91 ;  /* 0x0000025b6a007986 */ /* 0x0003e2000c101514 */
[----:B------:R-:W-:Y:S01]  /*90c0*/  FADD.FTZ R28, R141, R2 ;  /* 0x000000028d1c7221 */ /* 0x000fe20000010000 */
[----:B------:R-:W-:Y:S01]  /*90d0*/  IMAD.MOV.U32 R77, RZ, RZ, R18 ;  /* 0x000000ffff4d7224 */ /* 0x000fe200078e0012 */
[----:B-1----:R-:W-:Y:S07]  /*90e0*/  HMMA.16816.F32.BF16 R216, R64, R24, R8 ;  /* 0x0000001840d8723c */ /* 0x002fee0000041808 */
[----:B------:R-:W-:Y:S01]  /*90f0*/  LOP3.LUT R10, R3, R112, RZ, 0xc0, !PT ;  /* 0x00000070030a7212 */ /* 0x000fe200078ec0ff */
[----:B------:R-:W-:-:S02]  /*9100*/  IMAD.MOV.U32 R3, RZ, RZ, R140 ;  /* 0x000000ffff037224 */ /* 0x000fc400078e008c */
[----:B------:R-:W-:Y:S02]  /*9110*/  IMAD.MOV.U32 R140, RZ, RZ, R52 ;  /* 0x000000ffff8c7224 */ /* 0x000fe400078e0034 */
[----:B------:R-:W-:Y:S02]  /*9120*/  IMAD.MOV.U32 R52, RZ, RZ, R53 ;  /* 0x000000ffff347224 */ /* 0x000fe400078e0035 */
[----:B------:R-:W-:Y:S02]  /*9130*/  IMAD.MOV.U32 R53, RZ, RZ, R146 ;  /* 0x000000ffff357224 */ /* 0x000fe400078e0092 */
[----:B------:R-:W-:Y:S01]  /*9140*/  IMAD.U32 R8, RZ, RZ, UR4 ;  /* 0x00000004ff087e24 */ /* 0x000fe2000f8e00ff */
[----:B------:R-:W-:Y:S01]  /*9150*/  HMMA.16816.F32.BF16 R88, R56, R24, R4 ;  /* 0x000000183858723c */ /* 0x000fe20000041804 */
[----:B------:R-:W-:Y:S02]  /*9160*/  IMAD.MOV.U32 R146, RZ, RZ, R149 ;  /* 0x000000ffff927224 */ /* 0x000fe400078e0095 */
[----:B------:R-:W-:-:S02]  /*9170*/  IMAD.MOV.U32 R149, RZ, RZ, R145 ;  /* 0x000000ffff957224 */ /* 0x000fc400078e0091 */
[----:B------:R-:W-:Y:S02]  /*9180*/  IMAD.MOV.U32 R145, RZ, RZ, R167 ;  /* 0x000000ffff917224 */ /* 0x000fe400078e00a7 */
[--C-:B------:R-:W-:Y:S01]  /*9190*/  HSET2.LE.AND R6, R73, R16.reuse, PT ;  /* 0x0000001049067233 */ /* 0x100fe20003803000 */
[----:B------:R-:W-:Y:S01]  /*91a0*/  IMAD.MOV.U32 R73, RZ, RZ, R19 ;  /* 0x000000ffff497224 */ /* 0x000fe200078e0013 */
[--C-:B------:R-:W-:Y:S01]  /*91b0*/  HSET2.LE.AND R4, R76, R16.reuse, PT ;  /* 0x000000104c047233 */ /* 0x100fe20003803000 */
[----:B------:R-:W-:Y:S01]  /*91c0*/  IMAD.MOV.U32 R33, RZ, RZ, R15 ;  /* 0x000000ffff217224 */ /* 0x000fe200078e000f */
[--C-:B------:R-:W-:Y:S01]  /*91d0*/  HSET2.LE.AND R5, R72, R16.reuse, PT ;  /* 0x0000001048057233 */ /* 0x100fe20003803000 */
[----:B------:R-:W-:Y:S01]  /*91e0*/  IMAD.MOV.U32 R110, RZ, RZ, R49 ;  /* 0x000000ffff6e7224 */ /* 0x000fe200078e0031 */
[--C-:B------:R-:W-:Y:S01]  /*91f0*/  HSET2.LE.AND R21, R47, R16.reuse, PT ;  /* 0x000000102f157233 */ /* 0x100fe20003803000 */
[----:B------:R-:W-:Y:S01]  /*9200*/  IMAD.MOV.U32 R167, RZ, RZ, R166 ;  /* 0x000000ffffa77224 */ /* 0x000fe200078e00a6 */
[--C-:B------:R-:W-:Y:S01]  /*9210*/  HSET2.LE.AND R22, R46, R16.reuse, PT ;  /* 0x000000102e167233 */ /* 0x100fe20003803000 */
[----:B------:R-:W-:Y:S01]  /*9220*/  IMAD.WIDE R48, R8, 0x2, R12 ;  /* 0x0000000208307825 */ /* 0x000fe200078e020c */
[----:B------:R-:W-:-:S02]  /*9230*/  HSET2.LE.AND R0, R45, R16, PT ;  /* 0x000000102d007233 */ /* 0x000fc40003803000 */
[--C-:B------:R-:W-:Y:S01]  /*9240*/  HSET2.LE.AND R2, R44, R16.reuse, PT ;  /* 0x000000102c027233 */ /* 0x100fe20003803000 */
[----:B------:R-:W-:Y:S01]  /*9250*/  IMAD.MOV.U32 R166, RZ, RZ, R164 ;  /* 0x000000ffffa67224 */ /* 0x000fe200078e00a4 */
[--C-:B------:R-:W-:Y:S01]  /*9260*/  HSET2.LE.AND R7, R42, R16.reuse, PT ;  /* 0x000000102a077233 */ /* 0x100fe20003803000 */
[----:B------:R-:W-:Y:S01]  /*9270*/  IMAD.MOV.U32 R164, RZ, RZ, R159 ;  /* 0x000000ffffa47224 */ /* 0x000fe200078e009f */
[--C-:B------:R-:W-:Y:S02]  /*9280*/  HSET2.LE.AND R17, R41, R16.reuse, PT ;  /* 0x0000001029117233 */ /* 0x100fe40003803000 */
[--C-:B------:R-:W-:Y:S02]  /*9290*/  HSET2.LE.AND R18, R40, R16.reuse, PT ;  /* 0x0000001028127233 */ /* 0x100fe40003803000 */
[--C-:B------:R-:W-:Y:S02]  /*92a0*/  HSET2.LE.AND R19, R39, R16.reuse, PT ;  /* 0x0000001027137233 */ /* 0x100fe40003803000 */
[----:B------:R-:W-:-:S02]  /*92b0*/  HSET2.LE.AND R20, R38, R16, PT ;  /* 0x0000001026147233 */ /* 0x000fc40003803000 */
[--C-:B------:R-:W-:Y:S01]  /*92c0*/  HSET2.LE.AND R15, R37, R16.reuse, PT ;  /* 0x00000010250f7233 */ /* 0x100fe20003803000 */
[----:B------:R-:W-:Y:S01]  /*92d0*/  IMAD.MOV.U32 R159, RZ, RZ, R96 ;  /* 0x000000ffff9f7224 */ /* 0x000fe200078e0060 */
[----:B------:R-:W-:Y:S02]  /*92e0*/  HSET2.LE.AND R16, R36, R16, PT ;  /* 0x0000001024107233 */ /* 0x000fe40003803000 */
[----:B------:R-:W-:Y:S01]  /*92f0*/  LOP3.LUT R96, R14, R109, RZ, 0xc0, !PT ;  /* 0x0000006d0e607212 */ /* 0x000fe200078ec0ff */
[----:B------:R-:W-:Y:S01]  /*9300*/  IMAD.MOV.U32 R14, RZ, RZ, R97 ;  /* 0x000000ffff0e7224 */ /* 0x000fe200078e0061 */
[----:B------:R1:W-:Y:S01]  /*9310*/  STG.E.U16 desc[UR20][R48.64+0x2], R92 ;  /* 0x0000025c30007986 */ /* 0x0003e2000c101514 */
[----:B------:R-:W-:Y:S02]  /*9320*/  LOP3.LUT R97, R7, R108, RZ, 0xc0, !PT ;  /* 0x0000006c07617212 */ /* 0x000fe400078ec0ff */
[----:B------:R-:W-:Y:S02]  /*9330*/  LOP3.LUT R98, R6, R98, RZ, 0xc0, !PT ;  /* 0x0000006206627212 */ /* 0x000fe400078ec0ff */
[----:B------:R-:W-:-:S02]  /*9340*/  LOP3.LUT R99, R5, R99, RZ, 0xc0, !PT ;  /* 0x0000006305637212 */ /* 0x000fc400078ec0ff */
[----:B------:R-:W-:Y:S02]  /*9350*/  LOP3.LUT R5, R16, R85, RZ, 0xc0, !PT ;  /* 0x0000005510057212 */ /* 0x000fe400078ec0ff */
[----:B------:R-:W-:Y:S02]  /*9360*/  LOP3.LUT R6, R17, R84, RZ, 0xc0, !PT ;  /* 0x0000005411067212 */ /* 0x000fe400078ec0ff */
[----:B------:R-:W-:Y:S02]  /*9370*/  LOP3.LUT R7, R18, R81, RZ, 0xc0, !PT ;  /* 0x0000005112077212 */ /* 0x000fe400078ec0ff */
[----:B-1----:R-:W-:Y:S02]  /*9380*/  LOP3.LUT R92, R19, R80, RZ, 0xc0, !PT ;  /* 0x00000050135c7212 */ /* 0x002fe400078ec0ff */
[C---:B------:R-:W-:Y:S01]  /*9390*/  HMMA.16816.F32.BF16 R16, R60.reuse, R34, RZ ;  /* 0x000000223c10723c */ /* 0x040fe200000418ff */
[----:B------:R-:W-:Y:S01]  /*93a0*/  LOP3.LUT R9, R2, R113, RZ, 0xc0, !PT ;  /* 0x0000007102097212 */ /* 0x000fe200078ec0ff */
[----:B------:R-:W-:Y:S01]  /*93b0*/  IMAD.MOV.U32 R113, RZ, RZ, R52 ;  /* 0x000000ffff717224 */ /* 0x000fe200078e0034 */
[----:B------:R-:W-:Y:S01]  /*93c0*/  LOP3.LUT R11, R4, R111, RZ, 0xc0, !PT ;  /* 0x0000006f040b7212 */ /* 0x000fe200078ec0ff */
[----:B------:R-:W-:Y:S01]  /*93d0*/  IMAD.MOV.U32 R52, RZ, RZ, R145 ;  /* 0x000000ffff347224 */ /* 0x000fe200078e0091 */
[----:B------:R1:W-:Y:S01]  /*93e0*/  STG.E.U16 desc[UR20][R48.64], R93 ;  /* 0x0000005d30007986 */ /* 0x0003e2000c101514 */
[----:B------:R-:W-:Y:S01]  /*93f0*/  LOP3.LUT R4, R15, R95, RZ, 0xc0, !PT ;  /* 0x0000005f0f047212 */ /* 0x000fe200078ec0ff */
[----:B------:R-:W-:Y:S01]  /*9400*/  IMAD.MOV.U32 R145, RZ, RZ, R94 ;  /* 0x000000ffff917224 */ /* 0x000fe200078e005e */
[----:B------:R-:W-:Y:S01]  /*9410*/  LOP3.LUT R94, R21, R30, RZ, 0xc0, !PT ;  /* 0x0000001e155e7212 */ /* 0x000fe200078ec0ff */
[----:B------:R-:W-:Y:S01]  /*9420*/  HMMA.16816.F32.BF16 R40, R60, R126, RZ ;  /* 0x0000007e3c28723c */ /* 0x000fe200000418ff */
[----:B------:R-:W-:-:S05]  /*9430*/  LOP3.LUT R95, R22, R31, RZ, 0xc0, !PT ;  /* 0x0000001f165f7212 */ /* 0x000fca00078ec0ff */
[----:B------:R-:W-:Y:S01]  /*9440*/  HMMA.16816.F32.BF16 R36, R60, R82, RZ ;  /* 0x000000523c24723c */ /* 0x000fe200000418ff */
[----:B-1----:R-:W-:Y:S01]  /*9450*/  LOP3.LUT R93, R20, R29, RZ, 0xc0, !PT ;  /* 0x0000001d145d7212 */ /* 0x002fe200078ec0ff */
[----:B------:R-:W-:Y:S01]  /*9460*/  IMAD.MOV.U32 R2, RZ, RZ, R138 ;  /* 0x000000ffff027224 */ /* 0x000fe200078e008a */
[----:B------:R-:W-:Y:S01]  /*9470*/  LOP3.LUT R8, R0, R116, RZ, 0xc0, !PT ;  /* 0x0000007400087212 */ /* 0x000fe200078ec0ff */
        /* <DEDUP_REMOVED lines=14> */
[----:B--2---:R-:W-:Y:S02]  /*9560*/  FADD.FTZ R72, R137, R23 ;  /* 0x0000001789487221 */ /* 0x004fe40000010000 */
[----:B------:R-:W-:Y:S01]  /*9570*/  HMMA.16816.F32.BF16 R20, R60, R50, RZ ;  /* 0x000000323c14723c */ /* 0x000fe200000418ff */
[----:B---3--:R-:W-:-:S05]  /*9580*/  FADD.FTZ R76, R148, R28 ;  /* 0x0000001c944c7221 */ /* 0x008fca0000010000 */
[C---:B------:R-:W-:Y:S06]  /*9590*/  HMMA.16816.F32.BF16 R28, R60.reuse, R74, RZ ;  /* 0x0000004a3c1c723c */ /* 0x040fec00000418ff */
[----:B----4-:R-:W-:Y:S06]  /*95a0*/  HMMA.16816.F32.BF16 R44, R60, R122, RZ ;  /* 0x0000007a3c2c723c */ /* 0x010fec00000418ff */
[----:B------:R-:W-:Y:S06]  /*95b0*/  HMMA.16816.F32.BF16 R60, R56, R26, R16 ;  /* 0x0000001a383c723c */ /* 0x000fec0000041810 */
[----:B------:R-:W-:Y:S01]  /*95c0*/  HMMA.16816.F32.BF16 R16, R68, R122, RZ ;  /* 0x0000007a4410723c */ /* 0x000fe200000418ff */
[----:B------:R-:W-:-:S05]  /*95d0*/  IMAD.MOV.U32 R137, RZ, RZ, R157 ;  /* 0x000000ffff897224 */ /* 0x000fca00078e009d */
[C---:B------:R-:W-:Y:S06]  /*95e0*/  HMMA.16816.F32.BF16 R156, R56.reuse, R114, R40 ;  /* 0x00000072389c723c */ /* 0x040fec0000041828 */
[C---:B------:R-:W-:Y:S06]  /*95f0*/  HMMA.16816.F32.BF16 R164, R56.reuse, R118, R44 ;  /* 0x0000007638a4723c */ /* 0x040fec000004182c */
[C---:B------:R-:W-:Y:S06]  /*9600*/  HMMA.16816.F32.BF16 R148, R56.reuse, R86, R36 ;  /* 0x000000563894723c */ /* 0x040fec0000041824 */
[C---:B------:R-:W-:Y:S06]  /*9610*/  HMMA.16816.F32.BF16 R140, R56.reuse, R78, R28 ;  /* 0x0000004e388c723c */ /* 0x040fec000004181c */
[----:B------:R-:W-:Y:S06]  /*9620*/  HMMA.16816.F32.BF16 R108, R56, R54, R20 ;  /* 0x00000036386c723c */ /* 0x000fec0000041814 */
[----:B------:R-:W-:Y:S06]  /*9630*/  HMMA.16816.F32.BF16 R56, R64, R118, R16 ;  /* 0x000000764038723c */ /* 0x000fec0000041810 */
[C---:B------:R-:W-:Y:S06]  /*9640*/  HMMA.16816.F32.BF16 R16, R68.reuse, R82, RZ ;  /* 0x000000524410723c */ /* 0x040fec00000418ff */
[C---:B------:R-:W-:Y:S06]  /*9650*/  HMMA.16816.F32.BF16 R20, R68.reuse, R126, RZ ;  /* 0x0000007e4414723c */ /* 0x040fec00000418ff */
[----:B------:R-:W-:-:S12]  /*9660*/  HMMA.16816.F32.BF16 R28, R68, R74, RZ ;  /* 0x0000004a441c723c */ /* 0x000fd800000418ff */
[C---:B------:R-:W-:Y:S06]  /*9670*/  HMMA.16816.F32.BF16 R36, R64.reuse, R86, R16 ;  /* 0x000000564024723c */ /* 0x040fec0000041810 */
[----:B------:R-:W-:Y:S06]  /*9680*/  HMMA.16816.F32.BF16 R44, R64, R114, R20 ;  /* 0x00000072402c723c */ /* 0x000fec0000041814 */
[C---:B------:R-:W-:Y:S06]  /*9690*/  HMMA.16816.F32.BF16 R16, R68.reuse, R34, RZ ;  /* 0x000000224410723c */ /* 0x040fec00000418ff */
[----:B------:R-:W-:Y:S01]  /*96a0*/  HMMA.16816.F32.BF16 R20, R68, R50, RZ ;  /* 0x000000324414723c */ /* 0x000fe200000418ff */
[----:B------:R-:W-:-:S02]  /*96b0*/  IMAD.MOV.U32 R122, RZ, RZ, R52 ;  /* 0x000000ffff7a7224 */ /* 0x000fc400078e0034 */
[----:B------:R-:W-:-:S03]  /*96c0*/  IMAD.MOV.U32 R123, RZ, RZ, R53 ;  /* 0x000000ffff7b7224 */ /* 0x000fc600078e0035 */
[----:B------:R-:W-:-:S12]  /*96d0*/  HMMA.16816.F32.BF16 R40, R64, R78, R28 ;  /* 0x0000004e4028723c */ /* 0x000fd8000004181c */
[C---:B------:R-:W-:Y:S01]  /*96e0*/  HMMA.16816.F32.BF16 R28, R64.reuse, R26, R16 ;  /* 0x0000001a401c723c */ /* 0x040fe20000041810 */
[----:B------:R-:W1:Y:S04]  /*96f0*/  LDSM.16.MT88.4 R24, [R192+0x9800] ;  /* 0x00980000c018783b */ /* 0x000e680000004200 */
[----:B------:R-:W-:Y:S01]  /*9700*/  LDSM.16.MT88.4 R16, [R192+0xa800] ;  /* 0x00a80000c010783b */ /* 0x000fe20000004200 */
[----:B------:R-:W-:Y:S03]  /*9710*/  HMMA.16816.F32.BF16 R52, R64, R54, R20 ;  /* 0x000000364034723c */ /* 0x000fe60000041814 */
[----:B------:R-:W2:Y:S01]  /*9720*/  LDSM.16.MT88.4 R20, [R194+0x9800] ;  /* 0x00980000c214783b */ /* 0x000ea20000004200 */
        /* <DEDUP_REMOVED lines=10> */
[C---:B-1----:R-:W-:Y:S06]  /*97d0*/  HMMA.16816.F32.BF16 R32, R8.reuse, R26, R56 ;  /* 0x0000001a0820723c */ /* 0x042fec0000041838 */
[C---:B------:R-:W-:Y:S06]  /*97e0*/  HMMA.16816.F32.BF16 R136, R8.reuse, R24, R136 ;  /* 0x000000180888723c */ /* 0x040fec0000041888 */
[----:B--2---:R-:W-:Y:S06]  /*97f0*/  HMMA.16816.F32.BF16 R56, R8, R22, R44 ;  /* 0x000000160838723c */ /* 0x004fec000004182c */
[C---:B------:R-:W-:Y:S06]  /*9800*/  HMMA.16816.F32.BF16 R168, R4.reuse, R24, R168 ;  /* 0x0000001804a8723c */ /* 0x040fec00000418a8 */
[----:B------:R-:W-:Y:S01]  /*9810*/  HMMA.16816.F32.BF16 R164, R4, R26, R164 ;  /* 0x0000001a04a4723c */ /* 0x000fe200000418a4 */
[----:B------:R-:W1:Y:S05]  /*9820*/  LDSM.16.MT88.4 R24, [R194+0xa800] ;  /* 0x00a80000c218783b */ /* 0x000e6a0000004200 */
[-C--:B------:R-:W-:Y:S06]  /*9830*/  HMMA.16816.F32.BF16 R128, R8, R20.reuse, R128 ;  /* 0x000000140880723c */ /* 0x080fec0000041880 */
[C---:B------:R-:W-:Y:S06]  /*9840*/  HMMA.16816.F32.BF16 R160, R4.reuse, R20, R160 ;  /* 0x0000001404a0723c */ /* 0x040fec00000418a0 */
[----:B------:R-:W-:Y:S01]  /*9850*/  HMMA.16816.F32.BF16 R156, R4, R22, R156 ;  /* 0x00000016049c723c */ /* 0x000fe2000004189c */
[----:B------:R-:W-:Y:S05]  /*9860*/  LDSM.16.MT88.4 R20, [R192+0xb800] ;  /* 0x00b80000c014783b */ /* 0x000fea0000004200 */
[-C--:B------:R-:W-:Y:S06]  /*9870*/  HMMA.16816.F32.BF16 R120, R8, R16.reuse, R120 ;  /* 0x000000100878723c */ /* 0x080fec0000041878 */
[C---:B------:R-:W-:Y:S06]  /*9880*/  HMMA.16816.F32.BF16 R152, R4.reuse, R16, R152 ;  /* 0x000000100498723c */ /* 0x040fec0000041898 */
[-C--:B------:R-:W-:Y:S06]  /*9890*/  HMMA.16816.F32.BF16 R148, R4, R18.reuse, R148 ;  /* 0x000000120494723c */ /* 0x080fec0000041894 */
[----:B------:R-:W-:Y:S01]  /*98a0*/  HMMA.16816.F32.BF16 R44, R8, R18, R36 ;  /* 0x00000012082c723c */ /* 0x000fe20000041824 */
        /* <DEDUP_REMOVED lines=15> */
[C---:B-1----:R-:W-:Y:S01]  /*99a0*/  HMMA.16816.F32.BF16 R144, R4.reuse, R24, R144 ;  /* 0x000000180490723c */ /* 0x042fe20000041890 */
[----:B------:R-:W-:Y:S01]  /*99b0*/  IMAD.MOV.U32 R81, RZ, RZ, R116 ;  /* 0x000000ffff517224 */ /* 0x000fe200078e0074 */
[----:B------:R-:W-:Y:S01]  /*99c0*/  UIMAD UR19, UR19, 0x48, URZ ;  /* 0x00000048131378a4 */ /* 0x000fe2000f8e023f */
[----:B------:R-:W-:Y:S01]  /*99d0*/  IMAD.MOV.U32 R0, RZ, RZ, R207 ;  /* 0x000000ffff007224 */ /* 0x000fe200078e00cf */
[----:B------:R1:W5:Y:S01]  /*99e0*/  LDL.LU R101, [R1+0x1a0] ;  /* 0x0001a00001657983 */ /* 0x0003620000300800 */
[----:B------:R-:W-:Y:S02]  /*99f0*/  IMAD.MOV.U32 R85, RZ, RZ, R102 ;  /* 0x000000ffff557224 */ /* 0x000fe400078e0066 */
[----:B------:R-:W-:Y:S01]  /*9a00*/  IMAD.MOV.U32 R3, RZ, RZ, R103 ;  /* 0x000000ffff037224 */ /* 0x000fe200078e0067 */
[----:B------:R-:W-:Y:S01]  /*9a10*/  HMMA.16816.F32.BF16 R140, R4, R26, R140 ;  /* 0x0000001a048c723c */ /* 0x000fe2000004188c */
[----:B------:R-:W-:Y:S01]  /*9a20*/  IMAD.MOV.U32 R2, RZ, RZ, R104 ;  /* 0x000000ffff027224 */ /* 0x000fe200078e0068 */
[----:B------:R1:W5:Y:S01]  /*9a30*/  LDL.LU R102, [R1+0x19c] ;  /* 0x00019c0001667983 */ /* 0x0003620000300800 */
[----:B------:R-:W-:-:S02]  /*9a40*/  IMAD.MOV.U32 R116, RZ, RZ, R206 ;  /* 0x000000ffff747224 */ /* 0x000fc400078e00ce */
[----:B------:R-:W-:Y:S01]  /*9a50*/  IMAD.MOV.U32 R82, RZ, RZ, R118 ;  /* 0x000000ffff527224 */ /* 0x000fe200078e0076 */
[C---:B--2---:R-:W-:Y:S01]  /*9a60*/  HMMA.16816.F32.BF16 R88, R4.reuse, R16, R88 ;  /* 0x000000100458723c */ /* 0x044fe20000041858 */
        /* <DEDUP_REMOVED lines=9> */
[C---:B------:R-:W-:Y:S01]  /*9b00*/  HMMA.16816.F32.BF16 R112, R8.reuse, R24, R112 ;  /* 0x000000180870723c */ /* 0x040fe20000041870 */
        /* <DEDUP_REMOVED lines=8> */
[----:B------:R-:W-:Y:S02]  /*9b90*/  IMAD.MOV.U32 R85, RZ, RZ, R72 ;  /* 0x000000ffff557224 */ /* 0x000fe400078e0048 */
[----:B------:R-:W-:Y:S02]  /*9ba0*/  IMAD.MOV.U32 R3, RZ, RZ, R73 ;  /* 0x000000ffff037224 */ /* 0x000fe400078e0049 */
[----:B------:R-:W-:Y:S01]  /*9bb0*/  IMAD.MOV.U32 R2, RZ, RZ, R76 ;  /* 0x000000ffff027224 */ /* 0x000fe200078e004c */
[C---:B------:R-:W-:Y:S01]  /*9bc0*/  HMMA.16816.F32.BF16 R72, R4.reuse, R20, R132 ;  /* 0x000000140448723c */ /* 0x040fe20000041884 */
[----:B------:R-:W-:Y:S01]  /*9bd0*/  IMAD.MOV.U32 R116, RZ, RZ, R77 ;  /* 0x000000ffff747224 */ /* 0x000fe200078e004d */
[----:B------:R-:W-:Y:S04]  /*9be0*/  LDSM.16.MT88.4 R132, [R192+0x9c00] ;  /* 0x009c0000c084783b */ /* 0x000fe80000004200 */
[----:B------:R-:W-:Y:S01]  /*9bf0*/  HMMA.16816.F32.BF16 R76, R4, R22, R108 ;  /* 0x00000016044c723c */ /* 0x000fe2000004186c */
[----:B------:R-:W2:Y:S01]  /*9c00*/  LDSM.16.MT88.4 R4, [R194+0xbc00] ;  /* 0x00bc0000c204783b */ /* 0x000ea20000004200 */
[----:B------:R-:W-:-:S02]  /*9c10*/  IMAD.MOV.U32 R61, RZ, RZ, R84 ;  /* 0x000000ffff3d7224 */ /* 0x000fc400078e0054 */
[----:B------:R-:W-:Y:S01]  /*9c20*/  IMAD.MOV.U32 R60, RZ, RZ, R85 ;  /* 0x000000ffff3c7224 */ /* 0x000fe200078e0055 */
[----:B------:R-:W-:Y:S01]  /*9c30*/  LDSM.16.MT88.4 R108, [R194+0xac00] ;  /* 0x00ac0000c26c783b */ /* 0x000fe20000004200 */
[----:B------:R-:W-:Y:S01]  /*9c40*/  HMMA.16816.F32.BF16 R84, R8, R16, R216 ;  /* 0x000000100854723c */ /* 0x000fe200000418d8 */
        /* <DEDUP_REMOVED lines=11> */
[----:B------:R-:W-:Y:S01]  /*9d00*/  LDSM.16.MT88.4 R80, [R192+0xbc00] ;  /* 0x00bc0000c050783b */ /* 0x000fe20000004200 */
[----:B------:R-:W-:-:S02]  /*9d10*/  IMAD.MOV.U32 R27, RZ, RZ, R124 ;  /* 0x000000ffff1b7224 */ /* 0x000fc400078e007c */
[----:B------:R-:W-:Y:S02]  /*9d20*/  IMAD.MOV.U32 R2, RZ, RZ, R125 ;  /* 0x000000ffff027224 */ /* 0x000fe400078e007d */
[----:B------:R-:W-:Y:S01]  /*9d30*/  IMAD.MOV.U32 R26, RZ, RZ, R117 ;  /* 0x000000ffff1a7224 */ /* 0x000fe200078e0075 */
[----:B------:R-:W3:Y:S04]  /*9d40*/  LDSM.16.MT88.4 R124, [R194+0x9c00] ;  /* 0x009c0000c27c783b */ /* 0x000ee80000004200 */
[----:B------:R-:W4:Y:S01]  /*9d50*/  LDSM.16.MT88.4 R116, [R192+0xac00] ;  /* 0x00ac0000c074783b */ /* 0x000f220000004200 */
[C---:B------:R-:W-:Y:S06]  /*9d60*/  HMMA.16816.F32.BF16 R68, R8.reuse, R20, R68 ;  /* 0x000000140844723c */ /* 0x040fec0000041844 */
[C---:B------:R-:W-:Y:S06]  /*9d70*/  HMMA.16816.F32.BF16 R52, R8.reuse, R22, R52 ;  /* 0x000000160834723c */ /* 0x040fec0000041834 */
[----:B------:R-:W-:Y:S07]  /*9d80*/  HMMA.16816.F32.BF16 R28, R8, R18, R28 ;  /* 0x00000012081c723c */ /* 0x000fee000004181c */
[----:B------:R-:W-:Y:S01]  /*9d90*/  FADD.FTZ R8, R2, R26 ;  /* 0x0000001a02087221 */ /* 0x000fe20000010000 */
[----:B------:R-:W-:Y:S01]  /*9da0*/  IMAD.U32 R2, RZ, RZ, UR19 ;  /* 0x00000013ff027e24 */ /* 0x000fe2000f8e00ff */
[-C--:B--2---:R-:W-:Y:S06]  /*9db0*/  HMMA.16816.F32.BF16 R88, R92, R4.reuse, R88 ;  /* 0x000000045c58723c */ /* 0x084fec0000041858 */
[----:B------:R-:W-:Y:S07]  /*9dc0*/  HMMA.16816.F32.BF16 R84, R96, R4, R84 ;  /* 0x000000046054723c */ /* 0x000fee0000041854 */
[----:B------:R-:W-:Y:S01]  /*9dd0*/  FADD.FTZ R5, R3, R27 ;  /* 0x0000001b03057221 */ /* 0x000fe20000010000 */
[----:B------:R-:W-:-:S05]  /*9de0*/  IMAD.WIDE R2, R2, 0x2, R12 ;  /* 0x0000000202027825 */ /* 0x000fca00078e020c */
[----:B------:R-:W-:Y:S04]  /*9df0*/  STG.E.U16 desc[UR20][R2.64], R228 ;  /* 0x000000e402007986 */ /* 0x000fe8000c101514 */
        /* <DEDUP_REMOVED lines=20> */
[----:B------:R-:W-:Y:S01]  /*9f40*/  STG.E.U16 desc[UR20][R106.64+0x32], R236 ;  /* 0x000032ec6a007986 */ /* 0x000fe2000c101514 */
[----:B------:R-:W-:Y:S03]  /*9f50*/  HMMA.16816.F32.BF16 R136, R96, R132, R136 ;  /* 0x000000846088723c */ /* 0x000fe60000041888 */
[----:B------:R-:W-:Y:S01]  /*9f60*/  STG.E.U16 desc[UR20][R48.64+0x30], R224 ;  /* 0x000030e030007986 */ /* 0x000fe2000c101514 */
[----:B------:R-:W-:-:S03]  /*9f70*/  FADD.FTZ R4, R25, R24 ;  /* 0x0000001819047221 */ /* 0x000fc60000010000 */
[----:B------:R-:W-:Y:S01]  /*9f80*/  STG.E.U16 desc[UR20][R48.64+0x32], R223 ;  /* 0x000032df30007986 */ /* 0x000fe2000c101514 */
[----:B------:R-:W-:Y:S03]  /*9f90*/  HMMA.16816.F32.BF16 R168, R92, R132, R168 ;  /* 0x000000845ca8723c */ /* 0x000fe600000418a8 */
[----:B------:R-:W-:Y:S01]  /*9fa0*/  STG.E.U16 desc[UR20][R2.64+0x30], R222 ;  /* 0x000030de02007986 */ /* 0x000fe2000c101514 */
[----:B------:R-:W-:-:S03]  /*9fb0*/  FADD.FTZ R0, R0, R60 ;  /* 0x0000003c00007221 */ /* 0x000fc60000010000 */
[----:B------:R-:W-:Y:S01]  /*9fc0*/  STG.E.U16 desc[UR20][R2.64+0x32], R221 ;  /* 0x000032dd02007986 */ /* 0x000fe2000c101514 */
[C---:B------:R-:W-:Y:S03]  /*9fd0*/  HMMA.16816.F32.BF16 R164, R92.reuse, R134, R164 ;  /* 0x000000865ca4723c */ /* 0x040fe600000418a4 */
[----:B------:R-:W-:Y:S03]  /*9fe0*/  STG.E.U16 desc[UR20][R12.64+0x40], R210 ;  /* 0x000040d20c007986 */ /* 0x000fe6000c101514 */
[----:B---3--:R-:W-:Y:S01]  /*9ff0*/  HMMA.16816.F32.BF16 R160, R92, R124, R160 ;  /* 0x0000007c5ca0723c */ /* 0x008fe200000418a0 */
[----:B------:R-:W-:Y:S01]  /*a000*/  STG.E.U16 desc[UR20][R12.64+0x42], R209 ;  /* 0x000042d10c007986 */ /* 0x000fe2000c101514 */
[----:B------:R-:W-:-:S03]  /*a010*/  FADD.FTZ R5, R62, R5 ;  /* 0x000000053e057221 */ /* 0x000fc60000010000 */
[----:B------:R-:W-:Y:S01]  /*a020*/  STG.E.U16 desc[UR20][R106.64+0x40], R204 ;  /* 0x000040cc6a007986 */ /* 0x000fe2000c101514 */
[C---:B------:R-:W-:Y:S03]  /*a030*/  HMMA.16816.F32.BF16 R156, R92.reuse, R126, R156 ;  /* 0x0000007e5c9c723c */ /* 0x040fe6000004189c */
[----:B------:R-:W-:Y:S03]  /*a040*/  STG.E.U16 desc[UR20][R106.64+0x42], R208 ;  /* 0x000042d06a007986 */ /* 0x000fe6000c101514 */
[----:B----4-:R-:W-:Y:S01]  /*a050*/  HMMA.16816.F32.BF16 R152, R92, R116, R152 ;  /* 0x000000745c98723c */ /* 0x010fe20000041898 */
[----:B------:R-:W-:Y:S01]  /*a060*/  STG.E.U16 desc[UR20][R48.64+0x40], R187 ;  /* 0x000040bb30007986 */ /* 0x000fe2000c101514 */
[----:B------:R-:W-:-:S03]  /*a070*/  FADD.FTZ R4, R63, R4 ;  /* 0x000000043f047221 */ /* 0x000fc60000010000 */
[----:B------:R-:W-:Y:S01]  /*a080*/  STG.E.U16 desc[UR20][R48.64+0x42], R186 ;  /* 0x000042ba30007986 */ /* 0x000fe2000c101514 */
[C---:B------:R-:W-:Y:S03]  /*a090*/  HMMA.16816.F32.BF16 R148, R92.reuse, R118, R148 ;  /* 0x000000765c94723c */ /* 0x040fe60000041894 */
[----:B------:R-:W-:Y:S03]  /*a0a0*/  STG.E.U16 desc[UR20][R2.64+0x40], R185 ;  /* 0x000040b902007986 */ /* 0x000fe6000c101514 */
[C---:B------:R-:W-:Y:S01]  /*a0b0*/  HMMA.16816.F32.BF16 R144, R92.reuse, R108, R144 ;  /* 0x0000006c5c90723c */ /* 0x040fe20000041890 */
[----:B------:R-:W-:Y:S05]  /*a0c0*/  STG.E.U16 desc[UR20][R2.64+0x42], R184 ;  /* 0x000042b802007986 */ /* 0x000fea000c101514 */
[C---:B------:R-:W-:Y:S01]  /*a0d0*/  HMMA.16816.F32.BF16 R140, R92.reuse, R110, R140 ;  /* 0x0000006e5c8c723c */ /* 0x040fe2000004188c */
[----:B------:R-:W-:Y:S05]  /*a0e0*/  STG.E.U16 desc[UR20][R12.64+0x50], R203 ;  /* 0x000050cb0c007986 */ /* 0x000fea000c101514 */
[C---:B------:R-:W-:Y:S01]  /*a0f0*/  HMMA.16816.F32.BF16 R72, R92.reuse, R80, R72 ;  /* 0x000000505c48723c */ /* 0x040fe20000041848 */
[----:B------:R-:W-:Y:S05]  /*a100*/  STG.E.U16 desc[UR20][R12.64+0x52], R202 ;  /* 0x000052ca0c007986 */ /* 0x000fea000c101514 */
[----:B------:R-:W-:Y:S01]  /*a110*/  HMMA.16816.F32.BF16 R76, R92, R82, R76 ;  /* 0x000000525c4c723c */ /* 0x000fe2000004184c */
[----:B------:R-:W-:Y:S05]  /*a120*/  STG.E.U16 desc[UR20][R106.64+0x50], R200 ;  /* 0x000050c86a007986 */ /* 0x000fea000c101514 */
[C---:B------:R-:W-:Y:S01]  /*a130*/  HMMA.16816.F32.BF16 R128, R96.reuse, R124, R128 ;  /* 0x0000007c6080723c */ /* 0x040fe20000041880 */
[----:B------:R-:W-:Y:S05]  /*a140*/  STG.E.U16 desc[UR20][R106.64+0x52], R201 ;  /* 0x000052c96a007986 */ /* 0x000fea000c101514 */
[----:B------:R-:W-:Y:S01]  /*a150*/  HMMA.16816.F32.BF16 R120, R96, R116, R120 ;  /* 0x000000746078723c */ /* 0x000fe20000041878 */
[----:B------:R-:W-:-:S05]  /*a160*/  FADD.FTZ R0, R64, R0 ;  /* 0x0000000040007221 */ /* 0x000fca0000010000 */
[C---:B------:R-:W-:Y:S01]  /*a170*/  HMMA.16816.F32.BF16 R112, R96.reuse, R108, R112 ;  /* 0x0000006c6070723c */ /* 0x040fe20000041870 */
[----:B------:R-:W-:Y:S05]  /*a180*/  STG.E.U16 desc[UR20][R48.64+0x50], R183 ;  /* 0x000050b730007986 */ /* 0x000fea000c101514 */
[C---:B------:R-:W-:Y:S01]  /*a190*/  HMMA.16816.F32.BF16 R68, R96.reuse, R80, R68 ;  /* 0x000000506044723c */ /* 0x040fe20000041844 */
[----:B------:R-:W-:Y:S05]  /*a1a0*/  STG.E.U16 desc[UR20][R48.64+0x52], R182 ;  /* 0x000052b630007986 */ /* 0x000fea000c101514 */
[C---:B------:R-:W-:Y:S01]  /*a1b0*/  HMMA.16816.F32.BF16 R132, R96.reuse, R134, R32 ;  /* 0x000000866084723c */ /* 0x040fe20000041820 */
[----:B------:R-:W-:Y:S05]  /*a1c0*/  STG.E.U16 desc[UR20][R2.64+0x50], R181 ;  /* 0x000050b502007986 */ /* 0x000fea000c101514 */
[C---:B------:R-:W-:Y:S01]  /*a1d0*/  HMMA.16816.F32.BF16 R124, R96.reuse, R126, R56 ;  /* 0x0000007e607c723c */ /* 0x040fe20000041838 */
[----:B------:R-:W-:Y:S05]  /*a1e0*/  STG.E.U16 desc[UR20][R2.64+0x52], R180 ;  /* 0x000052b402007986 */ /* 0x000fea000c101514 */
[C---:B------:R-:W-:Y:S06]  /*a1f0*/  HMMA.16816.F32.BF16 R116, R96.reuse, R118, R44 ;  /* 0x000000766074723c */ /* 0x040fec000004182c */
[C---:B------:R-:W-:Y:S06]  /*a200*/  HMMA.16816.F32.BF16 R108, R96.reuse, R110, R40 ;  /* 0x0000006e606c723c */ /* 0x040fec0000041828 */
[----:B------:R-:W-:Y:S01]  /*a210*/  HMMA.16816.F32.BF16 R80, R96, R82, R52 ;  /* 0x000000526050723c */ /* 0x000fe20000041834 */
[----:B------:R-:W-:-:S05]  /*a220*/  FADD.FTZ R5, R66, R5 ;  /* 0x0000000542057221 */ /* 0x000fca0000010000 */
[-C--:B------:R-:W-:Y:S01]  /*a230*/  HMMA.16816.F32.BF16 R92, R92, R6.reuse, R36 ;  /* 0x000000065c5c723c */ /* 0x080fe20000041824 */
[----:B------:R-:W-:Y:S05]  /*a240*/  STG.E.U16 desc[UR20][R12.64+0x60], R199 ;  /* 0x000060c70c007986 */ /* 0x000fea000c101514 */
[----:B------:R-:W-:Y:S01]  /*a250*/  HMMA.16816.F32.BF16 R96, R96, R6, R28 ;  /* 0x000000066060723c */ /* 0x000fe2000004181c */
[----:B------:R-:W-:Y:S01]  /*a260*/  STG.E.U16 desc[UR20][R12.64+0x62], R198 ;  /* 0x000062c60c007986 */ /* 0x000fe2000c101514 */
[----:B------:R-:W-:-:S05]  /*a270*/  FADD.FTZ R4, R252, R4 ;  /* 0x00000004fc047221 */ /* 0x000fca0000010000 */
[----:B------:R-:W-:Y:S01]  /*a280*/  FADD.FTZ R6, R61, R8 ;  /* 0x000000083d067221 */ /* 0x000fe20000010000 */
[----:B------:R-:W-:Y:S01]  /*a290*/  STG.E.U16 desc[UR20][R106.64+0x60], R196 ;  /* 0x000060c46a007986 */ /* 0x000fe2000c101514 */
[----:B------:R-:W-:Y:S02]  /*a2a0*/  FADD.FTZ R0, R248, R0 ;  /* 0x00000000f8007221 */ /* 0x000fe40000010000 */
[----:B------:R-:W-:Y:S01]  /*a2b0*/  FADD.FTZ R6, R65, R6 ;  /* 0x0000000641067221 */ /* 0x000fe20000010000 */
[----:B------:R-:W-:Y:S01]  /*a2c0*/  STG.E.U16 desc[UR20][R106.64+0x62], R197 ;  /* 0x000062c56a007986 */ /* 0x000fe2000c101514 */
[----:B------:R-:W-:-:S03]  /*a2d0*/  FADD.FTZ R5, R50, R5 ;  /* 0x0000000532057221 */ /* 0x000fc60000010000 */
[----:B------:R-:W-:Y:S01]  /*a2e0*/  STG.E.U16 desc[UR20][R48.64+0x60], R179 ;  /* 0x000060b330007986 */ /* 0x000fe2000c101514 */
[----:B------:R-:W-:-:S03]  /*a2f0*/  FADD.FTZ R6, R67, R6 ;  /* 0x0000000643067221 */ /* 0x000fc60000010000 */
[----:B------:R-:W-:Y:S01]  /*a300*/  STG.E.U16 desc[UR20][R48.64+0x62], R178 ;  /* 0x000062b230007986 */ /* 0x000fe2000c101514 */
[----:B------:R-:W-:-:S03]  /*a310*/  FADD.FTZ R4, R251, R4 ;  /* 0x00000004fb047221 */ /* 0x000fc60000010000 */
[----:B------:R-:W-:Y:S01]  /*a320*/  STG.E.U16 desc[UR20][R2.64+0x60], R175 ;  /* 0x000060af02007986 */ /* 0x000fe2000c101514 */
[----:B------:R-:W-:-:S03]  /*a330*/  FADD.FTZ R0, R250, R0 ;  /* 0x00000000fa007221 */ /* 0x000fc60000010000 */
        /* <DEDUP_REMOVED lines=8> */
[----:B------:R2:W-:Y:S02]  /*a3c0*/  STG.E.U16 desc[UR20][R2.64+0x72], R100 ;  /* 0x0000726402007986 */ /* 0x0005e4000c101514 */
[----:B--2---:R-:W-:Y:S01]  /*a3d0*/  FADD.FTZ R3, R51, R6 ;  /* 0x0000000633037221 */ /* 0x004fe20000010000 */
        /* <DEDUP_REMOVED lines=16> */
[----:B------:R-:W-:-:S03]  /*a4e0*/  FADD.FTZ R2, R213, R2 ;  /* 0x00000002d5027221 */ /* 0x000fc60000010000 */
[----:B------:R1:W5:Y:S04]  /*a4f0*/  LDL.LU R193, [R1+0x180] ;  /* 0x0001800001c17983 */ /* 0x0003680000300800 */
[----:B------:R1:W5:Y:S04]  /*a500*/  LDL.LU R177, [R1+0x17c] ;  /* 0x00017c0001b17983 */ /* 0x0003680000300800 */
[----:B------:R1:W5:Y:S04]  /*a510*/  LDL.LU R176, [R1+0x178] ;  /* 0x0001780001b07983 */ /* 0x0003680000300800 */
[----:B------:R1:W-:Y:S04]  /*a520*/  STL [R1+0x138], R5 ;  /* 0x0001380501007387 */ /* 0x0003e80000100800 */
[----:B------:R1:W-:Y:S04]  /*a530*/  STL [R1+0x12c], R3 ;  /* 0x00012c0301007387 */ /* 0x0003e80000100800 */
[----:B------:R1:W-:Y:S04]  /*a540*/  STL [R1+0x130], R0 ;  /* 0x0001300001007387 */ /* 0x0003e80000100800 */
[----:B------:R1:W-:Y:S01]  /*a550*/  STL [R1+0x134], R2 ;  /* 0x0001340201007387 */ /* 0x0003e20000100800 */
[----:B------:R-:W-:Y:S05]  /*a560*/  @!P0 BRA `(.L_x_587) ;  /* 0x0000007800488947 */ /* 0x000fea0003800000 */
[----:B------:R-:W2:Y:S01]  /*a570*/  LDL.LU R51, [R1+0x34] ;  /* 0x0000340001337983 */ /* 0x000ea20000300800 */
[----:B------:R-:W-:Y:S01]  /*a580*/  ULDC UR4, c[0x0][0x2d0] ;  /* 0x0000b40000047ab9 */ /* 0x000fe20000000800 */
[----:B------:R-:W3:Y:S01]  /*a590*/  LDC.64 R6, c[0x0][0x250] ;  /* 0x00009400ff067b82 */ /* 0x000ee20000000a00 */
[----:B------:R-:W-:Y:S01]  /*a5a0*/  IADD3 R208, P0, R12, -0x80, RZ ;  /* 0xffffff800cd07810 */ /* 0x000fe20007f1e0ff */
[----:B------:R-:W4:Y:S01]  /*a5b0*/  LDL.LU R15, [R1+0x10c] ;  /* 0x00010c00010f7983 */ /* 0x000f220000300800 */
[----:B-1---5:R-:W-:Y:S01]  /*a5c0*/  IMAD.MOV.U32 R0, RZ, RZ, R104 ;  /* 0x000000ffff007224 */ /* 0x022fe200078e0068 */
[----:B------:R-:W-:Y:S01]  /*a5d0*/  MOV R105, R101 ;  /* 0x0000006500697202 */ /* 0x000fe20000000f00 */
[----:B------:R-:W-:Y:S01]  /*a5e0*/  IMAD.MOV.U32 R100, RZ, RZ, R102 ;  /* 0x000000ffff647224 */ /* 0x000fe200078e0066 */
[----:B------:R-:W4:Y:S01]  /*a5f0*/  LDL.LU R14, [R1+0x30] ;  /* 0x00003000010e7983 */ /* 0x000f220000300800 */
[----:B------:R-:W-:Y:S01]  /*a600*/  ISETP.GE.AND P1, PT, R176, UR4, PT ;  /* 0x00000004b0007c0c */ /* 0x000fe2000bf26270 */
[----:B------:R-:W-:Y:S01]  /*a610*/  UIADD3 UR31, UR18, -0x2, URZ ;  /* 0xfffffffe121f7890 */ /* 0x000fe2000fffe03f */
[----:B------:R-:W-:Y:S01]  /*a620*/  IADD3.X R209, R13, -0x1, RZ, P0, !PT ;  /* 0xffffffff0dd17810 */ /* 0x000fe200007fe4ff */
[----:B------:R-:W-:Y:S01]  /*a630*/  ULDC UR29, c[0x0][0x2d0] ;  /* 0x0000b400001d7ab9 */ /* 0x000fe20000000800 */
[----:B------:R-:W-:Y:S01]  /*a640*/  ULDC UR4, c[0x0][0x2ec] ;  /* 0x0000bb0000047ab9 */ /* 0x000fe20000000800 */
[----:B------:R-:W-:-:S08]  /*a650*/  ULDC.64 UR6, c[0x0][0x248] ;  /* 0x0000920000067ab9 */ /* 0x000fd00000000a00 */
[----:B------:R-:W1:Y:S01]  /*a660*/  @!P1 LDC.64 R2, c[0x0][0x220] ;  /* 0x00008800ff029b82 */ /* 0x000e620000000a00 */
[----:B---3--:R-:W-:Y:S07]  /*a670*/  STL.64 [R1+0x28], R6 ;  /* 0x0000280601007387 */ /* 0x008fee0000100a00 */
[----:B------:R-:W3:Y:S01]  /*a680*/  @!P1 LDC.64 R4, c[0x0][0x220] ;  /* 0x00008800ff049b82 */ /* 0x000ee20000000a00 */
[----:B-1----:R1:W-:Y:S04]  /*a690*/  @!P1 STL.64 [R1+0x158], R2 ;  /* 0x0001580201009387 */ /* 0x0023e80000100a00 */
[----:B---3--:R3:W-:Y:S01]  /*a6a0*/  @!P1 STL.64 [R1+0x150], R4 ;  /* 0x0001500401009387 */ /* 0x0087e20000100a00 */
[----:B-1----:R-:W-:-:S02]  /*a6b0*/  MOV R3, R103 ;  /* 0x0000006700037202 */ /* 0x002fc40000000f00 */
[C---:B--2---:R-:W-:Y:S01]  /*a6c0*/  IADD3 R2, R51.reuse, 0x4, RZ ;  /* 0x0000000433027810 */ /* 0x044fe20007ffe0ff */
[----:B---3--:R-:W-:-:S04]  /*a6d0*/  IMAD.WIDE.U32 R4, R51, -0x326172a9, RZ ;  /* 0xcd9e8d5733047825 */ /* 0x008fc800078e00ff */
[----:B------:R-:W-:Y:S01]  /*a6e0*/  IMAD.WIDE.U32 R6, R2, -0x326172a9, RZ ;  /* 0xcd9e8d5702067825 */ /* 0x000fe200078e00ff */
[----:B------:R1:W-:Y:S03]  /*a6f0*/  STL.64 [R1+0x140], R4 ;  /* 0x0001400401007387 */ /* 0x0003e60000100a00 */
[----:B----4-:R-:W-:Y:S01]  /*a700*/  IMAD.WIDE.U32 R8, R15, -0x2daee0ad, RZ ;  /* 0xd2511f530f087825 */ /* 0x010fe200078e00ff */
[-C--:B------:R-:W-:Y:S01]  /*a710*/  LOP3.LUT R2, R7, R14.reuse, RZ, 0x3c, !PT ;  /* 0x0000000e07027212 */ /* 0x080fe200078e3cff */
[----:B------:R2:W-:Y:S04]  /*a720*/  STL.64 [R1+0x20], R6 ;  /* 0x0000200601007387 */ /* 0x0005e80000100a00 */
[----:B------:R3:W-:Y:S01]  /*a730*/  STL.64 [R1], R8 ;  /* 0x0000000801007387 */ /* 0x0007e20000100a00 */
[----:B-1----:R-:W-:-:S05]  /*a740*/  LOP3.LUT R4, R5, R14, RZ, 0x3c, !PT ;  /* 0x0000000e05047212 */ /* 0x002fca00078e3cff */
[----:B--2---:R-:W-:-:S04]  /*a750*/  IMAD.WIDE.U32 R6, R4, -0x2daee0ad, RZ ;  /* 0xd2511f5304067825 */ /* 0x004fc800078e00ff */
[----:B------:R-:W-:Y:S01]  /*a760*/  IMAD.WIDE.U32 R4, R2, -0x2daee0ad, RZ ;  /* 0xd2511f5302047825 */ /* 0x000fe200078e00ff */
[----:B------:R3:W-:Y:S04]  /*a770*/  STL.64 [R1+0x18], R6 ;  /* 0x0000180601007387 */ /* 0x0007e80000100a00 */
[----:B------:R3:W-:Y:S01]  /*a780*/  STL.64 [R1+0x8], R4 ;  /* 0x0000080401007387 */ /* 0x0007e20000100a00 */
[----:B------:R-:W-:Y:S05]  /*a790*/  BRA `(.L_x_588) ;  /* 0x00000004000c7947 */ /* 0x000fea0003800000 */
.L_x_590:
[----:B------:R-:W2:Y:S01]  /*a7a0*/  LDL.64 R198, [R1+0x170] ;  /* 0x0001700001c67983 */ /* 0x000ea20000100a00 */
[----:B------:R-:W1:Y:S01]  /*a7b0*/  @!P1 LDC.64 R106, c[0x0][0x218] ;  /* 0x00008600ff6a9b82 */ /* 0x000e620000000a00 */
[----:B------:R-:W-:Y:S02]  /*a7c0*/  UIADD3 UR9, UR31, -0x1, URZ ;  /* 0xffffffff1f097890 */ /* 0x000fe4000fffe03f */
[----:B------:R-:W3:Y:S02]  /*a7d0*/  LDL.64 R196, [R1+0x160] ;  /* 0x0001600001c47983 */ /* 0x000ee40000100a00 */
[----:B------:R-:W-:Y:S02]  /*a7e0*/  USHF.R.S32.HI UR8, URZ, 0x1f, UR9 ;  /* 0x0000001f3f087899 */ /* 0x000fe40008011409 */
[----:B------:R4:W-:Y:S01]  /*a7f0*/  @P1 STS [R207+0x6000], RZ ;  /* 0x006000ffcf001388 */ /* 0x0009e20000000800 */
[----:B------:R-:W-:Y:S01]  /*a800*/  UIMAD.WIDE.U32 UR16, UR9, UR6, URZ ;  /* 0x00000006091072a5 */ /* 0x000fe2000f8e003f */
[----:B------:R-:W5:Y:S01]  /*a810*/  @!P4 LDC.64 R178, c[0x0][0x218] ;  /* 0x00008600ffb2cb82 */ /* 0x000f620000000a00 */
[----:B------:R-:W-:Y:S01]  /*a820*/  UIMAD UR8, UR8, UR6, URZ ;  /* 0x00000006080872a4 */ /* 0x000fe2000f8e023f */
[----:B------:R4:W-:Y:S03]  /*a830*/  @P1 STS [R207+0x6004], RZ ;  /* 0x006004ffcf001388 */ /* 0x0009e60000000800 */
[----:B------:R-:W-:Y:S01]  /*a840*/  UIMAD UR8, UR9, UR7, UR8 ;  /* 0x00000007090872a4 */ /* 0x000fe2000f8e0208 */
[----:B------:R4:W-:Y:S01]  /*a850*/  @P1 STS.64 [R207+0x6008], RZ ;  /* 0x006008ffcf001388 */ /* 0x0009e20000000a00 */
[----:B------:R-:W-:Y:S01]  /*a860*/  IMAD.U32 R2, RZ, RZ, UR16 ;  /* 0x00000010ff027e24 */ /* 0x000fe2000f8e00ff */
[----:B------:R-:W4:Y:S01]  /*a870*/  @!P3 LDC.64 R176, c[0x0][0x218] ;  /* 0x00008600ffb0bb82 */ /* 0x000f220000000a00 */
[----:B------:R-:W-:Y:S01]  /*a880*/  UIADD3 UR8, UR17, UR8, URZ ;  /* 0x0000000811087290 */ /* 0x000fe2000fffe03f */
[----:B------:R-:W-:Y:S05]  /*a890*/  IMAD.U32 R101, RZ, RZ, UR16 ;  /* 0x00000010ff657e24 */ /* 0x000fea000f8e00ff */
[----:B------:R-:W-:Y:S01]  /*a8a0*/  IMAD.U32 R102, RZ, RZ, UR8 ;  /* 0x00000008ff667e24 */ /* 0x000fe2000f8e00ff */
[----:B------:R-:W4:Y:S08]  /*a8b0*/  @!P1 LDC.64 R174, c[0x0][0x218] ;  /* 0x00008600ffae9b82 */ /* 0x000f300000000a00 */
[----:B------:R-:W4:Y:S01]  /*a8c0*/  @!P4 LDC.64 R172, c[0x0][0x218] ;  /* 0x00008600ffaccb82 */ /* 0x000f220000000a00 */
[----:B--2---:R-:W-:Y:S04]  /*a8d0*/  LEA R2, P2, R2, R198, 0x6 ;  /* 0x000000c602027211 */ /* 0x004fe800078430ff */
[C---:B-1----:R-:W-:Y:S02]  /*a8e0*/  @!P1 LEA R106, P0, R2.reuse, R106, 0x1 ;  /* 0x0000006a026a9211 */ /* 0x042fe400078008ff */
[----:B---3--:R-:W-:Y:S02]  /*a8f0*/  LEA.HI.X R102, R101, R197, R102, 0x6, P2 ;  /* 0x000000c565667211 */ /* 0x008fe400010f3466 */
[C---:B-----5:R-:W-:Y:S02]  /*a900*/  @!P4 LEA R178, P2, R2.reuse, R178, 0x1 ;  /* 0x000000b202b2c211 */ /* 0x060fe400078408ff */
[C-C-:B------:R-:W-:Y:S02]  /*a910*/  @!P1 LEA.HI.X R107, R2.reuse, R107, R102.reuse, 0x1, P0 ;  /* 0x0000006b026b9211 */ /* 0x140fe400000f0c66 */
[C-C-:B------:R-:W-:Y:S02]  /*a920*/  @!P4 LEA.HI.X R179, R2.reuse, R179, R102.reuse, 0x1, P2 ;  /* 0x000000b302b3c211 */ /* 0x140fe400010f0c66 */
[C---:B----4-:R-:W-:Y:S01]  /*a930*/  @!P3 LEA R176, P0, R2.reuse, R176, 0x1 ;  /* 0x000000b002b0b211 */ /* 0x050fe200078008ff */
[----:B------:R-:W-:Y:S01]  /*a940*/  @!PT LDS RZ, [RZ] ;  /* 0x00000000fffff984 */ /* 0x000fe20000000800 */
[----:B------:R-:W-:Y:S01]  /*a950*/  @!PT LDS RZ, [RZ] ;  /* 0x00000000fffff984 */ /* 0x000fe20000000800 */
[----:B------:R-:W-:Y:S01]  /*a960*/  @!PT LDS RZ, [RZ] ;  /* 0x00000000fffff984 */ /* 0x000fe20000000800 */
[----:B------:R1:W-:Y:S01]  /*a970*/  @!P1 LDGSTS.E.BYPASS.LTC128B.128 [R207+0x6000], desc[UR20][R106.64] ;  /* 0x060000006acf9fae */ /* 0x0003e2000b901d54 */
[C---:B------:R-:W-:Y:S02]  /*a980*/  IADD3 R101, P6, R2.reuse, UR10, RZ ;  /* 0x0000000a02657c10 */ /* 0x040fe4000ffde0ff */
[----:B------:R-:W-:Y:S01]  /*a990*/  @!P3 LEA.HI.X R177, R2, R177, R102, 0x1, P0 ;  /* 0x000000b102b1b211 */ /* 0x000fe200000f0c66 */
[----:B------:R2:W-:Y:S01]  /*a9a0*/  @P4 STS.128 [R207+0x7000], RZ ;  /* 0x007000ffcf004388 */ /* 0x0005e20000000c00 */
[C---:B------:R-:W-:Y:S02]  /*a9b0*/  @!P1 LEA R174, P5, R101.reuse, R174, 0x1 ;  /* 0x000000ae65ae9211 */ /* 0x040fe400078a08ff */
[C---:B------:R-:W-:Y:S01]  /*a9c0*/  @!P4 LEA R172, P2, R101.reuse, R172, 0x1 ;  /* 0x000000ac65acc211 */ /* 0x040fe200078408ff */
[----:B------:R-:W-:Y:S01]  /*a9d0*/  @!PT LDS RZ, [RZ] ;  /* 0x00000000fffff984 */ /* 0x000fe20000000800 */
[----:B------:R-:W-:Y:S01]  /*a9e0*/  @!PT LDS RZ, [RZ] ;  /* 0x00000000fffff984 */ /* 0x000fe20000000800 */
[----:B------:R-:W-:Y:S01]  /*a9f0*/  @!PT LDS RZ, [RZ] ;  /* 0x00000000fffff984 */ /* 0x000fe20000000800 */
[----:B------:R2:W-:Y:S01]  /*aa00*/  @!P4 LDGSTS.E.BYPASS.LTC128B.128 [R207+0x7000], desc[UR20][R178.64+0x40] ;  /* 0x07000040b2cfcfae */ /* 0x0005e2000b901d54 */
[----:B------:R-:W-:Y:S03]  /*aa10*/  IADD3.X R102, R102, UR11, RZ, P6, !PT ;  /* 0x0000000b66667c10 */ /* 0x000fe6000b7fe4ff */
[----:B------:R2:W-:Y:S01]  /*aa20*/  @P3 STS.128 [R207+0x8000], RZ ;  /* 0x008000ffcf003388 */ /* 0x0005e20000000c00 */
[C-C-:B------:R-:W-:Y:S02]  /*aa30*/  @!P1 LEA.HI.X R175, R101.reuse, R175, R102.reuse, 0x1, P5 ;  /* 0x000000af65af9211 */ /* 0x140fe400028f0c66 */
[C-C-:B------:R-:W-:Y:S01]  /*aa40*/  @!P4 LEA.HI.X R173, R101.reuse, R173, R102.reuse, 0x1, P2 ;  /* 0x000000ad65adc211 */ /* 0x140fe200010f0c66 */
        /* <DEDUP_REMOVED lines=9> */
[----:B-1----:R-:W1:Y:S03]  /*aae0*/  @!P3 LDC.64 R106, c[0x0][0x218] ;  /* 0x00008600ff6abb82 */ /* 0x002e660000000a00 */
[----:B------:R2:W-:Y:S04]  /*aaf0*/  @P4 STS.128 [R207+0x7800], RZ ;  /* 0x007800ffcf004388 */ /* 0x0005e80000000c00 */
[----:B------:R-:W-:Y:S01]  /*ab00*/  @!PT LDS RZ, [RZ] ;  /* 0x00000000fffff984 */ /* 0x000fe20000000800 */
[----:B------:R-:W-:Y:S01]  /*ab10*/  @!PT LDS RZ, [RZ] ;  /* 0x00000000fffff984 */ /* 0x000fe20000000800 */
[----:B------:R-:W-:Y:S01]  /*ab20*/  @!PT LDS RZ, [RZ] ;  /* 0x00000000fffff984 */ /* 0x000fe20000000800 */
[----:B------:R2:W-:Y:S04]  /*ab30*/  @!P4 LDGSTS.E.BYPASS.LTC128B.128 [R207+0x7800], desc[UR20][R172.64+0x40] ;  /* 0x07800040accfcfae */ /* 0x0005e8000b901d54 */
[----:B------:R2:W-:Y:S01]  /*ab40*/  @P3 STS.128 [R207+0x8800], RZ ;  /* 0x008800ffcf003388 */ /* 0x0005e20000000c00 */
[C---:B-1----:R-:W-:Y:S04]  /*ab50*/  @!P3 LEA R106, P0, R101.reuse, R106, 0x1 ;  /* 0x0000006a656ab211 */ /* 0x042fe800078008ff */
[----:B------:R-:W-:Y:S05]  /*ab60*/  @!P3 LEA.HI.X R107, R101, R107, R102, 0x1, P0 ;  /* 0x0000006b656bb211 */ /* 0x000fea00000f0c66 */
[----:B------:R-:W-:Y:S01]  /*ab70*/  @!PT LDS RZ, [RZ] ;  /* 0x00000000fffff984 */ /* 0x000fe20000000800 */
[----:B------:R-:W-:Y:S01]  /*ab80*/  @!PT LDS RZ, [RZ] ;  /* 0x00000000fffff984 */ /* 0x000fe20000000800 */
[----:B------:R-:W-:Y:S01]  /*ab90*/  @!PT LDS RZ, [RZ] ;  /* 0x00000000fffff984 */ /* 0x000fe20000000800 */
[----:B------:R2:W-:Y:S04]  /*aba0*/  @!P3 LDGSTS.E.BYPASS.LTC128B.128 [R207+0x8800], desc[UR20][R106.64+0x80] ;  /* 0x088000806acfbfae */ /* 0x0005e8000b901d54 */
[----:B------:R-:W0:Y:S01]  /*abb0*/  LDGDEPBAR ;  /* 0x00000000000079af */ /* 0x000e220000000000 */
[----:B------:R-:W-:Y:S05]  /*abc0*/  BRA `(.L_x_589) ;  /* 0x0000000c006c7947 */ /* 0x000fea0003800000 */
.L_x_588:
[----:B---34-:R-:W2:Y:S01]  /*abd0*/  LDL R4, [R1+0x13c] ;  /* 0x00013c0001047983 */ /* 0x018ea20000100800 */
[----:B------:R-:W-:Y:S01]  /*abe0*/  USHF.R.S32.HI UR8, URZ, 0x1f, UR31 ;  /* 0x0000001f3f087899 */ /* 0x000fe2000801141f */
[----:B------:R-:W-:Y:S04]  /*abf0*/  DEPBAR.LE SB0, 0x0 ;  /* 0x000080000000791a */ /* 0x000fe80000000000 */
[----:B------:R-:W3:Y:S01]  /*ac00*/  LDL R2, [R1+0x148] ;  /* 0x0001480001027983 */ /* 0x000ee20000100800 */
[----:B------:R-:W-:Y:S03]  /*ac10*/  UISETP.GE.AND UP0, UPT, UR31, 0x1, UPT ;  /* 0x000000011f00788c */ /* 0x000fe6000bf06270 */
[----:B------:R-:W4:Y:S04]  /*ac20*/  LDL R19, [R1+0x28] ;  /* 0x0000280001137983 */ /* 0x000f280000100800 */
        /* <DEDUP_REMOVED lines=10> */
[----:B------:R-:W-:Y:S01]  /*acd0*/  @P1 STS.64 [R207+0x9008], RZ ;  /* 0x009008ffcf001388 */ /* 0x000fe20000000a00 */
[----:B--2---:R-:W-:Y:S02]  /*ace0*/  ISETP.GE.AND P4, PT, R4, UR29, PT ;  /* 0x0000001d04007c0c */ /* 0x004fe4000bf86270 */
[----:B---3--:R-:W-:Y:S01]  /*acf0*/  ISETP.GE.AND P3, PT, R2, UR29, PT ;  /* 0x0000001d02007c0c */ /* 0x008fe2000bf66270 */
[C---:B----4-:R-:W-:Y:S02]  /*ad00*/  IMAD R2, R19.reuse, UR8, RZ ;  /* 0x0000000813027c24 */ /* 0x050fe4000f8e02ff */
[----:B------:R-:W-:Y:S08]  /*ad10*/  IMAD.WIDE.U32 R4, R19, UR31, RZ ;  /* 0x0000001f13047c25 */ /* 0x000ff0000f8e00ff */
[----:B------:R-:W1:Y:S01]  /*ad20*/  @!P4 LDC.64 R14, c[0x0][0x220] ;  /* 0x00008800ff0ecb82 */ /* 0x000e620000000a00 */
[----:B-----5:R-:W-:Y:S01]  /*ad30*/  IMAD R6, R20, UR31, R2 ;  /* 0x0000001f14067c24 */ /* 0x020fe2000f8e0202 */
[C---:B------:R-:W-:Y:S03]  /*ad40*/  LEA R2, P0, R4.reuse, R8, 0x6 ;  /* 0x0000000804027211 */ /* 0x040fe600078030ff */
[----:B------:R-:W-:Y:S03]  /*ad50*/  IMAD.IADD R5, R5, 0x1, R6 ;  /* 0x0000000105057824 */ /* 0x000fe600078e0206 */
[----:B------:R-:W2:Y:S02]  /*ad60*/  @!P3 LDC.64 R12, c[0x0][0x220] ;  /* 0x00008800ff0cbb82 */ /* 0x000ea40000000a00 */
[----:B------:R-:W-:Y:S02]  /*ad70*/  LEA.HI.X R5, R4, R21, R5, 0x6, P0 ;  /* 0x0000001504057211 */ /* 0x000fe400000f3405 */
[C---:B------:R-:W-:Y:S04]  /*ad80*/  @!P1 LEA R6, P0, R2.reuse, R7, 0x1 ;  /* 0x0000000702069211 */ /* 0x040fe800078008ff */
        /* <DEDUP_REMOVED lines=19> */
[----:B------:R-:W-:Y:S02]  /*aec0*/  LEA.HI.X R5, R19, R5, R20, 0x5, P6 ;  /* 0x0000000513057211 */ /* 0x000fe400030f2c14 */
[C---:B---3--:R-:W-:Y:S01]  /*aed0*/  @!P4 LEA R8, P2, R4.reuse, R8, 0x1 ;  /* 0x000000080408c211 */ /* 0x048fe200078408ff */
[----:B------:R-:W-:Y:S01]  /*aee0*/  @!PT LDS RZ, [RZ] ;  /* 0x00000000fffff984 */ /* 0x000fe20000000800 */
[----:B------:R-:W-:Y:S01]  /*aef0*/  @!PT LDS RZ, [RZ] ;  /* 0x00000000fffff984 */ /* 0x000fe20000000800 */
[----:B------:R-:W-:Y:S01]  /*af00*/  @!PT LDS RZ, [RZ] ;  /* 0x00000000fffff984 */ /* 0x000fe20000000800 */
[----:B------:R-:W-:Y:S01]  /*af10*/  @!P3 LDGSTS.E.BYPASS.LTC128B.128 [R207+0xb000], desc[UR20][R12.64+0x80] ;  /* 0x0b0000800ccfbfae */ /* 0x000fe2000b901d54 */
[C-C-:B------:R-:W-:Y:S02]  /*af20*/  @!P1 LEA.HI.X R11, R4.reuse, R18, R5.reuse, 0x1, P5 ;  /* 0x00000012040b9211 */ /* 0x140fe400028f0c05 */
[C-C-:B------:R-:W-:Y:S01]  /*af30*/  @!P4 LEA.HI.X R9, R4.reuse, R9, R5.reuse, 0x1, P2 ;  /* 0x000000090409c211 */ /* 0x140fe200010f0c05 */
[----:B------:R-:W-:Y:S04]  /*af40*/  @P1 STS.128 [R207+0x9800], RZ ;  /* 0x009800ffcf001388 */ /* 0x000fe80000000c00 */
[----:B------:R-:W-:Y:S01]  /*af50*/  @!PT LDS RZ, [RZ] ;  /* 0x00000000fffff984 */ /* 0x000fe20000000800 */
[----:B------:R-:W-:Y:S01]  /*af60*/  @!PT LDS RZ, [RZ] ;  /* 0x00000000fffff984 */ /* 0x000fe20000000800 */
[----:B------:R-:W-:Y:S01]  /*af70*/  @!PT LDS RZ, [RZ] ;  /* 0x00000000fffff984 */ /* 0x000fe20000000800 */
[----:B------:R-:W-:Y:S01]  /*af80*/  @!P1 LDGSTS.E.BYPASS.LTC128B.128 [R207+0x9800], desc[UR20][R10.64] ;  /* 0x098000000acf9fae */ /* 0x000fe2000b901d54 */
[C---:B-1----:R-:W-:Y:S03]  /*af90*/  @!P3 LEA R6, P0, R4.reuse, R16, 0x1 ;  /* 0x000000100406b211 */ /* 0x042fe600078008ff */
[----:B------:R-:W-:Y:S01]  /*afa0*/  @P4 STS.128 [R207+0xa800], RZ ;  /* 0x00a800ffcf004388 */ /* 0x000fe20000000c00 */
[----:B------:R-:W-:Y:S03]  /*afb0*/  @!P3 LEA.HI.X R7, R4, R17, R5, 0x1, P0 ;  /* 0x000000110407b211 */ /* 0x000fe600000f0c05 */
[----:B------:R-:W-:Y:S01]  /*afc0*/  @!PT LDS RZ, [RZ] ;  /* 0x00000000fffff984 */ /* 0x000fe20000000800 */
[----:B------:R-:W-:Y:S01]  /*afd0*/  @!PT LDS RZ, [RZ] ;  /* 0x00000000fffff984 */ /* 0x000fe20000000800 */
[----:B------:R-:W-:Y:S01]  /*afe0*/  @!PT LDS RZ, [RZ] ;  /* 0x00000000fffff984 */ /* 0x000fe20000000800 */
[----:B------:R-:W-:Y:S01]  /*aff0*/  @!P4 LDGSTS.E.BYPASS.LTC128B.128 [R207+0xa800], desc[UR20][R8.64+0x40] ;  /* 0x0a80004008cfcfae */ /* 0x000fe2000b901d54 */
[----:B------:R-:W-:Y:S03]  /*b000*/  PLOP3.LUT P0, PT, PT, PT, UP0, 0x80, 0x0 ;  /* 0x000000000000781c */ /* 0x000fe60003f0f008 */
[----:B------:R-:W-:Y:S04]  /*b010*/  @P3 STS.128 [R207+0xb800], RZ ;  /* 0x00b800ffcf003388 */ /* 0x000fe80000000c00 */
[----:B------:R-:W-:Y:S01]  /*b020*/  @!PT LDS RZ, [RZ] ;  /* 0x00000000fffff984 */ /* 0x000fe20000000800 */
[----:B------:R-:W-:Y:S01]  /*b030*/  @!PT LDS RZ, [RZ] ;  /* 0x00000000fffff984 */ /* 0x000fe20000000800 */
[----:B------:R-:W-:Y:S01]  /*b040*/  @!PT LDS RZ, [RZ] ;  /* 0x00000000fffff984 */ /* 0x000fe20000000800 */
[----:B------:R1:W-:Y:S04]  /*b050*/  @!P3 LDGSTS.E.BYPASS.LTC128B.128 [R207+0xb800], desc[UR20][R6.64+0x80] ;  /* 0x0b80008006cfbfae */ /* 0x0003e8000b901d54 */
[----:B------:R-:W-:Y:S04]  /*b060*/  LDSM.16.M88.4 R64, [R205] ;  /* 0x00000000cd40783b */ /* 0x000fe80000000200 */
[----:B------:R-:W1:Y:S04]  /*b070*/  LDSM.16.M88.4 R16, [R193+0x6000] ;  /* 0x00600000c110783b */ /* 0x000e680000000200 */
        /* <DEDUP_REMOVED lines=9> */
[-C--:B-1----:R-:W-:Y:S06]  /*b110*/  HMMA.16816.F32.BF16 R4, R64, R16.reuse, RZ ;  /* 0x000000104004723c */ /* 0x082fec00000418ff */
[C---:B--2---:R-:W-:Y:S06]  /*b120*/  HMMA.16816.F32.BF16 R8, R60.reuse, R16, RZ ;  /* 0x000000103c08723c */ /* 0x044fec00000418ff */
[-C--:B------:R-:W-:Y:S06]  /*b130*/  HMMA.16816.F32.BF16 R12, R60, R18.reuse, RZ ;  /* 0x000000123c0c723c */ /* 0x080fec00000418ff */
        /* <DEDUP_REMOVED lines=32> */
[----:B------:R-:W1:Y:S05]  /*b340*/  LDSM.16.M88.4 R184, [R193+0x7000] ;  /* 0x00700000c1b8783b */ /* 0x000e6a0000000200 */
        /* <DEDUP_REMOVED lines=23> */
[----:B------:R-:W3:Y:S04]  /*b4c0*/  LDSM.16.M88.4 R172, [R195+0x7400] ;  /* 0x00740000c3ac783b */ /* 0x000ee80000000200 */
[----:B------:R-:W-:Y:S01]  /*b4d0*/  LDSM.16.M88.4 R184, [R195+0x7c00] ;  /* 0x007c0000c3b8783b */ /* 0x000fe20000000200 */
[-C--:B--2---:R-:W-:Y:S06]  /*b4e0*/  HMMA.16816.F32.BF16 R4, R176, R180.reuse, R4 ;  /* 0x000000b4b004723c */ /* 0x084fec0000041804 */
[C---:B-1----:R-:W-:Y:S06]  /*b4f0*/  HMMA.16816.F32.BF16 R8, R188.reuse, R180, R8 ;  /* 0x000000b4bc08723c */ /* 0x042fec0000041808 */
        /* <DEDUP_REMOVED lines=16> */
[----:B------:R-:W2:Y:S05]  /*b600*/  LDSM.16.M88.4 R188, [R205+0x5000] ;  /* 0x00500000cdbc783b */ /* 0x000eaa0000000200 */
[----:B------:R-:W-:Y:S01]  /*b610*/  HMMA.16816.F32.BF16 R64, R176, R186, R64 ;  /* 0x000000bab040723c */ /* 0x000fe20000041840 */
[----:B------:R-:W3:Y:S04]  /*b620*/  LDSM.16.M88.4 R176, [R193+0x8400] ;  /* 0x00840000c1b0783b */ /* 0x000ee80000000200 */
[----:B------:R-:W-:Y:S01]  /*b630*/  LDSM.16.M88.4 R184, [R193+0x8c00] ;  /* 0x008c0000c1b8783b */ /* 0x000fe20000000200 */
        /* <DEDUP_REMOVED lines=21> */
[----:B------:R-:W4:Y:S01]  /*b790*/  LDSM.16.M88.4 R184, [R195+0x8800] ;  /* 0x00880000c3b8783b */ /* 0x000f220000000200 */
[-C--:B-1----:R-:W-:Y:S06]  /*b7a0*/  HMMA.16816.F32.BF16 R4, R176, R180.reuse, R4 ;  /* 0x000000b4b004723c */ /* 0x082fec0000041804 */
[C---:B--2---:R-:W-:Y:S06]  /*b7b0*/  HMMA.16816.F32.BF16 R8, R188.reuse, R180, R8 ;  /* 0x000000b4bc08723c */ /* 0x044fec0000041808 */
[-C--:B------:R-:W-:Y:S11]  /*b7c0*/  HMMA.16816.F32.BF16 R12, R188, R182.reuse, R12 ;  /* 0x000000b6bc0c723c */ /* 0x080ff6000004180c */
[----:B------:R-:W-:Y:S01]  /*b7d0*/  @!UPT UIADD3 URZ, URZ, URZ, URZ ;  /* 0x0000003f3f3ff290 */ /* 0x000fe2000fffe03f */
[----:B------:R-:W-:Y:S01]  /*b7e0*/  FMNMX.FTZ R2, R4, R0, !PT ;  /* 0x0000000004027209 */ /* 0x000fe20007810000 */
[C---:B------:R-:W-:Y:S01]  /*b7f0*/  HMMA.16816.F32.BF16 R16, R176.reuse, R182, R16 ;  /* 0x000000b6b010723c */ /* 0x040fe20000041810 */
[----:B------:R-:W1:Y:S01]  /*b800*/  LDSM.16.M88.4 R180, [R195+0x8c00] ;  /* 0x008c0000c3b4783b */ /* 0x000e620000000200 */
[----:B------:R-:W-:Y:S04]  /*b810*/  DEPBAR.LE SB0, 0x0 ;  /* 0x000080000000791a */ /* 0x000fe80000000000 */
[-C--:B---3--:R-:W-:Y:S01]  /*b820*/  HMMA.16816.F32.BF16 R20, R176, R172.reuse, R20 ;  /* 0x000000acb014723c */ /* 0x088fe20000041814 */
[----:B------:R-:W-:Y:S04]  /*b830*/  BAR.SYNC.DEFER_BLOCKING 0x0 ;  /* 0x0000000000007b1d */ /* 0x000fe80000010000 */
[----:B------:R-:W-:Y:S01]  /*b840*/  FMNMX.FTZ R101, R6, R3, !PT ;  /* 0x0000000306657209 */ /* 0x000fe20007810000 */
[C---:B------:R-:W-:Y:S05]  /*b850*/  HMMA.16816.F32.BF16 R24, R188.reuse, R172, R24 ;  /* 0x000000acbc18723c */ /* 0x040fea0000041818 */
[----:B------:R-:W-:Y:S01]  /*b860*/  FMNMX.FTZ R102, R5, R2, !PT ;  /* 0x0000000205667209 */ /* 0x000fe20007810000 */
[-C--:B------:R-:W-:Y:S05]  /*b870*/  HMMA.16816.F32.BF16 R28, R188, R174.reuse, R28 ;  /* 0x000000aebc1c723c */ /* 0x080fea000004181c */
[----:B------:R-:W-:Y:S01]  /*b880*/  FMNMX.FTZ R2, R7, R101, !PT ;  /* 0x0000006507027209 */ /* 0x000fe20007810000 */
[C---:B------:R-:W-:Y:S05]  /*b890*/  HMMA.16816.F32.BF16 R32, R176.reuse, R174, R32 ;  /* 0x000000aeb020723c */ /* 0x040fea0000041820 */
[----:B------:R-:W-:Y:S01]  /*b8a0*/  FMNMX.FTZ R101, R16, R102, !PT ;  /* 0x0000006610657209 */ /* 0x000fe20007810000 */
[-C--:B----4-:R-:W-:Y:S05]  /*b8b0*/  HMMA.16816.F32.BF16 R36, R176, R184.reuse, R36 ;  /* 0x000000b8b024723c */ /* 0x090fea0000041824 */
[----:B------:R-:W-:Y:S01]  /*b8c0*/  FMNMX.FTZ R103, R18, R2, !PT ;  /* 0x0000000212677209 */ /* 0x000fe20007810000 */
[C---:B------:R-:W-:Y:S05]  /*b8d0*/  HMMA.16816.F32.BF16 R40, R188.reuse, R184, R40 ;  /* 0x000000b8bc28723c */ /* 0x040fea0000041828 */
[----:B------:R-:W-:Y:S01]  /*b8e0*/  FMNMX.FTZ R104, R17, R101, !PT ;  /* 0x0000006511687209 */ /* 0x000fe20007810000 */
        /* <DEDUP_REMOVED lines=9> */
.L_x_589:
[----:B------:R-:W-:Y:S01]  /*b980*/  FMNMX.FTZ R102, R19, R103, !PT ;  /* 0x0000006713667209 */ /* 0x000fe20007810000 */
[----:B------:R-:W3:Y:S01]  /*b990*/  LDL.64 R184, [R1] ;  /* 0x0000000001b87983 */ /* 0x000ee20000100a00 */
[----:B------:R-:W-:Y:S01]  /*b9a0*/  FMNMX.FTZ R103, R20, R104, !PT ;  /* 0x0000006814677209 */ /* 0x000fe20007810000 */
[----:B------:R-:W-:Y:S01]  /*b9b0*/  UIADD3 UR23, UR24, -0x61c88647, URZ ;  /* 0x9e3779b918177890 */ /* 0x000fe2000fffe03f */
[----:B------:R-:W-:Y:S01]  /*b9c0*/  FMNMX.FTZ R102, R22, R102, !PT ;  /* 0x0000006616667209 */ /* 0x000fe20007810000 */
[----:B------:R-:W-:Y:S01]  /*b9d0*/  UIADD3 UR22, UR24, 0x3c6ef372, URZ ;  /* 0x3c6ef37218167890 */ /* 0x000fe2000fffe03f */
[----:B------:R-:W-:Y:S01]  /*b9e0*/  FMNMX.FTZ R103, R21, R103, !PT ;  /* 0x0000006715677209 */ /* 0x000fe20007810000 */
[----:B------:R-:W4:Y:S01]  /*b9f0*/  LDL.64 R186, [R1+0x18] ;  /* 0x0000180001ba7983 */ /* 0x000f220000100a00 */
[----:B------:R-:W-:Y:S01]  /*ba00*/  FMNMX.FTZ R101, R8, R100, !PT ;  /* 0x0000006408657209 */ /* 0x000fe20007810000 */
[----:B------:R-:W-:Y:S01]  /*ba10*/  UIADD3 UR19, UR24, -0x255992d5, URZ ;  /* 0xdaa66d2b18137890 */ /* 0x000fe2000fffe03f */
[----:B------:R-:W-:Y:S01]  /*ba20*/  FMNMX.FTZ R103, R32, R103, !PT ;  /* 0x0000006720677209 */ /* 0x000fe20007810000 */
[----:B------:R-:W-:Y:S01]  /*ba30*/  UIADD3 UR28, UR25, -0x56f99767, URZ ;  /* 0xa9066899191c7890 */ /* 0x000fe2000fffe03f */
[----:B------:R-:W-:Y:S01]  /*ba40*/  FMNMX.FTZ R102, R23, R102, !PT ;  /* 0x0000006617667209 */ /* 0x000fe20007810000 */
[----:B------:R-:W5:Y:S01]  /*ba50*/  LDL.64 R188, [R1+0x140] ;  /* 0x0001400001bc7983 */ /* 0x000f620000100a00 */
[----:B------:R-:W-:Y:S01]  /*ba60*/  FMNMX.FTZ R103, R33, R103, !PT ;  /* 0x0000006721677209 */ /* 0x000fe20007810000 */
[----:B------:R-:W-:Y:S01]  /*ba70*/  UIADD3 UR27, UR24, -0x4ab325aa, URZ ;  /* 0xb54cda56181b7890 */ /* 0x000fe2000fffe03f */
[----:B------:R-:W-:Y:S01]  /*ba80*/  FMNMX.FTZ R101, R9, R101, !PT ;  /* 0x0000006509657209 */ /* 0x000fe20007810000 */
[----:B------:R-:W-:Y:S01]  /*ba90*/  UIADD3 UR26, UR25, -0x4498517b, URZ ;  /* 0xbb67ae85191a7890 */ /* 0x000fe2000fffe03f */
[----:B------:R-:W-:Y:S01]  /*baa0*/  FMNMX.FTZ R102, R34, R102, !PT ;  /* 0x0000006622667209 */ /* 0x000fe20007810000 */
[----:B------:R-:W-:Y:S01]  /*bab0*/  UIADD3 UR17, UR24, 0x78dde6e4, URZ ;  /* 0x78dde6e418117890 */ /* 0x000fe2000fffe03f */
[----:B------:R-:W-:Y:S01]  /*bac0*/  FMNMX.FTZ R103, R36, R103, !PT ;  /* 0x0000006724677209 */ /* 0x000fe20007810000 */
[----:B------:R-:W-:Y:S01]  /*bad0*/  UIADD3 UR16, UR25, -0x126145ec, URZ ;  /* 0xed9eba1419107890 */ /* 0x000fe2000fffe03f */
[----:B------:R-:W-:Y:S01]  /*bae0*/  FMNMX.FTZ R2, R10, R105, !PT ;  /* 0x000000690a027209 */ /* 0x000fe20007810000 */
[----:B------:R-:W-:Y:S01]  /*baf0*/  UIADD3 UR9, UR24, 0x1715609d, URZ ;  /* 0x1715609d18097890 */ /* 0x000fe2000fffe03f */
[----:B------:R-:W-:Y:S01]  /*bb00*/  FMNMX.FTZ R101, R12, R101, !PT ;  /* 0x000000650c657209 */ /* 0x000fe20007810000 */
[----:B------:R-:W-:Y:S01]  /*bb10*/  USHF.L.U32 UR30, UR31, 0x1, URZ ;  /* 0x000000011f1e7899 */ /* 0x000fe2000800063f */
[----:B------:R-:W-:Y:S01]  /*bb20*/  FMNMX.FTZ R102, R35, R102, !PT ;  /* 0x0000006623667209 */ /* 0x000fe20007810000 */
[----:B------:R-:W-:Y:S01]  /*bb30*/  UIADD3 UR18, UR25, 0x32370b8f, URZ ;  /* 0x32370b8f19127890 */ /* 0x000fe2000fffe03f */
[----:B------:R-:W-:Y:S01]  /*bb40*/  FMNMX.FTZ R103, R37, R103, !PT ;  /* 0x0000006725677209 */ /* 0x000fe20007810000 */
[----:B------:R-:W-:Y:S01]  /*bb50*/  ULOP3.LUT UR8, UR30, UR25, URZ, 0x3c, !UPT ;  /* 0x000000191e087292 */ /* 0x000fe2000f8e3c3f */
[----:B------:R-:W-:Y:S01]  /*bb60*/  FMNMX.FTZ R2, R11, R2, !PT ;  /* 0x000000020b027209 */ /* 0x000fe20007810000 */
[----:B------:R-:W-:Y:S01]  /*bb70*/  UIADD3 UR30, UR30, 0x1, URZ ;  /* 0x000000011e1e7890 */ /* 0x000fe2000fffe03f */
[----:B------:R-:W-:Y:S02]  /*bb80*/  FMNMX.FTZ R101, R13, R101, !PT ;  /* 0x000000650d657209 */ /* 0x000fe40007810000 */
[----:B------:R-:W-:Y:S01]  /*bb90*/  FMNMX.FTZ R102, R38, R102, !PT ;  /* 0x0000006626667209 */ /* 0x000fe20007810000 */
[----:B------:R-:W-:Y:S01]  /*bba0*/  ULOP3.LUT UR30, UR30, UR25, URZ, 0x3c, !UPT ;  /* 0x000000191e1e7292 */ /* 0x000fe2000f8e3c3f */
        /* <DEDUP_REMOVED lines=29> */
[----:B------:R-:W-:Y:S01]  /*bd80*/  FMNMX.FTZ R101, R45, R101, !PT ;  /* 0x000000652d657209 */ /* 0x000fe20007810000 */
[----:B--2---:R-:W2:Y:S01]  /*bd90*/  SHFL.BFLY PT, R172, R102, 0x2, 0x1f ;  /* 0x0c401f0066ac7f89 */ /* 0x004ea200000e0000 */
        /* <DEDUP_REMOVED lines=9> */
[----:B-1----:R-:W-:Y:S01]  /*be30*/  FMNMX.FTZ R104, R103, R104, !PT ;  /* 0x0000006867687209 */ /* 0x002fe20007810000 */
[----:B------:R-:W1:Y:S01]  /*be40*/  SHFL.BFLY PT, R173, R101, 0x2, 0x1f ;  /* 0x0c401f0065ad7f89 */ /* 0x000e6200000e0000 */
[----:B------:R-:W-:Y:S02]  /*be50*/  FMNMX.FTZ R2, R63, R2, !PT ;  /* 0x000000023f027209 */ /* 0x000fe40007810000 */
[----:B------:R-:W-:Y:S05]  /*be60*/  LOP3.LUT R216, R216, 0xfffffdff, RZ, 0xc0, !PT ;  /* 0xfffffdffd8d87812 */ /* 0x000fea00078ec0ff */
[----:B------:R-:W1:Y:S01]  /*be70*/  SHFL.BFLY PT, R107, R104, 0x1, 0x1f ;  /* 0x0c201f00686b7f89 */ /* 0x000e6200000e0000 */
[----:B--2---:R-:W-:Y:S02]  /*be80*/  FMNMX.FTZ R172, R102, R172, !PT ;  /* 0x000000ac66ac7209 */ /* 0x004fe40007810000 */
[----:B------:R-:W-:Y:S05]  /*be90*/  @P1 LOP3.LUT R216, R216, 0x200, RZ, 0xfc, !PT ;  /* 0x00000200d8d81812 */ /* 0x000fea00078efcff */
[----:B------:R-:W2:Y:S01]  /*bea0*/  SHFL.BFLY PT, R106, R2, 0x2, 0x1f ;  /* 0x0c401f00026a7f89 */ /* 0x000ea200000e0000 */
[----:B------:R-:W-:Y:S07]  /*beb0*/  LOP3.LUT R216, R216, 0xfffffbff, RZ, 0xc0, !PT ;  /* 0xfffffbffd8d87812 */ /* 0x000fee00078ec0ff */
[----:B------:R-:W-:Y:S01]  /*bec0*/  SHFL.BFLY PT, R179, R172, 0x1, 0x1f ;  /* 0x0c201f00acb37f89 */ /* 0x000fe200000e0000 */
[----:B-1----:R-:W-:Y:S02]  /*bed0*/  FMNMX.FTZ R173, R101, R173, !PT ;  /* 0x000000ad65ad7209 */ /* 0x002fe40007810000 */
[----:B------:R-:W-:Y:S05]  /*bee0*/  FMNMX.FTZ R104, R104, R107, !PT ;  /* 0x0000006b68687209 */ /* 0x000fea0007810000 */
[----:B------:R-:W-:Y:S01]  /*bef0*/  SHFL.BFLY PT, R178, R173, 0x1, 0x1f ;  /* 0x0c201f00adb27f89 */ /* 0x000fe200000e0000 */
[----:B--2---:R-:W-:Y:S01]  /*bf00*/  FMNMX.FTZ R101, R2, R106, !PT ;  /* 0x0000006a02657209 */ /* 0x004fe20007810000 */
[C---:B------:R-:W-:Y:S01]  /*bf10*/  FADD.FTZ R0, -R104.reuse, R0 ;  /* 0x0000000068007221 */ /* 0x040fe20000010100 */
[----:B------:R-:W-:Y:S03]  /*bf20*/  FSETP.NEU.FTZ.AND P0, PT, R104, -INF , PT ;  /* 0xff8000006800780b */ /* 0x000fe60003f1d000 */
[----:B------:R-:W-:Y:S02]  /*bf30*/  FMUL.FTZ R2, R0, UR4 ;  /* 0x0000000400027c20 */ /* 0x000fe40008410000 */
[----:B------:R-:W1:Y:S02]  /*bf40*/  SHFL.BFLY PT, R180, R101, 0x1, 0x1f ;  /* 0x0c201f0065b47f89 */ /* 0x000e6400000e0000 */
[----:B-1----:R-:W-:Y:S02]  /*bf50*/  FMNMX.FTZ R101, R101, R180, !PT ;  /* 0x000000b465657209 */ /* 0x002fe40007810000 */
[----:B---3--:R-:W-:Y:S01]  /*bf60*/  LOP3.LUT R103, R185, UR8, RZ, 0x3c, !PT ;  /* 0x00000008b9677c12 */ /* 0x008fe2000f8e3cff */
[----:B------:R-:W-:Y:S04]  /*bf70*/  UIADD3 UR8, UR25, 0x76cf5d0a, URZ ;  /* 0x76cf5d0a19087890 */ /* 0x000fe8000fffe03f */
[----:B------:R-:W-:Y:S01]  /*bf80*/  IMAD.WIDE.U32 R196, R103, -0x326172a9, RZ ;  /* 0xcd9e8d5767c47825 */ /* 0x000fe200078e00ff */
[----:B----4-:R-:W-:Y:S05]  /*bf90*/  LOP3.LUT R102, R187, UR26, R184, 0x96, !PT ;  /* 0x0000001abb667c12 */ /* 0x010fea000f8e96b8 */
[----:B------:R-:W-:Y:S01]  /*bfa0*/  IMAD.WIDE.U32 R182, R102, -0x326172a9, RZ ;  /* 0xcd9e8d5766b67825 */ /* 0x000fe200078e00ff */
[----:B-----5:R-:W-:Y:S04]  /*bfb0*/  LOP3.LUT R102, R197, UR23, R188, 0x96, !PT ;  /* 0x00000017c5667c12 */ /* 0x020fe8000f8e96bc */
[----:B------:R-:W-:Y:S01]  /*bfc0*/  LOP3.LUT R174, R183, UR22, R196, 0x96, !PT ;  /* 0x00000016b7ae7c12 */ /* 0x000fe2000f8e96c4 */
[----:B------:R-:W-:Y:S04]  /*bfd0*/  IMAD.WIDE.U32 R102, R102, -0x2daee0ad, RZ ;  /* 0xd2511f5366667825 */ /* 0x000fe800078e00ff */
[----:B------:R-:W-:Y:S01]  /*bfe0*/  IMAD.WIDE.U32 R174, R174, -0x2daee0ad, RZ ;  /* 0xd2511f53aeae7825 */ /* 0x000fe200078e00ff */
[----:B------:R-:W-:Y:S02]  /*bff0*/  LOP3.LUT R106, R103, UR8, R186, 0x96, !PT ;  /* 0x00000008676a7c12 */ /* 0x000fe4000f8e96ba */
[----:B------:R-:W-:Y:S01]  /*c000*/  FMNMX.FTZ R103, R172, R179, !PT ;  /* 0x000000b3ac677209 */ /* 0x000fe20007810000 */
[----:B------:R-:W-:Y:S01]  /*c010*/  FMUL.FTZ R172, R104, UR4 ;  /* 0x0000000468ac7c20 */ /* 0x000fe20008410000 */
[----:B------:R-:W-:Y:S01]  /*c020*/  LOP3.LUT R176, R175, UR18, R102, 0x96, !PT ;  /* 0x00000012afb07c12 */ /* 0x000fe2000f8e9666 */
[----:B------:R-:W-:Y:S01]  /*c030*/  IMAD.WIDE.U32 R106, R106, -0x326172a9, RZ ;  /* 0xcd9e8d576a6a7825 */ /* 0x000fe200078e00ff */
[----:B------:R-:W-:Y:S03]  /*c040*/  FMNMX.FTZ R102, R173, R178, !PT ;  /* 0x000000b2ad667209 */ /* 0x000fe60007810000 */
[----:B------:R-:W-:Y:S01]  /*c050*/  FADD.FTZ R0, -R103, R3 ;  /* 0x0000000367007221 */ /* 0x000fe20000010100 */
[----:B------:R-:W-:Y:S01]  /*c060*/  IMAD.WIDE.U32 R176, R176, -0x326172a9, RZ ;  /* 0xcd9e8d57b0b07825 */ /* 0x000fe200078e00ff */
[----:B------:R-:W-:Y:S01]  /*c070*/  LOP3.LUT R107, R107, UR19, R182, 0x96, !PT ;  /* 0x000000136b6b7c12 */ /* 0x000fe2000f8e96b6 */
[----:B------:R1:W2:Y:S01]  /*c080*/  MUFU.EX2 R3, R2 ;  /* 0x0000000200037308 */ /* 0x0002a20000000800 */
[----:B------:R-:W-:Y:S01]  /*c090*/  FSETP.NEU.FTZ.AND P2, PT, R102, -INF , PT ;  /* 0xff8000006600780b */ /* 0x000fe20003f5d000 */
[----:B------:R-:W-:Y:S01]  /*c0a0*/  FMUL.FTZ R0, R0, UR4 ;  /* 0x0000000400007c20 */ /* 0x000fe20008410000 */
[----:B------:R-:W-:Y:S01]  /*c0b0*/  LOP3.LUT R177, R177, UR17, R106, 0x96, !PT ;  /* 0x00000011b1b17c12 */ /* 0x000fe2000f8e966a */
[----:B------:R-:W-:Y:S04]  /*c0c0*/  IMAD.WIDE.U32 R106, R107, -0x2daee0ad, RZ ;  /* 0xd2511f536b6a7825 */ /* 0x000fe800078e00ff */
[----:B------:R-:W-:Y:S01]  /*c0d0*/  IMAD.WIDE.U32 R220, R177, -0x2daee0ad, RZ ;  /* 0xd2511f53b1dc7825 */ /* 0x000fe200078e00ff */
[----:B------:R-:W-:Y:S03]  /*c0e0*/  LOP3.LUT R175, R107, UR16, R174, 0x96, !PT ;  /* 0x000000106baf7c12 */ /* 0x000fe6000f8e96ae */
[----:B------:R-:W-:Y:S01]  /*c0f0*/  FMUL.FTZ R107, R103, UR4 ;  /* 0x00000004676b7c20 */ /* 0x000fe20008410000 */
[----:B------:R-:W-:Y:S01]  /*c100*/  LOP3.LUT R174, R221, UR28, R106, 0x96, !PT ;  /* 0x0000001cddae7c12 */ /* 0x000fe2000f8e966a */
[----:B------:R-:W-:Y:S04]  /*c110*/  IMAD.WIDE.U32 R190, R175, -0x326172a9, RZ ;  /* 0xcd9e8d57afbe7825 */ /* 0x000fe800078e00ff */
[----:B-1----:R-:W-:Y:S01]  /*c120*/  FADD.FTZ R2, -R102, R100 ;  /* 0x0000006466027221 */ /* 0x002fe20000010100 */
[----:B------:R-:W-:Y:S01]  /*c130*/  IMAD.WIDE.U32 R174, R174, -0x326172a9, RZ ;  /* 0xcd9e8d57aeae7825 */ /* 0x000fe200078e00ff */
[----:B------:R-:W-:Y:S01]  /*c140*/  LOP3.LUT R223, R191, UR9, R176, 0x96, !PT ;  /* 0x00000009bfdf7c12 */ /* 0x000fe2000f8e96b0 */
[----:B------:R1:W3:Y:S02]  /*c150*/  MUFU.EX2 R100, R0 ;  /* 0x0000000000647308 */ /* 0x0002e40000000800 */
[----:B------:R-:W-:Y:S01]  /*c160*/  FMUL.FTZ R2, R2, UR4 ;  /* 0x0000000402027c20 */ /* 0x000fe20008410000 */
[C---:B--2---:R-:W-:Y:S01]  /*c170*/  FMUL.FTZ R68, R3.reuse, R68 ;  /* 0x0000004403447220 */ /* 0x044fe20000410000 */
[C---:B------:R-:W-:Y:S01]  /*c180*/  FMUL.FTZ R69, R3.reuse, R69 ;  /* 0x0000004503457220 */ /* 0x040fe20000410000 */
[C---:B------:R-:W-:Y:S01]  /*c190*/  FMUL.FTZ R80, R3.reuse, R80 ;  /* 0x0000005003507220 */ /* 0x040fe20000410000 */
[C---:B------:R-:W-:Y:S01]  /*c1a0*/  FMUL.FTZ R81, R3.reuse, R81 ;  /* 0x0000005103517220 */ /* 0x040fe20000410000 */
[C---:B------:R-:W-:Y:S01]  /*c1b0*/  FMUL.FTZ R84, R3.reuse, R84 ;  /* 0x0000005403547220 */ /* 0x040fe20000410000 */
[C---:B------:R-:W-:Y:S02]  /*c1c0*/  FMUL.FTZ R85, R3.reuse, R85 ;  /* 0x0000005503557220 */ /* 0x040fe40000410000 */
[----:B------:R-:W2:Y:S01]  /*c1d0*/  MUFU.EX2 R2, R2 ;  /* 0x0000000200027308 */ /* 0x000ea20000000800 */
[C---:B------:R-:W-:Y:S01]  /*c1e0*/  FMUL.FTZ R96, R3.reuse, R96 ;  /* 0x0000006003607220 */ /* 0x040fe20000410000 */
[----:B------:R-:W-:Y:S01]  /*c1f0*/  FMUL.FTZ R97, R3, R97 ;  /* 0x0000006103617220 */ /* 0x000fe20000410000 */
[----:B-1----:R-:W-:Y:S01]  /*c200*/  FADD.FTZ R0, -R101, R105 ;  /* 0x0000006965007221 */ /* 0x002fe20000010100 */
[----:B------:R-:W-:Y:S01]  /*c210*/  FSEL R105, R172, RZ, P0 ;  /* 0x000000ffac697208 */ /* 0x000fe20000000000 */
[----:B---3--:R-:W-:Y:S01]  /*c220*/  FMUL.FTZ R70, R100, R70 ;  /* 0x0000004664467220 */ /* 0x008fe20000410000 */
[----:B------:R-:W-:Y:S01]  /*c230*/  FSETP.NEU.FTZ.AND P0, PT, R103, -INF , PT ;  /* 0xff8000006700780b */ /* 0x000fe20003f1d000 */
[----:B------:R-:W-:Y:S01]  /*c240*/  FMUL.FTZ R0, R0, UR4 ;  /* 0x0000000400007c20 */ /* 0x000fe20008410000 */
[----:B------:R-:W-:Y:S01]  /*c250*/  FMUL.FTZ R71, R100, R71 ;  /* 0x0000004764477220 */ /* 0x000fe20000410000 */
[--C-:B------:R-:W-:Y:S01]  /*c260*/  FFMA.FTZ R173, R16, UR4, -R105.reuse ;  /* 0x0000000410ad7c23 */ /* 0x100fe20008010869 */
[----:B------:R-:W-:Y:S01]  /*c270*/  FSEL R16, R107, RZ, P0 ;  /* 0x000000ff6b107208 */ /* 0x000fe20000000000 */
[--C-:B------:R-:W-:Y:S01]  /*c280*/  FFMA.FTZ R172, R5, UR4, -R105.reuse ;  /* 0x0000000405ac7c23 */ /* 0x100fe20008010869 */
[----:B------:R-:W-:Y:S01]  /*c290*/  FSETP.NEU.FTZ.AND P0, PT, R101, -INF , PT ;  /* 0xff8000006500780b */ /* 0x000fe20003f1d000 */
[----:B------:R-:W-:Y:S01]  /*c2a0*/  FMUL.FTZ R5, R102, UR4 ;  /* 0x0000000466057c20 */ /* 0x000fe20008410000 */
[--C-:B------:R-:W-:Y:S01]  /*c2b0*/  FFMA.FTZ R4, R4, UR4, -R105.reuse ;  /* 0x0000000404047c23 */ /* 0x100fe20008010869 */
[--C-:B------:R-:W-:Y:S01]  /*c2c0*/  FFMA.FTZ R221, R50, UR4, -R16.reuse ;  /* 0x0000000432dd7c23 */ /* 0x100fe20008010810 */
[--C-:B------:R-:W-:Y:S01]  /*c2d0*/  FFMA.FTZ R224, R51, UR4, -R16.reuse ;  /* 0x0000000433e07c23 */ /* 0x100fe20008010810 */
[----:B------:R-:W-:Y:S01]  /*c2e0*/  FFMA.FTZ R6, R6, UR4, -R16 ;  /* 0x0000000406067c23 */ /* 0x000fe20008010810 */
[----:B------:R-:W-:Y:S01]  /*c2f0*/  FSEL R5, R5, RZ, P2 ;  /* 0x000000ff05057208 */ /* 0x000fe20001000000 */
[----:B------:R-:W3:Y:S01]  /*c300*/  LDL.64 R50, [R1+0x8] ;  /* 0x0000080001327983 */ /* 0x000ee20000100a00 */
[----:B------:R-:W-:Y:S01]  /*c310*/  MUFU.EX2 R250, R4 ;  /* 0x0000000400fa7308 */ /* 0x000fe20000000800 */
[--C-:B------:R-:W-:Y:S01]  /*c320*/  FFMA.FTZ R201, R33, UR4, -R105.reuse ;  /* 0x0000000421c97c23 */ /* 0x100fe20008010869 */
[----:B------:R-:W-:Y:S01]  /*c330*/  FFMA.FTZ R178, R20, UR4, -R105 ;  /* 0x0000000414b27c23 */ /* 0x000fe20008010869 */
[----:B------:R-:W-:Y:S02]  /*c340*/  IMAD.MOV.U32 R33, RZ, RZ, R187 ;  /* 0x000000ffff217224 */ /* 0x000fe400078e00bb */
[--C-:B------:R-:W-:Y:S01]  /*c350*/  FFMA.FTZ R187, R28, UR4, -R5.reuse ;  /* 0x000000041cbb7c23 */ /* 0x100fe20008010805 */
[----:B------:R-:W-:Y:S02]  /*c360*/  IMAD.MOV.U32 R20, RZ, RZ, R188 ;  /* 0x000000ffff147224 */ /* 0x000fe400078e00bc */
[--C-:B------:R-:W-:Y:S01]  /*c370*/  FFMA.FTZ R181, R24, UR4, -R5.reuse ;  /* 0x0000000418b57c23 */ /* 0x100fe20008010805 */
[----:B------:R-:W-:Y:S01]  /*c380*/  FFMA.FTZ R180, R25, UR4, -R5 ;  /* 0x0000000419b47c23 */ /* 0x000fe20008010805 */
[----:B------:R1:W-:Y:S01]  /*c390*/  MUFU.EX2 R251, R6 ;  /* 0x0000000600fb7308 */ /* 0x0003e20000000800 */
[C---:B------:R-:W-:Y:S01]  /*c3a0*/  FMUL.FTZ R82, R100.reuse, R82 ;  /* 0x0000005264527220 */ /* 0x040fe20000410000 */
[C---:B------:R-:W-:Y:S01]  /*c3b0*/  FMUL.FTZ R83, R100.reuse, R83 ;  /* 0x0000005364537220 */ /* 0x040fe20000410000 */
[C---:B------:R-:W-:Y:S01]  /*c3c0*/  FMUL.FTZ R86, R100.reuse, R86 ;  /* 0x0000005664567220 */ /* 0x040fe20000410000 */
[C---:B------:R-:W-:Y:S01]  /*c3d0*/  FMUL.FTZ R87, R100.reuse, R87 ;  /* 0x0000005764577220 */ /* 0x040fe20000410000 */
[C---:B------:R-:W-:Y:S01]  /*c3e0*/  FMUL.FTZ R98, R100.reuse, R98 ;  /* 0x0000006264627220 */ /* 0x040fe20000410000 */
[----:B------:R-:W-:Y:S01]  /*c3f0*/  FMUL.FTZ R99, R100, R99 ;  /* 0x0000006364637220 */ /* 0x000fe20000410000 */
[----:B------:R-:W-:Y:S03]  /*c400*/  FFMA.FTZ R225, R48, UR4, -R105 ;  /* 0x0000000430e17c23 */ /* 0x000fe60008010869 */
[----:B------:R-:W-:Y:S01]  /*c410*/  MUFU.EX2 R181, R181 ;  /* 0x000000b500b57308 */ /* 0x000fe20000000800 */
[--C-:B------:R-:W-:Y:S01]  /*c420*/  FFMA.FTZ R188, R29, UR4, -R5.reuse ;  /* 0x000000041dbc7c23 */ /* 0x100fe20008010805 */
[----:B------:R-:W-:Y:S01]  /*c430*/  FFMA.FTZ R230, R57, UR4, -R5 ;  /* 0x0000000439e67c23 */ /* 0x000fe20008010805 */
[----:B--2---:R-:W-:Y:S01]  /*c440*/  FMUL.FTZ R57, R2, R145 ;  /* 0x0000009102397220 */ /* 0x004fe20000410000 */
[--C-:B------:R-:W-:Y:S01]  /*c450*/  FFMA.FTZ R7, R7, UR4, -R16.reuse ;  /* 0x0000000407077c23 */ /* 0x100fe20008010810 */
[--C-:B------:R-:W-:Y:S01]  /*c460*/  FFMA.FTZ R212, R36, UR4, -R105.reuse ;  /* 0x0000000424d47c23 */ /* 0x100fe20008010869 */
[----:B------:R-:W-:Y:S01]  /*c470*/  FFMA.FTZ R213, R37, UR4, -R105 ;  /* 0x0000000425d57c23 */ /* 0x000fe20008010869 */
[----:B------:R-:W-:Y:S03]  /*c480*/  FFMA.FTZ R18, R18, UR4, -R16 ;  /* 0x0000000412127c23 */ /* 0x000fe60008010810 */
[----:B------:R-:W-:Y:S01]  /*c490*/  MUFU.EX2 R180, R180 ;  /* 0x000000b400b47308 */ /* 0x000fe20000000800 */
[----:B-1----:R-:W-:Y:S01]  /*c4a0*/  LOP3.LUT R6, R175, UR27, R190, 0x96, !PT ;  /* 0x0000001baf067c12 */ /* 0x002fe2000f8e96be */
[--C-:B------:R-:W-:Y:S01]  /*c4b0*/  FFMA.FTZ R8, R8, UR4, -R5.reuse ;  /* 0x0000000408087c23 */ /* 0x100fe20008010805 */
        /* <DEDUP_REMOVED lines=9> */
[----:B------:R-:W-:Y:S01]  /*c550*/  FFMA.FTZ R243, R61, UR4, -R5 ;  /* 0x000000043df37c23 */ /* 0x000fe20008010805 */
[----:B------:R-:W-:Y:S01]  /*c560*/  LOP3.LUT R5, R6, 0xff, RZ, 0xc0, !PT ;  /* 0x000000ff06057812 */ /* 0x000fe200078ec0ff */
[----:B------:R-:W-:Y:S01]  /*c570*/  MUFU.EX2 R188, R188 ;  /* 0x000000bc00bc7308 */ /* 0x000fe20000000800 */
[--C-:B------:R-:W-:Y:S01]  /*c580*/  FFMA.FTZ R19, R19, UR4, -R16.reuse ;  /* 0x0000000413137c23 */ /* 0x100fe20008010810 */
[--C-:B------:R-:W-:Y:S01]  /*c590*/  FFMA.FTZ R204, R38, UR4, -R16.reuse ;  /* 0x0000000426cc7c23 */ /* 0x100fe20008010810 */
[----:B------:R-:W-:Y:S01]  /*c5a0*/  ISETP.LE.U32.AND P6, PT, R5, UR12, PT ;  /* 0x0000000c05007c0c */ /* 0x000fe2000bfc3070 */
[----:B------:R-:W-:Y:S01]  /*c5b0*/  FMUL.FTZ R38, R100, R122 ;  /* 0x0000007a64267220 */ /* 0x000fe20000410000 */
[----:B------:R-:W-:Y:S01]  /*c5c0*/  LOP3.LUT R5, R6, 0xffff, RZ, 0xc0, !PT ;  /* 0x0000ffff06057812 */ /* 0x000fe200078ec0ff */
[--C-:B------:R-:W-:Y:S01]  /*c5d0*/  FFMA.FTZ R214, R39, UR4, -R16.reuse ;  /* 0x0000000427d67c23 */ /* 0x100fe20008010810 */
[----:B------:R-:W-:Y:S03]  /*c5e0*/  FMUL.FTZ R39, R100, R123 ;  /* 0x0000007b64277220 */ /* 0x000fe60000410000 */
[----:B------:R-:W-:Y:S01]  /*c5f0*/  MUFU.EX2 R240, R7 ;  /* 0x0000000700f07308 */ /* 0x000fe20000000800 */
[----:B------:R-:W-:Y:S01]  /*c600*/  SHF.R.U32.HI R5, RZ, 0x8, R5 ;  /* 0x00000008ff057819 */ /* 0x000fe20000011605 */
[----:B------:R-:W-:Y:S01]  /*c610*/  FMUL.FTZ R4, R101, UR4 ;  /* 0x0000000465047c20 */ /* 0x000fe20008410000 */
[--C-:B------:R-:W-:Y:S01]  /*c620*/  FFMA.FTZ R107, R22, UR4, -R16.reuse ;  /* 0x00000004166b7c23 */ /* 0x100fe20008010810 */
[----:B------:R-:W-:Y:S01]  /*c630*/  FMUL.FTZ R22, R100, R130 ;  /* 0x0000008264167220 */ /* 0x000fe20000410000 */
[----:B------:R-:W-:Y:S01]  /*c640*/  LOP3.LUT R5, R5, 0xffff, RZ, 0xc0, !PT ;  /* 0x0000ffff05057812 */ /* 0x000fe200078ec0ff */
[----:B------:R-:W-:Y:S01]  /*c650*/  FFMA.FTZ R191, R35, UR4, -R16 ;  /* 0x0000000423bf7c23 */ /* 0x000fe20008010810 */
[----:B------:R-:W-:Y:S01]  /*c660*/  FSEL R4, R4, RZ, P0 ;  /* 0x000000ff04047208 */ /* 0x000fe20000000000 */
[----:B------:R-:W-:Y:S01]  /*c670*/  FMUL.FTZ R35, R100, R127 ;  /* 0x0000007f64237220 */ /* 0x000fe20000410000 */
[----:B------:R-:W-:Y:S01]  /*c680*/  ISETP.LE.U32.AND P5, PT, R5, UR12, PT ;  /* 0x0000000c05007c0c */ /* 0x000fe2000bfa3070 */
[----:B------:R1:W-:Y:S01]  /*c690*/  MUFU.EX2 R239, R18 ;  /* 0x0000001200ef7308 */ /* 0x0003e20000000800 */
[----:B------:R-:W-:Y:S01]  /*c6a0*/  SHF.R.U32.HI R5, RZ, 0x10, R6 ;  /* 0x00000010ff057819 */ /* 0x000fe20000011606 */
[----:B------:R-:W-:Y:S01]  /*c6b0*/  IMAD.MOV.U32 R36, RZ, RZ, R184 ;  /* 0x000000ffff247224 */ /* 0x000fe200078e00b8 */
[----:B------:R-:W-:Y:S01]  /*c6c0*/  SHF.R.U32.HI R6, RZ, 0x18, R6 ;  /* 0x00000018ff067819 */ /* 0x000fe20000011606 */
[----:B------:R-:W-:Y:S01]  /*c6d0*/  IMAD.MOV.U32 R37, RZ, RZ, R185 ;  /* 0x000000ffff257224 */ /* 0x000fe200078e00b9 */
[----:B------:R-:W-:Y:S01]  /*c6e0*/  LOP3.LUT R5, R5, 0xff, RZ, 0xc0, !PT ;  /* 0x000000ff05057812 */ /* 0x000fe200078ec0ff */
[--C-:B------:R-:W-:Y:S01]  /*c6f0*/  FFMA.FTZ R11, R11, UR4, -R4.reuse ;  /* 0x000000040b0b7c23 */ /* 0x100fe20008010804 */
[----:B------:R-:W-:Y:S01]  /*c700*/  ISETP.LE.U32.AND P3, PT, R6, UR12, PT ;  /* 0x0000000c06007c0c */ /* 0x000fe2000bf63070 */
[----:B------:R-:W-:Y:S01]  /*c710*/  FFMA.FTZ R185, R30, UR4, -R4 ;  /* 0x000000041eb97c23 */ /* 0x000fe20008010804 */
[----:B------:R-:W-:Y:S01]  /*c720*/  ISETP.LE.U32.AND P4, PT, R5, UR12, PT ;  /* 0x0000000c05007c0c */ /* 0x000fe2000bf83070 */
[----:B------:R-:W-:Y:S01]  /*c730*/  IMAD.MOV.U32 R30, RZ, RZ, R36 ;  /* 0x000000ffff1e7224 */ /* 0x000fe200078e0024 */
[----:B------:R-:W-:Y:S01]  /*c740*/  MUFU.EX2 R235, R11 ;  /* 0x0000000b00eb7308 */ /* 0x000fe20000000800 */
[--C-:B------:R-:W-:Y:S01]  /*c750*/  FFMA.FTZ R198, R42, UR4, -R4.reuse ;  /* 0x000000042ac67c23 */ /* 0x100fe20008010804 */
[--C-:B------:R-:W-:Y:S01]  /*c760*/  FFMA.FTZ R200, R43, UR4, -R4.reuse ;  /* 0x000000042bc87c23 */ /* 0x100fe20008010804 */
[--C-:B------:R-:W-:Y:S01]  /*c770*/  FFMA.FTZ R227, R58, UR4, -R4.reuse ;  /* 0x000000043ae37c23 */ /* 0x100fe20008010804 */
[----:B------:R-:W2:Y:S01]  /*c780*/  LDL.64 R42, [R1+0x20] ;  /* 0x00002000012a7983 */ /* 0x000ea20000100a00 */
[----:B------:R-:W-:Y:S01]  /*c790*/  FFMA.FTZ R228, R59, UR4, -R4 ;  /* 0x000000043be47c23 */ /* 0x000fe20008010804 */
[C---:B-1----:R-:W-:Y:S01]  /*c7a0*/  FMUL.FTZ R18, R100.reuse, R134 ;  /* 0x0000008664127220 */ /* 0x042fe20000410000 */
[--C-:B------:R-:W-:Y:S01]  /*c7b0*/  FFMA.FTZ R184, R23, UR4, -R16.reuse ;  /* 0x0000000417b87c23 */ /* 0x100fe20008010810 */
[----:B------:R-:W-:Y:S02]  /*c7c0*/  FMUL.FTZ R23, R100, R131 ;  /* 0x0000008364177220 */ /* 0x000fe40000410000 */
[----:B------:R-:W-:Y:S01]  /*c7d0*/  MUFU.EX2 R191, R191 ;  /* 0x000000bf00bf7308 */ /* 0x000fe20000000800 */
[--C-:B------:R-:W-:Y:S01]  /*c7e0*/  FFMA.FTZ R231, R54, UR4, -R16.reuse ;  /* 0x0000000436e77c23 */ /* 0x100fe20008010810 */
[C---:B------:R-:W-:Y:S01]  /*c7f0*/  FMUL.FTZ R54, R100.reuse, R114 ;  /* 0x0000007264367220 */ /* 0x040fe20000410000 */
[--C-:B------:R-:W-:Y:S01]  /*c800*/  FFMA.FTZ R232, R55, UR4, -R16.reuse ;  /* 0x0000000437e87c23 */ /* 0x100fe20008010810 */
[----:B------:R-:W-:Y:S01]  /*c810*/  FMUL.FTZ R55, R100, R115 ;  /* 0x0000007364377220 */ /* 0x000fe20000410000 */
[--C-:B------:R-:W-:Y:S01]  /*c820*/  FFMA.FTZ R244, R66, UR4, -R16.reuse ;  /* 0x0000000442f47c23 */ /* 0x100fe20008010810 */
[C---:B------:R-:W-:Y:S01]  /*c830*/  FMUL.FTZ R66, R100.reuse, R110 ;  /* 0x0000006e64427220 */ /* 0x040fe20000410000 */
[----:B------:R-:W-:Y:S01]  /*c840*/  FFMA.FTZ R245, R67, UR4, -R16 ;  /* 0x0000000443f57c23 */ /* 0x000fe20008010810 */
[----:B------:R-:W-:Y:S02]  /*c850*/  FMUL.FTZ R67, R100, R111 ;  /* 0x0000006f64437220 */ /* 0x000fe40000410000 */
[----:B------:R-:W1:Y:S01]  /*c860*/  MUFU.EX2 R211, R19 ;  /* 0x0000001300d37308 */ /* 0x000e620000000800 */
[----:B------:R-:W-:Y:S01]  /*c870*/  FMUL.FTZ R60, R2, R140 ;  /* 0x0000008c023c7220 */ /* 0x000fe20000410000 */
[--C-:B------:R-:W-:Y:S01]  /*c880*/  FFMA.FTZ R10, R10, UR4, -R4.reuse ;  /* 0x000000040a0a7c23 */ /* 0x100fe20008010804 */
[--C-:B------:R-:W-:Y:S01]  /*c890*/  FFMA.FTZ R14, R14, UR4, -R4.reuse ;  /* 0x000000040e0e7c23 */ /* 0x100fe20008010804 */
[--C-:B------:R-:W-:Y:S01]  /*c8a0*/  FFMA.FTZ R15, R15, UR4, -R4.reuse ;  /* 0x000000040f0f7c23 */ /* 0x100fe20008010804 */
[--C-:B------:R-:W-:Y:S01]  /*c8b0*/  FFMA.FTZ R176, R26, UR4, -R4.reuse ;  /* 0x000000041ab07c23 */ /* 0x100fe20008010804 */
[--C-:B------:R-:W-:Y:S01]  /*c8c0*/  FFMA.FTZ R177, R27, UR4, -R4.reuse ;  /* 0x000000041bb17c23 */ /* 0x100fe20008010804 */
[--C-:B------:R-:W-:Y:S03]  /*c8d0*/  FFMA.FTZ R217, R46, UR4, -R4.reuse ;  /* 0x000000042ed97c23 */ /* 0x100fe60008010804 */
[----:B------:R-:W4:Y:S01]  /*c8e0*/  MUFU.EX2 R0, R0 ;  /* 0x0000000000007308 */ /* 0x000f220000000800 */
[----:B------:R-:W-:Y:S01]  /*c8f0*/  FFMA.FTZ R218, R47, UR4, -R4 ;  /* 0x000000042fda7c23 */ /* 0x000fe20008010804 */
[C---:B------:R-:W-:Y:S01]  /*c900*/  FMUL.FTZ R36, R3.reuse, R120 ;  /* 0x0000007803247220 */ /* 0x040fe20000410000 */
[----:B------:R-:W-:Y:S01]  /*c910*/  FMUL.FTZ R48, R3, R116 ;  /* 0x0000007403307220 */ /* 0x000fe20000410000 */
[C---:B------:R-:W-:Y:S01]  /*c920*/  FMUL.FTZ R61, R2.reuse, R141 ;  /* 0x0000008d023d7220 */ /* 0x040fe20000410000 */
[C---:B------:R-:W-:Y:S01]  /*c930*/  FMUL.FTZ R40, R2.reuse, R152 ;  /* 0x0000009802287220 */ /* 0x040fe20000410000 */
[C---:B------:R-:W-:Y:S01]  /*c940*/  FMUL.FTZ R41, R2.reuse, R153 ;  /* 0x0000009902297220 */ /* 0x040fe20000410000 */
[----:B------:R-:W-:Y:S03]  /*c950*/  FMUL.FTZ R44, R2, R148 ;  /* 0x00000094022c7220 */ /* 0x000fe60000410000 */
[----:B------:R5:W-:Y:S01]  /*c960*/  MUFU.EX2 R120, R15 ;  /* 0x0000000f00787308 */ /* 0x000be20000000800 */
[----:B-1----:R-:W-:Y:S01]  /*c970*/  F2FP.BF16.F32.PACK_AB R116, R211, R239 ;  /* 0x000000efd374723e */ /* 0x002fe200000010ff */
[----:B------:R-:W-:Y:S01]  /*c980*/  FMUL.FTZ R19, R100, R135 ;  /* 0x0000008764137220 */ /* 0x000fe20000410000 */
[C---:B------:R-:W-:Y:S01]  /*c990*/  FMUL.FTZ R45, R2.reuse, R149 ;  /* 0x00000095022d7220 */ /* 0x040fe20000410000 */
[C---:B------:R-:W-:Y:S01]  /*c9a0*/  FMUL.FTZ R56, R2.reuse, R144 ;  /* 0x0000009002387220 */ /* 0x040fe20000410000 */
[C---:B------:R-:W-:Y:S01]  /*c9b0*/  FMUL.FTZ R72, R2.reuse, R72 ;  /* 0x0000004802487220 */ /* 0x040fe20000410000 */
[C---:B------:R-:W-:Y:S01]  /*c9c0*/  FMUL.FTZ R73, R2.reuse, R73 ;  /* 0x0000004902497220 */ /* 0x040fe20000410000 */
[----:B------:R-:W-:Y:S03]  /*c9d0*/  FMUL.FTZ R76, R2, R76 ;  /* 0x0000004c024c7220 */ /* 0x000fe60000410000 */
[----:B------:R-:W-:Y:S01]  /*c9e0*/  MUFU.EX2 R177, R177 ;  /* 0x000000b100b17308 */ /* 0x000fe20000000800 */
[C---:B----4-:R-:W-:Y:S01]  /*c9f0*/  FMUL.FTZ R74, R0.reuse, R74 ;  /* 0x0000004a004a7220 */ /* 0x050fe20000410000 */
[C---:B------:R-:W-:Y:S01]  /*ca00*/  FMUL.FTZ R75, R0.reuse, R75 ;  /* 0x0000004b004b7220 */ /* 0x040fe20000410000 */
[C---:B------:R-:W-:Y:S01]  /*ca10*/  FMUL.FTZ R78, R0.reuse, R78 ;  /* 0x0000004e004e7220 */ /* 0x040fe20000410000 */
[C---:B------:R-:W-:Y:S01]  /*ca20*/  FMUL.FTZ R79, R0.reuse, R79 ;  /* 0x0000004f004f7220 */ /* 0x040fe20000410000 */
[C---:B------:R-:W-:Y:S01]  /*ca30*/  FMUL.FTZ R90, R0.reuse, R90 ;  /* 0x0000005a005a7220 */ /* 0x040fe20000410000 */
[C---:B------:R-:W-:Y:S01]  /*ca40*/  FMUL.FTZ R91, R0.reuse, R91 ;  /* 0x0000005b005b7220 */ /* 0x040fe20000410000 */
[C---:B------:R-:W-:Y:S03]  /*ca50*/  FMUL.FTZ R94, R0.reuse, R94 ;  /* 0x0000005e005e7220 */ /* 0x040fe60000410000 */
[----:B------:R1:W-:Y:S01]  /*ca60*/  MUFU.EX2 R210, R13 ;  /* 0x0000000d00d27308 */ /* 0x0003e20000000800 */
[C---:B-----5:R-:W-:Y:S01]  /*ca70*/  FMUL.FTZ R15, R0.reuse, R167 ;  /* 0x000000a7000f7220 */ /* 0x060fe20000410000 */
[----:B------:R-:W-:Y:S01]  /*ca80*/  FMUL.FTZ R95, R0, R95 ;  /* 0x0000005f005f7220 */ /* 0x000fe20000410000 */
[C---:B------:R-:W-:Y:S01]  /*ca90*/  FMUL.FTZ R77, R2.reuse, R77 ;  /* 0x0000004d024d7220 */ /* 0x040fe20000410000 */
[C---:B------:R-:W-:Y:S01]  /*caa0*/  FMUL.FTZ R88, R2.reuse, R88 ;  /* 0x0000005802587220 */ /* 0x040fe20000410000 */
[C---:B------:R-:W-:Y:S01]  /*cab0*/  FMUL.FTZ R89, R2.reuse, R89 ;  /* 0x0000005902597220 */ /* 0x040fe20000410000 */
[C---:B------:R-:W-:Y:S01]  /*cac0*/  FMUL.FTZ R92, R2.reuse, R92 ;  /* 0x0000005c025c7220 */ /* 0x040fe20000410000 */
[----:B------:R-:W-:Y:S03]  /*cad0*/  FMUL.FTZ R93, R2, R93 ;  /* 0x0000005d025d7220 */ /* 0x000fe60000410000 */
[----:B------:R-:W-:Y:S01]  /*cae0*/  MUFU.EX2 R184, R184 ;  /* 0x000000b800b87308 */ /* 0x000fe20000000800 */
[--C-:B------:R-:W-:Y:S01]  /*caf0*/  FFMA.FTZ R233, R52, UR4, -R105.reuse ;  /* 0x0000000434e97c23 */ /* 0x100fe20008010869 */
[----:B------:R-:W-:Y:S01]  /*cb00*/  FMUL.FTZ R52, R3, R112 ;  /* 0x0000007003347220 */ /* 0x000fe20000410000 */
[----:B------:R-:W-:Y:S01]  /*cb10*/  FFMA.FTZ R179, R21, UR4, -R105 ;  /* 0x0000000415b37c23 */ /* 0x000fe20008010869 */
[----:B------:R-:W-:Y:S02]  /*cb20*/  IMAD.MOV.U32 R21, RZ, RZ, R189 ;  /* 0x000000ffff157224 */ /* 0x000fe400078e00bd */
[----:B------:R-:W-:Y:S01]  /*cb30*/  FFMA.FTZ R189, R34, UR4, -R16 ;  /* 0x0000000422bd7c23 */ /* 0x000fe20008010810 */
[----:B------:R-:W-:Y:S01]  /*cb40*/  FMUL.FTZ R34, R100, R126 ;  /* 0x0000007e64227220 */ /* 0x000fe20000410000 */
[----:B------:R-:W-:Y:S01]  /*cb50*/  FMUL.FTZ R16, R3, R132 ;  /* 0x0000008403107220 */ /* 0x000fe20000410000 */
[----:B------:R-:W-:Y:S01]  /*cb60*/  IMAD.MOV.U32 R132, RZ, RZ, R30 ;  /* 0x000000ffff847224 */ /* 0x000fe200078e001e */
[----:B------:R-:W-:Y:S01]  /*cb70*/  MUFU.EX2 R144, R189 ;  /* 0x000000bd00907308 */ /* 0x000fe20000000800 */
[----:B-1----:R-:W-:Y:S01]  /*cb80*/  FMUL.FTZ R13, R2, R165 ;  /* 0x000000a5020d7220 */ /* 0x002fe20000410000 */
[--C-:B------:R-:W-:Y:S01]  /*cb90*/  FFMA.FTZ R236, R53, UR4, -R105.reuse ;  /* 0x0000000435ec7c23 */ /* 0x100fe20008010869 */
[C---:B------:R-:W-:Y:S01]  /*cba0*/  FMUL.FTZ R53, R3.reuse, R113 ;  /* 0x0000007103357220 */ /* 0x040fe20000410000 */
[--C-:B------:R-:W-:Y:S01]  /*cbb0*/  FFMA.FTZ R246, R64, UR4, -R105.reuse ;  /* 0x0000000440f67c23 */ /* 0x100fe20008010869 */
[----:B------:R-:W-:Y:S01]  /*cbc0*/  FMUL.FTZ R64, R3, R108 ;  /* 0x0000006c03407220 */ /* 0x000fe20000410000 */
[--C-:B------:R-:W-:Y:S01]  /*cbd0*/  FFMA.FTZ R17, R17, UR4, -R105.reuse ;  /* 0x0000000411117c23 */ /* 0x100fe20008010869 */
[--C-:B------:R-:W-:Y:S01]  /*cbe0*/  FFMA.FTZ R226, R49, UR4, -R105.reuse ;  /* 0x0000000431e27c23 */ /* 0x100fe20008010869 */
[----:B------:R-:W-:Y:S02]  /*cbf0*/  FMUL.FTZ R49, R3, R117 ;  /* 0x0000007503317220 */ /* 0x000fe40000410000 */
[----:B------:R-:W-:Y:S01]  /*cc00*/  MUFU.EX2 R152, R185 ;  /* 0x000000b900987308 */ /* 0x000fe20000000800 */
[----:B------:R-:W-:Y:S01]  /*cc10*/  FFMA.FTZ R247, R65, UR4, -R105 ;  /* 0x0000000441f77c23 */ /* 0x000fe20008010869 */
[C---:B------:R-:W-:Y:S01]  /*cc20*/  FMUL.FTZ R65, R3.reuse, R109 ;  /* 0x0000006d03417220 */ /* 0x040fe20000410000 */
[----:B------:R-:W-:Y:S02]  /*cc30*/  IMAD.MOV.U32 R25, RZ, RZ, R33 ;  /* 0x000000ffff197224 */ /* 0x000fe400078e0021 */
[C---:B------:R-:W-:Y:S01]  /*cc40*/  FMUL.FTZ R33, R3.reuse, R125 ;  /* 0x0000007d03217220 */ /* 0x040fe20000410000 */
[----:B------:R-:W-:Y:S02]  /*cc50*/  IMAD.MOV.U32 R28, RZ, RZ, R20 ;  /* 0x000000ffff1c7224 */ /* 0x000fe400078e0014 */
[C---:B------:R-:W-:Y:S01]  /*cc60*/  FMUL.FTZ R20, R3.reuse, R128 ;  /* 0x0000008003147220 */ /* 0x040fe20000410000 */
[----:B------:R-:W-:Y:S01]  /*cc70*/  IMAD.MOV.U32 R29, RZ, RZ, R21 ;  /* 0x000000ffff1d7224 */ /* 0x000fe200078e0015 */
[----:B------:R1:W-:Y:S01]  /*cc80*/  MUFU.EX2 R215, R17 ;  /* 0x0000001100d77308 */ /* 0x0003e20000000800 */
[----:B------:R-:W-:Y:S01]  /*cc90*/  FMUL.FTZ R21, R3, R129 ;  /* 0x0000008103157220 */ /* 0x000fe20000410000 */
[----:B------:R-:W-:Y:S02]  /*cca0*/  IMAD.MOV.U32 R26, RZ, RZ, R28 ;  /* 0x000000ffff1a7224 */ /* 0x000fe400078e001c */
[C---:B------:R-:W-:Y:S01]  /*ccb0*/  FMUL.FTZ R28, R2.reuse, R156 ;  /* 0x0000009c021c7220 */ /* 0x040fe20000410000 */
[----:B------:R-:W-:Y:S02]  /*ccc0*/  IMAD.MOV.U32 R27, RZ, RZ, R29 ;  /* 0x000000ffff1b7224 */ /* 0x000fe400078e001d */
[C---:B------:R-:W-:Y:S01]  /*ccd0*/  FMUL.FTZ R29, R2.reuse, R157 ;  /* 0x0000009d021d7220 */ /* 0x040fe20000410000 */
[----:B------:R-:W-:Y:S02]  /*cce0*/  IMAD.MOV.U32 R47, RZ, RZ, R25 ;  /* 0x000000ffff2f7224 */ /* 0x000fe400078e0019 */
[----:B------:R-:W-:Y:S01]  /*ccf0*/  FMUL.FTZ R25, R2, R161 ;  /* 0x000000a102197220 */ /* 0x000fe20000410000 */
[----:B------:R-:W-:Y:S01]  /*cd00*/  MUFU.EX2 R153, R204 ;  /* 0x000000cc00997308 */ /* 0x000fe20000000800 */
[----:B------:R-:W-:Y:S01]  /*cd10*/  FFMA.FTZ R199, R32, UR4, -R105 ;  /* 0x0000000420c77c23 */ /* 0x000fe20008010869 */
[----:B------:R-:W-:Y:S02]  /*cd20*/  IMAD.MOV.U32 R32, RZ, RZ, R186 ;  /* 0x000000ffff207224 */ /* 0x000fe400078e00ba */
[----:B------:R-:W-:Y:S01]  /*cd30*/  FFMA.FTZ R186, R31, UR4, -R4 ;  /* 0x000000041fba7c23 */ /* 0x000fe20008010804 */
[----:B------:R-:W-:Y:S02]  /*cd40*/  IMAD.MOV.U32 R31, RZ, RZ, R37 ;  /* 0x000000ffff1f7224 */ /* 0x000fe400078e0025 */
[C---:B------:R-:W-:Y:S01]  /*cd50*/  FMUL.FTZ R37, R3.reuse, R121 ;  /* 0x0000007903257220 */ /* 0x040fe20000410000 */
[----:B------:R-:W-:Y:S02]  /*cd60*/  IMAD.MOV.U32 R24, RZ, RZ, R32 ;  /* 0x000000ffff187224 */ /* 0x000fe400078e0020 */
[C---:B------:R-:W-:Y:S01]  /*cd70*/  FMUL.FTZ R32, R3.reuse, R124 ;  /* 0x0000007c03207220 */ /* 0x040fe20000410000 */
[----:B------:R4:W-:Y:S01]  /*cd80*/  MUFU.EX2 R242, R172 ;  /* 0x000000ac00f27308 */ /* 0x0009e20000000800 */
[----:B-1----:R-:W-:Y:S01]  /*cd90*/  FMUL.FTZ R17, R3, R133 ;  /* 0x0000008503117220 */ /* 0x002fe20000410000 */
[----:B------:R-:W-:Y:S02]  /*cda0*/  IMAD.MOV.U32 R133, RZ, RZ, R31 ;  /* 0x000000ffff857224 */ /* 0x000fe400078e001f */
[----:B------:R-:W-:Y:S01]  /*cdb0*/  FMUL.FTZ R31, R0, R159 ;  /* 0x0000009f001f7220 */ /* 0x000fe20000410000 */
[----:B------:R-:W-:Y:S02]  /*cdc0*/  IMAD.MOV.U32 R46, RZ, RZ, R24 ;  /* 0x000000ffff2e7224 */ /* 0x000fe400078e0018 */
[----:B------:R-:W-:Y:S01]  /*cdd0*/  FMUL.FTZ R24, R2, R160 ;  /* 0x000000a002187220 */ /* 0x000fe20000410000 */
[----:B------:R-:W-:Y:S02]  /*cde0*/  IMAD.MOV.U32 R131, RZ, RZ, R47 ;  /* 0x000000ffff837224 */ /* 0x000fe400078e002f */
[C---:B------:R-:W-:Y:S01]  /*cdf0*/  FMUL.FTZ R47, R0.reuse, R151 ;  /* 0x00000097002f7220 */ /* 0x040fe20000410000 */
[----:B------:R-:W-:Y:S01]  /*ce00*/  MUFU.EX2 R186, R186 ;  /* 0x000000ba00ba7308 */ /* 0x000fe20000000800 */
[----:B------:R-:W-:Y:S02]  /*ce10*/  IMAD.MOV.U32 R130, RZ, RZ, R46 ;  /* 0x000000ffff827224 */ /* 0x000fe400078e002e */
[C---:B------:R-:W-:Y:S07]  /*ce20*/  FMUL.FTZ R46, R0.reuse, R150 ;  /* 0x00000096002e7220 */ /* 0x040fee0000410000 */
[----:B------:R-:W1:Y:S01]  /*ce30*/  MUFU.EX2 R234, R173 ;  /* 0x000000ad00ea7308 */ /* 0x000e620000000800 */
[--C-:B----4-:R-:W-:Y:S01]  /*ce40*/  FFMA.FTZ R172, R63, UR4, -R4.reuse ;  /* 0x000000043fac7c23 */ /* 0x110fe20008010804 */
[----:B------:R-:W-:Y:S08]  /*ce50*/  FMUL.FTZ R63, R0, R143 ;  /* 0x0000008f003f7220 */ /* 0x000ff00000410000 */
[----:B------:R-:W4:Y:S10]  /*ce60*/  MUFU.EX2 R249, R8 ;  /* 0x0000000800f97308 */ /* 0x000f340000000800 */
[----:B------:R-:W-:Y:S01]  /*ce70*/  MUFU.EX2 R238, R9 ;  /* 0x0000000900ee7308 */ /* 0x000fe20000000800 */
[----:B-1----:R-:W-:Y:S01]  /*ce80*/  F2FP.BF16.F32.PACK_AB R114, R215, R234 ;  /* 0x000000ead772723e */ /* 0x002fe200000010ff */
[----:B------:R-:W-:Y:S01]  /*ce90*/  FFMA.FTZ R173, R62, UR4, -R4 ;  /* 0x000000043ead7c23 */ /* 0x000fe20008010804 */
[----:B------:R-:W-:Y:S01]  /*cea0*/  FMUL.FTZ R4, R3, R136 ;  /* 0x0000008803047220 */ /* 0x000fe20000410000 */
[----:B------:R-:W-:Y:S06]  /*ceb0*/  FMUL.FTZ R62, R0, R142 ;  /* 0x0000008e003e7220 */ /* 0x000fec0000410000 */
[----:B------:R1:W-:Y:S10]  /*cec0*/  MUFU.EX2 R237, R12 ;  /* 0x0000000c00ed7308 */ /* 0x0003f40000000800 */
[----:B------:R5:W4:Y:S10]  /*ced0*/  MUFU.EX2 R248, R10 ;  /* 0x0000000a00f87308 */ /* 0x000b340000000800 */
[----:B------:R-:W-:Y:S01]  /*cee0*/  MUFU.EX2 R117, R107 ;  /* 0x0000006b00757308 */ /* 0x000fe20000000800 */
[----:B-1----:R-:W-:Y:S09]  /*cef0*/  FMUL.FTZ R12, R2, R164 ;  /* 0x000000a4020c7220 */ /* 0x002ff20000410000 */
[----:B------:R-:W-:Y:S10]  /*cf00*/  MUFU.EX2 R178, R178 ;  /* 0x000000b200b27308 */ /* 0x000ff40000000800 */
[----:B------:R-:W-:Y:S10]  /*cf10*/  MUFU.EX2 R179, R179 ;  /* 0x000000b300b37308 */ /* 0x000ff40000000800 */
[----:B------:R-:W-:Y:S10]  /*cf20*/  MUFU.EX2 R121, R199 ;  /* 0x000000c700797308 */ /* 0x000ff40000000800 */
[----:B------:R-:W-:Y:S10]  /*cf30*/  MUFU.EX2 R201, R201 ;  /* 0x000000c900c97308 */ /* 0x000ff40000000800 */
[----:B------:R-:W-:Y:S01]  /*cf40*/  MUFU.EX2 R199, R229 ;  /* 0x000000e500c77308 */ /* 0x000fe20000000800 */
[----:B---3--:R-:W-:Y:S01]  /*cf50*/  LOP3.LUT R5, R51, UR26, R30, 0x96, !PT ;  /* 0x0000001a33057c12 */ /* 0x008fe2000f8e961e */
[----:B------:R-:W-:Y:S02]  /*cf60*/  IMAD.MOV.U32 R122, RZ, RZ, R50 ;  /* 0x000000ffff7a7224 */ /* 0x000fe400078e0032 */
[C---:B------:R-:W-:Y:S01]  /*cf70*/  FMUL.FTZ R50, R100.reuse, R118 ;  /* 0x0000007664327220 */ /* 0x040fe20000410000 */
[----:B------:R-:W-:Y:S02]  /*cf80*/  IMAD.MOV.U32 R123, RZ, RZ, R51 ;  /* 0x000000ffff7b7224 */ /* 0x000fe400078e0033 */
[----:B------:R-:W-:Y:S01]  /*cf90*/  FMUL.FTZ R51, R100, R119 ;  /* 0x0000007764337220 */ /* 0x000fe20000410000 */
[----:B------:R-:W-:Y:S04]  /*cfa0*/  IMAD.WIDE.U32 R6, R5, -0x326172a9, RZ ;  /* 0xcd9e8d5705067825 */ /* 0x000fe800078e00ff */
[----:B------:R-:W-:Y:S01]  /*cfb0*/  FMUL.FTZ R5, R3, R137 ;  /* 0x0000008903057220 */ /* 0x000fe20000410000 */
[----:B------:R-:W-:Y:S01]  /*cfc0*/  MUFU.EX2 R118, R176 ;  /* 0x000000b000767308 */ /* 0x000fe20000000800 */
[----:B------:R-:W-:Y:S01]  /*cfd0*/  FMUL.FTZ R30, R0, R158 ;  /* 0x0000009e001e7220 */ /* 0x000fe20000410000 */
[----:B------:R-:W-:Y:S01]  /*cfe0*/  IMAD.MOV.U32 R58, RZ, RZ, R6 ;  /* 0x000000ffff3a7224 */ /* 0x000fe200078e0006 */
[----:B------:R-:W-:Y:S01]  /*cff0*/  UIADD3 UR26, UR25, 0x646e171e, URZ ;  /* 0x646e171e191a7890 */ /* 0x000fe2000fffe03f */
[----:B------:R-:W3:Y:S01]  /*d000*/  LDL.LU R6, [R1+0x138] ;  /* 0x0001380001067983 */ /* 0x000ee20000300800 */
[----:B------:R-:W-:Y:S02]  /*d010*/  IMAD.MOV.U32 R59, RZ, RZ, R7 ;  /* 0x000000ffff3b7224 */ /* 0x000fe400078e0007 */
[----:B------:R-:W-:Y:S01]  /*d020*/  FMUL.FTZ R7, R100, R139 ;  /* 0x0000008b64077220 */ /* 0x000fe20000410000 */
[----:B------:R-:W-:Y:S01]  /*d030*/  IMAD.MOV.U32 R140, RZ, RZ, R58 ;  /* 0x000000ffff8c7224 */ /* 0x000fe200078e003a */
[----:B------:R-:W4:Y:S01]  /*d040*/  LDL.LU R11, [R1+0x12c] ;  /* 0x00012c00010b7983 */ /* 0x000f220000300800 */
[C---:B------:R-:W-:Y:S01]  /*d050*/  FMUL.FTZ R58, R0.reuse, R146 ;  /* 0x00000092003a7220 */ /* 0x040fe20000410000 */
[----:B-----5:R-:W-:Y:S01]  /*d060*/  LOP3.LUT R10, R59, UR22, R196, 0x96, !PT ;  /* 0x000000163b0a7c12 */ /* 0x020fe2000f8e96c4 */
[----:B------:R-:W-:Y:S01]  /*d070*/  IMAD.MOV.U32 R164, RZ, RZ, R122 ;  /* 0x000000ffffa47224 */ /* 0x000fe200078e007a */
[----:B------:R1:W5:Y:S01]  /*d080*/  MUFU.EX2 R196, R14 ;  /* 0x0000000e00c47308 */ /* 0x0003620000000800 */
[----:B------:R-:W-:Y:S02]  /*d090*/  IMAD.MOV.U32 R165, RZ, RZ, R123 ;  /* 0x000000ffffa57224 */ /* 0x000fe400078e007b */
[----:B------:R-:W5:Y:S01]  /*d0a0*/  LDC R123, c[0x0][0x2d8] ;  /* 0x0000b600ff7b7b82 */ /* 0x000f620000000800 */
[----:B------:R-:W-:Y:S02]  /*d0b0*/  IMAD.MOV.U32 R139, RZ, RZ, R27 ;  /* 0x000000ffff8b7224 */ /* 0x000fe400078e001b */
[----:B------:R-:W-:Y:S01]  /*d0c0*/  FMUL.FTZ R27, R0, R163 ;  /* 0x000000a3001b7220 */ /* 0x000fe20000410000 */
[----:B------:R-:W-:Y:S04]  /*d0d0*/  IMAD.WIDE.U32 R110, R10, -0x2daee0ad, RZ ;  /* 0xd2511f530a6e7825 */ /* 0x000fe800078e00ff */
[C---:B------:R-:W-:Y:S01]  /*d0e0*/  FMUL.FTZ R10, R0.reuse, R170 ;  /* 0x000000aa000a7220 */ /* 0x040fe20000410000 */
[----:B------:R-:W-:Y:S02]  /*d0f0*/  IMAD.MOV.U32 R161, RZ, RZ, R139 ;  /* 0x000000ffffa17224 */ /* 0x000fe400078e008b */
[----:B------:R-:W-:Y:S02]  /*d100*/  IMAD.MOV.U32 R141, RZ, RZ, R59 ;  /* 0x000000ffff8d7224 */ /* 0x000fe400078e003b */
[C---:B------:R-:W-:Y:S02]  /*d110*/  FMUL.FTZ R59, R0.reuse, R147 ;  /* 0x00000093003b7220 */ /* 0x040fe40000410000 */
[----:B------:R-:W-:Y:S01]  /*d120*/  MUFU.EX2 R147, R217 ;  /* 0x000000d900937308 */ /* 0x000fe20000000800 */
[----:B-1----:R-:W-:Y:S01]  /*d130*/  FMUL.FTZ R14, R0, R166 ;  /* 0x000000a6000e7220 */ /* 0x002fe20000410000 */
[----:B--2---:R-:W-:Y:S08]  /*d140*/  LOP3.LUT R8, R197, UR23, R42, 0x96, !PT ;  /* 0x00000017c5087c12 */ /* 0x004ff0000f8e962a */
[----:B------:R-:W-:Y:S01]  /*d150*/  MUFU.EX2 R197, R227 ;  /* 0x000000e300c57308 */ /* 0x000fe20000000800 */
[----:B------:R-:W-:Y:S05]  /*d160*/  IMAD.WIDE.U32 R8, R8, -0x2daee0ad, RZ ;  /* 0xd2511f5308087825 */ /* 0x000fea00078e00ff */
[----:B------:R-:W-:Y:S01]  /*d170*/  LOP3.LUT R108, R9, UR8, R122, 0x96, !PT ;  /* 0x00000008096c7c12 */ /* 0x000fe2000f8e967a */
[----:B------:R-:W-:Y:S01]  /*d180*/  FMUL.FTZ R9, R2, R169 ;  /* 0x000000a902097220 */ /* 0x000fe20000410000 */
[----:B------:R-:W-:Y:S02]  /*d190*/  IMAD.MOV.U32 R169, RZ, RZ, R43 ;  /* 0x000000ffffa97224 */ /* 0x000fe400078e002b */
[----:B------:R-:W-:Y:S01]  /*d1a0*/  FMUL.FTZ R43, R0, R155 ;  /* 0x0000009b002b7220 */ /* 0x000fe20000410000 */
[----:B------:R-:W-:Y:S04]  /*d1b0*/  IMAD.WIDE.U32 R108, R108, -0x326172a9, RZ ;  /* 0xcd9e8d576c6c7825 */ /* 0x000fe800078e00ff */
[----:B------:R-:W-:Y:S01]  /*d1c0*/  IMAD.MOV.U32 R155, RZ, RZ, R169 ;  /* 0x000000ffff9b7224 */ /* 0x000fe200078e00a9 */
[----:B------:R-:W-:Y:S05]  /*d1d0*/  LOP3.LUT R106, R109, UR19, R140, 0x96, !PT ;  /* 0x000000136d6a7c12 */ /* 0x000fea000f8e968c */
[----:B------:R-:W-:Y:S04]  /*d1e0*/  IMAD.WIDE.U32 R106, R106, -0x2daee0ad, RZ ;  /* 0xd2511f536a6a7825 */ /* 0x000fe800078e00ff */
[----:B---3--:R-:W-:Y:S01]  /*d1f0*/  FFMA.FTZ R113, R3, R6, R250 ;  /* 0x0000000603717223 */ /* 0x008fe200000100fa */
[----:B------:R-:W-:Y:S01]  /*d200*/  LOP3.LUT R3, R111, UR18, R8, 0x96, !PT ;  /* 0x000000126f037c12 */ /* 0x000fe2000f8e9608 */
[----:B------:R-:W-:Y:S01]  /*d210*/  FMUL.FTZ R6, R100, R138 ;  /* 0x0000008a64067220 */ /* 0x000fe20000410000 */
[----:B------:R-:W-:Y:S01]  /*d220*/  FMUL.FTZ R8, R2, R168 ;  /* 0x000000a802087220 */ /* 0x000fe20000410000 */
[----:B----4-:R-:W-:Y:S01]  /*d230*/  FFMA.FTZ R112, R100, R11, R251 ;  /* 0x0000000b64707223 */ /* 0x010fe200000100fb */
[----:B------:R-:W-:Y:S01]  /*d240*/  IMAD.MOV.U32 R168, RZ, RZ, R42 ;  /* 0x000000ffffa87224 */ /* 0x000fe200078e002a */
[----:B------:R-:W2:Y:S01]  /*d250*/  LDL.LU R11, [R1+0x134] ;  /* 0x00013400010b7983 */ /* 0x000ea20000300800 */
[----:B------:R-:W-:Y:S02]  /*d260*/  IMAD.MOV.U32 R138, RZ, RZ, R26 ;  /* 0x000000ffff8a7224 */ /* 0x000fe400078e001a */
[C---:B------:R-:W-:Y:S01]  /*d270*/  FMUL.FTZ R26, R0.reuse, R162 ;  /* 0x000000a2001a7220 */ /* 0x040fe20000410000 */
[----:B------:R-:W-:Y:S01]  /*d280*/  FMUL.FTZ R42, R0, R154 ;  /* 0x0000009a002a7220 */ /* 0x000fe20000410000 */
[----:B------:R-:W3:Y:S01]  /*d290*/  LDL.LU R100, [R1+0x130] ;  /* 0x0001300001647983 */ /* 0x000ee20000300800 */
[----:B------:R-:W-:Y:S02]  /*d2a0*/  IMAD.MOV.U32 R154, RZ, RZ, R168 ;  /* 0x000000ffff9a7224 */ /* 0x000fe400078e00a8 */
[----:B------:R-:W-:Y:S01]  /*d2b0*/  FADD.FTZ R111, R240, R112 ;  /* 0x00000070f06f7221 */ /* 0x000fe20000010000 */
[----:B------:R-:W-:Y:S01]  /*d2c0*/  IMAD.MOV.U32 R160, RZ, RZ, R138 ;  /* 0x000000ffffa07224 */ /* 0x000fe200078e008a */
[----:B------:R4:W5:Y:S04]  /*d2d0*/  LDL.S16 R146, [R1+0x70] ;  /* 0x0000700001927983 */ /* 0x0009680000100600 */
[----:B------:R4:W4:Y:S04]  /*d2e0*/  LDL.S16 R145, [R1+0x6c] ;  /* 0x00006c0001917983 */ /* 0x0009280000100600 */
[----:B------:R1:W4:Y:S04]  /*d2f0*/  LDL.S16 R136, [R1+0x68] ;  /* 0x0000680001887983 */ /* 0x0003280000100600 */
[----:B------:R1:W4:Y:S04]  /*d300*/  LDL.S16 R126, [R1+0x64] ;  /* 0x00006400017e7983 */ /* 0x0003280000100600 */
[----:B------:R1:W4:Y:S01]  /*d310*/  LDL.S16 R122, [R1+0x5c] ;  /* 0x00005c00017a7983 */ /* 0x0003220000100600 */
[----:B--2---:R-:W-:Y:S01]  /*d320*/  FFMA.FTZ R105, R2, R11, R249 ;  /* 0x0000000b02697223 */ /* 0x004fe200000100f9 */
[C---:B------:R-:W-:Y:S01]  /*d330*/  FMUL.FTZ R11, R0.reuse, R171 ;  /* 0x000000ab000b7220 */ /* 0x040fe20000410000 */
[----:B------:R-:W-:Y:S04]  /*d340*/  IMAD.WIDE.U32 R2, R3, -0x326172a9, RZ ;  /* 0xcd9e8d5703027825 */ /* 0x000fe800078e00ff */
[----:B---3--:R-:W-:Y:S01]  /*d350*/  FFMA.FTZ R100, R0, R100, R248 ;  /* 0x0000006400647223 */ /* 0x008fe200000100f8 */
[----:B------:R-:W-:Y:S01]  /*d360*/  LOP3.LUT R0, R107, UR16, R110, 0x96, !PT ;  /* 0x000000106b007c12 */ /* 0x000fe2000f8e966e */
[C---:B------:R-:W-:Y:S01]  /*d370*/  FADD.FTZ R110, R242.reuse, R113 ;  /* 0x00000071f26e7221 */ /* 0x040fe20000010000 */
[----:B------:R-:W-:Y:S01]  /*d380*/  LOP3.LUT R108, R3, UR17, R108, 0x96, !PT ;  /* 0x00000011036c7c12 */ /* 0x000fe2000f8e966c */
[----:B------:R-:W-:Y:S01]  /*d390*/  FADD.FTZ R115, R235, R100 ;  /* 0x00000064eb737221 */ /* 0x000fe20000010000 */
[----:B------:R-:W-:Y:S01]  /*d3a0*/  F2FP.BF16.F32.PACK_AB R3, R242, R250 ;  /* 0x000000faf203723e */ /* 0x000fe200000010ff */
[----:B------:R-:W-:Y:S01]  /*d3b0*/  IMAD.WIDE.U32 R168, R0, -0x326172a9, RZ ;  /* 0xcd9e8d5700a87825 */ /* 0x000fe200078e00ff */
[----:B------:R-:W-:Y:S03]  /*d3c0*/  F2FP.BF16.F32.PACK_AB R107, R240, R251 ;  /* 0x000000fbf06b723e */ /* 0x000fe600000010ff */
[----:B------:R-:W-:Y:S01]  /*d3d0*/  FADD.FTZ R100, R239, R111 ;  /* 0x0000006fef647221 */ /* 0x000fe20000010000 */
[----:B------:R-:W-:Y:S01]  /*d3e0*/  IMAD.WIDE.U32 R170, R108, -0x2daee0ad, RZ ;  /* 0xd2511f536caa7825 */ /* 0x000fe200078e00ff */
[--C-:B------:R-:W-:Y:S02]  /*d3f0*/  LOP3.LUT R162, R169, UR9, R2.reuse, 0x96, !PT ;  /* 0x00000009a9a27c12 */ /* 0x100fe4000f8e9602 */
[----:B------:R-:W-:Y:S01]  /*d400*/  PRMT R2, R3, 0x7632, R2 ;  /* 0x0000763203027816 */ /* 0x000fe20000000002 */
[----:B-----5:R-:W-:Y:S01]  /*d410*/  @!P6 HFMA2.BF16_V2 R146, -RZ.H0_H0, RZ.H0_H0, -R3.H0_H0 ;  /* 0x200000ffff92e231 */ /* 0x020fe20000340903 */
[----:B------:R-:W-:Y:S01]  /*d420*/  LOP3.LUT R138, R171, UR28, R106, 0x96, !PT ;  /* 0x0000001cab8a7c12 */ /* 0x000fe2000f8e966a */
[--C-:B------:R-:W-:Y:S01]  /*d430*/  FADD.FTZ R106, R238, R105.reuse ;  /* 0x00000069ee6a7221 */ /* 0x100fe20000010000 */
[----:B------:R-:W-:Y:S01]  /*d440*/  PRMT R105, R107, 0x7632, R105 ;  /* 0x000076326b697816 */ /* 0x000fe20000000069 */
[----:B----4-:R-:W-:Y:S01]  /*d450*/  @!P5 HFMA2.BF16_V2 R145, -RZ.H0_H0, RZ.H0_H0, -R2.H0_H0 ;  /* 0x200000ffff91d231 */ /* 0x010fe20000340902 */
[----:B------:R-:W-:Y:S01]  /*d460*/  PRMT R134, R146, 0x7610, R134 ;  /* 0x0000761092867816 */ /* 0x000fe20000000086 */
[----:B------:R2:W-:Y:S01]  /*d470*/  @!P6 STL.S16 [R1+0x70], R146 ;  /* 0x000070920100e387 */ /* 0x0005e20000100600 */
[----:B------:R-:W-:Y:S01]  /*d480*/  F2FP.BF16.F32.PACK_AB R108, R235, R248 ;  /* 0x000000f8eb6c723e */ /* 0x000fe200000010ff */
[----:B------:R-:W-:Y:S01]  /*d490*/  @!P4 HFMA2.BF16_V2 R136, -RZ.H0_H0, RZ.H0_H0, -R107.H0_H0 ;  /* 0x200000ffff88c231 */ /* 0x000fe2000034096b */
[----:B------:R-:W-:Y:S01]  /*d4a0*/  PRMT R124, R145, 0x7610, R124 ;  /* 0x00007610917c7816 */ /* 0x000fe2000000007c */
[----:B------:R-:W-:Y:S01]  /*d4b0*/  @!P5 STL.S16 [R1+0x6c], R145 ;  /* 0x00006c910100d387 */ /* 0x000fe20000100600 */
[----:B------:R-:W-:Y:S04]  /*d4c0*/  IMAD.WIDE.U32 R138, R138, -0x326172a9, RZ ;  /* 0xcd9e8d578a8a7825 */ /* 0x000fe800078e00ff */
[----:B------:R-:W-:Y:S01]  /*d4d0*/  @!P3 HFMA2.BF16_V2 R126, -RZ.H0_H0, RZ.H0_H0, -R105.H0_H0 ;  /* 0x200000ffff7eb231 */ /* 0x000fe20000340969 */
[----:B------:R-:W-:Y:S01]  /*d4e0*/  PRMT R129, R136, 0x7610, R129 ;  /* 0x0000761088817816 */ /* 0x000fe20000000081 */
[----:B------:R3:W-:Y:S01]  /*d4f0*/  @!P4 STL.S16 [R1+0x68], R136 ;  /* 0x000068880100c387 */ /* 0x0007e20000100600 */
[----:B------:R-:W-:Y:S01]  /*d500*/  LOP3.LUT R109, R139, UR27, R168, 0x96, !PT ;  /* 0x0000001b8b6d7c12 */ /* 0x000fe2000f8e96a8 */
[----:B------:R-:W-:Y:S01]  /*d510*/  FADD.FTZ R106, R237, R106 ;  /* 0x0000006aed6a7221 */ /* 0x000fe20000010000 */
[----:B------:R-:W-:Y:S01]  /*d520*/  PRMT R128, R126, 0x7610, R128 ;  /* 0x000076107e807816 */ /* 0x000fe20000000080 */
[----:B------:R4:W-:Y:S01]  /*d530*/  @!P3 STL.S16 [R1+0x64], R126 ;  /* 0x0000647e0100b387 */ /* 0x0009e20000100600 */
[----:B------:R-:W-:Y:S01]  /*d540*/  LOP3.LUT R0, R109, 0xff, RZ, 0xc0, !PT ;  /* 0x000000ff6d007812 */ /* 0x000fe200078ec0ff */
[----:B------:R-:W-:Y:S01]  /*d550*/  FADD.FTZ R111, R196, R115 ;  /* 0x00000073c46f7221 */ /* 0x000fe20000010000 */
[----:B------:R-:W-:Y:S01]  /*d560*/  FADD.FTZ R113, R210, R106 ;  /* 0x0000006ad2717221 */ /* 0x000fe20000010000 */
[----:B------:R-:W-:Y:S01]  /*d570*/  F2FP.BF16.F32.PACK_AB R106, R120, R196 ;  /* 0x000000c4786a723e */ /* 0x000fe200000010ff */
[----:B------:R-:W-:Y:S01]  /*d580*/  FADD.FTZ R112, R211, R100 ;  /* 0x00000064d3707221 */ /* 0x000fe20000010000 */
[----:B------:R-:W-:Y:S01]  /*d590*/  ISETP.LE.U32.AND P2, PT, R0, UR12, PT ;  /* 0x0000000c00007c0c */ /* 0x000fe2000bf43070 */
[----:B------:R-:W-:Y:S01]  /*d5a0*/  FADD.FTZ R115, R120, R111 ;  /* 0x0000006f78737221 */ /* 0x000fe20000010000 */
[----:B------:R-:W-:Y:S01]  /*d5b0*/  F2FP.BF16.F32.PACK_AB R0, R238, R249 ;  /* 0x000000f9ee00723e */ /* 0x000fe200000010ff */
[----:B------:R-:W-:Y:S01]  /*d5c0*/  FADD.FTZ R110, R234, R110 ;  /* 0x0000006eea6e7221 */ /* 0x000fe20000010000 */
[----:B------:R-:W-:Y:S01]  /*d5d0*/  F2FP.BF16.F32.PACK_AB R100, R210, R237 ;  /* 0x000000edd264723e */ /* 0x000fe200000010ff */
[----:B------:R-:W-:Y:S01]  /*d5e0*/  IMAD.MOV.U32 R249, RZ, RZ, R131 ;  /* 0x000000fffff97224 */ /* 0x000fe200078e0083 */
[----:B------:R-:W-:Y:S01]  /*d5f0*/  PRMT R119, R0, 0x7632, R119 ;  /* 0x0000763200777816 */ /* 0x000fe20000000077 */
[----:B--2---:R-:W-:Y:S01]  /*d600*/  MUFU.EX2 R146, R187 ;  /* 0x000000bb00927308 */ /* 0x004fe20000000800 */
[----:B------:R-:W-:Y:S01]  /*d610*/  FADD.FTZ R110, R215, R110 ;  /* 0x0000006ed76e7221 */ /* 0x000fe20000010000 */
[----:B------:R-:W-:Y:S02]  /*d620*/  IMAD.MOV.U32 R250, RZ, RZ, R154 ;  /* 0x000000fffffa7224 */ /* 0x000fe400078e009a */
[----:B------:R-:W-:Y:S02]  /*d630*/  IMAD.MOV.U32 R248, RZ, RZ, R130 ;  /* 0x000000fffff87224 */ /* 0x000fe400078e0082 */
[----:B------:R-:W-:Y:S02]  /*d640*/  @!P2 HFMA2.BF16_V2 R122, -RZ.H0_H0, RZ.H0_H0, -R0.H0_H0 ;  /* 0x200000ffff7aa231 */ /* 0x000fe40000340900 */
[----:B------:R-:W-:Y:S02]  /*d650*/  IMAD.MOV.U32 R251, RZ, RZ, R155 ;  /* 0x000000fffffb7224 */ /* 0x000fe400078e009b */
[----:B---3--:R-:W-:Y:S01]  /*d660*/  MUFU.EX2 R136, R225 ;  /* 0x000000e100887308 */ /* 0x008fe20000000800 */
[----:B------:R-:W-:Y:S01]  /*d670*/  IMAD.MOV.U32 R234, RZ, RZ, R248 ;  /* 0x000000ffffea7224 */ /* 0x000fe200078e00f8 */
[----:B------:R-:W-:Y:S01]  /*d680*/  PRMT R127, R122, 0x7610, R127 ;  /* 0x000076107a7f7816 */ /* 0x000fe2000000007f */
[----:B------:R2:W-:Y:S01]  /*d690*/  @!P2 STL.S16 [R1+0x5c], R122 ;  /* 0x00005c7a0100a387 */ /* 0x0005e20000100600 */
[----:B----4-:R-:W-:Y:S01]  /*d6a0*/  PRMT R126, R3, 0x5410, R2 ;  /* 0x00005410037e7816 */ /* 0x010fe20000000002 */
[----:B------:R-:W-:Y:S01]  /*d6b0*/  IMAD.MOV.U32 R248, RZ, RZ, R250 ;  /* 0x000000fffff87224 */ /* 0x000fe200078e00fa */
[----:B------:R-:W-:Y:S01]  /*d6c0*/  @!P5 PRMT R2, R124, 0x5410, RZ ;  /* 0x000054107c02d816 */ /* 0x000fe200000000ff */
[----:B------:R1:W3:Y:S01]  /*d6d0*/  LDL.S16 R120, [R1+0x78] ;  /* 0x0000780001787983 */ /* 0x0002e20000100600 */
[----:B------:R-:W-:Y:S02]  /*d6e0*/  PRMT R124, R107, 0x5410, R105 ;  /* 0x000054106b7c7816 */ /* 0x000fe40000000069 */
[----:B------:R-:W-:Y:S01]  /*d6f0*/  MUFU.EX2 R131, R214 ;  /* 0x000000d600837308 */ /* 0x000fe20000000800 */
[----:B------:R-:W-:Y:S01]  /*d700*/  @!P3 PRMT R105, R128, 0x5410, RZ ;  /* 0x000054108069b816 */ /* 0x000fe200000000ff */
[----:B------:R-:W-:Y:S01]  /*d710*/  STG.E.U16 desc[UR20][R208.64+0x2], R2 ;  /* 0x00000202d0007986 */ /* 0x000fe2000c101514 */
[----:B------:R-:W-:Y:S01]  /*d720*/  PRMT R128, R0, 0x5410, R119 ;  /* 0x0000541000807816 */ /* 0x000fe20000000077 */
[----:B------:R-:W-:Y:S01]  /*d730*/  IMAD.MOV.U32 R250, RZ, RZ, R140 ;  /* 0x000000fffffa7224 */ /* 0x000fe200078e008c */
[----:B------:R-:W-:Y:S01]  /*d740*/  @!P2 PRMT R0, R127, 0x5410, RZ ;  /* 0x000054107f00a816 */ /* 0x000fe200000000ff */
[----:B------:R-:W-:Y:S01]  /*d750*/  IMAD.MOV.U32 R140, RZ, RZ, R160 ;  /* 0x000000ffff8c7224 */ /* 0x000fe200078e00a0 */
[----:B------:R-:W-:Y:S01]  /*d760*/  @!P6 PRMT R3, R134, 0x5410, RZ ;  /* 0x000054108603e816 */ /* 0x000fe200000000ff */
[----:B------:R1:W4:Y:S01]  /*d770*/  LDL.S16 R127, [R1+0x84] ;  /* 0x00008400017f7983 */ /* 0x0003220000100600 */
[----:B------:R-:W-:Y:S01]  /*d780*/  @!P4 PRMT R107, R129, 0x5410, RZ ;  /* 0x00005410816bc816 */ /* 0x000fe200000000ff */
[----:B------:R-:W-:Y:S01]  /*d790*/  MUFU.EX2 R154, R212 ;  /* 0x000000d4009a7308 */ /* 0x000fe20000000800 */
[----:B------:R-:W-:Y:S01]  /*d7a0*/  IMAD.MOV.U32 R160, RZ, RZ, R132 ;  /* 0x000000ffffa07224 */ /* 0x000fe200078e0084 */
[----:B------:R5:W-:Y:S01]  /*d7b0*/  STG.E.U16 desc[UR20][R208.64], R3 ;  /* 0x00000003d0007986 */ /* 0x000be2000c101514 */
[----:B------:R-:W-:Y:S02]  /*d7c0*/  IMAD.MOV.U32 R235, RZ, RZ, R249 ;  /* 0x000000ffffeb7224 */ /* 0x000fe400078e00f9 */
[----:B------:R-:W-:Y:S02]  /*d7d0*/  IMAD.MOV.U32 R249, RZ, RZ, R251 ;  /* 0x000000fffff97224 */ /* 0x000fe400078e00fb */
[----:B------:R-:W-:Y:S03]  /*d7e0*/  IMAD.MOV.U32 R251, RZ, RZ, R141 ;  /* 0x000000fffffb7224 */ /* 0x000fe600078e008d */
[----:B------:R-:W-:Y:S01]  /*d7f0*/  MUFU.EX2 R129, R213 ;  /* 0x000000d500817308 */ /* 0x000fe20000000800 */
[----:B--2---:R-:W-:Y:S02]  /*d800*/  IMAD.SHL.U32 R122, R123, 0x8, RZ ;  /* 0x000000087b7a7824 */ /* 0x004fe400078e00ff */
[----:B------:R-:W-:Y:S02]  /*d810*/  IMAD.MOV.U32 R141, RZ, RZ, R161 ;  /* 0x000000ffff8d7224 */ /* 0x000fe400078e00a1 */
[----:B------:R-:W-:Y:S01]  /*d820*/  IMAD.MOV.U32 R161, RZ, RZ, R133 ;  /* 0x000000ffffa17224 */ /* 0x000fe200078e0085 */
[C---:B------:R-:W-:Y:S01]  /*d830*/  LEA R210, P0, R122.reuse, R208, 0x1 ;  /* 0x000000d07ad27211 */ /* 0x040fe200078008ff */
[----:B------:R-:W-:Y:S03]  /*d840*/  IMAD.MOV.U32 R185, RZ, RZ, R141 ;  /* 0x000000ffffb97224 */ /* 0x000fe600078e008d */
[----:B------:R-:W-:Y:S01]  /*d850*/  MUFU.EX2 R133, R224 ;  /* 0x000000e000857308 */ /* 0x000fe20000000800 */
[----:B------:R-:W-:Y:S01]  /*d860*/  IMAD.MOV.U32 R239, RZ, RZ, R161 ;  /* 0x000000ffffef7224 */ /* 0x000fe200078e00a1 */
[----:B------:R-:W-:Y:S01]  /*d870*/  LEA.HI.X.SX32 R211, R122, R209, 0x1, P0 ;  /* 0x000000d17ad37211 */ /* 0x000fe200000f0eff */
[----:B------:R-:W-:Y:S02]  /*d880*/  IMAD.MOV.U32 R238, RZ, RZ, R160 ;  /* 0x000000ffffee7224 */ /* 0x000fe400078e00a0 */
[----:B------:R-:W-:Y:S02]  /*d890*/  IMAD.WIDE.U32 R160, R223, -0x2daee0ad, RZ ;  /* 0xd2511f53dfa07825 */ /* 0x000fe400078e00ff */
[----:B------:R2:W-:Y:S03]  /*d8a0*/  STG.E.U16 desc[UR20][R210.64], R107 ;  /* 0x0000006bd2007986 */ /* 0x0005e6000c101514 */
[----:B------:R-:W-:Y:S01]  /*d8b0*/  MUFU.EX2 R130, R200 ;  /* 0x000000c800827308 */ /* 0x000fe20000000800 */
[----:B------:R-:W-:Y:S01]  /*d8c0*/  IMAD.MOV.U32 R235, RZ, RZ, R249 ;  /* 0x000000ffffeb7224 */ /* 0x000fe200078e00f9 */
[----:B------:R1:W-:Y:S01]  /*d8d0*/  STG.E.U16 desc[UR20][R210.64+0x2], R105 ;  /* 0x00000269d2007986 */ /* 0x0003e2000c101514 */
[----:B------:R-:W-:Y:S02]  /*d8e0*/  IMAD.MOV.U32 R249, RZ, RZ, R165 ;  /* 0x000000fffff97224 */ /* 0x000fe400078e00a5 */
[----:B-----5:R-:W-:Y:S01]  /*d8f0*/  FADD.FTZ R3, R178, R110 ;  /* 0x0000006eb2037221 */ /* 0x020fe20000010000 */
[C---:B------:R-:W-:Y:S04]  /*d900*/  F2FP.BF16.F32.PACK_AB R110, R179.reuse, R178 ;  /* 0x000000b2b36e723e */ /* 0x040fe800000010ff */
[----:B------:R-:W5:Y:S01]  /*d910*/  MUFU.EX2 R141, R221 ;  /* 0x000000dd008d7308 */ /* 0x000f620000000800 */
[----:B------:R-:W-:Y:S01]  /*d920*/  FADD.FTZ R111, R179, R3 ;  /* 0x00000003b36f7221 */ /* 0x000fe20000010000 */
[----:B------:R-:W-:Y:S05]  /*d930*/  IMAD.WIDE R2, R123, 0x70, R210 ;  /* 0x000000707b027825 */ /* 0x000fea00078e02d2 */
[----:B------:R1:W-:Y:S03]  /*d940*/  STG.E.U16 desc[UR20][R2.64], R0 ;  /* 0x0000000002007986 */ /* 0x0003e6000c101514 */
[----:B------:R-:W-:Y:S10]  /*d950*/  MUFU.EX2 R134, R202 ;  /* 0x000000ca00867308 */ /* 0x000ff40000000800 */
[----:B------:R-:W-:Y:S01]  /*d960*/  MUFU.EX2 R155, R198 ;  /* 0x000000c6009b7308 */ /* 0x000fe20000000800 */
[----:B-----5:R-:W-:Y:S02]  /*d970*/  F2FP.BF16.F32.PACK_AB R156, R133, R141 ;  /* 0x0000008d859c723e */ /* 0x020fe400000010ff */
[----:B--2---:R-:W-:Y:S01]  /*d980*/  PRMT R107, R108, 0x7632, R107 ;  /* 0x000076326c6b7816 */ /* 0x004fe2000000006b */
[----:B-1----:R-:W-:Y:S06]  /*d990*/  IMAD R105, R123, 0x48, RZ ;  /* 0x000000487b697824 */ /* 0x002fec00078e02ff */
[----:B------:R-:W-:Y:S01]  /*d9a0*/  MUFU.EX2 R202, R233 ;  /* 0x000000e900ca7308 */ /* 0x000fe20000000800 */
[CC--:B------:R-:W-:Y:S04]  /*d9b0*/  LEA R212, P0, R105.reuse, R208.reuse, 0x1 ;  /* 0x000000d069d47211 */ /* 0x0c0fe800078008ff */
[-C--:B------:R-:W-:Y:S02]  /*d9c0*/  LEA.HI.X.SX32 R213, R105, R209.reuse, 0x1, P0 ;  /* 0x000000d169d57211 */ /* 0x080fe400000f0eff */
[----:B------:R-:W-:Y:S02]  /*d9d0*/  LOP3.LUT R0, R109, 0xffff, RZ, 0xc0, !PT ;  /* 0x0000ffff6d007812 */ /* 0x000fe400078ec0ff */
[----:B------:R-:W-:Y:S02]  /*d9e0*/  LOP3.LUT R2, R174, 0xff, RZ, 0xc0, !PT ;  /* 0x000000ffae027812 */ /* 0x000fe400078ec0ff */
[----:B------:R-:W-:Y:S02]  /*d9f0*/  SHF.R.U32.HI R0, RZ, 0x8, R0 ;  /* 0x00000008ff007819 */ /* 0x000fe40000011600 */
[----:B------:R-:W-:Y:S02]  /*da00*/  ISETP.LE.U32.AND P2, PT, R2, UR12, PT ;  /* 0x0000000c02007c0c */ /* 0x000fe4000bf43070 */
[----:B------:R-:W-:Y:S02]  /*da10*/  LOP3.LUT R0, R0, 0xffff, RZ, 0xc0, !PT ;  /* 0x0000ffff00007812 */ /* 0x000fe400078ec0ff */
[--C-:B------:R-:W-:Y:S02]  /*da20*/  SHF.R.U32.HI R2, RZ, 0x10, R109.reuse ;  /* 0x00000010ff027819 */ /* 0x100fe4000001166d */
[----:B------:R-:W-:Y:S01]  /*da30*/  ISETP.LE.U32.AND P3, PT, R0, UR12, PT ;  /* 0x0000000c00007c0c */ /* 0x000fe2000bf63070 */
[----:B------:R-:W-:Y:S01]  /*da40*/  IMAD R0, R123, 0x38, R122 ;  /* 0x000000387b007824 */ /* 0x000fe200078e027a */
[----:B------:R-:W-:Y:S02]  /*da50*/  LOP3.LUT R2, R2, 0xff, RZ, 0xc0, !PT ;  /* 0x000000ff02027812 */ /* 0x000fe400078ec0ff */
[----:B------:R-:W-:Y:S01]  /*da60*/  SHF.R.U32.HI R109, RZ, 0x18, R109 ;  /* 0x00000018ff6d7819 */ /* 0x000fe2000001166d */
[----:B------:R-:W-:Y:S01]  /*da70*/  VIADD R0, R0, 0x1 ;  /* 0x0000000100007836 */ /* 0x000fe20000000000 */
[----:B------:R-:W-:Y:S02]  /*da80*/  ISETP.LE.U32.AND P6, PT, R2, UR12, PT ;  /* 0x0000000c02007c0c */ /* 0x000fe4000bfc3070 */
[----:B------:R-:W-:Y:S02]  /*da90*/  LOP3.LUT R2, R174, 0xffff, RZ, 0xc0, !PT ;  /* 0x0000ffffae027812 */ /* 0x000fe400078ec0ff */
[C---:B------:R-:W-:Y:S02]  /*daa0*/  LEA R214, P5, R0.reuse, R208, 0x1 ;  /* 0x000000d000d67211 */ /* 0x040fe400078a08ff */
[----:B------:R-:W-:Y:S02]  /*dab0*/  SHF.R.U32.HI R2, RZ, 0x8, R2 ;  /* 0x00000008ff027819 */ /* 0x000fe40000011602 */
[----:B------:R-:W-:Y:S02]  /*dac0*/  LEA.HI.X.SX32 R215, R0, R209, 0x1, P5 ;  /* 0x000000d100d77211 */ /* 0x000fe400028f0eff */
[----:B------:R-:W-:Y:S02]  /*dad0*/  LOP3.LUT R2, R2, 0xffff, RZ, 0xc0, !PT ;  /* 0x0000ffff02027812 */ /* 0x000fe400078ec0ff */
[----:B------:R-:W-:Y:S02]  /*dae0*/  ISETP.LE.U32.AND P4, PT, R109, UR12, PT ;  /* 0x0000000c6d007c0c */ /* 0x000fe4000bf83070 */
[----:B------:R-:W-:Y:S02]  /*daf0*/  ISETP.LE.U32.AND P5, PT, R2, UR12, PT ;  /* 0x0000000c02007c0c */ /* 0x000fe4000bfa3070 */
[--C-:B------:R-:W-:Y:S02]  /*db00*/  SHF.R.U32.HI R3, RZ, 0x10, R174.reuse ;  /* 0x00000010ff037819 */ /* 0x100fe400000116ae */
[----:B------:R-:W-:Y:S02]  /*db10*/  SHF.R.U32.HI R0, RZ, 0x18, R174 ;  /* 0x00000018ff007819 */ /* 0x000fe400000116ae */
[----:B------:R-:W-:Y:S04]  /*db20*/  LOP3.LUT R3, R3, 0xff, RZ, 0xc0, !PT ;  /* 0x000000ff03037812 */ /* 0x000fe800078ec0ff */
[----:B------:R-:W-:Y:S01]  /*db30*/  ISETP.LE.U32.AND P0, PT, R3, UR12, PT ;  /* 0x0000000c03007c0c */ /* 0x000fe2000bf03070 */
[----:B---3--:R-:W-:Y:S05]  /*db40*/  @!P6 HFMA2.BF16_V2 R120, -RZ.H0_H0, RZ.H0_H0, -R108.H0_H0 ;  /* 0x200000ffff78e231 */ /* 0x008fea000034096c */
[----:B------:R-:W-:Y:S01]  /*db50*/  PRMT R3, R120, 0x7610, R3 ;  /* 0x0000761078037816 */ /* 0x000fe20000000003 */
[----:B----4-:R-:W-:Y:S05]  /*db60*/  @!P3 HFMA2.BF16_V2 R127, -RZ.H0_H0, RZ.H0_H0, -R119.H0_H0 ;  /* 0x200000ffff7fb231 */ /* 0x010fea0000340977 */
[----:B------:R-:W-:Y:S01]  /*db70*/  PRMT R105, R127, 0x7610, R105 ;  /* 0x000076107f697816 */ /* 0x000fe20000000069 */
[----:B------:R1:W-:Y:S03]  /*db80*/  @!P3 STL.S16 [R1+0x84], R127 ;  /* 0x0000847f0100b387 */ /* 0x0003e60000100600 */
[----:B------:R-:W-:Y:S01]  /*db90*/  @!P3 PRMT R119, R105, 0x5410, RZ ;  /* 0x000054106977b816 */ /* 0x000fe200000000ff */
[----:B------:R2:W3:Y:S01]  /*dba0*/  LDL.S16 R2, [R1+0x7c] ;  /* 0x00007c0001027983 */ /* 0x0004e20000100600 */
[----:B------:R-:W-:Y:S01]  /*dbb0*/  ISETP.LE.U32.AND P3, PT, R0, UR12, PT ;  /* 0x0000000c00007c0c */ /* 0x000fe2000bf63070 */
[----:B------:R-:W-:Y:S01]  /*dbc0*/  FADD.FTZ R0, R117, R112 ;  /* 0x0000007075007221 */ /* 0x000fe20000010000 */
[C---:B------:R-:W-:Y:S01]  /*dbd0*/  F2FP.BF16.F32.PACK_AB R112, R184.reuse, R117 ;  /* 0x00000075b870723e */ /* 0x040fe200000010ff */
[----:B------:R4:W-:Y:S02]  /*dbe0*/  @!P6 STL.S16 [R1+0x78], R120 ;  /* 0x000078780100e387 */ /* 0x0009e40000100600 */
[----:B------:R-:W-:Y:S01]  /*dbf0*/  FADD.FTZ R117, R184, R0 ;  /* 0x00000000b8757221 */ /* 0x000fe20000010000 */
[----:B------:R-:W-:Y:S01]  /*dc00*/  LOP3.LUT R0, R138, 0xff, RZ, 0xc0, !PT ;  /* 0x000000ff8a007812 */ /* 0x000fe200078ec0ff */
[----:B------:R2:W5:Y:S01]  /*dc10*/  LDL.S16 R105, [R1+0x80] ;  /* 0x0000800001697983 */ /* 0x0005620000100600 */
[----:B------:R-:W-:Y:S03]  /*dc20*/  IMAD.MOV.U32 R184, RZ, RZ, R140 ;  /* 0x000000ffffb87224 */ /* 0x000fe600078e008c */
[----:B------:R-:W-:Y:S01]  /*dc30*/  STG.E.U16 desc[UR20][R214.64], R119 ;  /* 0x00000077d6007986 */ /* 0x000fe2000c101514 */
[----:B-1----:R-:W-:Y:S02]  /*dc40*/  PRMT R127, R108, 0x5410, R107 ;  /* 0x000054106c7f7816 */ /* 0x002fe4000000006b */
[----:B------:R-:W-:Y:S01]  /*dc50*/  @!P6 PRMT R108, R3, 0x5410, RZ ;  /* 0x00005410036ce816 */ /* 0x000fe200000000ff */
[--C-:B------:R-:W-:Y:S01]  /*dc60*/  FADD.FTZ R3, R181, R113.reuse ;  /* 0x00000071b5037221 */ /* 0x100fe20000010000 */
[----:B------:R-:W-:Y:S02]  /*dc70*/  PRMT R113, R114, 0x7632, R113 ;  /* 0x0000763272717816 */ /* 0x000fe40000000071 */
[----:B------:R-:W-:Y:S01]  /*dc80*/  ISETP.LE.U32.AND P6, PT, R0, UR12, PT ;  /* 0x0000000c00007c0c */ /* 0x000fe2000bfc3070 */
[----:B------:R-:W-:Y:S01]  /*dc90*/  FADD.FTZ R109, R180, R3 ;  /* 0x00000003b46d7221 */ /* 0x000fe20000010000 */
[----:B------:R-:W-:Y:S01]  /*dca0*/  LOP3.LUT R0, R138, 0xffff, RZ, 0xc0, !PT ;  /* 0x0000ffff8a007812 */ /* 0x000fe200078ec0ff */
[--C-:B------:R-:W-:Y:S01]  /*dcb0*/  FADD.FTZ R3, R118, R115.reuse ;  /* 0x0000007376037221 */ /* 0x100fe20000010000 */
[----:B------:R-:W-:Y:S01]  /*dcc0*/  PRMT R115, R116, 0x7632, R115 ;  /* 0x0000763274737816 */ /* 0x000fe20000000073 */
[----:B----4-:R-:W-:Y:S01]  /*dcd0*/  MUFU.EX2 R120, R203 ;  /* 0x000000cb00787308 */ /* 0x010fe20000000800 */
[----:B------:R-:W-:Y:S01]  /*dce0*/  F2FP.BF16.F32.PACK_AB R118, R177, R118 ;  /* 0x00000076b176723e */ /* 0x000fe200000010ff */
[----:B------:R-:W-:Y:S01]  /*dcf0*/  STG.E.U16 desc[UR20][R212.64], R108 ;  /* 0x0000006cd4007986 */ /* 0x000fe2000c101514 */
[----:B---3--:R-:W-:Y:S05]  /*dd00*/  @!P4 HFMA2.BF16_V2 R2, -RZ.H0_H0, RZ.H0_H0, -R107.H0_H0 ;  /* 0x200000ffff02c231 */ /* 0x008fea000034096b */
[----:B------:R-:W-:Y:S01]  /*dd10*/  PRMT R123, R2, 0x7610, R123 ;  /* 0x00007610027b7816 */ /* 0x000fe2000000007b */
[----:B------:R1:W-:Y:S01]  /*dd20*/  @!P4 STL.S16 [R1+0x7c], R2 ;  /* 0x00007c020100c387 */ /* 0x0003e20000100600 */
[----:B-----5:R-:W-:Y:S02]  /*dd30*/  @!P2 HFMA2.BF16_V2 R105, -RZ.H0_H0, RZ.H0_H0, -R114.H0_H0 ;  /* 0x200000ffff69a231 */ /* 0x020fe40000340972 */
[----:B------:R-:W-:Y:S01]  /*dd40*/  @!P4 PRMT R107, R123, 0x5410, RZ ;  /* 0x000054107b6bc816 */ /* 0x000fe200000000ff */
[----:B------:R2:W3:Y:S01]  /*dd50*/  LDL.S16 R132, [R1+0x8c] ;  /* 0x00008c0001847983 */ /* 0x0004e20000100600 */
[----:B------:R-:W-:Y:S02]  /*dd60*/  PRMT R123, R114, 0x5410, R113 ;  /* 0x00005410727b7816 */ /* 0x000fe40000000071 */
[----:B------:R-:W-:Y:S01]  /*dd70*/  PRMT R122, R105, 0x7610, R122 ;  /* 0x00007610697a7816 */ /* 0x000fe2000000007a */
[----:B------:R4:W-:Y:S03]  /*dd80*/  @!P2 STL.S16 [R1+0x80], R105 ;  /* 0x000080690100a387 */ /* 0x0009e60000100600 */
[----:B------:R-:W-:Y:S01]  /*dd90*/  @!P2 PRMT R114, R122, 0x5410, RZ ;  /* 0x000054107a72a816 */ /* 0x000fe200000000ff */
[----:B------:R-:W-:Y:S04]  /*dda0*/  STG.E.U16 desc[UR20][R212.64+0x2], R107 ;  /* 0x0000026bd4007986 */ /* 0x000fe8000c101514 */
[----:B------:R2:W5:Y:S04]  /*ddb0*/  LDL.S16 R122, [R1+0x88] ;  /* 0x00008800017a7983 */ /* 0x0005680000100600 */
[----:B------:R-:W-:Y:S01]  /*ddc0*/  STG.E.U16 desc[UR20][R208.64+0x10], R114 ;  /* 0x00001072d0007986 */ /* 0x000fe2000c101514 */
[----:B-1----:R-:W-:Y:S02]  /*ddd0*/  SHF.R.U32.HI R2, RZ, 0x8, R0 ;  /* 0x00000008ff027819 */ /* 0x002fe40000011600 */
[----:B------:R-:W-:Y:S02]  /*dde0*/  F2FP.BF16.F32.PACK_AB R0, R180, R181 ;  /* 0x000000b5b400723e */ /* 0x000fe400000010ff */
[----:B------:R-:W-:Y:S04]  /*ddf0*/  LOP3.LUT R2, R2, 0xffff, RZ, 0xc0, !PT ;  /* 0x0000ffff02027812 */ /* 0x000fe800078ec0ff */
[----:B------:R-:W-:Y:S01]  /*de00*/  ISETP.LE.U32.AND P4, PT, R2, UR12, PT ;  /* 0x0000000c02007c0c */ /* 0x000fe2000bf83070 */
[----:B----4-:R-:W-:Y:S01]  /*de10*/  FADD.FTZ R105, R177, R3 ;  /* 0x00000003b1697221 */ /* 0x010fe20000010000 */
[--C-:B------:R-:W-:Y:S01]  /*de20*/  SHF.R.U32.HI R2, RZ, 0x10, R138.reuse ;  /* 0x00000010ff027819 */ /* 0x100fe2000001168a */
[----:B------:R-:W-:Y:S01]  /*de30*/  FADD.FTZ R3, R121, R111 ;  /* 0x0000006f79037221 */ /* 0x000fe20000010000 */
[C---:B------:R-:W-:Y:S02]  /*de40*/  F2FP.BF16.F32.PACK_AB R121, R201.reuse, R121 ;  /* 0x00000079c979723e */ /* 0x040fe400000010ff */
[----:B------:R-:W-:Y:S01]  /*de50*/  LOP3.LUT R2, R2, 0xff, RZ, 0xc0, !PT ;  /* 0x000000ff02027812 */ /* 0x000fe200078ec0ff */
[----:B------:R-:W-:Y:S01]  /*de60*/  FADD.FTZ R111, R201, R3 ;  /* 0x00000003c96f7221 */ /* 0x000fe20000010000 */
[----:B------:R-:W-:Y:S01]  /*de70*/  FADD.FTZ R3, R146, R109 ;  /* 0x0000006d92037221 */ /* 0x000fe20000010000 */
[----:B------:R-:W-:Y:S01]  /*de80*/  F2FP.BF16.F32.PACK_AB R146, R188, R146 ;  /* 0x00000092bc92723e */ /* 0x000fe200000010ff */
[----:B------:R-:W-:Y:S01]  /*de90*/  MUFU.EX2 R201, R231 ;  /* 0x000000e700c97308 */ /* 0x000fe20000000800 */
[----:B------:R-:W-:Y:S02]  /*dea0*/  ISETP.LE.U32.AND P2, PT, R2, UR12, PT ;  /* 0x0000000c02007c0c */ /* 0x000fe4000bf43070 */
[----:B------:R-:W-:Y:S01]  /*deb0*/  SHF.R.U32.HI R2, RZ, 0x18, R138 ;  /* 0x00000018ff027819 */ /* 0x000fe2000001168a */
[----:B---3--:R-:W-:Y:S05]  /*dec0*/  @!P5 HFMA2.BF16_V2 R132, -RZ.H0_H0, RZ.H0_H0, -R113.H0_H0 ;  /* 0x200000ffff84d231 */ /* 0x008fea0000340971 */
[----:B------:R-:W-:Y:S01]  /*ded0*/  PRMT R125, R132, 0x7610, R125 ;  /* 0x00007610847d7816 */ /* 0x000fe2000000007d */
[----:B------:R1:W-:Y:S03]  /*dee0*/  @!P5 STL.S16 [R1+0x8c], R132 ;  /* 0x00008c840100d387 */ /* 0x0003e60000100600 */
[----:B------:R-:W-:Y:S01]  /*def0*/  @!P5 PRMT R113, R125, 0x5410, RZ ;  /* 0x000054107d71d816 */ /* 0x000fe200000000ff */
[----:B------:R2:W3:Y:S01]  /*df00*/  LDL.S16 R145, [R1+0xb4] ;  /* 0x0000b40001917983 */ /* 0x0004e20000100600 */
[----:B------:R-:W-:Y:S01]  /*df10*/  PRMT R125, R116, 0x5410, R115 ;  /* 0x00005410747d7816 */ /* 0x000fe20000000073 */
[----:B-----5:R-:W-:Y:S01]  /*df20*/  @!P0 HFMA2.BF16_V2 R122, -RZ.H0_H0, RZ.H0_H0, -R116.H0_H0 ;  /* 0x200000ffff7a8231 */ /* 0x020fe20000340974 */
[----:B------:R-:W-:Y:S01]  /*df30*/  ISETP.LE.U32.AND P5, PT, R2, UR12, PT ;  /* 0x0000000c02007c0c */ /* 0x000fe2000bfa3070 */
[----:B------:R-:W-:Y:S01]  /*df40*/  STG.E.U16 desc[UR20][R208.64+0x12], R113 ;  /* 0x00001271d0007986 */ /* 0x000fe2000c101514 */
[----:B------:R-:W-:Y:S01]  /*df50*/  FADD.FTZ R2, R144, R117 ;  /* 0x0000007590027221 */ /* 0x000fe20000010000 */
[C---:B------:R-:W-:Y:S01]  /*df60*/  F2FP.BF16.F32.PACK_AB R144, R191.reuse, R144 ;  /* 0x00000090bf90723e */ /* 0x040fe200000010ff */
[----:B------:R-:W-:Y:S01]  /*df70*/  FADD.FTZ R117, R188, R3 ;  /* 0x00000003bc757221 */ /* 0x000fe20000010000 */
[----:B------:R-:W-:Y:S01]  /*df80*/  PRMT R135, R122, 0x7610, R135 ;  /* 0x000076107a877816 */ /* 0x000fe20000000087 */
[----:B------:R4:W-:Y:S01]  /*df90*/  @!P0 STL.S16 [R1+0x88], R122 ;  /* 0x0000887a01008387 */ /* 0x0009e20000100600 */
[----:B------:R-:W-:Y:S01]  /*dfa0*/  PRMT R108, R144, 0x7632, R108 ;  /* 0x00007632906c7816 */ /* 0x000fe2000000006c */
[----:B------:R-:W-:Y:S01]  /*dfb0*/  FADD.FTZ R109, R191, R2 ;  /* 0x00000002bf6d7221 */ /* 0x000fe20000010000 */
[----:B------:R-:W-:Y:S01]  /*dfc0*/  @!P0 PRMT R116, R135, 0x5410, RZ ;  /* 0x0000541087748816 */ /* 0x000fe200000000ff */
[----:B------:R2:W5:Y:S01]  /*dfd0*/  LDL.S16 R140, [R1+0xb0] ;  /* 0x0000b000018c7983 */ /* 0x0005620000100600 */
[----:B------:R-:W-:Y:S01]  /*dfe0*/  LOP3.LUT R2, R161, UR26, R220, 0x96, !PT ;  /* 0x0000001aa1027c12 */ /* 0x000fe2000f8e96dc */
[----:B------:R-:W-:Y:S01]  /*dff0*/  FADD.FTZ R3, R152, R105 ;  /* 0x0000006998037221 */ /* 0x000fe20000010000 */
[----:B------:R-:W-:Y:S01]  /*e000*/  F2FP.BF16.F32.PACK_AB R152, R186, R152 ;  /* 0x00000098ba98723e */ /* 0x000fe200000010ff */
[----:B------:R2:W2:Y:S01]  /*e010*/  LDL.S16 R135, [R1+0xac] ;  /* 0x0000ac0001877983 */ /* 0x0004a20000100600 */
[----:B------:R-:W-:Y:S03]  /*e020*/  LOP3.LUT R105, R2, 0xff, RZ, 0xc0, !PT ;  /* 0x000000ff02697812 */ /* 0x000fe600078ec0ff */
[----:B------:R-:W-:Y:S01]  /*e030*/  STG.E.U16 desc[UR20][R210.64+0x10], R116 ;  /* 0x00001074d2007986 */ /* 0x000fe2000c101514 */
[----:B------:R-:W-:Y:S01]  /*e040*/  ISETP.LE.U32.AND P0, PT, R105, UR12, PT ;  /* 0x0000000c69007c0c */ /* 0x000fe2000bf03070 */
[----:B------:R-:W-:Y:S01]  /*e050*/  FADD.FTZ R105, R154, R111 ;  /* 0x0000006f9a697221 */ /* 0x000fe20000010000 */
[C---:B------:R-:W-:Y:S01]  /*e060*/  F2FP.BF16.F32.PACK_AB R154, R129.reuse, R154 ;  /* 0x0000009a819a723e */ /* 0x040fe200000010ff */
[----:B-1----:R-:W1:Y:S02]  /*e070*/  MUFU.EX2 R132, R226 ;  /* 0x000000e200847308 */ /* 0x002e640000000800 */
[----:B------:R-:W-:Y:S01]  /*e080*/  FADD.FTZ R111, R129, R105 ;  /* 0x00000069816f7221 */ /* 0x000fe20000010000 */
[----:B----4-:R-:W-:Y:S01]  /*e090*/  FADD.FTZ R122, R186, R3 ;  /* 0x00000003ba7a7221 */ /* 0x010fe20000010000 */
[----:B------:R-:W-:Y:S04]  /*e0a0*/  LOP3.LUT R3, R2, 0xffff, RZ, 0xc0, !PT ;  /* 0x0000ffff02037812 */ /* 0x000fe800078ec0ff */
[----:B------:R-:W-:Y:S02]  /*e0b0*/  SHF.R.U32.HI R3, RZ, 0x8, R3 ;  /* 0x00000008ff037819 */ /* 0x000fe40000011603 */
[----:B-1----:R-:W-:Y:S02]  /*e0c0*/  F2FP.BF16.F32.PACK_AB R157, R132, R136 ;  /* 0x00000088849d723e */ /* 0x002fe400000010ff */
[----:B------:R-:W-:Y:S02]  /*e0d0*/  LOP3.LUT R105, R3, 0xffff, RZ, 0xc0, !PT ;  /* 0x0000ffff03697812 */ /* 0x000fe400078ec0ff */
[C---:B------:R-:W-:Y:S04]  /*e0e0*/  PRMT R3, R100.reuse, 0x7632, R3 ;  /* 0x0000763264037816 */ /* 0x040fe80000000003 */
[----:B------:R-:W-:Y:S01]  /*e0f0*/  PRMT R129, R100, 0x5410, R3 ;  /* 0x0000541064817816 */ /* 0x000fe20000000003 */
[----:B---3--:R-:W-:Y:S05]  /*e100*/  @!P3 HFMA2.BF16_V2 R145, -RZ.H0_H0, RZ.H0_H0, -R115.H0_H0 ;  /* 0x200000ffff91b231 */ /* 0x008fea0000340973 */
[----:B------:R-:W-:Y:S01]  /*e110*/  PRMT R163, R145, 0x7610, R163 ;  /* 0x0000761091a37816 */ /* 0x000fe200000000a3 */
[----:B------:R-:W-:Y:S03]  /*e120*/  @!P3 STL.S16 [R1+0xb4], R145 ;  /* 0x0000b4910100b387 */ /* 0x000fe60000100600 */
[----:B------:R-:W-:Y:S01]  /*e130*/  @!P3 PRMT R115, R163, 0x5410, RZ ;  /* 0x00005410a373b816 */ /* 0x000fe200000000ff */
[----:B------:R-:W-:Y:S01]  /*e140*/  IMAD.WIDE.U32 R162, R162, -0x2daee0ad, RZ ;  /* 0xd2511f53a2a27825 */ /* 0x000fe200078e00ff */
[----:B------:R-:W-:Y:S03]  /*e150*/  ISETP.LE.U32.AND P3, PT, R105, UR12, PT ;  /* 0x0000000c69007c0c */ /* 0x000fe6000bf63070 */
[----:B-----5:R-:W-:Y:S02]  /*e160*/  @!P6 HFMA2.BF16_V2 R140, -RZ.H0_H0, RZ.H0_H0, -R100.H0_H0 ;  /* 0x200000ffff8ce231 */ /* 0x020fe40000340964 */
[----:B------:R-:W-:Y:S01]  /*e170*/  FADD.FTZ R105, R153, R109 ;  /* 0x0000006d99697221 */ /* 0x000fe20000010000 */
[C---:B------:R-:W-:Y:S01]  /*e180*/  F2FP.BF16.F32.PACK_AB R153, R131.reuse, R153 ;  /* 0x000000998399723e */ /* 0x040fe200000010ff */
[----:B------:R1:W-:Y:S01]  /*e190*/  STG.E.U16 desc[UR20][R210.64+0x12], R115 ;  /* 0x00001273d2007986 */ /* 0x0003e2000c101514 */
[----:B--2---:R-:W-:Y:S01]  /*e1a0*/  @!P4 HFMA2.BF16_V2 R135, -RZ.H0_H0, RZ.H0_H0, -R3.H0_H0 ;  /* 0x200000ffff87c231 */ /* 0x004fe20000340903 */
[----:B------:R-:W-:Y:S01]  /*e1b0*/  PRMT R137, R140, 0x7610, R137 ;  /* 0x000076108c897816 */ /* 0x000fe20000000089 */
[----:B------:R-:W-:Y:S01]  /*e1c0*/  FADD.FTZ R131, R131, R105 ;  /* 0x0000006983837221 */ /* 0x000fe20000010000 */
[--C-:B------:R-:W-:Y:S01]  /*e1d0*/  SHF.R.U32.HI R105, RZ, 0x18, R2.reuse ;  /* 0x00000018ff697819 */ /* 0x100fe20000011602 */
[----:B------:R2:W-:Y:S01]  /*e1e0*/  @!P6 STL.S16 [R1+0xb0], R140 ;  /* 0x0000b08c0100e387 */ /* 0x0005e20000100600 */
[----:B------:R-:W-:Y:S02]  /*e1f0*/  SHF.R.U32.HI R2, RZ, 0x10, R2 ;  /* 0x00000010ff027819 */ /* 0x000fe40000011602 */
[----:B------:R-:W-:Y:S01]  /*e200*/  PRMT R109, R135, 0x7610, R109 ;  /* 0x00007610876d7816 */ /* 0x000fe2000000006d */
[----:B------:R3:W-:Y:S01]  /*e210*/  @!P4 STL.S16 [R1+0xac], R135 ;  /* 0x0000ac870100c387 */ /* 0x0007e20000100600 */
[----:B------:R-:W-:Y:S02]  /*e220*/  @!P6 PRMT R100, R137, 0x5410, RZ ;  /* 0x000054108964e816 */ /* 0x000fe400000000ff */
[----:B------:R-:W-:Y:S01]  /*e230*/  LOP3.LUT R2, R2, 0xff, RZ, 0xc0, !PT ;  /* 0x000000ff02027812 */ /* 0x000fe200078ec0ff */
[----:B------:R4:W5:Y:S01]  /*e240*/  LDL.S16 R180, [R1+0xbc] ;  /* 0x0000bc0001b47983 */ /* 0x0009620000100600 */
[----:B------:R-:W-:Y:S01]  /*e250*/  ISETP.LE.U32.AND P6, PT, R105, UR12, PT ;  /* 0x0000000c69007c0c */ /* 0x000fe2000bfc3070 */
[----:B------:R-:W-:Y:S01]  /*e260*/  FADD.FTZ R105, R134, R117 ;  /* 0x0000007586697221 */ /* 0x000fe20000010000 */
[----:B------:R-:W-:Y:S01]  /*e270*/  @!P4 PRMT R3, R109, 0x5410, RZ ;  /* 0x000054106d03c816 */ /* 0x000fe200000000ff */
[----:B------:R4:W4:Y:S01]  /*e280*/  LDL.S16 R177, [R1+0xfc] ;  /* 0x0000fc0001b17983 */ /* 0x0009220000100600 */
[----:B------:R-:W-:Y:S01]  /*e290*/  ISETP.LE.U32.AND P4, PT, R2, UR12, PT ;  /* 0x0000000c02007c0c */ /* 0x000fe2000bf83070 */
[----:B------:R-:W-:Y:S01]  /*e2a0*/  FADD.FTZ R109, R155, R122 ;  /* 0x0000007a9b6d7221 */ /* 0x000fe20000010000 */
[C---:B------:R-:W-:Y:S01]  /*e2b0*/  F2FP.BF16.F32.PACK_AB R2, R120.reuse, R134 ;  /* 0x000000867802723e */ /* 0x040fe200000010ff */
[--C-:B------:R-:W-:Y:S01]  /*e2c0*/  FADD.FTZ R120, R120, R105.reuse ;  /* 0x0000006978787221 */ /* 0x100fe20000010000 */
[----:B------:R-:W-:Y:S01]  /*e2d0*/  PRMT R105, R106, 0x7632, R105 ;  /* 0x000076326a697816 */ /* 0x000fe20000000069 */
[----:B------:R-:W-:Y:S01]  /*e2e0*/  STG.E.U16 desc[UR20][R214.64+0x10], R3 ;  /* 0x00001003d6007986 */ /* 0x000fe2000c101514 */
[C---:B------:R-:W-:Y:S01]  /*e2f0*/  F2FP.BF16.F32.PACK_AB R155, R130.reuse, R155 ;  /* 0x0000009b829b723e */ /* 0x040fe200000010ff */
[----:B------:R-:W-:Y:S01]  /*e300*/  FADD.FTZ R122, R130, R109 ;  /* 0x0000006d827a7221 */ /* 0x000fe20000010000 */
[----:B------:R-:W-:Y:S01]  /*e310*/  PRMT R130, R106, 0x5410, R105 ;  /* 0x000054106a827816 */ /* 0x000fe20000000069 */
[----:B------:R-:W-:Y:S01]  /*e320*/  FADD.FTZ R109, R136, R111 ;  /* 0x0000006f886d7221 */ /* 0x000fe20000010000 */
[----:B------:R-:W-:Y:S01]  /*e330*/  LOP3.LUT R117, R163, UR26, R170, 0x96, !PT ;  /* 0x0000001aa3757c12 */ /* 0x000fe2000f8e96aa */
[----:B------:R-:W-:Y:S01]  /*e340*/  STG.E.U16 desc[UR20][R214.64+0xe], R100 ;  /* 0x00000e64d6007986 */ /* 0x000fe2000c101514 */
[----:B-1----:R-:W-:Y:S01]  /*e350*/  PRMT R115, R146, 0x7610, R115 ;  /* 0x0000761092737816 */ /* 0x002fe20000000073 */
[----:B------:R-:W-:Y:S01]  /*e360*/  FADD.FTZ R132, R132, R109 ;  /* 0x0000006d84847221 */ /* 0x000fe20000010000 */
[C---:B------:R-:W-:Y:S01]  /*e370*/  LOP3.LUT R109, R117.reuse, 0xffff, RZ, 0xc0, !PT ;  /* 0x0000ffff756d7812 */ /* 0x040fe200078ec0ff */
[----:B--2---:R2:W2:Y:S01]  /*e380*/  LDL.S16 R140, [R1+0xf8] ;  /* 0x0000f800018c7983 */ /* 0x0044a20000100600 */
[----:B------:R-:W-:Y:S01]  /*e390*/  LOP3.LUT R111, R117, 0xff, RZ, 0xc0, !PT ;  /* 0x000000ff756f7812 */ /* 0x000fe200078ec0ff */
[----:B------:R-:W-:Y:S01]  /*e3a0*/  MUFU.EX2 R134, R236 ;  /* 0x000000ec00867308 */ /* 0x000fe20000000800 */
[----:B------:R-:W-:Y:S04]  /*e3b0*/  SHF.R.U32.HI R109, RZ, 0x8, R109 ;  /* 0x00000008ff6d7819 */ /* 0x000fe8000001166d */
[----:B------:R-:W-:Y:S05]  /*e3c0*/  LOP3.LUT R109, R109, 0xffff, RZ, 0xc0, !PT ;  /* 0x0000ffff6d6d7812 */ /* 0x000fea00078ec0ff */
[----:B------:R-:W-:Y:S10]  /*e3d0*/  MUFU.EX2 R137, R218 ;  /* 0x000000da00897308 */ /* 0x000ff40000000800 */
[----:B------:R-:W1:Y:S10]  /*e3e0*/  MUFU.EX2 R145, R219 ;  /* 0x000000db00917308 */ /* 0x000e740000000800 */
[----:B---3--:R-:W3:Y:S01]  /*e3f0*/  MUFU.EX2 R135, R222 ;  /* 0x000000de00877308 */ /* 0x008ee20000000800 */
[----:B-1----:R-:W-:Y:S01]  /*e400*/  FADD.FTZ R120, R145, R120 ;  /* 0x0000007891787221 */ /* 0x002fe20000010000 */
[C---:B---3--:R-:W-:Y:S03]  /*e410*/  F2FP.BF16.F32.PACK_AB R145, R135.reuse, R145 ;  /* 0x000000918791723e */ /* 0x048fe600000010ff */
[----:B------:R-:W-:Y:S01]  /*e420*/  FADD.FTZ R135, R135, R120 ;  /* 0x0000007887877221 */ /* 0x000fe20000010000 */
[----:B------:R-:W-:Y:S01]  /*e430*/  LOP3.LUT R120, R160, 0xff, RZ, 0xc0, !PT ;  /* 0x000000ffa0787812 */ /* 0x000fe200078ec0ff */
[----:B-----5:R-:W-:Y:S02]  /*e440*/  @!P2 HFMA2.BF16_V2 R180, -RZ.H0_H0, RZ.H0_H0, -R106.H0_H0 ;  /* 0x200000ffffb4a231 */ /* 0x020fe4000034096a */
[----:B----4-:R-:W-:Y:S03]  /*e450*/  @!P0 HFMA2.BF16_V2 R177, -RZ.H0_H0, RZ.H0_H0, -R110.H0_H0 ;  /* 0x200000ffffb18231 */ /* 0x010fe6000034096e */
[----:B------:R-:W-:Y:S01]  /*e460*/  PRMT R148, R180, 0x7610, R148 ;  /* 0x00007610b4947816 */ /* 0x000fe20000000094 */
[----:B------:R-:W-:Y:S03]  /*e470*/  @!P2 STL.S16 [R1+0xbc], R180 ;  /* 0x0000bcb40100a387 */ /* 0x000fe60000100600 */
[----:B------:R-:W-:Y:S01]  /*e480*/  @!P2 PRMT R106, R148, 0x5410, RZ ;  /* 0x00005410946aa816 */ /* 0x000fe200000000ff */
[----:B------:R4:W3:Y:S01]  /*e490*/  LDL.S16 R136, [R1+0x108] ;  /* 0x0001080001887983 */ /* 0x0008e20000100600 */
[----:B------:R-:W-:Y:S01]  /*e4a0*/  ISETP.LE.U32.AND P2, PT, R111, UR12, PT ;  /* 0x0000000c6f007c0c */ /* 0x000fe2000bf43070 */
[----:B------:R-:W-:Y:S01]  /*e4b0*/  FADD.FTZ R111, R141, R131 ;  /* 0x000000838d6f7221 */ /* 0x000fe20000010000 */
[----:B------:R-:W-:Y:S01]  /*e4c0*/  PRMT R167, R177, 0x7610, R167 ;  /* 0x00007610b1a77816 */ /* 0x000fe200000000a7 */
[----:B------:R4:W5:Y:S01]  /*e4d0*/  LDL.S16 R148, [R1+0x10c] ;  /* 0x00010c0001947983 */ /* 0x0009620000100600 */
[----:B------:R-:W-:Y:S01]  /*e4e0*/  MUFU.EX2 R141, R230 ;  /* 0x000000e6008d7308 */ /* 0x000fe20000000800 */
[----:B------:R-:W-:Y:S01]  /*e4f0*/  FADD.FTZ R131, R133, R111 ;  /* 0x0000006f85837221 */ /* 0x000fe20000010000 */
[----:B------:R-:W-:Y:S01]  /*e500*/  FADD.FTZ R111, R147, R122 ;  /* 0x0000007a936f7221 */ /* 0x000fe20000010000 */
[C---:B------:R-:W-:Y:S01]  /*e510*/  F2FP.BF16.F32.PACK_AB R147, R137.reuse, R147 ;  /* 0x000000938993723e */ /* 0x040fe200000010ff */
[----:B------:R1:W-:Y:S01]  /*e520*/  STG.E.U16 desc[UR20][R212.64+0x10], R106 ;  /* 0x0000106ad4007986 */ /* 0x0003e2000c101514 */
[----:B--2---:R-:W-:Y:S02]  /*e530*/  @!P5 HFMA2.BF16_V2 R140, -RZ.H0_H0, RZ.H0_H0, -R105.H0_H0 ;  /* 0x200000ffff8cd231 */ /* 0x004fe40000340969 */
[----:B------:R-:W-:Y:S01]  /*e540*/  FADD.FTZ R137, R137, R111 ;  /* 0x0000006f89897221 */ /* 0x000fe20000010000 */
[--C-:B------:R-:W-:Y:S02]  /*e550*/  SHF.R.U32.HI R111, RZ, 0x18, R117.reuse ;  /* 0x00000018ff6f7819 */ /* 0x100fe40000011675 */
[----:B------:R-:W-:Y:S01]  /*e560*/  SHF.R.U32.HI R117, RZ, 0x10, R117 ;  /* 0x00000010ff757819 */ /* 0x000fe20000011675 */
[----:B------:R2:W-:Y:S01]  /*e570*/  @!P5 STL.S16 [R1+0xf8], R140 ;  /* 0x0000f88c0100d387 */ /* 0x0005e20000100600 */
[----:B------:R-:W-:Y:S02]  /*e580*/  PRMT R143, R140, 0x7610, R143 ;  /* 0x000076108c8f7816 */ /* 0x000fe4000000008f */
[----:B------:R-:W-:Y:S02]  /*e590*/  LOP3.LUT R117, R117, 0xff, RZ, 0xc0, !PT ;  /* 0x000000ff75757812 */ /* 0x000fe400078ec0ff */
[----:B------:R-:W-:Y:S02]  /*e5a0*/  @!P5 PRMT R105, R143, 0x5410, RZ ;  /* 0x000054108f69d816 */ /* 0x000fe400000000ff */
[----:B------:R-:W-:Y:S01]  /*e5b0*/  ISETP.LE.U32.AND P5, PT, R109, UR12, PT ;  /* 0x0000000c6d007c0c */ /* 0x000fe2000bfa3070 */
[----:B------:R4:W4:Y:S01]  /*e5c0*/  LDL.S16 R143, [R1+0x104] ;  /* 0x00010400018f7983 */ /* 0x0009220000100600 */
[C---:B------:R-:W-:Y:S03]  /*e5d0*/  PRMT R109, R110.reuse, 0x7632, R109 ;  /* 0x000076326e6d7816 */ /* 0x040fe6000000006d */
[----:B------:R-:W-:Y:S01]  /*e5e0*/  @!P0 STL.S16 [R1+0xfc], R177 ;  /* 0x0000fcb101008387 */ /* 0x000fe20000100600 */
[----:B------:R-:W-:Y:S02]  /*e5f0*/  PRMT R133, R110, 0x5410, R109 ;  /* 0x000054106e857816 */ /* 0x000fe4000000006d */
[----:B------:R-:W-:Y:S01]  /*e600*/  @!P0 PRMT R110, R167, 0x5410, RZ ;  /* 0x00005410a76e8816 */ /* 0x000fe200000000ff */
[----:B------:R2:W-:Y:S01]  /*e610*/  STG.E.U16 desc[UR20][R212.64+0x12], R105 ;  /* 0x00001269d4007986 */ /* 0x0005e2000c101514 */
[----:B------:R-:W-:Y:S02]  /*e620*/  ISETP.LE.U32.AND P0, PT, R111, UR12, PT ;  /* 0x0000000c6f007c0c */ /* 0x000fe4000bf03070 */
[----:B------:R-:W-:Y:S01]  /*e630*/  PRMT R111, R112, 0x7632, R111 ;  /* 0x00007632706f7816 */ /* 0x000fe2000000006f */
[----:B------:R-:W-:Y:S01]  /*e640*/  STG.E.U16 desc[UR20][R208.64+0x20], R110 ;  /* 0x0000206ed0007986 */ /* 0x000fe2000c101514 */
[C---:B-1----:R-:W-:Y:S01]  /*e650*/  PRMT R106, R152.reuse, 0x7610, R106 ;  /* 0x00007610986a7816 */ /* 0x042fe2000000006a */
[----:B--2---:R-:W1:Y:S01]  /*e660*/  MUFU.EX2 R140, R232 ;  /* 0x000000e8008c7308 */ /* 0x004e620000000800 */
[----:B------:R-:W-:Y:S01]  /*e670*/  PRMT R105, R152, 0x7632, R105 ;  /* 0x0000763298697816 */ /* 0x000fe20000000069 */
[----:B---3--:R-:W-:Y:S02]  /*e680*/  @!P4 HFMA2.BF16_V2 R136, -RZ.H0_H0, RZ.H0_H0, -R112.H0_H0 ;  /* 0x200000ffff88c231 */ /* 0x008fe40000340970 */
[----:B-----5:R-:W-:Y:S03]  /*e690*/  @!P3 HFMA2.BF16_V2 R148, -RZ.H0_H0, RZ.H0_H0, -R109.H0_H0 ;  /* 0x200000ffff94b231 */ /* 0x020fe6000034096d */
[----:B------:R-:W-:Y:S02]  /*e6a0*/  PRMT R142, R136, 0x7610, R142 ;  /* 0x00007610888e7816 */ /* 0x000fe4000000008e */
[----:B------:R-:W-:Y:S01]  /*e6b0*/  PRMT R122, R148, 0x7610, R122 ;  /* 0x00007610947a7816 */ /* 0x000fe2000000007a */
[----:B------:R2:W-:Y:S03]  /*e6c0*/  @!P3 STL.S16 [R1+0x10c], R148 ;  /* 0x00010c940100b387 */ /* 0x0005e60000100600 */
[----:B------:R-:W-:Y:S01]  /*e6d0*/  @!P3 PRMT R109, R122, 0x5410, RZ ;  /* 0x000054107a6db816 */ /* 0x000fe200000000ff */
[----:B------:R3:W-:Y:S01]  /*e6e0*/  @!P4 STL.S16 [R1+0x108], R136 ;  /* 0x000108880100c387 */ /* 0x0007e20000100600 */
[----:B------:R-:W-:Y:S01]  /*e6f0*/  ISETP.LE.U32.AND P3, PT, R120, UR12, PT ;  /* 0x0000000c78007c0c */ /* 0x000fe2000bf63070 */
[----:B------:R-:W-:Y:S01]  /*e700*/  FADD.FTZ R122, R202, R132 ;  /* 0x00000084ca7a7221 */ /* 0x000fe20000010000 */
[----:B------:R-:W-:Y:S01]  /*e710*/  F2FP.BF16.F32.PACK_AB R202, R134, R202 ;  /* 0x000000ca86ca723e */ /* 0x000fe200000010ff */
[----:B------:R3:W5:Y:S01]  /*e720*/  LDL.S16 R167, [R1+0x118] ;  /* 0x0001180001a77983 */ /* 0x0007620000100600 */
[----:B------:R-:W-:Y:S01]  /*e730*/  LOP3.LUT R120, R160, 0xffff, RZ, 0xc0, !PT ;  /* 0x0000ffffa0787812 */ /* 0x000fe200078ec0ff */
[----:B------:R-:W-:Y:S01]  /*e740*/  FADD.FTZ R132, R134, R122 ;  /* 0x0000007a86847221 */ /* 0x000fe20000010000 */
[----:B------:R-:W-:Y:S01]  /*e750*/  PRMT R134, R112, 0x5410, R111 ;  /* 0x0000541070867816 */ /* 0x000fe2000000006f */
[----:B------:R-:W-:Y:S01]  /*e760*/  STG.E.U16 desc[UR20][R208.64+0x22], R109 ;  /* 0x0000226dd0007986 */ /* 0x000fe2000c101514 */
[----:B------:R-:W-:Y:S01]  /*e770*/  @!P4 PRMT R112, R142, 0x5410, RZ ;  /* 0x000054108e70c816 */ /* 0x000fe200000000ff */
[----:B----4-:R-:W-:Y:S01]  /*e780*/  @!P6 HFMA2.BF16_V2 R143, -RZ.H0_H0, RZ.H0_H0, -R111.H0_H0 ;  /* 0x200000ffff8fe231 */ /* 0x010fe2000034096f */
[----:B------:R-:W-:Y:S01]  /*e790*/  ISETP.LE.U32.AND P4, PT, R117, UR12, PT ;  /* 0x0000000c75007c0c */ /* 0x000fe2000bf83070 */
[----:B------:R-:W-:Y:S01]  /*e7a0*/  FADD.FTZ R117, R201, R131 ;  /* 0x00000083c9757221 */ /* 0x000fe20000010000 */
[C---:B-1----:R-:W-:Y:S01]  /*e7b0*/  F2FP.BF16.F32.PACK_AB R201, R140.reuse, R201 ;  /* 0x000000c98cc9723e */ /* 0x042fe200000010ff */
[----:B------:R-:W-:Y:S01]  /*e7c0*/  STG.E.U16 desc[UR20][R210.64+0x20], R112 ;  /* 0x00002070d2007986 */ /* 0x000fe2000c101514 */
[----:B------:R-:W-:Y:S01]  /*e7d0*/  PRMT R149, R143, 0x7610, R149 ;  /* 0x000076108f957816 */ /* 0x000fe20000000095 */
[--C-:B------:R-:W-:Y:S01]  /*e7e0*/  FADD.FTZ R140, R140, R117.reuse ;  /* 0x000000758c8c7221 */ /* 0x100fe20000010000 */
[----:B------:R-:W-:Y:S01]  /*e7f0*/  PRMT R117, R0, 0x7632, R117 ;  /* 0x0000763200757816 */ /* 0x000fe20000000075 */
[----:B------:R-:W1:Y:S01]  /*e800*/  MUFU.EX2 R142, R228 ;  /* 0x000000e4008e7308 */ /* 0x000e620000000800 */
[----:B------:R-:W-:Y:S02]  /*e810*/  @!P6 PRMT R111, R149, 0x5410, RZ ;  /* 0x00005410956fe816 */ /* 0x000fe400000000ff */
[----:B------:R-:W-:Y:S01]  /*e820*/  SHF.R.U32.HI R120, RZ, 0x8, R120 ;  /* 0x00000008ff787819 */ /* 0x000fe20000011678 */
[----:B--2---:R2:W4:Y:S01]  /*e830*/  LDL.S16 R148, [R1+0x110] ;  /* 0x0001100001947983 */ /* 0x0045220000100600 */
[----:B------:R-:W-:Y:S02]  /*e840*/  SHF.R.U32.HI R122, RZ, 0x10, R160 ;  /* 0x00000010ff7a7819 */ /* 0x000fe400000116a0 */
[----:B------:R-:W-:Y:S01]  /*e850*/  LOP3.LUT R120, R120, 0xffff, RZ, 0xc0, !PT ;  /* 0x0000ffff78787812 */ /* 0x000fe200078ec0ff */
[----:B---3--:R2:W3:Y:S01]  /*e860*/  LDL.S16 R136, [R1+0x114] ;  /* 0x0001140001887983 */ /* 0x0084e20000100600 */
[----:B------:R-:W-:Y:S02]  /*e870*/  LOP3.LUT R122, R122, 0xff, RZ, 0xc0, !PT ;  /* 0x000000ff7a7a7812 */ /* 0x000fe400078ec0ff */
[----:B------:R-:W-:Y:S01]  /*e880*/  PRMT R203, R202, 0x7632, R203 ;  /* 0x00007632cacb7816 */ /* 0x000fe200000000cb */
[----:B------:R2:W-:Y:S01]  /*e890*/  @!P6 STL.S16 [R1+0x104], R143 ;  /* 0x0001048f0100e387 */ /* 0x0005e20000100600 */
[----:B------:R-:W-:Y:S01]  /*e8a0*/  ISETP.LE.U32.AND P6, PT, R122, UR12, PT ;  /* 0x0000000c7a007c0c */ /* 0x000fe2000bfc3070 */
[----:B------:R-:W-:Y:S01]  /*e8b0*/  FADD.FTZ R122, R199, R135 ;  /* 0x00000087c77a7221 */ /* 0x000fe20000010000 */
[----:B------:R-:W-:Y:S01]  /*e8c0*/  F2FP.BF16.F32.PACK_AB R199, R141, R199 ;  /* 0x000000c78dc7723e */ /* 0x000fe200000010ff */
[----:B------:R3:W3:Y:S01]  /*e8d0*/  LDL.S16 R149, [R1+0x128] ;  /* 0x0001280001957983 */ /* 0x0006e20000100600 */
[----:B------:R-:W-:Y:S01]  /*e8e0*/  PRMT R200, R201, 0x7632, R200 ;  /* 0x00007632c9c87816 */ /* 0x000fe200000000c8 */
[----:B------:R-:W-:Y:S01]  /*e8f0*/  FADD.FTZ R141, R141, R122 ;  /* 0x0000007a8d8d7221 */ /* 0x000fe20000010000 */
[----:B------:R-:W-:Y:S01]  /*e900*/  PRMT R198, R199, 0x7632, R198 ;  /* 0x00007632c7c67816 */ /* 0x000fe200000000c6 */
[----:B------:R-:W-:Y:S01]  /*e910*/  FADD.FTZ R122, R197, R137 ;  /* 0x00000089c57a7221 */ /* 0x000fe20000010000 */
[C---:B-1----:R-:W-:Y:S01]  /*e920*/  F2FP.BF16.F32.PACK_AB R197, R142.reuse, R197 ;  /* 0x000000c58ec5723e */ /* 0x042fe200000010ff */
[----:B------:R-:W-:Y:S01]  /*e930*/  MUFU.EX2 R135, R247 ;  /* 0x000000f700877308 */ /* 0x000fe20000000800 */
[----:B------:R-:W-:Y:S01]  /*e940*/  STG.E.U16 desc[UR20][R210.64+0x22], R111 ;  /* 0x0000226fd2007986 */ /* 0x000fe2000c101514 */
[----:B------:R-:W-:Y:S01]  /*e950*/  FADD.FTZ R142, R142, R122 ;  /* 0x0000007a8e8e7221 */ /* 0x000fe20000010000 */
[----:B------:R-:W-:Y:S02]  /*e960*/  LOP3.LUT R122, R162, 0xffff, RZ, 0xc0, !PT ;  /* 0x0000ffffa27a7812 */ /* 0x000fe400078ec0ff */
[----:B------:R-:W-:Y:S02]  /*e970*/  PRMT R196, R197, 0x7632, R196 ;  /* 0x00007632c5c47816 */ /* 0x000fe400000000c4 */
[----:B------:R-:W-:Y:S04]  /*e980*/  SHF.R.U32.HI R122, RZ, 0x8, R122 ;  /* 0x00000008ff7a7819 */ /* 0x000fe8000001167a */
[----:B------:R-:W-:Y:S01]  /*e990*/  LOP3.LUT R122, R122, 0xffff, RZ, 0xc0, !PT ;  /* 0x0000ffff7a7a7812 */ /* 0x000fe200078ec0ff */
[----:B--2---:R-:W1:Y:S02]  /*e9a0*/  MUFU.EX2 R143, R246 ;  /* 0x000000f6008f7308 */ /* 0x004e640000000800 */
[----:B-1----:R-:W-:Y:S01]  /*e9b0*/  F2FP.BF16.F32.PACK_AB R159, R135, R143 ;  /* 0x0000008f879f723e */ /* 0x002fe200000010ff */
[----:B-----5:R-:W-:Y:S05]  /*e9c0*/  @!P2 HFMA2.BF16_V2 R167, -RZ.H0_H0, RZ.H0_H0, -R0.H0_H0 ;  /* 0x200000ffffa7a231 */ /* 0x020fea0000340900 */
[----:B------:R-:W-:Y:S01]  /*e9d0*/  PRMT R150, R167, 0x7610, R150 ;  /* 0x00007610a7967816 */ /* 0x000fe20000000096 */
[----:B------:R1:W-:Y:S01]  /*e9e0*/  @!P2 STL.S16 [R1+0x118], R167 ;  /* 0x000118a70100a387 */ /* 0x0003e20000100600 */
[----:B----4-:R-:W-:Y:S02]  /*e9f0*/  @!P4 HFMA2.BF16_V2 R148, -RZ.H0_H0, RZ.H0_H0, -R118.H0_H0 ;  /* 0x200000ffff94c231 */ /* 0x010fe40000340976 */
[----:B---3--:R-:W-:Y:S03]  /*ea00*/  @!P5 HFMA2.BF16_V2 R136, -RZ.H0_H0, RZ.H0_H0, -R117.H0_H0 ;  /* 0x200000ffff88d231 */ /* 0x008fe60000340975 */
[----:B------:R-:W-:Y:S02]  /*ea10*/  PRMT R151, R148, 0x7610, R151 ;  /* 0x0000761094977816 */ /* 0x000fe40000000097 */
[----:B------:R-:W-:Y:S01]  /*ea20*/  PRMT R131, R136, 0x7610, R131 ;  /* 0x0000761088837816 */ /* 0x000fe20000000083 */
[----:B------:R2:W-:Y:S04]  /*ea30*/  @!P5 STL.S16 [R1+0x114], R136 ;  /* 0x000114880100d387 */ /* 0x0005e80000100600 */
[----:B-1----:R4:W3:Y:S04]  /*ea40*/  LDL.S16 R167, [R1+0x124] ;  /* 0x0001240001a77983 */ /* 0x0028e80000100600 */
[----:B------:R1:W-:Y:S01]  /*ea50*/  @!P4 STL.S16 [R1+0x110], R148 ;  /* 0x000110940100c387 */ /* 0x0003e20000100600 */
[----:B--2---:R-:W-:Y:S02]  /*ea60*/  PRMT R136, R0, 0x5410, R117 ;  /* 0x0000541000887816 */ /* 0x004fe40000000075 */
[----:B------:R-:W-:Y:S02]  /*ea70*/  @!P2 PRMT R0, R150, 0x5410, RZ ;  /* 0x000054109600a816 */ /* 0x000fe400000000ff */
[----:B------:R-:W-:Y:S01]  /*ea80*/  ISETP.LE.U32.AND P2, PT, R120, UR12, PT ;  /* 0x0000000c78007c0c */ /* 0x000fe2000bf43070 */
[----:B------:R-:W2:Y:S01]  /*ea90*/  MUFU.EX2 R150, R244 ;  /* 0x000000f400967308 */ /* 0x000ea20000000800 */
[----:B------:R-:W-:Y:S01]  /*eaa0*/  SHF.R.U32.HI R120, RZ, 0x18, R160 ;  /* 0x00000018ff787819 */ /* 0x000fe200000116a0 */
[----:B------:R-:W-:Y:S01]  /*eab0*/  STG.E.U16 desc[UR20][R214.64+0x1e], R0 ;  /* 0x00001e00d6007986 */ /* 0x000fe2000c101514 */
[----:B------:R-:W-:Y:S02]  /*eac0*/  @!P5 PRMT R117, R131, 0x5410, RZ ;  /* 0x000054108375d816 */ /* 0x000fe400000000ff */
[----:B------:R-:W-:Y:S02]  /*ead0*/  ISETP.LE.U32.AND P5, PT, R120, UR12, PT ;  /* 0x0000000c78007c0c */ /* 0x000fe4000bfa3070 */
[----:B------:R-:W-:Y:S01]  /*eae0*/  PRMT R120, R118, 0x7632, R120 ;  /* 0x0000763276787816 */ /* 0x000fe20000000078 */
[----:B------:R-:W-:Y:S01]  /*eaf0*/  STG.E.U16 desc[UR20][R214.64+0x20], R117 ;  /* 0x00002075d6007986 */ /* 0x000fe2000c101514 */
[----:B------:R-:W-:Y:S01]  /*eb00*/  LOP3.LUT R131, R162, 0xff, RZ, 0xc0, !PT ;  /* 0x000000ffa2837812 */ /* 0x000fe200078ec0ff */
[----:B-1----:R-:W1:Y:S01]  /*eb10*/  MUFU.EX2 R148, R245 ;  /* 0x000000f500947308 */ /* 0x002e620000000800 */
[----:B------:R-:W-:Y:S01]  /*eb20*/  PRMT R137, R118, 0x5410, R120 ;  /* 0x0000541076897816 */ /* 0x000fe20000000078 */
[----:B------:R-:W-:Y:S01]  /*eb30*/  @!P0 HFMA2.BF16_V2 R149, -RZ.H0_H0, RZ.H0_H0, -R120.H0_H0 ;  /* 0x200000ffff958231 */ /* 0x000fe20000340978 */
[----:B------:R-:W-:Y:S02]  /*eb40*/  @!P4 PRMT R118, R151, 0x5410, RZ ;  /* 0x000054109776c816 */ /* 0x000fe400000000ff */
[----:B------:R-:W-:Y:S01]  /*eb50*/  ISETP.LE.U32.AND P4, PT, R131, UR12, PT ;  /* 0x0000000c83007c0c */ /* 0x000fe2000bf83070 */
[----:B------:R4:W5:Y:S01]  /*eb60*/  LDL.S16 R151, [R1+0x120] ;  /* 0x0001200001977983 */ /* 0x0009620000100600 */
[----:B------:R-:W-:Y:S01]  /*eb70*/  PRMT R176, R149, 0x7610, R176 ;  /* 0x0000761095b07816 */ /* 0x000fe200000000b0 */
[----:B------:R-:W-:Y:S02]  /*eb80*/  FADD.FTZ R131, R143, R132 ;  /* 0x000000848f837221 */ /* 0x000fe40000010000 */
[----:B------:R4:W-:Y:S01]  /*eb90*/  @!P0 STL.S16 [R1+0x128], R149 ;  /* 0x0001289501008387 */ /* 0x0009e20000100600 */
[----:B------:R-:W-:Y:S01]  /*eba0*/  @!P0 PRMT R120, R176, 0x5410, RZ ;  /* 0x00005410b0788816 */ /* 0x000fe200000000ff */
[----:B------:R-:W-:Y:S01]  /*ebb0*/  FADD.FTZ R131, R135, R131 ;  /* 0x0000008387837221 */ /* 0x000fe20000010000 */
[----:B------:R-:W-:Y:S01]  /*ebc0*/  ISETP.LE.U32.AND P0, PT, R122, UR12, PT ;  /* 0x0000000c7a007c0c */ /* 0x000fe2000bf03070 */
[----:B--2---:R-:W-:Y:S01]  /*ebd0*/  FADD.FTZ R135, R150, R140 ;  /* 0x0000008c96877221 */ /* 0x004fe20000010000 */
[----:B------:R-:W-:Y:S01]  /*ebe0*/  PRMT R122, R121, 0x7632, R122 ;  /* 0x00007632797a7816 */ /* 0x000fe2000000007a */
[----:B------:R-:W-:Y:S01]  /*ebf0*/  MUFU.EX2 R143, R243 ;  /* 0x000000f3008f7308 */ /* 0x000fe20000000800 */
[C---:B-1----:R-:W-:Y:S01]  /*ec00*/  F2FP.BF16.F32.PACK_AB R171, R148.reuse, R150 ;  /* 0x0000009694ab723e */ /* 0x042fe200000010ff */
[----:B------:R1:W-:Y:S01]  /*ec10*/  STL [R1+0x138], R131 ;  /* 0x0001388301007387 */ /* 0x0003e20000100800 */
[--C-:B------:R-:W-:Y:S01]  /*ec20*/  SHF.R.U32.HI R140, RZ, 0x18, R162.reuse ;  /* 0x00000018ff8c7819 */ /* 0x100fe200000116a2 */
[----:B------:R-:W-:Y:S02]  /*ec30*/  FADD.FTZ R135, R148, R135 ;  /* 0x0000008794877221 */ /* 0x000fe40000010000 */
[----:B------:R-:W-:Y:S04]  /*ec40*/  STG.E.U16 desc[UR20][R212.64+0x22], R120 ;  /* 0x00002278d4007986 */ /* 0x000fe8000c101514 */
[----:B------:R-:W-:Y:S01]  /*ec50*/  MUFU.EX2 R132, R173 ;  /* 0x000000ad00847308 */ /* 0x000fe20000000800 */
[----:B------:R-:W-:Y:S09]  /*ec60*/  STG.E.U16 desc[UR20][R212.64+0x20], R118 ;  /* 0x00002076d4007986 */ /* 0x000ff2000c101514 */
[----:B----4-:R-:W2:Y:S01]  /*ec70*/  MUFU.EX2 R149, R241 ;  /* 0x000000f100957308 */ /* 0x010ea20000000800 */
[----:B-1----:R-:W-:Y:S04]  /*ec80*/  SHF.R.U32.HI R131, RZ, 0x10, R162 ;  /* 0x00000010ff837819 */ /* 0x002fe800000116a2 */
[----:B------:R-:W-:Y:S02]  /*ec90*/  LOP3.LUT R131, R131, 0xff, RZ, 0xc0, !PT ;  /* 0x000000ff83837812 */ /* 0x000fe400078ec0ff */
[----:B--2---:R-:W-:Y:S01]  /*eca0*/  F2FP.BF16.F32.PACK_AB R169, R143, R149 ;  /* 0x000000958fa9723e */ /* 0x004fe200000010ff */
[----:B------:R-:W-:Y:S04]  /*ecb0*/  FADD.FTZ R141, R149, R141 ;  /* 0x0000008d958d7221 */ /* 0x000fe80000010000 */
[----:B------:R-:W-:Y:S01]  /*ecc0*/  FADD.FTZ R141, R143, R141 ;  /* 0x0000008d8f8d7221 */ /* 0x000fe20000010000 */
[----:B---3--:R-:W-:Y:S05]  /*ecd0*/  @!P3 HFMA2.BF16_V2 R167, -RZ.H0_H0, RZ.H0_H0, -R121.H0_H0 ;  /* 0x200000ffffa7b231 */ /* 0x008fea0000340979 */
[----:B------:R-:W-:Y:S01]  /*ece0*/  PRMT R166, R167, 0x7610, R166 ;  /* 0x00007610a7a67816 */ /* 0x000fe200000000a6 */
[----:B------:R-:W-:Y:S04]  /*ecf0*/  @!P3 STL.S16 [R1+0x124], R167 ;  /* 0x000124a70100b387 */ /* 0x000fe80000100600 */
[----:B------:R1:W-:Y:S02]  /*ed00*/  STL [R1+0x12c], R135 ;  /* 0x00012c8701007387 */ /* 0x0003e40000100800 */
[----:B-1----:R-:W-:Y:S02]  /*ed10*/  PRMT R135, R121, 0x5410, R122 ;  /* 0x0000541079877816 */ /* 0x002fe4000000007a */
[----:B------:R-:W-:Y:S02]  /*ed20*/  @!P3 PRMT R121, R166, 0x5410, RZ ;  /* 0x00005410a679b816 */ /* 0x000fe400000000ff */
[----:B------:R-:W-:Y:S02]  /*ed30*/  ISETP.LE.U32.AND P3, PT, R131, UR12, PT ;  /* 0x0000000c83007c0c */ /* 0x000fe4000bf63070 */
[----:B------:R-:W1:Y:S01]  /*ed40*/  MUFU.EX2 R131, R172 ;  /* 0x000000ac00837308 */ /* 0x000e620000000800 */
[----:B-----5:R-:W-:Y:S01]  /*ed50*/  @!P2 HFMA2.BF16_V2 R151, -RZ.H0_H0, RZ.H0_H0, -R122.H0_H0 ;  /* 0x200000ffff97a231 */ /* 0x020fe2000034097a */
[----:B------:R-:W-:Y:S04]  /*ed60*/  STG.E.U16 desc[UR20][R208.64+0x30], R121 ;  /* 0x00003079d0007986 */ /* 0x000fe8000c101514 */
[----:B------:R-:W-:Y:S01]  /*ed70*/  PRMT R148, R151, 0x7610, R148 ;  /* 0x0000761097947816 */ /* 0x000fe20000000094 */
[----:B------:R2:W-:Y:S03]  /*ed80*/  @!P2 STL.S16 [R1+0x120], R151 ;  /* 0x000120970100a387 */ /* 0x0005e60000100600 */
[----:B------:R-:W-:Y:S01]  /*ed90*/  @!P2 PRMT R122, R148, 0x5410, RZ ;  /* 0x00005410947aa816 */ /* 0x000fe200000000ff */
[----:B------:R-:W-:Y:S01]  /*eda0*/  STL [R1+0x134], R141 ;  /* 0x0001348d01007387 */ /* 0x000fe20000100800 */
[----:B------:R-:W-:Y:S02]  /*edb0*/  ISETP.LE.U32.AND P2, PT, R140, UR12, PT ;  /* 0x0000000c8c007c0c */ /* 0x000fe4000bf43070 */
[----:B------:R-:W-:Y:S01]  /*edc0*/  LOP3.LUT R140, R239, UR30, RZ, 0x3c, !PT ;  /* 0x0000001eef8c7c12 */ /* 0x000fe2000f8e3cff */
[----:B------:R-:W-:Y:S01]  /*edd0*/  STG.E.U16 desc[UR20][R208.64+0x32], R122 ;  /* 0x0000327ad0007986 */ /* 0x000fe2000c101514 */
[----:B-1----:R-:W-:Y:S03]  /*ede0*/  F2FP.BF16.F32.PACK_AB R204, R131, R132 ;  /* 0x0000008483cc723e */ /* 0x002fe600000010ff */
[----:B------:R-:W-:Y:S04]  /*edf0*/  IMAD.WIDE.U32 R166, R140, -0x326172a9, RZ ;  /* 0xcd9e8d578ca67825 */ /* 0x000fe800078e00ff */
[----:B------:R-:W-:Y:S02]  /*ee00*/  FADD.FTZ R140, R132, R142 ;  /* 0x0000008e848c7221 */ /* 0x000fe40000010000 */
[----:B------:R4:W3:Y:S01]  /*ee10*/  LDL.S16 R132, [R1+0x11c] ;  /* 0x00011c0001847983 */ /* 0x0008e20000100600 */
[----:B------:R-:W-:Y:S01]  /*ee20*/  LOP3.LUT R142, R167, UR23, R184, 0x96, !PT ;  /* 0x00000017a78e7c12 */ /* 0x000fe2000f8e96b8 */
[----:B------:R-:W-:Y:S04]  /*ee30*/  FADD.FTZ R140, R131, R140 ;  /* 0x0000008c838c7221 */ /* 0x000fe80000010000 */
[----:B------:R-:W-:Y:S01]  /*ee40*/  IMAD.WIDE.U32 R142, R142, -0x2daee0ad, RZ ;  /* 0xd2511f538e8e7825 */ /* 0x000fe200078e00ff */
[----:B------:R1:W-:Y:S04]  /*ee50*/  STL [R1+0x130], R140 ;  /* 0x0001308c01007387 */ /* 0x0003e80000100800 */
[----:B------:R-:W-:Y:S01]  /*ee60*/  LOP3.LUT R148, R143, UR8, R234, 0x96, !PT ;  /* 0x000000088f947c12 */ /* 0x000fe2000f8e96ea */
[----:B------:R4:W5:Y:S01]  /*ee70*/  LDL.S16 R180, [R1+0x100] ;  /* 0x0001000001b47983 */ /* 0x0009620000100600 */
[----:B------:R-:W-:Y:S02]  /*ee80*/  IMAD.MOV.U32 R234, RZ, RZ, R248 ;  /* 0x000000ffffea7224 */ /* 0x000fe400078e00f8 */
[----:B------:R-:W-:Y:S01]  /*ee90*/  IMAD.MOV.U32 R248, RZ, RZ, R164 ;  /* 0x000000fffff87224 */ /* 0x000fe200078e00a4 */
[----:B--2---:R4:W2:Y:S01]  /*eea0*/  LDL.S16 R151, [R1+0xf4] ;  /* 0x0000f40001977983 */ /* 0x0048a20000100600 */
[----:B------:R-:W-:Y:S03]  /*eeb0*/  IMAD.WIDE.U32 R148, R148, -0x326172a9, RZ ;  /* 0xcd9e8d5794947825 */ /* 0x000fe600078e00ff */
[----:B------:R4:W4:Y:S02]  /*eec0*/  LDL.S16 R150, [R1+0xf0] ;  /* 0x0000f00001967983 */ /* 0x0009240000100600 */
[----:B------:R-:W-:Y:S02]  /*eed0*/  LOP3.LUT R143, R149, UR19, R182, 0x96, !PT ;  /* 0x00000013958f7c12 */ /* 0x000fe4000f8e96b6 */
[----:B-1----:R-:W-:Y:S05]  /*eee0*/  LOP3.LUT R140, R183, UR22, R166, 0x96, !PT ;  /* 0x00000016b78c7c12 */ /* 0x002fea000f8e96a6 */
[----:B------:R-:W-:Y:S05]  /*eef0*/  IMAD.WIDE.U32 R140, R140, -0x2daee0ad, RZ ;  /* 0xd2511f538c8c7825 */ /* 0x000fea00078e00ff */
[----:B------:R-:W-:Y:S01]  /*ef00*/  LOP3.LUT R141, R141, UR18, R142, 0x96, !PT ;  /* 0x000000128d8d7c12 */ /* 0x000fe2000f8e968e */
[----:B------:R-:W-:Y:S05]  /*ef10*/  IMAD.WIDE.U32 R142, R143, -0x2daee0ad, RZ ;  /* 0xd2511f538f8e7825 */ /* 0x000fea00078e00ff */
[----:B------:R-:W-:Y:S01]  /*ef20*/  LOP3.LUT R107, R143, UR16, R140, 0x96, !PT ;  /* 0x000000108f6b7c12 */ /* 0x000fe2000f8e968c */
[----:B------:R-:W-:Y:S04]  /*ef30*/  IMAD.WIDE.U32 R140, R141, -0x326172a9, RZ ;  /* 0xcd9e8d578d8c7825 */ /* 0x000fe800078e00ff */
[----:B------:R-:W-:Y:S01]  /*ef40*/  IMAD.WIDE.U32 R172, R107, -0x326172a9, RZ ;  /* 0xcd9e8d576bac7825 */ /* 0x000fe200078e00ff */
[----:B------:R-:W-:Y:S02]  /*ef50*/  PRMT R107, R144, 0x7610, R107 ;  /* 0x00007610906b7816 */ /* 0x000fe4000000006b */
[----:B------:R-:W-:Y:S02]  /*ef60*/  LOP3.LUT R148, R141, UR17, R148, 0x96, !PT ;  /* 0x000000118d947c12 */ /* 0x000fe4000f8e9694 */
[----:B------:R-:W-:Y:S02]  /*ef70*/  LOP3.LUT R218, R173, UR9, R140, 0x96, !PT ;  /* 0x00000009adda7c12 */ /* 0x000fe4000f8e968c */
[----:B------:R-:W-:Y:S01]  /*ef80*/  PRMT R144, R156, 0x7632, R144 ;  /* 0x000076329c907816 */ /* 0x000fe20000000090 */
[----:B------:R-:W-:Y:S04]  /*ef90*/  IMAD.WIDE.U32 R176, R148, -0x2daee0ad, RZ ;  /* 0xd2511f5394b07825 */ /* 0x000fe800078e00ff */
[----:B------:R-:W-:Y:S01]  /*efa0*/  IMAD.WIDE.U32 R218, R218, -0x2daee0ad, RZ ;  /* 0xd2511f53dada7825 */ /* 0x000fe200078e00ff */
[----:B------:R-:W-:Y:S05]  /*efb0*/  LOP3.LUT R164, R177, UR28, R142, 0x96, !PT ;  /* 0x0000001cb1a47c12 */ /* 0x000fea000f8e968e */
[----:B------:R-:W-:Y:S05]  /*efc0*/  IMAD.WIDE.U32 R164, R164, -0x326172a9, RZ ;  /* 0xcd9e8d57a4a47825 */ /* 0x000fea00078e00ff */
[----:B------:R-:W-:Y:S04]  /*efd0*/  LOP3.LUT R113, R165, UR27, R172, 0x96, !PT ;  /* 0x0000001ba5717c12 */ /* 0x000fe8000f8e96ac */
[C---:B------:R-:W-:Y:S02]  /*efe0*/  LOP3.LUT R114, R113.reuse, 0xff, RZ, 0xc0, !PT ;  /* 0x000000ff71727812 */ /* 0x040fe400078ec0ff */
[----:B------:R-:W-:Y:S02]  /*eff0*/  SHF.R.U32.HI R3, RZ, 0x18, R113 ;  /* 0x00000018ff037819 */ /* 0x000fe40000011671 */
[----:B------:R-:W-:Y:S04]  /*f000*/  LOP3.LUT R100, R113, 0xffff, RZ, 0xc0, !PT ;  /* 0x0000ffff71647812 */ /* 0x000fe800078ec0ff */
[----:B------:R-:W-:Y:S04]  /*f010*/  SHF.R.U32.HI R100, RZ, 0x8, R100 ;  /* 0x00000008ff647819 */ /* 0x000fe80000011664 */
[----:B------:R-:W-:Y:S01]  /*f020*/  LOP3.LUT R100, R100, 0xffff, RZ, 0xc0, !PT ;  /* 0x0000ffff64647812 */ /* 0x000fe200078ec0ff */
[----:B---3--:R-:W-:Y:S05]  /*f030*/  @!P6 HFMA2.BF16_V2 R132, -RZ.H0_H0, RZ.H0_H0, -R107.H0_H0 ;  /* 0x200000ffff84e231 */ /* 0x008fea000034096b */
[----:B------:R-:W-:Y:S01]  /*f040*/  PRMT R143, R132, 0x7610, R143 ;  /* 0x00007610848f7816 */ /* 0x000fe2000000008f */
[----:B------:R1:W-:Y:S01]  /*f050*/  @!P6 STL.S16 [R1+0x11c], R132 ;  /* 0x00011c840100e387 */ /* 0x0003e20000100600 */
[----:B-----5:R-:W-:Y:S02]  /*f060*/  @!P5 HFMA2.BF16_V2 R180, -RZ.H0_H0, RZ.H0_H0, -R108.H0_H0 ;  /* 0x200000ffffb4d231 */ /* 0x020fe4000034096c */
[----:B--2---:R-:W-:Y:S03]  /*f070*/  @!P4 HFMA2.BF16_V2 R151, -RZ.H0_H0, RZ.H0_H0, -R115.H0_H0 ;  /* 0x200000ffff97c231 */ /* 0x004fe60000340973 */
[----:B------:R-:W-:Y:S01]  /*f080*/  PRMT R141, R180, 0x7610, R141 ;  /* 0x00007610b48d7816 */ /* 0x000fe2000000008d */
[----:B------:R2:W-:Y:S01]  /*f090*/  @!P5 STL.S16 [R1+0x100], R180 ;  /* 0x000100b40100d387 */ /* 0x0005e20000100600 */
[----:B------:R-:W-:Y:S03]  /*f0a0*/  PRMT R142, R151, 0x7610, R142 ;  /* 0x00007610978e7816 */ /* 0x000fe6000000008e */
[----:B------:R-:W-:Y:S01]  /*f0b0*/  @!P4 STL.S16 [R1+0xf4], R151 ;  /* 0x0000f4970100c387 */ /* 0x000fe20000100600 */
[----:B-1----:R-:W-:Y:S02]  /*f0c0*/  PRMT R132, R107, 0x5410, R108 ;  /* 0x000054106b847816 */ /* 0x002fe4000000006c */
[----:B------:R-:W-:Y:S02]  /*f0d0*/  @!P6 PRMT R107, R143, 0x5410, RZ ;  /* 0x000054108f6be816 */ /* 0x000fe400000000ff */
[----:B------:R-:W-:Y:S02]  /*f0e0*/  ISETP.LE.U32.AND P6, PT, R114, UR12, PT ;  /* 0x0000000c72007c0c */ /* 0x000fe4000bfc3070 */
[----:B------:R-:W-:Y:S01]  /*f0f0*/  PRMT R114, R146, 0x7632, R114 ;  /* 0x0000763292727816 */ /* 0x000fe20000000072 */
[----:B------:R-:W-:Y:S01]  /*f100*/  STG.E.U16 desc[UR20][R210.64+0x30], R107 ;  /* 0x0000306bd2007986 */ /* 0x000fe2000c101514 */
[----:B------:R-:W-:Y:S02]  /*f110*/  @!P5 PRMT R108, R141, 0x5410, RZ ;  /* 0x000054108d6cd816 */ /* 0x000fe400000000ff */
[----:B------:R-:W-:Y:S01]  /*f120*/  PRMT R141, R115, 0x5410, R114 ;  /* 0x00005410738d7816 */ /* 0x000fe20000000072 */
[----:B----4-:R-:W-:Y:S01]  /*f130*/  @!P0 HFMA2.BF16_V2 R150, -RZ.H0_H0, RZ.H0_H0, -R114.H0_H0 ;  /* 0x200000ffff968231 */ /* 0x010fe20000340972 */
[----:B------:R-:W-:Y:S01]  /*f140*/  @!P4 PRMT R115, R142, 0x5410, RZ ;  /* 0x000054108e73c816 */ /* 0x000fe200000000ff */
[----:B------:R-:W-:Y:S01]  /*f150*/  STG.E.U16 desc[UR20][R210.64+0x32], R108 ;  /* 0x0000326cd2007986 */ /* 0x000fe2000c101514 */
[----:B------:R-:W-:Y:S02]  /*f160*/  ISETP.LE.U32.AND P4, PT, R3, UR12, PT ;  /* 0x0000000c03007c0c */ /* 0x000fe4000bf83070 */
[----:B------:R-:W-:Y:S01]  /*f170*/  PRMT R140, R150, 0x7610, R140 ;  /* 0x00007610968c7816 */ /* 0x000fe2000000008c */
[----:B------:R1:W-:Y:S01]  /*f180*/  @!P0 STL.S16 [R1+0xf0], R150 ;  /* 0x0000f09601008387 */ /* 0x0003e20000100600 */
[----:B------:R-:W-:Y:S02]  /*f190*/  LOP3.LUT R3, R239, UR30, RZ, 0x3c, !PT ;  /* 0x0000001eef037c12 */ /* 0x000fe4000f8e3cff */
[----:B------:R-:W-:Y:S01]  /*f1a0*/  @!P0 PRMT R114, R140, 0x5410, RZ ;  /* 0x000054108c728816 */ /* 0x000fe200000000ff */
[----:B------:R4:W3:Y:S01]  /*f1b0*/  LDL.S16 R184, [R1+0xd4] ;  /* 0x0000d40001b87983 */ /* 0x0008e20000100600 */
[----:B------:R-:W-:Y:S01]  /*f1c0*/  ISETP.LE.U32.AND P5, PT, R100, UR12, PT ;  /* 0x0000000c64007c0c */ /* 0x000fe2000bfa3070 */
[----:B------:R-:W-:Y:S01]  /*f1d0*/  IMAD.WIDE.U32 R148, R3, -0x326172a9, RZ ;  /* 0xcd9e8d5703947825 */ /* 0x000fe200078e00ff */
[----:B------:R-:W-:Y:S01]  /*f1e0*/  SHF.R.U32.HI R100, RZ, 0x10, R113 ;  /* 0x00000010ff647819 */ /* 0x000fe20000011671 */
[----:B------:R4:W5:Y:S01]  /*f1f0*/  LDL.S16 R140, [R1+0xd8] ;  /* 0x0000d800018c7983 */ /* 0x0009620000100600 */
[----:B------:R-:W-:Y:S02]  /*f200*/  PRMT R146, R145, 0x7632, R146 ;  /* 0x0000763291927816 */ /* 0x000fe40000000092 */
[----:B------:R-:W-:Y:S01]  /*f210*/  LOP3.LUT R142, R149, UR23, R234, 0x96, !PT ;  /* 0x00000017958e7c12 */ /* 0x000fe2000f8e96ea */
[----:B------:R4:W4:Y:S01]  /*f220*/  LDL.S16 R183, [R1+0xec] ;  /* 0x0000ec0001b77983 */ /* 0x0009220000100600 */
[----:B------:R-:W-:Y:S02]  /*f230*/  LOP3.LUT R148, R251, UR22, R148, 0x96, !PT ;  /* 0x00000016fb947c12 */ /* 0x000fe4000f8e9694 */
[----:B------:R-:W-:Y:S01]  /*f240*/  LOP3.LUT R100, R100, 0xff, RZ, 0xc0, !PT ;  /* 0x000000ff64647812 */ /* 0x000fe200078ec0ff */
[----:B--2---:R2:W2:Y:S01]  /*f250*/  LDL.S16 R180, [R1+0xe8] ;  /* 0x0000e80001b47983 */ /* 0x0044a20000100600 */
[----:B------:R-:W-:Y:S02]  /*f260*/  IMAD.WIDE.U32 R142, R142, -0x2daee0ad, RZ ;  /* 0xd2511f538e8e7825 */ /* 0x000fe400078e00ff */
[----:B------:R-:W-:Y:S01]  /*f270*/  ISETP.LE.U32.AND P0, PT, R100, UR12, PT ;  /* 0x0000000c64007c0c */ /* 0x000fe2000bf03070 */
[----:B------:R2:W2:Y:S01]  /*f280*/  LDL.S16 R182, [R1+0xd0] ;  /* 0x0000d00001b67983 */ /* 0x0004a20000100600 */
[----:B------:R-:W-:Y:S01]  /*f290*/  PRMT R100, R155, 0x7610, R100 ;  /* 0x000076109b647816 */ /* 0x000fe20000000064 */
[----:B------:R-:W-:Y:S01]  /*f2a0*/  IMAD.WIDE.U32 R148, R148, -0x2daee0ad, RZ ;  /* 0xd2511f5394947825 */ /* 0x000fe200078e00ff */
[----:B------:R-:W-:Y:S01]  /*f2b0*/  LOP3.LUT R143, R143, UR8, R248, 0x96, !PT ;  /* 0x000000088f8f7c12 */ /* 0x000fe2000f8e96f8 */
[----:B------:R1:W-:Y:S01]  /*f2c0*/  STG.E.U16 desc[UR20][R214.64+0x30], R114 ;  /* 0x00003072d6007986 */ /* 0x0003e2000c101514 */
[----:B------:R-:W-:Y:S02]  /*f2d0*/  UIADD3 UR8, UR24, -0x4ab325aa, URZ ;  /* 0xb54cda5618087890 */ /* 0x000fe4000fffe03f */
[----:B------:R-:W-:Y:S01]  /*f2e0*/  LOP3.LUT R110, R149, UR18, R142, 0x96, !PT ;  /* 0x00000012956e7c12 */ /* 0x000fe2000f8e968e */
[----:B------:R-:W-:Y:S01]  /*f2f0*/  IMAD.WIDE.U32 R142, R143, -0x326172a9, RZ ;  /* 0xcd9e8d578f8e7825 */ /* 0x000fe200078e00ff */
[----:B------:R-:W-:Y:S03]  /*f300*/  STG.E.U16 desc[UR20][R214.64+0x2e], R115 ;  /* 0x00002e73d6007986 */ /* 0x000fe6000c101514 */
[----:B------:R-:W-:Y:S01]  /*f310*/  IMAD.WIDE.U32 R110, R110, -0x326172a9, RZ ;  /* 0xcd9e8d576e6e7825 */ /* 0x000fe200078e00ff */
[----:B------:R-:W-:Y:S04]  /*f320*/  LOP3.LUT R112, R143, UR19, R250, 0x96, !PT ;  /* 0x000000138f707c12 */ /* 0x000fe8000f8e96fa */
[----:B-1----:R-:W-:Y:S01]  /*f330*/  LOP3.LUT R150, R111, UR17, R142, 0x96, !PT ;  /* 0x000000116f967c12 */ /* 0x002fe2000f8e968e */
[----:B------:R-:W-:Y:S01]  /*f340*/  IMAD.WIDE.U32 R112, R112, -0x2daee0ad, RZ ;  /* 0xd2511f5370707825 */ /* 0x000fe200078e00ff */
[----:B------:R-:W-:Y:S01]  /*f350*/  PRMT R111, R154, 0x7610, R111 ;  /* 0x000076109a6f7816 */ /* 0x000fe2000000006f */
[----:B------:R-:W-:Y:S02]  /*f360*/  UIADD3 UR17, UR25, 0x646e171e, URZ ;  /* 0x646e171e19117890 */ /* 0x000fe4000fffe03f */
[----:B------:R-:W-:Y:S01]  /*f370*/  IMAD.WIDE.U32 R150, R150, -0x2daee0ad, RZ ;  /* 0xd2511f5396967825 */ /* 0x000fe200078e00ff */
[--C-:B------:R-:W-:Y:S01]  /*f380*/  LOP3.LUT R113, R113, UR16, R148.reuse, 0x96, !PT ;  /* 0x0000001071717c12 */ /* 0x100fe2000f8e9694 */
[----:B------:R-:W-:Y:S01]  /*f390*/  UIADD3 UR16, UR24, -0x61c88647, URZ ;  /* 0x9e3779b918107890 */ /* 0x000fe2000fffe03f */
[----:B------:R-:W-:Y:S02]  /*f3a0*/  PRMT R148, R147, 0x7632, R148 ;  /* 0x0000763293947816 */ /* 0x000fe40000000094 */
[----:B------:R-:W-:Y:S01]  /*f3b0*/  LOP3.LUT R142, R151, UR28, R112, 0x96, !PT ;  /* 0x0000001c978e7c12 */ /* 0x000fe2000f8e9670 */
[----:B------:R-:W-:Y:S01]  /*f3c0*/  IMAD.WIDE.U32 R112, R113, -0x326172a9, RZ ;  /* 0xcd9e8d5771707825 */ /* 0x000fe200078e00ff */
[----:B------:R-:W-:Y:S03]  /*f3d0*/  SHF.R.U32.HI R114, RZ, 0x18, R164 ;  /* 0x00000018ff727819 */ /* 0x000fe600000116a4 */
[----:B------:R-:W-:Y:S01]  /*f3e0*/  IMAD.WIDE.U32 R142, R142, -0x326172a9, RZ ;  /* 0xcd9e8d578e8e7825 */ /* 0x000fe200078e00ff */
[--C-:B------:R-:W-:Y:S01]  /*f3f0*/  LOP3.LUT R109, R113, UR9, R110.reuse, 0x96, !PT ;  /* 0x00000009716d7c12 */ /* 0x100fe2000f8e966e */
[----:B------:R-:W-:Y:S01]  /*f400*/  UIADD3 UR9, UR24, 0x3c6ef372, URZ ;  /* 0x3c6ef37218097890 */ /* 0x000fe2000fffe03f */
[----:B------:R-:W-:Y:S02]  /*f410*/  PRMT R110, R154, 0x7632, R110 ;  /* 0x000076329a6e7816 */ /* 0x000fe4000000006e */
[--C-:B------:R-:W-:Y:S02]  /*f420*/  LOP3.LUT R0, R143, UR27, R112.reuse, 0x96, !PT ;  /* 0x0000001b8f007c12 */ /* 0x100fe4000f8e9670 */
[C---:B------:R-:W-:Y:S02]  /*f430*/  PRMT R113, R153.reuse, 0x7610, R113 ;  /* 0x0000761099717816 */ /* 0x040fe40000000071 */
[----:B------:R-:W-:Y:S02]  /*f440*/  PRMT R112, R153, 0x7632, R112 ;  /* 0x0000763299707816 */ /* 0x000fe40000000070 */
[----:B------:R-:W-:Y:S01]  /*f450*/  LOP3.LUT R3, R0, 0xff, RZ, 0xc0, !PT ;  /* 0x000000ff00037812 */ /* 0x000fe200078ec0ff */
[----:B---3--:R-:W-:Y:S02]  /*f460*/  @!P2 HFMA2.BF16_V2 R184, -RZ.H0_H0, RZ.H0_H0, -R105.H0_H0 ;  /* 0x200000ffffb8a231 */ /* 0x008fe40000340969 */
[----:B-----5:R-:W-:Y:S03]  /*f470*/  @!P3 HFMA2.BF16_V2 R140, -RZ.H0_H0, RZ.H0_H0, -R106.H0_H0 ;  /* 0x200000ffff8cb231 */ /* 0x020fe6000034096a */
[----:B------:R-:W-:Y:S01]  /*f480*/  PRMT R131, R184, 0x7610, R131 ;  /* 0x00007610b8837816 */ /* 0x000fe20000000083 */
[----:B----4-:R-:W-:Y:S01]  /*f490*/  @!P6 HFMA2.BF16_V2 R183, -RZ.H0_H0, RZ.H0_H0, -R111.H0_H0 ;  /* 0x200000ffffb7e231 */ /* 0x010fe2000034096f */
[----:B------:R-:W-:Y:S01]  /*f4a0*/  PRMT R149, R140, 0x7610, R149 ;  /* 0x000076108c957816 */ /* 0x000fe20000000095 */
[----:B------:R1:W-:Y:S01]  /*f4b0*/  @!P3 STL.S16 [R1+0xd8], R140 ;  /* 0x0000d88c0100b387 */ /* 0x0003e20000100600 */
[----:B--2---:R-:W-:Y:S02]  /*f4c0*/  @!P5 HFMA2.BF16_V2 R180, -RZ.H0_H0, RZ.H0_H0, -R110.H0_H0 ;  /* 0x200000ffffb4d231 */ /* 0x004fe4000034096e */
[----:B------:R-:W-:Y:S01]  /*f4d0*/  PRMT R152, R183, 0x7610, R152 ;  /* 0x00007610b7987816 */ /* 0x000fe20000000098 */
[----:B------:R2:W3:Y:S01]  /*f4e0*/  LDL.S16 R181, [R1+0xcc] ;  /* 0x0000cc0001b57983 */ /* 0x0004e20000100600 */
[----:B------:R-:W-:Y:S01]  /*f4f0*/  @!P0 HFMA2.BF16_V2 R182, -RZ.H0_H0, RZ.H0_H0, -R113.H0_H0 ;  /* 0x200000ffffb68231 */ /* 0x000fe20000340971 */
[----:B------:R-:W-:Y:S02]  /*f500*/  PRMT R120, R180, 0x7610, R120 ;  /* 0x00007610b4787816 */ /* 0x000fe40000000078 */
[----:B------:R-:W-:Y:S02]  /*f510*/  @!P2 STL.S16 [R1+0xd4], R184 ;  /* 0x0000d4b80100a387 */ /* 0x000fe40000100600 */
[----:B------:R-:W-:Y:S02]  /*f520*/  PRMT R119, R182, 0x7610, R119 ;  /* 0x00007610b6777816 */ /* 0x000fe40000000077 */
[----:B------:R-:W-:Y:S04]  /*f530*/  @!P6 STL.S16 [R1+0xec], R183 ;  /* 0x0000ecb70100e387 */ /* 0x000fe80000100600 */
[----:B------:R4:W-:Y:S04]  /*f540*/  @!P5 STL.S16 [R1+0xe8], R180 ;  /* 0x0000e8b40100d387 */ /* 0x0009e80000100600 */
[----:B------:R2:W5:Y:S04]  /*f550*/  LDL.S16 R153, [R1+0xa4] ;  /* 0x0000a40001997983 */ /* 0x0005680000100600 */
[----:B------:R2:W2:Y:S01]  /*f560*/  LDL.S16 R121, [R1+0x9c] ;  /* 0x00009c0001797983 */ /* 0x0004a20000100600 */
[----:B-1----:R-:W-:Y:S02]  /*f570*/  PRMT R140, R106, 0x5410, R105 ;  /* 0x000054106a8c7816 */ /* 0x002fe40000000069 */
[----:B------:R-:W-:Y:S01]  /*f580*/  @!P3 PRMT R106, R149, 0x5410, RZ ;  /* 0x00005410956ab816 */ /* 0x000fe200000000ff */
[----:B------:R-:W-:Y:S01]  /*f590*/  LDSM.16.MT88.4 R184, [R192+0xbc00] ;  /* 0x00bc0000c0b8783b */ /* 0x000fe20000004200 */
[----:B------:R-:W-:Y:S02]  /*f5a0*/  PRMT R149, R111, 0x5410, R110 ;  /* 0x000054106f957816 */ /* 0x000fe4000000006e */
[----:B------:R-:W-:Y:S02]  /*f5b0*/  @!P6 PRMT R111, R152, 0x5410, RZ ;  /* 0x00005410986fe816 */ /* 0x000fe400000000ff */
[----:B------:R-:W-:Y:S02]  /*f5c0*/  @!P5 PRMT R110, R120, 0x5410, RZ ;  /* 0x00005410786ed816 */ /* 0x000fe400000000ff */
[----:B------:R-:W-:Y:S01]  /*f5d0*/  ISETP.LE.U32.AND P3, PT, R3, UR12, PT ;  /* 0x0000000c03007c0c */ /* 0x000fe2000bf63070 */
[----:B------:R1:W2:Y:S01]  /*f5e0*/  LDL.S16 R152, [R1+0xa0] ;  /* 0x0000a00001987983 */ /* 0x0002a20000100600 */
[----:B------:R-:W-:Y:S02]  /*f5f0*/  LOP3.LUT R3, R0, 0xffff, RZ, 0xc0, !PT ;  /* 0x0000ffff00037812 */ /* 0x000fe400078ec0ff */
[----:B------:R-:W-:Y:S01]  /*f600*/  @!P2 PRMT R105, R131, 0x5410, RZ ;  /* 0x000054108369a816 */ /* 0x000fe200000000ff */
[----:B------:R1:W2:Y:S01]  /*f610*/  LDL.S16 R120, [R1+0x98] ;  /* 0x0000980001787983 */ /* 0x0002a20000100600 */
[----:B------:R-:W-:Y:S02]  /*f620*/  SHF.R.U32.HI R3, RZ, 0x8, R3 ;  /* 0x00000008ff037819 */ /* 0x000fe40000011603 */
[--C-:B------:R-:W-:Y:S01]  /*f630*/  SHF.R.U32.HI R131, RZ, 0x18, R0.reuse ;  /* 0x00000018ff837819 */ /* 0x100fe20000011600 */
[----:B----4-:R1:W4:Y:S01]  /*f640*/  LDL.S16 R180, [R1+0xa8] ;  /* 0x0000a80001b47983 */ /* 0x0103220000100600 */
[----:B------:R-:W-:Y:S03]  /*f650*/  LOP3.LUT R3, R3, 0xffff, RZ, 0xc0, !PT ;  /* 0x0000ffff03037812 */ /* 0x000fe600078ec0ff */
[----:B------:R-:W-:Y:S01]  /*f660*/  @!P0 STL.S16 [R1+0xd0], R182 ;  /* 0x0000d0b601008387 */ /* 0x000fe20000100600 */
[----:B------:R-:W-:Y:S02]  /*f670*/  ISETP.LE.U32.AND P2, PT, R3, UR12, PT ;  /* 0x0000000c03007c0c */ /* 0x000fe4000bf43070 */
[C---:B------:R-:W-:Y:S01]  /*f680*/  LOP3.LUT R3, R142.reuse, 0xff, RZ, 0xc0, !PT ;  /* 0x000000ff8e037812 */ /* 0x040fe200078ec0ff */
[----:B------:R1:W-:Y:S03]  /*f690*/  STG.E.U16 desc[UR20][R212.64+0x32], R105 ;  /* 0x00003269d4007986 */ /* 0x0003e6000c101514 */
[----:B------:R-:W-:Y:S01]  /*f6a0*/  ISETP.LE.U32.AND P1, PT, R3, UR12, PT ;  /* 0x0000000c03007c0c */ /* 0x000fe2000bf23070 */
[----:B------:R-:W-:Y:S01]  /*f6b0*/  STG.E.U16 desc[UR20][R212.64+0x30], R106 ;  /* 0x0000306ad4007986 */ /* 0x000fe2000c101514 */
[----:B------:R-:W-:Y:S02]  /*f6c0*/  SHF.R.U32.HI R3, RZ, 0x10, R0 ;  /* 0x00000010ff037819 */ /* 0x000fe40000011600 */
[----:B------:R-:W-:Y:S01]  /*f6d0*/  LOP3.LUT R0, R142, 0xffff, RZ, 0xc0, !PT ;  /* 0x0000ffff8e007812 */ /* 0x000fe200078ec0ff */
[----:B------:R-:W-:Y:S01]  /*f6e0*/  STG.E.U16 desc[UR20][R208.64+0x40], R111 ;  /* 0x0000406fd0007986 */ /* 0x000fe2000c101514 */
[----:B------:R-:W-:Y:S02]  /*f6f0*/  PRMT R143, R113, 0x5410, R112 ;  /* 0x00005410718f7816 */ /* 0x000fe40000000070 */
[----:B------:R-:W-:Y:S01]  /*f700*/  @!P0 PRMT R113, R119, 0x5410, RZ ;  /* 0x0000541077718816 */ /* 0x000fe200000000ff */
[----:B------:R-:W-:Y:S01]  /*f710*/  STG.E.U16 desc[UR20][R208.64+0x42], R110 ;  /* 0x0000426ed0007986 */ /* 0x000fe2000c101514 */
[----:B------:R-:W-:Y:S02]  /*f720*/  SHF.R.U32.HI R0, RZ, 0x8, R0 ;  /* 0x00000008ff007819 */ /* 0x000fe40000011600 */
[----:B------:R-:W-:Y:S01]  /*f730*/  LOP3.LUT R3, R3, 0xff, RZ, 0xc0, !PT ;  /* 0x000000ff03037812 */ /* 0x000fe200078ec0ff */
[----:B------:R-:W-:Y:S01]  /*f740*/  STG.E.U16 desc[UR20][R210.64+0x40], R113 ;  /* 0x00004071d2007986 */ /* 0x000fe2000c101514 */
[----:B------:R-:W-:Y:S02]  /*f750*/  LOP3.LUT R0, R0, 0xffff, RZ, 0xc0, !PT ;  /* 0x0000ffff00007812 */ /* 0x000fe400078ec0ff */
[----:B------:R-:W-:Y:S02]  /*f760*/  ISETP.LE.U32.AND P0, PT, R3, UR12, PT ;  /* 0x0000000c03007c0c */ /* 0x000fe4000bf03070 */
[----:B------:R-:W-:Y:S02]  /*f770*/  ISETP.LE.U32.AND P6, PT, R0, UR12, PT ;  /* 0x0000000c00007c0c */ /* 0x000fe4000bfc3070 */
[----:B------:R-:W-:Y:S02]  /*f780*/  PRMT R0, R2, 0x7632, R0 ;  /* 0x0000763202007816 */ /* 0x000fe40000000000 */
[--C-:B------:R-:W-:Y:S02]  /*f790*/  SHF.R.U32.HI R3, RZ, 0x10, R142.reuse ;  /* 0x00000010ff037819 */ /* 0x100fe4000001168e */
[----:B------:R-:W-:Y:S02]  /*f7a0*/  SHF.R.U32.HI R142, RZ, 0x18, R142 ;  /* 0x00000018ff8e7819 */ /* 0x000fe4000001168e */
[----:B------:R-:W-:Y:S02]  /*f7b0*/  LOP3.LUT R3, R3, 0xff, RZ, 0xc0, !PT ;  /* 0x000000ff03037812 */ /* 0x000fe400078ec0ff */
[----:B------:R-:W-:Y:S02]  /*f7c0*/  @P1 LOP3.LUT R216, R216, 0x400, RZ, 0xfc, !PT ;  /* 0x00000400d8d81812 */ /* 0x000fe400078efcff */
[----:B------:R-:W-:Y:S02]  /*f7d0*/  ISETP.LE.U32.AND P5, PT, R3, UR12, PT ;  /* 0x0000000c03007c0c */ /* 0x000fe4000bfa3070 */
[----:B------:R-:W-:Y:S02]  /*f7e0*/  PRMT R3, R155, 0x7632, R3 ;  /* 0x000076329b037816 */ /* 0x000fe40000000003 */
[----:B------:R-:W-:Y:S02]  /*f7f0*/  LOP3.LUT R216, R216, 0xfffff7ff, RZ, 0xc0, !PT ;  /* 0xfffff7ffd8d87812 */ /* 0x000fe400078ec0ff */
[----:B-1----:R-:W-:Y:S02]  /*f800*/  PRMT R105, R147, 0x5410, R148 ;  /* 0x0000541093697816 */ /* 0x002fe40000000094 */
[----:B------:R-:W-:Y:S04]  /*f810*/  @P6 LOP3.LUT R216, R216, 0x800, RZ, 0xfc, !PT ;  /* 0x00000800d8d86812 */ /* 0x000fe800078efcff */
[----:B------:R-:W-:Y:S04]  /*f820*/  LOP3.LUT R216, R216, 0xffffefff, RZ, 0xc0, !PT ;  /* 0xffffefffd8d87812 */ /* 0x000fe800078ec0ff */
[----:B------:R-:W-:Y:S04]  /*f830*/  @P5 LOP3.LUT R216, R216, 0x1000, RZ, 0xfc, !PT ;  /* 0x00001000d8d85812 */ /* 0x000fe800078efcff */
[----:B------:R-:W-:Y:S01]  /*f840*/  LOP3.LUT R216, R216, 0xffffdfff, RZ, 0xc0, !PT ;  /* 0xffffdfffd8d87812 */ /* 0x000fe200078ec0ff */
[----:B---3--:R-:W-:Y:S05]  /*f850*/  @!P4 HFMA2.BF16_V2 R181, -RZ.H0_H0, RZ.H0_H0, -R112.H0_H0 ;  /* 0x200000ffffb5c231 */ /* 0x008fea0000340970 */
[----:B------:R-:W-:Y:S01]  /*f860*/  PRMT R118, R181, 0x7610, R118 ;  /* 0x00007610b5767816 */ /* 0x000fe20000000076 */
[----:B------:R-:W-:Y:S03]  /*f870*/  @!P4 STL.S16 [R1+0xcc], R181 ;  /* 0x0000ccb50100c387 */ /* 0x000fe60000100600 */
[----:B------:R-:W-:Y:S01]  /*f880*/  @!P4 PRMT R112, R118, 0x5410, RZ ;  /* 0x000054107670c816 */ /* 0x000fe200000000ff */
[----:B------:R1:W3:Y:S01]  /*f890*/  LDL.S16 R119, [R1+0x94] ;  /* 0x0000940001777983 */ /* 0x0002e20000100600 */
[----:B------:R-:W-:Y:S03]  /*f8a0*/  ISETP.LE.U32.AND P4, PT, R142, UR12, PT ;  /* 0x0000000c8e007c0c */ /* 0x000fe6000bf83070 */
[----:B------:R1:W3:Y:S01]  /*f8b0*/  LDL.S16 R118, [R1+0x90] ;  /* 0x0000900001767983 */ /* 0x0002e20000100600 */
[----:B-----5:R-:W-:Y:S03]  /*f8c0*/  @!P2 HFMA2.BF16_V2 R153, -RZ.H0_H0, RZ.H0_H0, -R0.H0_H0 ;  /* 0x200000ffff99a231 */ /* 0x020fe60000340900 */
[----:B------:R-:W-:Y:S01]  /*f8d0*/  STG.E.U16 desc[UR20][R210.64+0x42], R112 ;  /* 0x00004270d2007986 */ /* 0x000fe2000c101514 */
[----:B--2---:R-:W-:Y:S01]  /*f8e0*/  @!P1 HFMA2.BF16_V2 R121, -RZ.H0_H0, RZ.H0_H0, -R145.H0_H0 ;  /* 0x200000ffff799231 */ /* 0x004fe20000340991 */
[----:B------:R-:W-:Y:S04]  /*f8f0*/  PRMT R107, R153, 0x7610, R107 ;  /* 0x00007610996b7816 */ /* 0x000fe8000000006b */
[----:B------:R-:W-:Y:S02]  /*f900*/  @P4 LOP3.LUT R216, R216, 0x2000, RZ, 0xfc, !PT ;  /* 0x00002000d8d84812 */ /* 0x000fe400078efcff */
[----:B------:R-:W-:Y:S01]  /*f910*/  PRMT R179, R121, 0x7610, R179 ;  /* 0x0000761079b37816 */ /* 0x000fe200000000b3 */
[----:B------:R-:W-:Y:S02]  /*f920*/  @!P0 HFMA2.BF16_V2 R152, -RZ.H0_H0, RZ.H0_H0, -R100.H0_H0 ;  /* 0x200000ffff988231 */ /* 0x000fe40000340964 */
[----:B------:R-:W-:Y:S03]  /*f930*/  @!P6 HFMA2.BF16_V2 R120, -RZ.H0_H0, RZ.H0_H0, -R146.H0_H0 ;  /* 0x200000ffff78e231 */ /* 0x000fe60000340992 */
[----:B------:R-:W-:Y:S01]  /*f940*/  PRMT R117, R152, 0x7610, R117 ;  /* 0x0000761098757816 */ /* 0x000fe20000000075 */
[----:B----4-:R-:W-:Y:S01]  /*f950*/  @!P3 HFMA2.BF16_V2 R180, -RZ.H0_H0, RZ.H0_H0, -R2.H0_H0 ;  /* 0x200000ffffb4b231 */ /* 0x010fe20000340902 */
[----:B------:R-:W-:Y:S04]  /*f960*/  PRMT R122, R120, 0x7610, R122 ;  /* 0x00007610787a7816 */ /* 0x000fe8000000007a */
[----:B------:R-:W-:Y:S01]  /*f970*/  PRMT R116, R180, 0x7610, R116 ;  /* 0x00007610b4747816 */ /* 0x000fe20000000074 */
[----:B------:R-:W-:Y:S04]  /*f980*/  @!P3 STL.S16 [R1+0xa8], R180 ;  /* 0x0000a8b40100b387 */ /* 0x000fe80000100600 */
[----:B------:R2:W-:Y:S04]  /*f990*/  @!P2 STL.S16 [R1+0xa4], R153 ;  /* 0x0000a4990100a387 */ /* 0x0005e80000100600 */
[----:B------:R4:W-:Y:S04]  /*f9a0*/  @!P0 STL.S16 [R1+0xa0], R152 ;  /* 0x0000a09801008387 */ /* 0x0009e80000100600 */
[----:B------:R5:W-:Y:S04]  /*f9b0*/  @!P1 STL.S16 [R1+0x9c], R121 ;  /* 0x00009c7901009387 */ /* 0x000be80000100600 */
[----:B------:R1:W3:Y:S04]  /*f9c0*/  LDL.S16 R108, [R1+0xc0] ;  /* 0x0000c000016c7983 */ /* 0x0002e80000100600 */
[----:B------:R-:W-:Y:S01]  /*f9d0*/  @!P6 STL.S16 [R1+0x98], R120 ;  /* 0x000098780100e387 */ /* 0x000fe20000100600 */
[----:B--2---:R-:W-:Y:S02]  /*f9e0*/  PRMT R153, R100, 0x5410, R3 ;  /* 0x0000541064997816 */ /* 0x004fe40000000003 */
[----:B------:R-:W-:Y:S02]  /*f9f0*/  @!P0 PRMT R100, R117, 0x5410, RZ ;  /* 0x0000541075648816 */ /* 0x000fe400000000ff */
[----:B----4-:R-:W-:Y:S02]  /*fa00*/  PRMT R152, R2, 0x5410, R0 ;  /* 0x0000541002987816 */ /* 0x010fe40000000000 */
[----:B------:R-:W-:Y:S02]  /*fa10*/  @!P3 PRMT R2, R116, 0x5410, RZ ;  /* 0x000054107402b816 */ /* 0x000fe400000000ff */
[----:B------:R-:W-:Y:S01]  /*fa20*/  @!P2 PRMT R0, R107, 0x5410, RZ ;  /* 0x000054106b00a816 */ /* 0x000fe200000000ff */
[----:B------:R1:W2:Y:S01]  /*fa30*/  LDL.S16 R116, [R1+0xdc] ;  /* 0x0000dc0001747983 */ /* 0x0002a20000100600 */
[----:B------:R-:W-:Y:S03]  /*fa40*/  LOP3.LUT R107, R219, UR26, R176, 0x96, !PT ;  /* 0x0000001adb6b7c12 */ /* 0x000fe6000f8e96b0 */
[----:B------:R-:W-:Y:S01]  /*fa50*/  STG.E.U16 desc[UR20][R214.64+0x3e], R2 ;  /* 0x00003e02d6007986 */ /* 0x000fe2000c101514 */
[----:B-----5:R-:W-:Y:S03]  /*fa60*/  SHF.R.U32.HI R121, RZ, 0x18, R107 ;  /* 0x00000018ff797819 */ /* 0x020fe6000001166b */
[----:B------:R-:W-:Y:S04]  /*fa70*/  STG.E.U16 desc[UR20][R214.64+0x40], R0 ;  /* 0x00004000d6007986 */ /* 0x000fe8000c101514 */
[----:B------:R-:W-:Y:S01]  /*fa80*/  STG.E.U16 desc[UR20][R212.64+0x40], R100 ;  /* 0x00004064d4007986 */ /* 0x000fe2000c101514 */
[----:B---3--:R-:W-:Y:S02]  /*fa90*/  @!P5 HFMA2.BF16_V2 R119, -RZ.H0_H0, RZ.H0_H0, -R147.H0_H0 ;  /* 0x200000ffff77d231 */ /* 0x008fe40000340993 */
[----:B------:R-:W-:Y:S03]  /*faa0*/  @!P4 HFMA2.BF16_V2 R118, -RZ.H0_H0, RZ.H0_H0, -R148.H0_H0 ;  /* 0x200000ffff76c231 */ /* 0x000fe60000340994 */
[----:B------:R-:W-:Y:S01]  /*fab0*/  PRMT R178, R119, 0x7610, R178 ;  /* 0x0000761077b27816 */ /* 0x000fe200000000b2 */
[----:B------:R-:W-:Y:S01]  /*fac0*/  @!P5 STL.S16 [R1+0x94], R119 ;  /* 0x000094770100d387 */ /* 0x000fe20000100600 */
[----:B------:R-:W-:Y:S03]  /*fad0*/  PRMT R158, R118, 0x7610, R158 ;  /* 0x00007610769e7816 */ /* 0x000fe6000000009e */
[----:B------:R3:W-:Y:S01]  /*fae0*/  @!P4 STL.S16 [R1+0x90], R118 ;  /* 0x000090760100c387 */ /* 0x0007e20000100600 */
[----:B------:R-:W-:Y:S03]  /*faf0*/  ISETP.LE.U32.AND P4, PT, R131, UR12, PT ;  /* 0x0000000c83007c0c */ /* 0x000fe6000bf83070 */
[----:B------:R1:W4:Y:S01]  /*fb00*/  LDL.S16 R183, [R1+0xe4] ;  /* 0x0000e40001b77983 */ /* 0x0003220000100600 */
[C---:B---3--:R-:W-:Y:S04]  /*fb10*/  LOP3.LUT R118, R107.reuse, 0xff, RZ, 0xc0, !PT ;  /* 0x000000ff6b767812 */ /* 0x048fe800078ec0ff */
[----:B------:R-:W-:Y:S11]  /*fb20*/  ISETP.LE.U32.AND P1, PT, R118, UR12, PT ;  /* 0x0000000c76007c0c */ /* 0x000ff6000bf23070 */
[----:B------:R-:W-:Y:S02]  /*fb30*/  @!UPT UIADD3 URZ, URZ, URZ, URZ ;  /* 0x0000003f3f3ff290 */ /* 0x000fe4000fffe03f */
[----:B------:R-:W-:Y:S05]  /*fb40*/  @!P1 HFMA2.BF16_V2 R108, -RZ.H0_H0, RZ.H0_H0, -R202.H0_H0 ;  /* 0x200000ffff6c9231 */ /* 0x000fea00003409ca */
[----:B------:R-:W-:Y:S01]  /*fb50*/  PRMT R155, R108, 0x7610, R155 ;  /* 0x000076106c9b7816 */ /* 0x000fe2000000009b */
[----:B------:R3:W-:Y:S04]  /*fb60*/  @!P1 STL.S16 [R1+0xc0], R108 ;  /* 0x0000c06c01009387 */ /* 0x0007e80000100600 */
[----:B------:R1:W5:Y:S01]  /*fb70*/  LDL.S16 R182, [R1+0xe0] ;  /* 0x0000e00001b67983 */ /* 0x0003620000100600 */
[----:B---3--:R-:W-:Y:S04]  /*fb80*/  LOP3.LUT R108, R107, 0xffff, RZ, 0xc0, !PT ;  /* 0x0000ffff6b6c7812 */ /* 0x008fe800078ec0ff */
[----:B------:R-:W-:Y:S04]  /*fb90*/  SHF.R.U32.HI R108, RZ, 0x8, R108 ;  /* 0x00000008ff6c7819 */ /* 0x000fe8000001166c */
[----:B------:R-:W-:Y:S02]  /*fba0*/  LOP3.LUT R117, R108, 0xffff, RZ, 0xc0, !PT ;  /* 0x0000ffff6c757812 */ /* 0x000fe400078ec0ff */
[----:B------:R-:W-:Y:S02]  /*fbb0*/  SHF.R.U32.HI R108, RZ, 0x10, R107 ;  /* 0x00000010ff6c7819 */ /* 0x000fe4000001166b */
[----:B------:R-:W-:Y:S02]  /*fbc0*/  ISETP.LE.U32.AND P0, PT, R117, UR12, PT ;  /* 0x0000000c75007c0c */ /* 0x000fe4000bf03070 */
[----:B------:R-:W-:Y:S01]  /*fbd0*/  LOP3.LUT R120, R108, 0xff, RZ, 0xc0, !PT ;  /* 0x000000ff6c787812 */ /* 0x000fe200078ec0ff */
[----:B------:R-:W-:Y:S03]  /*fbe0*/  IMAD.WIDE.U32 R108, R109, -0x2daee0ad, RZ ;  /* 0xd2511f536d6c7825 */ /* 0x000fe600078e00ff */
[C---:B------:R-:W-:Y:S02]  /*fbf0*/  LOP3.LUT R107, R108.reuse, 0xff, RZ, 0xc0, !PT ;  /* 0x000000ff6c6b7812 */ /* 0x040fe400078ec0ff */
[----:B------:R-:W-:Y:S02]  /*fc00*/  LOP3.LUT R119, R108, 0xffff, RZ, 0xc0, !PT ;  /* 0x0000ffff6c777812 */ /* 0x000fe400078ec0ff */
[----:B------:R-:W-:Y:S03]  /*fc10*/  ISETP.LE.U32.AND P3, PT, R107, UR12, PT ;  /* 0x0000000c6b007c0c */ /* 0x000fe6000bf63070 */
[----:B--2---:R-:W-:Y:S01]  /*fc20*/  @!P0 HFMA2.BF16_V2 R116, -RZ.H0_H0, RZ.H0_H0, -R203.H0_H0 ;  /* 0x200000ffff748231 */ /* 0x004fe200003409cb */
[--C-:B------:R-:W-:Y:S02]  /*fc30*/  SHF.R.U32.HI R107, RZ, 0x10, R108.reuse ;  /* 0x00000010ff6b7819 */ /* 0x100fe4000001166c */
[----:B------:R-:W-:Y:S02]  /*fc40*/  SHF.R.U32.HI R108, RZ, 0x18, R108 ;  /* 0x00000018ff6c7819 */ /* 0x000fe4000001166c */
[----:B------:R-:W-:Y:S01]  /*fc50*/  LOP3.LUT R107, R107, 0xff, RZ, 0xc0, !PT ;  /* 0x000000ff6b6b7812 */ /* 0x000fe200078ec0ff */
[----:B------:R2:W-:Y:S01]  /*fc60*/  @!P0 STL.S16 [R1+0xdc], R116 ;  /* 0x0000dc7401008387 */ /* 0x0005e20000100600 */
[----:B------:R-:W-:Y:S02]  /*fc70*/  PRMT R154, R116, 0x7610, R154 ;  /* 0x00007610749a7816 */ /* 0x000fe4000000009a */
[----:B------:R-:W-:Y:S01]  /*fc80*/  ISETP.LE.U32.AND P2, PT, R107, UR12, PT ;  /* 0x0000000c6b007c0c */ /* 0x000fe2000bf43070 */
[----:B------:R1:W3:Y:S01]  /*fc90*/  LDL.S16 R180, [R1+0xb8] ;  /* 0x0000b80001b47983 */ /* 0x0002e20000100600 */
[----:B------:R-:W-:Y:S02]  /*fca0*/  LOP3.LUT R107, R164, 0xff, RZ, 0xc0, !PT ;  /* 0x000000ffa46b7812 */ /* 0x000fe400078ec0ff */
[----:B------:R-:W-:Y:S01]  /*fcb0*/  ISETP.LE.U32.AND P0, PT, R108, UR12, PT ;  /* 0x0000000c6c007c0c */ /* 0x000fe2000bf03070 */
[----:B------:R1:W3:Y:S01]  /*fcc0*/  LDL.S16 R181, [R1+0xc8] ;  /* 0x0000c80001b57983 */ /* 0x0002e20000100600 */
[----:B------:R-:W-:Y:S02]  /*fcd0*/  ISETP.LE.U32.AND P5, PT, R107, UR12, PT ;  /* 0x0000000c6b007c0c */ /* 0x000fe4000bfa3070 */
[----:B------:R-:W-:Y:S01]  /*fce0*/  LOP3.LUT R107, R164, 0xffff, RZ, 0xc0, !PT ;  /* 0x0000ffffa46b7812 */ /* 0x000fe200078ec0ff */
[----:B------:R1:W3:Y:S01]  /*fcf0*/  LDL.S16 R177, [R1+0xc4] ;  /* 0x0000c40001b17983 */ /* 0x0002e20000100600 */
[----:B------:R-:W-:Y:S02]  /*fd00*/  PRMT R108, R157, 0x7610, R108 ;  /* 0x000076109d6c7816 */ /* 0x000fe4000000006c */
[----:B------:R-:W-:Y:S02]  /*fd10*/  SHF.R.U32.HI R107, RZ, 0x8, R107 ;  /* 0x00000008ff6b7819 */ /* 0x000fe4000001166b */
[----:B------:R-:W-:Y:S04]  /*fd20*/  SHF.R.U32.HI R106, RZ, 0x8, R119 ;  /* 0x00000008ff6a7819 */ /* 0x000fe80000011677 */
[----:B------:R-:W-:Y:S02]  /*fd30*/  LOP3.LUT R106, R106, 0xffff, RZ, 0xc0, !PT ;  /* 0x0000ffff6a6a7812 */ /* 0x000fe400078ec0ff */
[----:B--2---:R-:W-:Y:S02]  /*fd40*/  LOP3.LUT R116, R109, UR26, R150, 0x96, !PT ;  /* 0x0000001a6d747c12 */ /* 0x004fe4000f8e9696 */
[----:B------:R-:W-:Y:S02]  /*fd50*/  LOP3.LUT R109, R107, 0xffff, RZ, 0xc0, !PT ;  /* 0x0000ffff6b6d7812 */ /* 0x000fe400078ec0ff */
[----:B------:R-:W-:Y:S02]  /*fd60*/  PRMT R107, R157, 0x7632, R107 ;  /* 0x000076329d6b7816 */ /* 0x000fe4000000006b */
[----:B------:R-:W-:Y:S02]  /*fd70*/  ISETP.LE.U32.AND P6, PT, R109, UR12, PT ;  /* 0x0000000c6d007c0c */ /* 0x000fe4000bfc3070 */
[----:B------:R-:W-:Y:S02]  /*fd80*/  SHF.R.U32.HI R109, RZ, 0x10, R164 ;  /* 0x00000010ff6d7819 */ /* 0x000fe400000116a4 */
[C---:B------:R-:W-:Y:S02]  /*fd90*/  LOP3.LUT R2, R116.reuse, 0xff, RZ, 0xc0, !PT ;  /* 0x000000ff74027812 */ /* 0x040fe400078ec0ff */
[----:B------:R-:W-:Y:S02]  /*fda0*/  LOP3.LUT R109, R109, 0xff, RZ, 0xc0, !PT ;  /* 0x000000ff6d6d7812 */ /* 0x000fe400078ec0ff */
[----:B------:R-:W-:Y:S02]  /*fdb0*/  LOP3.LUT R0, R116, 0xffff, RZ, 0xc0, !PT ;  /* 0x0000ffff74007812 */ /* 0x000fe400078ec0ff */
[----:B------:R-:W-:Y:S02]  /*fdc0*/  ISETP.LE.U32.AND P1, PT, R109, UR12, PT ;  /* 0x0000000c6d007c0c */ /* 0x000fe4000bf23070 */
[----:B------:R-:W-:Y:S02]  /*fdd0*/  PRMT R109, R156, 0x7610, R109 ;  /* 0x000076109c6d7816 */ /* 0x000fe4000000006d */
[----:B------:R-:W-:Y:S02]  /*fde0*/  PRMT R156, R202, 0x5410, R203 ;  /* 0x00005410ca9c7816 */ /* 0x000fe400000000cb */
[----:B------:R-:W-:Y:S02]  /*fdf0*/  SHF.R.U32.HI R0, RZ, 0x8, R0 ;  /* 0x00000008ff007819 */ /* 0x000fe40000011600 */
[----:B------:R-:W-:Y:S02]  /*fe00*/  PRMT R157, R197, 0x5410, R196 ;  /* 0x00005410c59d7816 */ /* 0x000fe400000000c4 */
[----:B------:R-:W-:Y:S01]  /*fe10*/  LOP3.LUT R0, R0, 0xffff, RZ, 0xc0, !PT ;  /* 0x0000ffff00007812 */ /* 0x000fe200078ec0ff */
[----:B----4-:R-:W-:Y:S05]  /*fe20*/  @!P5 HFMA2.BF16_V2 R183, -RZ.H0_H0, RZ.H0_H0, -R108.H0_H0 ;  /* 0x200000ffffb7d231 */ /* 0x010fea000034096c */
[----:B------:R-:W-:Y:S01]  /*fe30*/  PRMT R151, R183, 0x7610, R151 ;  /* 0x00007610b7977816 */ /* 0x000fe20000000097 */
[----:B------:R-:W-:Y:S01]  /*fe40*/  @!P5 STL.S16 [R1+0xe4], R183 ;  /* 0x0000e4b70100d387 */ /* 0x000fe20000100600 */
[----:B-----5:R-:W-:Y:S05]  /*fe50*/  @!P6 HFMA2.BF16_V2 R182, -RZ.H0_H0, RZ.H0_H0, -R107.H0_H0 ;  /* 0x200000ffffb6e231 */ /* 0x020fea000034096b */
[----:B------:R-:W-:Y:S01]  /*fe60*/  PRMT R150, R182, 0x7610, R150 ;  /* 0x00007610b6967816 */ /* 0x000fe20000000096 */
[----:B------:R-:W-:Y:S01]  /*fe70*/  @!P6 STL.S16 [R1+0xe0], R182 ;  /* 0x0000e0b60100e387 */ /* 0x000fe20000100600 */
[----:B---3--:R-:W-:Y:S02]  /*fe80*/  @!P4 HFMA2.BF16_V2 R180, -RZ.H0_H0, RZ.H0_H0, -R3.H0_H0 ;  /* 0x200000ffffb4c231 */ /* 0x008fe40000340903 */
[----:B------:R-:W-:Y:S03]  /*fe90*/  @!P1 HFMA2.BF16_V2 R181, -RZ.H0_H0, RZ.H0_H0, -R109.H0_H0 ;  /* 0x200000ffffb59231 */ /* 0x000fe6000034096d */
[----:B------:R-:W-:Y:S02]  /*fea0*/  PRMT R142, R180, 0x7610, R142 ;  /* 0x00007610b48e7816 */ /* 0x000fe4000000008e */
[----:B------:R-:W-:Y:S01]  /*feb0*/  PRMT R131, R181, 0x7610, R131 ;  /* 0x00007610b5837816 */ /* 0x000fe20000000083 */
[----:B------:R-:W-:Y:S01]  /*fec0*/  @!P1 STL.S16 [R1+0xc8], R181 ;  /* 0x0000c8b501009387 */ /* 0x000fe20000100600 */
[----:B------:R-:W-:Y:S02]  /*fed0*/  @!P4 PRMT R3, R142, 0x5410, RZ ;  /* 0x000054108e03c816 */ /* 0x000fe400000000ff */
[----:B------:R-:W-:Y:S01]  /*fee0*/  PRMT R142, R108, 0x5410, R107 ;  /* 0x000054106c8e7816 */ /* 0x000fe2000000006b */
[----:B------:R-:W-:Y:S01]  /*fef0*/  @!P4 STL.S16 [R1+0xb8], R180 ;  /* 0x0000b8b40100c387 */ /* 0x000fe20000100600 */
[----:B------:R-:W-:Y:S02]  /*ff00*/  @!P6 PRMT R107, R150, 0x5410, RZ ;  /* 0x00005410966be816 */ /* 0x000fe400000000ff */
[----:B------:R-:W-:Y:S01]  /*ff10*/  PRMT R150, R109, 0x5410, R144 ;  /* 0x000054106d967816 */ /* 0x000fe20000000090 */
[----:B------:R-:W-:Y:S01]  /*ff20*/  STG.E.U16 desc[UR20][R212.64+0x42], R3 ;  /* 0x00004203d4007986 */ /* 0x000fe2000c101514 */
[----:B------:R-:W-:Y:S02]  /*ff30*/  @!P1 PRMT R109, R131, 0x5410, RZ ;  /* 0x00005410836d9816 */ /* 0x000fe400000000ff */
[----:B------:R-:W-:Y:S01]  /*ff40*/  ISETP.LE.U32.AND P1, PT, R114, UR12, PT ;  /* 0x0000000c72007c0c */ /* 0x000fe2000bf23070 */
[----:B------:R2:W-:Y:S01]  /*ff50*/  STG.E.U16 desc[UR20][R208.64+0x52], R107 ;  /* 0x0000526bd0007986 */ /* 0x0005e2000c101514 */
[C---:B------:R-:W-:Y:S02]  /*ff60*/  LOP3.LUT P6, RZ, R216.reuse, 0x800, RZ, 0xc0, !PT ;  /* 0x00000800d8ff7812 */ /* 0x040fe400078cc0ff */
[----:B------:R-:W-:Y:S02]  /*ff70*/  @!P5 PRMT R108, R151, 0x5410, RZ ;  /* 0x00005410976cd816 */ /* 0x000fe400000000ff */
[----:B------:R-:W-:Y:S02]  /*ff80*/  PRMT R151, R145, 0x5410, R146 ;  /* 0x0000541091977816 */ /* 0x000fe40000000092 */
[C---:B------:R-:W-:Y:S01]  /*ff90*/  LOP3.LUT P5, RZ, R216.reuse, 0x1000, RZ, 0xc0, !PT ;  /* 0x00001000d8ff7812 */ /* 0x040fe200078ac0ff */
[----:B------:R-:W-:Y:S01]  /*ffa0*/  STG.E.U16 desc[UR20][R208.64+0x50], R108 ;  /* 0x0000506cd0007986 */ /* 0x000fe2000c101514 */
[----:B------:R-:W-:Y:S03]  /*ffb0*/  LOP3.LUT P4, RZ, R216, 0x2000, RZ, 0xc0, !PT ;  /* 0x00002000d8ff7812 */ /* 0x000fe6000788c0ff */
[----:B------:R-:W-:Y:S01]  /*ffc0*/  @!P1 HFMA2.BF16_V2 R177, -RZ.H0_H0, RZ.H0_H0, -R144.H0_H0 ;  /* 0x200000ffffb19231 */ /* 0x000fe20000340990 */
[----:B------:R-:W-:Y:S01]  /*ffd0*/  STG.E.U16 desc[UR20][R210.64+0x50], R109 ;  /* 0x0000506dd2007986 */ /* 0x000fe2000c101514 */
[----:B------:R-:W-:Y:S02]  /*ffe0*/  @!P6 PRMT R146, R122, 0x5410, RZ ;  /* 0x000054107a92e816 */ /* 0x000fe400000000ff */
[----:B------:R-:W-:Y:S01]  /*fff0*/  ISETP.LE.U32.AND P6, PT, R117, UR12, PT ;  /* 0x0000000c75007c0c */ /* 0x000fe2000bfc3070 */
[----:B------:R3:W-:Y:S01]  /*10000*/  @!P1 STL.S16 [R1+0xc4], R177 ;  /* 0x0000c4b101009387 */ /* 0x0007e20000100600 */
[----:B------:R-:W-:Y:S02]  /*10010*/  PRMT R114, R177, 0x7610, R114 ;  /* 0x00007610b1727816 */ /* 0x000fe40000000072 */
[----:B------:R-:W-:Y:S01]  /*10020*/  @!P5 PRMT R147, R178, 0x5410, RZ ;  /* 0x00005410b293d816 */ /* 0x000fe200000000ff */
[----:B------:R1:W4:Y:S01]  /*10030*/  LDL.S16 R131, [R1+0x74] ;  /* 0x0000740001837983 */ /* 0x0003220000100600 */
[----:B------:R-:W-:Y:S02]  /*10040*/  ISETP.LE.U32.AND P5, PT, R118, UR12, PT ;  /* 0x0000000c76007c0c */ /* 0x000fe4000bfa3070 */
[----:B------:R-:W-:Y:S01]  /*10050*/  @!P1 PRMT R144, R114, 0x5410, RZ ;  /* 0x0000541072909816 */ /* 0x000fe200000000ff */
[----:B------:R1:W5:Y:S01]  /*10060*/  LDL.S16 R122, [R1+0x60] ;  /* 0x00006000017a7983 */ /* 0x0003620000100600 */
[----:B------:R-:W-:Y:S02]  /*10070*/  @!P4 PRMT R148, R158, 0x5410, RZ ;  /* 0x000054109e94c816 */ /* 0x000fe400000000ff */
[----:B------:R-:W-:Y:S01]  /*10080*/  PRMT R158, R199, 0x5410, R198 ;  /* 0x00005410c79e7816 */ /* 0x000fe200000000c6 */
[----:B------:R1:W5:Y:S01]  /*10090*/  LDL.S16 R115, [R1+0x54] ;  /* 0x0000540001737983 */ /* 0x0003620000100600 */
[----:B------:R-:W-:Y:S02]  /*100a0*/  @!P6 PRMT R203, R154, 0x5410, RZ ;  /* 0x000054109acbe816 */ /* 0x000fe400000000ff */
[----:B------:R-:W-:Y:S01]  /*100b0*/  ISETP.LE.U32.AND P6, PT, R121, UR12, PT ;  /* 0x0000000c79007c0c */ /* 0x000fe2000bfc3070 */
[----:B------:R1:W5:Y:S01]  /*100c0*/  LDL.S16 R114, [R1+0x50] ;  /* 0x0000500001727983 */ /* 0x0003620000100600 */
[----:B--2---:R-:W-:Y:S02]  /*100d0*/  PRMT R107, R159, 0x7610, R107 ;  /* 0x000076109f6b7816 */ /* 0x004fe4000000006b */
[----:B------:R-:W-:Y:S01]  /*100e0*/  @!P5 PRMT R202, R155, 0x5410, RZ ;  /* 0x000054109bcad816 */ /* 0x000fe200000000ff */
[----:B------:R1:W2:Y:S01]  /*100f0*/  LDL.S16 R113, [R1+0x4c] ;  /* 0x00004c0001717983 */ /* 0x0002a20000100600 */
[----:B------:R-:W-:Y:S02]  /*10100*/  ISETP.LE.U32.AND P5, PT, R120, UR12, PT ;  /* 0x0000000c78007c0c */ /* 0x000fe4000bfa3070 */
[----:B------:R-:W-:Y:S01]  /*10110*/  PRMT R155, R201, 0x5410, R200 ;  /* 0x00005410c99b7816 */ /* 0x000fe200000000c8 */
[----:B------:R-:W-:Y:S01]  /*10120*/  STG.E.U16 desc[UR20][R210.64+0x52], R144 ;  /* 0x00005290d2007986 */ /* 0x000fe2000c101514 */
[----:B------:R-:W-:Y:S01]  /*10130*/  ISETP.LE.U32.AND P4, PT, R106, UR12, PT ;  /* 0x0000000c6a007c0c */ /* 0x000fe2000bf83070 */
[----:B---3--:R-:W-:Y:S01]  /*10140*/  IMAD.U32 R177, RZ, RZ, UR12 ;  /* 0x0000000cffb17e24 */ /* 0x008fe2000f8e00ff */
[----:B------:R-:W-:Y:S01]  /*10150*/  PRMT R106, R159, 0x7632, R106 ;  /* 0x000076329f6a7816 */ /* 0x000fe2000000006a */
[----:B------:R-:W-:Y:S01]  /*10160*/  STG.E.U16 desc[UR20][R214.64+0x50], R146 ;  /* 0x00005092d6007986 */ /* 0x000fe2000c101514 */
[C---:B------:R-:W-:Y:S02]  /*10170*/  LOP3.LUT P1, RZ, R216.reuse, 0x400, RZ, 0xc0, !PT ;  /* 0x00000400d8ff7812 */ /* 0x040fe4000782c0ff */
[----:B------:R-:W-:Y:S11]  /*10180*/  PRMT R154, R107, 0x5410, R106 ;  /* 0x000054106b9a7816 */ /* 0x000ff6000000006a */
[----:B------:R-:W-:Y:S02]  /*10190*/  @!P1 PRMT R145, R179, 0x5410, RZ ;  /* 0x00005410b3919816 */ /* 0x000fe400000000ff */
[----:B------:R-:W-:Y:S03]  /*101a0*/  LOP3.LUT P1, RZ, R216, 0x200, RZ, 0xc0, !PT ;  /* 0x00000200d8ff7812 */ /* 0x000fe6000782c0ff */
[----:B------:R-:W-:Y:S04]  /*101b0*/  STG.E.U16 desc[UR20][R214.64+0x4e], R145 ;  /* 0x00004e91d6007986 */ /* 0x000fe8000c101514 */
[----:B------:R-:W-:Y:S04]  /*101c0*/  STG.E.U16 desc[UR20][R212.64+0x52], R148 ;  /* 0x00005294d4007986 */ /* 0x000fe8000c101514 */
[----:B------:R-:W-:Y:S04]  /*101d0*/  STG.E.U16 desc[UR20][R212.64+0x50], R147 ;  /* 0x00005093d4007986 */ /* 0x000fe8000c101514 */
[----:B------:R-:W-:Y:S04]  /*101e0*/  STG.E.U16 desc[UR20][R208.64+0x60], R202 ;  /* 0x000060cad0007986 */ /* 0x000fe8000c101514 */
[----:B------:R-:W-:Y:S01]  /*101f0*/  STG.E.U16 desc[UR20][R208.64+0x62], R203 ;  /* 0x000062cbd0007986 */ /* 0x000fe2000c101514 */
[----:B----4-:R-:W-:Y:S02]  /*10200*/  @!P5 HFMA2.BF16_V2 R131, -RZ.H0_H0, RZ.H0_H0, -R201.H0_H0 ;  /* 0x200000ffff83d231 */ /* 0x010fe400003409c9 */
[----:B-----5:R-:W-:Y:S03]  /*10210*/  @!P6 HFMA2.BF16_V2 R122, -RZ.H0_H0, RZ.H0_H0, -R200.H0_H0 ;  /* 0x200000ffff7ae231 */ /* 0x020fe600003409c8 */
[----:B------:R-:W-:Y:S01]  /*10220*/  PRMT R110, R131, 0x7610, R110 ;  /* 0x00007610836e7816 */ /* 0x000fe2000000006e */
[----:B------:R-:W-:Y:S03]  /*10230*/  @!P5 STL.S16 [R1+0x74], R131 ;  /* 0x000074830100d387 */ /* 0x000fe60000100600 */
[----:B------:R-:W-:Y:S02]  /*10240*/  @!P5 PRMT R201, R110, 0x5410, RZ ;  /* 0x000054106ec9d816 */ /* 0x000fe400000000ff */
[----:B------:R1:W3:Y:S01]  /*10250*/  LDL.S16 R110, [R1+0x48] ;  /* 0x00004800016e7983 */ /* 0x0002e20000100600 */
[----:B------:R-:W-:Y:S02]  /*10260*/  ISETP.LE.U32.AND P5, PT, R2, UR12, PT ;  /* 0x0000000c02007c0c */ /* 0x000fe4000bfa3070 */
[----:B------:R-:W-:Y:S01]  /*10270*/  PRMT R117, R122, 0x7610, R117 ;  /* 0x000076107a757816 */ /* 0x000fe20000000075 */
[----:B------:R-:W-:Y:S03]  /*10280*/  @!P6 STL.S16 [R1+0x60], R122 ;  /* 0x0000607a0100e387 */ /* 0x000fe60000100600 */
[----:B------:R-:W-:Y:S01]  /*10290*/  @!P6 PRMT R200, R117, 0x5410, RZ ;  /* 0x0000541075c8e816 */ /* 0x000fe200000000ff */
[----:B------:R1:W4:Y:S01]  /*102a0*/  LDL.S16 R100, [R1+0x58] ;  /* 0x0000580001647983 */ /* 0x0003220000100600 */
[----:B------:R-:W-:Y:S02]  /*102b0*/  ISETP.LE.U32.AND P6, PT, R0, UR12, PT ;  /* 0x0000000c00007c0c */ /* 0x000fe4000bfc3070 */
[--C-:B------:R-:W-:Y:S01]  /*102c0*/  SHF.R.U32.HI R0, RZ, 0x10, R116.reuse ;  /* 0x00000010ff007819 */ /* 0x100fe20000011674 */
[----:B------:R-:W-:Y:S01]  /*102d0*/  STG.E.U16 desc[UR20][R210.64+0x60], R201 ;  /* 0x000060c9d2007986 */ /* 0x000fe2000c101514 */
[----:B------:R-:W-:Y:S01]  /*102e0*/  SHF.R.U32.HI R116, RZ, 0x18, R116 ;  /* 0x00000018ff747819 */ /* 0x000fe20000011674 */
[----:B------:R-:W-:Y:S01]  /*102f0*/  @!P5 HFMA2.BF16_V2 R115, -RZ.H0_H0, RZ.H0_H0, -R199.H0_H0 ;  /* 0x200000ffff73d231 */ /* 0x000fe200003409c7 */
[----:B------:R-:W-:Y:S01]  /*10300*/  LOP3.LUT R0, R0, 0xff, RZ, 0xc0, !PT ;  /* 0x000000ff00007812 */ /* 0x000fe200078ec0ff */
[----:B------:R-:W-:Y:S03]  /*10310*/  STG.E.U16 desc[UR20][R210.64+0x62], R200 ;  /* 0x000062c8d2007986 */ /* 0x000fe6000c101514 */
[----:B------:R-:W-:Y:S01]  /*10320*/  PRMT R112, R115, 0x7610, R112 ;  /* 0x0000761073707816 */ /* 0x000fe20000000070 */
[----:B------:R-:W-:Y:S02]  /*10330*/  @!P5 STL.S16 [R1+0x54], R115 ;  /* 0x000054730100d387 */ /* 0x000fe40000100600 */
[----:B------:R-:W-:Y:S01]  /*10340*/  @!P6 HFMA2.BF16_V2 R114, -RZ.H0_H0, RZ.H0_H0, -R198.H0_H0 ;  /* 0x200000ffff72e231 */ /* 0x000fe200003409c6 */
[----:B------:R-:W-:Y:S02]  /*10350*/  @!P5 PRMT R199, R112, 0x5410, RZ ;  /* 0x0000541070c7d816 */ /* 0x000fe400000000ff */
[----:B------:R-:W-:Y:S02]  /*10360*/  ISETP.LE.U32.AND P5, PT, R0, UR12, PT ;  /* 0x0000000c00007c0c */ /* 0x000fe4000bfa3070 */
[----:B------:R-:W-:Y:S01]  /*10370*/  PRMT R0, R114, 0x7610, R0 ;  /* 0x0000761072007816 */ /* 0x000fe20000000000 */
[----:B------:R-:W-:Y:S03]  /*10380*/  @!P6 STL.S16 [R1+0x50], R114 ;  /* 0x000050720100e387 */ /* 0x000fe60000100600 */
[----:B------:R-:W-:Y:S01]  /*10390*/  @!P6 PRMT R198, R0, 0x5410, RZ ;  /* 0x0000541000c6e816 */ /* 0x000fe200000000ff */
[----:B------:R-:W-:Y:S01]  /*103a0*/  STG.E.U16 desc[UR20][R214.64+0x5e], R199 ;  /* 0x00005ec7d6007986 */ /* 0x000fe2000c101514 */
[----:B------:R-:W-:Y:S02]  /*103b0*/  ISETP.LE.U32.AND P6, PT, R116, UR12, PT ;  /* 0x0000000c74007c0c */ /* 0x000fe4000bfc3070 */
[----:B------:R-:W-:Y:S01]  /*103c0*/  LOP3.LUT R0, R218, 0xff, RZ, 0xc0, !PT ;  /* 0x000000ffda007812 */ /* 0x000fe200078ec0ff */
[----:B------:R-:W-:Y:S02]  /*103d0*/  STG.E.U16 desc[UR20][R214.64+0x60], R198 ;  /* 0x000060c6d6007986 */ /* 0x000fe4000c101514 */
[----:B--2---:R-:W-:Y:S05]  /*103e0*/  @!P5 HFMA2.BF16_V2 R113, -RZ.H0_H0, RZ.H0_H0, -R197.H0_H0 ;  /* 0x200000ffff71d231 */ /* 0x004fea00003409c5 */
[----:B------:R-:W-:Y:S01]  /*103f0*/  PRMT R111, R113, 0x7610, R111 ;  /* 0x00007610716f7816 */ /* 0x000fe2000000006f */
[----:B------:R-:W-:Y:S03]  /*10400*/  @!P5 STL.S16 [R1+0x4c], R113 ;  /* 0x00004c710100d387 */ /* 0x000fe60000100600 */
[----:B------:R-:W-:Y:S02]  /*10410*/  @!P5 PRMT R197, R111, 0x5410, RZ ;  /* 0x000054106fc5d816 */ /* 0x000fe400000000ff */
[----:B------:R-:W-:Y:S02]  /*10420*/  ISETP.LE.U32.AND P5, PT, R0, UR12, PT ;  /* 0x0000000c00007c0c */ /* 0x000fe4000bfa3070 */
[----:B------:R-:W-:Y:S01]  /*10430*/  LOP3.LUT R0, R218, 0xffff, RZ, 0xc0, !PT ;  /* 0x0000ffffda007812 */ /* 0x000fe200078ec0ff */
[----:B------:R-:W-:Y:S03]  /*10440*/  STG.E.U16 desc[UR20][R212.64+0x60], R197 ;  /* 0x000060c5d4007986 */ /* 0x000fe6000c101514 */
[----:B------:R-:W-:Y:S04]  /*10450*/  SHF.R.U32.HI R0, RZ, 0x8, R0 ;  /* 0x00000008ff007819 */ /* 0x000fe80000011600 */
[----:B------:R-:W-:Y:S02]  /*10460*/  LOP3.LUT R217, R0, 0xffff, RZ, 0xc0, !PT ;  /* 0x0000ffff00d97812 */ /* 0x000fe400078ec0ff */
[----:B------:R-:W-:Y:S04]  /*10470*/  SHF.R.U32.HI R0, RZ, 0x10, R218 ;  /* 0x00000010ff007819 */ /* 0x000fe800000116da */
[----:B------:R-:W-:Y:S01]  /*10480*/  LOP3.LUT R0, R0, 0xff, RZ, 0xc0, !PT ;  /* 0x000000ff00007812 */ /* 0x000fe200078ec0ff */
[----:B---3--:R-:W-:Y:S05]  /*10490*/  @!P6 HFMA2.BF16_V2 R110, -RZ.H0_H0, RZ.H0_H0, -R196.H0_H0 ;  /* 0x200000ffff6ee231 */ /* 0x008fea00003409c4 */
[----:B------:R2:W-:Y:S01]  /*104a0*/  @!P6 STL.S16 [R1+0x48], R110 ;  /* 0x0000486e0100e387 */ /* 0x0005e20000100600 */
[----:B------:R-:W-:Y:S01]  /*104b0*/  PRMT R3, R110, 0x7610, R3 ;  /* 0x000076106e037816 */ /* 0x000fe20000000003 */
[----:B----4-:R-:W-:Y:S03]  /*104c0*/  @!P5 HFMA2.BF16_V2 R100, -RZ.H0_H0, RZ.H0_H0, -R107.H0_H0 ;  /* 0x200000ffff64d231 */ /* 0x010fe6000034096b */
[----:B------:R-:W-:Y:S02]  /*104d0*/  @!P6 PRMT R196, R3, 0x5410, RZ ;  /* 0x0000541003c4e816 */ /* 0x000fe400000000ff */
[----:B------:R-:W-:Y:S01]  /*104e0*/  ISETP.LE.U32.AND P6, PT, R0, UR12, PT ;  /* 0x0000000c00007c0c */ /* 0x000fe2000bfc3070 */
[----:B------:R3:W-:Y:S01]  /*104f0*/  @!P5 STL.S16 [R1+0x58], R100 ;  /* 0x000058640100d387 */ /* 0x0007e20000100600 */
[----:B------:R-:W-:Y:S02]  /*10500*/  PRMT R2, R100, 0x7610, R2 ;  /* 0x0000761064027816 */ /* 0x000fe40000000002 */
[----:B------:R-:W-:Y:S01]  /*10510*/  LOP3.LUT R0, R175, UR8, R190, 0x96, !PT ;  /* 0x00000008af007c12 */ /* 0x000fe2000f8e96be */
[----:B------:R1:W4:Y:S01]  /*10520*/  LDL.S16 R181, [R1+0x3c] ;  /* 0x00003c0001b57983 */ /* 0x0003220000100600 */
[----:B------:R-:W-:Y:S02]  /*10530*/  @!P5 PRMT R107, R2, 0x5410, RZ ;  /* 0x00005410026bd816 */ /* 0x000fe400000000ff */
[C---:B------:R-:W-:Y:S01]  /*10540*/  LOP3.LUT R2, R0.reuse, 0xffff, RZ, 0xc0, !PT ;  /* 0x0000ffff00027812 */ /* 0x040fe200078ec0ff */
[----:B------:R1:W5:Y:S01]  /*10550*/  LDL.S16 R180, [R1+0x38] ;  /* 0x0000380001b47983 */ /* 0x0003620000100600 */
[----:B------:R-:W-:Y:S02]  /*10560*/  LOP3.LUT R3, R0, 0xff, RZ, 0xc0, !PT ;  /* 0x000000ff00037812 */ /* 0x000fe400078ec0ff */
[----:B------:R-:W-:Y:S01]  /*10570*/  SHF.R.U32.HI R2, RZ, 0x8, R2 ;  /* 0x00000008ff027819 */ /* 0x000fe20000011602 */
[----:B------:R-:W-:Y:S01]  /*10580*/  LDSM.16.MT88.4 R188, [R194+0xbc00] ;  /* 0x00bc0000c2bc783b */ /* 0x000fe20000004200 */
[----:B------:R-:W-:Y:S02]  /*10590*/  ISETP.LE.U32.AND P5, PT, R217, UR12, PT ;  /* 0x0000000cd9007c0c */ /* 0x000fe4000bfa3070 */
[----:B------:R-:W-:Y:S02]  /*105a0*/  PRMT R108, R3, 0x5410, R2 ;  /* 0x00005410036c7816 */ /* 0x000fe40000000002 */
[--C-:B------:R-:W-:Y:S02]  /*105b0*/  SHF.R.U32.HI R3, RZ, 0x10, R0.reuse ;  /* 0x00000010ff037819 */ /* 0x100fe40000011600 */
[----:B------:R-:W-:Y:S01]  /*105c0*/  SHF.R.U32.HI R2, RZ, 0x18, R0 ;  /* 0x00000018ff027819 */ /* 0x000fe20000011600 */
[----:B------:R-:W-:Y:S01]  /*105d0*/  STG.E.U16 desc[UR20][R212.64+0x62], R196 ;  /* 0x000062c4d4007986 */ /* 0x000fe2000c101514 */
[----:B------:R-:W-:Y:S02]  /*105e0*/  LOP3.LUT R0, R3, 0xff, RZ, 0xc0, !PT ;  /* 0x000000ff03007812 */ /* 0x000fe400078ec0ff */
[----:B--2---:R-:W-:Y:S01]  /*105f0*/  SHF.R.U32.HI R110, RZ, 0x10, R174 ;  /* 0x00000010ff6e7819 */ /* 0x004fe200000116ae */
[----:B------:R-:W-:Y:S01]  /*10600*/  STG.E.U16 desc[UR20][R208.64+0x70], R107 ;  /* 0x0000706bd0007986 */ /* 0x000fe2000c101514 */
[----:B---3--:R-:W-:Y:S01]  /*10610*/  IMAD.MOV.U32 R100, RZ, RZ, 0x7054 ;  /* 0x00007054ff647424 */ /* 0x008fe200078e00ff */
[----:B------:R-:W-:Y:S02]  /*10620*/  PRMT R0, R0, 0x5410, R2 ;  /* 0x0000541000007816 */ /* 0x000fe40000000002 */
[----:B------:R-:W-:Y:S02]  /*10630*/  LOP3.LUT R2, R138, 0xffff, RZ, 0xc0, !PT ;  /* 0x0000ffff8a027812 */ /* 0x000fe400078ec0ff */
[----:B------:R-:W-:Y:S02]  /*10640*/  PRMT R177, R177, R100, UR12 ;  /* 0x0000000cb1b17e16 */ /* 0x000fe40008000064 */
[----:B------:R-:W-:Y:S02]  /*10650*/  LOP3.LUT R100, R174, 0xff, RZ, 0xc0, !PT ;  /* 0x000000ffae647812 */ /* 0x000fe400078ec0ff */
[----:B------:R-:W-:Y:S02]  /*10660*/  LOP3.LUT R110, R110, 0xff, RZ, 0xc0, !PT ;  /* 0x000000ff6e6e7812 */ /* 0x000fe400078ec0ff */
[--C-:B------:R-:W-:Y:S02]  /*10670*/  HSET2.LE.AND R109, R0, R177.reuse, PT ;  /* 0x000000b1006d7233 */ /* 0x100fe40003803000 */
[----:B------:R-:W-:Y:S02]  /*10680*/  LOP3.LUT R0, R174, 0xffff, RZ, 0xc0, !PT ;  /* 0x0000ffffae007812 */ /* 0x000fe400078ec0ff */
[----:B------:R-:W-:Y:S02]  /*10690*/  SHF.R.U32.HI R174, RZ, 0x18, R174 ;  /* 0x00000018ffae7819 */ /* 0x000fe400000116ae */
[----:B------:R-:W-:Y:S02]  /*106a0*/  SHF.R.U32.HI R3, RZ, 0x8, R0 ;  /* 0x00000008ff037819 */ /* 0x000fe40000011600 */
[----:B------:R-:W-:Y:S02]  /*106b0*/  LOP3.LUT R0, R139, UR8, R168, 0x96, !PT ;  /* 0x000000088b007c12 */ /* 0x000fe4000f8e96a8 */
[----:B------:R-:W-:Y:S01]  /*106c0*/  PRMT R114, R100, 0x5410, R3 ;  /* 0x0000541064727816 */ /* 0x000fe20000000003 */
[----:B------:R1:W2:Y:S01]  /*106d0*/  LDL.S16 R168, [R1+0x40] ;  /* 0x0000400001a87983 */ /* 0x0002a20000100600 */
[----:B------:R-:W-:Y:S02]  /*106e0*/  SHF.R.U32.HI R3, RZ, 0x8, R2 ;  /* 0x00000008ff037819 */ /* 0x000fe40000011602 */
[--C-:B------:R-:W-:Y:S02]  /*106f0*/  SHF.R.U32.HI R2, RZ, 0x10, R138.reuse ;  /* 0x00000010ff027819 */ /* 0x100fe4000001168a */
[----:B------:R-:W-:Y:S02]  /*10700*/  LOP3.LUT R100, R138, 0xff, RZ, 0xc0, !PT ;  /* 0x000000ff8a647812 */ /* 0x000fe400078ec0ff */
[----:B------:R-:W-:Y:S02]  /*10710*/  LOP3.LUT R112, R2, 0xff, RZ, 0xc0, !PT ;  /* 0x000000ff02707812 */ /* 0x000fe400078ec0ff */
[C---:B------:R-:W-:Y:S02]  /*10720*/  LOP3.LUT R2, R0.reuse, 0xffff, RZ, 0xc0, !PT ;  /* 0x0000ffff00027812 */ /* 0x040fe400078ec0ff */
[----:B------:R-:W-:Y:S02]  /*10730*/  LOP3.LUT R113, R0, 0xff, RZ, 0xc0, !PT ;  /* 0x000000ff00717812 */ /* 0x000fe400078ec0ff */
[----:B------:R-:W-:Y:S02]  /*10740*/  SHF.R.U32.HI R138, RZ, 0x18, R138 ;  /* 0x00000018ff8a7819 */ /* 0x000fe4000001168a */
[----:B------:R-:W-:Y:S02]  /*10750*/  SHF.R.U32.HI R2, RZ, 0x8, R2 ;  /* 0x00000008ff027819 */ /* 0x000fe40000011602 */
[----:B------:R-:W-:Y:S02]  /*10760*/  PRMT R111, R110, 0x5410, R174 ;  /* 0x000054106e6f7816 */ /* 0x000fe400000000ae */
[--C-:B------:R-:W-:Y:S02]  /*10770*/  HSET2.LE.AND R110, R114, R177.reuse, PT ;  /* 0x000000b1726e7233 */ /* 0x100fe40003803000 */
[----:B------:R-:W-:Y:S02]  /*10780*/  PRMT R119, R112, 0x5410, R138 ;  /* 0x0000541070777816 */ /* 0x000fe4000000008a */
[----:B------:R-:W-:Y:S02]  /*10790*/  PRMT R2, R113, 0x5410, R2 ;  /* 0x0000541071027816 */ /* 0x000fe40000000002 */
[----:B------:R-:W3:Y:S01]  /*107a0*/  LDSM.16.MT88.4 R112, [R192+0x9000] ;  /* 0x00900000c070783b */ /* 0x000ee20000004200 */
[----:B------:R-:W-:Y:S02]  /*107b0*/  PRMT R118, R100, 0x5410, R3 ;  /* 0x0000541064767816 */ /* 0x000fe40000000003 */
[--C-:B------:R-:W-:Y:S02]  /*107c0*/  SHF.R.U32.HI R3, RZ, 0x10, R0.reuse ;  /* 0x00000010ff037819 */ /* 0x100fe40000011600 */
[----:B------:R-:W-:Y:S02]  /*107d0*/  LOP3.LUT R110, R110, R123, RZ, 0xc0, !PT ;  /* 0x0000007b6e6e7212 */ /* 0x000fe400078ec0ff */
[----:B------:R-:W-:Y:S01]  /*107e0*/  SHF.R.U32.HI R100, RZ, 0x18, R0 ;  /* 0x00000018ff647819 */ /* 0x000fe20000011600 */
[----:B------:R-:W1:Y:S01]  /*107f0*/  LDSM.16.MT88.4 R120, [R194+0x9000] ;  /* 0x00900000c278783b */ /* 0x000e620000004200 */
[----:B------:R-:W-:Y:S02]  /*10800*/  LOP3.LUT R0, R3, 0xff, RZ, 0xc0, !PT ;  /* 0x000000ff03007812 */ /* 0x000fe400078ec0ff */
[--C-:B------:R-:W-:Y:S02]  /*10810*/  HSET2.LE.AND R108, R108, R177.reuse, PT ;  /* 0x000000b16c6c7233 */ /* 0x100fe40003803000 */
[--C-:B------:R-:W-:Y:S02]  /*10820*/  HSET2.LE.AND R111, R111, R177.reuse, PT ;  /* 0x000000b16f6f7233 */ /* 0x100fe40003803000 */
[----:B------:R-:W-:Y:S02]  /*10830*/  PRMT R0, R0, 0x5410, R100 ;  /* 0x0000541000007816 */ /* 0x000fe40000000064 */
[----:B------:R-:W-:Y:S02]  /*10840*/  LOP3.LUT R108, R108, R126, RZ, 0xc0, !PT ;  /* 0x0000007e6c6c7212 */ /* 0x000fe400078ec0ff */
[----:B------:R-:W-:Y:S02]  /*10850*/  LOP3.LUT R109, R109, R124, RZ, 0xc0, !PT ;  /* 0x0000007c6d6d7212 */ /* 0x000fe400078ec0ff */
[----:B------:R-:W-:Y:S02]  /*10860*/  LOP3.LUT R111, R111, R125, RZ, 0xc0, !PT ;  /* 0x0000007d6f6f7212 */ /* 0x000fe400078ec0ff */
[--C-:B------:R-:W-:Y:S02]  /*10870*/  HSET2.LE.AND R116, R2, R177.reuse, PT ;  /* 0x000000b102747233 */ /* 0x100fe40003803000 */
[--C-:B------:R-:W-:Y:S02]  /*10880*/  HSET2.LE.AND R117, R0, R177.reuse, PT ;  /* 0x000000b100757233 */ /* 0x100fe40003803000 */
[--C-:B------:R-:W-:Y:S02]  /*10890*/  HSET2.LE.AND R118, R118, R177.reuse, PT ;  /* 0x000000b176767233 */ /* 0x100fe40003803000 */
[--C-:B------:R-:W-:Y:S02]  /*108a0*/  HSET2.LE.AND R119, R119, R177.reuse, PT ;  /* 0x000000b177777233 */ /* 0x100fe40003803000 */
[----:B------:R-:W-:Y:S02]  /*108b0*/  LOP3.LUT R116, R116, R128, RZ, 0xc0, !PT ;  /* 0x0000008074747212 */ /* 0x000fe400078ec0ff */
[----:B------:R-:W-:Y:S02]  /*108c0*/  LOP3.LUT R117, R117, R127, RZ, 0xc0, !PT ;  /* 0x0000007f75757212 */ /* 0x000fe400078ec0ff */
[----:B------:R-:W-:Y:S02]  /*108d0*/  LOP3.LUT R118, R118, R129, RZ, 0xc0, !PT ;  /* 0x0000008176767212 */ /* 0x000fe400078ec0ff */
[----:B------:R-:W-:Y:S02]  /*108e0*/  LOP3.LUT R119, R119, R130, RZ, 0xc0, !PT ;  /* 0x0000008277777212 */ /* 0x000fe400078ec0ff */
[----:B------:R-:W-:Y:S01]  /*108f0*/  LDSM.16.MT88.4 R128, [R192+0x9400] ;  /* 0x00940000c080783b */ /* 0x000fe20000004200 */
[-C--:B---3--:R-:W-:Y:S05]  /*10900*/  HMMA.16816.F32.BF16 R4, R108, R112.reuse, R4 ;  /* 0x000000706c04723c */ /* 0x088fea0000041804 */
[----:B------:R-:W-:Y:S01]  /*10910*/  LOP3.LUT R2, R163, UR17, R170, 0x96, !PT ;  /* 0x00000011a3027c12 */ /* 0x000fe2000f8e96aa */
[C---:B------:R-:W-:Y:S01]  /*10920*/  HMMA.16816.F32.BF16 R8, R116.reuse, R112, R8 ;  /* 0x000000707408723c */ /* 0x040fe20000041808 */
[----:B------:R3:W3:Y:S04]  /*10930*/  LDL.S16 R170, [R1+0x44] ;  /* 0x0000440001aa7983 */ /* 0x0006e80000100600 */
[----:B------:R-:W-:Y:S01]  /*10940*/  LOP3.LUT R124, R160, 0xff, RZ, 0xc0, !PT ;  /* 0x000000ffa07c7812 */ /* 0x000fe200078ec0ff */
[-C--:B------:R-:W-:Y:S05]  /*10950*/  HMMA.16816.F32.BF16 R12, R116, R114.reuse, R12 ;  /* 0x00000072740c723c */ /* 0x080fea000004180c */
[----:B------:R-:W-:Y:S01]  /*10960*/  LOP3.LUT R0, R161, UR17, R220, 0x96, !PT ;  /* 0x00000011a1007c12 */ /* 0x000fe2000f8e96dc */
[C---:B------:R-:W-:Y:S01]  /*10970*/  HMMA.16816.F32.BF16 R16, R108.reuse, R114, R16 ;  /* 0x000000726c10723c */ /* 0x040fe20000041810 */
[----:B------:R-:W1:Y:S04]  /*10980*/  LDSM.16.MT88.4 R112, [R192+0xa000] ;  /* 0x00a00000c070783b */ /* 0x000e680000004200 */
[C---:B------:R-:W-:Y:S01]  /*10990*/  LOP3.LUT R125, R162.reuse, 0xffff, RZ, 0xc0, !PT ;  /* 0x0000ffffa27d7812 */ /* 0x040fe200078ec0ff */
[-C--:B-1----:R-:W-:Y:S05]  /*109a0*/  HMMA.16816.F32.BF16 R20, R108, R120.reuse, R20 ;  /* 0x000000786c14723c */ /* 0x082fea0000041814 */
[----:B------:R-:W-:Y:S01]  /*109b0*/  LOP3.LUT R127, R162, 0xff, RZ, 0xc0, !PT ;  /* 0x000000ffa27f7812 */ /* 0x000fe200078ec0ff */
[C---:B------:R-:W-:Y:S05]  /*109c0*/  HMMA.16816.F32.BF16 R24, R116.reuse, R120, R24 ;  /* 0x000000787418723c */ /* 0x040fea0000041818 */
[----:B------:R-:W-:Y:S01]  /*109d0*/  SHF.R.U32.HI R126, RZ, 0x10, R162 ;  /* 0x00000010ff7e7819 */ /* 0x000fe200000116a2 */
[-C--:B------:R-:W-:Y:S05]  /*109e0*/  HMMA.16816.F32.BF16 R28, R116, R122.reuse, R28 ;  /* 0x0000007a741c723c */ /* 0x080fea000004181c */
[----:B------:R-:W-:Y:S01]  /*109f0*/  LOP3.LUT R100, R160, 0xffff, RZ, 0xc0, !PT ;  /* 0x0000ffffa0647812 */ /* 0x000fe200078ec0ff */
[C---:B------:R-:W-:Y:S01]  /*10a00*/  HMMA.16816.F32.BF16 R32, R108.reuse, R122, R32 ;  /* 0x0000007a6c20723c */ /* 0x040fe20000041820 */
[----:B------:R-:W1:Y:S04]  /*10a10*/  LDSM.16.MT88.4 R120, [R194+0xa000] ;  /* 0x00a00000c278783b */ /* 0x000e680000004200 */
[----:B------:R-:W-:Y:S02]  /*10a20*/  SHF.R.U32.HI R100, RZ, 0x8, R100 ;  /* 0x00000008ff647819 */ /* 0x000fe40000011664 */
[----:B------:R-:W-:Y:S04]  /*10a30*/  SHF.R.U32.HI R162, RZ, 0x18, R162 ;  /* 0x00000018ffa27819 */ /* 0x000fe800000116a2 */
[----:B------:R-:W-:Y:S02]  /*10a40*/  PRMT R138, R124, 0x5410, R100 ;  /* 0x000054107c8a7816 */ /* 0x000fe40000000064 */
[----:B------:R-:W-:Y:S02]  /*10a50*/  LOP3.LUT R100, R126, 0xff, RZ, 0xc0, !PT ;  /* 0x000000ff7e647812 */ /* 0x000fe400078ec0ff */
[--C-:B------:R-:W-:Y:S01]  /*10a60*/  SHF.R.U32.HI R3, RZ, 0x10, R160.reuse ;  /* 0x00000010ff037819 */ /* 0x100fe200000116a0 */
[-C--:B------:R-:W-:Y:S03]  /*10a70*/  HMMA.16816.F32.BF16 R36, R108, R112.reuse, R36 ;  /* 0x000000706c24723c */ /* 0x080fe60000041824 */
[----:B------:R-:W-:Y:S02]  /*10a80*/  SHF.R.U32.HI R160, RZ, 0x18, R160 ;  /* 0x00000018ffa07819 */ /* 0x000fe400000116a0 */
[----:B------:R-:W-:Y:S01]  /*10a90*/  LOP3.LUT R3, R3, 0xff, RZ, 0xc0, !PT ;  /* 0x000000ff03037812 */ /* 0x000fe200078ec0ff */
[C---:B------:R-:W-:Y:S05]  /*10aa0*/  HMMA.16816.F32.BF16 R40, R116.reuse, R112, R40 ;  /* 0x000000707428723c */ /* 0x040fea0000041828 */
[----:B------:R-:W-:Y:S01]  /*10ab0*/  PRMT R160, R3, 0x5410, R160 ;  /* 0x0000541003a07816 */ /* 0x000fe200000000a0 */
[-C--:B------:R-:W-:Y:S05]  /*10ac0*/  HMMA.16816.F32.BF16 R44, R116, R114.reuse, R44 ;  /* 0x00000072742c723c */ /* 0x080fea000004182c */
[C---:B------:R-:W-:Y:S01]  /*10ad0*/  LOP3.LUT R3, R0.reuse, 0xffff, RZ, 0xc0, !PT ;  /* 0x0000ffff00037812 */ /* 0x040fe200078ec0ff */
[C---:B------:R-:W-:Y:S05]  /*10ae0*/  HMMA.16816.F32.BF16 R48, R108.reuse, R114, R48 ;  /* 0x000000726c30723c */ /* 0x040fea0000041830 */
[----:B------:R-:W-:Y:S01]  /*10af0*/  SHF.R.U32.HI R112, RZ, 0x8, R125 ;  /* 0x00000008ff707819 */ /* 0x000fe2000001167d */
[-C--:B-1----:R-:W-:Y:S05]  /*10b00*/  HMMA.16816.F32.BF16 R52, R108, R120.reuse, R52 ;  /* 0x000000786c34723c */ /* 0x082fea0000041834 */
[----:B------:R-:W-:Y:S01]  /*10b10*/  LOP3.LUT R113, R0, 0xff, RZ, 0xc0, !PT ;  /* 0x000000ff00717812 */ /* 0x000fe200078ec0ff */
[C---:B------:R-:W-:Y:S05]  /*10b20*/  HMMA.16816.F32.BF16 R56, R116.reuse, R120, R56 ;  /* 0x000000787438723c */ /* 0x040fea0000041838 */
[----:B------:R-:W-:Y:S01]  /*10b30*/  SHF.R.U32.HI R3, RZ, 0x8, R3 ;  /* 0x00000008ff037819 */ /* 0x000fe20000011603 */
[-C--:B------:R-:W-:Y:S05]  /*10b40*/  HMMA.16816.F32.BF16 R60, R116, R122.reuse, R60 ;  /* 0x0000007a743c723c */ /* 0x080fea000004183c */
[----:B------:R-:W-:Y:S01]  /*10b50*/  PRMT R159, R127, 0x5410, R112 ;  /* 0x000054107f9f7816 */ /* 0x000fe20000000070 */
[C---:B------:R-:W-:Y:S01]  /*10b60*/  HMMA.16816.F32.BF16 R64, R108.reuse, R122, R64 ;  /* 0x0000007a6c40723c */ /* 0x040fe20000041840 */
[----:B------:R-:W-:Y:S04]  /*10b70*/  LDSM.16.MT88.4 R120, [R194+0xb000] ;  /* 0x00b00000c278783b */ /* 0x000fe80000004200 */
[----:B------:R-:W-:Y:S02]  /*10b80*/  PRMT R124, R113, 0x5410, R3 ;  /* 0x00005410717c7816 */ /* 0x000fe40000000003 */
[----:B------:R-:W-:Y:S02]  /*10b90*/  SHF.R.U32.HI R3, RZ, 0x10, R0 ;  /* 0x00000010ff037819 */ /* 0x000fe40000011600 */
[----:B------:R-:W1:Y:S02]  /*10ba0*/  LDSM.16.MT88.4 R112, [R192+0xb000] ;  /* 0x00b00000c070783b */ /* 0x000e640000004200 */
[--C-:B------:R-:W-:Y:S02]  /*10bb0*/  HSET2.LE.AND R126, R138, R177.reuse, PT ;  /* 0x000000b18a7e7233 */ /* 0x100fe40003803000 */
[--C-:B------:R-:W-:Y:S02]  /*10bc0*/  HSET2.LE.AND R124, R124, R177.reuse, PT ;  /* 0x000000b17c7c7233 */ /* 0x100fe40003803000 */
[--C-:B------:R-:W-:Y:S02]  /*10bd0*/  HSET2.LE.AND R127, R160, R177.reuse, PT ;  /* 0x000000b1a07f7233 */ /* 0x100fe40003803000 */
[----:B------:R-:W-:Y:S02]  /*10be0*/  LOP3.LUT R126, R126, R135, RZ, 0xc0, !PT ;  /* 0x000000877e7e7212 */ /* 0x000fe400078ec0ff */
[----:B------:R-:W-:Y:S02]  /*10bf0*/  LOP3.LUT R124, R124, R133, RZ, 0xc0, !PT ;  /* 0x000000857c7c7212 */ /* 0x000fe400078ec0ff */
[----:B------:R-:W-:Y:S02]  /*10c00*/  LOP3.LUT R127, R127, R132, RZ, 0xc0, !PT ;  /* 0x000000847f7f7212 */ /* 0x000fe400078ec0ff */
[----:B------:R-:W-:Y:S02]  /*10c10*/  PRMT R162, R100, 0x5410, R162 ;  /* 0x0000541064a27816 */ /* 0x000fe400000000a2 */
[C---:B------:R-:W-:Y:S02]  /*10c20*/  LOP3.LUT R100, R2.reuse, 0xff, RZ, 0xc0, !PT ;  /* 0x000000ff02647812 */ /* 0x040fe400078ec0ff */
[----:B------:R-:W-:Y:S02]  /*10c30*/  SHF.R.U32.HI R0, RZ, 0x18, R0 ;  /* 0x00000018ff007819 */ /* 0x000fe40000011600 */
[----:B------:R-:W-:Y:S04]  /*10c40*/  LOP3.LUT R3, R3, 0xff, RZ, 0xc0, !PT ;  /* 0x000000ff03037812 */ /* 0x000fe800078ec0ff */
[----:B------:R-:W-:Y:S02]  /*10c50*/  PRMT R125, R3, 0x5410, R0 ;  /* 0x00005410037d7816 */ /* 0x000fe40000000000 */
[----:B------:R-:W-:Y:S02]  /*10c60*/  LOP3.LUT R0, R2, 0xffff, RZ, 0xc0, !PT ;  /* 0x0000ffff02007812 */ /* 0x000fe400078ec0ff */
[----:B------:R-:W-:Y:S02]  /*10c70*/  SHF.R.U32.HI R3, RZ, 0x10, R2 ;  /* 0x00000010ff037819 */ /* 0x000fe40000011602 */
[--C-:B------:R-:W-:Y:S02]  /*10c80*/  HSET2.LE.AND R125, R125, R177.reuse, PT ;  /* 0x000000b17d7d7233 */ /* 0x100fe40003803000 */
[----:B------:R-:W-:Y:S02]  /*10c90*/  SHF.R.U32.HI R0, RZ, 0x8, R0 ;  /* 0x00000008ff007819 */ /* 0x000fe40000011600 */
[----:B------:R-:W-:Y:S02]  /*10ca0*/  LOP3.LUT R3, R3, 0xff, RZ, 0xc0, !PT ;  /* 0x000000ff03037812 */ /* 0x000fe400078ec0ff */
[----:B------:R-:W-:Y:S02]  /*10cb0*/  LOP3.LUT R125, R125, R134, RZ, 0xc0, !PT ;  /* 0x000000867d7d7212 */ /* 0x000fe400078ec0ff */
[----:B------:R-:W5:Y:S01]  /*10cc0*/  LDSM.16.MT88.4 R132, [R194+0x9400] ;  /* 0x00940000c284783b */ /* 0x000f620000004200 */
[----:B------:R-:W-:Y:S01]  /*10cd0*/  PRMT R0, R100, 0x5410, R0 ;  /* 0x0000541064007816 */ /* 0x000fe20000000000 */
[-C--:B-1----:R-:W-:Y:S03]  /*10ce0*/  HMMA.16816.F32.BF16 R68, R108, R112.reuse, R68 ;  /* 0x000000706c44723c */ /* 0x082fe60000041844 */
[----:B------:R-:W-:Y:S03]  /*10cf0*/  SHF.R.U32.HI R2, RZ, 0x18, R2 ;  /* 0x00000018ff027819 */ /* 0x000fe60000011602 */
[C---:B------:R-:W-:Y:S05]  /*10d00*/  HMMA.16816.F32.BF16 R72, R116.reuse, R112, R72 ;  /* 0x000000707448723c */ /* 0x040fea0000041848 */
[----:B------:R-:W-:Y:S01]  /*10d10*/  PRMT R2, R3, 0x5410, R2 ;  /* 0x0000541003027816 */ /* 0x000fe20000000002 */
[-C--:B------:R-:W-:Y:S05]  /*10d20*/  HMMA.16816.F32.BF16 R76, R116, R114.reuse, R76 ;  /* 0x00000072744c723c */ /* 0x080fea000004184c */
[--C-:B------:R-:W-:Y:S01]  /*10d30*/  HSET2.LE.AND R112, R0, R177.reuse, PT ;  /* 0x000000b100707233 */ /* 0x100fe20003803000 */
[C---:B------:R-:W-:Y:S05]  /*10d40*/  HMMA.16816.F32.BF16 R80, R108.reuse, R114, R80 ;  /* 0x000000726c50723c */ /* 0x040fea0000041850 */
[----:B------:R-:W-:Y:S01]  /*10d50*/  LOP3.LUT R112, R112, R136, RZ, 0xc0, !PT ;  /* 0x0000008870707212 */ /* 0x000fe200078ec0ff */
[-C--:B------:R-:W-:Y:S05]  /*10d60*/  HMMA.16816.F32.BF16 R84, R108, R120.reuse, R84 ;  /* 0x000000786c54723c */ /* 0x080fea0000041854 */
[--C-:B------:R-:W-:Y:S01]  /*10d70*/  HSET2.LE.AND R113, R2, R177.reuse, PT ;  /* 0x000000b102717233 */ /* 0x100fe20003803000 */
[C---:B------:R-:W-:Y:S05]  /*10d80*/  HMMA.16816.F32.BF16 R88, R116.reuse, R120, R88 ;  /* 0x000000787458723c */ /* 0x040fea0000041858 */
[----:B------:R-:W-:Y:S01]  /*10d90*/  LOP3.LUT R113, R113, R137, RZ, 0xc0, !PT ;  /* 0x0000008971717212 */ /* 0x000fe200078ec0ff */
[-C--:B------:R-:W-:Y:S01]  /*10da0*/  HMMA.16816.F32.BF16 R92, R116, R122.reuse, R92 ;  /* 0x0000007a745c723c */ /* 0x080fe2000004185c */
[----:B------:R-:W1:Y:S04]  /*10db0*/  LDSM.16.MT88.4 R136, [R192+0xa400] ;  /* 0x00a40000c088783b */ /* 0x000e680000004200 */
[--C-:B------:R-:W-:Y:S01]  /*10dc0*/  HSET2.LE.AND R114, R159, R177.reuse, PT ;  /* 0x000000b19f727233 */ /* 0x100fe20003803000 */
[----:B------:R-:W-:Y:S03]  /*10dd0*/  HMMA.16816.F32.BF16 R96, R108, R122, R96 ;  /* 0x0000007a6c60723c */ /* 0x000fe60000041860 */
[----:B------:R-:W2:Y:S02]  /*10de0*/  LDSM.16.MT88.4 R108, [R194+0xa400] ;  /* 0x00a40000c26c783b */ /* 0x000ea40000004200 */
[--C-:B------:R-:W-:Y:S01]  /*10df0*/  HSET2.LE.AND R115, R162, R177.reuse, PT ;  /* 0x000000b1a2737233 */ /* 0x100fe20003803000 */
[-C--:B------:R-:W-:Y:S05]  /*10e00*/  HMMA.16816.F32.BF16 R4, R124, R128.reuse, R4 ;  /* 0x000000807c04723c */ /* 0x080fea0000041804 */
[----:B------:R-:W-:Y:S01]  /*10e10*/  LOP3.LUT R114, R114, R141, RZ, 0xc0, !PT ;  /* 0x0000008d72727212 */ /* 0x000fe200078ec0ff */
[----:B------:R-:W2:Y:S01]  /*10e20*/  LDSM.16.MT88.4 R116, [R192+0xb400] ;  /* 0x00b40000c074783b */ /* 0x000ea20000004200 */
[----:B------:R-:W-:Y:S01]  /*10e30*/  LOP3.LUT R115, R115, R140, RZ, 0xc0, !PT ;  /* 0x0000008c73737212 */ /* 0x000fe200078ec0ff */
[--C-:B----4-:R-:W-:Y:S03]  /*10e40*/  @!P2 HFMA2.BF16_V2 R181, -RZ.H0_H0, RZ.H0_H0, -R204.reuse.H0_H0 ;  /* 0x200000ffffb5a231 */ /* 0x110fe600003409cc */
[----:B-----5:R-:W-:Y:S01]  /*10e50*/  @!P0 HFMA2.BF16_V2 R180, -RZ.H0_H0, RZ.H0_H0, -R204.H1_H1 ;  /* 0x200000ffffb48231 */ /* 0x020fe200003609cc */
[----:B------:R-:W-:Y:S01]  /*10e60*/  LOP3.LUT R120, R251, UR9, R166, 0x96, !PT ;  /* 0x00000009fb787c12 */ /* 0x000fe2000f8e96a6 */
[----:B------:R-:W-:Y:S01]  /*10e70*/  UIADD3 UR9, UR25, 0x76cf5d0a, URZ ;  /* 0x76cf5d0a19097890 */ /* 0x000fe2000fffe03f */
[C---:B------:R-:W-:Y:S01]  /*10e80*/  HMMA.16816.F32.BF16 R8, R112.reuse, R128, R8 ;  /* 0x000000807008723c */ /* 0x040fe20000041808 */
[----:B------:R-:W-:Y:S03]  /*10e90*/  @!P2 STL.S16 [R1+0x3c], R181 ;  /* 0x00003cb50100a387 */ /* 0x000fe60000100600 */
[----:B------:R-:W-:Y:S01]  /*10ea0*/  IMAD.WIDE.U32 R120, R120, -0x2daee0ad, RZ ;  /* 0xd2511f5378787825 */ /* 0x000fe200078e00ff */
[----:B------:R-:W-:Y:S01]  /*10eb0*/  @!P0 STL.S16 [R1+0x38], R180 ;  /* 0x000038b401008387 */ /* 0x000fe20000100600 */
[-C--:B------:R-:W-:Y:S05]  /*10ec0*/  HMMA.16816.F32.BF16 R12, R112, R130.reuse, R12 ;  /* 0x00000082700c723c */ /* 0x080fea000004180c */
[----:B------:R-:W-:Y:S01]  /*10ed0*/  LOP3.LUT R128, R164, 0xff, RZ, 0xc0, !PT ;  /* 0x000000ffa4807812 */ /* 0x000fe200078ec0ff */
[C---:B------:R-:W-:Y:S05]  /*10ee0*/  HMMA.16816.F32.BF16 R16, R124.reuse, R130, R16 ;  /* 0x000000827c10723c */ /* 0x040fea0000041810 */
[----:B------:R-:W-:Y:S01]  /*10ef0*/  PRMT R221, R181, 0x7610, R221 ;  /* 0x00007610b5dd7816 */ /* 0x000fe200000000dd */
[-C--:B------:R-:W-:Y:S05]  /*10f00*/  HMMA.16816.F32.BF16 R20, R124, R132.reuse, R20 ;  /* 0x000000847c14723c */ /* 0x080fea0000041814 */
[----:B------:R-:W-:Y:S01]  /*10f10*/  PRMT R220, R180, 0x7610, R220 ;  /* 0x00007610b4dc7816 */ /* 0x000fe200000000dc */
[C---:B------:R-:W-:Y:S01]  /*10f20*/  HMMA.16816.F32.BF16 R24, R112.reuse, R132, R24 ;  /* 0x000000847018723c */ /* 0x040fe20000041818 */
[----:B------:R-:W-:Y:S04]  /*10f30*/  LDSM.16.MT88.4 R180, [R194+0xac00] ;  /* 0x00ac0000c2b4783b */ /* 0x000fe80000004200 */
[----:B------:R-:W-:Y:S01]  /*10f40*/  LOP3.LUT R2, R167, UR16, R234, 0x96, !PT ;  /* 0x00000010a7027c12 */ /* 0x000fe2000f8e96ea */
[-C--:B------:R-:W-:Y:S01]  /*10f50*/  HMMA.16816.F32.BF16 R28, R112, R134.reuse, R28 ;  /* 0x00000086701c723c */ /* 0x080fe2000004181c */
[----:B------:R-:W-:Y:S04]  /*10f60*/  UIADD3 UR16, UR25, 0x32370b8f, URZ ;  /* 0x32370b8f19107890 */ /* 0x000fe8000fffe03f */
[----:B------:R-:W-:Y:S01]  /*10f70*/  IMAD.WIDE.U32 R2, R2, -0x2daee0ad, RZ ;  /* 0xd2511f5302027825 */ /* 0x000fe200078e00ff */
[C---:B------:R-:W-:Y:S05]  /*10f80*/  HMMA.16816.F32.BF16 R32, R124.reuse, R134, R32 ;  /* 0x000000867c20723c */ /* 0x040fea0000041820 */
[----:B------:R-:W-:Y:S01]  /*10f90*/  LOP3.LUT R0, R121, UR16, R2, 0x96, !PT ;  /* 0x0000001079007c12 */ /* 0x000fe2000f8e9602 */
[-C--:B-1----:R-:W-:Y:S01]  /*10fa0*/  HMMA.16816.F32.BF16 R36, R124, R136.reuse, R36 ;  /* 0x000000887c24723c */ /* 0x082fe20000041824 */
[----:B------:R-:W-:Y:S04]  /*10fb0*/  UIADD3 UR16, UR24, -0x255992d5, URZ ;  /* 0xdaa66d2b18107890 */ /* 0x000fe8000fffe03f */
[----:B------:R-:W-:Y:S01]  /*10fc0*/  LOP3.LUT R3, R3, UR9, R248, 0x96, !PT ;  /* 0x0000000903037c12 */ /* 0x000fe2000f8e96f8 */
[C---:B------:R-:W-:Y:S01]  /*10fd0*/  HMMA.16816.F32.BF16 R40, R112.reuse, R136, R40 ;  /* 0x000000887028723c */ /* 0x040fe20000041828 */
[----:B------:R-:W-:Y:S04]  /*10fe0*/  UIADD3 UR9, UR24, 0x78dde6e4, URZ ;  /* 0x78dde6e418097890 */ /* 0x000fe8000fffe03f */
[----:B------:R-:W-:Y:S01]  /*10ff0*/  IMAD.WIDE.U32 R2, R3, -0x326172a9, RZ ;  /* 0xcd9e8d5703027825 */ /* 0x000fe200078e00ff */
[-C--:B------:R-:W-:Y:S05]  /*11000*/  HMMA.16816.F32.BF16 R44, R112, R138.reuse, R44 ;  /* 0x0000008a702c723c */ /* 0x080fea000004182c */
[----:B------:R-:W-:Y:S01]  /*11010*/  LOP3.LUT R3, R3, UR16, R250, 0x96, !PT ;  /* 0x0000001003037c12 */ /* 0x000fe2000f8e96fa */
[C---:B------:R-:W-:Y:S01]  /*11020*/  HMMA.16816.F32.BF16 R48, R124.reuse, R138, R48 ;  /* 0x0000008a7c30723c */ /* 0x040fe20000041830 */
[----:B------:R-:W-:Y:S01]  /*11030*/  LDSM.16.MT88.4 R136, [R192+0xa800] ;  /* 0x00a80000c088783b */ /* 0x000fe20000004200 */
[----:B------:R-:W-:Y:S03]  /*11040*/  UIADD3 UR16, UR25, -0x126145ec, URZ ;  /* 0xed9eba1419107890 */ /* 0x000fe6000fffe03f */
[----:B------:R-:W-:Y:S01]  /*11050*/  IMAD.WIDE.U32 R162, R0, -0x326172a9, RZ ;  /* 0xcd9e8d5700a27825 */ /* 0x000fe200078e00ff */
[-C--:B--2---:R-:W-:Y:S05]  /*11060*/  HMMA.16816.F32.BF16 R52, R124, R108.reuse, R52 ;  /* 0x0000006c7c34723c */ /* 0x084fea0000041834 */
[----:B------:R-:W-:Y:S01]  /*11070*/  LOP3.LUT R0, R163, UR9, R2, 0x96, !PT ;  /* 0x00000009a3007c12 */ /* 0x000fe2000f8e9602 */
[C---:B------:R-:W-:Y:S01]  /*11080*/  HMMA.16816.F32.BF16 R56, R112.reuse, R108, R56 ;  /* 0x0000006c7038723c */ /* 0x040fe20000041838 */
[----:B------:R-:W-:Y:S04]  /*11090*/  UIADD3 UR9, UR25, -0x56f99767, URZ ;  /* 0xa906689919097890 */ /* 0x000fe8000fffe03f */
[----:B------:R-:W-:Y:S01]  /*110a0*/  IMAD.WIDE.U32 R2, R3, -0x2daee0ad, RZ ;  /* 0xd2511f5303027825 */ /* 0x000fe200078e00ff */
[-C--:B------:R-:W-:Y:S05]  /*110b0*/  HMMA.16816.F32.BF16 R60, R112, R110.reuse, R60 ;  /* 0x0000006e703c723c */ /* 0x080fea000004183c */
[----:B------:R-:W-:Y:S01]  /*110c0*/  LOP3.LUT R100, R3, UR16, R120, 0x96, !PT ;  /* 0x0000001003647c12 */ /* 0x000fe2000f8e9678 */
[C---:B------:R-:W-:Y:S01]  /*110d0*/  HMMA.16816.F32.BF16 R64, R124.reuse, R110, R64 ;  /* 0x0000006e7c40723c */ /* 0x040fe20000041840 */
[----:B------:R-:W1:Y:S04]  /*110e0*/  LDSM.16.MT88.4 R120, [R194+0xb400] ;  /* 0x00b40000c278783b */ /* 0x000e680000004200 */
[----:B------:R-:W-:Y:S01]  /*110f0*/  IMAD.WIDE.U32 R166, R0, -0x2daee0ad, RZ ;  /* 0xd2511f5300a67825 */ /* 0x000fe200078e00ff */
[-C--:B------:R-:W-:Y:S05]  /*11100*/  HMMA.16816.F32.BF16 R68, R124, R116.reuse, R68 ;  /* 0x000000747c44723c */ /* 0x080fea0000041844 */
[----:B------:R-:W-:Y:S01]  /*11110*/  LOP3.LUT R2, R167, UR9, R2, 0x96, !PT ;  /* 0x00000009a7027c12 */ /* 0x000fe2000f8e9602 */
[C---:B------:R-:W-:Y:S05]  /*11120*/  HMMA.16816.F32.BF16 R72, R112.reuse, R116, R72 ;  /* 0x000000747048723c */ /* 0x040fea0000041848 */
[----:B------:R-:W-:Y:S01]  /*11130*/  IMAD.WIDE.U32 R2, R2, -0x326172a9, RZ ;  /* 0xcd9e8d5702027825 */ /* 0x000fe200078e00ff */
[-C--:B------:R-:W-:Y:S05]  /*11140*/  HMMA.16816.F32.BF16 R76, R112, R118.reuse, R76 ;  /* 0x00000076704c723c */ /* 0x080fea000004184c */
[----:B------:R-:W-:Y:S01]  /*11150*/  IMAD.WIDE.U32 R160, R100, -0x326172a9, RZ ;  /* 0xcd9e8d5764a07825 */ /* 0x000fe200078e00ff */
[C---:B------:R-:W-:Y:S05]  /*11160*/  HMMA.16816.F32.BF16 R80, R124.reuse, R118, R80 ;  /* 0x000000767c50723c */ /* 0x040fea0000041850 */
[----:B------:R-:W-:Y:S02]  /*11170*/  SHF.R.U32.HI R108, RZ, 0x10, R164 ;  /* 0x00000010ff6c7819 */ /* 0x000fe400000116a4 */
[----:B------:R-:W-:Y:S04]  /*11180*/  LOP3.LUT R100, R2, 0xffff, RZ, 0xc0, !PT ;  /* 0x0000ffff02647812 */ /* 0x000fe800078ec0ff */
[----:B------:R-:W-:Y:S02]  /*11190*/  LOP3.LUT R109, R164, 0xffff, RZ, 0xc0, !PT ;  /* 0x0000ffffa46d7812 */ /* 0x000fe400078ec0ff */
[----:B------:R-:W-:Y:S02]  /*111a0*/  LOP3.LUT R0, R165, UR8, R172, 0x96, !PT ;  /* 0x00000008a5007c12 */ /* 0x000fe4000f8e96ac */
[--C-:B------:R-:W-:Y:S01]  /*111b0*/  SHF.R.U32.HI R132, RZ, 0x18, R2.reuse ;  /* 0x00000018ff847819 */ /* 0x100fe20000011602 */
[-C--:B-1----:R-:W-:Y:S03]  /*111c0*/  HMMA.16816.F32.BF16 R84, R124, R120.reuse, R84 ;  /* 0x000000787c54723c */ /* 0x082fe60000041854 */
[----:B------:R-:W-:Y:S02]  /*111d0*/  LOP3.LUT R110, R2, 0xff, RZ, 0xc0, !PT ;  /* 0x000000ff026e7812 */ /* 0x000fe400078ec0ff */
[----:B------:R-:W-:Y:S01]  /*111e0*/  SHF.R.U32.HI R111, RZ, 0x10, R2 ;  /* 0x00000010ff6f7819 */ /* 0x000fe20000011602 */
[C---:B------:R-:W-:Y:S05]  /*111f0*/  HMMA.16816.F32.BF16 R88, R112.reuse, R120, R88 ;  /* 0x000000787058723c */ /* 0x040fea0000041858 */
[----:B------:R-:W-:Y:S01]  /*11200*/  LOP3.LUT R108, R108, 0xff, RZ, 0xc0, !PT ;  /* 0x000000ff6c6c7812 */ /* 0x000fe200078ec0ff */
[-C--:B------:R-:W-:Y:S01]  /*11210*/  HMMA.16816.F32.BF16 R92, R112, R122.reuse, R92 ;  /* 0x0000007a705c723c */ /* 0x080fe2000004185c */
[----:B------:R-:W-:Y:S04]  /*11220*/  LDSM.16.MT88.4 R112, [R192+0xb800] ;  /* 0x00b80000c070783b */ /* 0x000fe80000004200 */
[----:B------:R-:W-:Y:S01]  /*11230*/  SHF.R.U32.HI R100, RZ, 0x8, R100 ;  /* 0x00000008ff647819 */ /* 0x000fe20000011664 */
[----:B------:R-:W-:Y:S05]  /*11240*/  HMMA.16816.F32.BF16 R96, R124, R122, R96 ;  /* 0x0000007a7c60723c */ /* 0x000fea0000041860 */
[----:B------:R-:W-:Y:S02]  /*11250*/  SHF.R.U32.HI R164, RZ, 0x18, R164 ;  /* 0x00000018ffa47819 */ /* 0x000fe400000116a4 */
[----:B------:R-:W-:Y:S04]  /*11260*/  SHF.R.U32.HI R109, RZ, 0x8, R109 ;  /* 0x00000008ff6d7819 */ /* 0x000fe8000001166d */
[----:B------:R-:W-:Y:S01]  /*11270*/  LOP3.LUT R2, R3, UR8, R160, 0x96, !PT ;  /* 0x0000000803027c12 */ /* 0x000fe2000f8e96a0 */
[----:B------:R-:W-:Y:S01]  /*11280*/  UIADD3 UR8, UR24, 0x1715609d, URZ ;  /* 0x1715609d18087890 */ /* 0x000fe2000fffe03f */
[----:B------:R-:W-:Y:S02]  /*11290*/  LOP3.LUT R3, R0, 0xffff, RZ, 0xc0, !PT ;  /* 0x0000ffff00037812 */ /* 0x000fe400078ec0ff */
[----:B------:R-:W-:Y:S02]  /*112a0*/  PRMT R160, R110, 0x5410, R100 ;  /* 0x000054106ea07816 */ /* 0x000fe40000000064 */
[----:B------:R-:W-:Y:S02]  /*112b0*/  PRMT R164, R108, 0x5410, R164 ;  /* 0x000054106ca47816 */ /* 0x000fe400000000a4 */
[----:B------:R-:W-:Y:S02]  /*112c0*/  PRMT R140, R128, 0x5410, R109 ;  /* 0x00005410808c7816 */ /* 0x000fe4000000006d */
[----:B------:R-:W-:Y:S01]  /*112d0*/  LOP3.LUT R108, R111, 0xff, RZ, 0xc0, !PT ;  /* 0x000000ff6f6c7812 */ /* 0x000fe200078ec0ff */
[----:B------:R-:W1:Y:S01]  /*112e0*/  LDSM.16.MT88.4 R128, [R192+0x9800] ;  /* 0x00980000c080783b */ /* 0x000e620000004200 */
[----:B------:R-:W-:Y:S02]  /*112f0*/  SHF.R.U32.HI R100, RZ, 0x10, R0 ;  /* 0x00000010ff647819 */ /* 0x000fe40000011600 */
[----:B------:R-:W-:Y:S02]  /*11300*/  LOP3.LUT R109, R0, 0xff, RZ, 0xc0, !PT ;  /* 0x000000ff006d7812 */ /* 0x000fe400078ec0ff */
[----:B------:R-:W-:Y:S02]  /*11310*/  SHF.R.U32.HI R3, RZ, 0x8, R3 ;  /* 0x00000008ff037819 */ /* 0x000fe40000011603 */
[----:B------:R-:W-:Y:S02]  /*11320*/  PRMT R159, R108, 0x5410, R132 ;  /* 0x000054106c9f7816 */ /* 0x000fe40000000084 */
[----:B------:R-:W-:Y:S01]  /*11330*/  SHF.R.U32.HI R0, RZ, 0x18, R0 ;  /* 0x00000018ff007819 */ /* 0x000fe20000011600 */
[----:B------:R-:W2:Y:S01]  /*11340*/  LDSM.16.MT88.4 R132, [R194+0x9800] ;  /* 0x00980000c284783b */ /* 0x000ea20000004200 */
[----:B------:R-:W-:Y:S02]  /*11350*/  LOP3.LUT R100, R100, 0xff, RZ, 0xc0, !PT ;  /* 0x000000ff64647812 */ /* 0x000fe400078ec0ff */
[----:B------:R-:W-:Y:S02]  /*11360*/  PRMT R108, R109, 0x5410, R3 ;  /* 0x000054106d6c7816 */ /* 0x000fe40000000003 */
[----:B------:R-:W-:Y:S02]  /*11370*/  SHF.R.U32.HI R3, RZ, 0x10, R2 ;  /* 0x00000010ff037819 */ /* 0x000fe40000011602 */
[----:B------:R-:W-:Y:S02]  /*11380*/  PRMT R109, R100, 0x5410, R0 ;  /* 0x00005410646d7816 */ /* 0x000fe40000000000 */
[C---:B------:R-:W-:Y:S02]  /*11390*/  LOP3.LUT R100, R2.reuse, 0xff, RZ, 0xc0, !PT ;  /* 0x000000ff02647812 */ /* 0x040fe400078ec0ff */
[----:B------:R-:W-:Y:S02]  /*113a0*/  LOP3.LUT R0, R2, 0xffff, RZ, 0xc0, !PT ;  /* 0x0000ffff02007812 */ /* 0x000fe400078ec0ff */
[----:B------:R-:W-:Y:S02]  /*113b0*/  LOP3.LUT R3, R3, 0xff, RZ, 0xc0, !PT ;  /* 0x000000ff03037812 */ /* 0x000fe400078ec0ff */
[----:B------:R-:W-:Y:S02]  /*113c0*/  SHF.R.U32.HI R2, RZ, 0x18, R2 ;  /* 0x00000018ff027819 */ /* 0x000fe40000011602 */
[----:B------:R-:W-:Y:S02]  /*113d0*/  SHF.R.U32.HI R0, RZ, 0x8, R0 ;  /* 0x00000008ff007819 */ /* 0x000fe40000011600 */
[----:B------:R-:W-:Y:S02]  /*113e0*/  PRMT R2, R3, 0x5410, R2 ;  /* 0x0000541003027816 */ /* 0x000fe40000000002 */
[--C-:B------:R-:W-:Y:S02]  /*113f0*/  HSET2.LE.AND R119, R159, R177.reuse, PT ;  /* 0x000000b19f777233 */ /* 0x100fe40003803000 */
[----:B------:R-:W-:Y:S02]  /*11400*/  PRMT R0, R100, 0x5410, R0 ;  /* 0x0000541064007816 */ /* 0x000fe40000000000 */
[--C-:B------:R-:W-:Y:S02]  /*11410*/  HSET2.LE.AND R117, R2, R177.reuse, PT ;  /* 0x000000b102757233 */ /* 0x100fe40003803000 */
[----:B------:R-:W-:Y:S02]  /*11420*/  LOP3.LUT R2, R161, UR8, R162, 0x96, !PT ;  /* 0x00000008a1027c12 */ /* 0x000fe4000f8e96a2 */
[----:B------:R-:W-:Y:S02]  /*11430*/  LOP3.LUT R119, R119, R105, RZ, 0xc0, !PT ;  /* 0x0000006977777212 */ /* 0x000fe400078ec0ff */
[----:B------:R-:W-:Y:S01]  /*11440*/  LOP3.LUT R105, R218, 0xffff, RZ, 0xc0, !PT ;  /* 0x0000ffffda697812 */ /* 0x000fe200078ec0ff */
[----:B------:R-:W-:Y:S01]  /*11450*/  IMAD.WIDE.U32 R2, R2, -0x2daee0ad, RZ ;  /* 0xd2511f5302027825 */ /* 0x000fe200078e00ff */
[--C-:B------:R-:W-:Y:S02]  /*11460*/  HSET2.LE.AND R116, R0, R177.reuse, PT ;  /* 0x000000b100747233 */ /* 0x100fe40003803000 */
[----:B------:R-:W-:Y:S02]  /*11470*/  LOP3.LUT R0, R219, UR17, R176, 0x96, !PT ;  /* 0x00000011db007c12 */ /* 0x000fe4000f8e96b0 */
[----:B------:R-:W-:Y:S02]  /*11480*/  LOP3.LUT R100, R3, UR17, R166, 0x96, !PT ;  /* 0x0000001103647c12 */ /* 0x000fe4000f8e96a6 */
[----:B------:R-:W-:Y:S02]  /*11490*/  LOP3.LUT R3, R2, 0xffff, RZ, 0xc0, !PT ;  /* 0x0000ffff02037812 */ /* 0x000fe400078ec0ff */
[----:B------:R-:W-:Y:S02]  /*114a0*/  LOP3.LUT R124, R218, 0xff, RZ, 0xc0, !PT ;  /* 0x000000ffda7c7812 */ /* 0x000fe400078ec0ff */
[----:B------:R-:W-:Y:S02]  /*114b0*/  SHF.R.U32.HI R105, RZ, 0x8, R105 ;  /* 0x00000008ff697819 */ /* 0x000fe40000011669 */
[----:B------:R-:W-:Y:S02]  /*114c0*/  SHF.R.U32.HI R178, RZ, 0x8, R3 ;  /* 0x00000008ffb27819 */ /* 0x000fe40000011603 */
[--C-:B------:R-:W-:Y:S02]  /*114d0*/  SHF.R.U32.HI R122, RZ, 0x18, R2.reuse ;  /* 0x00000018ff7a7819 */ /* 0x100fe40000011602 */
[----:B------:R-:W-:Y:S02]  /*114e0*/  LOP3.LUT R127, R2, 0xff, RZ, 0xc0, !PT ;  /* 0x000000ff027f7812 */ /* 0x000fe400078ec0ff */
[----:B------:R-:W-:Y:S02]  /*114f0*/  SHF.R.U32.HI R120, RZ, 0x10, R2 ;  /* 0x00000010ff787819 */ /* 0x000fe40000011602 */
[----:B------:R-:W-:Y:S02]  /*11500*/  LOP3.LUT R3, R0, 0xffff, RZ, 0xc0, !PT ;  /* 0x0000ffff00037812 */ /* 0x000fe400078ec0ff */
[----:B------:R-:W-:Y:S02]  /*11510*/  SHF.R.U32.HI R2, RZ, 0x10, R100 ;  /* 0x00000010ff027819 */ /* 0x000fe40000011664 */
[----:B------:R-:W-:Y:S02]  /*11520*/  PRMT R174, R124, 0x5410, R105 ;  /* 0x000054107cae7816 */ /* 0x000fe40000000069 */
[----:B------:R-:W-:Y:S02]  /*11530*/  LOP3.LUT R125, R0, 0xff, RZ, 0xc0, !PT ;  /* 0x000000ff007d7812 */ /* 0x000fe400078ec0ff */
[--C-:B------:R-:W-:Y:S02]  /*11540*/  SHF.R.U32.HI R124, RZ, 0x18, R0.reuse ;  /* 0x00000018ff7c7819 */ /* 0x100fe40000011600 */
[----:B------:R-:W-:Y:S02]  /*11550*/  SHF.R.U32.HI R105, RZ, 0x10, R0 ;  /* 0x00000010ff697819 */ /* 0x000fe40000011600 */
[C---:B------:R-:W-:Y:S02]  /*11560*/  LOP3.LUT R126, R100.reuse, 0xff, RZ, 0xc0, !PT ;  /* 0x000000ff647e7812 */ /* 0x040fe400078ec0ff */
[----:B------:R-:W-:Y:S02]  /*11570*/  SHF.R.U32.HI R3, RZ, 0x8, R3 ;  /* 0x00000008ff037819 */ /* 0x000fe40000011603 */
[----:B------:R-:W-:Y:S02]  /*11580*/  LOP3.LUT R0, R100, 0xffff, RZ, 0xc0, !PT ;  /* 0x0000ffff64007812 */ /* 0x000fe400078ec0ff */
[----:B------:R-:W-:Y:S02]  /*11590*/  SHF.R.U32.HI R100, RZ, 0x18, R100 ;  /* 0x00000018ff647819 */ /* 0x000fe40000011664 */
[----:B------:R-:W-:Y:S02]  /*115a0*/  LOP3.LUT R2, R2, 0xff, RZ, 0xc0, !PT ;  /* 0x000000ff02027812 */ /* 0x000fe400078ec0ff */
[----:B------:R-:W-:Y:S02]  /*115b0*/  PRMT R3, R125, 0x5410, R3 ;  /* 0x000054107d037816 */ /* 0x000fe40000000003 */
[--C-:B------:R-:W-:Y:S02]  /*115c0*/  PRMT R2, R2, 0x5410, R100.reuse ;  /* 0x0000541002027816 */ /* 0x100fe40000000064 */
[C---:B------:R-:W-:Y:S02]  /*115d0*/  PRMT R100, R169.reuse, 0x7610, R100 ;  /* 0x00007610a9647816 */ /* 0x040fe40000000064 */
[--C-:B------:R-:W-:Y:S02]  /*115e0*/  HSET2.LE.AND R172, R3, R177.reuse, PT ;  /* 0x000000b103ac7233 */ /* 0x100fe40003803000 */
[----:B------:R-:W-:Y:S01]  /*115f0*/  PRMT R3, R169, 0x7632, R3 ;  /* 0x00007632a9037816 */ /* 0x000fe20000000003 */
[----:B---3--:R-:W-:Y:S01]  /*11600*/  @!P3 HFMA2.BF16_V2 R170, -RZ.H0_H0, RZ.H0_H0, -R100.H0_H0 ;  /* 0x200000ffffaab231 */ /* 0x008fe20000340964 */
[--C-:B------:R-:W-:Y:S02]  /*11610*/  HSET2.LE.AND R110, R140, R177.reuse, PT ;  /* 0x000000b18c6e7233 */ /* 0x100fe40003803000 */
[----:B------:R-:W-:Y:S01]  /*11620*/  HSET2.LE.AND R109, R109, R177, PT ;  /* 0x000000b16d6d7233 */ /* 0x000fe20003803000 */
[----:B------:R-:W-:Y:S01]  /*11630*/  @!P4 HFMA2.BF16_V2 R168, -RZ.H0_H0, RZ.H0_H0, -R3.H0_H0 ;  /* 0x200000ffffa8c231 */ /* 0x000fe20000340903 */
[----:B------:R-:W-:Y:S01]  /*11640*/  @!P3 STL.S16 [R1+0x44], R170 ;  /* 0x000044aa0100b387 */ /* 0x000fe20000100600 */
[--C-:B------:R-:W-:Y:S02]  /*11650*/  HSET2.LE.AND R108, R108, R177.reuse, PT ;  /* 0x000000b16c6c7233 */ /* 0x100fe40003803000 */
[--C-:B------:R-:W-:Y:S01]  /*11660*/  HSET2.LE.AND R111, R164, R177.reuse, PT ;  /* 0x000000b1a46f7233 */ /* 0x100fe20003803000 */
[----:B------:R-:W-:Y:S01]  /*11670*/  @!P4 STL.S16 [R1+0x40], R168 ;  /* 0x000040a80100c387 */ /* 0x000fe20000100600 */
[----:B------:R-:W-:Y:S02]  /*11680*/  LOP3.LUT R109, R109, R143, RZ, 0xc0, !PT ;  /* 0x0000008f6d6d7212 */ /* 0x000fe400078ec0ff */
[----:B------:R-:W-:Y:S01]  /*11690*/  LOP3.LUT R110, R110, R142, RZ, 0xc0, !PT ;  /* 0x0000008e6e6e7212 */ /* 0x000fe200078ec0ff */
[----:B------:R4:W3:Y:S01]  /*116a0*/  LDL.S16 R225, [R1+0x34] ;  /* 0x0000340001e17983 */ /* 0x0008e20000100600 */
[----:B------:R-:W-:Y:S02]  /*116b0*/  LOP3.LUT R108, R108, R149, RZ, 0xc0, !PT ;  /* 0x000000956c6c7212 */ /* 0x000fe400078ec0ff */
[----:B------:R-:W-:Y:S01]  /*116c0*/  LOP3.LUT R111, R111, R150, RZ, 0xc0, !PT ;  /* 0x000000966f6f7212 */ /* 0x000fe200078ec0ff */
[----:B------:R4:W5:Y:S01]  /*116d0*/  LDL.S16 R224, [R1+0x30] ;  /* 0x0000300001e07983 */ /* 0x0009620000100600 */
[--C-:B------:R-:W-:Y:S02]  /*116e0*/  HSET2.LE.AND R118, R160, R177.reuse, PT ;  /* 0x000000b1a0767233 */ /* 0x100fe40003803000 */
[----:B------:R-:W-:Y:S01]  /*116f0*/  LOP3.LUT R116, R116, R152, RZ, 0xc0, !PT ;  /* 0x0000009874747212 */ /* 0x000fe200078ec0ff */
[----:B------:R-:W4:Y:S01]  /*11700*/  LDSM.16.MT88.4 R140, [R194+0xa800] ;  /* 0x00a80000c28c783b */ /* 0x000f220000004200 */
[----:B------:R-:W-:Y:S01]  /*11710*/  LOP3.LUT R117, R117, R153, RZ, 0xc0, !PT ;  /* 0x0000009975757212 */ /* 0x000fe200078ec0ff */
[-C--:B-1----:R-:W-:Y:S05]  /*11720*/  HMMA.16816.F32.BF16 R4, R108, R128.reuse, R4 ;  /* 0x000000806c04723c */ /* 0x082fea0000041804 */
[----:B------:R-:W-:Y:S02]  /*11730*/  LOP3.LUT R118, R118, R151, RZ, 0xc0, !PT ;  /* 0x0000009776767212 */ /* 0x000fe400078ec0ff */
[----:B------:R-:W-:Y:S04]  /*11740*/  SHF.R.U32.HI R123, RZ, 0x18, R218 ;  /* 0x00000018ff7b7819 */ /* 0x000fe800000116da */
[----:B------:R-:W-:Y:S01]  /*11750*/  LOP3.LUT R120, R120, 0xff, RZ, 0xc0, !PT ;  /* 0x000000ff78787812 */ /* 0x000fe200078ec0ff */
[C---:B------:R-:W-:Y:S04]  /*11760*/  HMMA.16816.F32.BF16 R8, R116.reuse, R128, R8 ;  /* 0x000000807408723c */ /* 0x040fe80000041808 */
[----:B------:R-:W-:Y:S02]  /*11770*/  PRMT R179, R120, 0x5410, R122 ;  /* 0x0000541078b37816 */ /* 0x000fe4000000007a */
[-C--:B------:R-:W-:Y:S05]  /*11780*/  HMMA.16816.F32.BF16 R12, R116, R130.reuse, R12 ;  /* 0x00000082740c723c */ /* 0x080fea000004180c */
[----:B------:R-:W-:Y:S01]  /*11790*/  PRMT R178, R127, 0x5410, R178 ;  /* 0x000054107fb27816 */ /* 0x000fe200000000b2 */
[C---:B------:R-:W-:Y:S05]  /*117a0*/  HMMA.16816.F32.BF16 R16, R108.reuse, R130, R16 ;  /* 0x000000826c10723c */ /* 0x040fea0000041810 */
[----:B------:R-:W-:Y:S01]  /*117b0*/  SHF.R.U32.HI R121, RZ, 0x10, R218 ;  /* 0x00000010ff797819 */ /* 0x000fe200000116da */
[-C--:B--2---:R-:W-:Y:S05]  /*117c0*/  HMMA.16816.F32.BF16 R20, R108, R132.reuse, R20 ;  /* 0x000000846c14723c */ /* 0x084fea0000041814 */
[----:B------:R-:W-:Y:S01]  /*117d0*/  LOP3.LUT R121, R121, 0xff, RZ, 0xc0, !PT ;  /* 0x000000ff79797812 */ /* 0x000fe200078ec0ff */
[C---:B------:R-:W-:Y:S05]  /*117e0*/  HMMA.16816.F32.BF16 R24, R116.reuse, R132, R24 ;  /* 0x000000847418723c */ /* 0x040fea0000041818 */
[----:B------:R-:W-:Y:S01]  /*117f0*/  PRMT R175, R121, 0x5410, R123 ;  /* 0x0000541079af7816 */ /* 0x000fe2000000007b */
[-C--:B------:R-:W-:Y:S01]  /*11800*/  HMMA.16816.F32.BF16 R28, R116, R134.reuse, R28 ;  /* 0x00000086741c723c */ /* 0x080fe2000004181c */
[----:B------:R-:W1:Y:S04]  /*11810*/  LDSM.16.MT88.4 R120, [R194+0xb800] ;  /* 0x00b80000c278783b */ /* 0x000e680000004200 */
[----:B------:R-:W-:Y:S01]  /*11820*/  LOP3.LUT R105, R105, 0xff, RZ, 0xc0, !PT ;  /* 0x000000ff69697812 */ /* 0x000fe200078ec0ff */
[C---:B------:R-:W-:Y:S03]  /*11830*/  HMMA.16816.F32.BF16 R32, R108.reuse, R134, R32 ;  /* 0x000000866c20723c */ /* 0x040fe60000041820 */
[----:B------:R-:W2:Y:S02]  /*11840*/  LDSM.16.MT88.4 R132, [R192+0x9c00] ;  /* 0x009c0000c084783b */ /* 0x000ea40000004200 */
[----:B------:R-:W-:Y:S01]  /*11850*/  PRMT R105, R105, 0x5410, R124 ;  /* 0x0000541069697816 */ /* 0x000fe2000000007c */
[-C--:B------:R-:W-:Y:S05]  /*11860*/  HMMA.16816.F32.BF16 R36, R108, R136.reuse, R36 ;  /* 0x000000886c24723c */ /* 0x080fea0000041824 */
[----:B------:R-:W-:Y:S01]  /*11870*/  SHF.R.U32.HI R0, RZ, 0x8, R0 ;  /* 0x00000008ff007819 */ /* 0x000fe20000011600 */
[C---:B------:R-:W-:Y:S05]  /*11880*/  HMMA.16816.F32.BF16 R40, R116.reuse, R136, R40 ;  /* 0x000000887428723c */ /* 0x040fea0000041828 */
[----:B------:R-:W-:Y:S01]  /*11890*/  PRMT R0, R126, 0x5410, R0 ;  /* 0x000054107e007816 */ /* 0x000fe20000000000 */
[-C--:B------:R-:W-:Y:S01]  /*118a0*/  HMMA.16816.F32.BF16 R44, R116, R138.reuse, R44 ;  /* 0x0000008a742c723c */ /* 0x080fe2000004182c */
[----:B------:R-:W2:Y:S04]  /*118b0*/  LDSM.16.MT88.4 R124, [R194+0x9c00] ;  /* 0x009c0000c27c783b */ /* 0x000ea80000004200 */
[----:B------:R-:W-:Y:S01]  /*118c0*/  PRMT R223, R170, 0x7610, R223 ;  /* 0x00007610aadf7816 */ /* 0x000fe200000000df */
[C---:B------:R-:W-:Y:S05]  /*118d0*/  HMMA.16816.F32.BF16 R48, R108.reuse, R138, R48 ;  /* 0x0000008a6c30723c */ /* 0x040fea0000041830 */
[----:B------:R-:W-:Y:S01]  /*118e0*/  PRMT R222, R168, 0x7610, R222 ;  /* 0x00007610a8de7816 */ /* 0x000fe200000000de */
[-C--:B----4-:R-:W-:Y:S05]  /*118f0*/  HMMA.16816.F32.BF16 R52, R108, R140.reuse, R52 ;  /* 0x0000008c6c34723c */ /* 0x090fea0000041834 */
[--C-:B------:R-:W-:Y:S01]  /*11900*/  HSET2.LE.AND R173, R105, R177.reuse, PT ;  /* 0x000000b169ad7233 */ /* 0x100fe20003803000 */
[C---:B------:R-:W-:Y:S05]  /*11910*/  HMMA.16816.F32.BF16 R56, R116.reuse, R140, R56 ;  /* 0x0000008c7438723c */ /* 0x040fea0000041838 */
[----:B------:R-:W-:Y:S01]  /*11920*/  IMAD.MOV.U32 R105, RZ, RZ, R204 ;  /* 0x000000ffff697224 */ /* 0x000fe200078e00cc */
[-C--:B------:R-:W-:Y:S05]  /*11930*/  HMMA.16816.F32.BF16 R60, R116, R142.reuse, R60 ;  /* 0x0000008e743c723c */ /* 0x080fea000004183c */
[--C-:B------:R-:W-:Y:S01]  /*11940*/  HSET2.LE.AND R176, R0, R177.reuse, PT ;  /* 0x000000b100b07233 */ /* 0x100fe20003803000 */
[C---:B------:R-:W-:Y:S01]  /*11950*/  HMMA.16816.F32.BF16 R64, R108.reuse, R142, R64 ;  /* 0x0000008e6c40723c */ /* 0x040fe20000041840 */
[----:B------:R-:W4:Y:S04]  /*11960*/  LDSM.16.MT88.4 R140, [R192+0xac00] ;  /* 0x00ac0000c08c783b */ /* 0x000f280000004200 */
[----:B------:R-:W-:Y:S01]  /*11970*/  PRMT R0, R171, 0x7632, R0 ;  /* 0x00007632ab007816 */ /* 0x000fe20000000000 */
[-C--:B------:R-:W-:Y:S05]  /*11980*/  HMMA.16816.F32.BF16 R68, R108, R112.reuse, R68 ;  /* 0x000000706c44723c */ /* 0x080fea0000041844 */
[----:B------:R-:W-:Y:S01]  /*11990*/  LOP3.LUT R172, R172, R156, RZ, 0xc0, !PT ;  /* 0x0000009cacac7212 */ /* 0x000fe200078ec0ff */
[C---:B------:R-:W-:Y:S05]  /*119a0*/  HMMA.16816.F32.BF16 R72, R116.reuse, R112, R72 ;  /* 0x000000707448723c */ /* 0x040fea0000041848 */
[----:B------:R-:W-:Y:S01]  /*119b0*/  LOP3.LUT R173, R173, R155, RZ, 0xc0, !PT ;  /* 0x0000009badad7212 */ /* 0x000fe200078ec0ff */
[-C--:B------:R-:W-:Y:S05]  /*119c0*/  HMMA.16816.F32.BF16 R76, R116, R114.reuse, R76 ;  /* 0x00000072744c723c */ /* 0x080fea000004184c */
[----:B------:R-:W-:Y:S01]  /*119d0*/  SHF.R.U32.HI R218, RZ, 0x18, R218 ;  /* 0x00000018ffda7819 */ /* 0x000fe200000116da */
[C---:B------:R-:W-:Y:S05]  /*119e0*/  HMMA.16816.F32.BF16 R80, R108.reuse, R114, R80 ;  /* 0x000000726c50723c */ /* 0x040fea0000041850 */
[--C-:B------:R-:W-:Y:S01]  /*119f0*/  HSET2.LE.AND R179, R179, R177.reuse, PT ;  /* 0x000000b1b3b37233 */ /* 0x100fe20003803000 */
[-C--:B-1----:R-:W-:Y:S05]  /*11a00*/  HMMA.16816.F32.BF16 R84, R108, R120.reuse, R84 ;  /* 0x000000786c54723c */ /* 0x082fea0000041854 */
[----:B------:R-:W-:Y:S01]  /*11a10*/  LOP3.LUT R179, R179, R105, RZ, 0xc0, !PT ;  /* 0x00000069b3b37212 */ /* 0x000fe200078ec0ff */
[C---:B------:R-:W-:Y:S05]  /*11a20*/  HMMA.16816.F32.BF16 R88, R116.reuse, R120, R88 ;  /* 0x000000787458723c */ /* 0x040fea0000041858 */
[--C-:B------:R-:W-:Y:S01]  /*11a30*/  HSET2.LE.AND R174, R174, R177.reuse, PT ;  /* 0x000000b1aeae7233 */ /* 0x100fe20003803000 */
[-C--:B------:R-:W-:Y:S05]  /*11a40*/  HMMA.16816.F32.BF16 R92, R116, R122.reuse, R92 ;  /* 0x0000007a745c723c */ /* 0x080fea000004185c */
[--C-:B------:R-:W-:Y:S01]  /*11a50*/  HSET2.LE.AND R175, R175, R177.reuse, PT ;  /* 0x000000b1afaf7233 */ /* 0x100fe20003803000 */
[----:B------:R-:W-:Y:S05]  /*11a60*/  HMMA.16816.F32.BF16 R96, R108, R122, R96 ;  /* 0x0000007a6c60723c */ /* 0x000fea0000041860 */
[--C-:B------:R-:W-:Y:S02]  /*11a70*/  HSET2.LE.AND R178, R178, R177.reuse, PT ;  /* 0x000000b1b2b27233 */ /* 0x100fe40003803000 */
[----:B------:R-:W-:Y:S04]  /*11a80*/  HSET2.LE.AND R177, R2, R177, PT ;  /* 0x000000b102b17233 */ /* 0x000fe80003803000 */
[----:B------:R-:W-:Y:S02]  /*11a90*/  PRMT R2, R171, 0x7610, R2 ;  /* 0x00007610ab027816 */ /* 0x000fe40000000002 */
[----:B------:R-:W-:Y:S02]  /*11aa0*/  LOP3.LUT R174, R174, R154, RZ, 0xc0, !PT ;  /* 0x0000009aaeae7212 */ /* 0x000fe400078ec0ff */
[----:B------:R-:W-:Y:S02]  /*11ab0*/  PRMT R105, R2, 0x5410, R0 ;  /* 0x0000541002697816 */ /* 0x000fe40000000000 */
[----:B------:R-:W-:Y:S02]  /*11ac0*/  LOP3.LUT R176, R176, R158, RZ, 0xc0, !PT ;  /* 0x0000009eb0b07212 */ /* 0x000fe400078ec0ff */
[----:B------:R-:W-:Y:S02]  /*11ad0*/  LOP3.LUT R175, R175, R105, RZ, 0xc0, !PT ;  /* 0x00000069afaf7212 */ /* 0x000fe400078ec0ff */
[----:B------:R-:W-:Y:S02]  /*11ae0*/  PRMT R105, R100, 0x5410, R3 ;  /* 0x0000541064697816 */ /* 0x000fe40000000003 */
[----:B------:R-:W-:Y:S02]  /*11af0*/  LOP3.LUT R177, R177, R157, RZ, 0xc0, !PT ;  /* 0x0000009db1b17212 */ /* 0x000fe400078ec0ff */
[----:B------:R-:W-:Y:S01]  /*11b00*/  LOP3.LUT R178, R178, R105, RZ, 0xc0, !PT ;  /* 0x00000069b2b27212 */ /* 0x000fe200078ec0ff */
[-C--:B--2---:R-:W-:Y:S05]  /*11b10*/  HMMA.16816.F32.BF16 R136, R172, R132.reuse, R4 ;  /* 0x00000084ac88723c */ /* 0x084fea0000041804 */
[----:B------:R-:W-:Y:S01]  /*11b20*/  @!P3 PRMT R100, R223, 0x5410, RZ ;  /* 0x00005410df64b816 */ /* 0x000fe200000000ff */
[C---:B------:R-:W-:Y:S05]  /*11b30*/  HMMA.16816.F32.BF16 R168, R176.reuse, R132, R8 ;  /* 0x00000084b0a8723c */ /* 0x040fea0000041808 */
[----:B------:R-:W-:Y:S01]  /*11b40*/  @!P4 PRMT R3, R222, 0x5410, RZ ;  /* 0x00005410de03c816 */ /* 0x000fe200000000ff */
[-C--:B------:R-:W-:Y:S05]  /*11b50*/  HMMA.16816.F32.BF16 R164, R176, R134.reuse, R12 ;  /* 0x00000086b0a4723c */ /* 0x080fea000004180c */
[----:B------:R-:W-:Y:S01]  /*11b60*/  @P0 PRMT R4, R204, 0x7632, R4 ;  /* 0x00007632cc040816 */ /* 0x000fe20000000004 */
[C---:B------:R-:W-:Y:S05]  /*11b70*/  HMMA.16816.F32.BF16 R132, R172.reuse, R134, R16 ;  /* 0x00000086ac84723c */ /* 0x040fea0000041810 */
[----:B------:R-:W-:Y:S01]  /*11b80*/  @!P2 PRMT R204, R221, 0x5410, RZ ;  /* 0x00005410ddcca816 */ /* 0x000fe200000000ff */
[-C--:B------:R-:W-:Y:S01]  /*11b90*/  HMMA.16816.F32.BF16 R128, R172, R124.reuse, R20 ;  /* 0x0000007cac80723c */ /* 0x080fe20000041814 */
[----:B------:R-:W-:Y:S01]  /*11ba0*/  ISETP.LT.AND P2, PT, RZ, UR31, PT ;  /* 0x0000001fff007c0c */ /* 0x000fe2000bf41270 */
[----:B------:R-:W-:Y:S03]  /*11bb0*/  UIADD3 UR31, UR31, -0x1, URZ ;  /* 0xffffffff1f1f7890 */ /* 0x000fe6000fffe03f */
[----:B------:R-:W-:Y:S01]  /*11bc0*/  @!P0 PRMT R4, R220, 0x5410, RZ ;  /* 0x00005410dc048816 */ /* 0x000fe200000000ff */
[C---:B------:R-:W-:Y:S05]  /*11bd0*/  HMMA.16816.F32.BF16 R160, R176.reuse, R124, R24 ;  /* 0x0000007cb0a0723c */ /* 0x040fea0000041818 */
[----:B------:R-:W-:Y:S01]  /*11be0*/  IMAD.MOV.U32 R105, RZ, RZ, R101 ;  /* 0x000000ffff697224 */ /* 0x000fe200078e0065 */
        /* <DEDUP_REMOVED lines=13> */
[C---:B------:R-:W-:Y:S05]  /*11cc0*/  HMMA.16816.F32.BF16 R80, R172.reuse, R186, R80 ;  /* 0x000000baac50723c */ /* 0x040fea0000041850 */
[----:B---3--:R-:W-:Y:S01]  /*11cd0*/  @!P5 HFMA2.BF16_V2 R225, -RZ.H0_H0, RZ.H0_H0, -R106.H0_H0 ;  /* 0x200000ffffe1d231 */ /* 0x008fe2000034096a */
[-C--:B------:R-:W-:Y:S04]  /*11ce0*/  HMMA.16816.F32.BF16 R84, R172, R188.reuse, R84 ;  /* 0x000000bcac54723c */ /* 0x080fe80000041854 */
[----:B------:R-:W-:Y:S01]  /*11cf0*/  @!P5 STL.S16 [R1+0x34], R225 ;  /* 0x000034e10100d387 */ /* 0x000fe20000100600 */
[----:B------:R-:W-:Y:S01]  /*11d00*/  PRMT R6, R225, 0x7610, R6 ;  /* 0x00007610e1067816 */ /* 0x000fe20000000006 */
[----:B-----5:R-:W-:Y:S01]  /*11d10*/  @!P6 HFMA2.BF16_V2 R224, -RZ.H0_H0, RZ.H0_H0, -R2.H0_H0 ;  /* 0x200000ffffe0e231 */ /* 0x020fe20000340902 */
[C---:B------:R-:W-:Y:S04]  /*11d20*/  HMMA.16816.F32.BF16 R88, R176.reuse, R188, R88 ;  /* 0x000000bcb058723c */ /* 0x040fe80000041858 */
[----:B------:R-:W-:Y:S01]  /*11d30*/  @!P6 STL.S16 [R1+0x30], R224 ;  /* 0x000030e00100e387 */ /* 0x000fe20000100600 */
[----:B------:R-:W-:Y:S01]  /*11d40*/  @!P5 PRMT R106, R6, 0x5410, RZ ;  /* 0x00005410066ad816 */ /* 0x000fe200000000ff */
[-C--:B------:R-:W-:Y:S03]  /*11d50*/  HMMA.16816.F32.BF16 R92, R176, R190.reuse, R92 ;  /* 0x000000beb05c723c */ /* 0x080fe6000004185c */
[----:B------:R-:W-:Y:S01]  /*11d60*/  ISETP.LE.U32.AND P5, PT, R218, UR12, PT ;  /* 0x0000000cda007c0c */ /* 0x000fe2000bfa3070 */
[----:B------:R1:W-:Y:S01]  /*11d70*/  STG.E.U16 desc[UR20][R208.64+0x72], R106 ;  /* 0x0000726ad0007986 */ /* 0x0003e2000c101514 */
[----:B------:R-:W-:Y:S01]  /*11d80*/  PRMT R5, R224, 0x7610, R5 ;  /* 0x00007610e0057816 */ /* 0x000fe20000000005 */
[----:B------:R-:W-:Y:S05]  /*11d90*/  HMMA.16816.F32.BF16 R96, R172, R190, R96 ;  /* 0x000000beac60723c */ /* 0x000fea0000041860 */
[----:B------:R-:W-:Y:S05]  /*11da0*/  @!P6 PRMT R2, R5, 0x5410, RZ ;  /* 0x000054100502e816 */ /* 0x000fea00000000ff */
[----:B------:R-:W-:Y:S01]  /*11db0*/  STG.E.U16 desc[UR20][R210.64+0x70], R2 ;  /* 0x00007002d2007986 */ /* 0x000fe2000c101514 */
[----:B------:R-:W-:Y:S05]  /*11dc0*/  @!P5 HFMA2.BF16_V2 R252, -RZ.H0_H0, RZ.H0_H0, -R0.H0_H0 ;  /* 0x200000fffffcd231 */ /* 0x000fea0000340900 */
[----:B------:R-:W-:Y:S05]  /*11dd0*/  @!P5 PRMT R0, R252, 0x5410, RZ ;  /* 0x00005410fc00d816 */ /* 0x000fea00000000ff */
[----:B------:R2:W-:Y:S04]  /*11de0*/  STG.E.U16 desc[UR20][R210.64+0x72], R0 ;  /* 0x00007200d2007986 */ /* 0x0005e8000c101514 */
[----:B------:R3:W-:Y:S01]  /*11df0*/  STG.E.U16 desc[UR20][R214.64+0x6e], R100 ;  /* 0x00006e64d6007986 */ /* 0x0007e2000c101514 */
[----:B-1----:R-:W-:Y:S03]  /*11e00*/  IADD3 R208, P0, R208, -0x80, RZ ;  /* 0xffffff80d0d07810 */ /* 0x002fe60007f1e0ff */
[----:B------:R1:W-:Y:S01]  /*11e10*/  STG.E.U16 desc[UR20][R214.64+0x70], R3 ;  /* 0x00007003d6007986 */ /* 0x0003e2000c101514 */
[----:B------:R-:W-:Y:S03]  /*11e20*/  IADD3.X R209, R209, -0x1, RZ, P0, !PT ;  /* 0xffffffffd1d17810 */ /* 0x000fe600007fe4ff */
[----:B------:R4:W-:Y:S04]  /*11e30*/  STG.E.U16 desc[UR20][R212.64+0x70], R204 ;  /* 0x000070ccd4007986 */ /* 0x0009e8000c101514 */
[----:B------:R4:W-:Y:S01]  /*11e40*/  STG.E.U16 desc[UR20][R212.64+0x72], R4 ;  /* 0x00007204d4007986 */ /* 0x0009e2000c101514 */
[----:B--2---:R-:W-:Y:S02]  /*11e50*/  IMAD.MOV.U32 R0, RZ, RZ, R104 ;  /* 0x000000ffff007224 */ /* 0x004fe400078e0068 */
[----:B---3--:R-:W-:Y:S02]  /*11e60*/  IMAD.MOV.U32 R100, RZ, RZ, R102 ;  /* 0x000000ffff647224 */ /* 0x008fe400078e0066 */
[----:B-1----:R-:W-:Y:S01]  /*11e70*/  IMAD.MOV.U32 R3, RZ, RZ, R103 ;  /* 0x000000ffff037224 */ /* 0x002fe200078e0067 */
[----:B------:R-:W-:Y:S06]  /*11e80*/  @P2 BRA `(.L_x_588) ;  /* 0xffffff8c00502947 */ /* 0x000fec000383ffff */
.L_x_587:
[----:B----4-:R-:W2:Y:S04]  /*11e90*/  LDL.LU R4, [R1+0x138] ;  /* 0x0001380001047983 */ /* 0x010ea80000300800 */
[----:B-1----:R-:W3:Y:S04]  /*11ea0*/  LDL.LU R5, [R1+0x12c] ;  /* 0x00012c0001057983 */ /* 0x002ee80000300800 */
[----:B------:R-:W4:Y:S04]  /*11eb0*/  LDL.LU R8, [R1+0x134] ;  /* 0x0001340001087983 */ /* 0x000f280000300800 */
[----:B------:R-:W4:Y:S01]  /*11ec0*/  LDL.LU R7, [R1+0x130] ;  /* 0x0001300001077983 */ /* 0x000f220000300800 */
[----:B------:R-:W1:Y:S01]  /*11ed0*/  S2UR UR4, SR_CgaCtaId ;  /* 0x00000000000479c3 */ /* 0x000e620000008800 */
[----:B------:R-:W-:Y:S01]  /*11ee0*/  UISETP.NE.AND UP0, UPT, UR13, -0x1, UPT ;  /* 0xffffffff0d00788c */ /* 0x000fe2000bf05270 */
[----:B------:R-:W1:Y:S05]  /*11ef0*/  S2R R61, SR_TID.X ;  /* 0x00000000003d7919 */ /* 0x000e6a0000002100 */
[----:B------:R-:W-:-:S05]  /*11f00*/  PLOP3.LUT P1, PT, PT, PT, UP0, 0x80, 0x0 ;  /* 0x000000000000781c */ /* 0x000fca0003f2f008 */
[----:B------:R-:W-:Y:S02]  /*11f10*/  @UP0 ULDC.64 UR6, c[0x0][0x298] ;  /* 0x0000a60000060ab9 */ /* 0x000fe40000000a00 */
[----:B------:R-:W-:-:S03]  /*11f20*/  @UP0 UIMAD.WIDE.U32 UR10, UR13, UR6, URZ ;  /* 0x000000060d0a02a5 */ /* 0x000fc6000f8e003f */
[----:B------:R-:W-:Y:S01]  /*11f30*/  UMOV UR6, 0x400 ;  /* 0x0000040000067882 */ /* 0x000fe20000000000 */
[----:B------:R-:W-:-:S03]  /*11f40*/  @UP0 UIMAD UR8, UR13, UR7, UR11 ;  /* 0x000000070d0802a4 */ /* 0x000fc6000f8e020b */
[----:B------:R-:W-:Y:S01]  /*11f50*/  ULDC UR7, c[0x0][0x38c] ;  /* 0x0000e30000077ab9 */ /* 0x000fe20000000800 */
[----:B-1----:R-:W-:Y:S01]  /*11f60*/  ULEA UR4, UR4, UR6, 0x18 ;  /* 0x0000000604047291 */ /* 0x002fe2000f8ec03f */
[----:B------:R-:W-:-:S04]  /*11f70*/  SHF.R.S32.HI R10, RZ, 0x1f, R61 ;  /* 0x0000001fff0a7819 */ /* 0x000fc8000001143d */
[CC--:B------:R-:W-:Y:S02]  /*11f80*/  LEA.HI R60, R10.reuse, R61.reuse, RZ, 0x2 ;  /* 0x0000003d0a3c7211 */ /* 0x0c0fe400078f10ff */
[----:B------:R-:W-:Y:S02]  /*11f90*/  LEA.HI R10, R10, R61, RZ, 0x5 ;  /* 0x0000003d0a0a7211 */ /* 0x000fe400078f28ff */
[----:B------:R-:W-:Y:S01]  /*11fa0*/  SHF.R.S32.HI R62, RZ, 0x2, R60 ;  /* 0x00000002ff3e7819 */ /* 0x000fe2000001143c */
[----:B--2---:R-:W1:Y:S04]  /*11fb0*/  SHFL.BFLY PT, R3, R4, 0x2, 0x1f ;  /* 0x0c401f0004037f89 */ /* 0x004e6800000e0000 */
[----:B---3--:R-:W2:Y:S04]  /*11fc0*/  SHFL.BFLY PT, R2, R5, 0x2, 0x1f ;  /* 0x0c401f0005027f89 */ /* 0x008ea800000e0000 */
[----:B----4-:R-:W3:Y:S01]  /*11fd0*/  SHFL.BFLY PT, R0, R8, 0x2, 0x1f ;  /* 0x0c401f0008007f89 */ /* 0x010ee200000e0000 */
[----:B-1----:R-:W-:-:S03]  /*11fe0*/  FADD.FTZ R3, R3, R4 ;  /* 0x0000000403037221 */ /* 0x002fc60000010000 */
[----:B------:R-:W1:Y:S01]  /*11ff0*/  SHFL.BFLY PT, R4, R7, 0x2, 0x1f ;  /* 0x0c401f0007047f89 */ /* 0x000e6200000e0000 */
[----:B--2---:R-:W-:-:S03]  /*12000*/  FADD.FTZ R2, R2, R5 ;  /* 0x0000000502027221 */ /* 0x004fc60000010000 */
[----:B------:R-:W2:Y:S01]  /*12010*/  SHFL.BFLY PT, R6, R3, 0x1, 0x1f ;  /* 0x0c201f0003067f89 */ /* 0x000ea200000e0000 */
[----:B---3--:R-:W-:-:S03]  /*12020*/  FADD.FTZ R0, R0, R8 ;  /* 0x0000000800007221 */ /* 0x008fc60000010000 */
[----:B------:R-:W3:Y:S04]  /*12030*/  SHFL.BFLY PT, R5, R2, 0x1, 0x1f ;  /* 0x0c201f0002057f89 */ /* 0x000ee800000e0000 */
[----:B------:R-:W4:Y:S01]  /*12040*/  SHFL.BFLY PT, R8, R0, 0x1, 0x1f ;  /* 0x0c201f0000087f89 */ /* 0x000f2200000e0000 */
[----:B-1----:R-:W-:Y:S01]  /*12050*/  FADD.FTZ R4, R4, R7 ;  /* 0x0000000704047221 */ /* 0x002fe20000010000 */
[----:B--2---:R-:W-:-:S04]  /*12060*/  FADD.FTZ R51, R3, R6 ;  /* 0x0000000603337221 */ /* 0x004fc80000010000 */
[----:B------:R-:W1:Y:S01]  /*12070*/  SHFL.BFLY PT, R7, R4, 0x1, 0x1f ;  /* 0x0c201f0004077f89 */ /* 0x000e6200000e0000 */
[----:B------:R-:W-:Y:S02]  /*12080*/  IMAD.MOV.U32 R3, RZ, RZ, 0x3f800000 ;  /* 0x3f800000ff037424 */ /* 0x000fe400078e00ff */
[----:B---3--:R-:W-:Y:S01]  /*12090*/  FADD.FTZ R54, R2, R5 ;  /* 0x0000000502367221 */ /* 0x008fe20000010000 */
[----:B------:R-:W-:Y:S01]  /*120a0*/  SHF.R.S32.HI R2, RZ, 0x1f, R62 ;  /* 0x0000001fff027819 */ /* 0x000fe2000001143e */
[----:B------:R-:W-:Y:S01]  /*120b0*/  IMAD.MOV.U32 R6, RZ, RZ, 0x3f800000 ;  /* 0x3f800000ff067424 */ /* 0x000fe200078e00ff */
[----:B------:R-:W-:Y:S01]  /*120c0*/  FSETP.NE.FTZ.AND P6, PT, R51, RZ, PT ;  /* 0x000000ff3300720b */ /* 0x000fe20003fd5000 */
[----:B----4-:R-:W-:Y:S01]  /*120d0*/  FADD.FTZ R55, R0, R8 ;  /* 0x0000000800377221 */ /* 0x010fe20000010000 */
[----:B------:R-:W-:Y:S02]  /*120e0*/  LEA.HI R2, R2, R62, RZ, 0x3 ;  /* 0x0000003e02027211 */ /* 0x000fe400078f18ff */
[----:B------:R-:W-:-:S02]  /*120f0*/  FSETP.NE.FTZ.AND P5, PT, R54, RZ, PT ;  /* 0x000000ff3600720b */ /* 0x000fc40003fb5000 */
[----:B------:R-:W-:Y:S01]  /*12100*/  LOP3.LUT R0, R2, 0xfffffff8, RZ, 0xc0, !PT ;  /* 0xfffffff802007812 */ /* 0x000fe200078ec0ff */
[----:B------:R-:W-:Y:S01]  /*12110*/  IMAD.MOV.U32 R2, RZ, RZ, 0x3f800000 ;  /* 0x3f800000ff027424 */ /* 0x000fe200078e00ff */
[----:B------:R-:W-:Y:S02]  /*12120*/  FSETP.NE.FTZ.AND P4, PT, R55, RZ, PT ;  /* 0x000000ff3700720b */ /* 0x000fe40003f95000 */
[----:B------:R-:W-:Y:S01]  /*12130*/  SHF.R.S32.HI R8, RZ, 0x5, R10 ;  /* 0x00000005ff087819 */ /* 0x000fe2000001140a */
[----:B------:R-:W-:Y:S02]  /*12140*/  IMAD.IADD R0, R62, 0x1, -R0 ;  /* 0x000000013e007824 */ /* 0x000fe400078e0a00 */
[----:B------:R-:W2:Y:S03]  /*12150*/  @P6 MUFU.RCP R3, R51 ;  /* 0x0000003300036308 */ /* 0x000ea60000001000 */
[----:B------:R-:W-:Y:S01]  /*12160*/  LEA.HI R5, R0, R0, RZ, 0x1 ;  /* 0x0000000000057211 */ /* 0x000fe200078f08ff */
[----:B-1----:R-:W-:-:S03]  /*12170*/  FADD.FTZ R56, R4, R7 ;  /* 0x0000000704387221 */ /* 0x002fc60000010000 */
[----:B------:R-:W-:Y:S01]  /*12180*/  LOP3.LUT R4, R5, 0x3fffffe, RZ, 0xc0, !PT ;  /* 0x03fffffe05047812 */ /* 0x000fe200078ec0ff */
[----:B------:R-:W1:Y:S01]  /*12190*/  @P5 MUFU.RCP R6, R54 ;  /* 0x0000003600065308 */ /* 0x000e620000001000 */
[----:B------:R-:W-:Y:S02]  /*121a0*/  SHF.R.S32.HI R5, RZ, 0x1, R5 ;  /* 0x00000001ff057819 */ /* 0x000fe40000011405 */
[----:B------:R-:W-:Y:S01]  /*121b0*/  FSETP.NE.FTZ.AND P3, PT, R56, RZ, PT ;  /* 0x000000ff3800720b */ /* 0x000fe20003f75000 */
[----:B------:R-:W-:Y:S01]  /*121c0*/  IMAD.IADD R9, R0, 0x1, -R4 ;  /* 0x0000000100097824 */ /* 0x000fe200078e0a04 */
[----:B------:R-:W-:Y:S01]  /*121d0*/  LOP3.LUT R4, R60, 0xfffffffc, RZ, 0xc0, !PT ;  /* 0xfffffffc3c047812 */ /* 0x000fe200078ec0ff */
[----:B------:R-:W-:Y:S01]  /*121e0*/  IMAD.SHL.U32 R7, R5, 0x40, RZ ;  /* 0x0000004005077824 */ /* 0x000fe200078e00ff */
[----:B------:R-:W-:Y:S01]  /*121f0*/  MOV R0, 0x3f800000 ;  /* 0x3f80000000007802 */ /* 0x000fe20000000f00 */
[----:B------:R-:W3:Y:S02]  /*12200*/  @P4 MUFU.RCP R2, R55 ;  /* 0x0000003700024308 */ /* 0x000ee40000001000 */
[----:B------:R-:W-:Y:S01]  /*12210*/  IMAD.IADD R59, R61, 0x1, -R4 ;  /* 0x000000013d3b7824 */ /* 0x000fe200078e0a04 */
[----:B------:R-:W-:-:S03]  /*12220*/  LOP3.LUT R7, R7, 0xc0, RZ, 0xc0, !PT ;  /* 0x000000c007077812 */ /* 0x000fc600078ec0ff */
[----:B------:R-:W-:Y:S01]  /*12230*/  IMAD R4, R8, 0x100, R59 ;  /* 0x0000010008047824 */ /* 0x000fe200078e023b */
[----:B------:R-:W-:Y:S01]  /*12240*/  LEA.HI R7, R7, R7, RZ, 0x1d ;  /* 0x0000000707077211 */ /* 0x000fe200078fe8ff */
[----:B------:R-:W4:Y:S01]  /*12250*/  @P3 MUFU.RCP R0, R56 ;  /* 0x0000003800003308 */ /* 0x000f220000001000 */
[----:B------:R-:W-:Y:S02]  /*12260*/  LOP3.LUT R8, R5, 0x1, RZ, 0xc0, !PT ;  /* 0x0000000105087812 */ /* 0x000fe400078ec0ff */
[----:B------:R-:W-:Y:S02]  /*12270*/  LEA R4, R9, R4, 0x4 ;  /* 0x0000000409047211 */ /* 0x000fe400078e20ff */
[----:B------:R-:W-:-:S03]  /*12280*/  ISETP.NE.U32.AND P0, PT, R8, 0x1, PT ;  /* 0x000000010800780c */ /* 0x000fc60003f05070 */
[----:B------:R-:W-:Y:S02]  /*12290*/  IMAD.U32 R7, R4, 0x2, R7 ;  /* 0x0000000204077824 */ /* 0x000fe400078e0007 */
[----:B--2---:R-:W-:Y:S01]  /*122a0*/  FMUL.FTZ R4, R3, UR7 ;  /* 0x0000000703047c20 */ /* 0x004fe20008410000 */
[----:B-1----:R-:W-:Y:S01]  /*122b0*/  FMUL.FTZ R3, R6, UR7 ;  /* 0x0000000706037c20 */ /* 0x002fe20008410000 */
[----:B---3--:R-:W-:Y:S01]  /*122c0*/  FMUL.FTZ R2, R2, UR7 ;  /* 0x0000000702027c20 */ /* 0x008fe20008410000 */
[----:B------:R-:W-:Y:S01]  /*122d0*/  LEA R15, R7, UR4, 0x1 ;  /* 0x00000004070f7c11 */ /* 0x000fe2000f8e08ff */
[----:B----4-:R-:W-:Y:S01]  /*122e0*/  FMUL.FTZ R0, R0, UR7 ;  /* 0x0000000700007c20 */ /* 0x010fe20008410000 */
        /* <DEDUP_REMOVED lines=8> */
.L_x_591:
[----:B------:R-:W-:Y:S01]  /*12370*/  ULDC.U8 UR4, c[0x0][0x3d8] ;  /* 0x0000f60000047ab9 */ /* 0x000fe20000000000 */
[C---:B------:R-:W-:Y:S01]  /*12380*/  VIADD R16, R15.reuse, 0xfffffff0 ;  /* 0xfffffff00f107836 */ /* 0x040fe20000000000 */
[----:B------:R-:W-:Y:S01]  /*12390*/  ISETP.NE.AND P2, PT, RZ, UR4, PT ;  /* 0x00000004ff007c0c */ /* 0x000fe2000bf45270 */
[----:B------:R-:W-:Y:S01]  /*123a0*/  ULDC.U8 UR7, c[0x0][0x3d9] ;  /* 0x0000f64000077ab9 */ /* 0x000fe20000000000 */
[----:B------:R-:W-:Y:S01]  /*123b0*/  @P0 VIADD R16, R15, 0x10 ;  /* 0x000000100f100836 */ /* 0x000fe20000000000 */
[----:B------:R-:W-:Y:S01]  /*123c0*/  LOP3.LUT P1, RZ, R5, 0x2, RZ, 0xc0, !PT ;  /* 0x0000000205ff7812 */ /* 0x000fe2000782c0ff */
[----:B------:R-:W-:Y:S01]  /*123d0*/  IMAD.MOV.U32 R57, RZ, RZ, 0x20 ;  /* 0x00000020ff397424 */ /* 0x000fe200078e00ff */
[----:B------:R-:W-:Y:S02]  /*123e0*/  ISETP.NE.OR P0, PT, RZ, UR7, !P2 ;  /* 0x00000007ff007c0c */ /* 0x000fe4000d705670 */
[----:B------:R-:W-:Y:S02]  /*123f0*/  CS2R R52, SRZ ;  /* 0x0000000000347805 */ /* 0x000fe4000001ff00 */
[----:B------:R-:W-:-:S02]  /*12400*/  SEL R57, R57, 0xffffffe0, !P1 ;  /* 0xffffffe039397807 */ /* 0x000fc40004800000 */
[----:B------:R-:W-:-:S04]  /*12410*/  PLOP3.LUT P1, PT, PT, PT, PT, 0x8, 0x0 ;  /* 0x000000000000781c */ /* 0x000fc80003f2e170 */
[----:B------:R-:W-:-:S03]  /*12420*/  P2R R58, PR, RZ, 0x2 ;  /* 0x00000002ff3a7803 */ /* 0x000fc60000000000 */
[----:B------:R-:W-:Y:S06]  /*12430*/  @P0 BRA `(.L_x_592) ;  /* 0x0000000000240947 */ /* 0x000fec0003800000 */
[----:B------:R-:W1:Y:S01]  /*12440*/  S2UR UR4, SR_CTAID.Y ;  /* 0x00000000000479c3 */ /* 0x000e620000002600 */
[----:B------:R-:W-:Y:S01]  /*12450*/  ULDC UR6, c[0x0][0x2c4] ;  /* 0x0000b10000067ab9 */ /* 0x000fe20000000800 */
[----:B------:R-:W-:-:S04]  /*12460*/  PLOP3.LUT P0, PT, PT, PT, PT, 0x80, 0x0 ;  /* 0x000000000000781c */ /* 0x000fc80003f0f070 */
[----:B------:R-:W-:Y:S01]  /*12470*/  P2R R58, PR, RZ, 0x1 ;  /* 0x00000001ff3a7803 */ /* 0x000fe20000000000 */
[----:B-1----:R-:W-:-:S04]  /*12480*/  UIMAD UR4, UR4, UR6, URZ ;  /* 0x00000006040472a4 */ /* 0x002fc8000f8e023f */
[----:B------:R-:W-:-:S04]  /*12490*/  USEL UR13, UR4, UR13, !UP0 ;  /* 0x0000000d040d7287 */ /* 0x000fc8000c000000 */
[----:B------:R-:W-:Y:S02]  /*124a0*/  USHF.R.S32.HI UR4, URZ, 0x1f, UR13 ;  /* 0x0000001f3f047899 */ /* 0x000fe4000801140d */
[----:B------:R-:W-:-:S04]  /*124b0*/  IMAD.U32 R52, RZ, RZ, UR13 ;  /* 0x0000000dff347e24 */ /* 0x000fc8000f8e00ff */
[----:B------:R-:W-:-:S07]  /*124c0*/  IMAD.U32 R53, RZ, RZ, UR4 ;  /* 0x00000004ff357e24 */ /* 0x000fce000f8e00ff */
.L_x_592:
[----:B------:R-:W-:Y:S01]  /*124d0*/  LOP3.LUT R10, R10, 0xffffffe0, RZ, 0xc0, !PT ;  /* 0xffffffe00a0a7812 */ /* 0x000fe200078ec0ff */
[C---:B------:R-:W-:Y:S01]  /*124e0*/  FMUL.FTZ R136, R4.reuse, R136 ;  /* 0x0000008804887220 */ /* 0x040fe20000410000 */
[C---:B------:R-:W-:Y:S01]  /*124f0*/  FMUL.FTZ R5, R4.reuse, R137 ;  /* 0x0000008904057220 */ /* 0x040fe20000410000 */
[----:B------:R-:W-:Y:S01]  /*12500*/  FMUL.FTZ R132, R4, R132 ;  /* 0x0000008404847220 */ /* 0x000fe20000410000 */
[----:B------:R-:W-:Y:S01]  /*12510*/  IADD3 R61, -R10, R61, RZ ;  /* 0x0000003d0a3d7210 */ /* 0x000fe20007ffe1ff */
        /* <DEDUP_REMOVED lines=24> */
[C---:B------:R-:W-:Y:S01]  /*126a0*/  FMUL.FTZ R135, R3.reuse, R135 ;  /* 0x0000008703877220 */ /* 0x040fe20000410000 */
[----:B------:R-:W-:Y:S01]  /*126b0*/  ISETP.NE.AND P1, PT, RZ, UR7, PT ;  /* 0x00000007ff007c0c */ /* 0x000fe2000bf25270 */
        /* <DEDUP_REMOVED lines=71> */
[----:B------:R1:W-:Y:S01]  /*12b30*/  STS [R15], R5 ;  /* 0x000000050f007388 */ /* 0x0003e20000000800 */
[----:B------:R-:W-:Y:S01]  /*12b40*/  F2FP.BF16.F32.PACK_AB R0, R135, R134 ;  /* 0x000000868700723e */ /* 0x000fe200000010ff */
[----:B------:R-:W2:Y:S01]  /*12b50*/  S2UR UR4, SR_CTAID.X ;  /* 0x00000000000479c3 */ /* 0x000ea20000002500 */
[----:B------:R-:W-:Y:S01]  /*12b60*/  F2FP.BF16.F32.PACK_AB R3, R3, R168 ;  /* 0x000000a80303723e */ /* 0x000fe200000010ff */
[----:B------:R-:W-:Y:S01]  /*12b70*/  STS [R15+0x200], R4 ;  /* 0x000200040f007388 */ /* 0x000fe20000000800 */
        /* <DEDUP_REMOVED lines=16> */
[----:B------:R-:W-:Y:S01]  /*12c80*/  F2FP.BF16.F32.PACK_AB R39, R39, R158 ;  /* 0x0000009e2727723e */ /* 0x000fe200000010ff */
[----:B-1----:R-:W-:Y:S01]  /*12c90*/  @P6 MUFU.LG2 R5, R51 ;  /* 0x0000003300056308 */ /* 0x002fe20000000c00 */
[----:B------:R-:W-:Y:S01]  /*12ca0*/  F2FP.BF16.F32.PACK_AB R38, R38, R120 ;  /* 0x000000782626723e */ /* 0x000fe200000010ff */
[----:B------:R-:W-:Y:S01]  /*12cb0*/  STS [R16+0x1200], R9 ;  /* 0x0012000910007388 */ /* 0x000fe20000000800 */
[----:B------:R-:W-:Y:S01]  /*12cc0*/  F2FP.BF16.F32.PACK_AB R37, R37, R122 ;  /* 0x0000007a2525723e */ /* 0x000fe200000010ff */
[----:B--2---:R-:W-:Y:S01]  /*12cd0*/  UIMAD UR6, UR4, -0x80, UR15 ;  /* 0xffffff80040678a4 */ /* 0x004fe2000f8e020f */
[----:B------:R-:W-:Y:S02]  /*12ce0*/  F2FP.BF16.F32.PACK_AB R34, R34, R116 ;  /* 0x000000742222723e */ /* 0x000fe400000010ff */
[----:B---3--:R-:W-:-:S02]  /*12cf0*/  IADD3 R2, R15, R57, RZ ;  /* 0x000000390f027210 */ /* 0x008fc40007ffe0ff */
[----:B------:R-:W-:Y:S02]  /*12d00*/  F2FP.BF16.F32.PACK_AB R33, R33, R118 ;  /* 0x000000762121723e */ /* 0x000fe400000010ff */
[----:B----4-:R-:W-:Y:S01]  /*12d10*/  IADD3 R0, R57, R16, RZ ;  /* 0x0000001039007210 */ /* 0x010fe20007ffe0ff */
[----:B------:R1:W-:Y:S01]  /*12d20*/  STS [R2], R8 ;  /* 0x0000000802007388 */ /* 0x0003e20000000800 */
[----:B------:R-:W-:Y:S01]  /*12d30*/  F2FP.BF16.F32.PACK_AB R36, R36, R152 ;  /* 0x000000982424723e */ /* 0x000fe200000010ff */
[----:B------:R-:W2:Y:S02]  /*12d40*/  @!P1 LDC R3, c[0x0][0x2c4] ;  /* 0x0000b100ff039b82 */ /* 0x000ea40000000800 */
[----:B------:R-:W-:Y:S01]  /*12d50*/  STS [R2+0x200], R45 ;  /* 0x0002002d02007388 */ /* 0x000fe20000000800 */
[----:B------:R-:W-:Y:S02]  /*12d60*/  F2FP.BF16.F32.PACK_AB R35, R35, R154 ;  /* 0x0000009a2323723e */ /* 0x000fe400000010ff */
[----:B------:R-:W-:Y:S01]  /*12d70*/  F2FP.BF16.F32.PACK_AB R32, R32, R148 ;  /* 0x000000942020723e */ /* 0x000fe200000010ff */
[----:B------:R-:W-:Y:S01]  /*12d80*/  STS [R0], R42 ;  /* 0x0000002a00007388 */ /* 0x000fe20000000800 */
[----:B------:R-:W-:-:S02]  /*12d90*/  F2FP.BF16.F32.PACK_AB R31, R31, R150 ;  /* 0x000000961f1f723e */ /* 0x000fc400000010ff */
[----:B------:R-:W-:Y:S01]  /*12da0*/  F2FP.BF16.F32.PACK_AB R30, R30, R112 ;  /* 0x000000701e1e723e */ /* 0x000fe200000010ff */
[----:B------:R-:W-:Y:S01]  /*12db0*/  STS [R0+0x200], R41 ;  /* 0x0002002900007388 */ /* 0x000fe20000000800 */
[----:B------:R-:W-:Y:S01]  /*12dc0*/  F2FP.BF16.F32.PACK_AB R29, R29, R114 ;  /* 0x000000721d1d723e */ /* 0x000fe200000010ff */
[----:B------:R-:W3:Y:S01]  /*12dd0*/  @!P1 LDC R7, c[0x0][0x270] ;  /* 0x00009c00ff079b82 */ /* 0x000ee20000000800 */
[----:B------:R-:W-:Y:S01]  /*12de0*/  F2FP.BF16.F32.PACK_AB R26, R26, R108 ;  /* 0x0000006c1a1a723e */ /* 0x000fe200000010ff */
[----:B------:R-:W-:Y:S01]  /*12df0*/  STS [R2+0x1000], R44 ;  /* 0x0010002c02007388 */ /* 0x000fe20000000800 */
[----:B------:R-:W-:Y:S02]  /*12e00*/  F2FP.BF16.F32.PACK_AB R25, R25, R110 ;  /* 0x0000006e1919723e */ /* 0x000fe400000010ff */
        /* <DEDUP_REMOVED lines=10> */
[----:B-1----:R-:W1:Y:S01]  /*12eb0*/  @P1 LDC.64 R8, c[0x0][0x2c0] ;  /* 0x0000b000ff081b82 */ /* 0x002e620000000a00 */
[----:B------:R-:W-:Y:S01]  /*12ec0*/  F2FP.BF16.F32.PACK_AB R18, R18, R80 ;  /* 0x000000501212723e */ /* 0x000fe200000010ff */
[----:B------:R-:W-:Y:S01]  /*12ed0*/  STS [R15+0x2000], R38 ;  /* 0x002000260f007388 */ /* 0x000fe20000000800 */
[----:B------:R-:W-:Y:S02]  /*12ee0*/  F2FP.BF16.F32.PACK_AB R17, R17, R82 ;  /* 0x000000521111723e */ /* 0x000fe400000010ff */
[----:B------:R-:W-:Y:S01]  /*12ef0*/  F2FP.BF16.F32.PACK_AB R20, R20, R72 ;  /* 0x000000481414723e */ /* 0x000fe200000010ff */
[----:B------:R-:W-:Y:S01]  /*12f00*/  STS [R15+0x2200], R37 ;  /* 0x002200250f007388 */ /* 0x000fe20000000800 */
[----:B------:R-:W-:-:S02]  /*12f10*/  F2FP.BF16.F32.PACK_AB R19, R19, R74 ;  /* 0x0000004a1313723e */ /* 0x000fc400000010ff */
[----:B------:R-:W-:Y:S01]  /*12f20*/  PLOP3.LUT P0, PT, PT, PT, PT, 0x8, 0x0 ;  /* 0x000000000000781c */ /* 0x000fe20003f0e170 */
[----:B------:R-:W-:Y:S01]  /*12f30*/  STS [R16+0x2000], R34 ;  /* 0x0020002210007388 */ /* 0x000fe20000000800 */
[----:B------:R-:W-:Y:S02]  /*12f40*/  F2FP.BF16.F32.PACK_AB R14, R14, R76 ;  /* 0x0000004c0e0e723e */ /* 0x000fe400000010ff */
[----:B------:R-:W-:Y:S01]  /*12f50*/  F2FP.BF16.F32.PACK_AB R13, R13, R78 ;  /* 0x0000004e0d0d723e */ /* 0x000fe200000010ff */
[----:B------:R-:W-:Y:S01]  /*12f60*/  STS [R16+0x2200], R33 ;  /* 0x0022002110007388 */ /* 0x000fe20000000800 */
[----:B------:R-:W-:Y:S02]  /*12f70*/  @!P1 PLOP3.LUT P0, PT, P2, PT, PT, 0x80, 0x0 ;  /* 0x000000000000981c */ /* 0x000fe4000170f070 */
        /* <DEDUP_REMOVED lines=9> */
[----:B--2---:R-:W3:Y:S01]  /*13010*/  @P0 LDC R3, c[0x0][0x2e4] ;  /* 0x0000b900ff030b82 */ /* 0x004ee20000000800 */
[----:B------:R-:W-:Y:S01]  /*13020*/  F2FP.BF16.F32.PACK_AB R48, R48, R92 ;  /* 0x0000005c3030723e */ /* 0x000fe200000010ff */
[----:B------:R-:W-:Y:S01]  /*13030*/  STS [R16+0x3200], R31 ;  /* 0x0032001f10007388 */ /* 0x000fe20000000800 */
[----:B------:R-:W-:-:S02]  /*13040*/  F2FP.BF16.F32.PACK_AB R47, R47, R94 ;  /* 0x0000005e2f2f723e */ /* 0x000fc400000010ff */
[----:B------:R-:W-:Y:S01]  /*13050*/  @P1 MOV R4, 0x1 ;  /* 0x0000000100041802 */ /* 0x000fe20000000f00 */
[----:B------:R-:W-:Y:S01]  /*13060*/  STS [R2+0x2000], R30 ;  /* 0x0020001e02007388 */ /* 0x000fe20000000800 */
[----:B------:R-:W-:-:S03]  /*13070*/  ISETP.GE.AND P0, PT, R62, UR6, PT ;  /* 0x000000063e007c0c */ /* 0x000fc6000bf06270 */
[----:B------:R-:W-:Y:S04]  /*13080*/  STS [R2+0x2200], R29 ;  /* 0x0022001d02007388 */ /* 0x000fe80000000800 */
[----:B------:R-:W-:Y:S04]  /*13090*/  STS [R0+0x2000], R26 ;  /* 0x0020001a00007388 */ /* 0x000fe80000000800 */
[----:B------:R-:W-:Y:S04]  /*130a0*/  STS [R0+0x2200], R25 ;  /* 0x0022001900007388 */ /* 0x000fe80000000800 */
[----:B------:R-:W-:Y:S01]  /*130b0*/  STS [R2+0x3000], R28 ;  /* 0x0030001c02007388 */ /* 0x000fe20000000800 */
[----:B---3--:R-:W-:-:S03]  /*130c0*/  @!P1 IMAD R4, R3, R7, RZ ;  /* 0x0000000703049224 */ /* 0x008fc600078e02ff */
[----:B------:R-:W-:Y:S01]  /*130d0*/  STS [R2+0x3200], R27 ;  /* 0x0032001b02007388 */ /* 0x000fe20000000800 */
[----:B------:R-:W-:Y:S03]  /*130e0*/  @P4 MUFU.LG2 R7, R55 ;  /* 0x0000003700074308 */ /* 0x000fe60000000c00 */
[----:B------:R2:W-:Y:S04]  /*130f0*/  STS [R0+0x3000], R24 ;  /* 0x0030001800007388 */ /* 0x0005e80000000800 */
[----:B------:R-:W-:Y:S04]  /*13100*/  STS [R0+0x3200], R23 ;  /* 0x0032001700007388 */ /* 0x000fe80000000800 */
[----:B------:R-:W-:Y:S04]  /*13110*/  STS [R15+0x4000], R22 ;  /* 0x004000160f007388 */ /* 0x000fe80000000800 */
[----:B------:R3:W-:Y:S04]  /*13120*/  STS [R15+0x4200], R21 ;  /* 0x004200150f007388 */ /* 0x0007e80000000800 */
[----:B------:R-:W-:Y:S04]  /*13130*/  STS [R16+0x4000], R18 ;  /* 0x0040001210007388 */ /* 0x000fe80000000800 */
[----:B------:R-:W-:Y:S04]  /*13140*/  STS [R16+0x4200], R17 ;  /* 0x0042001110007388 */ /* 0x000fe80000000800 */
[----:B------:R4:W-:Y:S01]  /*13150*/  STS [R15+0x5000], R20 ;  /* 0x005000140f007388 */ /* 0x0009e20000000800 */
[----:B--2---:R-:W-:-:S03]  /*13160*/  SHF.L.U32 R24, R59, 0x3, RZ ;  /* 0x000000033b187819 */ /* 0x004fc600000006ff */
[----:B------:R-:W-:Y:S04]  /*13170*/  STS [R15+0x5200], R19 ;  /* 0x005200130f007388 */ /* 0x000fe80000000800 */
[----:B------:R-:W-:Y:S04]  /*13180*/  STS [R16+0x5000], R14 ;  /* 0x0050000e10007388 */ /* 0x000fe80000000800 */
[----:B------:R2:W-:Y:S01]  /*13190*/  STS [R16+0x5200], R13 ;  /* 0x0052000d10007388 */ /* 0x0005e20000000800 */
[----:B---3--:R-:W-:-:S03]  /*131a0*/  MOV R21, 0x7f800000 ;  /* 0x7f80000000157802 */ /* 0x008fc60000000f00 */
[----:B------:R3:W-:Y:S04]  /*131b0*/  STS [R2+0x4000], R12 ;  /* 0x0040000c02007388 */ /* 0x0007e80000000800 */
[----:B------:R1:W-:Y:S04]  /*131c0*/  STS [R2+0x4200], R11 ;  /* 0x0042000b02007388 */ /* 0x0003e80000000800 */
[----:B------:R1:W-:Y:S01]  /*131d0*/  STS [R0+0x4000], R10 ;  /* 0x0040000a00007388 */ /* 0x0003e20000000800 */
[----:B----4-:R-:W-:-:S03]  /*131e0*/  MOV R20, 0x7f800000 ;  /* 0x7f80000000147802 */ /* 0x010fc60000000f00 */
[----:B------:R-:W-:Y:S04]  /*131f0*/  STS [R0+0x4200], R46 ;  /* 0x0042002e00007388 */ /* 0x000fe80000000800 */
[----:B------:R-:W-:Y:S04]  /*13200*/  STS [R2+0x5000], R50 ;  /* 0x0050003202007388 */ /* 0x000fe80000000800 */
[----:B------:R4:W-:Y:S01]  /*13210*/  STS [R2+0x5200], R49 ;  /* 0x0052003102007388 */ /* 0x0009e20000000800 */
[----:B--2---:R-:W2:Y:S01]  /*13220*/  @P5 LDC R13, c[0x0][0x2e8] ;  /* 0x0000ba00ff0d5b82 */ /* 0x004ea20000000800 */
[----:B------:R-:W-:-:S02]  /*13230*/  MOV R16, 0x7f800000 ;  /* 0x7f80000000107802 */ /* 0x000fc40000000f00 */
[----:B------:R-:W-:Y:S04]  /*13240*/  STS [R0+0x5000], R48 ;  /* 0x0050003000007388 */ /* 0x000fe80000000800 */
[----:B------:R4:W-:Y:S01]  /*13250*/  STS [R0+0x5200], R47 ;  /* 0x0052002f00007388 */ /* 0x0009e20000000800 */
[----:B---3--:R-:W3:Y:S01]  /*13260*/  @P4 LDC R12, c[0x0][0x2e8] ;  /* 0x0000ba00ff0c4b82 */ /* 0x008ee20000000800 */
[----:B-1----:R-:W1:Y:S07]  /*13270*/  @P5 MUFU.LG2 R11, R54 ;  /* 0x00000036000b5308 */ /* 0x002e6e0000000c00 */
[----:B------:R-:W-:Y:S08]  /*13280*/  BAR.SYNC.DEFER_BLOCKING 0x0 ;  /* 0x0000000000007b1d */ /* 0x000ff00000010000 */
[----:B------:R-:W3:Y:S01]  /*13290*/  @P1 LDC R10, c[0x0][0x2c0] ;  /* 0x0000b000ff0a1b82 */ /* 0x000ee20000000800 */
[----:B------:R-:W3:Y:S01]  /*132a0*/  S2R R17, SR_CTAID.Y ;  /* 0x0000000000117919 */ /* 0x000ee20000002600 */
[----:B------:R-:W3:Y:S01]  /*132b0*/  S2R R23, SR_CTAID.Z ;  /* 0x0000000000177919 */ /* 0x000ee20000002700 */
[----:B----4-:R-:W-:Y:S01]  /*132c0*/  @P1 IMAD R2, R9, R8, RZ ;  /* 0x0000000809021224 */ /* 0x010fe200078e02ff */
[----:B------:R-:W-:-:S04]  /*132d0*/  @!P1 MOV R2, R3 ;  /* 0x0000000300029202 */ /* 0x000fc80000000f00 */
[----:B------:R-:W4:Y:S01]  /*132e0*/  @P3 LDC R8, c[0x0][0x2e8] ;  /* 0x0000ba00ff083b82 */ /* 0x000f220000000800 */
[----:B------:R-:W3:Y:S01]  /*132f0*/  S2R R14, SR_TID.X ;  /* 0x00000000000e7919 */ /* 0x000ee20000002100 */
[----:B-1----:R-:W-:Y:S01]  /*13300*/  @P5 FMUL.FTZ R3, R11, 0.69314718246459960938 ;  /* 0x3f3172180b035820 */ /* 0x002fe20000410000 */
[----:B------:R-:W-:Y:S01]  /*13310*/  @P6 FMUL.FTZ R0, R5, 0.69314718246459960938 ;  /* 0x3f31721805006820 */ /* 0x000fe20000410000 */
[----:B------:R-:W-:Y:S02]  /*13320*/  LEA.HI.SX32 R5, R60, 0x20, 0x1e ;  /* 0x000000203c057811 */ /* 0x000fe400078ff2ff */
[----:B--2--5:R-:W-:Y:S01]  /*13330*/  @P5 FFMA.FTZ R21, R103, R13, R3 ;  /* 0x0000000d67155223 */ /* 0x024fe20000010003 */
[----:B------:R1:W2:Y:S01]  /*13340*/  LDS.128 R32, [R207+0x1800] ;  /* 0x00180000cf207984 */ /* 0x0002a20000000c00 */
[----:B------:R-:W-:Y:S01]  /*13350*/  @P6 FFMA.FTZ R16, R104, R6, R0 ;  /* 0x0000000668106223 */ /* 0x000fe20000010000 */
[----:B------:R-:W-:Y:S01]  /*13360*/  ISETP.NE.AND P6, PT, R58, RZ, PT ;  /* 0x000000ff3a00720c */ /* 0x000fe20003fc5270 */
[----:B------:R-:W1:Y:S01]  /*13370*/  @P3 MUFU.LG2 R6, R56 ;  /* 0x0000003800063308 */ /* 0x000e620000000c00 */
[----:B------:R1:W2:Y:S01]  /*13380*/  LDS.128 R28, [R207+0x3800] ;  /* 0x00380000cf1c7984 */ /* 0x0002a20000000c00 */
[----:B------:R-:W-:-:S02]  /*13390*/  ISETP.GE.AND P2, PT, R5, UR6, PT ;  /* 0x0000000605007c0c */ /* 0x000fc4000bf46270 */
[----:B------:R-:W-:Y:S02]  /*133a0*/  @!P1 MOV R10, 0x1 ;  /* 0x00000001000a9802 */ /* 0x000fe40000000f00 */
[----:B------:R-:W-:Y:S02]  /*133b0*/  LOP3.LUT P1, RZ, R61, 0x3, RZ, 0xc0, !PT ;  /* 0x000000033dff7812 */ /* 0x000fe4000782c0ff */
[----:B------:R-:W-:Y:S01]  /*133c0*/  MOV R13, 0x7f800000 ;  /* 0x7f800000000d7802 */ /* 0x000fe20000000f00 */
[----:B---3--:R-:W-:Y:S01]  /*133d0*/  IMAD R0, R17, R4, RZ ;  /* 0x0000000411007224 */ /* 0x008fe200078e02ff */
[----:B------:R-:W-:-:S04]  /*133e0*/  LEA.HI.SX32 R4, R60, 0x40, 0x1e ;  /* 0x000000403c047811 */ /* 0x000fc800078ff2ff */
[----:B------:R-:W-:Y:S01]  /*133f0*/  SEL R5, R0, RZ, !P6 ;  /* 0x000000ff00057207 */ /* 0x000fe20007000000 */
[----:B------:R-:W-:Y:S01]  /*13400*/  @P4 FMUL.FTZ R0, R7, 0.69314718246459960938 ;  /* 0x3f31721807004820 */ /* 0x000fe20000410000 */
[----:B------:R-:W-:Y:S01]  /*13410*/  ISETP.GE.AND P6, PT, R4, UR6, PT ;  /* 0x0000000604007c0c */ /* 0x000fe2000bfc6270 */
[----:B------:R-:W-:Y:S01]  /*13420*/  IMAD R4, R10, UR4, RZ ;  /* 0x000000040a047c24 */ /* 0x000fe2000f8e02ff */
[----:B------:R-:W-:Y:S01]  /*13430*/  SHF.R.S32.HI R22, RZ, 0x1f, R14 ;  /* 0x0000001fff167819 */ /* 0x000fe2000001140e */
[----:B------:R-:W-:Y:S01]  /*13440*/  @P4 FFMA.FTZ R20, R102, R12, R0 ;  /* 0x0000000c66144223 */ /* 0x000fe20000010000 */
[----:B------:R-:W-:Y:S02]  /*13450*/  IMAD R2, R23, R2, R5 ;  /* 0x0000000217027224 */ /* 0x000fe400078e0205 */
[----:B------:R-:W-:Y:S01]  /*13460*/  SHF.L.U32 R0, R4, 0x7, RZ ;  /* 0x0000000704007819 */ /* 0x000fe200000006ff */
[----:B-1----:R-:W-:Y:S01]  /*13470*/  @P3 FMUL.FTZ R4, R6, 0.69314718246459960938 ;  /* 0x3f31721806043820 */ /* 0x002fe20000410000 */
[----:B------:R-:W-:-:S02]  /*13480*/  LEA.HI R22, R22, R14, RZ, 0x2 ;  /* 0x0000000e16167211 */ /* 0x000fc400078f10ff */
[----:B------:R-:W-:Y:S01]  /*13490*/  IADD3 R12, P5, P4, R0, R52, R2 ;  /* 0x00000034000c7210 */ /* 0x000fe20007cbe002 */
[----:B----4-:R-:W-:Y:S01]  /*134a0*/  @P3 FFMA.FTZ R13, R101, R8, R4 ;  /* 0x00000008650d3223 */ /* 0x010fe20000010004 */
[----:B------:R-:W-:Y:S02]  /*134b0*/  SHF.R.S32.HI R3, RZ, 0x1f, R0 ;  /* 0x0000001fff037819 */ /* 0x000fe40000011400 */
[----:B------:R-:W-:-:S04]  /*134c0*/  SHF.R.S32.HI R2, RZ, 0x1f, R2 ;  /* 0x0000001fff027819 */ /* 0x000fc80000011402 */
[----:B------:R-:W-:Y:S01]  /*134d0*/  IADD3.X R11, R3, R53, R2, P5, P4 ;  /* 0x00000035030b7210 */ /* 0x000fe20002fe8402 */
[----:B--2---:R-:W-:Y:S06]  /*134e0*/  @P1 BRA `(.L_x_594) ;  /* 0x0000000000c41947 */ /* 0x004fec0003800000 */
[----:B------:R-:W1:Y:S02]  /*134f0*/  S2R R4, SR_TID.X ;  /* 0x0000000000047919 */ /* 0x000e640000002100 */
[----:B-1----:R-:W-:-:S04]  /*13500*/  SHF.R.S32.HI R2, RZ, 0x1f, R4 ;  /* 0x0000001fff027819 */ /* 0x002fc80000011404 */
[----:B------:R-:W-:-:S04]  /*13510*/  LEA.HI R2, R2, R4, RZ, 0x5 ;  /* 0x0000000402027211 */ /* 0x000fc800078f28ff */
[----:B------:R-:W-:Y:S02]  /*13520*/  LOP3.LUT R0, R2, 0xffffffe0, RZ, 0xc0, !PT ;  /* 0xffffffe002007812 */ /* 0x000fe400078ec0ff */
[--C-:B------:R-:W-:Y:S02]  /*13530*/  SHF.R.S32.HI R3, RZ, 0x5, R2.reuse ;  /* 0x00000005ff037819 */ /* 0x100fe40000011402 */
[----:B------:R-:W-:Y:S01]  /*13540*/  SHF.R.S32.HI R2, RZ, 0x1f, R2 ;  /* 0x0000001fff027819 */ /* 0x000fe20000011402 */
[----:B------:R-:W-:-:S03]  /*13550*/  IMAD.IADD R0, R4, 0x1, -R0 ;  /* 0x0000000104007824 */ /* 0x000fc600078e0a00 */
[----:B------:R-:W-:Y:S02]  /*13560*/  LEA.HI R2, R2, R3, RZ, 0x2 ;  /* 0x0000000302027211 */ /* 0x000fe400078f10ff */
        /* <DEDUP_REMOVED lines=11> */
[----:B------:R-:W-:-:S07]  /*13620*/  ISETP.GE.AND P4, PT, R5, UR5, PT ;  /* 0x0000000505007c0c */ /* 0x000fce000bf86270 */
[----:B------:R-:W1:Y:S01]  /*13630*/  @!P1 LDC.64 R6, c[0x0][0x2b0] ;  /* 0x0000ac00ff069b82 */ /* 0x000e620000000a00 */
[----:B------:R-:W-:-:S03]  /*13640*/  @!P1 IMAD R2, R0, R10, RZ ;  /* 0x0000000a00029224 */ /* 0x000fc600078e02ff */
[----:B------:R-:W-:Y:S02]  /*13650*/  @!P5 IMAD R4, R4, R10, RZ ;  /* 0x0000000a0404d224 */ /* 0x000fe400078e02ff */
[C---:B------:R-:W-:Y:S02]  /*13660*/  @!P1 IADD3 R3, P3, R2.reuse, R12, RZ ;  /* 0x0000000c02039210 */ /* 0x040fe40007f7e0ff */
[----:B------:R-:W2:Y:S02]  /*13670*/  @!P5 LDC.64 R18, c[0x0][0x2b0] ;  /* 0x0000ac00ff12db82 */ /* 0x000ea40000000a00 */
[----:B------:R-:W-:-:S06]  /*13680*/  @!P1 LEA.HI.X.SX32 R9, R2, R11, 0x1, P3 ;  /* 0x0000000b02099211 */ /* 0x000fcc00018f0eff */
[----:B------:R-:W3:Y:S01]  /*13690*/  @!P4 LDC.64 R14, c[0x0][0x2b0] ;  /* 0x0000ac00ff0ecb82 */ /* 0x000ee20000000a00 */
[----:B-1----:R-:W-:-:S04]  /*136a0*/  @!P1 LEA R2, P3, R3, R6, 0x2 ;  /* 0x0000000603029211 */ /* 0x002fc800078610ff */
[----:B------:R-:W-:Y:S02]  /*136b0*/  @!P1 LEA.HI.X R3, R3, R7, R9, 0x2, P3 ;  /* 0x0000000703039211 */ /* 0x000fe400018f1409 */
[----:B------:R-:W-:-:S03]  /*136c0*/  ISETP.GE.AND P3, PT, R8, UR5, PT ;  /* 0x0000000508007c0c */ /* 0x000fc6000bf66270 */
[----:B------:R1:W-:Y:S01]  /*136d0*/  @!P1 STG.E desc[UR20][R2.64], R16 ;  /* 0x0000001002009986 */ /* 0x0003e2000c101914 */
[----:B------:R-:W-:-:S09]  /*136e0*/  @!P5 IADD3 R0, P1, R4, R12, RZ ;  /* 0x0000000c0400d210 */ /* 0x000fd20007f3e0ff */
[----:B-1----:R-:W1:Y:S01]  /*136f0*/  @!P3 LDC.64 R16, c[0x0][0x2b0] ;  /* 0x0000ac00ff10bb82 */ /* 0x002e620000000a00 */
[----:B------:R-:W-:Y:S01]  /*13700*/  @!P5 LEA.HI.X.SX32 R2, R4, R11, 0x1, P1 ;  /* 0x0000000b0402d211 */ /* 0x000fe200008f0eff */
[----:B------:R-:W-:Y:S01]  /*13710*/  @!P4 IMAD R3, R5, R10, RZ ;  /* 0x0000000a0503c224 */ /* 0x000fe200078e02ff */
        /* <DEDUP_REMOVED lines=14> */
.L_x_594:
[----:B------:R-:W-:Y:S05]  /*13800*/  BSYNC B0 ;  /* 0x0000000000007941 */ /* 0x000fea0003800000 */
.L_x_593:
[----:B------:R1:W5:Y:S04]  /*13810*/  LDL R26, [R1+0x13c] ;  /* 0x00013c00011a7983 */ /* 0x0003680000100800 */
[----:B------:R1:W5:Y:S01]  /*13820*/  LDL R25, [R1+0x148] ;  /* 0x0001480001197983 */ /* 0x0003620000100800 */
[----:B--2---:R-:W-:Y:S01]  /*13830*/  IADD3 R4, P1, R24, UR10, RZ ;  /* 0x0000000a18047c10 */ /* 0x004fe2000ff3e0ff */
[----:B------:R-:W-:Y:S01]  /*13840*/  ULDC.64 UR4, c[0x0][0x2a0] ;  /* 0x0000a80000047ab9 */ /* 0x000fe20000000a00 */
[----:B------:R-:W-:Y:S01]  /*13850*/  SHF.R.S32.HI R3, RZ, 0x1f, R23 ;  /* 0x0000001fff037819 */ /* 0x000fe20000011417 */
[----:B------:R1:W2:Y:S01]  /*13860*/  LDS.128 R16, [R207+0x2000] ;  /* 0x00200000cf107984 */ /* 0x0002a20000000c00 */
[----:B------:R-:W-:Y:S01]  /*13870*/  LEA.HI.SX32 R0, R60, 0x60, 0x1e ;  /* 0x000000603c007811 */ /* 0x000fe200078ff2ff */
[----:B------:R-:W-:Y:S01]  /*13880*/  IMAD.U32 R6, RZ, RZ, UR14 ;  /* 0x0000000eff067e24 */ /* 0x000fe2000f8e00ff */
[----:B------:R-:W-:Y:S01]  /*13890*/  LEA.HI.X.SX32 R5, R24, UR8, 0x1, P1 ;  /* 0x0000000818057c11 */ /* 0x000fe200088f0eff */
[----:B------:R1:W3:Y:S01]  /*138a0*/  LDS.128 R12, [R207+0x4000] ;  /* 0x00400000cf0c7984 */ /* 0x0002e20000000c00 */
[----:B------:R-:W-:Y:S01]  /*138b0*/  ISETP.GE.AND P1, PT, R0, UR6, PT ;  /* 0x0000000600007c0c */ /* 0x000fe2000bf26270 */
[----:B------:R-:W-:Y:S01]  /*138c0*/  IMAD R0, R3, UR4, RZ ;  /* 0x0000000403007c24 */ /* 0x000fe2000f8e02ff */
[----:B------:R-:W-:Y:S01]  /*138d0*/  SHF.R.S32.HI R2, RZ, 0x2, R22 ;  /* 0x00000002ff027819 */ /* 0x000fe20000011416 */
[C---:B------:R-:W-:Y:S01]  /*138e0*/  IMAD.WIDE.U32 R10, R23.reuse, UR4, R4 ;  /* 0x00000004170a7c25 */ /* 0x040fe2000f8e0004 */
[----:B------:R-:W-:Y:S02]  /*138f0*/  BSSY B0, `(.L_x_595) ;  /* 0x0000017000007945 */ /* 0x000fe40003800000 */
[----:B------:R-:W-:Y:S01]  /*13900*/  SHF.R.S32.HI R3, RZ, 0x1f, R2 ;  /* 0x0000001fff037819 */ /* 0x000fe20000011402 */
[----:B------:R-:W-:-:S02]  /*13910*/  IMAD R0, R23, UR5, R0 ;  /* 0x0000000517007c24 */ /* 0x000fc4000f8e0200 */
[----:B------:R1:W4:Y:S01]  /*13920*/  LDS.128 R20, [R207] ;  /* 0x00000000cf147984 */ /* 0x0003220000000c00 */
[----:B------:R-:W-:-:S04]  /*13930*/  IMAD.WIDE R2, R6, 0x80, R2 ;  /* 0x0000008006027825 */ /* 0x000fc800078e0202 */
        /* <DEDUP_REMOVED lines=15> */
[----:B----4-:R4:W-:Y:S04]  /*13a30*/  @!P5 STG.E.128 desc[UR20][R4.64], R20 ;  /* 0x000000140400d986 */ /* 0x0109e8000c101d14 */
[----:B--2---:R4:W-:Y:S04]  /*13a40*/  @!P4 STG.E.128 desc[UR20][R4.64+0x40], R16 ;  /* 0x000040100400c986 */ /* 0x0049e8000c101d14 */
[----:B---3--:R4:W-:Y:S02]  /*13a50*/  @!P3 STG.E.128 desc[UR20][R4.64+0x80], R12 ;  /* 0x0000800c0400b986 */ /* 0x0089e4000c101d14 */
.L_x_596:
[----:B------:R-:W-:Y:S05]  /*13a60*/  BSYNC B0 ;  /* 0x0000000000007941 */ /* 0x000fea0003800000 */
.L_x_595:
[----:B----4-:R4:W1:Y:S01]  /*13a70*/  LDS.128 R20, [R207+0x800] ;  /* 0x00080000cf147984 */ /* 0x0108620000000c00 */
[----:B------:R-:W-:Y:S03]  /*13a80*/  BSSY B0, `(.L_x_597) ;  /* 0x0000017000007945 */ /* 0x000fe60003800000 */
[----:B--2---:R4:W2:Y:S04]  /*13a90*/  LDS.128 R16, [R207+0x2800] ;  /* 0x00280000cf107984 */ /* 0x0048a80000000c00 */
[----:B---3--:R4:W3:Y:S01]  /*13aa0*/  LDS.128 R12, [R207+0x4800] ;  /* 0x00480000cf0c7984 */ /* 0x0088e20000000c00 */
        /* <DEDUP_REMOVED lines=18> */
[----:B--2---:R1:W-:Y:S04]  /*13bd0*/  @!P2 STG.E.128 desc[UR20][R4.64+0x40], R16 ;  /* 0x000040100400a986 */ /* 0x0043e8000c101d14 */
[----:B---3--:R1:W-:Y:S02]  /*13be0*/  @!P0 STG.E.128 desc[UR20][R4.64+0x80], R12 ;  /* 0x0000800c04008986 */ /* 0x0083e4000c101d14 */
.L_x_598:
[----:B------:R-:W-:Y:S05]  /*13bf0*/  BSYNC B0 ;  /* 0x0000000000007941 */ /* 0x000fea0003800000 */
.L_x_597:
[----:B-1----:R1:W1:Y:S01]  /*13c00*/  LDS.128 R20, [R207+0x1000] ;  /* 0x00100000cf147984 */ /* 0x0022620000000c00 */
[----:B------:R-:W-:Y:S03]  /*13c10*/  BSSY B0, `(.L_x_599) ;  /* 0x0000017000007945 */ /* 0x000fe60003800000 */
[----:B--2---:R2:W1:Y:S04]  /*13c20*/  LDS.128 R16, [R207+0x3000] ;  /* 0x00300000cf107984 */ /* 0x0044680000000c00 */
        /* <DEDUP_REMOVED lines=20> */
[----:B---3--:R1:W-:Y:S02]  /*13d70*/  @!P0 STG.E.128 desc[UR20][R4.64+0x80], R12 ;  /* 0x0000800c04008986 */ /* 0x0083e4000c101d14 */
.L_x_600:
[----:B------:R-:W-:Y:S05]  /*13d80*/  BSYNC B0 ;  /* 0x0000000000007941 */ /* 0x000fea0003800000 */
.L_x_599:
[----:B-1-3--:R1:W3:Y:S01]  /*13d90*/  LDS.128 R12, [R207+0x5800] ;  /* 0x00580000cf0c7984 */ /* 0x00a2e20000000c00 */
        /* <DEDUP_REMOVED lines=20> */
[----:B---3--:R-:W-:Y:S01]  /*13ee0*/  STG.E.128 desc[UR20][R2.64+0x80], R12 ;  /* 0x0000800c02007986 */ /* 0x008fe2000c101d14 */
[----:B------:R-:W-:Y:S05]  /*13ef0*/  EXIT ;  /* 0x000000000000794d */ /* 0x000fea0003800000 */
.L_x_565:
[----:B------:R-:W-:Y:S01]  /*13f00*/  UISETP.NE.AND UP2, UPT, UR13, -0x1, UPT ;  /* 0xffffffff0d00788c */ /* 0x000fe2000bf45270 */
[----:B------:R-:W-:Y:S01]  /*13f10*/  LEA.HI R10, R17, R153, RZ, 0x2 ;  /* 0x00000099110a7211 */ /* 0x000fe200078f10ff */
[----:B------:R-:W-:Y:S01]  /*13f20*/  ULDC.U8 UR8, c[0x0][0x3d8] ;  /* 0x0000f60000087ab9 */ /* 0x000fe20000000000 */
[----:B------:R-:W-:Y:S01]  /*13f30*/  ULDC.U8 UR10, c[0x0][0x3d9] ;  /* 0x0000f640000a7ab9 */ /* 0x000fe20000000000 */
[----:B------:R-:W-:Y:S01]  /*13f40*/  UISETP.NE.AND UP3, UPT, UR8, URZ, UPT ;  /* 0x0000003f0800728c */ /* 0x000fe2000bf65270 */
[----:B------:R-:W-:Y:S01]  /*13f50*/  LOP3.LUT R0, R10, 0xfffffffc, RZ, 0xc0, !PT ;  /* 0xfffffffc0a007812 */ /* 0x000fe200078ec0ff */
[----:B------:R-:W-:Y:S01]  /*13f60*/  UISETP.NE.AND UP1, UPT, UR10, URZ, UPT ;  /* 0x0000003f0a00728c */ /* 0x000fe2000bf25270 */
[----:B------:R-:W-:Y:S01]  /*13f70*/  SHF.R.S32.HI R10, RZ, 0x2, R10 ;  /* 0x00000002ff0a7819 */ /* 0x000fe2000001140a */
[----:B------:R-:W-:-:S03]  /*13f80*/  UISETP.EQ.AND UP3, UPT, UR10, URZ, UP3 ;  /* 0x0000003f0a00728c */ /* 0x000fc60009f62270 */
[----:B------:R-:W-:Y:S01]  /*13f90*/  @!UP2 USHF.R.S32.HI UR9, URZ, 0x1f, UR17 ;  /* 0x0000001f3f09a899 */ /* 0x000fe20008011411 */
[----:B------:R-:W-:Y:S01]  /*13fa0*/  PLOP3.LUT P0, PT, PT, PT, UP1, 0x80, 0x0 ;  /* 0x000000000000781c */ /* 0x000fe20003f0f018 */
[----:B------:R-:W-:Y:S01]  /*13fb0*/  @UP2 ULDC.64 UR6, c[0x0][0x298] ;  /* 0x0000a60000062ab9 */ /* 0x000fe20000000a00 */
[----:B------:R-:W-:Y:S01]  /*13fc0*/  @!UP2 ULDC.64 UR4, c[0x0][0x290] ;  /* 0x0000a4000004aab9 */ /* 0x000fe20000000a00 */
[----:B------:R-:W-:Y:S01]  /*13fd0*/  @UP2 UIMAD.WIDE.U32 UR10, UR13, UR6, URZ ;  /* 0x000000060d0a22a5 */ /* 0x000fe2000f8e003f */
[----:B------:R-:W-:Y:S01]  /*13fe0*/  SHF.R.S32.HI R11, RZ, 0x1f, R10 ;  /* 0x0000001fff0b7819 */ /* 0x000fe2000001140a */
[----:B------:R-:W-:Y:S02]  /*13ff0*/  UISETP.NE.OR UP0, UPT, UR13, -0x1, !UP3 ;  /* 0xffffffff0d00788c */ /* 0x000fe4000df05670 */
[----:B------:R-:W-:Y:S02]  /*14000*/  @!UP2 UIMAD UR6, UR9, UR4, URZ ;  /* 0x000000040906a2a4 */ /* 0x000fe4000f8e023f */
[----:B------:R-:W-:-:S02]  /*14010*/  @!UP2 UIMAD.WIDE.U32 UR18, UR17, UR4, URZ ;  /* 0x000000041112a2a5 */ /* 0x000fc4000f8e003f */
[----:B------:R-:W-:Y:S02]  /*14020*/  @!UP2 UIMAD UR6, UR17, UR5, UR6 ;  /* 0x000000051106a2a4 */ /* 0x000fe4000f8e0206 */
[----:B------:R-:W-:Y:S01]  /*14030*/  @UP2 UIMAD UR7, UR13, UR7, UR11 ;  /* 0x000000070d0722a4 */ /* 0x000fe2000f8e020b */
[----:B------:R-:W-:Y:S01]  /*14040*/  @UP1 ULDC.64 UR4, c[0x0][0x2c0] ;  /* 0x0000b00000041ab9 */ /* 0x000fe20000000a00 */
[----:B------:R-:W-:Y:S01]  /*14050*/  @!UP3 UMOV UR22, URZ ;  /* 0x0000003f0016bc82 */ /* 0x000fe20008000000 */
[----:B------:R-:W-:Y:S01]  /*14060*/  @UP1 UIMAD UR11, UR5, UR4, URZ ;  /* 0x00000004050b12a4 */ /* 0x000fe2000f8e023f */
[----:B------:R-:W-:Y:S02]  /*14070*/  @!UP3 UMOV UR23, URZ ;  /* 0x0000003f0017bc82 */ /* 0x000fe40008000000 */
[----:B------:R-:W-:Y:S01]  /*14080*/  @UP3 ULDC UR4, c[0x0][0x2c4] ;  /* 0x0000b10000043ab9 */ /* 0x000fe20000000800 */
[----:B------:R-:W-:Y:S01]  /*14090*/  @UP1 ULDC UR12, c[0x0][0x2c0] ;  /* 0x0000b000000c1ab9 */ /* 0x000fe20000000800 */
[----:B------:R-:W-:Y:S01]  /*140a0*/  @!UP0 UIMAD UR13, UR17, UR4, URZ ;  /* 0x00000004110d82a4 */ /* 0x000fe2000f8e023f */
[----:B------:R-:W-:Y:S01]  /*140b0*/  @UP1 UMOV UR9, 0x1 ;  /* 0x0000000100091882 */ /* 0x000fe20000000000 */
[----:B------:R-:W-:-:S02]  /*140c0*/  @!UP2 UIADD3 UR7, UR19, UR6, URZ ;  /* 0x000000061307a290 */ /* 0x000fc4000fffe03f */
[----:B------:R-:W-:Y:S01]  /*140d0*/  @UP3 USHF.R.S32.HI UR4, URZ, 0x1f, UR13 ;  /* 0x0000001f3f043899 */ /* 0x000fe2000801140d */
[----:B------:R-:W-:Y:S02]  /*140e0*/  @!UP2 UMOV UR10, UR18 ;  /* 0x00000012000aac82 */ /* 0x000fe40008000000 */
[----:B------:R-:W-:-:S04]  /*140f0*/  @UP3 UMOV UR22, UR13 ;  /* 0x0000000d00163c82 */ /* 0x000fc80008000000 */
[----:B------:R-:W-:Y:S01]  /*14100*/  @UP3 UMOV UR23, UR4 ;  /* 0x0000000400173c82 */ /* 0x000fe20008000000 */
[----:B------:R-:W-:Y:S05]  /*14110*/  @P0 BRA `(.L_x_601) ;  /* 0x0000000000180947 */ /* 0x000fea0003800000 */
[----:B------:R-:W-:Y:S01]  /*14120*/  UISETP.NE.AND UP0, UPT, UR8, URZ, UPT ;  /* 0x0000003f0800728c */ /* 0x000fe2000bf05270 */
[----:B------:R-:W-:Y:S01]  /*14130*/  ULDC UR11, c[0x0][0x2c4] ;  /* 0x0000b100000b7ab9 */ /* 0x000fe20000000800 */
[----:B------:R-:W-:Y:S01]  /*14140*/  ULDC UR9, c[0x0][0x270] ;  /* 0x00009c0000097ab9 */ /* 0x000fe20000000800 */
[----:B------:R-:W-:-:S08]  /*14150*/  UMOV UR12, 0x1 ;  /* 0x00000001000c7882 */ /* 0x000fd00000000000 */
[----:B------:R-:W-:Y:S02]  /*14160*/  @UP0 ULDC UR11, c[0x0][0x2e4] ;  /* 0x0000b900000b0ab9 */ /* 0x000fe40000000800 */
[----:B------:R-:W-:-:S12]  /*14170*/  UIMAD UR9, UR11, UR9, URZ ;  /* 0x000000090b0972a4 */ /* 0x000fd8000f8e023f */
.L_x_601:
[----:B------:R-:W-:Y:S01]  /*14180*/  IMAD.IADD R0, R153, 0x1, -R0 ;  /* 0x0000000199007824 */ /* 0x000fe200078e0a00 */
[----:B------:R-:W-:Y:S01]  /*14190*/  USHF.R.S32.HI UR6, URZ, 0x1f, UR16 ;  /* 0x0000001f3f067899 */ /* 0x000fe20008011410 */
[----:B------:R-:W-:Y:S01]  /*141a0*/  VIADD R14, R10, 0x20 ;  /* 0x000000200a0e7836 */ /* 0x000fe20000000000 */
[----:B------:R-:W-:Y:S01]  /*141b0*/  UIADD3 UR15, -UR27, UR15, URZ ;  /* 0x0000000f1b0f7290 */ /* 0x000fe2000fffe13f */
[----:B------:R-:W-:Y:S01]  /*141c0*/  IMAD.U32 R6, RZ, RZ, UR14 ;  /* 0x0000000eff067e24 */ /* 0x000fe2000f8e00ff */
[C---:B------:R-:W-:Y:S01]  /*141d0*/  ISETP.NE.AND P3, PT, R0.reuse, RZ, PT ;  /* 0x000000ff0000720c */ /* 0x040fe20003f65270 */
[----:B------:R-:W-:Y:S01]  /*141e0*/  IMAD.SHL.U32 R0, R0, 0x8, RZ ;  /* 0x0000000800007824 */ /* 0x000fe200078e00ff */
[----:B------:R-:W-:Y:S01]  /*141f0*/  ULDC.64 UR4, c[0x0][0x2a0] ;  /* 0x0000a80000047ab9 */ /* 0x000fe20000000a00 */
[----:B------:R-:W-:Y:S01]  /*14200*/  UIMAD UR9, UR17, UR9, URZ ;  /* 0x00000009110972a4 */ /* 0x000fe2000f8e023f */
[----:B------:R-:W-:Y:S01]  /*14210*/  MOV R12, UR4 ;  /* 0x00000004000c7c02 */ /* 0x000fe20008000f00 */
[----:B------:R-:W-:Y:S01]  /*14220*/  UIMAD UR6, UR6, UR4, URZ ;  /* 0x00000004060672a4 */ /* 0x000fe2000f8e023f */
[----:B------:R-:W-:Y:S01]  /*14230*/  IADD3 R2, P0, R0, UR10, RZ ;  /* 0x0000000a00027c10 */ /* 0x000fe2000ff1e0ff */
[----:B------:R-:W-:Y:S01]  /*14240*/  USEL UR9, UR9, URZ, !UP3 ;  /* 0x0000003f09097287 */ /* 0x000fe2000d800000 */
[----:B------:R-:W-:Y:S01]  /*14250*/  IADD3 R15, R10, 0x40, RZ ;  /* 0x000000400a0f7810 */ /* 0x000fe20007ffe0ff */
[----:B------:R-:W-:Y:S01]  /*14260*/  UIMAD UR5, UR16, UR5, UR6 ;  /* 0x00000005100572a4 */ /* 0x000fe2000f8e0206 */
[----:B------:R-:W-:Y:S01]  /*14270*/  LEA.HI.X.SX32 R3, R0, UR7, 0x1, P0 ;  /* 0x0000000700037c11 */ /* 0x000fe200080f0eff */
[----:B------:R-:W-:Y:S01]  /*14280*/  UIMAD UR6, UR27, UR12, URZ ;  /* 0x0000000c1b0672a4 */ /* 0x000fe2000f8e023f */
[----:B------:R-:W-:Y:S01]  /*14290*/  ISETP.GE.AND P0, PT, R10, UR15, PT ;  /* 0x0000000f0a007c0c */ /* 0x000fe2000bf06270 */
[----:B------:R-:W-:Y:S01]  /*142a0*/  UIMAD UR9, UR16, UR11, UR9 ;  /* 0x0000000b100972a4 */ /* 0x000fe2000f8e0209 */
[----:B------:R-:W-:Y:S01]  /*142b0*/  BSSY B0, `(.L_x_602) ;  /* 0x000001e000007945 */ /* 0x000fe20003800000 */
[----:B------:R-:W-:Y:S01]  /*142c0*/  USHF.R.S32.HI UR4, URZ, 0x1f, UR6 ;  /* 0x0000001f3f047899 */ /* 0x000fe20008011406 */
[----:B------:R-:W-:Y:S01]  /*142d0*/  IMAD.WIDE.U32 R12, R12, UR16, R2 ;  /* 0x000000100c0c7c25 */ /* 0x000fe2000f8e0002 */
[----:B------:R-:W-:Y:S01]  /*142e0*/  USHF.R.S32.HI UR7, URZ, 0x1f, UR9 ;  /* 0x0000001f3f077899 */ /* 0x000fe20008011409 */
[----:B------:R-:W-:Y:S01]  /*142f0*/  ISETP.GE.AND P2, PT, R14, UR15, PT ;  /* 0x0000000f0e007c0c */ /* 0x000fe2000bf46270 */
[----:B------:R-:W-:Y:S01]  /*14300*/  UIADD3 UR6, UP1, UP0, UR6, UR22, UR9 ;  /* 0x0000001606067290 */ /* 0x000fe2000f83e009 */
[----:B------:R-:W-:Y:S01]  /*14310*/  IMAD.WIDE R6, R6, 0x80, R10 ;  /* 0x0000008006067825 */ /* 0x000fe200078e020a */
[----:B------:R-:W-:-:S02]  /*14320*/  IADD3 R9, R13, UR5, RZ ;  /* 0x000000050d097c10 */ /* 0x000fc4000fffe0ff */
[----:B------:R-:W-:Y:S01]  /*14330*/  UIADD3.X UR22, UR4, UR23, UR7, UP1, UP0 ;  /* 0x0000001704167290 */ /* 0x000fe20008fe0407 */
[----:B------:R-:W-:Y:S01]  /*14340*/  ISETP.GE.AND P1, PT, R15, UR15, PT ;  /* 0x0000000f0f007c0c */ /* 0x000fe2000bf26270 */
[----:B------:R-:W-:Y:S01]  /*14350*/  VIADD R16, R10, 0x60 ;  /* 0x000000600a107836 */ /* 0x000fe20000000000 */
[C---:B------:R-:W-:Y:S01]  /*14360*/  IADD3 R18, R0.reuse, 0x20, RZ ;  /* 0x0000002000127810 */ /* 0x040fe20007ffe0ff */
[----:B------:R-:W-:Y:S01]  /*14370*/  VIADD R17, R0, 0x40 ;  /* 0x0000004000117836 */ /* 0x000fe20000000000 */
[----:B------:R-:W-:Y:S09]  /*14380*/  @P0 BRA `(.L_x_603) ;  /* 0x0000000000400947 */ /* 0x000ff20003800000 */
        /* <DEDUP_REMOVED lines=16> */
.L_x_603:
[----:B------:R-:W-:Y:S05]  /*14490*/  BSYNC B0 ;  /* 0x0000000000007941 */ /* 0x000fea0003800000 */
.L_x_602:
        /* <DEDUP_REMOVED lines=22> */
.L_x_605:
[----:B------:R-:W-:Y:S05]  /*14600*/  BSYNC B0 ;  /* 0x0000000000007941 */ /* 0x000fea0003800000 */
.L_x_604:
        /* <DEDUP_REMOVED lines=22> */
.L_x_607:
[----:B------:R-:W-:Y:S05]  /*14770*/  BSYNC B0 ;  /* 0x0000000000007941 */ /* 0x000fea0003800000 */
.L_x_606:
        /* <DEDUP_REMOVED lines=24> */
.L_x_609:
[----:B------:R-:W-:Y:S05]  /*14900*/  BSYNC B0 ;  /* 0x0000000000007941 */ /* 0x000fea0003800000 */
.L_x_608:
        /* <DEDUP_REMOVED lines=10> */
.L_x_611:
[----:B------:R-:W-:Y:S05]  /*149b0*/  BSYNC B0 ;  /* 0x0000000000007941 */ /* 0x000fea0003800000 */
.L_x_610:
        /* <DEDUP_REMOVED lines=10> */
.L_x_613:
[----:B------:R-:W-:Y:S05]  /*14a60*/  BSYNC B0 ;  /* 0x0000000000007941 */ /* 0x000fea0003800000 */
.L_x_612:
        /* <DEDUP_REMOVED lines=10> */
.L_x_615:
[----:B------:R-:W-:Y:S05]  /*14b10*/  BSYNC B0 ;  /* 0x0000000000007941 */ /* 0x000fea0003800000 */
.L_x_614:
        /* <DEDUP_REMOVED lines=10> */
.L_x_616:
        /* <DEDUP_REMOVED lines=12> */
.L_x_1219:


//--------------------- .text._ZN5flash16flash_fwd_kernelI23Flash_fwd_kernel_traitsILi96ELi128ELi64ELi4ELb0ELb0EN7cutlass10bfloat16_tE19Flash_kernel_traitsILi96ELi128ELi64ELi4ES3_EELb0ELb0ELb0ELb0ELb0ELb0ELb1ELb0EEEvNS_16Flash_fwd_paramsE --------------------------
	.section	.text._ZN5flash16flash_fwd_kernelI23Flash_fwd_kernel_traitsILi96ELi128ELi64ELi4ELb0ELb0EN7cutlass10bfloat16_tE19Flash_kernel_traitsILi96ELi128ELi64ELi4ES3_EELb0ELb0ELb0ELb0ELb0ELb0ELb1ELb0EEEvNS_16Flash_fwd_paramsE,"ax",@progbits
	.align	128
        .global         _ZN5flash16flash_fwd_kernelI23Flash_fwd_kernel_traitsILi96ELi128ELi64ELi4ELb0ELb0EN7cutlass10bfloat16_tE19Flash_kernel_traitsILi96ELi128ELi64ELi4ES3_EELb0ELb0ELb0ELb0ELb0ELb0ELb1ELb0EEEvNS_16Flash_fwd_paramsE
        .type           _ZN5flash16flash_fwd_kernelI23Flash_fwd_kernel_traitsILi96ELi128ELi64ELi4ELb0ELb0EN7cutlass10bfloat16_tE19Flash_kernel_traitsILi96ELi128ELi64ELi4ES3_EELb0ELb0ELb0ELb0ELb0ELb0ELb1ELb0EEEvNS_16Flash_fwd_paramsE,@function
        .size           _ZN5flash16flash_fwd_kernelI23Flash_fwd_kernel_traitsILi96ELi128ELi64ELi4ELb0ELb0EN7cutlass10bfloat16_tE19Flash_kernel_traitsILi96ELi128ELi64ELi4ES3_EELb0ELb0ELb0ELb0ELb0ELb0ELb1ELb0EEEvNS_16Flash_fwd_paramsE,(.L_x_1220 - _ZN5flash16flash_fwd_kernelI23Flash_fwd_kernel_traitsILi96ELi128ELi64ELi4ELb0ELb0EN7cutlass10bfloat16_tE19Flash_kernel_traitsILi96ELi128ELi64ELi4ES3_EELb0ELb0ELb0ELb0ELb0ELb0ELb1ELb0EEEvNS_16Flash_fwd_paramsE)
        .other          _ZN5flash16flash_fwd_kernelI23Flash_fwd_kernel_traitsILi96ELi128ELi64ELi4ELb0ELb0EN7cutlass10bfloat16_tE19Flash_kernel_traitsILi96ELi128ELi64ELi4ES3_EELb0ELb0ELb0ELb0ELb0ELb0ELb1ELb0EEEvNS_16Flash_fwd_paramsE,@"STO_CUDA_ENTRY STV_DEFAULT"
_ZN5flash16flash_fwd_kernelI23Flash_fwd_kernel_traitsILi96ELi128ELi64ELi4ELb0ELb0EN7cutlass10bfloat16_tE19Flash_kernel_traitsILi96ELi128ELi64ELi4ES3_EELb0ELb0ELb0ELb0ELb0ELb0ELb1ELb0EEEvNS_16Flash_fwd_paramsE:
.text._ZN5flash16flash_fwd_kernelI23Flash_fwd_kernel_traitsILi96ELi128ELi64ELi4ELb0ELb0EN7cutlass10bfloat16_tE19Flash_kernel_traitsILi96ELi128ELi64ELi4ES3_EELb0ELb0ELb0ELb0ELb0ELb0ELb1ELb0EEEvNS_16Flash_fwd_paramsE:
        /* <DEDUP_REMOVED lines=41> */
.L_x_617:
[----:B-1----:R-:W1:Y:S02]  /*0290*/  LDC R4, c[0x0][0x2c8] ;  /* 0x0000b200ff047b82 */ /* 0x002e640000000800 */
.L_x_618:
        /* <DEDUP_REMOVED lines=65> */
[--C-:B------:R-:W-:Y:S01]  /*06b0*/  SHF.R.S32.HI R183, RZ, 0x1f, R182.reuse ;  /* 0x0000001fffb77819 */ /* 0x100fe200000114b6 */
[----:B------:R-:W-:Y:S01]  /*06c0*/  @!P2 IMAD.IADD R5, R5, 0x1, -R7 ;  /* 0x000000010505a824 */ /* 0x000fe200078e0a07 */
[----:B------:R-:W-:Y:S01]  /*06d0*/  LOP3.LUT R3, R0, 0x18, R182, 0xf8, !PT ;  /* 0x0000001800037812 */ /* 0x000fe200078ef8b6 */
[----:B------:R-:W-:Y:S01]  /*06e0*/  IMAD.IADD R2, R36, 0x1, -R2 ;  /* 0x0000000124027824 */ /* 0x000fe200078e0a02 */
[----:B------:R-:W-:Y:S01]  /*06f0*/  SHF.R.U32.HI R0, RZ, 0x3, R0 ;  /* 0x00000003ff007819 */ /* 0x000fe20000011600 */
[----:B------:R1:W-:Y:S01]  /*0700*/  STL.64 [R1+0x30], R182 ;  /* 0x000030b601007387 */ /* 0x0003e20000100a00 */
[----:B------:R-:W-:Y:S01]  /*0710*/  ISETP.GE.U32.AND P4, PT, R5, R7, PT ;  /* 0x000000070500720c */ /* 0x000fe20003f86070 */
[----:B------:R-:W-:Y:S01]  /*0720*/  @!P3 IMAD.WIDE.U32 R6, R27, R10, RZ ;  /* 0x0000000a1b06b225 */ /* 0x000fe200078e00ff */
[----:B------:R-:W-:-:S03]  /*0730*/  LOP3.LUT R4, R3, R0, RZ, 0x3c, !PT ;  /* 0x0000000003047212 */ /* 0x000fc600078e3cff */
[----:B------:R-:W-:Y:S02]  /*0740*/  IMAD R0, R32, 0x8, R2 ;  /* 0x0000000820007824 */ /* 0x000fe400078e0202 */
        /* <DEDUP_REMOVED lines=8> */
[----:B------:R-:W-:Y:S01]  /*07d0*/  @!P3 IMAD.IADD R16, R7, 0x1, R11 ;  /* 0x000000010710b824 */ /* 0x000fe200078e020b */
[----:B------:R-:W-:Y:S01]  /*07e0*/  @!P3 MOV R15, R6 ;  /* 0x00000006000fb202 */ /* 0x000fe20000000f00 */
[C---:B-----5:R-:W-:Y:S02]  /*07f0*/  @P0 IMAD R8, R0.reuse, R25, RZ ;  /* 0x0000001900080224 */ /* 0x060fe400078e02ff */
[----:B------:R-:W-:-:S04]  /*0800*/  @P0 IMAD.WIDE.U32 R2, R0, R24, RZ ;  /* 0x0000001800020225 */ /* 0x000fc800078e00ff */
[C---:B---3--:R-:W-:Y:S02]  /*0810*/  @P0 IMAD R0, R4.reuse, R21, RZ ;  /* 0x0000001504000224 */ /* 0x048fe400078e02ff */
[----:B------:R-:W-:-:S04]  /*0820*/  @P0 IMAD.WIDE.U32 R4, R4, R20, RZ ;  /* 0x0000001404040225 */ /* 0x000fc800078e00ff */
[----:B------:R-:W-:Y:S01]  /*0830*/  @P0 IMAD.IADD R14, R3, 0x1, R8 ;  /* 0x00000001030e0824 */ /* 0x000fe200078e0208 */
[----:B------:R-:W-:Y:S01]  /*0840*/  @P0 IADD3 R13, R5, R0, RZ ;  /* 0x00000000050d0210 */ /* 0x000fe20007ffe0ff */
        /* <DEDUP_REMOVED lines=16> */
.L_x_620:
        /* <DEDUP_REMOVED lines=14> */
.L_x_621:
        /* <DEDUP_REMOVED lines=26> */
[----:B------:R-:W-:Y:S01]  /*0bd0*/  IADD3 R177, R182, 0x20, RZ ;  /* 0x00000020b6b17810 */ /* 0x000fe20007ffe0ff */
[----:B------:R-:W-:Y:S01]  /*0be0*/  IMAD R9, R29, UR5, R9 ;  /* 0x000000051d097c24 */ /* 0x000fe2000f8e0209 */
[----:B------:R-:W-:Y:S01]  /*0bf0*/  ULDC.64 UR4, c[0x0][0x268] ;  /* 0x00009a0000047ab9 */ /* 0x000fe20000000a00 */
[----:B------:R-:W-:Y:S01]  /*0c00*/  IMAD.WIDE.U32 R40, R0, UR6, R4 ;  /* 0x0000000600287c25 */ /* 0x000fe2000f8e0004 */
[----:B------:R-:W-:Y:S02]  /*0c10*/  ISETP.GE.AND P2, PT, R36, R26, PT ;  /* 0x0000001a2400720c */ /* 0x000fe40003f46270 */
[----:B------:R-:W-:Y:S01]  /*0c20*/  SHF.R.S32.HI R8, RZ, 0x1f, R0 ;  /* 0x0000001fff087819 */ /* 0x000fe20000011400 */
[----:B------:R-:W-:Y:S01]  /*0c30*/  IMAD.WIDE.U32 R34, R0, UR4, R2 ;  /* 0x0000000400227c25 */ /* 0x000fe2000f8e0002 */
[----:B------:R2:W-:Y:S01]  /*0c40*/  STL.64 [R1+0x50], R40 ;  /* 0x0000502801007387 */ /* 0x0005e20000100a00 */
[----:B------:R-:W-:Y:S02]  /*0c50*/  LEA.HI.SX32 R49, R227, 0xffffffff, 0x1a ;  /* 0xffffffffe3317811 */ /* 0x000fe400078fd2ff */
[C---:B------:R-:W-:Y:S01]  /*0c60*/  VIADD R33, R36.reuse, 0x20 ;  /* 0x0000002024217836 */ /* 0x040fe20000000000 */
[----:B------:R2:W-:Y:S01]  /*0c70*/  STL.64 [R1+0x48], R34 ;  /* 0x0000482201007387 */ /* 0x0005e20000100a00 */
[----:B------:R-:W-:Y:S01]  /*0c80*/  VIADD R14, R36, 0x60 ;  /* 0x00000060240e7836 */ /* 0x000fe20000000000 */
[----:B------:R-:W-:Y:S01]  /*0c90*/  LEA.HI R5, R22, R160, RZ, 0x4 ;  /* 0x000000a016057211 */ /* 0x000fe200078f20ff */
[----:B------:R-:W-:Y:S01]  /*0ca0*/  VIADD R167, R182, 0x40 ;  /* 0x00000040b6a77836 */ /* 0x000fe20000000000 */
[----:B------:R2:W-:Y:S01]  /*0cb0*/  STL [R1+0x74], R33 ;  /* 0x0000742101007387 */ /* 0x0005e20000100800 */
[C---:B------:R-:W-:Y:S01]  /*0cc0*/  IMAD R4, R8.reuse, UR4, RZ ;  /* 0x0000000408047c24 */ /* 0x040fe2000f8e02ff */
[----:B------:R-:W-:Y:S01]  /*0cd0*/  UMOV UR4, 0x400 ;  /* 0x0000040000047882 */ /* 0x000fe20000000000 */
[----:B------:R-:W-:Y:S01]  /*0ce0*/  IMAD R6, R8, UR6, RZ ;  /* 0x0000000608067c24 */ /* 0x000fe2000f8e02ff */
[----:B------:R2:W-:Y:S01]  /*0cf0*/  STL [R1+0x7c], R27 ;  /* 0x00007c1b01007387 */ /* 0x0005e20000100800 */
[----:B-1----:R-:W-:Y:S01]  /*0d00*/  ULEA UR4, UR10, UR4, 0x18 ;  /* 0x000000040a047291 */ /* 0x002fe2000f8ec03f */
[----:B------:R-:W-:Y:S01]  /*0d10*/  IMAD R23, R49, -0x40, R48 ;  /* 0xffffffc031177824 */ /* 0x000fe200078e0230 */
[----:B------:R-:W-:Y:S01]  /*0d20*/  SHF.R.S32.HI R8, RZ, 0x4, R5 ;  /* 0x00000004ff087819 */ /* 0x000fe20000011405 */
[----:B------:R2:W-:Y:S01]  /*0d30*/  STL [R1+0x78], R14 ;  /* 0x0000780e01007387 */ /* 0x0005e20000100800 */
[C---:B------:R-:W-:Y:S01]  /*0d40*/  IMAD R18, R0.reuse, UR7, R6 ;  /* 0x0000000700127c24 */ /* 0x040fe2000f8e0206 */
[----:B------:R-:W-:Y:S01]  /*0d50*/  ISETP.GE.AND P1, PT, R33, R26, PT ;  /* 0x0000001a2100720c */ /* 0x000fe20003f26270 */
[----:B------:R-:W-:Y:S01]  /*0d60*/  IMAD R31, R0, UR5, R4 ;  /* 0x00000005001f7c24 */ /* 0x000fe2000f8e0204 */
[----:B------:R2:W-:Y:S01]  /*0d70*/  STL [R1+0x10], R177 ;  /* 0x000010b101007387 */ /* 0x0005e20000100800 */
[----:B------:R-:W-:-:S02]  /*0d80*/  ISETP.GE.AND P6, PT, R36, R23, PT ;  /* 0x000000172400720c */ /* 0x000fc40003fc6270 */
[----:B------:R-:W-:Y:S01]  /*0d90*/  ISETP.GE.AND P0, PT, R27, R26, PT ;  /* 0x0000001a1b00720c */ /* 0x000fe20003f06270 */
[----:B------:R2:W-:Y:S01]  /*0da0*/  STL [R1+0x14], R167 ;  /* 0x000014a701007387 */ /* 0x0005e20000100800 */
[C---:B------:R-:W-:Y:S02]  /*0db0*/  LOP3.LUT R13, R5.reuse, 0xfffffff0, RZ, 0xc0, !PT ;  /* 0xfffffff0050d7812 */ /* 0x040fe400078ec0ff */
[----:B------:R-:W-:Y:S02]  /*0dc0*/  LEA.HI R12, R5, R8, RZ, 0x1 ;  /* 0x00000008050c7211 */ /* 0x000fe400078f08ff */
        /* <DEDUP_REMOVED lines=40> */
.L_x_623:
[----:B------:R-:W-:Y:S05]  /*1050*/  BSYNC B0 ;  /* 0x0000000000007941 */ /* 0x000fea0003800000 */
.L_x_622:
        /* <DEDUP_REMOVED lines=47> */
.L_x_625:
[----:B------:R-:W-:Y:S05]  /*1350*/  BSYNC B0 ;  /* 0x0000000000007941 */ /* 0x000fea0003800000 */
.L_x_624:
[----:B------:R-:W-:Y:S01]  /*1360*/  LEA.HI R19, R12, R12, RZ, 0x1 ;  /* 0x0000000c0c137211 */ /* 0x000fe200078f08ff */
[----:B------:R-:W-:Y:S01]  /*1370*/  BSSY B0, `(.L_x_626) ;  /* 0x0000032000007945 */ /* 0x000fe20003800000 */
[----:B------:R-:W-:Y:S02]  /*1380*/  LOP3.LUT R2, R8, 0x7fffffe, RZ, 0xc0, !PT ;  /* 0x07fffffe08027812 */ /* 0x000fe400078ec0ff */
[----:B------:R-:W-:Y:S02]  /*1390*/  LOP3.LUT R0, R19, 0x3fffffe, RZ, 0xc0, !PT ;  /* 0x03fffffe13007812 */ /* 0x000fe400078ec0ff */
[----:B-1-3--:R-:W-:Y:S01]  /*13a0*/  SHF.R.S32.HI R4, RZ, 0x1f, R9 ;  /* 0x0000001fff047819 */ /* 0x00afe20000011409 */
[----:B------:R-:W-:Y:S01]  /*13b0*/  IMAD.IADD R151, R9, 0x1, -R2 ;  /* 0x0000000109977824 */ /* 0x000fe200078e0a02 */
[----:B------:R-:W-:Y:S01]  /*13c0*/  SHF.R.S32.HI R13, RZ, 0x1, R8 ;  /* 0x00000001ff0d7819 */ /* 0x000fe20000011408 */
[----:B------:R-:W-:Y:S01]  /*13d0*/  IMAD.IADD R28, R12, 0x1, -R0 ;  /* 0x000000010c1c7824 */ /* 0x000fe200078e0a00 */
        /* <DEDUP_REMOVED lines=43> */
.L_x_627:
[----:B------:R-:W-:Y:S05]  /*1690*/  BSYNC B0 ;  /* 0x0000000000007941 */ /* 0x000fea0003800000 */
.L_x_626:
[----:B------:R-:W-:Y:S01]  /*16a0*/  IMAD.IADD R179, R41, 0x1, R18 ;  /* 0x0000000129b37824 */ /* 0x000fe200078e0212 */
[----:B------:R-:W-:Y:S01]  /*16b0*/  MOV R178, R40 ;  /* 0x0000002800b27202 */ /* 0x000fe20000000f00 */
[C---:B------:R-:W-:Y:S01]  /*16c0*/  IMAD.SHL.U32 R148, R20.reuse, 0x40, RZ ;  /* 0x0000004014947824 */ /* 0x040fe200078e00ff */
[----:B------:R-:W-:Y:S01]  /*16d0*/  SHF.L.U64.HI R164, R20, 0x6, R21 ;  /* 0x0000000614a47819 */ /* 0x000fe20000010215 */
[----:B------:R-:W-:Y:S01]  /*16e0*/  BSSY B0, `(.L_x_628) ;  /* 0x000002f000007945 */ /* 0x000fe20003800000 */
[----:B------:R-:W-:Y:S01]  /*16f0*/  SHF.R.S32.HI R22, RZ, 0x1f, R49 ;  /* 0x0000001fff167819 */ /* 0x000fe20000011431 */
[----:B------:R4:W-:Y:S01]  /*1700*/  STL.64 [R1+0x38], R178 ;  /* 0x000038b201007387 */ /* 0x0009e20000100a00 */
[----:B------:R-:W-:Y:S01]  /*1710*/  LOP3.LUT R0, R12, 0xfffffffc, RZ, 0xc0, !PT ;  /* 0xfffffffc0c007812 */ /* 0x000fe200078ec0ff */
[----:B-1-3--:R-:W-:Y:S02]  /*1720*/  IMAD R4, R164, R49, RZ ;  /* 0x00000031a4047224 */ /* 0x00afe400078e02ff */
[----:B------:R-:W-:Y:S01]  /*1730*/  IMAD.WIDE.U32 R2, R49, R148, R178 ;  /* 0x0000009431027225 */ /* 0x000fe200078e00b2 */
[----:B--2---:R-:W-:-:S03]  /*1740*/  IADD3 R27, R13, -R0, RZ ;  /* 0x800000000d1b7210 */ /* 0x004fc60007ffe0ff */
        /* <DEDUP_REMOVED lines=40> */
.L_x_629:
[----:B------:R-:W-:Y:S05]  /*19d0*/  BSYNC B0 ;  /* 0x0000000000007941 */ /* 0x000fea0003800000 */
.L_x_628:
        /* <DEDUP_REMOVED lines=35> */
.L_x_631:
[----:B------:R-:W-:Y:S05]  /*1c10*/  BSYNC B0 ;  /* 0x0000000000007941 */ /* 0x000fea0003800000 */
.L_x_630:
        /* <DEDUP_REMOVED lines=37> */
.L_x_633:
[----:B------:R-:W-:Y:S05]  /*1e70*/  BSYNC B0 ;  /* 0x0000000000007941 */ /* 0x000fea0003800000 */
.L_x_632:
        /* <DEDUP_REMOVED lines=8> */
[----:B---3--:R-:W-:Y:S01]  /*1f00*/  IMAD.SHL.U32 R5, R30, 0x8, RZ ;  /* 0x000000081e057824 */ /* 0x008fe200078e00ff */
        /* <DEDUP_REMOVED lines=18> */
[----:B------:R-:W-:Y:S01]  /*2030*/  LEA R6, P0, R4, R34, 0x6 ;  /* 0x0000002204067211 */ /* 0x000fe200078030ff */
        /* <DEDUP_REMOVED lines=44> */
.L_x_635:
[----:B------:R-:W-:Y:S05]  /*2300*/  BSYNC B0 ;  /* 0x0000000000007941 */ /* 0x000fea0003800000 */
.L_x_634:
        /* <DEDUP_REMOVED lines=38> */
.L_x_637:
[----:B------:R-:W-:Y:S05]  /*2570*/  BSYNC B0 ;  /* 0x0000000000007941 */ /* 0x000fea0003800000 */
.L_x_636:
[----:B------:R-:W-:Y:S01]  /*2580*/  LDSM.16.M88.4 R12, [R221+0x6000] ;  /* 0x00600000dd0c783b */ /* 0x000fe20000000200 */
[----:B------:R-:W-:Y:S01]  /*2590*/  IMAD.MOV.U32 R0, RZ, RZ, 0x20 ;  /* 0x00000020ff007424 */ /* 0x000fe200078e00ff */
[----:B------:R-:W-:Y:S01]  /*25a0*/  LOP3.LUT P0, RZ, R19, 0x2, RZ, 0xc0, !PT ;  /* 0x0000000213ff7812 */ /* 0x000fe2000780c0ff */
[----:B-123--:R-:W-:Y:S01]  /*25b0*/  IMAD.MOV.U32 R2, RZ, RZ, 0x10 ;  /* 0x00000010ff027424 */ /* 0x00efe200078e00ff */
[----:B------:R-:W1:Y:S01]  /*25c0*/  LDSM.16.M88.4 R4, [R224+0x1000] ;  /* 0x00100000e004783b */ /* 0x000e620000000200 */
[----:B------:R-:W-:Y:S01]  /*25d0*/  LOP3.LUT P1, RZ, R27, 0x2, RZ, 0xc0, !PT ;  /* 0x000000021bff7812 */ /* 0x000fe2000782c0ff */
[----:B------:R-:W-:Y:S01]  /*25e0*/  ULDC UR5, c[0x0][0x39c] ;  /* 0x0000e70000057ab9 */ /* 0x000fe20000000800 */
[----:B------:R-:W-:Y:S01]  /*25f0*/  SEL R0, R0, 0xffffffe0, !P0 ;  /* 0xffffffe000007807 */ /* 0x000fe20004000000 */
[----:B------:R-:W2:Y:S01]  /*2600*/  LDSM.16.M88.4 R8, [R224] ;  /* 0x00000000e008783b */ /* 0x000ea20000000200 */
[----:B------:R-:W-:Y:S01]  /*2610*/  SEL R2, R2, 0xfffffff0, !P1 ;  /* 0xfffffff002027807 */ /* 0x000fe20004800000 */
[----:B------:R-:W-:-:S02]  /*2620*/  IMAD.SHL.U32 R3, R160, 0x2, RZ ;  /* 0x00000002a0037824 */ /* 0x000fc400078e00ff */
[----:B------:R-:W-:Y:S01]  /*2630*/  IMAD.IADD R223, R221, 0x1, R0 ;  /* 0x00000001dddf7824 */ /* 0x000fe200078e0200 */
[----:B------:R-:W-:Y:S01]  /*2640*/  LDSM.16.M88.4 R28, [R224+0x3000] ;  /* 0x00300000e01c783b */ /* 0x000fe20000000200 */
[----:B------:R-:W-:-:S03]  /*2650*/  IMAD R225, R2, 0x2, R224 ;  /* 0x0000000202e17824 */ /* 0x000fc600078e02e0 */
[----:B------:R-:W-:Y:S04]  /*2660*/  LDSM.16.M88.4 R44, [R223+0x6000] ;  /* 0x00600000df2c783b */ /* 0x000fe80000000200 */
[----:B------:R-:W3:Y:S04]  /*2670*/  LDSM.16.M88.4 R36, [R225+0x1000] ;  /* 0x00100000e124783b */ /* 0x000ee80000000200 */
[----:B------:R-:W5:Y:S04]  /*2680*/  LDSM.16.M88.4 R40, [R225] ;  /* 0x00000000e128783b */ /* 0x000f680000000200 */
[----:B------:R-:W-:Y:S04]  /*2690*/  LDSM.16.M88.4 R64, [R221+0x7000] ;  /* 0x00700000dd40783b */ /* 0x000fe80000000200 */
[----:B------:R-:W-:Y:S04]  /*26a0*/  LDSM.16.M88.4 R32, [R224+0x2000] ;  /* 0x00200000e020783b */ /* 0x000fe80000000200 */
[----:B------:R-:W4:Y:S04]  /*26b0*/  LDSM.16.M88.4 R16, [R221+0x6400] ;  /* 0x00640000dd10783b */ /* 0x000f280000000200 */
[----:B------:R-:W4:Y:S01]  /*26c0*/  LDSM.16.M88.4 R52, [R221+0x6800] ;  /* 0x00680000dd34783b */ /* 0x000f220000000200 */
[-C--:B-1----:R-:W-:Y:S03]  /*26d0*/  HMMA.16816.F32.BF16 R24, R4, R12.reuse, RZ ;  /* 0x0000000c0418723c */ /* 0x082fe600000418ff */
[----:B------:R-:W1:Y:S04]  /*26e0*/  LDSM.16.M88.4 R56, [R221+0x6c00] ;  /* 0x006c0000dd38783b */ /* 0x000e680000000200 */
[----:B------:R-:W-:Y:S01]  /*26f0*/  LDSM.16.M88.4 R80, [R223+0x7000] ;  /* 0x00700000df50783b */ /* 0x000fe20000000200 */
[----:B--2---:R-:W-:Y:S03]  /*2700*/  HMMA.16816.F32.BF16 R20, R8, R12, RZ ;  /* 0x0000000c0814723c */ /* 0x004fe600000418ff */
[----:B------:R-:W-:Y:S03]  /*2710*/  LDSM.16.M88.4 R76, [R223+0x6400] ;  /* 0x00640000df4c783b */ /* 0x000fe60000000200 */
[----:B------:R-:W-:Y:S01]  /*2720*/  HMMA.16816.F32.BF16 R88, R4, R14, RZ ;  /* 0x0000000e0458723c */ /* 0x000fe200000418ff */
[----:B------:R-:W-:Y:S04]  /*2730*/  LDSM.16.M88.4 R72, [R221+0x8000] ;  /* 0x00800000dd48783b */ /* 0x000fe80000000200 */
[----:B------:R-:W-:Y:S04]  /*2740*/  LDSM.16.M88.4 R68, [R223+0x6800] ;  /* 0x00680000df44783b */ /* 0x000fe80000000200 */
[----:B------:R-:W-:Y:S01]  /*2750*/  LDSM.16.M88.4 R144, [R223+0x6c00] ;  /* 0x006c0000df90783b */ /* 0x000fe20000000200 */
[-C--:B---3--:R-:W-:Y:S03]  /*2760*/  HMMA.16816.F32.BF16 R60, R36, R44.reuse, R24 ;  /* 0x0000002c243c723c */ /* 0x088fe60000041818 */
[----:B------:R-:W2:Y:S04]  /*2770*/  LDSM.16.M88.4 R24, [R225+0x2000] ;  /* 0x00200000e118783b */ /* 0x000ea80000000200 */
[----:B------:R-:W0:Y:S01]  /*2780*/  LDGDEPBAR ;  /* 0x00000000000079af */ /* 0x000e220000000000 */
[----:B-----5:R-:W-:Y:S06]  /*2790*/  HMMA.16816.F32.BF16 R20, R40, R44, R20 ;  /* 0x0000002c2814723c */ /* 0x020fec0000041814 */
[C---:B----4-:R-:W-:Y:S06]  /*27a0*/  HMMA.16816.F32.BF16 R92, R4.reuse, R16, RZ ;  /* 0x00000010045c723c */ /* 0x050fec00000418ff */
[----:B------:R-:W-:Y:S06]  /*27b0*/  HMMA.16816.F32.BF16 R112, R4, R52, RZ ;  /* 0x000000340470723c */ /* 0x000fec00000418ff */
[----:B------:R-:W-:Y:S06]  /*27c0*/  HMMA.16816.F32.BF16 R96, R28, R64, R60 ;  /* 0x000000401c60723c */ /* 0x000fec000004183c */
[----:B------:R-:W-:Y:S01]  /*27d0*/  HMMA.16816.F32.BF16 R60, R8, R14, RZ ;  /* 0x0000000e083c723c */ /* 0x000fe200000418ff */
[----:B------:R-:W-:Y:S05]  /*27e0*/  LDSM.16.M88.4 R12, [R224+0x4000] ;  /* 0x00400000e00c783b */ /* 0x000fea0000000200 */
[----:B------:R-:W-:Y:S01]  /*27f0*/  HMMA.16816.F32.BF16 R84, R32, R64, R20 ;  /* 0x000000402054723c */ /* 0x000fe20000041814 */
[----:B------:R-:W3:Y:S05]  /*2800*/  LDSM.16.M88.4 R20, [R225+0x3000] ;  /* 0x00300000e114783b */ /* 0x000eea0000000200 */
[C---:B-1----:R-:W-:Y:S06]  /*2810*/  HMMA.16816.F32.BF16 R104, R4.reuse, R56, RZ ;  /* 0x000000380468723c */ /* 0x042fec00000418ff */
[C---:B------:R-:W-:Y:S06]  /*2820*/  HMMA.16816.F32.BF16 R116, R4.reuse, R18, RZ ;  /* 0x000000120474723c */ /* 0x040fec00000418ff */
[C---:B------:R-:W-:Y:S06]  /*2830*/  HMMA.16816.F32.BF16 R108, R4.reuse, R54, RZ ;  /* 0x00000036046c723c */ /* 0x040fec00000418ff */
[----:B------:R-:W-:Y:S06]  /*2840*/  HMMA.16816.F32.BF16 R100, R4, R58, RZ ;  /* 0x0000003a0464723c */ /* 0x000fec00000418ff */
[----:B------:R-:W-:Y:S01]  /*2850*/  HMMA.16816.F32.BF16 R4, R40, R46, R60 ;  /* 0x0000002e2804723c */ /* 0x000fe2000004183c */
[----:B------:R-:W-:Y:S05]  /*2860*/  LDSM.16.M88.4 R60, [R223+0x8000] ;  /* 0x00800000df3c783b */ /* 0x000fea0000000200 */
[C---:B------:R-:W-:Y:S06]  /*2870*/  HMMA.16816.F32.BF16 R132, R8.reuse, R52, RZ ;  /* 0x000000340884723c */ /* 0x040fec00000418ff */
[----:B------:R-:W-:Y:S06]  /*2880*/  HMMA.16816.F32.BF16 R136, R8, R54, RZ ;  /* 0x000000360888723c */ /* 0x000fec00000418ff */
[----:B------:R-:W-:Y:S06]  /*2890*/  HMMA.16816.F32.BF16 R44, R36, R46, R88 ;  /* 0x0000002e242c723c */ /* 0x000fec0000041858 */
[----:B--2---:R-:W-:Y:S06]  /*28a0*/  HMMA.16816.F32.BF16 R52, R24, R80, R84 ;  /* 0x000000501834723c */ /* 0x004fec0000041854 */
[C---:B------:R-:W-:Y:S06]  /*28b0*/  HMMA.16816.F32.BF16 R124, R8.reuse, R16, RZ ;  /* 0x00000010087c723c */ /* 0x040fec00000418ff */
[C---:B------:R-:W-:Y:S01]  /*28c0*/  HMMA.16816.F32.BF16 R140, R8.reuse, R18, RZ ;  /* 0x00000012088c723c */ /* 0x040fe200000418ff */
[----:B------:R-:W1:Y:S05]  /*28d0*/  LDSM.16.M88.4 R16, [R224+0x5000] ;  /* 0x00500000e010783b */ /* 0x000e6a0000000200 */
[C---:B------:R-:W-:Y:S06]  /*28e0*/  HMMA.16816.F32.BF16 R128, R8.reuse, R56, RZ ;  /* 0x000000380880723c */ /* 0x040fec00000418ff */
[----:B------:R-:W-:Y:S01]  /*28f0*/  HMMA.16816.F32.BF16 R156, R8, R58, RZ ;  /* 0x0000003a089c723c */ /* 0x000fe200000418ff */
[----:B------:R-:W2:Y:S05]  /*2900*/  LDSM.16.M88.4 R8, [R225+0x4000] ;  /* 0x00400000e108783b */ /* 0x000eaa0000000200 */
[----:B------:R-:W-:Y:S06]  /*2910*/  HMMA.16816.F32.BF16 R120, R36, R76, R92 ;  /* 0x0000004c2478723c */ /* 0x000fec000004185c */
[----:B---3--:R-:W-:Y:S06]  /*2920*/  HMMA.16816.F32.BF16 R56, R20, R80, R96 ;  /* 0x000000501438723c */ /* 0x008fec0000041860 */
[-C--:B------:R-:W-:Y:S01]  /*2930*/  HMMA.16816.F32.BF16 R92, R32, R66.reuse, R4 ;  /* 0x00000042205c723c */ /* 0x080fe20000041804 */
[----:B------:R-:W-:Y:S05]  /*2940*/  LDSM.16.M88.4 R4, [R225+0x5000] ;  /* 0x00500000e104783b */ /* 0x000fea0000000200 */
[----:B------:R-:W-:Y:S01]  /*2950*/  HMMA.16816.F32.BF16 R84, R28, R66, R44 ;  /* 0x000000421c54723c */ /* 0x000fe2000004182c */
[----:B------:R-:W-:Y:S05]  /*2960*/  LDSM.16.M88.4 R44, [R223+0x7400] ;  /* 0x00740000df2c783b */ /* 0x000fea0000000200 */
[----:B------:R-:W-:Y:S01]  /*2970*/  HMMA.16816.F32.BF16 R88, R12, R72, R52 ;  /* 0x000000480c58723c */ /* 0x000fe20000041834 */
[----:B------:R-:W3:Y:S05]  /*2980*/  LDSM.16.M88.4 R52, [R221+0x7400] ;  /* 0x00740000dd34783b */ /* 0x000eea0000000200 */
[C---:B------:R-:W-:Y:S06]  /*2990*/  HMMA.16816.F32.BF16 R112, R36.reuse, R68, R112 ;  /* 0x000000442470723c */ /* 0x040fec0000041870 */
[C---:B------:R-:W-:Y:S06]  /*29a0*/  HMMA.16816.F32.BF16 R104, R36.reuse, R144, R104 ;  /* 0x000000902468723c */ /* 0x040fec0000041868 */
[C---:B------:R-:W-:Y:S06]  /*29b0*/  HMMA.16816.F32.BF16 R116, R36.reuse, R78, R116 ;  /* 0x0000004e2474723c */ /* 0x040fec0000041874 */
[C---:B------:R-:W-:Y:S06]  /*29c0*/  HMMA.16816.F32.BF16 R108, R36.reuse, R70, R108 ;  /* 0x00000046246c723c */ /* 0x040fec000004186c */
[----:B------:R-:W-:Y:S06]  /*29d0*/  HMMA.16816.F32.BF16 R152, R36, R146, R100 ;  /* 0x000000922498723c */ /* 0x000fec0000041864 */
[----:B------:R-:W-:Y:S06]  /*29e0*/  HMMA.16816.F32.BF16 R36, R40, R76, R124 ;  /* 0x0000004c2824723c */ /* 0x000fec000004187c */
[----:B-1----:R-:W-:Y:S06]  /*29f0*/  HMMA.16816.F32.BF16 R56, R16, R72, R56 ;  /* 0x000000481038723c */ /* 0x002fec0000041838 */
[-C--:B------:R-:W-:Y:S06]  /*2a00*/  HMMA.16816.F32.BF16 R64, R24, R82.reuse, R92 ;  /* 0x000000521840723c */ /* 0x080fec000004185c */
[----:B------:R-:W-:Y:S06]  /*2a10*/  HMMA.16816.F32.BF16 R80, R20, R82, R84 ;  /* 0x000000521450723c */ /* 0x000fec0000041854 */
[----:B--2---:R-:W-:Y:S06]  /*2a20*/  HMMA.16816.F32.BF16 R88, R8, R60, R88 ;  /* 0x0000003c0858723c */ /* 0x004fec0000041858 */
[C---:B------:R-:W-:Y:S06]  /*2a30*/  HMMA.16816.F32.BF16 R132, R40.reuse, R68, R132 ;  /* 0x000000442884723c */ /* 0x040fec0000041884 */
[----:B------:R-:W-:Y:S06]  /*2a40*/  HMMA.16816.F32.BF16 R136, R40, R70, R136 ;  /* 0x000000462888723c */ /* 0x000fec0000041888 */
[----:B---3--:R-:W-:Y:S01]  /*2a50*/  HMMA.16816.F32.BF16 R68, R32, R52, R36 ;  /* 0x000000342044723c */ /* 0x008fe20000041824 */
[----:B------:R-:W1:Y:S05]  /*2a60*/  LDSM.16.M88.4 R36, [R221+0x8400] ;  /* 0x00840000dd24783b */ /* 0x000e6a0000000200 */
[----:B------:R-:W-:Y:S01]  /*2a70*/  HMMA.16816.F32.BF16 R96, R4, R60, R56 ;  /* 0x0000003c0460723c */ /* 0x000fe20000041838 */
[----:B------:R-:W-:-:S05]  /*2a80*/  FMUL.FTZ R0, R88, UR5 ;  /* 0x0000000558007c20 */ /* 0x000fca0008410000 */
[----:B------:R-:W-:Y:S06]  /*2a90*/  HMMA.16816.F32.BF16 R64, R12, R74, R64 ;  /* 0x0000004a0c40723c */ /* 0x000fec0000041840 */
[----:B------:R-:W-:Y:S06]  /*2aa0*/  HMMA.16816.F32.BF16 R56, R28, R52, R120 ;  /* 0x000000341c38723c */ /* 0x000fec0000041878 */
[----:B------:R-:W-:Y:S06]  /*2ab0*/  HMMA.16816.F32.BF16 R72, R16, R74, R80 ;  /* 0x0000004a1048723c */ /* 0x000fec0000041850 */
[C---:B------:R-:W-:Y:S06]  /*2ac0*/  HMMA.16816.F32.BF16 R100, R40.reuse, R78, R140 ;  /* 0x0000004e2864723c */ /* 0x040fec000004188c */
[----:B------:R-:W-:Y:S01]  /*2ad0*/  HMMA.16816.F32.BF16 R128, R40, R144, R128 ;  /* 0x000000902880723c */ /* 0x000fe20000041880 */
[----:B------:R2:W-:Y:S05]  /*2ae0*/  MUFU.TANH R144, R0 ;  /* 0x0000000000907308 */ /* 0x0005ea0000002400 */
[-C--:B------:R-:W-:Y:S06]  /*2af0*/  HMMA.16816.F32.BF16 R76, R24, R44.reuse, R68 ;  /* 0x0000002c184c723c */ /* 0x080fec0000041844 */
[----:B------:R-:W-:Y:S01]  /*2b00*/  HMMA.16816.F32.BF16 R68, R20, R44, R56 ;  /* 0x0000002c1444723c */ /* 0x000fe20000041838 */
[----:B------:R-:W-:Y:S01]  /*2b10*/  LDSM.16.M88.4 R56, [R223+0x8400] ;  /* 0x00840000df38783b */ /* 0x000fe20000000200 */
[----:B--2---:R-:W-:-:S04]  /*2b20*/  FMUL.FTZ R0, R89, UR5 ;  /* 0x0000000559007c20 */ /* 0x004fc80008410000 */
[----:B------:R-:W-:Y:S01]  /*2b30*/  HMMA.16816.F32.BF16 R92, R4, R62, R72 ;  /* 0x0000003e045c723c */ /* 0x000fe20000041848 */
[----:B------:R2:W-:Y:S05]  /*2b40*/  MUFU.TANH R143, R0 ;  /* 0x00000000008f7308 */ /* 0x0005ea0000002400 */
[----:B------:R-:W-:Y:S06]  /*2b50*/  HMMA.16816.F32.BF16 R72, R32, R54, R100 ;  /* 0x000000362048723c */ /* 0x000fec0000041864 */
[----:B------:R-:W-:Y:S01]  /*2b60*/  HMMA.16816.F32.BF16 R84, R8, R62, R64 ;  /* 0x0000003e0854723c */ /* 0x000fe20000041840 */
[----:B------:R-:W3:Y:S05]  /*2b70*/  LDSM.16.M88.4 R64, [R221+0x7800] ;  /* 0x00780000dd40783b */ /* 0x000eea0000000200 */
[----:B------:R-:W-:Y:S01]  /*2b80*/  HMMA.16816.F32.BF16 R80, R28, R54, R116 ;  /* 0x000000361c50723c */ /* 0x000fe20000041874 */
[----:B------:R-:W4:Y:S01]  /*2b90*/  LDSM.16.M88.4 R52, [R223+0x7800] ;  /* 0x00780000df34783b */ /* 0x000f220000000200 */
[----:B--2---:R-:W-:-:S04]  /*2ba0*/  FMUL.FTZ R0, R90, UR5 ;  /* 0x000000055a007c20 */ /* 0x004fc80008410000 */
[----:B------:R2:W-:Y:S01]  /*2bb0*/  MUFU.TANH R141, R0 ;  /* 0x00000000008d7308 */ /* 0x0005e20000002400 */
[-C--:B-1----:R-:W-:Y:S06]  /*2bc0*/  HMMA.16816.F32.BF16 R76, R12, R36.reuse, R76 ;  /* 0x000000240c4c723c */ /* 0x082fec000004184c */
[----:B------:R-:W-:Y:S06]  /*2bd0*/  HMMA.16816.F32.BF16 R60, R16, R36, R68 ;  /* 0x00000024103c723c */ /* 0x000fec0000041844 */
[----:B------:R-:W-:Y:S01]  /*2be0*/  HMMA.16816.F32.BF16 R68, R24, R46, R72 ;  /* 0x0000002e1844723c */ /* 0x000fe20000041848 */
[----:B--2---:R-:W-:-:S05]  /*2bf0*/  FMUL.FTZ R0, R91, UR5 ;  /* 0x000000055b007c20 */ /* 0x004fca0008410000 */
[----:B------:R-:W-:Y:S01]  /*2c00*/  HMMA.16816.F32.BF16 R72, R20, R46, R80 ;  /* 0x0000002e1448723c */ /* 0x000fe20000041850 */
[----:B------:R1:W-:Y:S05]  /*2c10*/  MUFU.TANH R142, R0 ;  /* 0x00000000008e7308 */ /* 0x0003ea0000002400 */
[----:B---3--:R-:W-:Y:S06]  /*2c20*/  HMMA.16816.F32.BF16 R44, R28, R64, R112 ;  /* 0x000000401c2c723c */ /* 0x008fec0000041870 */
[----:B------:R-:W-:Y:S01]  /*2c30*/  HMMA.16816.F32.BF16 R88, R4, R56, R60 ;  /* 0x000000380458723c */ /* 0x000fe2000004183c */
[----:B------:R-:W2:Y:S01]  /*2c40*/  LDSM.16.M88.4 R60, [R221+0x8800] ;  /* 0x00880000dd3c783b */ /* 0x000ea20000000200 */
[----:B-1----:R-:W-:-:S04]  /*2c50*/  FMUL.FTZ R0, R96, UR5 ;  /* 0x0000000560007c20 */ /* 0x002fc80008410000 */
[-C--:B------:R-:W-:Y:S01]  /*2c60*/  HMMA.16816.F32.BF16 R68, R12, R38.reuse, R68 ;  /* 0x000000260c44723c */ /* 0x080fe20000041844 */
[----:B------:R1:W-:Y:S05]  /*2c70*/  MUFU.TANH R140, R0 ;  /* 0x00000000008c7308 */ /* 0x0003ea0000002400 */
[----:B------:R-:W-:Y:S01]  /*2c80*/  HMMA.16816.F32.BF16 R72, R16, R38, R72 ;  /* 0x000000261048723c */ /* 0x000fe20000041848 */
[----:B------:R-:W3:Y:S01]  /*2c90*/  LDSM.16.M88.4 R36, [R223+0x8800] ;  /* 0x00880000df24783b */ /* 0x000ee20000000200 */
[----:B-1----:R-:W-:-:S04]  /*2ca0*/  FMUL.FTZ R0, R97, UR5 ;  /* 0x0000000561007c20 */ /* 0x002fc80008410000 */
[----:B------:R1:W-:-:S12]  /*2cb0*/  MUFU.TANH R127, R0 ;  /* 0x00000000007f7308 */ /* 0x0003d80000002400 */
[----:B------:R-:W-:Y:S06]  /*2cc0*/  HMMA.16816.F32.BF16 R80, R8, R58, R68 ;  /* 0x0000003a0850723c */ /* 0x000fec0000041844 */
[----:B----4-:R-:W-:Y:S01]  /*2cd0*/  HMMA.16816.F32.BF16 R68, R20, R52, R44 ;  /* 0x000000341444723c */ /* 0x010fe2000004182c */
[----:B------:R-:W4:Y:S01]  /*2ce0*/  LDSM.16.M88.4 R44, [R221+0x7c00] ;  /* 0x007c0000dd2c783b */ /* 0x000f220000000200 */
[----:B-1----:R-:W-:-:S04]  /*2cf0*/  FMUL.FTZ R0, R98, UR5 ;  /* 0x0000000562007c20 */ /* 0x002fc80008410000 */
[----:B------:R1:W5:Y:S02]  /*2d00*/  MUFU.TANH R123, R0 ;  /* 0x00000000007b7308 */ /* 0x0003640000002400 */
[----:B-1----:R-:W-:-:S06]  /*2d10*/  FMUL.FTZ R0, R99, UR5 ;  /* 0x0000000563007c20 */ /* 0x002fcc0008410000 */
[----:B------:R1:W5:Y:S02]  /*2d20*/  MUFU.TANH R124, R0 ;  /* 0x00000000007c7308 */ /* 0x0003640000002400 */
[----:B-1----:R-:W-:-:S06]  /*2d30*/  FMUL.FTZ R0, R84, UR5 ;  /* 0x0000000554007c20 */ /* 0x002fcc0008410000 */
[----:B------:R1:W-:Y:S02]  /*2d40*/  MUFU.TANH R126, R0 ;  /* 0x00000000007e7308 */ /* 0x0003e40000002400 */
[----:B-1----:R-:W-:-:S06]  /*2d50*/  FMUL.FTZ R0, R85, UR5 ;  /* 0x0000000555007c20 */ /* 0x002fcc0008410000 */
[----:B------:R1:W-:Y:S02]  /*2d60*/  MUFU.TANH R125, R0 ;  /* 0x00000000007d7308 */ /* 0x0003e40000002400 */
[----:B-1----:R-:W-:-:S06]  /*2d70*/  FMUL.FTZ R0, R86, UR5 ;  /* 0x0000000556007c20 */ /* 0x002fcc0008410000 */
[----:B------:R1:W-:Y:S02]  /*2d80*/  MUFU.TANH R121, R0 ;  /* 0x0000000000797308 */ /* 0x0003e40000002400 */
[----:B-1----:R-:W-:Y:S02]  /*2d90*/  FMUL.FTZ R0, R87, UR5 ;  /* 0x0000000557007c20 */ /* 0x002fe40008410000 */
[----:B------:R-:W-:Y:S04]  /*2da0*/  HMMA.16816.F32.BF16 R84, R8, R56, R76 ;  /* 0x000000380854723c */ /* 0x000fe8000004184c */
[----:B------:R1:W-:Y:S02]  /*2db0*/  MUFU.TANH R122, R0 ;  /* 0x00000000007a7308 */ /* 0x0003e40000002400 */
[----:B------:R-:W-:Y:S01]  /*2dc0*/  HMMA.16816.F32.BF16 R76, R32, R64, R132 ;  /* 0x00000040204c723c */ /* 0x000fe20000041884 */
[----:B-1----:R-:W-:-:S05]  /*2dd0*/  FMUL.FTZ R0, R92, UR5 ;  /* 0x000000055c007c20 */ /* 0x002fca0008410000 */
[----:B------:R1:W-:-:S15]  /*2de0*/  MUFU.TANH R120, R0 ;  /* 0x0000000000787308 */ /* 0x0003de0000002400 */
[----:B------:R-:W-:-:S03]  /*2df0*/  NOP ;  /* 0x0000000000007918 */ /* 0x000fc60000000000 */
[----:B------:R-:W-:Y:S01]  /*2e00*/  HMMA.16816.F32.BF16 R76, R24, R52, R76 ;  /* 0x00000034184c723c */ /* 0x000fe2000004184c */
[----:B-1----:R-:W-:-:S04]  /*2e10*/  FMUL.FTZ R0, R93, UR5 ;  /* 0x000000055d007c20 */ /* 0x002fc80008410000 */
[----:B------:R1:W-:Y:S02]  /*2e20*/  MUFU.TANH R119, R0 ;  /* 0x0000000000777308 */ /* 0x0003e40000002400 */
[----:B-1----:R-:W-:-:S06]  /*2e30*/  FMUL.FTZ R0, R94, UR5 ;  /* 0x000000055e007c20 */ /* 0x002fcc0008410000 */
[----:B------:R1:W5:Y:S02]  /*2e40*/  MUFU.TANH R116, R0 ;  /* 0x0000000000747308 */ /* 0x0003640000002400 */
[----:B-1----:R-:W-:Y:S02]  /*2e50*/  FMUL.FTZ R0, R95, UR5 ;  /* 0x000000055f007c20 */ /* 0x002fe40008410000 */
[----:B------:R-:W-:Y:S04]  /*2e60*/  HMMA.16816.F32.BF16 R92, R4, R58, R72 ;  /* 0x0000003a045c723c */ /* 0x000fe80000041848 */
[----:B------:R1:W-:Y:S02]  /*2e70*/  MUFU.TANH R117, R0 ;  /* 0x0000000000757308 */ /* 0x0003e40000002400 */
[----:B------:R-:W-:Y:S06]  /*2e80*/  HMMA.16816.F32.BF16 R56, R32, R66, R136 ;  /* 0x000000422038723c */ /* 0x000fec0000041888 */
[----:B--2---:R-:W-:Y:S06]  /*2e90*/  HMMA.16816.F32.BF16 R72, R12, R60, R76 ;  /* 0x0000003c0c48723c */ /* 0x004fec000004184c */
[----:B------:R-:W-:Y:S01]  /*2ea0*/  HMMA.16816.F32.BF16 R76, R28, R66, R108 ;  /* 0x000000421c4c723c */ /* 0x000fe2000004186c */
[----:B-1----:R-:W-:-:S04]  /*2eb0*/  FMUL.FTZ R0, R84, UR5 ;  /* 0x0000000554007c20 */ /* 0x002fc80008410000 */
[----:B------:R1:W-:Y:S01]  /*2ec0*/  MUFU.TANH R118, R0 ;  /* 0x0000000000767308 */ /* 0x0003e20000002400 */
[----:B------:R-:W-:Y:S06]  /*2ed0*/  HMMA.16816.F32.BF16 R64, R16, R60, R68 ;  /* 0x0000003c1040723c */ /* 0x000fec0000041844 */
[----:B------:R-:W-:Y:S01]  /*2ee0*/  HMMA.16816.F32.BF16 R68, R24, R54, R56 ;  /* 0x000000361844723c */ /* 0x000fe20000041838 */
[----:B------:R-:W2:Y:S01]  /*2ef0*/  LDSM.16.M88.4 R56, [R223+0x7c00] ;  /* 0x007c0000df38783b */ /* 0x000ea20000000200 */
[----:B-1----:R-:W-:-:S10]  /*2f00*/  FMUL.FTZ R0, R85, UR5 ;  /* 0x0000000555007c20 */ /* 0x002fd40008410000 */
[----:B------:R-:W-:Y:S01]  /*2f10*/  HMMA.16816.F32.BF16 R76, R20, R54, R76 ;  /* 0x00000036144c723c */ /* 0x000fe2000004184c */
[----:B------:R-:W1:Y:S01]  /*2f20*/  LDSM.16.M88.4 R52, [R221+0x8c00] ;  /* 0x008c0000dd34783b */ /* 0x000e620000000200 */
[----:B------:R3:W-:Y:S02]  /*2f30*/  MUFU.TANH R115, R0 ;  /* 0x0000000000737308 */ /* 0x0007e40000002400 */
[----:B---3--:R-:W-:-:S06]  /*2f40*/  FMUL.FTZ R0, R86, UR5 ;  /* 0x0000000556007c20 */ /* 0x008fcc0008410000 */
[----:B------:R3:W-:-:S14]  /*2f50*/  MUFU.TANH R113, R0 ;  /* 0x0000000000717308 */ /* 0x0007dc0000002400 */
[----:B------:R-:W-:Y:S01]  /*2f60*/  HMMA.16816.F32.BF16 R76, R16, R62, R76 ;  /* 0x0000003e104c723c */ /* 0x000fe2000004184c */
[----:B---3--:R-:W-:-:S05]  /*2f70*/  FMUL.FTZ R0, R87, UR5 ;  /* 0x0000000557007c20 */ /* 0x008fca0008410000 */
[----:B------:R-:W-:Y:S01]  /*2f80*/  HMMA.16816.F32.BF16 R84, R8, R36, R72 ;  /* 0x000000240854723c */ /* 0x000fe20000041848 */
[----:B------:R3:W-:Y:S05]  /*2f90*/  MUFU.TANH R114, R0 ;  /* 0x0000000000727308 */ /* 0x0007ea0000002400 */
[----:B----4-:R-:W-:-:S12]  /*2fa0*/  HMMA.16816.F32.BF16 R72, R32, R44, R128 ;  /* 0x0000002c2048723c */ /* 0x010fd80000041880 */
[----:B------:R-:W-:Y:S01]  /*2fb0*/  HMMA.16816.F32.BF16 R76, R4, R38, R76 ;  /* 0x00000026044c723c */ /* 0x000fe2000004184c */
[----:B---3--:R-:W-:-:S04]  /*2fc0*/  FMUL.FTZ R0, R88, UR5 ;  /* 0x0000000558007c20 */ /* 0x008fc80008410000 */
[----:B------:R3:W-:-:S15]  /*2fd0*/  MUFU.TANH R112, R0 ;  /* 0x0000000000707308 */ /* 0x0007de0000002400 */
[----:B------:R-:W-:-:S04]  /*2fe0*/  NOP ;  /* 0x0000000000007918 */ /* 0x000fc80000000000 */
[----:B------:R-:W-:Y:S01]  /*2ff0*/  FMUL.FTZ R76, R76, UR5 ;  /* 0x000000054c4c7c20 */ /* 0x000fe20008410000 */
[----:B------:R-:W-:Y:S01]  /*3000*/  FMUL.FTZ R77, R77, UR5 ;  /* 0x000000054d4d7c20 */ /* 0x000fe20008410000 */
[----:B---3--:R-:W-:-:S04]  /*3010*/  FMUL.FTZ R0, R89, UR5 ;  /* 0x0000000559007c20 */ /* 0x008fc80008410000 */
[----:B------:R-:W-:Y:S08]  /*3020*/  MUFU.TANH R76, R76 ;  /* 0x0000004c004c7308 */ /* 0x000ff00000002400 */
[----:B------:R3:W-:Y:S08]  /*3030*/  MUFU.TANH R103, R0 ;  /* 0x0000000000677308 */ /* 0x0007f00000002400 */
[----:B------:R-:W-:Y:S01]  /*3040*/  MUFU.TANH R77, R77 ;  /* 0x0000004d004d7308 */ /* 0x000fe20000002400 */
[----:B---3--:R-:W-:-:S07]  /*3050*/  FMUL.FTZ R0, R90, UR5 ;  /* 0x000000055a007c20 */ /* 0x008fce0008410000 */
[----:B------:R3:W4:Y:S02]  /*3060*/  MUFU.TANH R99, R0 ;  /* 0x0000000000637308 */ /* 0x0007240000002400 */
[----:B---3--:R-:W-:Y:S02]  /*3070*/  FMUL.FTZ R0, R91, UR5 ;  /* 0x000000055b007c20 */ /* 0x008fe40008410000 */
[----:B------:R-:W-:Y:S04]  /*3080*/  HMMA.16816.F32.BF16 R88, R4, R36, R64 ;  /* 0x000000240458723c */ /* 0x000fe80000041840 */
[----:B------:R3:W4:Y:S02]  /*3090*/  MUFU.TANH R100, R0 ;  /* 0x0000000000647308 */ /* 0x0007240000002400 */
[----:B------:R-:W-:Y:S06]  /*30a0*/  HMMA.16816.F32.BF16 R64, R12, R62, R68 ;  /* 0x0000003e0c40723c */ /* 0x000fec0000041844 */
[----:B--2---:R-:W-:Y:S06]  /*30b0*/  HMMA.16816.F32.BF16 R68, R24, R56, R72 ;  /* 0x000000381844723c */ /* 0x004fec0000041848 */
[----:B------:R-:W-:Y:S01]  /*30c0*/  HMMA.16816.F32.BF16 R60, R40, R146, R156 ;  /* 0x00000092283c723c */ /* 0x000fe2000004189c */
[----:B---3--:R-:W-:Y:S01]  /*30d0*/  FMUL.FTZ R0, R80, UR5 ;  /* 0x0000000550007c20 */ /* 0x008fe20008410000 */
[----:B------:R-:W2:Y:S01]  /*30e0*/  LDSM.16.M88.4 R40, [R223+0x8c00] ;  /* 0x008c0000df28783b */ /* 0x000ea20000000200 */
[----:B------:R-:W-:-:S04]  /*30f0*/  DEPBAR.LE SB0, 0x0 ;  /* 0x000080000000791a */ /* 0x000fc80000000000 */
[----:B------:R3:W-:Y:S05]  /*3100*/  MUFU.TANH R102, R0 ;  /* 0x0000000000667308 */ /* 0x0007ea0000002400 */
[----:B------:R-:W-:Y:S06]  /*3110*/  HMMA.16816.F32.BF16 R72, R8, R38, R64 ;  /* 0x000000260848723c */ /* 0x000fec0000041840 */
[----:B-1----:R-:W-:Y:S01]  /*3120*/  HMMA.16816.F32.BF16 R68, R12, R52, R68 ;  /* 0x000000340c44723c */ /* 0x002fe20000041844 */
[----:B---3--:R-:W-:-:S05]  /*3130*/  FMUL.FTZ R0, R81, UR5 ;  /* 0x0000000551007c20 */ /* 0x008fca0008410000 */
[----:B------:R-:W-:Y:S01]  /*3140*/  HMMA.16816.F32.BF16 R32, R32, R46, R60 ;  /* 0x0000002e2020723c */ /* 0x000fe2000004183c */
[----:B------:R1:W-:Y:S11]  /*3150*/  MUFU.TANH R101, R0 ;  /* 0x0000000000657308 */ /* 0x0003f60000002400 */
[----:B------:R-:W-:-:S06]  /*3160*/  FMUL.FTZ R75, R75, UR5 ;  /* 0x000000054b4b7c20 */ /* 0x000fcc0008410000 */
[----:B--2---:R-:W-:Y:S01]  /*3170*/  HMMA.16816.F32.BF16 R68, R8, R40, R68 ;  /* 0x000000280844723c */ /* 0x004fe20000041844 */
[----:B------:R-:W-:Y:S01]  /*3180*/  MUFU.TANH R75, R75 ;  /* 0x0000004b004b7308 */ /* 0x000fe20000002400 */
[----:B-1----:R-:W-:-:S04]  /*3190*/  FMUL.FTZ R0, R82, UR5 ;  /* 0x0000000552007c20 */ /* 0x002fc80008410000 */
[----:B------:R-:W-:Y:S03]  /*31a0*/  HMMA.16816.F32.BF16 R24, R24, R58, R32 ;  /* 0x0000003a1818723c */ /* 0x000fe60000041820 */
[----:B------:R1:W-:Y:S02]  /*31b0*/  MUFU.TANH R136, R0 ;  /* 0x0000000000887308 */ /* 0x0003e40000002400 */
[----:B-1----:R-:W-:Y:S02]  /*31c0*/  FMUL.FTZ R0, R83, UR5 ;  /* 0x0000000553007c20 */ /* 0x002fe40008410000 */
[C---:B------:R-:W-:Y:S04]  /*31d0*/  HMMA.16816.F32.BF16 R80, R28.reuse, R44, R104 ;  /* 0x0000002c1c50723c */ /* 0x040fe80000041868 */
[----:B------:R1:W-:Y:S02]  /*31e0*/  MUFU.TANH R98, R0 ;  /* 0x0000000000627308 */ /* 0x0003e40000002400 */
[----:B------:R-:W-:Y:S11]  /*31f0*/  HMMA.16816.F32.BF16 R28, R28, R46, R152 ;  /* 0x0000002e1c1c723c */ /* 0x000ff60000041898 */
[----:B------:R-:W-:Y:S01]  /*3200*/  HMMA.16816.F32.BF16 R12, R12, R54, R24 ;  /* 0x000000360c0c723c */ /* 0x000fe20000041818 */
[----:B-1----:R-:W-:-:S06]  /*3210*/  FMUL.FTZ R0, R92, UR5 ;  /* 0x000000055c007c20 */ /* 0x002fcc0008410000 */
[----:B------:R-:W-:Y:S01]  /*3220*/  LOP3.LUT R24, R161, 0xffffffe0, RZ, 0xc0, !PT ;  /* 0xffffffe0a1187812 */ /* 0x000fe200078ec0ff */
[----:B------:R1:W-:Y:S01]  /*3230*/  MUFU.TANH R97, R0 ;  /* 0x0000000000617308 */ /* 0x0003e20000002400 */
[C---:B------:R-:W-:Y:S06]  /*3240*/  HMMA.16816.F32.BF16 R64, R20.reuse, R56, R80 ;  /* 0x000000381440723c */ /* 0x040fec0000041850 */
[----:B------:R-:W-:Y:S09]  /*3250*/  HMMA.16816.F32.BF16 R20, R20, R58, R28 ;  /* 0x0000003a1414723c */ /* 0x000ff2000004181c */
[----:B------:R-:W-:Y:S01]  /*3260*/  HMMA.16816.F32.BF16 R12, R8, R42, R12 ;  /* 0x0000002a080c723c */ /* 0x000fe2000004180c */
[----:B-1----:R-:W-:-:S06]  /*3270*/  FMUL.FTZ R0, R93, UR5 ;  /* 0x000000055d007c20 */ /* 0x002fcc0008410000 */
[----:B------:R-:W-:Y:S01]  /*3280*/  FMUL.FTZ R8, R69, UR5 ;  /* 0x0000000545087c20 */ /* 0x000fe20008410000 */
[----:B------:R1:W-:Y:S01]  /*3290*/  MUFU.TANH R96, R0 ;  /* 0x0000000000607308 */ /* 0x0003e20000002400 */
[----:B------:R-:W-:Y:S01]  /*32a0*/  FMUL.FTZ R9, R71, UR5 ;  /* 0x0000000547097c20 */ /* 0x000fe20008410000 */
[C---:B------:R-:W-:Y:S06]  /*32b0*/  HMMA.16816.F32.BF16 R36, R16.reuse, R52, R64 ;  /* 0x000000341024723c */ /* 0x040fec0000041840 */
[----:B------:R-:W-:Y:S01]  /*32c0*/  HMMA.16816.F32.BF16 R16, R16, R54, R20 ;  /* 0x000000361010723c */ /* 0x000fe20000041814 */
[----:B-1----:R-:W-:-:S04]  /*32d0*/  FMUL.FTZ R0, R94, UR5 ;  /* 0x000000055e007c20 */ /* 0x002fc80008410000 */
[----:B------:R1:W2:-:S13]  /*32e0*/  MUFU.TANH R92, R0 ;  /* 0x00000000005c7308 */ /* 0x00029a0000002400 */
[C---:B------:R-:W-:Y:S06]  /*32f0*/  HMMA.16816.F32.BF16 R36, R4.reuse, R40, R36 ;  /* 0x000000280424723c */ /* 0x040fec0000041824 */
[----:B------:R-:W-:Y:S01]  /*3300*/  HMMA.16816.F32.BF16 R4, R4, R42, R16 ;  /* 0x0000002a0404723c */ /* 0x000fe20000041810 */
[----:B-1----:R-:W-:-:S04]  /*3310*/  FMUL.FTZ R0, R95, UR5 ;  /* 0x000000055f007c20 */ /* 0x002fc80008410000 */
[----:B------:R1:W3:-:S13]  /*3320*/  MUFU.TANH R93, R0 ;  /* 0x00000000005d7308 */ /* 0x0002da0000002400 */
[----:B------:R-:W-:Y:S01]  /*3330*/  FMUL.FTZ R22, R38, UR5 ;  /* 0x0000000526167c20 */ /* 0x000fe20008410000 */
[----:B------:R-:W-:Y:S01]  /*3340*/  FMUL.FTZ R26, R36, UR5 ;  /* 0x00000005241a7c20 */ /* 0x000fe20008410000 */
[----:B------:R-:W-:Y:S02]  /*3350*/  FMUL.FTZ R10, R37, UR5 ;  /* 0x00000005250a7c20 */ /* 0x000fe40008410000 */
[----:B------:R-:W-:Y:S02]  /*3360*/  MUFU.TANH R34, R22 ;  /* 0x0000001600227308 */ /* 0x000fe40000002400 */
[----:B------:R-:W-:Y:S01]  /*3370*/  FMUL.FTZ R4, R4, UR5 ;  /* 0x0000000504047c20 */ /* 0x000fe20008410000 */
[----:B-1----:R-:W-:Y:S01]  /*3380*/  FMUL.FTZ R0, R84, UR5 ;  /* 0x0000000554007c20 */ /* 0x002fe20008410000 */
[----:B------:R-:W-:-:S04]  /*3390*/  FMUL.FTZ R6, R6, UR5 ;  /* 0x0000000506067c20 */ /* 0x000fc80008410000 */
[----:B------:R1:W-:Y:S08]  /*33a0*/  MUFU.TANH R95, R0 ;  /* 0x00000000005f7308 */ /* 0x0003f00000002400 */
[----:B------:R-:W-:Y:S08]  /*33b0*/  MUFU.TANH R36, R26 ;  /* 0x0000001a00247308 */ /* 0x000ff00000002400 */
[----:B------:R-:W-:Y:S01]  /*33c0*/  MUFU.TANH R17, R10 ;  /* 0x0000000a00117308 */ /* 0x000fe20000002400 */
[----:B-1----:R-:W-:-:S07]  /*33d0*/  FMUL.FTZ R0, R85, UR5 ;  /* 0x0000000555007c20 */ /* 0x002fce0008410000 */
[----:B------:R1:W-:Y:S08]  /*33e0*/  MUFU.TANH R94, R0 ;  /* 0x00000000005e7308 */ /* 0x0003f00000002400 */
[----:B------:R5:W-:Y:S01]  /*33f0*/  MUFU.TANH R10, R4 ;  /* 0x00000004000a7308 */ /* 0x000be20000002400 */
[----:B-1----:R-:W-:-:S07]  /*3400*/  FMUL.FTZ R0, R86, UR5 ;  /* 0x0000000556007c20 */ /* 0x002fce0008410000 */
[----:B------:R1:W-:Y:S01]  /*3410*/  MUFU.TANH R86, R0 ;  /* 0x0000000000567308 */ /* 0x0003e20000002400 */
[----:B-----5:R-:W-:Y:S01]  /*3420*/  FMUL.FTZ R4, R13, UR5 ;  /* 0x000000050d047c20 */ /* 0x020fe20008410000 */
        /* <DEDUP_REMOVED lines=19> */
[----:B------:R1:W5:Y:S02]  /*3560*/  MUFU.TANH R50, R0 ;  /* 0x0000000000327308 */ /* 0x0003640000002400 */
[----:B-1----:R-:W-:-:S06]  /*3570*/  FMUL.FTZ R0, R68, UR5 ;  /* 0x0000000544007c20 */ /* 0x002fcc0008410000 */
[----:B------:R1:W-:Y:S02]  /*3580*/  MUFU.TANH R41, R0 ;  /* 0x0000000000297308 */ /* 0x0003e40000002400 */
[----:B-1----:R-:W-:Y:S01]  /*3590*/  LOP3.LUT R0, R3, 0x6, RZ, 0xc0, !PT ;  /* 0x0000000603007812 */ /* 0x002fe200078ec0ff */
[----:B------:R-:W-:-:S05]  /*35a0*/  FMUL.FTZ R3, R70, UR5 ;  /* 0x0000000546037c20 */ /* 0x000fca0008410000 */
[----:B------:R1:W5:Y:S01]  /*35b0*/  MUFU.TANH R40, R3 ;  /* 0x0000000300287308 */ /* 0x0003620000002400 */
[----:B------:R-:W-:-:S04]  /*35c0*/  IMAD R0, R49, 0x40, R0 ;  /* 0x0000004031007824 */ /* 0x000fc800078e0200 */
[C---:B------:R-:W-:Y:S01]  /*35d0*/  VIADD R25, R0.reuse, 0x1 ;  /* 0x0000000100197836 */ /* 0x040fe20000000000 */
[----:B------:R-:W-:Y:S01]  /*35e0*/  BAR.SYNC.DEFER_BLOCKING 0x0 ;  /* 0x0000000000007b1d */ /* 0x000fe20000010000 */
[CC--:B------:R-:W-:Y:S01]  /*35f0*/  ISETP.GE.AND P1, PT, R0.reuse, R48.reuse, PT ;  /* 0x000000300000720c */ /* 0x0c0fe20003f26270 */
[C---:B------:R-:W-:Y:S02]  /*3600*/  VIADD R21, R0.reuse, 0x10 ;  /* 0x0000001000157836 */ /* 0x040fe40000000000 */
[----:B------:R-:W-:Y:S01]  /*3610*/  ISETP.GE.AND P5, PT, R25, R48, PT ;  /* 0x000000301900720c */ /* 0x000fe20003fa6270 */
[----:B------:R-:W-:Y:S01]  /*3620*/  VIADD R20, R0, 0x11 ;  /* 0x0000001100147836 */ /* 0x000fe20000000000 */
[----:B------:R-:W-:Y:S02]  /*3630*/  FSEL R27, R123, -INF , !P1 ;  /* 0xff8000007b1b7808 */ /* 0x000fe40004800000 */
[----:B------:R-:W-:Y:S02]  /*3640*/  FSEL R44, R141, -INF , !P1 ;  /* 0xff8000008d2c7808 */ /* 0x000fe40004800000 */
[----:B------:R-:W-:Y:S01]  /*3650*/  FSEL R22, R144, -INF , !P1 ;  /* 0xff80000090167808 */ /* 0x000fe20004800000 */
[----:B-1----:R-:W-:Y:S01]  /*3660*/  IMAD.IADD R3, R160, 0x1, -R24 ;  /* 0x00000001a0037824 */ /* 0x002fe200078e0a18 */
[----:B------:R-:W-:Y:S01]  /*3670*/  FSEL R26, R124, -INF , !P5 ;  /* 0xff8000007c1a7808 */ /* 0x000fe20006800000 */
[----:B------:R-:W-:Y:S01]  /*3680*/  VIADD R24, R0, 0x8 ;  /* 0x0000000800187836 */ /* 0x000fe20000000000 */
[----:B------:R-:W-:-:S02]  /*3690*/  FSEL R23, R127, -INF , !P5 ;  /* 0xff8000007f177808 */ /* 0x000fc40006800000 */
[----:B------:R1:W-:Y:S01]  /*36a0*/  STL [R1+0x70], R3 ;  /* 0x0000700301007387 */ /* 0x0003e20000100800 */
        /* <DEDUP_REMOVED lines=8> */
[-C--:B------:R-:W-:Y:S02]  /*3730*/  ISETP.GE.AND P4, PT, R21, R48.reuse, PT ;  /* 0x000000301500720c */ /* 0x080fe40003f86270 */
[----:B------:R2:W-:Y:S01]  /*3740*/  MUFU.TANH R21, R8 ;  /* 0x0000000800157308 */ /* 0x0005e20000002400 */
[----:B------:R-:W-:Y:S02]  /*3750*/  ISETP.GE.AND P3, PT, R20, R48, PT ;  /* 0x000000301400720c */ /* 0x000fe40003f66270 */
[----:B----4-:R-:W-:Y:S02]  /*3760*/  FSEL R57, R99, -INF , !P4 ;  /* 0xff80000063397808 */ /* 0x010fe40006000000 */
[----:B------:R-:W-:Y:S01]  /*3770*/  FSEL R54, R112, -INF , !P4 ;  /* 0xff80000070367808 */ /* 0x000fe20006000000 */
[----:B-1----:R-:W-:Y:S01]  /*3780*/  VIADD R3, R0, 0x9 ;  /* 0x0000000900037836 */ /* 0x002fe20000000000 */
[----:B------:R-:W-:Y:S01]  /*3790*/  FSEL R106, R113, -INF , !P4 ;  /* 0xff800000716a7808 */ /* 0x000fe20006000000 */
[----:B------:R-:W-:Y:S01]  /*37a0*/  MUFU.TANH R20, R9 ;  /* 0x0000000900147308 */ /* 0x000fe20000002400 */
[----:B------:R-:W-:-:S02]  /*37b0*/  FSEL R32, R118, -INF , !P4 ;  /* 0xff80000076207808 */ /* 0x000fc40006000000 */
[-C--:B------:R-:W-:Y:S02]  /*37c0*/  ISETP.GE.AND P6, PT, R3, R48.reuse, PT ;  /* 0x000000300300720c */ /* 0x080fe40003fc6270 */
[C---:B------:R-:W-:Y:S02]  /*37d0*/  IADD3 R3, R0.reuse, 0x18, RZ ;  /* 0x0000001800037810 */ /* 0x040fe40007ffe0ff */
[----:B------:R-:W-:Y:S01]  /*37e0*/  FSEL R28, R117, -INF , !P6 ;  /* 0xff800000751c7808 */ /* 0x000fe20007000000 */
[----:B------:R-:W-:Y:S01]  /*37f0*/  MUFU.TANH R9, R6 ;  /* 0x0000000600097308 */ /* 0x000fe20000002400 */
[----:B------:R-:W-:Y:S01]  /*3800*/  ISETP.GE.AND P2, PT, R3, R48, PT ;  /* 0x000000300300720c */ /* 0x000fe20003f46270 */
[----:B------:R-:W-:Y:S01]  /*3810*/  VIADD R3, R0, 0x19 ;  /* 0x0000001900037836 */ /* 0x000fe20000000000 */
[----:B------:R-:W-:Y:S01]  /*3820*/  FSEL R19, R119, -INF , !P6 ;  /* 0xff80000077137808 */ /* 0x000fe20007000000 */
[----:B--2---:R-:W-:Y:S01]  /*3830*/  FMUL.FTZ R8, R39, UR5 ;  /* 0x0000000527087c20 */ /* 0x004fe20008410000 */
[----:B------:R-:W-:-:S02]  /*3840*/  FSEL R46, R122, -INF , !P6 ;  /* 0xff8000007a2e7808 */ /* 0x000fc40007000000 */
[-C--:B------:R-:W-:Y:S01]  /*3850*/  ISETP.GE.AND P1, PT, R3, R48.reuse, PT ;  /* 0x000000300300720c */ /* 0x080fe20003f26270 */
[----:B------:R-:W-:Y:S01]  /*3860*/  VIADD R3, R0, 0x20 ;  /* 0x0000002000037836 */ /* 0x000fe20000000000 */
[----:B------:R-:W-:Y:S01]  /*3870*/  FSEL R33, R125, -INF , !P6 ;  /* 0xff8000007d217808 */ /* 0x000fe20007000000 */
[----:B------:R1:W2:Y:S01]  /*3880*/  MUFU.TANH R16, R8 ;  /* 0x0000000800107308 */ /* 0x0002a20000002400 */
[----:B------:R-:W-:Y:S02]  /*3890*/  FSEL R58, R100, -INF , !P3 ;  /* 0xff800000643a7808 */ /* 0x000fe40005800000 */
[----:B------:R-:W-:Y:S01]  /*38a0*/  ISETP.GE.AND P5, PT, R3, R48, PT ;  /* 0x000000300300720c */ /* 0x000fe20003fa6270 */
[----:B------:R-:W-:Y:S01]  /*38b0*/  VIADD R3, R0, 0x21 ;  /* 0x0000002100037836 */ /* 0x000fe20000000000 */
[----:B------:R-:W-:Y:S02]  /*38c0*/  FSEL R56, R103, -INF , !P3 ;  /* 0xff80000067387808 */ /* 0x000fe40005800000 */
[----:B------:R-:W-:-:S02]  /*38d0*/  FSEL R105, R114, -INF , !P3 ;  /* 0xff80000072697808 */ /* 0x000fc40005800000 */
[-C--:B------:R-:W-:Y:S01]  /*38e0*/  ISETP.GE.AND P0, PT, R3, R48.reuse, PT ;  /* 0x000000300300720c */ /* 0x080fe20003f06270 */
[----:B------:R-:W-:Y:S01]  /*38f0*/  VIADD R3, R0, 0x28 ;  /* 0x0000002800037836 */ /* 0x000fe20000000000 */
[----:B------:R-:W-:Y:S02]  /*3900*/  FSEL R31, R115, -INF , !P3 ;  /* 0xff800000731f7808 */ /* 0x000fe40005800000 */
[----:B------:R-:W-:Y:S02]  /*3910*/  FSEL R59, R92, -INF , !P2 ;  /* 0xff8000005c3b7808 */ /* 0x000fe40005000000 */
[----:B------:R-:W-:Y:S01]  /*3920*/  ISETP.GE.AND P6, PT, R3, R48, PT ;  /* 0x000000300300720c */ /* 0x000fe20003fc6270 */
[----:B------:R-:W-:Y:S02]  /*3930*/  VIADD R3, R0, 0x29 ;  /* 0x0000002900037836 */ /* 0x000fe40000000000 */
[----:B-1----:R-:W-:Y:S01]  /*3940*/  FMUL.FTZ R8, R12, UR5 ;  /* 0x000000050c087c20 */ /* 0x002fe20008410000 */
[----:B------:R-:W-:-:S02]  /*3950*/  FSEL R53, R97, -INF , !P2 ;  /* 0xff80000061357808 */ /* 0x000fc40005000000 */
[----:B------:R-:W-:Y:S01]  /*3960*/  FSEL R136, R136, -INF , !P2 ;  /* 0xff80000088887808 */ /* 0x000fe20005000000 */
[----:B------:R1:W-:Y:S01]  /*3970*/  MUFU.TANH R12, R8 ;  /* 0x00000008000c7308 */ /* 0x0003e20000002400 */
[-C--:B------:R-:W-:Y:S01]  /*3980*/  ISETP.GE.AND P4, PT, R3, R48.reuse, PT ;  /* 0x000000300300720c */ /* 0x080fe20003f86270 */
[----:B------:R-:W-:Y:S01]  /*3990*/  VIADD R3, R0, 0x30 ;  /* 0x0000003000037836 */ /* 0x000fe20000000000 */
[----:B------:R-:W-:Y:S02]  /*39a0*/  FSEL R45, R102, -INF , !P2 ;  /* 0xff800000662d7808 */ /* 0x000fe40005000000 */
[----:B---3--:R-:W-:Y:S02]  /*39b0*/  FSEL R100, R93, -INF , !P1 ;  /* 0xff8000005d647808 */ /* 0x008fe40004800000 */
[----:B------:R-:W-:Y:S02]  /*39c0*/  ISETP.GE.AND P3, PT, R3, R48, PT ;  /* 0x000000300300720c */ /* 0x000fe40003f66270 */
[----:B------:R-:W-:-:S02]  /*39d0*/  IADD3 R3, R0, 0x31, RZ ;  /* 0x0000003100037810 */ /* 0x000fc40007ffe0ff */
[----:B------:R-:W-:Y:S02]  /*39e0*/  FSEL R55, R96, -INF , !P1 ;  /* 0xff80000060377808 */ /* 0x000fe40004800000 */
[-C--:B------:R-:W-:Y:S01]  /*39f0*/  ISETP.GE.AND P2, PT, R3, R48.reuse, PT ;  /* 0x000000300300720c */ /* 0x080fe20003f46270 */
[----:B------:R-:W-:Y:S01]  /*3a00*/  VIADD R3, R0, 0x38 ;  /* 0x0000003800037836 */ /* 0x000fe20000000000 */
[----:B------:R-:W-:Y:S01]  /*3a10*/  FSEL R107, R98, -INF , !P1 ;  /* 0xff800000626b7808 */ /* 0x000fe20004800000 */
[----:B------:R-:W-:Y:S02]  /*3a20*/  VIADD R0, R0, 0x39 ;  /* 0x0000003900007836 */ /* 0x000fe40000000000 */
[----:B-1----:R-:W-:Y:S01]  /*3a30*/  FMUL.FTZ R8, R14, UR5 ;  /* 0x000000050e087c20 */ /* 0x002fe20008410000 */
[----:B------:R-:W-:Y:S02]  /*3a40*/  FSEL R52, R101, -INF , !P1 ;  /* 0xff80000065347808 */ /* 0x000fe40004800000 */
[----:B------:R-:W-:Y:S01]  /*3a50*/  ISETP.GE.AND P1, PT, R3, R48, PT ;  /* 0x000000300300720c */ /* 0x000fe20003f26270 */
[----:B------:R-:W1:Y:S01]  /*3a60*/  MUFU.TANH R11, R8 ;  /* 0x00000008000b7308 */ /* 0x000e620000002400 */
[----:B------:R-:W-:Y:S01]  /*3a70*/  IMAD R3, R151, 0x20, R149 ;  /* 0x0000002097037824 */ /* 0x000fe200078e0295 */
[----:B-----5:R-:W-:-:S02]  /*3a80*/  FSEL R161, R80, -INF , !P0 ;  /* 0xff80000050a17808 */ /* 0x020fc40004000000 */
[----:B------:R-:W-:Y:S02]  /*3a90*/  FSEL R160, R84, -INF , !P0 ;  /* 0xff80000054a07808 */ /* 0x000fe40004000000 */
[----:B------:R-:W-:Y:S02]  /*3aa0*/  FSEL R180, R87, -INF , !P0 ;  /* 0xff80000057b47808 */ /* 0x000fe40004000000 */
[----:B------:R3:W-:Y:S01]  /*3ab0*/  MUFU.TANH R8, R4 ;  /* 0x0000000400087308 */ /* 0x0007e20000002400 */
[----:B------:R-:W-:Y:S02]  /*3ac0*/  FSEL R170, R94, -INF , !P0 ;  /* 0xff8000005eaa7808 */ /* 0x000fe40004000000 */
[----:B------:R-:W-:Y:S01]  /*3ad0*/  ISETP.GE.AND P0, PT, R0, R48, PT ;  /* 0x000000300000720c */ /* 0x000fe20003f06270 */
[----:B------:R-:W-:Y:S02]  /*3ae0*/  IMAD.IADD R0, R150, 0x1, R3 ;  /* 0x0000000196007824 */ /* 0x000fe400078e0203 */
[----:B------:R-:W-:Y:S01]  /*3af0*/  FMUL.FTZ R3, R7, UR5 ;  /* 0x0000000507037c20 */ /* 0x000fe20008410000 */
[----:B------:R-:W-:-:S02]  /*3b00*/  FSEL R163, R81, -INF , !P5 ;  /* 0xff80000051a37808 */ /* 0x000fc40006800000 */
[----:B------:R-:W-:Y:S02]  /*3b10*/  FSEL R158, R85, -INF , !P5 ;  /* 0xff800000559e7808 */ /* 0x000fe40006800000 */
[----:B------:R-:W-:Y:S01]  /*3b20*/  FSEL R176, R86, -INF , !P5 ;  /* 0xff80000056b07808 */ /* 0x000fe20006800000 */
[----:B------:R-:W4:Y:S01]  /*3b30*/  MUFU.TANH R3, R3 ;  /* 0x0000000300037308 */ /* 0x000f220000002400 */
[----:B------:R-:W-:Y:S02]  /*3b40*/  FSEL R156, R95, -INF , !P5 ;  /* 0xff8000005f9c7808 */ /* 0x000fe40006800000 */
[----:B------:R-:W-:Y:S02]  /*3b50*/  ISETP.GE.AND P5, PT, R48, 0x41, PT ;  /* 0x000000413000780c */ /* 0x000fe40003fa6270 */
[----:B------:R-:W-:Y:S01]  /*3b60*/  FSEL R162, R51, -INF , !P6 ;  /* 0xff80000033a27808 */ /* 0x000fe20007000000 */
[----:B---3--:R-:W-:Y:S01]  /*3b70*/  FMUL.FTZ R4, R15, UR5 ;  /* 0x000000050f047c20 */ /* 0x008fe20008410000 */
[----:B------:R-:W-:-:S02]  /*3b80*/  FSEL R157, R76, -INF , !P6 ;  /* 0xff8000004c9d7808 */ /* 0x000fc40007000000 */
[----:B------:R-:W-:Y:S01]  /*3b90*/  FSEL R192, R60, -INF , !P6 ;  /* 0xff8000003cc07808 */ /* 0x000fe20007000000 */
[----:B------:R3:W5:Y:S01]  /*3ba0*/  MUFU.TANH R6, R4 ;  /* 0x0000000400067308 */ /* 0x0007620000002400 */
        /* <DEDUP_REMOVED lines=8> */
[----:B---3--:R-:W-:Y:S01]  /*3c30*/  FMUL.FTZ R4, R5, UR5 ;  /* 0x0000000505047c20 */ /* 0x008fe20008410000 */
[----:B------:R-:W-:Y:S02]  /*3c40*/  FSEL R172, R41, -INF , !P3 ;  /* 0xff80000029ac7808 */ /* 0x000fe40005800000 */
[----:B--2---:R-:W-:Y:S02]  /*3c50*/  FSEL R200, R16, -INF , !P2 ;  /* 0xff80000010c87808 */ /* 0x004fe40005000000 */
[----:B------:R-:W-:Y:S01]  /*3c60*/  FSEL R196, R17, -INF , !P2 ;  /* 0xff80000011c47808 */ /* 0x000fe20005000000 */
[----:B------:R-:W2:Y:S01]  /*3c70*/  MUFU.TANH R4, R4 ;  /* 0x0000000400047308 */ /* 0x000ea20000002400 */
[----:B------:R-:W-:-:S02]  /*3c80*/  FSEL R203, R20, -INF , !P2 ;  /* 0xff80000014cb7808 */ /* 0x000fc40005000000 */
[----:B------:R-:W-:Y:S02]  /*3c90*/  FSEL R173, R21, -INF , !P2 ;  /* 0xff80000015ad7808 */ /* 0x000fe40005000000 */
[----:B------:R-:W-:Y:S02]  /*3ca0*/  FSEL R201, R9, -INF , !P1 ;  /* 0xff80000009c97808 */ /* 0x000fe40004800000 */
[----:B------:R-:W-:Y:S02]  /*3cb0*/  FSEL R197, R10, -INF , !P1 ;  /* 0xff8000000ac57808 */ /* 0x000fe40004800000 */
[----:B-1----:R-:W-:Y:S02]  /*3cc0*/  FSEL R204, R11, -INF , !P1 ;  /* 0xff8000000bcc7808 */ /* 0x002fe40004800000 */
[----:B------:R-:W-:Y:S02]  /*3cd0*/  FSEL R174, R12, -INF , !P1 ;  /* 0xff8000000cae7808 */ /* 0x000fe40004800000 */
[----:B----4-:R-:W-:-:S02]  /*3ce0*/  FSEL R202, R3, -INF , !P0 ;  /* 0xff80000003ca7808 */ /* 0x010fc40004000000 */
[----:B-----5:R-:W-:Y:S02]  /*3cf0*/  FSEL R205, R6, -INF , !P0 ;  /* 0xff80000006cd7808 */ /* 0x020fe40004000000 */
[----:B--2---:R-:W-:Y:S02]  /*3d00*/  FSEL R198, R4, -INF , !P0 ;  /* 0xff80000004c67808 */ /* 0x004fe40004000000 */
        /* <DEDUP_REMOVED lines=66> */
.L_x_640:
[----:B------:R-:W-:Y:S05]  /*4130*/  BSYNC B0 ;  /* 0x0000000000007941 */ /* 0x000fea0003800000 */
.L_x_639:
[----:B------:R-:W0:Y:S02]  /*4140*/  LDGDEPBAR ;  /* 0x00000000000079af */ /* 0x000e240000000000 */
.L_x_638:
[----:B------:R-:W-:Y:S01]  /*4150*/  FMNMX.FTZ R3, R22, R30, !PT ;  /* 0x0000001e16037209 */ /* 0x000fe20007810000 */
[----:B------:R-:W-:Y:S01]  /*4160*/  ULDC UR5, c[0x0][0x2ec] ;  /* 0x0000bb0000057ab9 */ /* 0x000fe20000000800 */
[----:B------:R-:W-:Y:S02]  /*4170*/  LEA R220, R0, UR4, 0x1 ;  /* 0x0000000400dc7c11 */ /* 0x000fe4000f8e08ff */
[----:B------:R-:W-:Y:S02]  /*4180*/  FMNMX.FTZ R4, R29, R3, !PT ;  /* 0x000000031d047209 */ /* 0x000fe40007810000 */
[----:B------:R-:W-:Y:S01]  /*4190*/  FMNMX.FTZ R3, R24, R23, !PT ;  /* 0x0000001718037209 */ /* 0x000fe20007810000 */
[----:B------:R-:W-:Y:S01]  /*41a0*/  LDSM.16.MT88.4 R40, [R220+0xb000] ;  /* 0x00b00000dc28783b */ /* 0x000fe20000004200 */
        /* <DEDUP_REMOVED lines=42> */
[----:B---3--:R-:W-:Y:S02]  /*4450*/  FMNMX.FTZ R104, R4, R104, !PT ;  /* 0x0000006804687209 */ /* 0x008fe40007810000 */
[----:B------:R-:W-:Y:S01]  /*4460*/  FMNMX.FTZ R4, R202, R3, !PT ;  /* 0x00000003ca047209 */ /* 0x000fe20007810000 */
[----:B------:R-:W3:Y:S01]  /*4470*/  SHFL.BFLY PT, R5, R102, 0x2, 0x1f ;  /* 0x0c401f0066057f89 */ /* 0x000ee200000e0000 */
[----:B------:R-:W-:-:S02]  /*4480*/  FMNMX.FTZ R3, R44, R47, !PT ;  /* 0x0000002f2c037209 */ /* 0x000fc40007810000 */
        /* <DEDUP_REMOVED lines=44> */
[----:B--2---:R-:W-:-:S02]  /*4750*/  FFMA.FTZ R5, R23, UR5, -R13 ;  /* 0x0000000517057c23 */ /* 0x004fc4000801080d */
[----:B------:R-:W-:Y:S05]  /*4760*/  LDSM.16.MT88.4 R20, [R222+0x9000] ;  /* 0x00900000de14783b */ /* 0x000fea0000004200 */
        /* <DEDUP_REMOVED lines=23> */
[----:B-----5:R-:W-:Y:S01]  /*48e0*/  F2FP.BF16.F32.PACK_AB R6, R181, R164 ;  /* 0x000000a4b506723e */ /* 0x020fe200000010ff */
[----:B------:R-:W4:Y:S02]  /*48f0*/  LDSM.16.MT88.4 R24, [R220+0xa000] ;  /* 0x00a00000dc18783b */ /* 0x000f240000004200 */
[----:B------:R-:W-:Y:S01]  /*4900*/  FSEL R0, R0, RZ, P0 ;  /* 0x000000ff00007208 */ /* 0x000fe20000000000 */
[----:B------:R-:W5:Y:S01]  /*4910*/  MUFU.EX2 R165, R5 ;  /* 0x0000000500a57308 */ /* 0x000f620000000800 */
[----:B-1----:R-:W-:Y:S01]  /*4920*/  FFMA.FTZ R2, R32, UR5, -R3 ;  /* 0x0000000520027c23 */ /* 0x002fe20008010803 */
[----:B---3--:R-:W-:-:S06]  /*4930*/  F2FP.BF16.F32.PACK_AB R10, R249, R248 ;  /* 0x000000f8f90a723e */ /* 0x008fcc00000010ff */
[----:B------:R1:W-:Y:S01]  /*4940*/  MUFU.EX2 R252, R2 ;  /* 0x0000000200fc7308 */ /* 0x0003e20000000800 */
[----:B-----5:R-:W-:-:S07]  /*4950*/  F2FP.BF16.F32.PACK_AB R5, R250, R165 ;  /* 0x000000a5fa05723e */ /* 0x020fce00000010ff */
[----:B--2---:R-:W-:Y:S01]  /*4960*/  HMMA.16816.F32.BF16 R124, R4, R16, RZ ;  /* 0x00000010047c723c */ /* 0x004fe200000418ff */
[----:B-1----:R-:W-:-:S05]  /*4970*/  FFMA.FTZ R2, R31, UR5, -R3 ;  /* 0x000000051f027c23 */ /* 0x002fca0008010803 */
[C---:B------:R-:W-:Y:S01]  /*4980*/  HMMA.16816.F32.BF16 R92, R4.reuse, R18, RZ ;  /* 0x00000012045c723c */ /* 0x040fe200000418ff */
[----:B------:R-:W-:Y:S01]  /*4990*/  LDSM.16.MT88.4 R28, [R222+0xa400] ;  /* 0x00a40000de1c783b */ /* 0x000fe20000004200 */
[----:B------:R1:W-:Y:S04]  /*49a0*/  MUFU.EX2 R137, R2 ;  /* 0x0000000200897308 */ /* 0x0003e80000000800 */
[C---:B------:R-:W-:Y:S06]  /*49b0*/  HMMA.16816.F32.BF16 R112, R4.reuse, R36, RZ ;  /* 0x000000240470723c */ /* 0x040fec00000418ff */
[C---:B----4-:R-:W-:Y:S06]  /*49c0*/  HMMA.16816.F32.BF16 R116, R4.reuse, R24, RZ ;  /* 0x000000180474723c */ /* 0x050fec00000418ff */
[----:B------:R-:W-:Y:S01]  /*49d0*/  HMMA.16816.F32.BF16 R84, R4, R26, RZ ;  /* 0x0000001a0454723c */ /* 0x000fe200000418ff */
[----:B-1----:R-:W-:-:S04]  /*49e0*/  FFMA.FTZ R2, R44, UR5, -R0 ;  /* 0x000000052c027c23 */ /* 0x002fc80008010800 */
[----:B------:R1:W-:Y:S01]  /*49f0*/  MUFU.EX2 R241, R2 ;  /* 0x0000000200f17308 */ /* 0x0003e20000000800 */
[C---:B------:R-:W-:Y:S06]  /*4a00*/  HMMA.16816.F32.BF16 R80, R4.reuse, R38, RZ ;  /* 0x000000260450723c */ /* 0x040fec00000418ff */
[C---:B------:R-:W-:Y:S06]  /*4a10*/  HMMA.16816.F32.BF16 R120, R4.reuse, R20, RZ ;  /* 0x000000140478723c */ /* 0x040fec00000418ff */
[----:B------:R-:W-:Y:S01]  /*4a20*/  HMMA.16816.F32.BF16 R88, R4, R22, RZ ;  /* 0x000000160458723c */ /* 0x000fe200000418ff */
[----:B-1----:R-:W-:-:S05]  /*4a30*/  FFMA.FTZ R2, R47, UR5, -R0 ;  /* 0x000000052f027c23 */ /* 0x002fca0008010800 */
[C---:B------:R-:W-:Y:S01]  /*4a40*/  HMMA.16816.F32.BF16 R76, R4.reuse, R42, RZ ;  /* 0x0000002a044c723c */ /* 0x040fe200000418ff */
[----:B------:R1:W2:Y:S05]  /*4a50*/  MUFU.EX2 R239, R2 ;  /* 0x0000000200ef7308 */ /* 0x0002aa0000000800 */
[C---:B------:R-:W-:Y:S06]  /*4a60*/  HMMA.16816.F32.BF16 R72, R4.reuse, R50, RZ ;  /* 0x000000320448723c */ /* 0x040fec00000418ff */
[C---:B------:R-:W-:Y:S06]  /*4a70*/  HMMA.16816.F32.BF16 R96, R4.reuse, R48, RZ ;  /* 0x000000300460723c */ /* 0x040fec00000418ff */
[----:B------:R-:W-:Y:S01]  /*4a80*/  HMMA.16816.F32.BF16 R108, R4, R40, RZ ;  /* 0x00000028046c723c */ /* 0x000fe200000418ff */
[--C-:B-1----:R-:W-:Y:S01]  /*4a90*/  FFMA.FTZ R2, R35, UR5, -R0.reuse ;  /* 0x0000000523027c23 */ /* 0x102fe20008010800 */
[----:B--2---:R-:W-:Y:S01]  /*4aa0*/  F2FP.BF16.F32.PACK_AB R9, R239, R241 ;  /* 0x000000f1ef09723e */ /* 0x004fe200000010ff */
[----:B------:R-:W-:Y:S02]  /*4ab0*/  LDSM.16.MT88.4 R32, [R220+0xb400] ;  /* 0x00b40000dc20783b */ /* 0x000fe40000004200 */
[----:B------:R1:W-:Y:S02]  /*4ac0*/  MUFU.EX2 R240, R2 ;  /* 0x0000000200f07308 */ /* 0x0003e40000000800 */
[----:B-1----:R-:W-:-:S06]  /*4ad0*/  FFMA.FTZ R2, R46, UR5, -R0 ;  /* 0x000000052e027c23 */ /* 0x002fcc0008010800 */
[----:B------:R1:W2:Y:S02]  /*4ae0*/  MUFU.EX2 R243, R2 ;  /* 0x0000000200f37308 */ /* 0x0002a40000000800 */
[--C-:B-1----:R-:W-:Y:S01]  /*4af0*/  FFMA.FTZ R2, R45, UR5, -R3.reuse ;  /* 0x000000052d027c23 */ /* 0x102fe20008010803 */
[----:B--2---:R-:W-:Y:S01]  /*4b00*/  F2FP.BF16.F32.PACK_AB R11, R243, R240 ;  /* 0x000000f0f30b723e */ /* 0x004fe200000010ff */
[----:B------:R-:W-:Y:S04]  /*4b10*/  LDSM.16.MT88.4 R44, [R222+0xb400] ;  /* 0x00b40000de2c783b */ /* 0x000fe80000004200 */
        /* <DEDUP_REMOVED lines=11> */
[----:B-1----:R-:W-:-:S05]  /*4bd0*/  FFMA.FTZ R2, R54, UR5, -R13 ;  /* 0x0000000536027c23 */ /* 0x002fca000801080d */
[C---:B------:R-:W-:Y:S01]  /*4be0*/  HMMA.16816.F32.BF16 R132, R8.reuse, R22, RZ ;  /* 0x000000160884723c */ /* 0x040fe200000418ff */
[----:B------:R-:W1:Y:S01]  /*4bf0*/  LDSM.16.MT88.4 R20, [R220+0x9400] ;  /* 0x00940000dc14783b */ /* 0x000e620000004200 */
[----:B------:R3:W-:Y:S04]  /*4c00*/  MUFU.EX2 R242, R2 ;  /* 0x0000000200f27308 */ /* 0x0007e80000000800 */
[C---:B------:R-:W-:Y:S06]  /*4c10*/  HMMA.16816.F32.BF16 R148, R8.reuse, R42, RZ ;  /* 0x0000002a0894723c */ /* 0x040fec00000418ff */
[----:B------:R-:W-:Y:S01]  /*4c20*/  HMMA.16816.F32.BF16 R152, R8, R50, RZ ;  /* 0x000000320898723c */ /* 0x000fe200000418ff */
[----:B---3--:R-:W-:-:S04]  /*4c30*/  FFMA.FTZ R2, R56, UR5, -R13 ;  /* 0x0000000538027c23 */ /* 0x008fc8000801080d */
[----:B------:R3:W4:Y:S02]  /*4c40*/  MUFU.EX2 R247, R2 ;  /* 0x0000000200f77308 */ /* 0x0007240000000800 */
[----:B---3--:R-:W-:Y:S01]  /*4c50*/  FFMA.FTZ R2, R53, UR5, -R13 ;  /* 0x0000000535027c23 */ /* 0x008fe2000801080d */
[----:B----4-:R-:W-:-:S05]  /*4c60*/  F2FP.BF16.F32.PACK_AB R4, R247, R242 ;  /* 0x000000f2f704723e */ /* 0x010fca00000010ff */
[----:B------:R3:W-:Y:S02]  /*4c70*/  MUFU.EX2 R246, R2 ;  /* 0x0000000200f67308 */ /* 0x0007e40000000800 */
[----:B---3--:R-:W-:Y:S02]  /*4c80*/  FFMA.FTZ R2, R55, UR5, -R13 ;  /* 0x0000000537027c23 */ /* 0x008fe4000801080d */
[----:B------:R-:W-:Y:S01]  /*4c90*/  HMMA.16816.F32.BF16 R52, R8, R40, RZ ;  /* 0x000000280834723c */ /* 0x000fe200000418ff */
[----:B------:R-:W-:Y:S03]  /*4ca0*/  LDSM.16.MT88.4 R40, [R222+0x9800] ;  /* 0x00980000de28783b */ /* 0x000fe60000004200 */
[----:B------:R3:W4:Y:S02]  /*4cb0*/  MUFU.EX2 R245, R2 ;  /* 0x0000000200f57308 */ /* 0x0007240000000800 */
[----:B---3--:R-:W-:Y:S01]  /*4cc0*/  FFMA.FTZ R2, R57, UR5, -R12 ;  /* 0x0000000539027c23 */ /* 0x008fe2000801080c */
[----:B----4-:R-:W-:-:S05]  /*4cd0*/  F2FP.BF16.F32.PACK_AB R6, R245, R246 ;  /* 0x000000f6f506723e */ /* 0x010fca00000010ff */
[----:B------:R3:W-:Y:S02]  /*4ce0*/  MUFU.EX2 R235, R2 ;  /* 0x0000000200eb7308 */ /* 0x0007e40000000800 */
[----:B---3--:R-:W-:-:S06]  /*4cf0*/  FFMA.FTZ R2, R58, UR5, -R12 ;  /* 0x000000053a027c23 */ /* 0x008fcc000801080c */
[----:B------:R3:W4:Y:S02]  /*4d00*/  MUFU.EX2 R238, R2 ;  /* 0x0000000200ee7308 */ /* 0x0007240000000800 */
[--C-:B---3--:R-:W-:Y:S01]  /*4d10*/  FFMA.FTZ R2, R59, UR5, -R12.reuse ;  /* 0x000000053b027c23 */ /* 0x108fe2000801080c */
[----:B----4-:R-:W-:Y:S01]  /*4d20*/  F2FP.BF16.F32.PACK_AB R5, R238, R235 ;  /* 0x000000ebee05723e */ /* 0x010fe200000010ff */
[C---:B------:R-:W-:Y:S04]  /*4d30*/  HMMA.16816.F32.BF16 R56, R8.reuse, R36, RZ ;  /* 0x000000240838723c */ /* 0x040fe800000418ff */
[----:B------:R3:W-:Y:S02]  /*4d40*/  MUFU.EX2 R237, R2 ;  /* 0x0000000200ed7308 */ /* 0x0007e40000000800 */
[----:B------:R-:W-:Y:S01]  /*4d50*/  HMMA.16816.F32.BF16 R36, R8, R48, RZ ;  /* 0x000000300824723c */ /* 0x000fe200000418ff */
[----:B------:R-:W-:Y:S06]  /*4d60*/  LDSM.16.MT88.4 R48, [R220+0x9800] ;  /* 0x00980000dc30783b */ /* 0x000fec0000004200 */
[----:B------:R-:W-:Y:S01]  /*4d70*/  F2FP.BF16.F32.PACK_AB R10, R177, R251 ;  /* 0x000000fbb10a723e */ /* 0x000fe200000010ff */
[----:B---3--:R-:W-:Y:S01]  /*4d80*/  FFMA.FTZ R2, R100, UR5, -R12 ;  /* 0x0000000564027c23 */ /* 0x008fe2000801080c */
[----:B------:R-:W-:-:S03]  /*4d90*/  MOV R100, R179 ;  /* 0x000000b300647202 */ /* 0x000fc60000000f00 */
[----:B------:R3:W4:Y:S02]  /*4da0*/  MUFU.EX2 R236, R2 ;  /* 0x0000000200ec7308 */ /* 0x0007240000000800 */
[----:B---3--:R-:W-:Y:S01]  /*4db0*/  FFMA.FTZ R2, R106, UR5, -R0 ;  /* 0x000000056a027c23 */ /* 0x008fe20008010800 */
[----:B----4-:R-:W-:Y:S02]  /*4dc0*/  F2FP.BF16.F32.PACK_AB R7, R236, R237 ;  /* 0x000000edec07723e */ /* 0x010fe400000010ff */
[----:B------:R-:W-:-:S03]  /*4dd0*/  MOV R106, R178 ;  /* 0x000000b2006a7202 */ /* 0x000fc60000000f00 */
[----:B------:R3:W-:Y:S02]  /*4de0*/  MUFU.EX2 R233, R2 ;  /* 0x0000000200e97308 */ /* 0x0007e40000000800 */
[C---:B--2---:R-:W-:Y:S06]  /*4df0*/  HMMA.16816.F32.BF16 R116, R4.reuse, R24, R116 ;  /* 0x000000180474723c */ /* 0x044fec0000041874 */
[C---:B-1----:R-:W-:Y:S06]  /*4e00*/  HMMA.16816.F32.BF16 R124, R4.reuse, R20, R124 ;  /* 0x00000014047c723c */ /* 0x042fec000004187c */
[----:B------:R-:W-:Y:S01]  /*4e10*/  HMMA.16816.F32.BF16 R120, R4, R16, R120 ;  /* 0x000000100478723c */ /* 0x000fe20000041878 */
[----:B---3--:R-:W-:Y:S01]  /*4e20*/  FFMA.FTZ R2, R105, UR5, -R0 ;  /* 0x0000000569027c23 */ /* 0x008fe20008010800 */
[----:B------:R-:W-:-:S03]  /*4e30*/  MOV R105, R137 ;  /* 0x0000008900697202 */ /* 0x000fc60000000f00 */
[----:B------:R1:W2:Y:S01]  /*4e40*/  MUFU.EX2 R234, R2 ;  /* 0x0000000200ea7308 */ /* 0x0002a20000000800 */
[----:B------:R-:W-:Y:S01]  /*4e50*/  F2FP.BF16.F32.PACK_AB R8, R105, R252 ;  /* 0x000000fc6908723e */ /* 0x000fe200000010ff */
        /* <DEDUP_REMOVED lines=8> */
[----:B------:R-:W-:Y:S01]  /*4ee0*/  HMMA.16816.F32.BF16 R84, R4, R30, R80 ;  /* 0x0000001e0454723c */ /* 0x000fe20000041850 */
[----:B-1----:R-:W-:-:S05]  /*4ef0*/  FFMA.FTZ R2, R107, UR5, -R0 ;  /* 0x000000056b027c23 */ /* 0x002fca0008010800 */
[C---:B------:R-:W-:Y:S01]  /*4f00*/  HMMA.16816.F32.BF16 R80, R4.reuse, R34, R76 ;  /* 0x000000220450723c */ /* 0x040fe2000004184c */
[----:B------:R1:W2:Y:S05]  /*4f10*/  MUFU.EX2 R231, R2 ;  /* 0x0000000200e77308 */ /* 0x0002aa0000000800 */
[C---:B------:R-:W-:Y:S06]  /*4f20*/  HMMA.16816.F32.BF16 R76, R4.reuse, R46, R72 ;  /* 0x0000002e044c723c */ /* 0x040fec0000041848 */
[----:B------:R-:W-:Y:S01]  /*4f30*/  HMMA.16816.F32.BF16 R96, R4, R44, R96 ;  /* 0x0000002c0460723c */ /* 0x000fe20000041860 */
[----:B-1----:R-:W-:Y:S01]  /*4f40*/  FFMA.FTZ R2, R156, UR5, -R3 ;  /* 0x000000059c027c23 */ /* 0x002fe20008010803 */
[----:B--2---:R-:W-:-:S02]  /*4f50*/  F2FP.BF16.F32.PACK_AB R11, R231, R232 ;  /* 0x000000e8e70b723e */ /* 0x004fc400000010ff */
[----:B------:R-:W-:Y:S01]  /*4f60*/  MOV R156, R177 ;  /* 0x000000b1009c7202 */ /* 0x000fe20000000f00 */
[----:B------:R1:W-:Y:S04]  /*4f70*/  MUFU.EX2 R230, R2 ;  /* 0x0000000200e67308 */ /* 0x0003e80000000800 */
[C---:B------:R-:W-:Y:S01]  /*4f80*/  HMMA.16816.F32.BF16 R188, R8.reuse, R44, R36 ;  /* 0x0000002c08bc723c */ /* 0x040fe20000041824 */
[----:B------:R-:W2:Y:S05]  /*4f90*/  LDSM.16.MT88.4 R36, [R220+0xa800] ;  /* 0x00a80000dc24783b */ /* 0x000eaa0000004200 */
[C---:B------:R-:W-:Y:S06]  /*4fa0*/  HMMA.16816.F32.BF16 R72, R8.reuse, R20, R68 ;  /* 0x000000140848723c */ /* 0x040fec0000041844 */
[----:B------:R-:W-:Y:S01]  /*4fb0*/  HMMA.16816.F32.BF16 R68, R8, R16, R64 ;  /* 0x000000100844723c */ /* 0x000fe20000041840 */
[----:B-1----:R-:W-:Y:S01]  /*4fc0*/  FFMA.FTZ R2, R158, UR5, -R13 ;  /* 0x000000059e027c23 */ /* 0x002fe2000801080d */
[----:B------:R-:W-:-:S03]  /*4fd0*/  MOV R158, R165 ;  /* 0x000000a5009e7202 */ /* 0x000fc60000000f00 */
[----:B------:R1:W-:Y:S01]  /*4fe0*/  MUFU.EX2 R229, R2 ;  /* 0x0000000200e57308 */ /* 0x0003e20000000800 */
[C---:B------:R-:W-:Y:S06]  /*4ff0*/  HMMA.16816.F32.BF16 R64, R8.reuse, R24, R60 ;  /* 0x000000180840723c */ /* 0x040fec000004183c */
[C---:B------:R-:W-:Y:S06]  /*5000*/  HMMA.16816.F32.BF16 R184, R8.reuse, R32, R52 ;  /* 0x0000002008b8723c */ /* 0x040fec0000041834 */
[----:B------:R-:W-:Y:S01]  /*5010*/  HMMA.16816.F32.BF16 R60, R8, R22, R128 ;  /* 0x00000016083c723c */ /* 0x000fe20000041880 */
[----:B------:R-:W3:Y:S01]  /*5020*/  LDSM.16.MT88.4 R20, [R222+0xa800] ;  /* 0x00a80000de14783b */ /* 0x000ee20000004200 */
[----:B-1----:R-:W-:-:S04]  /*5030*/  FFMA.FTZ R2, R160, UR5, -R13 ;  /* 0x00000005a0027c23 */ /* 0x002fc8000801080d */
[C---:B------:R-:W-:Y:S01]  /*5040*/  HMMA.16816.F32.BF16 R52, R8.reuse, R26, R140 ;  /* 0x0000001a0834723c */ /* 0x040fe2000004188c */
[----:B------:R-:W1:Y:S01]  /*5050*/  LDSM.16.MT88.4 R24, [R222+0xb800] ;  /* 0x00b80000de18783b */ /* 0x000e620000004200 */
[----:B------:R4:W5:Y:S03]  /*5060*/  MUFU.EX2 R228, R2 ;  /* 0x0000000200e47308 */ /* 0x0009660000000800 */
[----:B------:R-:W-:Y:S01]  /*5070*/  LDSM.16.MT88.4 R140, [R222+0x9c00] ;  /* 0x009c0000de8c783b */ /* 0x000fe20000004200 */
[C---:B------:R-:W-:Y:S06]  /*5080*/  HMMA.16816.F32.BF16 R32, R8.reuse, R34, R148 ;  /* 0x000000220820723c */ /* 0x040fec0000041894 */
[----:B------:R-:W-:Y:S01]  /*5090*/  HMMA.16816.F32.BF16 R128, R8, R46, R152 ;  /* 0x0000002e0880723c */ /* 0x000fe20000041898 */
[----:B----4-:R-:W-:Y:S01]  /*50a0*/  FFMA.FTZ R2, R157, UR5, -R13 ;  /* 0x000000059d027c23 */ /* 0x010fe2000801080d */
[----:B------:R-:W-:-:S04]  /*50b0*/  MOV R157, R164 ;  /* 0x000000a4009d7202 */ /* 0x000fc80000000f00 */
[----:B------:R-:W-:Y:S01]  /*50c0*/  HMMA.16816.F32.BF16 R164, R8, R28, R56 ;  /* 0x0000001c08a4723c */ /* 0x000fe20000041838 */
[----:B------:R4:W-:Y:S01]  /*50d0*/  MUFU.EX2 R219, R2 ;  /* 0x0000000200db7308 */ /* 0x0009e20000000800 */
[----:B-----5:R-:W-:-:S04]  /*50e0*/  F2FP.BF16.F32.PACK_AB R4, R228, R229 ;  /* 0x000000e5e404723e */ /* 0x020fc800000010ff */
[C---:B------:R-:W-:Y:S01]  /*50f0*/  HMMA.16816.F32.BF16 R56, R8.reuse, R18, R132 ;  /* 0x000000120838723c */ /* 0x040fe20000041884 */
[----:B------:R-:W5:Y:S05]  /*5100*/  LDSM.16.MT88.4 R16, [R220+0xb800] ;  /* 0x00b80000dc10783b */ /* 0x000f6a0000004200 */
[----:B------:R-:W-:Y:S01]  /*5110*/  HMMA.16816.F32.BF16 R28, R8, R30, R144 ;  /* 0x0000001e081c723c */ /* 0x000fe20000041890 */
[----:B------:R-:W-:Y:S01]  /*5120*/  MOV R135, R181 ;  /* 0x000000b500877202 */ /* 0x000fe20000000f00 */
[----:B----4-:R-:W-:Y:S01]  /*5130*/  FFMA.FTZ R2, R159, UR5, -R13 ;  /* 0x000000059f027c23 */ /* 0x010fe2000801080d */
[----:B------:R-:W-:-:S03]  /*5140*/  MOV R159, R182 ;  /* 0x000000b6009f7202 */ /* 0x000fc60000000f00 */
[----:B------:R4:W2:Y:S02]  /*5150*/  MUFU.EX2 R218, R2 ;  /* 0x0000000200da7308 */ /* 0x0008a40000000800 */
[----:B----4-:R-:W-:Y:S01]  /*5160*/  FFMA.FTZ R2, R163, UR5, -R12 ;  /* 0x00000005a3027c23 */ /* 0x010fe2000801080c */
[----:B--2---:R-:W-:-:S05]  /*5170*/  F2FP.BF16.F32.PACK_AB R6, R218, R219 ;  /* 0x000000dbda06723e */ /* 0x004fca00000010ff */
[----:B------:R2:W-:Y:S02]  /*5180*/  MUFU.EX2 R217, R2 ;  /* 0x0000000200d97308 */ /* 0x0005e40000000800 */
[----:B--2---:R-:W-:-:S06]  /*5190*/  FFMA.FTZ R2, R161, UR5, -R12 ;  /* 0x00000005a1027c23 */ /* 0x004fcc000801080c */
        /* <DEDUP_REMOVED lines=9> */
[C---:B------:R-:W-:Y:S06]  /*5230*/  HMMA.16816.F32.BF16 R152, R4.reuse, R36, R116 ;  /* 0x000000240498723c */ /* 0x040fec0000041874 */
[C---:B------:R-:W-:Y:S01]  /*5240*/  HMMA.16816.F32.BF16 R144, R4.reuse, R48, R124 ;  /* 0x000000300490723c */ /* 0x040fe2000004187c */
[----:B------:R-:W5:Y:S05]  /*5250*/  LDSM.16.MT88.4 R124, [R220+0x9c00] ;  /* 0x009c0000dc7c783b */ /* 0x000f6a0000004200 */
[----:B------:R-:W-:Y:S01]  /*5260*/  HMMA.16816.F32.BF16 R148, R4, R40, R120 ;  /* 0x000000280494723c */ /* 0x000fe20000041878 */
[----:B--2---:R-:W-:Y:S01]  /*5270*/  FFMA.FTZ R2, R169, UR5, -R3 ;  /* 0x00000005a9027c23 */ /* 0x004fe20008010803 */
[----:B----4-:R-:W-:-:S03]  /*5280*/  F2FP.BF16.F32.PACK_AB R8, R213, R230 ;  /* 0x000000e6d508723e */ /* 0x010fc600000010ff */
[----:B------:R2:W-:Y:S01]  /*5290*/  MUFU.EX2 R212, R2 ;  /* 0x0000000200d47308 */ /* 0x0005e20000000800 */
[C---:B------:R-:W-:Y:S06]  /*52a0*/  HMMA.16816.F32.BF16 R120, R4.reuse, R50, R92 ;  /* 0x000000320478723c */ /* 0x040fec000004185c */
[C---:B------:R-:W-:Y:S06]  /*52b0*/  HMMA.16816.F32.BF16 R136, R4.reuse, R42, R136 ;  /* 0x0000002a0488723c */ /* 0x040fec0000041888 */
[----:B---3--:R-:W-:Y:S01]  /*52c0*/  HMMA.16816.F32.BF16 R160, R4, R20, R112 ;  /* 0x0000001404a0723c */ /* 0x008fe20000041870 */
[----:B--2---:R-:W-:-:S05]  /*52d0*/  FFMA.FTZ R2, R171, UR5, -R3 ;  /* 0x00000005ab027c23 */ /* 0x004fca0008010803 */
[C---:B------:R-:W-:Y:S01]  /*52e0*/  HMMA.16816.F32.BF16 R88, R4.reuse, R38, R88 ;  /* 0x000000260458723c */ /* 0x040fe20000041858 */
[----:B------:R2:W3:Y:S05]  /*52f0*/  MUFU.EX2 R211, R2 ;  /* 0x0000000200d37308 */ /* 0x0004ea0000000800 */
[C---:B------:R-:W-:Y:S06]  /*5300*/  HMMA.16816.F32.BF16 R168, R4.reuse, R22, R84 ;  /* 0x0000001604a8723c */ /* 0x040fec0000041854 */
[----:B-1----:R-:W-:Y:S01]  /*5310*/  HMMA.16816.F32.BF16 R44, R4, R26, R76 ;  /* 0x0000001a042c723c */ /* 0x002fe2000004184c */
[----:B--2---:R-:W-:Y:S01]  /*5320*/  FFMA.FTZ R2, R172, UR5, -R3 ;  /* 0x00000005ac027c23 */ /* 0x004fe20008010803 */
[----:B---3--:R-:W-:-:S03]  /*5330*/  F2FP.BF16.F32.PACK_AB R10, R211, R212 ;  /* 0x000000d4d30a723e */ /* 0x008fc600000010ff */
[----:B------:R1:W-:Y:S02]  /*5340*/  MUFU.EX2 R210, R2 ;  /* 0x0000000200d27308 */ /* 0x0003e40000000800 */
[----:B-1----:R-:W-:-:S06]  /*5350*/  FFMA.FTZ R2, R173, UR5, -R3 ;  /* 0x00000005ad027c23 */ /* 0x002fcc0008010803 */
[----:B------:R1:W2:Y:S02]  /*5360*/  MUFU.EX2 R209, R2 ;  /* 0x0000000200d17308 */ /* 0x0002a40000000800 */
[--C-:B-1----:R-:W-:Y:S01]  /*5370*/  FFMA.FTZ R2, R174, UR5, -R3.reuse ;  /* 0x00000005ae027c23 */ /* 0x102fe20008010803 */
[----:B------:R-:W-:Y:S02]  /*5380*/  FFMA.FTZ R3, R175, UR5, -R3 ;  /* 0x00000005af037c23 */ /* 0x000fe40008010803 */
[----:B------:R-:W-:Y:S03]  /*5390*/  LDSM.16.MT88.4 R172, [R222+0xac00] ;  /* 0x00ac0000deac783b */ /* 0x000fe60000004200 */
[----:B------:R1:W-:Y:S02]  /*53a0*/  MUFU.EX2 R208, R2 ;  /* 0x0000000200d07308 */ /* 0x0003e40000000800 */
[----:B-1----:R-:W-:-:S02]  /*53b0*/  FFMA.FTZ R2, R176, UR5, -R0 ;  /* 0x00000005b0027c23 */ /* 0x002fc40008010800 */
[C---:B-----5:R-:W-:Y:S04]  /*53c0*/  HMMA.16816.F32.BF16 R176, R4.reuse, R16, R108 ;  /* 0x0000001004b0723c */ /* 0x060fe8000004186c */
[----:B------:R1:W-:Y:S02]  /*53d0*/  MUFU.EX2 R207, R2 ;  /* 0x0000000200cf7308 */ /* 0x0003e40000000800 */
[----:B------:R-:W-:Y:S01]  /*53e0*/  HMMA.16816.F32.BF16 R108, R4, R18, R80 ;  /* 0x00000012046c723c */ /* 0x000fe20000041850 */
[----:B------:R-:W-:Y:S01]  /*53f0*/  LDSM.16.MT88.4 R80, [R220+0xbc00] ;  /* 0x00bc0000dc50783b */ /* 0x000fe20000004200 */
[----:B-1----:R-:W-:-:S04]  /*5400*/  FFMA.FTZ R2, R180, UR5, -R0 ;  /* 0x00000005b4027c23 */ /* 0x002fc80008010800 */
[----:B------:R-:W-:Y:S01]  /*5410*/  HMMA.16816.F32.BF16 R180, R4, R24, R96 ;  /* 0x0000001804b4723c */ /* 0x000fe20000041860 */
[----:B------:R-:W-:Y:S01]  /*5420*/  LDSM.16.MT88.4 R4, [R222+0xbc00] ;  /* 0x00bc0000de04783b */ /* 0x000fe20000004200 */
[----:B------:R1:W3:Y:S05]  /*5430*/  MUFU.EX2 R206, R2 ;  /* 0x0000000200ce7308 */ /* 0x0002ea0000000800 */
[----:B--2---:R-:W-:Y:S01]  /*5440*/  F2FP.BF16.F32.PACK_AB R96, R209, R210 ;  /* 0x000000d2d160723e */ /* 0x004fe200000010ff */
[----:B-1----:R-:W-:Y:S01]  /*5450*/  FFMA.FTZ R2, R192, UR5, -R0 ;  /* 0x00000005c0027c23 */ /* 0x002fe20008010800 */
[----:B---3--:R-:W-:Y:S01]  /*5460*/  F2FP.BF16.F32.PACK_AB R9, R206, R207 ;  /* 0x000000cfce09723e */ /* 0x008fe200000010ff */
[----:B------:R1:W2:Y:S08]  /*5470*/  MUFU.EX2 R192, R3 ;  /* 0x0000000300c07308 */ /* 0x0002b00000000800 */
[----:B------:R3:W-:Y:S01]  /*5480*/  MUFU.EX2 R107, R2 ;  /* 0x00000002006b7308 */ /* 0x0007e20000000800 */
[----:B-1----:R-:W-:-:S02]  /*5490*/  MOV R3, R14 ;  /* 0x0000000e00037202 */ /* 0x002fc40000000f00 */
[----:B--2---:R-:W-:-:S03]  /*54a0*/  F2FP.BF16.F32.PACK_AB R98, R192, R208 ;  /* 0x000000d0c062723e */ /* 0x004fc600000010ff */
[----:B------:R-:W-:Y:S01]  /*54b0*/  FADD.FTZ R3, R3, R244 ;  /* 0x000000f403037221 */ /* 0x000fe20000010000 */
[----:B---3--:R-:W-:Y:S01]  /*54c0*/  FFMA.FTZ R2, R193, UR5, -R0 ;  /* 0x00000005c1027c23 */ /* 0x008fe20008010800 */
[----:B------:R-:W-:Y:S02]  /*54d0*/  MOV R193, R156 ;  /* 0x0000009c00c17202 */ /* 0x000fe40000000f00 */
[----:B------:R-:W-:Y:S01]  /*54e0*/  FADD.FTZ R3, R248, R3 ;  /* 0x00000003f8037221 */ /* 0x000fe20000010000 */
[----:B------:R-:W-:Y:S02]  /*54f0*/  MOV R156, R106 ;  /* 0x0000006a009c7202 */ /* 0x000fe40000000f00 */
[----:B------:R1:W2:Y:S01]  /*5500*/  MUFU.EX2 R106, R2 ;  /* 0x00000002006a7308 */ /* 0x0002a20000000800 */
[----:B------:R-:W-:-:S04]  /*5510*/  FADD.FTZ R3, R249, R3 ;  /* 0x00000003f9037221 */ /* 0x000fc80000010000 */
[----:B------:R-:W-:Y:S01]  /*5520*/  FADD.FTZ R3, R252, R3 ;  /* 0x00000003fc037221 */ /* 0x000fe20000010000 */
[----:B-1----:R-:W-:Y:S01]  /*5530*/  FFMA.FTZ R2, R194, UR5, -R0 ;  /* 0x00000005c2027c23 */ /* 0x002fe20008010800 */
[----:B------:R-:W-:Y:S02]  /*5540*/  MOV R194, R105 ;  /* 0x0000006900c27202 */ /* 0x000fe40000000f00 */
[----:B--2---:R-:W-:Y:S01]  /*5550*/  F2FP.BF16.F32.PACK_AB R11, R106, R107 ;  /* 0x0000006b6a0b723e */ /* 0x004fe200000010ff */
[----:B------:R1:W-:Y:S02]  /*5560*/  MUFU.EX2 R105, R2 ;  /* 0x0000000200697308 */ /* 0x0003e40000000800 */
[----:B------:R-:W-:-:S04]  /*5570*/  FADD.FTZ R3, R194, R3 ;  /* 0x00000003c2037221 */ /* 0x000fc80000010000 */
[C---:B------:R-:W-:Y:S06]  /*5580*/  HMMA.16816.F32.BF16 R116, R8.reuse, R48, R72 ;  /* 0x000000300874723c */ /* 0x040fec0000041848 */
[----:B------:R-:W-:Y:S01]  /*5590*/  HMMA.16816.F32.BF16 R64, R8, R36, R64 ;  /* 0x000000240840723c */ /* 0x000fe20000041840 */
[----:B-1----:R-:W-:Y:S01]  /*55a0*/  FFMA.FTZ R2, R195, UR5, -R13 ;  /* 0x00000005c3027c23 */ /* 0x002fe2000801080d */
[----:B------:R-:W-:-:S04]  /*55b0*/  MOV R195, R100 ;  /* 0x0000006400c37202 */ /* 0x000fc80000000f00 */
[C---:B------:R-:W-:Y:S01]  /*55c0*/  HMMA.16816.F32.BF16 R60, R8.reuse, R50, R60 ;  /* 0x00000032083c723c */ /* 0x040fe2000004183c */
[----:B------:R1:W-:Y:S05]  /*55d0*/  MUFU.EX2 R100, R2 ;  /* 0x0000000200647308 */ /* 0x0003ea0000000800 */
[----:B------:R-:W-:Y:S01]  /*55e0*/  HMMA.16816.F32.BF16 R56, R8, R42, R56 ;  /* 0x0000002a0838723c */ /* 0x000fe20000041838 */
[----:B------:R-:W-:Y:S02]  /*55f0*/  MOV R51, R159 ;  /* 0x0000009f00337202 */ /* 0x000fe40000000f00 */
[----:B------:R-:W-:-:S03]  /*5600*/  MOV R50, R157 ;  /* 0x0000009d00327202 */ /* 0x000fc60000000f00 */
[----:B------:R-:W-:Y:S01]  /*5610*/  HMMA.16816.F32.BF16 R84, R8, R24, R188 ;  /* 0x000000180854723c */ /* 0x000fe200000418bc */
[----:B------:R-:W-:-:S05]  /*5620*/  MOV R43, R15 ;  /* 0x0000000f002b7202 */ /* 0x000fca0000000f00 */
[----:B------:R-:W-:Y:S01]  /*5630*/  HMMA.16816.F32.BF16 R52, R8, R38, R52 ;  /* 0x000000260834723c */ /* 0x000fe20000041834 */
[----:B-1----:R-:W-:Y:S01]  /*5640*/  FFMA.FTZ R2, R196, UR5, -R13 ;  /* 0x00000005c4027c23 */ /* 0x002fe2000801080d */
[----:B------:R-:W-:-:S03]  /*5650*/  MOV R196, R135 ;  /* 0x0000008700c47202 */ /* 0x000fc60000000f00 */
[----:B------:R1:W2:Y:S01]  /*5660*/  MUFU.EX2 R49, R2 ;  /* 0x0000000200317308 */ /* 0x0002a20000000800 */
[C---:B------:R-:W-:Y:S06]  /*5670*/  HMMA.16816.F32.BF16 R132, R8.reuse, R40, R68 ;  /* 0x000000280884723c */ /* 0x040fec0000041844 */
[C---:B------:R-:W-:Y:S06]  /*5680*/  HMMA.16816.F32.BF16 R164, R8.reuse, R20, R164 ;  /* 0x0000001408a4723c */ /* 0x040fec00000418a4 */
[----:B------:R-:W-:Y:S01]  /*5690*/  HMMA.16816.F32.BF16 R28, R8, R22, R28 ;  /* 0x00000016081c723c */ /* 0x000fe2000004181c */
[----:B-1----:R-:W-:Y:S01]  /*56a0*/  FFMA.FTZ R2, R197, UR5, -R13 ;  /* 0x00000005c5027c23 */ /* 0x002fe2000801080d */
[----:B------:R-:W-:-:S04]  /*56b0*/  MOV R197, R158 ;  /* 0x0000009e00c57202 */ /* 0x000fc80000000f00 */
[C---:B------:R-:W-:Y:S01]  /*56c0*/  HMMA.16816.F32.BF16 R68, R8.reuse, R16, R184 ;  /* 0x000000100844723c */ /* 0x040fe200000418b8 */
[----:B--2---:R-:W-:Y:S01]  /*56d0*/  F2FP.BF16.F32.PACK_AB R92, R49, R100 ;  /* 0x00000064315c723e */ /* 0x004fe200000010ff */
[----:B------:R1:W-:Y:S04]  /*56e0*/  MUFU.EX2 R48, R2 ;  /* 0x0000000200307308 */ /* 0x0003e80000000800 */
[C---:B------:R-:W-:Y:S06]  /*56f0*/  HMMA.16816.F32.BF16 R32, R8.reuse, R18, R32 ;  /* 0x000000120820723c */ /* 0x040fec0000041820 */
[----:B------:R-:W-:Y:S01]  /*5700*/  HMMA.16816.F32.BF16 R24, R8, R26, R128 ;  /* 0x0000001a0818723c */ /* 0x000fe20000041880 */
[----:B-1----:R-:W-:Y:S01]  /*5710*/  FFMA.FTZ R2, R198, UR5, -R13 ;  /* 0x00000005c6027c23 */ /* 0x002fe2000801080d */
[----:B------:R-:W-:-:S05]  /*5720*/  MOV R198, R156 ;  /* 0x0000009c00c67202 */ /* 0x000fca0000000f00 */
[----:B------:R-:W-:Y:S01]  /*5730*/  FADD.FTZ R8, R197, R250 ;  /* 0x000000fac5087221 */ /* 0x000fe20000010000 */
[----:B------:R-:W1:Y:S01]  /*5740*/  LDSM.16.MT88.4 R156, [R220+0xac00] ;  /* 0x00ac0000dc9c783b */ /* 0x000e620000004200 */
[----:B------:R2:W3:Y:S02]  /*5750*/  MUFU.EX2 R41, R2 ;  /* 0x0000000200297308 */ /* 0x0004e40000000800 */
[----:B------:R-:W-:Y:S01]  /*5760*/  FADD.FTZ R8, R51, R8 ;  /* 0x0000000833087221 */ /* 0x000fe20000010000 */
[----:B--2---:R-:W-:Y:S01]  /*5770*/  FFMA.FTZ R2, R199, UR5, -R12 ;  /* 0x00000005c7027c23 */ /* 0x004fe2000801080c */
[----:B---3--:R-:W-:-:S04]  /*5780*/  F2FP.BF16.F32.PACK_AB R94, R41, R48 ;  /* 0x00000030295e723e */ /* 0x008fc800000010ff */
        /* <DEDUP_REMOVED lines=11> */
[C---:B------:R-:W-:Y:S06]  /*5840*/  HMMA.16816.F32.BF16 R112, R92.reuse, R124, R144 ;  /* 0x0000007c5c70723c */ /* 0x040fec0000041890 */
[C---:B-1----:R-:W-:Y:S06]  /*5850*/  HMMA.16816.F32.BF16 R144, R92.reuse, R156, R152 ;  /* 0x0000009c5c90723c */ /* 0x042fec0000041898 */
        /* <DEDUP_REMOVED lines=87> */
[----:B------:R-:W2:Y:S01]  /*5dd0*/  LDL.64 R194, [R1+0x30] ;  /* 0x0000300001c27983 */ /* 0x000ea20000100a00 */
[----:B------:R-:W-:Y:S01]  /*5de0*/  ULDC UR4, c[0x0][0x2d0] ;  /* 0x0000b40000047ab9 */ /* 0x000fe20000000800 */
[----:B------:R-:W1:Y:S01]  /*5df0*/  LDC.64 R250, c[0x0][0x250] ;  /* 0x00009400fffa7b82 */ /* 0x000e620000000a00 */
[----:B------:R-:W-:Y:S01]  /*5e00*/  LEA.HI.SX32 R227, R227, 0xfffffffe, 0x1a ;  /* 0xfffffffee3e37811 */ /* 0x000fe200078fd2ff */
[----:B------:R-:W-:Y:S01]  /*5e10*/  IMAD.MOV.U32 R100, RZ, RZ, R103 ;  /* 0x000000ffff647224 */ /* 0x000fe200078e0067 */
[----:B------:R-:W-:Y:S01]  /*5e20*/  MOV R106, R101 ;  /* 0x00000065006a7202 */ /* 0x000fe20000000f00 */
[----:B------:R-:W-:Y:S01]  /*5e30*/  IMAD.MOV.U32 R105, RZ, RZ, R102 ;  /* 0x000000ffff697224 */ /* 0x000fe200078e0066 */
[----:B------:R-:W-:Y:S01]  /*5e40*/  ULDC UR10, c[0x0][0x2d0] ;  /* 0x0000b400000a7ab9 */ /* 0x000fe20000000800 */
[----:B------:R-:W-:Y:S01]  /*5e50*/  ULDC UR5, c[0x0][0x39c] ;  /* 0x0000e70000057ab9 */ /* 0x000fe20000000800 */
[----:B------:R-:W-:Y:S01]  /*5e60*/  ULDC.64 UR6, c[0x0][0x248] ;  /* 0x0000920000067ab9 */ /* 0x000fe20000000a00 */
[----:B--2---:R-:W-:Y:S01]  /*5e70*/  ISETP.GE.AND P4, PT, R194, UR4, PT ;  /* 0x00000004c2007c0c */ /* 0x004fe2000bf86270 */
[----:B------:R-:W-:-:S12]  /*5e80*/  ULDC UR4, c[0x0][0x2ec] ;  /* 0x0000bb0000047ab9 */ /* 0x000fd80000000800 */
[----:B------:R-:W2:Y:S08]  /*5e90*/  @!P4 LDC.64 R4, c[0x0][0x220] ;  /* 0x00008800ff04cb82 */ /* 0x000eb00000000a00 */
[----:B------:R-:W3:Y:S01]  /*5ea0*/  @!P4 LDC.64 R2, c[0x0][0x220] ;  /* 0x00008800ff02cb82 */ /* 0x000ee20000000a00 */
[----:B--2---:R-:W-:Y:S04]  /*5eb0*/  @!P4 STL.64 [R1+0x28], R4 ;  /* 0x000028040100c387 */ /* 0x004fe80000100a00 */
[----:B---3--:R2:W-:Y:S02]  /*5ec0*/  @!P4 STL.64 [R1+0x20], R2 ;  /* 0x000020020100c387 */ /* 0x0085e40000100a00 */
[----:B--2---:R-:W-:Y:S01]  /*5ed0*/  IMAD.MOV.U32 R3, RZ, RZ, R104 ;  /* 0x000000ffff037224 */ /* 0x004fe200078e0068 */
[----:B-1----:R-:W-:Y:S06]  /*5ee0*/  BRA `(.L_x_642) ;  /* 0x0000000400087947 */ /* 0x002fec0003800000 */
.L_x_644:
[----:B------:R-:W2:Y:S01]  /*5ef0*/  LDL.64 R248, [R1+0x50] ;  /* 0x0000500001f87983 */ /* 0x000ea20000100a00 */
[----:B------:R-:W1:Y:S01]  /*5f00*/  @!P4 LDC.64 R6, c[0x0][0x218] ;  /* 0x00008600ff06cb82 */ /* 0x000e620000000a00 */
[----:B------:R-:W-:Y:S02]  /*5f10*/  VIADD R0, R227, 0xffffffff ;  /* 0xffffffffe3007836 */ /* 0x000fe40000000000 */
[----:B------:R-:W5:Y:S02]  /*5f20*/  LDL.64 R246, [R1+0x38] ;  /* 0x0000380001f67983 */ /* 0x000f640000100a00 */
[----:B------:R-:W-:Y:S01]  /*5f30*/  IMAD.WIDE.U32 R4, R0, UR6, RZ ;  /* 0x0000000600047c25 */ /* 0x000fe2000f8e00ff */
[----:B------:R-:W-:Y:S01]  /*5f40*/  SHF.R.S32.HI R2, RZ, 0x1f, R0 ;  /* 0x0000001fff027819 */ /* 0x000fe20000011400 */
[----:B------:R-:W3:Y:S01]  /*5f50*/  LDL R102, [R1+0x18] ;  /* 0x0000180001667983 */ /* 0x000ee20000100800 */
[----:B------:R-:W4:Y:S03]  /*5f60*/  @!P3 LDC.64 R14, c[0x0][0x218] ;  /* 0x00008600ff0ebb82 */ /* 0x000f260000000a00 */
[----:B------:R-:W3:Y:S01]  /*5f70*/  LDL R101, [R1+0x40] ;  /* 0x0000400001657983 */ /* 0x000ee20000100800 */
[----:B------:R-:W-:Y:S03]  /*5f80*/  IMAD R2, R2, UR6, RZ ;  /* 0x0000000602027c24 */ /* 0x000fe6000f8e02ff */
[----:B------:R1:W-:Y:S01]  /*5f90*/  @P4 STS [R226+0x6000], RZ ;  /* 0x006000ffe2004388 */ /* 0x0003e20000000800 */
[----:B------:R-:W-:Y:S01]  /*5fa0*/  IMAD R2, R0, UR7, R2 ;  /* 0x0000000700027c24 */ /* 0x000fe2000f8e0202 */
[----:B------:R-:W4:Y:S02]  /*5fb0*/  @!P2 LDC.64 R12, c[0x0][0x218] ;  /* 0x00008600ff0cab82 */ /* 0x000f240000000a00 */
[----:B------:R1:W-:Y:S01]  /*5fc0*/  @P4 STS [R226+0x6004], RZ ;  /* 0x006004ffe2004388 */ /* 0x0003e20000000800 */
[----:B------:R-:W-:Y:S03]  /*5fd0*/  IMAD.IADD R2, R5, 0x1, R2 ;  /* 0x0000000105027824 */ /* 0x000fe600078e0202 */
[----:B------:R1:W-:Y:S02]  /*5fe0*/  @P4 STS.64 [R226+0x6008], RZ ;  /* 0x006008ffe2004388 */ /* 0x0003e40000000a00 */
[----:B------:R-:W3:Y:S08]  /*5ff0*/  @!P4 LDC.64 R10, c[0x0][0x218] ;  /* 0x00008600ff0acb82 */ /* 0x000ef00000000a00 */
[----:B------:R-:W3:Y:S08]  /*6000*/  @!P3 LDC.64 R8, c[0x0][0x218] ;  /* 0x00008600ff08bb82 */ /* 0x000ef00000000a00 */
[----:B------:R-:W3:Y:S01]  /*6010*/  @!P2 LDC.64 R16, c[0x0][0x218] ;  /* 0x00008600ff10ab82 */ /* 0x000ee20000000a00 */
[C---:B--2---:R-:W-:Y:S04]  /*6020*/  LEA R0, P0, R4.reuse, R248, 0x6 ;  /* 0x000000f804007211 */ /* 0x044fe800078030ff */
[----:B-----5:R-:W-:Y:S02]  /*6030*/  LEA.HI.X R4, R4, R247, R2, 0x6, P0 ;  /* 0x000000f704047211 */ /* 0x020fe400000f3402 */
[C---:B-1----:R-:W-:Y:S02]  /*6040*/  @!P4 LEA R6, P0, R0.reuse, R6, 0x1 ;  /* 0x000000060006c211 */ /* 0x042fe400078008ff */
[C---:B----4-:R-:W-:Y:S02]  /*6050*/  @!P3 LEA R14, P6, R0.reuse, R14, 0x1 ;  /* 0x0000000e000eb211 */ /* 0x050fe400078c08ff */
[C-C-:B------:R-:W-:Y:S02]  /*6060*/  @!P4 LEA.HI.X R7, R0.reuse, R7, R4.reuse, 0x1, P0 ;  /* 0x000000070007c211 */ /* 0x140fe400000f0c04 */
[C-C-:B------:R-:W-:Y:S02]  /*6070*/  @!P3 LEA.HI.X R15, R0.reuse, R15, R4.reuse, 0x1, P6 ;  /* 0x0000000f000fb211 */ /* 0x140fe400030f0c04 */
[----:B------:R-:W-:Y:S01]  /*6080*/  @!P2 LEA R12, P1, R0, R12, 0x1 ;  /* 0x0000000c000ca211 */ /* 0x000fe200078208ff */
[----:B------:R-:W-:Y:S01]  /*6090*/  @!PT LDS RZ, [RZ] ;  /* 0x00000000fffff984 */ /* 0x000fe20000000800 */
[----:B------:R-:W-:Y:S01]  /*60a0*/  @!PT LDS RZ, [RZ] ;  /* 0x00000000fffff984 */ /* 0x000fe20000000800 */
[----:B------:R-:W-:Y:S01]  /*60b0*/  @!PT LDS RZ, [RZ] ;  /* 0x00000000fffff984 */ /* 0x000fe20000000800 */
[----:B------:R1:W-:Y:S01]  /*60c0*/  @!P4 LDGSTS.E.BYPASS.LTC128B.128 [R226+0x6000], desc[UR8][R6.64] ;  /* 0x0600000006e2cfae */ /* 0x0003e2000b901d48 */
[----:B---3--:R-:W-:Y:S02]  /*60d0*/  IADD3 R2, P0, R102, R0, RZ ;  /* 0x0000000066027210 */ /* 0x008fe40007f1e0ff */
        /* <DEDUP_REMOVED lines=35> */
.L_x_642:
[----:B--2---:R-:W2:Y:S01]  /*6310*/  LDL R2, [R1+0x10] ;  /* 0x0000100001027983 */ /* 0x004ea20000100800 */
[----:B------:R-:W-:Y:S04]  /*6320*/  DEPBAR.LE SB0, 0x0 ;  /* 0x000080000000791a */ /* 0x000fe80000000000 */
[----:B------:R-:W3:Y:S01]  /*6330*/  LDL R0, [R1+0x14] ;  /* 0x0000140001007983 */ /* 0x000ee20000100800 */
[CC--:B------:R-:W-:Y:S03]  /*6340*/  IMAD.WIDE.U32 R4, R227.reuse, R250.reuse, RZ ;  /* 0x000000fae3047225 */ /* 0x0c0fe600078e00ff */
[----:B------:R-:W4:Y:S06]  /*6350*/  LDL.64 R8, [R1+0x48] ;  /* 0x0000480001087983 */ /* 0x000f2c0000100a00 */
[----:B------:R-:W5:Y:S04]  /*6360*/  LDL R7, [R1+0x44] ;  /* 0x0000440001077983 */ /* 0x000f680000100800 */
[----:B------:R-:W5:Y:S04]  /*6370*/  LDL R6, [R1+0x28] ;  /* 0x0000280001067983 */ /* 0x000f680000100800 */
[----:B------:R-:W5:Y:S04]  /*6380*/  LDL R11, [R1+0x2c] ;  /* 0x00002c00010b7983 */ /* 0x000f680000100800 */
[----:B------:R-:W5:Y:S04]  /*6390*/  LDL R10, [R1+0x20] ;  /* 0x00002000010a7983 */ /* 0x000f680000100800 */
[----:B------:R-:W5:Y:S01]  /*63a0*/  LDL R18, [R1+0x24] ;  /* 0x0000240001127983 */ /* 0x000f620000100800 */
[----:B------:R-:W-:Y:S06]  /*63b0*/  BAR.SYNC.DEFER_BLOCKING 0x0 ;  /* 0x0000000000007b1d */ /* 0x000fec0000010000 */
[----:B------:R-:W-:Y:S06]  /*63c0*/  @P4 STS.64 [R226+0x9008], RZ ;  /* 0x009008ffe2004388 */ /* 0x000fec0000000a00 */
[----:B------:R-:W-:Y:S04]  /*63d0*/  @P4 STS [R226+0x9000], RZ ;  /* 0x009000ffe2004388 */ /* 0x000fe80000000800 */
[----:B------:R-:W-:Y:S01]  /*63e0*/  @P4 STS [R226+0x9004], RZ ;  /* 0x009004ffe2004388 */ /* 0x000fe20000000800 */
[----:B--2---:R-:W-:Y:S02]  /*63f0*/  ISETP.GE.AND P3, PT, R2, UR10, PT ;  /* 0x0000000a02007c0c */ /* 0x004fe4000bf66270 */
[----:B---3--:R-:W-:Y:S02]  /*6400*/  ISETP.GE.AND P2, PT, R0, UR10, PT ;  /* 0x0000000a00007c0c */ /* 0x008fe4000bf46270 */
[----:B------:R-:W-:Y:S05]  /*6410*/  SHF.R.S32.HI R0, RZ, 0x1f, R227 ;  /* 0x0000001fff007819 */ /* 0x000fea00000114e3 */
[----:B------:R-:W-:Y:S04]  /*6420*/  IMAD R0, R0, R250, RZ ;  /* 0x000000fa00007224 */ /* 0x000fe800078e02ff */
[----:B------:R-:W1:Y:S01]  /*6430*/  @!P3 LDC.64 R14, c[0x0][0x220] ;  /* 0x00008800ff0ebb82 */ /* 0x000e620000000a00 */
[----:B------:R-:W-:Y:S01]  /*6440*/  IMAD R2, R227, R251, R0 ;  /* 0x000000fbe3027224 */ /* 0x000fe200078e0200 */
[C---:B----4-:R-:W-:Y:S06]  /*6450*/  LEA R0, P0, R4.reuse, R8, 0x6 ;  /* 0x0000000804007211 */ /* 0x050fec00078030ff */
[----:B------:R-:W2:Y:S01]  /*6460*/  @!P2 LDC.64 R12, c[0x0][0x220] ;  /* 0x00008800ff0cab82 */ /* 0x000ea20000000a00 */
[----:B------:R-:W-:Y:S05]  /*6470*/  IMAD.IADD R2, R5, 0x1, R2 ;  /* 0x0000000105027824 */ /* 0x000fea00078e0202 */
[----:B-----5:R-:W-:Y:S02]  /*6480*/  LEA.HI.X R4, R4, R7, R2, 0x6, P0 ;  /* 0x0000000704047211 */ /* 0x020fe400000f3402 */
[----:B------:R-:W3:Y:S01]  /*6490*/  @!P3 LDC.64 R8, c[0x0][0x220] ;  /* 0x00008800ff08bb82 */ /* 0x000ee20000000a00 */
[----:B------:R-:W-:Y:S02]  /*64a0*/  @!P4 LEA R6, P0, R0, R6, 0x1 ;  /* 0x000000060006c211 */ /* 0x000fe400078008ff */
[----:B------:R-:W-:Y:S02]  /*64b0*/  LEA R2, P6, R250, R0, 0x5 ;  /* 0x00000000fa027211 */ /* 0x000fe400078c28ff */
[--C-:B------:R-:W-:Y:S03]  /*64c0*/  @!P4 LEA.HI.X R7, R0, R11, R4.reuse, 0x1, P0 ;  /* 0x0000000b0007c211 */ /* 0x100fe600000f0c04 */
[----:B------:R-:W4:Y:S01]  /*64d0*/  @!P2 LDC.64 R16, c[0x0][0x220] ;  /* 0x00008800ff10ab82 */ /* 0x000f220000000a00 */
[----:B------:R-:W-:Y:S01]  /*64e0*/  @!P4 LEA R10, P5, R2, R10, 0x1 ;  /* 0x0000000a020ac211 */ /* 0x000fe200078a08ff */
[----:B------:R-:W-:Y:S01]  /*64f0*/  @!PT LDS RZ, [RZ] ;  /* 0x00000000fffff984 */ /* 0x000fe20000000800 */
[----:B------:R-:W-:Y:S01]  /*6500*/  @!PT LDS RZ, [RZ] ;  /* 0x00000000fffff984 */ /* 0x000fe20000000800 */
[----:B------:R-:W-:Y:S01]  /*6510*/  @!PT LDS RZ, [RZ] ;  /* 0x00000000fffff984 */ /* 0x000fe20000000800 */
[----:B------:R4:W-:Y:S01]  /*6520*/  @!P4 LDGSTS.E.BYPASS.LTC128B.128 [R226+0x9000], desc[UR8][R6.64] ;  /* 0x0900000006e2cfae */ /* 0x0009e2000b901d48 */
[C---:B-1----:R-:W-:Y:S04]  /*6530*/  @!P3 LEA R14, P1, R0.reuse, R14, 0x1 ;  /* 0x0000000e000eb211 */ /* 0x042fe800078208ff */
[C-C-:B------:R-:W-:Y:S02]  /*6540*/  @!P3 LEA.HI.X R15, R0.reuse, R15, R4.reuse, 0x1, P1 ;  /* 0x0000000f000fb211 */ /* 0x140fe400008f0c04 */
[C---:B--2---:R-:W-:Y:S01]  /*6550*/  @!P2 LEA R12, P0, R0.reuse, R12, 0x1 ;  /* 0x0000000c000ca211 */ /* 0x044fe200078008ff */
[----:B------:R-:W-:Y:S03]  /*6560*/  @P3 STS.128 [R226+0xa000], RZ ;  /* 0x00a000ffe2003388 */ /* 0x000fe60000000c00 */
[----:B------:R-:W-:Y:S02]  /*6570*/  @!P2 LEA.HI.X R13, R0, R13, R4, 0x1, P0 ;  /* 0x0000000d000da211 */ /* 0x000fe400000f0c04 */
[----:B------:R-:W-:Y:S02]  /*6580*/  LEA.HI.X R4, R250, R4, R251, 0x5, P6 ;  /* 0x00000004fa047211 */ /* 0x000fe400030f2cfb */
[C---:B---3--:R-:W-:Y:S01]  /*6590*/  @!P3 LEA R8, P1, R2.reuse, R8, 0x1 ;  /* 0x000000080208b211 */ /* 0x048fe200078208ff */
[----:B------:R-:W-:Y:S01]  /*65a0*/  @!PT LDS RZ, [RZ] ;  /* 0x00000000fffff984 */ /* 0x000fe20000000800 */
[----:B------:R-:W-:Y:S01]  /*65b0*/  @!PT LDS RZ, [RZ] ;  /* 0x00000000fffff984 */ /* 0x000fe20000000800 */
[----:B------:R-:W-:Y:S01]  /*65c0*/  @!PT LDS RZ, [RZ] ;  /* 0x00000000fffff984 */ /* 0x000fe20000000800 */
[----:B------:R-:W-:Y:S01]  /*65d0*/  @!P3 LDGSTS.E.BYPASS.LTC128B.128 [R226+0xa000], desc[UR8][R14.64+0x40] ;  /* 0x0a0000400ee2bfae */ /* 0x000fe2000b901d48 */
[C-C-:B------:R-:W-:Y:S02]  /*65e0*/  @!P4 LEA.HI.X R11, R2.reuse, R18, R4.reuse, 0x1, P5 ;  /* 0x00000012020bc211 */ /* 0x140fe400028f0c04 */
[C-C-:B------:R-:W-:Y:S02]  /*65f0*/  @!P3 LEA.HI.X R9, R2.reuse, R9, R4.reuse, 0x1, P1 ;  /* 0x000000090209b211 */ /* 0x140fe400008f0c04 */
[----:B------:R-:W-:Y:S03]  /*6600*/  ISETP.GT.AND P5, PT, R227, RZ, PT ;  /* 0x000000ffe300720c */ /* 0x000fe60003fa4270 */
[----:B------:R-:W-:Y:S01]  /*6610*/  @P2 STS.128 [R226+0xb000], RZ ;  /* 0x00b000ffe2002388 */ /* 0x000fe20000000c00 */
[C---:B----4-:R-:W-:Y:S04]  /*6620*/  @!P2 LEA R6, P0, R2.reuse, R16, 0x1 ;  /* 0x000000100206a211 */ /* 0x050fe800078008ff */
[----:B------:R-:W-:Y:S03]  /*6630*/  @!P2 LEA.HI.X R7, R2, R17, R4, 0x1, P0 ;  /* 0x000000110207a211 */ /* 0x000fe600000f0c04 */
[----:B------:R-:W-:Y:S01]  /*6640*/  @!PT LDS RZ, [RZ] ;  /* 0x00000000fffff984 */ /* 0x000fe20000000800 */
[----:B------:R-:W-:Y:S01]  /*6650*/  @!PT LDS RZ, [RZ] ;  /* 0x00000000fffff984 */ /* 0x000fe20000000800 */
[----:B------:R-:W-:Y:S01]  /*6660*/  @!PT LDS RZ, [RZ] ;  /* 0x00000000fffff984 */ /* 0x000fe20000000800 */
[----:B------:R-:W-:Y:S08]  /*6670*/  @!P2 LDGSTS.E.BYPASS.LTC128B.128 [R226+0xb000], desc[UR8][R12.64+0x80] ;  /* 0x0b0000800ce2afae */ /* 0x000ff0000b901d48 */
[----:B------:R-:W-:Y:S08]  /*6680*/  @P4 STS.128 [R226+0x9800], RZ ;  /* 0x009800ffe2004388 */ /* 0x000ff00000000c00 */
        /* <DEDUP_REMOVED lines=68> */
[----:B------:R-:W-:Y:S03]  /*6ad0*/  HMMA.16816.F32.BF16 R64, R176, R198, R64 ;  /* 0x000000c6b040723c */ /* 0x000fe60000041840 */
[----:B------:R-:W4:Y:S03]  /*6ae0*/  LDSM.16.M88.4 R176, [R223+0x7400] ;  /* 0x00740000dfb0783b */ /* 0x000f260000000200 */
[-C--:B-1----:R-:W-:Y:S05]  /*6af0*/  HMMA.16816.F32.BF16 R4, R108, R180.reuse, R4 ;  /* 0x000000b46c04723c */ /* 0x082fea0000041804 */
[----:B------:R-:W-:Y:S01]  /*6b00*/  LDSM.16.M88.4 R196, [R221+0x8400] ;  /* 0x00840000ddc4783b */ /* 0x000fe20000000200 */
        /* <DEDUP_REMOVED lines=20> */
[-C--:B------:R-:W-:Y:S05]  /*6c50*/  HMMA.16816.F32.BF16 R4, R208, R212.reuse, R4 ;  /* 0x000000d4d004723c */ /* 0x080fea0000041804 */
[----:B------:R-:W-:Y:S01]  /*6c60*/  LDSM.16.M88.4 R204, [R225+0x4000] ;  /* 0x00400000e1cc783b */ /* 0x000fe20000000200 */
        /* <DEDUP_REMOVED lines=9> */
[-C--:B-1----:R-:W-:Y:S06]  /*6d00*/  HMMA.16816.F32.BF16 R36, R208, R180.reuse, R36 ;  /* 0x000000b4d024723c */ /* 0x082fec0000041824 */
[C---:B------:R-:W-:Y:S06]  /*6d10*/  HMMA.16816.F32.BF16 R40, R216.reuse, R180, R40 ;  /* 0x000000b4d828723c */ /* 0x040fec0000041828 */
[-C--:B------:R-:W-:Y:S06]  /*6d20*/  HMMA.16816.F32.BF16 R44, R216, R182.reuse, R44 ;  /* 0x000000b6d82c723c */ /* 0x080fec000004182c */
[C---:B------:R-:W-:Y:S06]  /*6d30*/  HMMA.16816.F32.BF16 R48, R208.reuse, R182, R48 ;  /* 0x000000b6d030723c */ /* 0x040fec0000041830 */
[-C--:B--2---:R-:W-:Y:S06]  /*6d40*/  HMMA.16816.F32.BF16 R52, R208, R108.reuse, R52 ;  /* 0x0000006cd034723c */ /* 0x084fec0000041834 */
[C---:B------:R-:W-:Y:S06]  /*6d50*/  HMMA.16816.F32.BF16 R56, R216.reuse, R108, R56 ;  /* 0x0000006cd838723c */ /* 0x040fec0000041838 */
[-C--:B------:R-:W-:Y:S06]  /*6d60*/  HMMA.16816.F32.BF16 R60, R216, R110.reuse, R60 ;  /* 0x0000006ed83c723c */ /* 0x080fec000004183c */
[----:B------:R-:W-:Y:S01]  /*6d70*/  HMMA.16816.F32.BF16 R64, R208, R110, R64 ;  /* 0x0000006ed040723c */ /* 0x000fe20000041840 */
[----:B------:R-:W1:Y:S05]  /*6d80*/  LDSM.16.M88.4 R108, [R225+0x5000] ;  /* 0x00500000e16c783b */ /* 0x000e6a0000000200 */
        /* <DEDUP_REMOVED lines=33> */
[----:B------:R-:W-:Y:S01]  /*6fa0*/  FMUL.FTZ R15, R15, UR5 ;  /* 0x000000050f0f7c20 */ /* 0x000fe20008410000 */
[----:B------:R-:W-:Y:S01]  /*6fb0*/  FMUL.FTZ R16, R16, UR5 ;  /* 0x0000000510107c20 */ /* 0x000fe20008410000 */
[----:B------:R-:W-:Y:S04]  /*6fc0*/  FMUL.FTZ R18, R18, UR5 ;  /* 0x0000000512127c20 */ /* 0x000fe80008410000 */
[----:B------:R2:W-:Y:S01]  /*6fd0*/  MUFU.TANH R188, R5 ;  /* 0x0000000500bc7308 */ /* 0x0005e20000002400 */
[----:B------:R-:W-:Y:S01]  /*6fe0*/  FMUL.FTZ R17, R17, UR5 ;  /* 0x0000000511117c20 */ /* 0x000fe20008410000 */
[----:B------:R-:W-:Y:S08]  /*6ff0*/  FMUL.FTZ R19, R19, UR5 ;  /* 0x0000000513137c20 */ /* 0x000ff00008410000 */
[----:B------:R-:W3:Y:S01]  /*7000*/  MUFU.TANH R182, R8 ;  /* 0x0000000800b67308 */ /* 0x000ee20000002400 */
[----:B-1----:R-:W-:Y:S09]  /*7010*/  FMNMX.FTZ R2, R181, R100, !PT ;  /* 0x00000064b5027209 */ /* 0x002ff20007810000 */
[----:B------:R-:W1:Y:S01]  /*7020*/  MUFU.TANH R183, R10 ;  /* 0x0000000a00b77308 */ /* 0x000e620000002400 */
[----:B--2---:R-:W2:Y:S09]  /*7030*/  LDSM.16.M88.4 R4, [R223+0x8400] ;  /* 0x00840000df04783b */ /* 0x004eb20000000200 */
[----:B------:R-:W-:Y:S10]  /*7040*/  MUFU.TANH R191, R9 ;  /* 0x0000000900bf7308 */ /* 0x000ff40000002400 */
[----:B------:R4:W-:Y:S10]  /*7050*/  MUFU.TANH R187, R11 ;  /* 0x0000000b00bb7308 */ /* 0x0009f40000002400 */
[----:B------:R-:W5:Y:S10]  /*7060*/  MUFU.TANH R184, R184 ;  /* 0x000000b800b87308 */ /* 0x000f740000002400 */
[----:B------:R-:W5:Y:S01]  /*7070*/  MUFU.TANH R178, R16 ;  /* 0x0000001000b27308 */ /* 0x000f620000002400 */
[----:B----4-:R-:W4:Y:S09]  /*7080*/  LDSM.16.M88.4 R8, [R223+0x8800] ;  /* 0x00880000df08783b */ /* 0x010f320000000200 */
[----:B------:R-:W5:Y:S01]  /*7090*/  MUFU.TANH R179, R18 ;  /* 0x0000001200b37308 */ /* 0x000f620000002400 */
[-C--:B--2---:R-:W-:Y:S06]  /*70a0*/  HMMA.16816.F32.BF16 R20, R204, R4.reuse, R20 ;  /* 0x00000004cc14723c */ /* 0x084fec0000041814 */
[C---:B------:R-:W-:Y:S03]  /*70b0*/  HMMA.16816.F32.BF16 R24, R108.reuse, R4, R24 ;  /* 0x000000046c18723c */ /* 0x040fe60000041818 */
[----:B------:R-:W2:Y:S03]  /*70c0*/  MUFU.TANH R186, R12 ;  /* 0x0000000c00ba7308 */ /* 0x000ea60000002400 */
[-C--:B------:R-:W-:Y:S07]  /*70d0*/  HMMA.16816.F32.BF16 R28, R108, R6.reuse, R28 ;  /* 0x000000066c1c723c */ /* 0x080fee000004181c */
[----:B------:R-:W2:Y:S01]  /*70e0*/  MUFU.TANH R177, R17 ;  /* 0x0000001100b17308 */ /* 0x000ea20000002400 */
[C---:B------:R-:W-:Y:S01]  /*70f0*/  HMMA.16816.F32.BF16 R32, R204.reuse, R6, R32 ;  /* 0x00000006cc20723c */ /* 0x040fe20000041820 */
[----:B------:R-:W3:Y:S01]  /*7100*/  LDSM.16.M88.4 R4, [R223+0x8c00] ;  /* 0x008c0000df04783b */ /* 0x000ee20000000200 */
[----:B------:R-:W-:Y:S07]  /*7110*/  DEPBAR.LE SB0, 0x0 ;  /* 0x000080000000791a */ /* 0x000fee0000000000 */
[----:B------:R-:W2:Y:S02]  /*7120*/  MUFU.TANH R190, R14 ;  /* 0x0000000e00be7308 */ /* 0x000ea40000002400 */
[----:B------:R-:W-:Y:S01]  /*7130*/  FMUL.FTZ R20, R20, UR5 ;  /* 0x0000000514147c20 */ /* 0x000fe20008410000 */
[----:B------:R-:W-:Y:S01]  /*7140*/  FMUL.FTZ R22, R22, UR5 ;  /* 0x0000000516167c20 */ /* 0x000fe20008410000 */
[----:B------:R-:W-:Y:S01]  /*7150*/  FMUL.FTZ R21, R21, UR5 ;  /* 0x0000000515157c20 */ /* 0x000fe20008410000 */
[----:B------:R-:W-:Y:S01]  /*7160*/  FMUL.FTZ R24, R24, UR5 ;  /* 0x0000000518187c20 */ /* 0x000fe20008410000 */
[----:B------:R-:W-:Y:S04]  /*7170*/  FMUL.FTZ R26, R26, UR5 ;  /* 0x000000051a1a7c20 */ /* 0x000fe80008410000 */
[----:B------:R-:W-:Y:S01]  /*7180*/  MUFU.TANH R189, R13 ;  /* 0x0000000d00bd7308 */ /* 0x000fe20000002400 */
        /* <DEDUP_REMOVED lines=13> */
[-C--:B---3--:R-:W-:Y:S08]  /*7260*/  HMMA.16816.F32.BF16 R52, R204, R4.reuse, R52 ;  /* 0x00000004cc34723c */ /* 0x088ff00000041834 */
[----:B------:R-:W3:Y:S01]  /*7270*/  MUFU.TANH R200, R24 ;  /* 0x0000001800c87308 */ /* 0x000ee20000002400 */
[C---:B------:R-:W-:Y:S04]  /*7280*/  HMMA.16816.F32.BF16 R56, R108.reuse, R4, R56 ;  /* 0x000000046c38723c */ /* 0x040fe80000041838 */
[----:B------:R-:W-:Y:S02]  /*7290*/  FMUL.FTZ R33, R33, UR5 ;  /* 0x0000000521217c20 */ /* 0x000fe40008410000 */
[-C--:B------:R-:W-:Y:S03]  /*72a0*/  HMMA.16816.F32.BF16 R60, R108, R6.reuse, R60 ;  /* 0x000000066c3c723c */ /* 0x080fe6000004183c */
[----:B------:R-:W3:Y:S02]  /*72b0*/  MUFU.TANH R196, R22 ;  /* 0x0000001600c47308 */ /* 0x000ee40000002400 */
[----:B------:R-:W-:Y:S01]  /*72c0*/  FMNMX.FTZ R4, R180, R3, !PT ;  /* 0x00000003b4047209 */ /* 0x000fe20007810000 */
[----:B------:R-:W-:Y:S07]  /*72d0*/  HMMA.16816.F32.BF16 R64, R204, R6, R64 ;  /* 0x00000006cc40723c */ /* 0x000fee0000041840 */
[----:B------:R-:W3:Y:S01]  /*72e0*/  MUFU.TANH R193, R21 ;  /* 0x0000001500c17308 */ /* 0x000ee20000002400 */
[----:B------:R-:W-:Y:S03]  /*72f0*/  FMNMX.FTZ R5, R182, R105, !PT ;  /* 0x00000069b6057209 */ /* 0x000fe60007810000 */
[----:B------:R-:W-:Y:S01]  /*7300*/  FMUL.FTZ R28, R28, UR5 ;  /* 0x000000051c1c7c20 */ /* 0x000fe20008410000 */
[----:B------:R-:W-:Y:S01]  /*7310*/  FMNMX.FTZ R7, R188, R4, !PT ;  /* 0x00000004bc077209 */ /* 0x000fe20007810000 */
[----:B------:R-:W-:Y:S04]  /*7320*/  FMUL.FTZ R30, R30, UR5 ;  /* 0x000000051e1e7c20 */ /* 0x000fe80008410000 */
[----:B------:R-:W3:Y:S01]  /*7330*/  MUFU.TANH R202, R26 ;  /* 0x0000001a00ca7308 */ /* 0x000ee20000002400 */
[----:B-1----:R-:W-:Y:S01]  /*7340*/  FMNMX.FTZ R6, R183, R106, !PT ;  /* 0x0000006ab7067209 */ /* 0x002fe20007810000 */
[----:B------:R-:W-:Y:S01]  /*7350*/  FMUL.FTZ R35, R35, UR5 ;  /* 0x0000000523237c20 */ /* 0x000fe20008410000 */
[----:B-----5:R-:W-:Y:S01]  /*7360*/  FMNMX.FTZ R4, R184, R2, !PT ;  /* 0x00000002b8047209 */ /* 0x020fe20007810000 */
[----:B------:R-:W-:Y:S01]  /*7370*/  FMUL.FTZ R36, R36, UR5 ;  /* 0x0000000524247c20 */ /* 0x000fe20008410000 */
[----:B------:R-:W-:Y:S01]  /*7380*/  FMNMX.FTZ R2, R191, R5, !PT ;  /* 0x00000005bf027209 */ /* 0x000fe20007810000 */
[----:B------:R-:W-:Y:S01]  /*7390*/  FMUL.FTZ R38, R38, UR5 ;  /* 0x0000000526267c20 */ /* 0x000fe20008410000 */
[----:B------:R-:W-:Y:S03]  /*73a0*/  FMUL.FTZ R0, R63, UR5 ;  /* 0x000000053f007c20 */ /* 0x000fe60008410000 */
[----:B------:R-:W1:Y:S01]  /*73b0*/  MUFU.TANH R198, R23 ;  /* 0x0000001700c67308 */ /* 0x000e620000002400 */
[----:B------:R-:W-:Y:S01]  /*73c0*/  FMNMX.FTZ R7, R178, R7, !PT ;  /* 0x00000007b2077209 */ /* 0x000fe20007810000 */
[----:B------:R-:W-:Y:S01]  /*73d0*/  FMUL.FTZ R37, R37, UR5 ;  /* 0x0000000525257c20 */ /* 0x000fe20008410000 */
[----:B------:R-:W-:Y:S01]  /*73e0*/  FMNMX.FTZ R5, R187, R6, !PT ;  /* 0x00000006bb057209 */ /* 0x000fe20007810000 */
[----:B------:R-:W-:Y:S01]  /*73f0*/  FMUL.FTZ R31, R31, UR5 ;  /* 0x000000051f1f7c20 */ /* 0x000fe20008410000 */
[----:B------:R-:W-:Y:S01]  /*7400*/  FMNMX.FTZ R6, R179, R4, !PT ;  /* 0x00000004b3067209 */ /* 0x000fe20007810000 */
[----:B------:R-:W-:Y:S01]  /*7410*/  FMUL.FTZ R29, R29, UR5 ;  /* 0x000000051d1d7c20 */ /* 0x000fe20008410000 */
[----:B--2---:R-:W-:Y:S03]  /*7420*/  FMNMX.FTZ R4, R186, R2, !PT ;  /* 0x00000002ba047209 */ /* 0x004fe60007810000 */
[----:B------:R2:W-:Y:S01]  /*7430*/  MUFU.TANH R108, R0 ;  /* 0x00000000006c7308 */ /* 0x0005e20000002400 */
[----:B------:R-:W-:Y:S01]  /*7440*/  FMNMX.FTZ R7, R177, R7, !PT ;  /* 0x00000007b1077209 */ /* 0x000fe20007810000 */
[----:B------:R-:W-:Y:S01]  /*7450*/  FMUL.FTZ R39, R39, UR5 ;  /* 0x0000000527277c20 */ /* 0x000fe20008410000 */
[----:B------:R-:W-:Y:S01]  /*7460*/  FMNMX.FTZ R2, R190, R5, !PT ;  /* 0x00000005be027209 */ /* 0x000fe20007810000 */
[----:B------:R-:W-:Y:S01]  /*7470*/  FMUL.FTZ R48, R48, UR5 ;  /* 0x0000000530307c20 */ /* 0x000fe20008410000 */
[----:B----4-:R-:W-:Y:S01]  /*7480*/  FMNMX.FTZ R5, R176, R6, !PT ;  /* 0x00000006b0057209 */ /* 0x010fe20007810000 */
[----:B------:R-:W-:Y:S01]  /*7490*/  FMUL.FTZ R42, R42, UR5 ;  /* 0x000000052a2a7c20 */ /* 0x000fe20008410000 */
[----:B------:R-:W-:Y:S03]  /*74a0*/  FMNMX.FTZ R4, R189, R4, !PT ;  /* 0x00000004bd047209 */ /* 0x000fe60007810000 */
[----:B------:R-:W4:Y:S01]  /*74b0*/  MUFU.TANH R194, R32 ;  /* 0x0000002000c27308 */ /* 0x000f220000002400 */
[----:B------:R-:W-:Y:S01]  /*74c0*/  FMNMX.FTZ R6, R192, R7, !PT ;  /* 0x00000007c0067209 */ /* 0x000fe20007810000 */
[----:B------:R-:W-:Y:S01]  /*74d0*/  FMUL.FTZ R40, R40, UR5 ;  /* 0x0000000528287c20 */ /* 0x000fe20008410000 */
[----:B------:R-:W-:Y:S01]  /*74e0*/  FMNMX.FTZ R8, R185, R2, !PT ;  /* 0x00000002b9087209 */ /* 0x000fe20007810000 */
[----:B------:R-:W-:Y:S01]  /*74f0*/  FMUL.FTZ R50, R50, UR5 ;  /* 0x0000000532327c20 */ /* 0x000fe20008410000 */
[----:B---3--:R-:W-:Y:S01]  /*7500*/  FMNMX.FTZ R2, R200, R4, !PT ;  /* 0x00000004c8027209 */ /* 0x008fe20007810000 */
[----:B------:R-:W-:Y:S01]  /*7510*/  FMUL.FTZ R49, R49, UR5 ;  /* 0x0000000531317c20 */ /* 0x000fe20008410000 */
[----:B------:R-:W-:Y:S03]  /*7520*/  FMNMX.FTZ R5, R196, R5, !PT ;  /* 0x00000005c4057209 */ /* 0x000fe60007810000 */
[----:B------:R-:W3:Y:S01]  /*7530*/  MUFU.TANH R201, R25 ;  /* 0x0000001900c97308 */ /* 0x000ee20000002400 */
[----:B------:R-:W-:Y:S01]  /*7540*/  FMNMX.FTZ R4, R193, R6, !PT ;  /* 0x00000006c1047209 */ /* 0x000fe20007810000 */
[----:B------:R-:W-:Y:S01]  /*7550*/  FMUL.FTZ R43, R43, UR5 ;  /* 0x000000052b2b7c20 */ /* 0x000fe20008410000 */
[----:B--2---:R-:W-:Y:S01]  /*7560*/  FMNMX.FTZ R0, R202, R8, !PT ;  /* 0x00000008ca007209 */ /* 0x004fe20007810000 */
[----:B------:R-:W-:Y:S01]  /*7570*/  FMUL.FTZ R41, R41, UR5 ;  /* 0x0000000529297c20 */ /* 0x000fe20008410000 */
[----:B-1----:R-:W-:Y:S01]  /*7580*/  FMNMX.FTZ R5, R198, R5, !PT ;  /* 0x00000005c6057209 */ /* 0x002fe20007810000 */
[----:B------:R-:W-:Y:S01]  /*7590*/  FMUL.FTZ R51, R51, UR5 ;  /* 0x0000000533337c20 */ /* 0x000fe20008410000 */
[----:B------:R-:W-:Y:S03]  /*75a0*/  FMUL.FTZ R52, R52, UR5 ;  /* 0x0000000534347c20 */ /* 0x000fe60008410000 */
[----:B------:R-:W1:Y:S01]  /*75b0*/  MUFU.TANH R208, R27 ;  /* 0x0000001b00d07308 */ /* 0x000e620000002400 */
[----:B----4-:R-:W-:Y:S01]  /*75c0*/  FMNMX.FTZ R4, R194, R4, !PT ;  /* 0x00000004c2047209 */ /* 0x010fe20007810000 */
        /* <DEDUP_REMOVED lines=76> */
[----:B------:R-:W-:Y:S01]  /*7a90*/  MUFU.TANH R241, R57 ;  /* 0x0000003900f17308 */ /* 0x000fe20000002400 */
[----:B--2---:R-:W-:Y:S09]  /*7aa0*/  FMNMX.FTZ R20, R235, R5, !PT ;  /* 0x00000005eb147209 */ /* 0x004ff20007810000 */
[----:B------:R-:W-:Y:S01]  /*7ab0*/  MUFU.TANH R242, R58 ;  /* 0x0000003a00f27308 */ /* 0x000fe20000002400 */
[----:B---3--:R-:W-:Y:S09]  /*7ac0*/  FMNMX.FTZ R18, R240, R2, !PT ;  /* 0x00000002f0127209 */ /* 0x008ff20007810000 */
        /* <DEDUP_REMOVED lines=10> */
.L_x_643:
[----:B--2---:R-:W1:Y:S01]  /*7b70*/  SHFL.BFLY PT, R6, R104, 0x2, 0x1f ;  /* 0x0c401f0068067f89 */ /* 0x004e6200000e0000 */
        /* <DEDUP_REMOVED lines=50> */
[C---:B------:R-:W-:Y:S01]  /*7ea0*/  FMUL.FTZ R32, R100.reuse, R140 ;  /* 0x0000008c64207220 */ /* 0x040fe20000410000 */
[----:B------:R-:W-:Y:S01]  /*7eb0*/  FMUL.FTZ R33, R100, R141 ;  /* 0x0000008d64217220 */ /* 0x000fe20000410000 */
[--C-:B------:R-:W-:Y:S03]  /*7ec0*/  FFMA.FTZ R5, R176, UR4, -R106.reuse ;  /* 0x00000004b0057c23 */ /* 0x100fe6000801086a */
[----:B------:R2:W-:Y:S01]  /*7ed0*/  MUFU.EX2 R180, R4 ;  /* 0x0000000400b47308 */ /* 0x0005e20000000800 */
[----:B------:R-:W-:Y:S01]  /*7ee0*/  FSEL R109, R109, RZ, P0 ;  /* 0x000000ff6d6d7208 */ /* 0x000fe20000000000 */
[--C-:B------:R-:W-:Y:S01]  /*7ef0*/  FFMA.FTZ R111, R199, UR4, -R106.reuse ;  /* 0x00000004c76f7c23 */ /* 0x100fe2000801086a */
[----:B------:R-:W-:Y:S01]  /*7f00*/  FSETP.NEU.FTZ.AND P0, PT, R101, -INF , PT ;  /* 0xff8000006500780b */ /* 0x000fe20003f1d000 */
[----:B------:R-:W-:Y:S01]  /*7f10*/  FFMA.FTZ R44, R193, UR4, -R105 ;  /* 0x00000004c12c7c23 */ /* 0x000fe20008010869 */
[----:B------:R-:W-:Y:S01]  /*7f20*/  FFMA.FTZ R50, R196, UR4, -R106 ;  /* 0x00000004c4327c23 */ /* 0x000fe2000801086a */
[--C-:B------:R-:W-:Y:S01]  /*7f30*/  FFMA.FTZ R9, R189, UR4, -R109.reuse ;  /* 0x00000004bd097c23 */ /* 0x100fe2000801086d */
[----:B------:R-:W-:Y:S01]  /*7f40*/  FSEL R110, R110, RZ, P0 ;  /* 0x000000ff6e6e7208 */ /* 0x000fe20000000000 */
[----:B------:R-:W-:Y:S02]  /*7f50*/  FFMA.FTZ R7, R186, UR4, -R109 ;  /* 0x00000004ba077c23 */ /* 0x000fe4000801086d */
[----:B------:R-:W4:Y:S01]  /*7f60*/  MUFU.EX2 R0, R0 ;  /* 0x0000000000007308 */ /* 0x000f220000000800 */
[C---:B-1----:R-:W-:Y:S01]  /*7f70*/  FMUL.FTZ R12, R2.reuse, R120 ;  /* 0x00000078020c7220 */ /* 0x042fe20000410000 */
[C---:B------:R-:W-:Y:S01]  /*7f80*/  FMUL.FTZ R13, R2.reuse, R121 ;  /* 0x00000079020d7220 */ /* 0x040fe20000410000 */
[----:B------:R-:W-:Y:S01]  /*7f90*/  FMUL.FTZ R24, R2, R128 ;  /* 0x0000008002187220 */ /* 0x000fe20000410000 */
[----:B------:R-:W-:Y:S01]  /*7fa0*/  FFMA.FTZ R128, R202, UR4, -R110 ;  /* 0x00000004ca807c23 */ /* 0x000fe2000801086e */
[C---:B------:R-:W-:Y:S01]  /*7fb0*/  FMUL.FTZ R25, R2.reuse, R129 ;  /* 0x0000008102197220 */ /* 0x040fe20000410000 */
[C---:B------:R-:W-:Y:S01]  /*7fc0*/  FMUL.FTZ R28, R2.reuse, R136 ;  /* 0x00000088021c7220 */ /* 0x040fe20000410000 */
[----:B------:R-:W-:Y:S01]  /*7fd0*/  FMUL.FTZ R29, R2, R137 ;  /* 0x00000089021d7220 */ /* 0x000fe20000410000 */
[--C-:B--2---:R-:W-:Y:S02]  /*7fe0*/  FFMA.FTZ R4, R188, UR4, -R105.reuse ;  /* 0x00000004bc047c23 */ /* 0x104fe40008010869 */
[----:B------:R-:W1:Y:S01]  /*7ff0*/  MUFU.EX2 R3, R3 ;  /* 0x0000000300037308 */ /* 0x000e620000000800 */
[----:B------:R-:W-:Y:S01]  /*8000*/  FMUL.FTZ R41, R2, R145 ;  /* 0x0000009102297220 */ /* 0x000fe20000410000 */
[--C-:B------:R-:W-:Y:S01]  /*8010*/  FFMA.FTZ R56, R194, UR4, -R105.reuse ;  /* 0x00000004c2387c23 */ /* 0x100fe20008010869 */
[--C-:B------:R-:W-:Y:S01]  /*8020*/  FFMA.FTZ R66, R197, UR4, -R106.reuse ;  /* 0x00000004c5427c23 */ /* 0x100fe2000801086a */
[----:B------:R-:W-:Y:S01]  /*8030*/  FMUL.FTZ R45, R2, R153 ;  /* 0x00000099022d7220 */ /* 0x000fe20000410000 */
[C---:B------:R-:W-:Y:S01]  /*8040*/  FMUL.FTZ R48, R100.reuse, R156 ;  /* 0x0000009c64307220 */ /* 0x040fe20000410000 */
[----:B------:R-:W-:Y:S01]  /*8050*/  FMUL.FTZ R49, R100, R157 ;  /* 0x0000009d64317220 */ /* 0x000fe20000410000 */
[--C-:B------:R-:W-:Y:S03]  /*8060*/  FFMA.FTZ R60, R195, UR4, -R105.reuse ;  /* 0x00000004c33c7c23 */ /* 0x100fe60008010869 */
[----:B------:R2:W-:Y:S01]  /*8070*/  MUFU.EX2 R63, R4 ;  /* 0x00000004003f7308 */ /* 0x0005e20000000800 */
        /* <DEDUP_REMOVED lines=13> */
[----:B------:R-:W-:Y:S01]  /*8150*/  FMUL.FTZ R35, R3, R143 ;  /* 0x0000008f03237220 */ /* 0x000fe20000410000 */
[C---:B------:R-:W-:Y:S01]  /*8160*/  FMUL.FTZ R42, R0.reuse, R146 ;  /* 0x00000092002a7220 */ /* 0x040fe20000410000 */
[C---:B------:R-:W-:Y:S01]  /*8170*/  FMUL.FTZ R43, R0.reuse, R147 ;  /* 0x00000093002b7220 */ /* 0x040fe20000410000 */
[--C-:B--2---:R-:W-:Y:S01]  /*8180*/  FFMA.FTZ R4, R181, UR4, -R106.reuse ;  /* 0x00000004b5047c23 */ /* 0x104fe2000801086a */
[----:B------:R1:W-:Y:S01]  /*8190*/  MUFU.EX2 R189, R44 ;  /* 0x0000002c00bd7308 */ /* 0x0003e20000000800 */
[----:B------:R-:W2:Y:S01]  /*81a0*/  LDSM.16.MT88.4 R120, [R222+0xa000] ;  /* 0x00a00000de78783b */ /* 0x000ea20000004200 */
[C---:B------:R-:W-:Y:S01]  /*81b0*/  FMUL.FTZ R46, R0.reuse, R154 ;  /* 0x0000009a002e7220 */ /* 0x040fe20000410000 */
[C---:B------:R-:W-:Y:S01]  /*81c0*/  FMUL.FTZ R47, R0.reuse, R155 ;  /* 0x0000009b002f7220 */ /* 0x040fe20000410000 */
[C---:B------:R-:W-:Y:S01]  /*81d0*/  FMUL.FTZ R51, R3.reuse, R159 ;  /* 0x0000009f03337220 */ /* 0x040fe20000410000 */
[----:B------:R-:W-:Y:S01]  /*81e0*/  FMUL.FTZ R59, R0, R163 ;  /* 0x000000a3003b7220 */ /* 0x000fe20000410000 */
[C---:B---3--:R-:W-:Y:S01]  /*81f0*/  FMUL.FTZ R67, R3.reuse, R175 ;  /* 0x000000af03437220 */ /* 0x048fe20000410000 */
[----:B----4-:R-:W-:Y:S03]  /*8200*/  FMUL.FTZ R5, R100, R117 ;  /* 0x0000007564057220 */ /* 0x010fe60000410000 */
[----:B------:R3:W-:Y:S01]  /*8210*/  MUFU.EX2 R8, R4 ;  /* 0x0000000400087308 */ /* 0x0007e20000000800 */
[----:B------:R-:W4:Y:S01]  /*8220*/  LDSM.16.MT88.4 R124, [R220+0xb000] ;  /* 0x00b00000dc7c783b */ /* 0x000f220000004200 */
[----:B------:R-:W-:Y:S01]  /*8230*/  FMUL.FTZ R57, R2, R161 ;  /* 0x000000a102397220 */ /* 0x000fe20000410000 */
[C---:B------:R-:W-:Y:S01]  /*8240*/  FMUL.FTZ R68, R100.reuse, R68 ;  /* 0x0000004464447220 */ /* 0x040fe20000410000 */
[----:B------:R-:W-:Y:S01]  /*8250*/  FMUL.FTZ R69, R100, R69 ;  /* 0x0000004564457220 */ /* 0x000fe20000410000 */
[C---:B------:R-:W-:Y:S01]  /*8260*/  FMUL.FTZ R70, R3.reuse, R70 ;  /* 0x0000004603467220 */ /* 0x040fe20000410000 */
[C---:B------:R-:W-:Y:S01]  /*8270*/  FMUL.FTZ R71, R3.reuse, R71 ;  /* 0x0000004703477220 */ /* 0x040fe20000410000 */
[C---:B------:R-:W-:Y:S03]  /*8280*/  FMUL.FTZ R72, R2.reuse, R72 ;  /* 0x0000004802487220 */ /* 0x040fe60000410000 */
[----:B------:R5:W5:Y:S01]  /*8290*/  MUFU.EX2 R64, R56 ;  /* 0x0000003800407308 */ /* 0x000b620000000800 */
[C---:B-1----:R-:W-:Y:S01]  /*82a0*/  FMUL.FTZ R44, R2.reuse, R152 ;  /* 0x00000098022c7220 */ /* 0x042fe20000410000 */
[----:B------:R-:W4:Y:S01]  /*82b0*/  LDL.LU R163, [R1+0xc] ;  /* 0x00000c0001a37983 */ /* 0x000f220000300800 */
[----:B------:R-:W-:Y:S01]  /*82c0*/  FMUL.FTZ R73, R2, R73 ;  /* 0x0000004902497220 */ /* 0x000fe20000410000 */
[C---:B------:R-:W-:Y:S01]  /*82d0*/  FMUL.FTZ R74, R0.reuse, R74 ;  /* 0x0000004a004a7220 */ /* 0x040fe20000410000 */
[----:B------:R-:W-:Y:S01]  /*82e0*/  FMUL.FTZ R75, R0, R75 ;  /* 0x0000004b004b7220 */ /* 0x000fe20000410000 */
[----:B------:R-:W-:Y:S01]  /*82f0*/  LDSM.16.MT88.4 R140, [R222+0x9c00] ;  /* 0x009c0000de8c783b */ /* 0x000fe20000004200 */
[----:B------:R-:W-:Y:S03]  /*8300*/  FMUL.FTZ R76, R2, R76 ;  /* 0x0000004c024c7220 */ /* 0x000fe60000410000 */
[----:B------:R1:W-:Y:S01]  /*8310*/  MUFU.EX2 R137, R60 ;  /* 0x0000003c00897308 */ /* 0x0003e20000000800 */
[----:B---3--:R-:W-:Y:S01]  /*8320*/  FFMA.FTZ R4, R184, UR4, -R106 ;  /* 0x00000004b8047c23 */ /* 0x008fe2000801086a */
[----:B------:R-:W-:Y:S01]  /*8330*/  FMUL.FTZ R77, R2, R77 ;  /* 0x0000004d024d7220 */ /* 0x000fe20000410000 */
[C---:B------:R-:W-:Y:S01]  /*8340*/  FMUL.FTZ R78, R0.reuse, R78 ;  /* 0x0000004e004e7220 */ /* 0x040fe20000410000 */
[----:B------:R-:W-:Y:S01]  /*8350*/  FMUL.FTZ R79, R0, R79 ;  /* 0x0000004f004f7220 */ /* 0x000fe20000410000 */
[C---:B------:R-:W-:Y:S01]  /*8360*/  FMUL.FTZ R80, R100.reuse, R80 ;  /* 0x0000005064507220 */ /* 0x040fe20000410000 */
[----:B------:R-:W-:Y:S01]  /*8370*/  FMUL.FTZ R81, R100, R81 ;  /* 0x0000005164517220 */ /* 0x000fe20000410000 */
[C---:B------:R-:W-:Y:S03]  /*8380*/  FMUL.FTZ R82, R3.reuse, R82 ;  /* 0x0000005203527220 */ /* 0x040fe60000410000 */
[----:B------:R3:W-:Y:S01]  /*8390*/  MUFU.EX2 R65, R4 ;  /* 0x0000000400417308 */ /* 0x0007e20000000800 */
[----:B-----5:R-:W-:Y:S01]  /*83a0*/  FMUL.FTZ R56, R2, R160 ;  /* 0x000000a002387220 */ /* 0x020fe20000410000 */
[----:B------:R-:W-:Y:S01]  /*83b0*/  MOV R161, R64 ;  /* 0x0000004000a17202 */ /* 0x000fe20000000f00 */
[C---:B------:R-:W-:Y:S01]  /*83c0*/  FMUL.FTZ R64, R100.reuse, R172 ;  /* 0x000000ac64407220 */ /* 0x040fe20000410000 */
[C---:B------:R-:W-:Y:S01]  /*83d0*/  FMUL.FTZ R83, R3.reuse, R83 ;  /* 0x0000005303537220 */ /* 0x040fe20000410000 */
[C---:B------:R-:W-:Y:S01]  /*83e0*/  FMUL.FTZ R84, R100.reuse, R84 ;  /* 0x0000005464547220 */ /* 0x040fe20000410000 */
[----:B------:R-:W-:Y:S01]  /*83f0*/  FMUL.FTZ R85, R100, R85 ;  /* 0x0000005564557220 */ /* 0x000fe20000410000 */
[C---:B------:R-:W-:Y:S03]  /*8400*/  FMUL.FTZ R86, R3.reuse, R86 ;  /* 0x0000005603567220 */ /* 0x040fe60000410000 */
[----:B------:R5:W-:Y:S01]  /*8410*/  MUFU.EX2 R184, R7 ;  /* 0x0000000700b87308 */ /* 0x000be20000000800 */
[C---:B-1----:R-:W-:Y:S01]  /*8420*/  FMUL.FTZ R60, R2.reuse, R168 ;  /* 0x000000a8023c7220 */ /* 0x042fe20000410000 */
[C---:B------:R-:W-:Y:S01]  /*8430*/  FMUL.FTZ R87, R3.reuse, R87 ;  /* 0x0000005703577220 */ /* 0x040fe20000410000 */
[C---:B------:R-:W-:Y:S01]  /*8440*/  FMUL.FTZ R88, R2.reuse, R88 ;  /* 0x0000005802587220 */ /* 0x040fe20000410000 */
[----:B------:R-:W-:Y:S01]  /*8450*/  FMUL.FTZ R89, R2, R89 ;  /* 0x0000005902597220 */ /* 0x000fe20000410000 */
[C---:B------:R-:W-:Y:S01]  /*8460*/  FMUL.FTZ R90, R0.reuse, R90 ;  /* 0x0000005a005a7220 */ /* 0x040fe20000410000 */
[----:B------:R-:W-:Y:S01]  /*8470*/  FMUL.FTZ R91, R0, R91 ;  /* 0x0000005b005b7220 */ /* 0x000fe20000410000 */
[----:B------:R-:W-:Y:S03]  /*8480*/  FMUL.FTZ R92, R2, R92 ;  /* 0x0000005c025c7220 */ /* 0x000fe60000410000 */
[----:B------:R1:W-:Y:S01]  /*8490*/  MUFU.EX2 R160, R66 ;  /* 0x0000004200a07308 */ /* 0x0003e20000000800 */
[--C-:B---3--:R-:W-:Y:S01]  /*84a0*/  FFMA.FTZ R4, R178, UR4, -R105.reuse ;  /* 0x00000004b2047c23 */ /* 0x108fe20008010869 */
[----:B------:R-:W-:Y:S01]  /*84b0*/  FMUL.FTZ R93, R2, R93 ;  /* 0x0000005d025d7220 */ /* 0x000fe20000410000 */
[C---:B------:R-:W-:Y:S01]  /*84c0*/  FMUL.FTZ R94, R0.reuse, R94 ;  /* 0x0000005e005e7220 */ /* 0x040fe20000410000 */
[----:B------:R-:W-:Y:S01]  /*84d0*/  FMUL.FTZ R95, R0, R95 ;  /* 0x0000005f005f7220 */ /* 0x000fe20000410000 */
[C---:B------:R-:W-:Y:S01]  /*84e0*/  FMUL.FTZ R96, R100.reuse, R96 ;  /* 0x0000006064607220 */ /* 0x040fe20000410000 */
[----:B------:R-:W-:Y:S01]  /*84f0*/  FMUL.FTZ R97, R100, R97 ;  /* 0x0000006164617220 */ /* 0x000fe20000410000 */
[C---:B------:R-:W-:Y:S03]  /*8500*/  FMUL.FTZ R98, R3.reuse, R98 ;  /* 0x0000006203627220 */ /* 0x040fe60000410000 */
[----:B------:R3:W-:Y:S01]  /*8510*/  MUFU.EX2 R188, R4 ;  /* 0x0000000400bc7308 */ /* 0x0007e20000000800 */
[C---:B-----5:R-:W-:Y:S01]  /*8520*/  FMUL.FTZ R7, R3.reuse, R119 ;  /* 0x0000007703077220 */ /* 0x060fe20000410000 */
[----:B------:R-:W-:Y:S01]  /*8530*/  FMUL.FTZ R99, R3, R99 ;  /* 0x0000006303637220 */ /* 0x000fe20000410000 */
[----:B------:R-:W-:Y:S01]  /*8540*/  FFMA.FTZ R107, R107, UR4, -R110 ;  /* 0x000000046b6b7c23 */ /* 0x000fe2000801086e */
[----:B-1----:R-:W-:Y:S06]  /*8550*/  FMUL.FTZ R66, R3, R174 ;  /* 0x000000ae03427220 */ /* 0x002fec0000410000 */
[----:B------:R-:W-:Y:S01]  /*8560*/  MUFU.EX2 R107, R107 ;  /* 0x0000006b006b7308 */ /* 0x000fe20000000800 */
[----:B---3--:R-:W-:Y:S09]  /*8570*/  FFMA.FTZ R4, R177, UR4, -R105 ;  /* 0x00000004b1047c23 */ /* 0x008ff20008010869 */
[----:B------:R1:W3:Y:S02]  /*8580*/  MUFU.EX2 R177, R4 ;  /* 0x0000000400b17308 */ /* 0x0002e40000000800 */
[----:B-1----:R-:W-:Y:S01]  /*8590*/  FFMA.FTZ R4, R179, UR4, -R106 ;  /* 0x00000004b3047c23 */ /* 0x002fe2000801086a */
[----:B------:R-:W-:Y:S02]  /*85a0*/  MOV R179, R8 ;  /* 0x0000000800b37202 */ /* 0x000fe40000000f00 */
[----:B---3--:R-:W-:Y:S05]  /*85b0*/  F2FP.BF16.F32.PACK_AB R114, R177, R188 ;  /* 0x000000bcb172723e */ /* 0x008fea00000010ff */
[----:B------:R1:W3:Y:S02]  /*85c0*/  MUFU.EX2 R181, R4 ;  /* 0x0000000400b57308 */ /* 0x0002e40000000800 */
[--C-:B-1----:R-:W-:Y:S01]  /*85d0*/  FFMA.FTZ R4, R182, UR4, -R109.reuse ;  /* 0x00000004b6047c23 */ /* 0x102fe2000801086d */
[----:B---3--:R-:W-:Y:S07]  /*85e0*/  F2FP.BF16.F32.PACK_AB R115, R176, R181 ;  /* 0x000000b5b073723e */ /* 0x008fee00000010ff */
[----:B------:R1:W-:Y:S10]  /*85f0*/  MUFU.EX2 R182, R9 ;  /* 0x0000000900b67308 */ /* 0x0003f40000000800 */
[----:B------:R3:W5:Y:S01]  /*8600*/  MUFU.EX2 R8, R4 ;  /* 0x0000000400087308 */ /* 0x0007620000000800 */
[C---:B-1----:R-:W-:Y:S01]  /*8610*/  FMUL.FTZ R9, R2.reuse, R113 ;  /* 0x0000007102097220 */ /* 0x042fe20000410000 */
[----:B------:R-:W-:Y:S01]  /*8620*/  F2FP.BF16.F32.PACK_AB R113, R65, R179 ;  /* 0x000000b34171723e */ /* 0x000fe200000010ff */
[--C-:B---3--:R-:W-:Y:S01]  /*8630*/  FFMA.FTZ R4, R191, UR4, -R109.reuse ;  /* 0x00000004bf047c23 */ /* 0x108fe2000801086d */
[----:B-----5:R-:W-:Y:S01]  /*8640*/  MOV R186, R8 ;  /* 0x0000000800ba7202 */ /* 0x020fe20000000f00 */
[C---:B------:R-:W-:Y:S01]  /*8650*/  FMUL.FTZ R8, R2.reuse, R112 ;  /* 0x0000007002087220 */ /* 0x040fe20000410000 */
[----:B------:R-:W-:Y:S04]  /*8660*/  F2FP.BF16.F32.PACK_AB R112, R63, R180 ;  /* 0x000000b43f70723e */ /* 0x000fe800000010ff */
[----:B------:R1:W-:Y:S02]  /*8670*/  MUFU.EX2 R62, R4 ;  /* 0x00000004003e7308 */ /* 0x0003e40000000800 */
[--C-:B-1----:R-:W-:Y:S08]  /*8680*/  FFMA.FTZ R4, R183, UR4, -R110.reuse ;  /* 0x00000004b7047c23 */ /* 0x102ff0000801086e */
[----:B------:R1:W-:Y:S10]  /*8690*/  MUFU.EX2 R183, R40 ;  /* 0x0000002800b77308 */ /* 0x0003f40000000800 */
[----:B------:R3:W-:Y:S01]  /*86a0*/  MUFU.EX2 R6, R4 ;  /* 0x0000000400067308 */ /* 0x0007e20000000800 */
[----:B-1----:R-:W-:Y:S01]  /*86b0*/  FMUL.FTZ R40, R2, R144 ;  /* 0x0000009002287220 */ /* 0x002fe20000410000 */
[--C-:B---3--:R-:W-:Y:S08]  /*86c0*/  FFMA.FTZ R4, R187, UR4, -R110.reuse ;  /* 0x00000004bb047c23 */ /* 0x108ff0000801086e */
[----:B------:R1:W-:Y:S10]  /*86d0*/  MUFU.EX2 R187, R50 ;  /* 0x0000003200bb7308 */ /* 0x0003f40000000800 */
[----:B------:R3:W5:Y:S01]  /*86e0*/  MUFU.EX2 R61, R4 ;  /* 0x00000004003d7308 */ /* 0x0007620000000800 */
[----:B-1----:R-:W-:Y:S02]  /*86f0*/  FMUL.FTZ R50, R3, R158 ;  /* 0x0000009e03327220 */ /* 0x002fe40000410000 */
[----:B------:R-:W-:Y:S01]  /*8700*/  LDSM.16.MT88.4 R156, [R220+0xac00] ;  /* 0x00ac0000dc9c783b */ /* 0x000fe20000004200 */
[--C-:B---3--:R-:W-:Y:S01]  /*8710*/  FFMA.FTZ R4, R190, UR4, -R110.reuse ;  /* 0x00000004be047c23 */ /* 0x108fe2000801086e */
[----:B-----5:R-:W-:Y:S05]  /*8720*/  MOV R168, R61 ;  /* 0x0000003d00a87202 */ /* 0x020fea0000000f00 */
[----:B------:R1:W-:Y:S02]  /*8730*/  MUFU.EX2 R178, R4 ;  /* 0x0000000400b27308 */ /* 0x0003e40000000800 */
[----:B-1----:R-:W-:Y:S01]  /*8740*/  FFMA.FTZ R4, R185, UR4, -R110 ;  /* 0x00000004b9047c23 */ /* 0x002fe2000801086e */
[----:B------:R-:W-:Y:S01]  /*8750*/  MOV R185, R6 ;  /* 0x0000000600b97202 */ /* 0x000fe20000000f00 */
[----:B------:R-:W-:Y:S01]  /*8760*/  FMUL.FTZ R6, R3, R118 ;  /* 0x0000007603067220 */ /* 0x000fe20000410000 */
[----:B------:R-:W-:Y:S05]  /*8770*/  F2FP.BF16.F32.PACK_AB R118, R182, R184 ;  /* 0x000000b8b676723e */ /* 0x000fea00000010ff */
[----:B------:R1:W3:Y:S01]  /*8780*/  MUFU.EX2 R191, R4 ;  /* 0x0000000400bf7308 */ /* 0x0002e20000000800 */
[----:B------:R-:W-:Y:S01]  /*8790*/  F2FP.BF16.F32.PACK_AB R117, R61, R185 ;  /* 0x000000b93d75723e */ /* 0x000fe200000010ff */
[----:B------:R-:W-:Y:S01]  /*87a0*/  FMUL.FTZ R61, R2, R169 ;  /* 0x000000a9023d7220 */ /* 0x000fe20000410000 */
[----:B------:R-:W-:Y:S01]  /*87b0*/  MOV R169, R62 ;  /* 0x0000003e00a97202 */ /* 0x000fe20000000f00 */
[----:B-1----:R-:W-:Y:S01]  /*87c0*/  FMUL.FTZ R4, R100, R116 ;  /* 0x0000007464047220 */ /* 0x002fe20000410000 */
[----:B------:R-:W-:Y:S01]  /*87d0*/  F2FP.BF16.F32.PACK_AB R116, R62, R186 ;  /* 0x000000ba3e74723e */ /* 0x000fe200000010ff */
[----:B------:R-:W-:Y:S01]  /*87e0*/  FMUL.FTZ R62, R0, R170 ;  /* 0x000000aa003e7220 */ /* 0x000fe20000410000 */
[----:B---3--:R-:W-:Y:S02]  /*87f0*/  F2FP.BF16.F32.PACK_AB R119, R191, R178 ;  /* 0x000000b2bf77723e */ /* 0x008fe400000010ff */
[----:B------:R-:W-:Y:S01]  /*8800*/  MOV R170, R65 ;  /* 0x0000004100aa7202 */ /* 0x000fe20000000f00 */
[C---:B------:R-:W-:Y:S01]  /*8810*/  FMUL.FTZ R65, R100.reuse, R173 ;  /* 0x000000ad64417220 */ /* 0x040fe20000410000 */
[-C--:B------:R-:W-:Y:S01]  /*8820*/  HMMA.16816.F32.BF16 R4, R112, R20.reuse, R4 ;  /* 0x000000147004723c */ /* 0x080fe20000041804 */
[----:B------:R-:W-:Y:S05]  /*8830*/  LDSM.16.MT88.4 R172, [R222+0xac00] ;  /* 0x00ac0000deac783b */ /* 0x000fea0000004200 */
        /* <DEDUP_REMOVED lines=8> */
[C---:B------:R-:W-:Y:S01]  /*88c0*/  FMUL.FTZ R23, R3.reuse, R135 ;  /* 0x0000008703177220 */ /* 0x040fe20000410000 */
[----:B------:R-:W-:Y:S06]  /*88d0*/  FMUL.FTZ R22, R3, R134 ;  /* 0x0000008603167220 */ /* 0x000fec0000410000 */
[----:B------:R3:W-:Y:S01]  /*88e0*/  MUFU.EX2 R134, R128 ;  /* 0x0000008000867308 */ /* 0x0007e20000000800 */
[-C--:B------:R-:W-:Y:S06]  /*88f0*/  HMMA.16816.F32.BF16 R20, R112, R36.reuse, R20 ;  /* 0x000000247014723c */ /* 0x080fec0000041814 */
[C---:B------:R-:W-:Y:S05]  /*8900*/  HMMA.16816.F32.BF16 R24, R116.reuse, R36, R24 ;  /* 0x000000247418723c */ /* 0x040fea0000041818 */
[--C-:B-1----:R-:W-:Y:S01]  /*8910*/  FFMA.FTZ R111, R200, UR4, -R109.reuse ;  /* 0x00000004c86f7c23 */ /* 0x102fe2000801086d */
[-C--:B------:R-:W-:Y:S03]  /*8920*/  HMMA.16816.F32.BF16 R28, R116, R38.reuse, R28 ;  /* 0x00000026741c723c */ /* 0x080fe6000004181c */
[----:B------:R1:W-:Y:S02]  /*8930*/  MUFU.EX2 R133, R111 ;  /* 0x0000006f00857308 */ /* 0x0003e40000000800 */
[--C-:B---3--:R-:W-:Y:S01]  /*8940*/  FFMA.FTZ R128, R203, UR4, -R109.reuse ;  /* 0x00000004cb807c23 */ /* 0x108fe2000801086d */
[C---:B------:R-:W-:Y:S05]  /*8950*/  HMMA.16816.F32.BF16 R32, R112.reuse, R38, R32 ;  /* 0x000000267020723c */ /* 0x040fea0000041820 */
[C---:B------:R-:W-:Y:S01]  /*8960*/  FMUL.FTZ R36, R100.reuse, R148 ;  /* 0x0000009464247220 */ /* 0x040fe20000410000 */
[----:B------:R-:W-:Y:S01]  /*8970*/  FMUL.FTZ R37, R100, R149 ;  /* 0x0000009564257220 */ /* 0x000fe20000410000 */
[C---:B------:R-:W-:Y:S01]  /*8980*/  FMUL.FTZ R38, R3.reuse, R150 ;  /* 0x0000009603267220 */ /* 0x040fe20000410000 */
[----:B------:R-:W-:Y:S01]  /*8990*/  FMUL.FTZ R39, R3, R151 ;  /* 0x0000009703277220 */ /* 0x000fe20000410000 */
[----:B------:R3:W-:Y:S02]  /*89a0*/  MUFU.EX2 R136, R128 ;  /* 0x0000008000887308 */ /* 0x0007e40000000800 */
[--C-:B-1----:R-:W-:Y:S04]  /*89b0*/  FFMA.FTZ R111, R201, UR4, -R109.reuse ;  /* 0x00000004c96f7c23 */ /* 0x102fe8000801086d */
[-C--:B------:R-:W-:Y:S04]  /*89c0*/  HMMA.16816.F32.BF16 R36, R112, R52.reuse, R36 ;  /* 0x000000347024723c */ /* 0x080fe80000041824 */
[----:B------:R1:W5:Y:S02]  /*89d0*/  MUFU.EX2 R135, R111 ;  /* 0x0000006f00877308 */ /* 0x0003640000000800 */
[C---:B------:R-:W-:Y:S01]  /*89e0*/  HMMA.16816.F32.BF16 R40, R116.reuse, R52, R40 ;  /* 0x000000347428723c */ /* 0x040fe20000041828 */
[----:B---3--:R-:W-:Y:S05]  /*89f0*/  LDSM.16.MT88.4 R128, [R222+0x9400] ;  /* 0x00940000de80783b */ /* 0x008fea0000004200 */
[-C--:B------:R-:W-:Y:S05]  /*8a00*/  HMMA.16816.F32.BF16 R44, R116, R54.reuse, R44 ;  /* 0x00000036742c723c */ /* 0x080fea000004182c */
[----:B------:R-:W-:Y:S01]  /*8a10*/  FFMA.FTZ R52, R198, UR4, -R106 ;  /* 0x00000004c6347c23 */ /* 0x000fe2000801086a */
[C---:B------:R-:W-:Y:S03]  /*8a20*/  HMMA.16816.F32.BF16 R48, R112.reuse, R54, R48 ;  /* 0x000000367030723c */ /* 0x040fe60000041830 */
[----:B------:R3:W5:Y:S02]  /*8a30*/  MUFU.EX2 R190, R52 ;  /* 0x0000003400be7308 */ /* 0x0007640000000800 */
[--C-:B-1----:R-:W-:Y:S01]  /*8a40*/  FFMA.FTZ R111, R208, UR4, -R110.reuse ;  /* 0x00000004d06f7c23 */ /* 0x102fe2000801086e */
[C---:B------:R-:W-:Y:S01]  /*8a50*/  FMUL.FTZ R53, R100.reuse, R165 ;  /* 0x000000a564357220 */ /* 0x040fe20000410000 */
[C---:B------:R-:W-:Y:S01]  /*8a60*/  FMUL.FTZ R54, R3.reuse, R166 ;  /* 0x000000a603367220 */ /* 0x040fe20000410000 */
[----:B------:R-:W-:Y:S05]  /*8a70*/  FMUL.FTZ R55, R3, R167 ;  /* 0x000000a703377220 */ /* 0x000fea0000410000 */
[----:B------:R1:W5:Y:S01]  /*8a80*/  MUFU.EX2 R162, R111 ;  /* 0x0000006f00a27308 */ /* 0x0003620000000800 */
[----:B---3--:R-:W-:Y:S07]  /*8a90*/  FMUL.FTZ R52, R100, R164 ;  /* 0x000000a464347220 */ /* 0x008fee0000410000 */
[-C--:B--2---:R-:W-:Y:S03]  /*8aa0*/  HMMA.16816.F32.BF16 R52, R112, R120.reuse, R52 ;  /* 0x000000787034723c */ /* 0x084fe60000041834 */
[----:B-1----:R-:W-:Y:S03]  /*8ab0*/  FFMA.FTZ R111, R209, UR4, -R109 ;  /* 0x00000004d16f7c23 */ /* 0x002fe6000801086d */
[C---:B------:R-:W-:Y:S01]  /*8ac0*/  HMMA.16816.F32.BF16 R56, R116.reuse, R120, R56 ;  /* 0x000000787438723c */ /* 0x040fe20000041838 */
[----:B------:R1:W2:Y:S05]  /*8ad0*/  MUFU.EX2 R252, R111 ;  /* 0x0000006f00fc7308 */ /* 0x0002aa0000000800 */
[-C--:B------:R-:W-:Y:S06]  /*8ae0*/  HMMA.16816.F32.BF16 R60, R116, R122.reuse, R60 ;  /* 0x0000007a743c723c */ /* 0x080fec000004183c */
[C---:B------:R-:W-:Y:S01]  /*8af0*/  HMMA.16816.F32.BF16 R64, R112.reuse, R122, R64 ;  /* 0x0000007a7040723c */ /* 0x040fe20000041840 */
[----:B------:R-:W3:Y:S05]  /*8b00*/  LDSM.16.MT88.4 R120, [R222+0xb000] ;  /* 0x00b00000de78783b */ /* 0x000eea0000004200 */
[-C--:B----4-:R-:W-:Y:S05]  /*8b10*/  HMMA.16816.F32.BF16 R68, R112, R124.reuse, R68 ;  /* 0x0000007c7044723c */ /* 0x090fea0000041844 */
[--C-:B-1----:R-:W-:Y:S01]  /*8b20*/  FFMA.FTZ R111, R210, UR4, -R110.reuse ;  /* 0x00000004d26f7c23 */ /* 0x102fe2000801086e */
[C---:B------:R-:W-:Y:S03]  /*8b30*/  HMMA.16816.F32.BF16 R72, R116.reuse, R124, R72 ;  /* 0x0000007c7448723c */ /* 0x040fe60000041848 */
[----:B------:R1:W-:Y:S03]  /*8b40*/  MUFU.EX2 R249, R111 ;  /* 0x0000006f00f97308 */ /* 0x0003e60000000800 */
[-C--:B------:R-:W-:Y:S06]  /*8b50*/  HMMA.16816.F32.BF16 R76, R116, R126.reuse, R76 ;  /* 0x0000007e744c723c */ /* 0x080fec000004184c */
[C---:B------:R-:W-:Y:S01]  /*8b60*/  HMMA.16816.F32.BF16 R80, R112.reuse, R126, R80 ;  /* 0x0000007e7050723c */ /* 0x040fe20000041850 */
[----:B------:R-:W4:Y:S04]  /*8b70*/  LDSM.16.MT88.4 R124, [R220+0x9400] ;  /* 0x00940000dc7c783b */ /* 0x000f280000004200 */
[----:B-1----:R-:W-:Y:S04]  /*8b80*/  FFMA.FTZ R111, R211, UR4, -R110 ;  /* 0x00000004d36f7c23 */ /* 0x002fe8000801086e */
[----:B------:R1:W2:Y:S01]  /*8b90*/  MUFU.EX2 R248, R111 ;  /* 0x0000006f00f87308 */ /* 0x0002a20000000800 */
[-C--:B---3--:R-:W-:Y:S06]  /*8ba0*/  HMMA.16816.F32.BF16 R84, R112, R120.reuse, R84 ;  /* 0x000000787054723c */ /* 0x088fec0000041854 */
[C---:B------:R-:W-:Y:S06]  /*8bb0*/  HMMA.16816.F32.BF16 R88, R116.reuse, R120, R88 ;  /* 0x000000787458723c */ /* 0x040fec0000041858 */
[-C--:B------:R-:W-:Y:S05]  /*8bc0*/  HMMA.16816.F32.BF16 R92, R116, R122.reuse, R92 ;  /* 0x0000007a745c723c */ /* 0x080fea000004185c */
[--C-:B-1----:R-:W-:Y:S01]  /*8bd0*/  FFMA.FTZ R111, R215, UR4, -R105.reuse ;  /* 0x00000004d76f7c23 */ /* 0x102fe20008010869 */
[----:B------:R-:W-:Y:S01]  /*8be0*/  HMMA.16816.F32.BF16 R96, R112, R122, R96 ;  /* 0x0000007a7060723c */ /* 0x000fe20000041860 */
[----:B------:R-:W1:Y:S02]  /*8bf0*/  LDSM.16.MT88.4 R120, [R220+0xa400] ;  /* 0x00a40000dc78783b */ /* 0x000e640000004200 */
[----:B------:R3:W-:Y:S02]  /*8c00*/  MUFU.EX2 R246, R111 ;  /* 0x0000006f00f67308 */ /* 0x0007e40000000800 */
[----:B-----5:R-:W-:Y:S02]  /*8c10*/  F2FP.BF16.F32.PACK_AB R116, R135, R133 ;  /* 0x000000858774723e */ /* 0x020fe400000010ff */
[----:B------:R-:W-:Y:S04]  /*8c20*/  F2FP.BF16.F32.PACK_AB R112, R189, R183 ;  /* 0x000000b7bd70723e */ /* 0x000fe800000010ff */
[----:B------:R-:W-:Y:S02]  /*8c30*/  F2FP.BF16.F32.PACK_AB R113, R190, R187 ;  /* 0x000000bbbe71723e */ /* 0x000fe400000010ff */
[----:B------:R-:W-:Y:S02]  /*8c40*/  F2FP.BF16.F32.PACK_AB R114, R137, R161 ;  /* 0x000000a18972723e */ /* 0x000fe400000010ff */
[----:B------:R-:W-:Y:S02]  /*8c50*/  F2FP.BF16.F32.PACK_AB R115, R171, R160 ;  /* 0x000000a0ab73723e */ /* 0x000fe400000010ff */
[----:B------:R-:W-:Y:S02]  /*8c60*/  F2FP.BF16.F32.PACK_AB R117, R162, R134 ;  /* 0x00000086a275723e */ /* 0x000fe400000010ff */
[----:B--2---:R-:W-:Y:S01]  /*8c70*/  F2FP.BF16.F32.PACK_AB R118, R136, R252 ;  /* 0x000000fc8876723e */ /* 0x004fe200000010ff */
[--C-:B---3--:R-:W-:Y:S01]  /*8c80*/  FFMA.FTZ R111, R217, UR4, -R105.reuse ;  /* 0x00000004d96f7c23 */ /* 0x108fe20008010869 */
[----:B------:R-:W-:Y:S01]  /*8c90*/  F2FP.BF16.F32.PACK_AB R119, R248, R249 ;  /* 0x000000f9f877723e */ /* 0x000fe200000010ff */
[-C--:B----4-:R-:W-:Y:S02]  /*8ca0*/  HMMA.16816.F32.BF16 R4, R112, R124.reuse, R4 ;  /* 0x0000007c7004723c */ /* 0x090fe40000041804 */
[----:B------:R2:W3:Y:S04]  /*8cb0*/  MUFU.EX2 R247, R111 ;  /* 0x0000006f00f77308 */ /* 0x0004e80000000800 */
[C---:B------:R-:W-:Y:S06]  /*8cc0*/  HMMA.16816.F32.BF16 R8, R116.reuse, R124, R8 ;  /* 0x0000007c7408723c */ /* 0x040fec0000041808 */
[-C--:B------:R-:W-:Y:S06]  /*8cd0*/  HMMA.16816.F32.BF16 R12, R116, R126.reuse, R12 ;  /* 0x0000007e740c723c */ /* 0x080fec000004180c */
[C---:B------:R-:W-:Y:S01]  /*8ce0*/  HMMA.16816.F32.BF16 R16, R112.reuse, R126, R16 ;  /* 0x0000007e7010723c */ /* 0x040fe20000041810 */
[----:B------:R-:W4:Y:S04]  /*8cf0*/  LDSM.16.MT88.4 R124, [R222+0xa400] ;  /* 0x00a40000de7c783b */ /* 0x000f280000004200 */
[--C-:B--2---:R-:W-:Y:S01]  /*8d00*/  FFMA.FTZ R111, R218, UR4, -R106.reuse ;  /* 0x00000004da6f7c23 */ /* 0x104fe2000801086a */
[-C--:B------:R-:W-:Y:S03]  /*8d10*/  HMMA.16816.F32.BF16 R20, R112, R128.reuse, R20 ;  /* 0x000000807014723c */ /* 0x080fe60000041814 */
[----:B------:R2:W-:Y:S02]  /*8d20*/  MUFU.EX2 R217, R111 ;  /* 0x0000006f00d97308 */ /* 0x0005e40000000800 */
[----:B------:R-:W-:Y:S01]  /*8d30*/  MOV R218, R136 ;  /* 0x0000008800da7202 */ /* 0x000fe20000000f00 */
[C---:B------:R-:W-:Y:S06]  /*8d40*/  HMMA.16816.F32.BF16 R24, R116.reuse, R128, R24 ;  /* 0x000000807418723c */ /* 0x040fec0000041818 */
[-C--:B------:R-:W-:Y:S06]  /*8d50*/  HMMA.16816.F32.BF16 R28, R116, R130.reuse, R28 ;  /* 0x00000082741c723c */ /* 0x080fec000004181c */
[C---:B------:R-:W-:Y:S01]  /*8d60*/  HMMA.16816.F32.BF16 R32, R112.reuse, R130, R32 ;  /* 0x000000827020723c */ /* 0x040fe20000041820 */
[----:B------:R-:W5:Y:S04]  /*8d70*/  LDSM.16.MT88.4 R128, [R220+0xb400] ;  /* 0x00b40000dc80783b */ /* 0x000f680000004200 */
[--C-:B--2---:R-:W-:Y:S01]  /*8d80*/  FFMA.FTZ R111, R219, UR4, -R106.reuse ;  /* 0x00000004db6f7c23 */ /* 0x104fe2000801086a */
[-C--:B-1----:R-:W-:Y:S03]  /*8d90*/  HMMA.16816.F32.BF16 R36, R112, R120.reuse, R36 ;  /* 0x000000787024723c */ /* 0x082fe60000041824 */
[----:B------:R1:W2:Y:S02]  /*8da0*/  MUFU.EX2 R211, R111 ;  /* 0x0000006f00d37308 */ /* 0x0002a40000000800 */
[----:B------:R-:W-:Y:S01]  /*8db0*/  MOV R219, R137 ;  /* 0x0000008900db7202 */ /* 0x000fe20000000f00 */
[C---:B------:R-:W-:Y:S06]  /*8dc0*/  HMMA.16816.F32.BF16 R40, R116.reuse, R120, R40 ;  /* 0x000000787428723c */ /* 0x040fec0000041828 */
[-C--:B------:R-:W-:Y:S06]  /*8dd0*/  HMMA.16816.F32.BF16 R44, R116, R122.reuse, R44 ;  /* 0x0000007a742c723c */ /* 0x080fec000004182c */
[C---:B------:R-:W-:Y:S01]  /*8de0*/  HMMA.16816.F32.BF16 R48, R112.reuse, R122, R48 ;  /* 0x0000007a7030723c */ /* 0x040fe20000041830 */
[----:B------:R-:W3:Y:S04]  /*8df0*/  LDSM.16.MT88.4 R120, [R222+0xb400] ;  /* 0x00b40000de78783b */ /* 0x000ee80000004200 */
        /* <DEDUP_REMOVED lines=11> */
[C---:B------:R-:W-:Y:S05]  /*8eb0*/  HMMA.16816.F32.BF16 R72, R116.reuse, R128, R72 ;  /* 0x000000807448723c */ /* 0x040fea0000041848 */
[--C-:B------:R-:W-:Y:S01]  /*8ec0*/  FFMA.FTZ R132, R214, UR4, -R106.reuse ;  /* 0x00000004d6847c23 */ /* 0x100fe2000801086a */
[-C--:B------:R-:W-:Y:S03]  /*8ed0*/  HMMA.16816.F32.BF16 R76, R116, R130.reuse, R76 ;  /* 0x00000082744c723c */ /* 0x080fe6000004184c */
[----:B------:R-:W-:Y:S02]  /*8ee0*/  MUFU.EX2 R209, R132 ;  /* 0x0000008400d17308 */ /* 0x000fe40000000800 */
[----:B------:R-:W-:Y:S01]  /*8ef0*/  MOV R214, R185 ;  /* 0x000000b900d67202 */ /* 0x000fe20000000f00 */
[C---:B------:R-:W-:Y:S01]  /*8f00*/  HMMA.16816.F32.BF16 R80, R112.reuse, R130, R80 ;  /* 0x000000827050723c */ /* 0x040fe20000041850 */
[----:B------:R-:W-:Y:S04]  /*8f10*/  LDSM.16.MT88.4 R128, [R220+0xb800] ;  /* 0x00b80000dc80783b */ /* 0x000fe80000004200 */
[----:B-1----:R-:W-:Y:S01]  /*8f20*/  FFMA.FTZ R111, R216, UR4, -R106 ;  /* 0x00000004d86f7c23 */ /* 0x002fe2000801086a */
[-C--:B---3--:R-:W-:Y:S03]  /*8f30*/  HMMA.16816.F32.BF16 R84, R112, R120.reuse, R84 ;  /* 0x000000787054723c */ /* 0x088fe60000041854 */
[----:B------:R1:W3:Y:S02]  /*8f40*/  MUFU.EX2 R210, R111 ;  /* 0x0000006f00d27308 */ /* 0x0002e40000000800 */
[----:B------:R-:W-:Y:S01]  /*8f50*/  MOV R216, R135 ;  /* 0x0000008700d87202 */ /* 0x000fe20000000f00 */
[C---:B------:R-:W-:Y:S05]  /*8f60*/  HMMA.16816.F32.BF16 R88, R116.reuse, R120, R88 ;  /* 0x000000787458723c */ /* 0x040fea0000041858 */
[----:B------:R-:W-:Y:S01]  /*8f70*/  FFMA.FTZ R0, R0, R163, R214 ;  /* 0x000000a300007223 */ /* 0x000fe200000100d6 */
[-C--:B------:R-:W-:Y:S05]  /*8f80*/  HMMA.16816.F32.BF16 R92, R116, R122.reuse, R92 ;  /* 0x0000007a745c723c */ /* 0x080fea000004185c */
[----:B------:R-:W-:Y:S01]  /*8f90*/  MOV R214, R160 ;  /* 0x000000a000d67202 */ /* 0x000fe20000000f00 */
[----:B------:R-:W-:Y:S01]  /*8fa0*/  HMMA.16816.F32.BF16 R96, R112, R122, R96 ;  /* 0x0000007a7060723c */ /* 0x000fe20000041860 */
[----:B------:R-:W-:Y:S04]  /*8fb0*/  LDSM.16.MT88.4 R120, [R220+0xa800] ;  /* 0x00a80000dc78783b */ /* 0x000fe80000004200 */
[--C-:B-1----:R-:W-:Y:S01]  /*8fc0*/  FFMA.FTZ R111, R228, UR4, -R109.reuse ;  /* 0x00000004e46f7c23 */ /* 0x102fe2000801086d */
[----:B------:R-:W-:Y:S01]  /*8fd0*/  MOV R228, R190 ;  /* 0x000000be00e47202 */ /* 0x000fe20000000f00 */
[----:B------:R-:W-:Y:S01]  /*8fe0*/  FADD.FTZ R0, R168, R0 ;  /* 0x00000000a8007221 */ /* 0x000fe20000010000 */
[----:B------:R-:W-:Y:S01]  /*8ff0*/  F2FP.BF16.F32.PACK_AB R112, R247, R246 ;  /* 0x000000f6f770723e */ /* 0x000fe200000010ff */
[----:B------:R1:W-:Y:S02]  /*9000*/  MUFU.EX2 R203, R111 ;  /* 0x0000006f00cb7308 */ /* 0x0003e40000000800 */
[----:B--2---:R-:W-:Y:S02]  /*9010*/  F2FP.BF16.F32.PACK_AB R113, R211, R217 ;  /* 0x000000d9d371723e */ /* 0x004fe400000010ff */
[----:B-----5:R-:W-:Y:S02]  /*9020*/  F2FP.BF16.F32.PACK_AB R114, R212, R215 ;  /* 0x000000d7d472723e */ /* 0x020fe400000010ff */
[----:B---3--:R-:W-:Y:S07]  /*9030*/  F2FP.BF16.F32.PACK_AB R115, R210, R209 ;  /* 0x000000d1d273723e */ /* 0x008fee00000010ff */
[-C--:B----4-:R-:W-:Y:S03]  /*9040*/  HMMA.16816.F32.BF16 R4, R112, R124.reuse, R4 ;  /* 0x0000007c7004723c */ /* 0x090fe60000041804 */
[--C-:B-1----:R-:W-:Y:S01]  /*9050*/  FFMA.FTZ R111, R229, UR4, -R109.reuse ;  /* 0x00000004e56f7c23 */ /* 0x102fe2000801086d */
[----:B------:R-:W-:Y:S03]  /*9060*/  MOV R229, R189 ;  /* 0x000000bd00e57202 */ /* 0x000fe60000000f00 */
[----:B------:R1:W2:Y:S04]  /*9070*/  MUFU.EX2 R208, R111 ;  /* 0x0000006f00d07308 */ /* 0x0002a80000000800 */
[--C-:B-1----:R-:W-:Y:S01]  /*9080*/  FFMA.FTZ R111, R232, UR4, -R110.reuse ;  /* 0x00000004e86f7c23 */ /* 0x102fe2000801086e */
[----:B------:R-:W-:Y:S02]  /*9090*/  MOV R232, R134 ;  /* 0x0000008600e87202 */ /* 0x000fe40000000f00 */
[----:B--2---:R-:W-:Y:S03]  /*90a0*/  F2FP.BF16.F32.PACK_AB R116, R208, R203 ;  /* 0x000000cbd074723e */ /* 0x004fe600000010ff */
[----:B------:R1:W-:Y:S02]  /*90b0*/  MUFU.EX2 R201, R111 ;  /* 0x0000006f00c97308 */ /* 0x0003e40000000800 */
[--C-:B-1----:R-:W-:Y:S01]  /*90c0*/  FFMA.FTZ R111, R230, UR4, -R110.reuse ;  /* 0x00000004e66f7c23 */ /* 0x102fe2000801086e */
[----:B------:R-:W-:Y:S02]  /*90d0*/  MOV R230, R133 ;  /* 0x0000008500e67202 */ /* 0x000fe40000000f00 */
[----:B------:R-:W1:Y:S05]  /*90e0*/  LDSM.16.MT88.4 R132, [R222+0x9800] ;  /* 0x00980000de84783b */ /* 0x000e6a0000004200 */
[----:B------:R2:W3:Y:S02]  /*90f0*/  MUFU.EX2 R202, R111 ;  /* 0x0000006f00ca7308 */ /* 0x0004e40000000800 */
[--C-:B--2---:R-:W-:Y:S01]  /*9100*/  FFMA.FTZ R111, R231, UR4, -R109.reuse ;  /* 0x00000004e76f7c23 */ /* 0x104fe2000801086d */
[----:B---3--:R-:W-:Y:S01]  /*9110*/  F2FP.BF16.F32.PACK_AB R117, R202, R201 ;  /* 0x000000c9ca75723e */ /* 0x008fe200000010ff */
[----:B------:R-:W2:Y:S06]  /*9120*/  LDL.LU R231, [R1+0x8] ;  /* 0x0000080001e77983 */ /* 0x000eac0000300800 */
[----:B------:R3:W-:Y:S02]  /*9130*/  MUFU.EX2 R199, R111 ;  /* 0x0000006f00c77308 */ /* 0x0007e40000000800 */
[----:B---3--:R-:W-:Y:S01]  /*9140*/  FFMA.FTZ R111, R233, UR4, -R109 ;  /* 0x00000004e96f7c23 */ /* 0x008fe2000801086d */
[----:B------:R-:W-:Y:S07]  /*9150*/  MOV R233, R186 ;  /* 0x000000ba00e97202 */ /* 0x000fee0000000f00 */
[----:B------:R3:W4:Y:S02]  /*9160*/  MUFU.EX2 R200, R111 ;  /* 0x0000006f00c87308 */ /* 0x0007240000000800 */
[--C-:B---3--:R-:W-:Y:S01]  /*9170*/  FFMA.FTZ R111, R234, UR4, -R110.reuse ;  /* 0x00000004ea6f7c23 */ /* 0x108fe2000801086e */
[----:B------:R-:W-:Y:S02]  /*9180*/  MOV R234, R187 ;  /* 0x000000bb00ea7202 */ /* 0x000fe40000000f00 */
[----:B----4-:R-:W-:Y:S05]  /*9190*/  F2FP.BF16.F32.PACK_AB R118, R200, R199 ;  /* 0x000000c7c876723e */ /* 0x010fea00000010ff */
        /* <DEDUP_REMOVED lines=8> */
[C---:B------:R-:W-:Y:S06]  /*9220*/  HMMA.16816.F32.BF16 R8, R116.reuse, R124, R8 ;  /* 0x0000007c7408723c */ /* 0x040fec0000041808 */
[-C--:B------:R-:W-:Y:S05]  /*9230*/  HMMA.16816.F32.BF16 R12, R116, R126.reuse, R12 ;  /* 0x0000007e740c723c */ /* 0x080fea000004180c */
[--C-:B---3--:R-:W-:Y:S01]  /*9240*/  FFMA.FTZ R111, R237, UR4, -R105.reuse ;  /* 0x00000004ed6f7c23 */ /* 0x108fe20008010869 */
[C---:B------:R-:W-:Y:S01]  /*9250*/  HMMA.16816.F32.BF16 R16, R112.reuse, R126, R16 ;  /* 0x0000007e7010723c */ /* 0x040fe20000041810 */
[----:B------:R-:W3:Y:S02]  /*9260*/  LDSM.16.MT88.4 R124, [R222+0xa800] ;  /* 0x00a80000de7c783b */ /* 0x000ee40000004200 */
[----:B------:R4:W-:Y:S02]  /*9270*/  MUFU.EX2 R195, R111 ;  /* 0x0000006f00c37308 */ /* 0x0009e40000000800 */
[----:B------:R-:W-:Y:S01]  /*9280*/  MOV R237, R182 ;  /* 0x000000b600ed7202 */ /* 0x000fe20000000f00 */
[-C--:B-1----:R-:W-:Y:S06]  /*9290*/  HMMA.16816.F32.BF16 R20, R112, R132.reuse, R20 ;  /* 0x000000847014723c */ /* 0x082fec0000041814 */
[C---:B------:R-:W-:Y:S06]  /*92a0*/  HMMA.16816.F32.BF16 R24, R116.reuse, R132, R24 ;  /* 0x000000847418723c */ /* 0x040fec0000041818 */
[-C--:B------:R-:W-:Y:S05]  /*92b0*/  HMMA.16816.F32.BF16 R28, R116, R134.reuse, R28 ;  /* 0x00000086741c723c */ /* 0x080fea000004181c */
[--C-:B----4-:R-:W-:Y:S01]  /*92c0*/  FFMA.FTZ R111, R239, UR4, -R106.reuse ;  /* 0x00000004ef6f7c23 */ /* 0x110fe2000801086a */
[C---:B------:R-:W-:Y:S03]  /*92d0*/  HMMA.16816.F32.BF16 R32, R112.reuse, R134, R32 ;  /* 0x000000867020723c */ /* 0x040fe60000041820 */
[----:B------:R1:W-:Y:S02]  /*92e0*/  MUFU.EX2 R193, R111 ;  /* 0x0000006f00c17308 */ /* 0x0003e40000000800 */
[----:B------:R-:W-:Y:S01]  /*92f0*/  MOV R239, R176 ;  /* 0x000000b000ef7202 */ /* 0x000fe20000000f00 */
[-C--:B------:R-:W-:Y:S06]  /*9300*/  HMMA.16816.F32.BF16 R36, R112, R120.reuse, R36 ;  /* 0x000000787024723c */ /* 0x080fec0000041824 */
[C---:B------:R-:W-:Y:S06]  /*9310*/  HMMA.16816.F32.BF16 R40, R116.reuse, R120, R40 ;  /* 0x000000787428723c */ /* 0x040fec0000041828 */
[-C--:B------:R-:W-:Y:S05]  /*9320*/  HMMA.16816.F32.BF16 R44, R116, R122.reuse, R44 ;  /* 0x0000007a742c723c */ /* 0x080fea000004182c */
[--C-:B-1----:R-:W-:Y:S01]  /*9330*/  FFMA.FTZ R111, R238, UR4, -R106.reuse ;  /* 0x00000004ee6f7c23 */ /* 0x102fe2000801086a */
[C---:B------:R-:W-:Y:S01]  /*9340*/  HMMA.16816.F32.BF16 R48, R112.reuse, R122, R48 ;  /* 0x0000007a7030723c */ /* 0x040fe20000041830 */
[----:B------:R-:W1:Y:S02]  /*9350*/  LDSM.16.MT88.4 R120, [R222+0xb800] ;  /* 0x00b80000de78783b */ /* 0x000e640000004200 */
[----:B------:R4:W-:Y:S02]  /*9360*/  MUFU.EX2 R194, R111 ;  /* 0x0000006f00c27308 */ /* 0x0009e40000000800 */
[----:B------:R-:W-:Y:S01]  /*9370*/  MOV R238, R177 ;  /* 0x000000b100ee7202 */ /* 0x000fe20000000f00 */
[-C--:B---3--:R-:W-:Y:S06]  /*9380*/  HMMA.16816.F32.BF16 R52, R112, R124.reuse, R52 ;  /* 0x0000007c7034723c */ /* 0x088fec0000041834 */
[C---:B------:R-:W-:Y:S06]  /*9390*/  HMMA.16816.F32.BF16 R56, R116.reuse, R124, R56 ;  /* 0x0000007c7438723c */ /* 0x040fec0000041838 */
[-C--:B------:R-:W-:Y:S05]  /*93a0*/  HMMA.16816.F32.BF16 R60, R116, R126.reuse, R60 ;  /* 0x0000007e743c723c */ /* 0x080fea000004183c */
[--C-:B----4-:R-:W-:Y:S01]  /*93b0*/  FFMA.FTZ R111, R206, UR4, -R105.reuse ;  /* 0x00000004ce6f7c23 */ /* 0x110fe20008010869 */
[C---:B------:R-:W-:Y:S01]  /*93c0*/  HMMA.16816.F32.BF16 R64, R112.reuse, R126, R64 ;  /* 0x0000007e7040723c */ /* 0x040fe20000041840 */
[----:B------:R-:W3:Y:S02]  /*93d0*/  LDSM.16.MT88.4 R124, [R220+0x9c00] ;  /* 0x009c0000dc7c783b */ /* 0x000ee40000004200 */
[----:B------:R-:W-:Y:S02]  /*93e0*/  MUFU.EX2 R192, R111 ;  /* 0x0000006f00c07308 */ /* 0x000fe40000000800 */
[----:B------:R-:W-:Y:S01]  /*93f0*/  FFMA.FTZ R105, R204, UR4, -R105 ;  /* 0x00000004cc697c23 */ /* 0x000fe20008010869 */
[-C--:B------:R-:W-:Y:S07]  /*9400*/  HMMA.16816.F32.BF16 R68, R112, R128.reuse, R68 ;  /* 0x000000807044723c */ /* 0x080fee0000041844 */
[----:B------:R4:W-:Y:S01]  /*9410*/  MUFU.EX2 R191, R105 ;  /* 0x0000006900bf7308 */ /* 0x0009e20000000800 */
[C---:B------:R-:W-:Y:S04]  /*9420*/  HMMA.16816.F32.BF16 R72, R116.reuse, R128, R72 ;  /* 0x000000807448723c */ /* 0x040fe80000041848 */
[----:B------:R-:W-:Y:S02]  /*9430*/  MOV R204, R184 ;  /* 0x000000b800cc7202 */ /* 0x000fe40000000f00 */
[-C--:B------:R-:W-:Y:S05]  /*9440*/  HMMA.16816.F32.BF16 R76, R116, R130.reuse, R76 ;  /* 0x00000082744c723c */ /* 0x080fea000004184c */
[----:B------:R-:W-:Y:S01]  /*9450*/  MOV R206, R178 ;  /* 0x000000b200ce7202 */ /* 0x000fe20000000f00 */
[C---:B------:R-:W-:Y:S05]  /*9460*/  HMMA.16816.F32.BF16 R80, R112.reuse, R130, R80 ;  /* 0x000000827050723c */ /* 0x040fea0000041850 */
[--C-:B----4-:R-:W-:Y:S01]  /*9470*/  FFMA.FTZ R105, R207, UR4, -R106.reuse ;  /* 0x00000004cf697c23 */ /* 0x110fe2000801086a */
[-C--:B-1----:R-:W-:Y:S03]  /*9480*/  HMMA.16816.F32.BF16 R84, R112, R120.reuse, R84 ;  /* 0x000000787054723c */ /* 0x082fe60000041854 */
[----:B------:R1:W-:Y:S02]  /*9490*/  MUFU.EX2 R190, R105 ;  /* 0x0000006900be7308 */ /* 0x0003e40000000800 */
[----:B------:R-:W-:Y:S01]  /*94a0*/  FFMA.FTZ R106, R205, UR4, -R106 ;  /* 0x00000004cd6a7c23 */ /* 0x000fe2000801086a */
[C---:B------:R-:W-:Y:S05]  /*94b0*/  HMMA.16816.F32.BF16 R88, R116.reuse, R120, R88 ;  /* 0x000000787458723c */ /* 0x040fea0000041858 */
[----:B------:R-:W-:Y:S01]  /*94c0*/  MOV R205, R188 ;  /* 0x000000bc00cd7202 */ /* 0x000fe20000000f00 */
[-C--:B------:R-:W-:Y:S01]  /*94d0*/  HMMA.16816.F32.BF16 R92, R116, R122.reuse, R92 ;  /* 0x0000007a745c723c */ /* 0x080fe2000004185c */
[----:B------:R-:W4:Y:S04]  /*94e0*/  MUFU.EX2 R189, R106 ;  /* 0x0000006a00bd7308 */ /* 0x000f280000000800 */
[----:B------:R-:W-:Y:S01]  /*94f0*/  MOV R207, R181 ;  /* 0x000000b500cf7202 */ /* 0x000fe20000000f00 */
[----:B------:R-:W-:Y:S05]  /*9500*/  HMMA.16816.F32.BF16 R96, R112, R122, R96 ;  /* 0x0000007a7060723c */ /* 0x000fea0000041860 */
[--C-:B-1----:R-:W-:Y:S02]  /*9510*/  FFMA.FTZ R105, R240, UR4, -R109.reuse ;  /* 0x00000004f0697c23 */ /* 0x102fe4000801086d */
[----:B------:R-:W5:Y:S02]  /*9520*/  LDL.LU R240, [R1+0x4] ;  /* 0x0000040001f07983 */ /* 0x000f640000300800 */
[----:B------:R1:W-:Y:S02]  /*9530*/  MUFU.EX2 R187, R105 ;  /* 0x0000006900bb7308 */ /* 0x0003e40000000800 */
[----:B----4-:R-:W-:Y:S01]  /*9540*/  F2FP.BF16.F32.PACK_AB R111, R189, R190 ;  /* 0x000000bebd6f723e */ /* 0x010fe200000010ff */
[----:B-1----:R-:W-:Y:S01]  /*9550*/  FFMA.FTZ R105, R241, UR4, -R109 ;  /* 0x00000004f1697c23 */ /* 0x002fe2000801086d */
[----:B------:R-:W-:Y:S06]  /*9560*/  MOV R241, R179 ;  /* 0x000000b300f17202 */ /* 0x000fec0000000f00 */
[----:B------:R1:W4:Y:S02]  /*9570*/  MUFU.EX2 R188, R105 ;  /* 0x0000006900bc7308 */ /* 0x0003240000000800 */
[--C-:B-1----:R-:W-:Y:S01]  /*9580*/  FFMA.FTZ R105, R242, UR4, -R110.reuse ;  /* 0x00000004f2697c23 */ /* 0x102fe2000801086e */
[----:B----4-:R-:W-:Y:S01]  /*9590*/  F2FP.BF16.F32.PACK_AB R176, R188, R187 ;  /* 0x000000bbbcb0723e */ /* 0x010fe200000010ff */
[----:B------:R-:W4:Y:S06]  /*95a0*/  LDL.LU R242, [R1] ;  /* 0x0000000001f27983 */ /* 0x000f2c0000300800 */
[----:B------:R1:W-:Y:S02]  /*95b0*/  MUFU.EX2 R185, R105 ;  /* 0x0000006900b97308 */ /* 0x0003e40000000800 */
[--C-:B-1----:R-:W-:Y:S01]  /*95c0*/  FFMA.FTZ R105, R245, UR4, -R110.reuse ;  /* 0x00000004f5697c23 */ /* 0x102fe2000801086e */
[----:B------:R-:W-:Y:S01]  /*95d0*/  FFMA.FTZ R110, R108, UR4, -R110 ;  /* 0x000000046c6e7c23 */ /* 0x000fe2000801086e */
[----:B------:R-:W-:Y:S06]  /*95e0*/  F2FP.BF16.F32.PACK_AB R108, R195, R196 ;  /* 0x000000c4c36c723e */ /* 0x000fec00000010ff */
[----:B------:R1:W3:Y:S01]  /*95f0*/  MUFU.EX2 R186, R105 ;  /* 0x0000006900ba7308 */ /* 0x0002e20000000800 */
[----:B------:R-:W-:Y:S02]  /*9600*/  MOV R245, R180 ;  /* 0x000000b400f57202 */ /* 0x000fe40000000f00 */
[----:B------:R-:W4:Y:S01]  /*9610*/  LDSM.16.MT88.4 R180, [R220+0xbc00] ;  /* 0x00bc0000dcb4783b */ /* 0x000f220000004200 */
[----:B--2---:R-:W-:Y:S01]  /*9620*/  FFMA.FTZ R2, R2, R231, R233 ;  /* 0x000000e702027223 */ /* 0x004fe200000100e9 */
[----:B------:R-:W-:Y:S02]  /*9630*/  MOV R231, R232 ;  /* 0x000000e800e77202 */ /* 0x000fe40000000f00 */
[----:B------:R-:W-:Y:S01]  /*9640*/  MOV R232, R228 ;  /* 0x000000e400e87202 */ /* 0x000fe20000000f00 */
[----:B------:R-:W-:Y:S01]  /*9650*/  FADD.FTZ R2, R169, R2 ;  /* 0x00000002a9027221 */ /* 0x000fe20000010000 */
[----:B------:R-:W-:Y:S02]  /*9660*/  MOV R228, R162 ;  /* 0x000000a200e47202 */ /* 0x000fe40000000f00 */
[----:B------:R-:W-:Y:S02]  /*9670*/  MOV R233, R230 ;  /* 0x000000e600e97202 */ /* 0x000fe40000000f00 */
[----:B------:R-:W-:Y:S02]  /*9680*/  MOV R230, R229 ;  /* 0x000000e500e67202 */ /* 0x000fe40000000f00 */
[----:B------:R-:W-:Y:S01]  /*9690*/  MOV R229, R216 ;  /* 0x000000d800e57202 */ /* 0x000fe20000000f00 */
[--C-:B-1----:R-:W-:Y:S01]  /*96a0*/  FFMA.FTZ R105, R244, UR4, -R109.reuse ;  /* 0x00000004f4697c23 */ /* 0x102fe2000801086d */
[----:B------:R-:W-:Y:S01]  /*96b0*/  FFMA.FTZ R109, R243, UR4, -R109 ;  /* 0x00000004f36d7c23 */ /* 0x000fe2000801086d */
[----:B---3--:R-:W-:Y:S02]  /*96c0*/  F2FP.BF16.F32.PACK_AB R177, R186, R185 ;  /* 0x000000b9bab1723e */ /* 0x008fe400000010ff */
[----:B------:R-:W-:Y:S01]  /*96d0*/  MUFU.EX2 R184, R105 ;  /* 0x0000006900b87308 */ /* 0x000fe20000000800 */
[----:B------:R-:W-:Y:S09]  /*96e0*/  MOV R216, R161 ;  /* 0x000000a100d87202 */ /* 0x000ff20000000f00 */
[----:B------:R1:W2:Y:S10]  /*96f0*/  MUFU.EX2 R106, R109 ;  /* 0x0000006d006a7308 */ /* 0x0002b40000000800 */
[----:B------:R3:W3:Y:S01]  /*9700*/  MUFU.EX2 R105, R110 ;  /* 0x0000006e00697308 */ /* 0x0006e20000000800 */
[----:B-1----:R-:W-:Y:S02]  /*9710*/  F2FP.BF16.F32.PACK_AB R109, R194, R193 ;  /* 0x000000c1c26d723e */ /* 0x002fe400000010ff */
[----:B--2---:R-:W-:Y:S02]  /*9720*/  F2FP.BF16.F32.PACK_AB R178, R106, R184 ;  /* 0x000000b86ab2723e */ /* 0x004fe400000010ff */
        /* <DEDUP_REMOVED lines=27> */
[----:B------:R-:W-:Y:S03]  /*98e0*/  FADD.FTZ R0, R233, R9 ;  /* 0x00000009e9007221 */ /* 0x000fe60000010000 */
[----:B------:R-:W-:Y:S04]  /*98f0*/  FADD.FTZ R9, R232, R3 ;  /* 0x00000003e8097221 */ /* 0x000fe80000010000 */
[----:B------:R-:W-:Y:S01]  /*9900*/  FADD.FTZ R9, R214, R9 ;  /* 0x00000009d6097221 */ /* 0x000fe20000010000 */
[----:B----4-:R-:W-:Y:S04]  /*9910*/  FFMA.FTZ R100, R100, R242, R245 ;  /* 0x000000f264647223 */ /* 0x010fe800000100f5 */
[----:B------:R-:W-:Y:S01]  /*9920*/  FADD.FTZ R8, R213, R100 ;  /* 0x00000064d5087221 */ /* 0x000fe20000010000 */
[----:B------:R-:W-:Y:S02]  /*9930*/  MOV R213, R219 ;  /* 0x000000db00d57202 */ /* 0x000fe40000000f00 */
        /* <DEDUP_REMOVED lines=65> */
.L_x_641:
        /* <DEDUP_REMOVED lines=49> */
[----:B----4-:R-:W-:Y:S01]  /*a060*/  @P1 IMAD.WIDE.U32 R4, R13, R8, RZ ;  /* 0x000000080d041225 */ /* 0x010fe200078e00ff */
        /* <DEDUP_REMOVED lines=40> */
.L_x_645:
        /* <DEDUP_REMOVED lines=23> */
.L_x_646:
        /* <DEDUP_REMOVED lines=271> */
.L_x_648:
[----:B------:R-:W-:Y:S05]  /*b550*/  BSYNC B0 ;  /* 0x0000000000007941 */ /* 0x000fea0003800000 */
.L_x_647:
[----:B-1----:R-:W2:Y:S01]  /*b560*/  LDL R2, [R1+0x10] ;  /* 0x0000100001027983 */ /* 0x002ea20000100800 */
[----:B------:R-:W-:-:S03]  /*b570*/  ULDC.64 UR4, c[0x0][0x2a0] ;  /* 0x0000a80000047ab9 */ /* 0x000fc60000000a00 */
[----:B------:R-:W3:Y:S04]  /*b580*/  LDL R0, [R1+0x14] ;  /* 0x0000140001007983 */ /* 0x000ee80000100800 */
[----:B------:R-:W4:Y:S04]  /*b590*/  LDL.LU.64 R8, [R1+0x58] ;  /* 0x0000580001087983 */ /* 0x000f280000300a00 */
[----:B------:R-:W4:Y:S04]  /*b5a0*/  LDL.LU R7, [R1+0x74] ;  /* 0x0000740001077983 */ /* 0x000f280000300800 */
[----:B------:R-:W4:Y:S04]  /*b5b0*/  LDL.LU R5, [R1+0x7c] ;  /* 0x00007c0001057983 */ /* 0x000f280000300800 */
[----:B------:R-:W4:Y:S04]  /*b5c0*/  LDL.LU R4, [R1+0x78] ;  /* 0x0000780001047983 */ /* 0x000f280000300800 */
[----:B------:R-:W4:Y:S04]  /*b5d0*/  LDL.64 R36, [R1+0x30] ;  /* 0x0000300001247983 */ /* 0x000f280000100a00 */
[----:B------:R1:W5:Y:S04]  /*b5e0*/  LDL.64 R38, [R1+0x60] ;  /* 0x0000600001267983 */ /* 0x0003680000100a00 */
[----:B------:R1:W1:Y:S04]  /*b5f0*/  LDS.128 R20, [R226] ;  /* 0x00000000e2147984 */ /* 0x0002680000000c00 */
[----:B------:R1:W1:Y:S04]  /*b600*/  LDS.128 R16, [R226+0x2000] ;  /* 0x00200000e2107984 */ /* 0x0002680000000c00 */
[----:B------:R1:W1:Y:S01]  /*b610*/  LDS.128 R12, [R226+0x4000] ;  /* 0x00400000e20c7984 */ /* 0x0002620000000c00 */
[----:B------:R-:W-:Y:S01]  /*b620*/  BSSY B0, `(.L_x_649) ;  /* 0x000001f000007945 */ /* 0x000fe20003800000 */
[----:B--2---:R-:W-:-:S02]  /*b630*/  IMAD.MOV.U32 R24, RZ, RZ, R2 ;  /* 0x000000ffff187224 */ /* 0x004fc400078e0002 */
[----:B---3--:R-:W-:Y:S01]  /*b640*/  IMAD.MOV.U32 R11, RZ, RZ, R0 ;  /* 0x000000ffff0b7224 */ /* 0x008fe200078e0000 */
[----:B------:R-:W-:Y:S02]  /*b650*/  SHF.R.S32.HI R0, RZ, 0x1f, R26 ;  /* 0x0000001fff007819 */ /* 0x000fe4000001141a */
[----:B----45:R-:W-:-:S03]  /*b660*/  ISETP.GE.AND P3, PT, R8, R61, PT ;  /* 0x0000003d0800720c */ /* 0x030fc60003f66270 */
[----:B------:R-:W-:-:S04]  /*b670*/  IMAD R0, R0, UR4, RZ ;  /* 0x0000000400007c24 */ /* 0x000fc8000f8e02ff */
[----:B------:R-:W-:Y:S01]  /*b680*/  IMAD R0, R26, UR5, R0 ;  /* 0x000000051a007c24 */ /* 0x000fe2000f8e0200 */
[----:B------:R-:W-:-:S04]  /*b690*/  IADD3 R2, P0, R36, R59, RZ ;  /* 0x0000003b24027210 */ /* 0x000fc80007f1e0ff */
[----:B------:R-:W-:Y:S02]  /*b6a0*/  IADD3.X R3, R37, R60, RZ, P0, !PT ;  /* 0x0000003c25037210 */ /* 0x000fe400007fe4ff */
[-C--:B------:R-:W-:Y:S01]  /*b6b0*/  ISETP.GE.AND P2, PT, R7, R61.reuse, PT ;  /* 0x0000003d0700720c */ /* 0x080fe20003f46270 */
[----:B------:R-:W-:Y:S01]  /*b6c0*/  IMAD.WIDE.U32 R8, R26, UR4, R2 ;  /* 0x000000041a087c25 */ /* 0x000fe2000f8e0002 */
[-C--:B------:R-:W-:Y:S02]  /*b6d0*/  ISETP.GE.AND P1, PT, R5, R61.reuse, PT ;  /* 0x0000003d0500720c */ /* 0x080fe40003f26270 */
[----:B------:R-:W-:Y:S01]  /*b6e0*/  ISETP.GE.AND P0, PT, R4, R61, PT ;  /* 0x0000003d0400720c */ /* 0x000fe20003f06270 */
[----:B------:R-:W-:Y:S01]  /*b6f0*/  IMAD.IADD R7, R9, 0x1, R0 ;  /* 0x0000000109077824 */ /* 0x000fe200078e0200 */
[----:B-1----:R-:W-:Y:S11]  /*b700*/  @P3 BRA `(.L_x_650) ;  /* 0x0000000000403947 */ /* 0x002ff60003800000 */
        /* <DEDUP_REMOVED lines=16> */
.L_x_650:
[----:B------:R-:W-:Y:S05]  /*b810*/  BSYNC B0 ;  /* 0x0000000000007941 */ /* 0x000fea0003800000 */
.L_x_649:
        /* <DEDUP_REMOVED lines=24> */
.L_x_652:
[----:B------:R-:W-:Y:S05]  /*b9a0*/  BSYNC B0 ;  /* 0x0000000000007941 */ /* 0x000fea0003800000 */
.L_x_651:
        /* <DEDUP_REMOVED lines=24> */
.L_x_654:
[----:B------:R-:W-:Y:S05]  /*bb30*/  BSYNC B0 ;  /* 0x0000000000007941 */ /* 0x000fea0003800000 */
.L_x_653:
        /* <DEDUP_REMOVED lines=23> */
.L_x_619:
        /* <DEDUP_REMOVED lines=64> */
.L_x_656:
[----:B------:R-:W-:Y:S05]  /*c0b0*/  BSYNC B0 ;  /* 0x0000000000007941 */ /* 0x000fea0003800000 */
.L_x_655:
        /* <DEDUP_REMOVED lines=24> */
.L_x_658:
[----:B------:R-:W-:Y:S05]  /*c240*/  BSYNC B0 ;  /* 0x0000000000007941 */ /* 0x000fea0003800000 */
.L_x_657:
        /* <DEDUP_REMOVED lines=30> */
.L_x_660:
[----:B------:R-:W-:Y:S05]  /*c430*/  BSYNC B0 ;  /* 0x0000000000007941 */ /* 0x000fea0003800000 */
.L_x_659:
        /* <DEDUP_REMOVED lines=32> */
.L_x_662:
[----:B------:R-:W-:Y:S05]  /*c640*/  BSYNC B0 ;  /* 0x0000000000007941 */ /* 0x000fea0003800000 */
.L_x_661:
        /* <DEDUP_REMOVED lines=16> */
.L_x_664:
[----:B------:R-:W-:Y:S05]  /*c750*/  BSYNC B0 ;  /* 0x0000000000007941 */ /* 0x000fea0003800000 */
.L_x_663:
        /* <DEDUP_REMOVED lines=10> */
.L_x_666:
[----:B------:R-:W-:Y:S05]  /*c800*/  BSYNC B0 ;  /* 0x0000000000007941 */ /* 0x000fea0003800000 */
.L_x_665:
        /* <DEDUP_REMOVED lines=10> */
.L_x_668:
[----:B------:R-:W-:Y:S05]  /*c8b0*/  BSYNC B0 ;  /* 0x0000000000007941 */ /* 0x000fea0003800000 */
.L_x_667:
        /* <DEDUP_REMOVED lines=10> */
.L_x_669:
        /* <DEDUP_REMOVED lines=10> */
.L_x_1220:


//--------------------- .text._ZN5flash16flash_fwd_kernelI23Flash_fwd_kernel_traitsILi96ELi128ELi64ELi4ELb0ELb0EN7cutlass10bfloat16_tE19Flash_kernel_traitsILi96ELi128ELi64ELi4ES3_EELb1ELb0ELb0ELb1ELb0ELb0ELb0ELb1EEEvNS_16Flash_fwd_paramsE --------------------------
	.section	.text._ZN5flash16flash_fwd_kernelI23Flash_fwd_kernel_traitsILi96ELi128ELi64ELi4ELb0ELb0EN7cutlass10bfloat16_tE19Flash_kernel_traitsILi96ELi128ELi64ELi4ES3_EELb1ELb0ELb0ELb1ELb0ELb0ELb0ELb1EEEvNS_16Flash_fwd_paramsE,"ax",@progbits
	.align	128
        .global         _ZN5flash16flash_fwd_kernelI23Flash_fwd_kernel_traitsILi96ELi128ELi64ELi4ELb0ELb0EN7cutlass10bfloat16_tE19Flash_kernel_traitsILi96ELi128ELi64ELi4ES3_EELb1ELb0ELb0ELb1ELb0ELb0ELb0ELb1EEEvNS_16Flash_fwd_paramsE
        .type           _ZN5flash16flash_fwd_kernelI23Flash_fwd_kernel_traitsILi96ELi128ELi64ELi4ELb0ELb0EN7cutlass10bfloat16_tE19Flash_kernel_traitsILi96ELi128ELi64ELi4ES3_EELb1ELb0ELb0ELb1ELb0ELb0ELb0ELb1EEEvNS_16Flash_fwd_paramsE,@function
        .size           _ZN5flash16flash_fwd_kernelI23Flash_fwd_kernel_traitsILi96ELi128ELi64ELi4ELb0ELb0EN7cutlass10bfloat16_tE19Flash_kernel_traitsILi96ELi128ELi64ELi4ES3_EELb1ELb0ELb0ELb1ELb0ELb0ELb0ELb1EEEvNS_16Flash_fwd_paramsE,(.L_x_1221 - _ZN5flash16flash_fwd_kernelI23Flash_fwd_kernel_traitsILi96ELi128ELi64ELi4ELb0ELb0EN7cutlass10bfloat16_tE19Flash_kernel_traitsILi96ELi128ELi64ELi4ES3_EELb1ELb0ELb0ELb1ELb0ELb0ELb0ELb1EEEvNS_16Flash_fwd_paramsE)
        .other          _ZN5flash16flash_fwd_kernelI23Flash_fwd_kernel_traitsILi96ELi128ELi64ELi4ELb0ELb0EN7cutlass10bfloat16_tE19Flash_kernel_traitsILi96ELi128ELi64ELi4ES3_EELb1ELb0ELb0ELb1ELb0ELb0ELb0ELb1EEEvNS_16Flash_fwd_paramsE,@"STO_CUDA_ENTRY STV_DEFAULT"
_ZN5flash16flash_fwd_kernelI23Flash_fwd_kernel_traitsILi96ELi128ELi64ELi4ELb0ELb0EN7cutlass10bfloat16_tE19Flash_kernel_traitsILi96ELi128ELi64ELi4ES3_EELb1ELb0ELb0ELb1ELb0ELb0ELb0ELb1EEEvNS_16Flash_fwd_paramsE:
.text._ZN5flash16flash_fwd_kernelI23Flash_fwd_kernel_traitsILi96ELi128ELi64ELi4ELb0ELb0EN7cutlass10bfloat16_tE19Flash_kernel_traitsILi96ELi128ELi64ELi4ES3_EELb1ELb0ELb0ELb1ELb0ELb0ELb0ELb1EEEvNS_16Flash_fwd_paramsE:
        /* <DEDUP_REMOVED lines=18> */
[----:B------:R-:W-:-:S06]  /*0120*/  ULDC.U8 UR13, c[0x0][0x388] ;  /* 0x0000e200000d7ab9 */ /* 0x000fcc0000000000 */
        /* <DEDUP_REMOVED lines=46> */
[----:B------:R-:W-:Y:S01]  /*0410*/  UMOV UR8, URZ ;  /* 0x0000003f00087c82 */ /* 0x000fe20008000000 */
[----:B------:R-:W-:Y:S02]  /*0420*/  UMOV UR6, 0xffffffff ;  /* 0xffffffff00067882 */ /* 0x000fe40000000000 */
        /* <DEDUP_REMOVED lines=19> */
.L_x_670:
[----:B------:R-:W-:-:S05]  /*0560*/  ULDC UR7, c[0x0][0x2c8] ;  /* 0x0000b20000077ab9 */ /* 0x000fca0000000800 */
.L_x_671:
        /* <DEDUP_REMOVED lines=21> */
[----:B------:R-:W-:-:S06]  /*06c0*/  UISETP.GE.AND UP0, UPT, UR22, 0x1, UPT ;  /* 0x000000011600788c */ /* 0x000fcc000bf06270 */
[----:B------:R-:W-:-:S13]  /*06d0*/  PLOP3.LUT P0, PT, PT, PT, UP0, 0x80, 0x0 ;  /* 0x000000000000781c */ /* 0x000fda0003f0f008 */
[----:B------:R-:W-:Y:S05]  /*06e0*/  @!P0 BRA `(.L_x_672) ;  /* 0x0000015400b48947 */ /* 0x000fea0003800000 */
[----:B------:R-:W1:Y:S01]  /*06f0*/  LDC R12, c[0x0][0x278] ;  /* 0x00009e00ff0c7b82 */ /* 0x000e620000000800 */
[----:B------:R-:W2:Y:S01]  /*0700*/  S2R R4, SR_CTAID.Z ;  /* 0x0000000000047919 */ /* 0x000ea20000002700 */
[----:B------:R-:W-:Y:S01]  /*0710*/  ULDC UR7, c[0x0][0x270] ;  /* 0x00009c0000077ab9 */ /* 0x000fe20000000800 */
[----:B------:R-:W-:Y:S01]  /*0720*/  UISETP.NE.AND UP1, UPT, UR14, -0x1, UPT ;  /* 0xffffffff0e00788c */ /* 0x000fe2000bf25270 */
[CC--:B------:R-:W-:Y:S01]  /*0730*/  LEA.HI R5, R23.reuse, R166.reuse, RZ, 0x2 ;  /* 0x000000a617057211 */ /* 0x0c0fe200078f10ff */
[----:B------:R-:W-:Y:S01]  /*0740*/  UIMAD UR7, UR23, UR7, UR24 ;  /* 0x00000007170772a4 */ /* 0x000fe2000f8e0218 */
[----:B------:R-:W-:Y:S01]  /*0750*/  LEA.HI R24, R23, R166, RZ, 0x3 ;  /* 0x000000a617187211 */ /* 0x000fe200078f18ff */
[----:B------:R-:W-:Y:S01]  /*0760*/  UISETP.NE.AND UP0, UPT, UR6, -0x1, UPT ;  /* 0xffffffff0600788c */ /* 0x000fe2000bf05270 */
[----:B------:R-:W-:Y:S01]  /*0770*/  SHF.R.S32.HI R14, RZ, 0x2, R5 ;  /* 0x00000002ff0e7819 */ /* 0x000fe20000011405 */
[----:B------:R-:W-:Y:S01]  /*0780*/  USHF.L.U32 UR9, UR7, 0x5, URZ ;  /* 0x0000000507097899 */ /* 0x000fe2000800063f */
[----:B------:R-:W-:Y:S01]  /*0790*/  SHF.R.S32.HI R21, RZ, 0x3, R24 ;  /* 0x00000003ff157819 */ /* 0x000fe20000011418 */
[----:B------:R-:W-:Y:S01]  /*07a0*/  UIADD3 UR12, -UR21, UR16, URZ ;  /* 0x00000010150c7290 */ /* 0x000fe2000fffe13f */
[----:B------:R-:W-:Y:S01]  /*07b0*/  SHF.R.S32.HI R231, RZ, 0x5, R164 ;  /* 0x00000005ffe77819 */ /* 0x000fe200000114a4 */
[----:B------:R-:W-:Y:S01]  /*07c0*/  ULDC UR17, c[0x0][0x2d8] ;  /* 0x0000b60000117ab9 */ /* 0x000fe20000000800 */
[----:B------:R-:W-:Y:S01]  /*07d0*/  @UP1 ULDC.64 UR4, c[0x0][0x240] ;  /* 0x0000900000041ab9 */ /* 0x000fe20000000a00 */
[----:B------:R-:W-:Y:S01]  /*07e0*/  IADD3 R192, P1, P0, R8, UR9, R156 ;  /* 0x0000000908c07c10 */ /* 0x000fe2000f83e09c */
[----:B------:R-:W-:Y:S01]  /*07f0*/  @UP1 UIMAD.WIDE.U32 UR28, UR14, UR4, URZ ;  /* 0x000000040e1c12a5 */ /* 0x000fe2000f8e003f */
[----:B------:R-:W-:Y:S01]  /*0800*/  IMAD.U32 R8, RZ, RZ, UR15 ;  /* 0x0000000fff087e24 */ /* 0x000fe2000f8e00ff */
[----:B------:R-:W-:Y:S01]  /*0810*/  USHF.R.S32.HI UR4, URZ, 0x1f, UR9 ;  /* 0x0000001f3f047899 */ /* 0x000fe20008011409 */
[----:B------:R-:W-:Y:S01]  /*0820*/  SHF.R.S32.HI R15, RZ, 0x1f, R14 ;  /* 0x0000001fff0f7819 */ /* 0x000fe2000001140e */
[----:B------:R3:W-:Y:S01]  /*0830*/  STL [R1+0xdc], R192 ;  /* 0x0000dcc001007387 */ /* 0x0007e20000100800 */
[----:B------:R-:W-:-:S02]  /*0840*/  @!UP1 USHF.R.S32.HI UR9, URZ, 0x1f, UR23 ;  /* 0x0000001f3f099899 */ /* 0x000fc40008011417 */
[----:B------:R-:W-:Y:S01]  /*0850*/  @UP1 UIMAD UR25, UR14, UR5, UR29 ;  /* 0x000000050e1912a4 */ /* 0x000fe2000f8e021d */
[----:B-1----:R-:W-:Y:S01]  /*0860*/  IABS R7, R12 ;  /* 0x0000000c00077213 */ /* 0x002fe20000000000 */
[----:B------:R-:W-:Y:S01]  /*0870*/  @UP0 UIADD3 UR29, UR8, UR6, URZ ;  /* 0x00000006081d0290 */ /* 0x000fe2000fffe03f */
[----:B------:R-:W-:Y:S01]  /*0880*/  ISETP.NE.AND P4, PT, R12, RZ, PT ;  /* 0x000000ff0c00720c */ /* 0x000fe20003f85270 */
[----:B------:R-:W-:Y:S01]  /*0890*/  @UP0 ULDC.64 UR10, c[0x0][0x248] ;  /* 0x00009200000a0ab9 */ /* 0x000fe20000000a00 */
[----:B------:R-:W1:Y:S01]  /*08a0*/  I2F.RP R2, R7 ;  /* 0x0000000700027306 */ /* 0x000e620000209400 */
[----:B------:R-:W-:Y:S02]  /*08b0*/  @UP0 UIMAD.WIDE.U32 UR30, UR29, UR10, URZ ;  /* 0x0000000a1d1e02a5 */ /* 0x000fe4000f8e003f */
[----:B------:R-:W-:Y:S01]  /*08c0*/  @UP0 UIMAD UR29, UR29, UR11, URZ ;  /* 0x0000000b1d1d02a4 */ /* 0x000fe2000f8e023f */
[----:B--2---:R-:W-:-:S03]  /*08d0*/  IABS R4, R4 ;  /* 0x0000000400047213 */ /* 0x004fc60000000000 */
[----:B------:R-:W-:Y:S01]  /*08e0*/  @UP0 UIADD3 UR29, UR31, UR29, URZ ;  /* 0x0000001d1f1d0290 */ /* 0x000fe2000fffe03f */
        /* <DEDUP_REMOVED lines=11> */
[----:B------:R-:W-:Y:S01]  /*09a0*/  @!UP1 ULDC.64 UR4, c[0x0][0x228] ;  /* 0x00008a0000049ab9 */ /* 0x000fe20000000a00 */
[----:B------:R-:W-:Y:S01]  /*09b0*/  PLOP3.LUT P0, PT, PT, PT, UP0, 0x80, 0x0 ;  /* 0x000000000000781c */ /* 0x000fe20003f0f008 */
[----:B------:R-:W-:Y:S01]  /*09c0*/  IMAD.MOV R0, RZ, RZ, -R6 ;  /* 0x000000ffff007224 */ /* 0x000fe200078e0a06 */
[----:B------:R-:W-:Y:S01]  /*09d0*/  @!UP1 UIMAD UR9, UR9, UR4, URZ ;  /* 0x00000004090992a4 */ /* 0x000fe2000f8e023f */
[----:B------:R-:W-:Y:S01]  /*09e0*/  VIADD R2, R14, 0x40 ;  /* 0x000000400e027836 */ /* 0x000fe20000000000 */
[----:B------:R-:W-:Y:S01]  /*09f0*/  @!UP1 UIMAD.WIDE.U32 UR32, UR23, UR4, URZ ;  /* 0x00000004172092a5 */ /* 0x000fe2000f8e003f */
[----:B------:R-:W-:Y:S01]  /*0a00*/  IMAD R0, R7, R0, R3 ;  /* 0x0000000007007224 */ /* 0x000fe200078e0203 */
[----:B------:R-:W-:Y:S01]  /*0a10*/  LOP3.LUT R3, R5, 0xfffffffc, RZ, 0xc0, !PT ;  /* 0xfffffffc05037812 */ /* 0x000fe200078ec0ff */
[----:B------:R-:W-:Y:S01]  /*0a20*/  ULDC UR4, c[0x0][0x2d4] ;  /* 0x0000b50000047ab9 */ /* 0x000fe20000000800 */
[----:B------:R-:W-:Y:S01]  /*0a30*/  ISETP.GE.AND P2, PT, R2, UR12, PT ;  /* 0x0000000c02007c0c */ /* 0x000fe2000bf46270 */
[----:B------:R-:W-:Y:S01]  /*0a40*/  IMAD.SHL.U32 R2, R21, 0x40, RZ ;  /* 0x0000004015027824 */ /* 0x000fe200078e00ff */
[----:B------:R-:W-:Y:S01]  /*0a50*/  ISETP.GT.U32.AND P3, PT, R7, R0, PT ;  /* 0x000000000700720c */ /* 0x000fe20003f64070 */
[----:B------:R-:W-:Y:S01]  /*0a60*/  IMAD.IADD R3, R166, 0x1, -R3 ;  /* 0x00000001a6037824 */ /* 0x000fe200078e0a03 */
[----:B------:R-:W-:Y:S01]  /*0a70*/  @!UP1 UIMAD UR5, UR23, UR5, UR9 ;  /* 0x00000005170592a4 */ /* 0x000fe2000f8e0209 */
[----:B------:R-:W-:Y:S01]  /*0a80*/  LOP3.LUT R4, R12, UR24, RZ, 0x3c, !PT ;  /* 0x000000180c047c12 */ /* 0x000fe2000f8e3cff */
[----:B------:R-:W-:Y:S01]  /*0a90*/  UIMAD UR4, UR7, UR4, UR21 ;  /* 0x00000004070472a4 */ /* 0x000fe2000f8e0215 */
[----:B------:R-:W-:Y:S01]  /*0aa0*/  IMAD.SHL.U32 R176, R3, 0x8, RZ ;  /* 0x0000000803b07824 */ /* 0x000fe200078e00ff */
[----:B------:R-:W-:Y:S01]  /*0ab0*/  LOP3.LUT R2, R2, 0xc0, RZ, 0xc0, !PT ;  /* 0x000000c002027812 */ /* 0x000fe200078ec0ff */
[----:B------:R-:W-:Y:S01]  /*0ac0*/  @!UP1 UIADD3 UR25, UR33, UR5, URZ ;  /* 0x0000000521199290 */ /* 0x000fe2000fffe03f */
[----:B------:R-:W-:Y:S01]  /*0ad0*/  ISETP.GE.AND P1, PT, R4, RZ, PT ;  /* 0x000000ff0400720c */ /* 0x000fe20003f26270 */
[----:B------:R-:W-:Y:S01]  /*0ae0*/  UIMAD UR20, UR4, UR17, URZ ;  /* 0x00000011041472a4 */ /* 0x000fe2000f8e023f */
[----:B------:R-:W-:Y:S01]  /*0af0*/  LOP3.LUT R3, R2, 0x18, R176, 0xf8, !PT ;  /* 0x0000001802037812 */ /* 0x000fe200078ef8b0 */
[----:B------:R-:W-:Y:S01]  /*0b00*/  @!UP1 UMOV UR28, UR32 ;  /* 0x00000020001c9c82 */ /* 0x000fe20008000000 */
[----:B------:R-:W-:Y:S01]  /*0b10*/  SHF.R.U32.HI R2, RZ, 0x3, R2 ;  /* 0x00000003ff027819 */ /* 0x000fe20000011602 */
[----:B------:R-:W-:-:S03]  /*0b20*/  @!P3 IMAD.IADD R0, R0, 0x1, -R7 ;  /* 0x000000010000b824 */ /* 0x000fc600078e0a07 */
[----:B------:R-:W-:Y:S02]  /*0b30*/  LOP3.LUT R2, R3, R2, RZ, 0x3c, !PT ;  /* 0x0000000203027212 */ /* 0x000fe400078e3cff */
[----:B------:R-:W-:Y:S02]  /*0b40*/  ISETP.GE.U32.AND P5, PT, R0, R7, PT ;  /* 0x000000070000720c */ /* 0x000fe40003fa6070 */
[----:B------:R-:W-:-:S04]  /*0b50*/  LEA.HI R0, R5, R14, RZ, 0x1 ;  /* 0x0000000e05007211 */ /* 0x000fc800078f08ff */
[----:B------:R-:W-:-:S05]  /*0b60*/  LOP3.LUT R0, R0, 0x7fffffe, RZ, 0xc0, !PT ;  /* 0x07fffffe00007812 */ /* 0x000fca00078ec0ff */
[----:B------:R-:W-:Y:S01]  /*0b70*/  IMAD.IADD R0, R14, 0x1, -R0 ;  /* 0x000000010e007824 */ /* 0x000fe200078e0a00 */
        /* <DEDUP_REMOVED lines=13> */
.L_x_673:
[----:B------:R-:W-:Y:S01]  /*0c50*/  @UP0 UIADD3 UR9, UR8, UR6, URZ ;  /* 0x0000000608090290 */ /* 0x000fe2000fffe03f */
[----:B------:R-:W-:Y:S01]  /*0c60*/  LEA R0, R231, R0, 0x3 ;  /* 0x00000000e7007211 */ /* 0x000fe200078e18ff */
[----:B------:R-:W-:Y:S01]  /*0c70*/  USHF.R.S32.HI UR5, URZ, 0x1f, UR24 ;  /* 0x0000001f3f057899 */ /* 0x000fe20008011418 */
[----:B------:R-:W-:Y:S01]  /*0c80*/  SHF.R.S32.HI R177, RZ, 0x1f, R176 ;  /* 0x0000001fffb17819 */ /* 0x000fe200000114b0 */
[----:B------:R-:W-:Y:S01]  /*0c90*/  @UP0 ULDC.64 UR6, c[0x0][0x250] ;  /* 0x0000940000060ab9 */ /* 0x000fe20000000a00 */
[----:B------:R-:W-:Y:S01]  /*0ca0*/  IMAD.WIDE R8, R8, 0x80, R14 ;  /* 0x0000008008087825 */ /* 0x000fe200078e020e */
[----:B------:R-:W-:Y:S01]  /*0cb0*/  @UP0 UIMAD.WIDE.U32 UR32, UR9, UR6, URZ ;  /* 0x00000006092002a5 */ /* 0x000fe2000f8e003f */
[----:B------:R-:W-:Y:S01]  /*0cc0*/  LEA R207, R0, R2, 0x5 ;  /* 0x0000000200cf7211 */ /* 0x000fe200078e28ff */
[----:B------:R-:W-:-:S04]  /*0cd0*/  @UP0 UIMAD UR9, UR9, UR7, URZ ;  /* 0x00000007090902a4 */ /* 0x000fc8000f8e023f */
[----:B------:R-:W-:Y:S01]  /*0ce0*/  @UP0 UIADD3 UR9, UR33, UR9, URZ ;  /* 0x0000000921090290 */ /* 0x000fe2000fffe03f */
[----:B------:R-:W-:Y:S11]  /*0cf0*/  @P0 BRA `(.L_x_674) ;  /* 0x0000000000300947 */ /* 0x000ff60003800000 */
[----:B------:R-:W-:Y:S01]  /*0d00*/  USHF.R.S32.HI UR31, URZ, 0x1f, UR8 ;  /* 0x0000001f3f1f7899 */ /* 0x000fe20008011408 */
[----:B------:R-:W-:Y:S01]  /*0d10*/  ULDC.64 UR6, c[0x0][0x250] ;  /* 0x0000940000067ab9 */ /* 0x000fe20000000a00 */
[----:B------:R-:W-:Y:S02]  /*0d20*/  USHF.R.S32.HI UR4, URZ, 0x1f, UR23 ;  /* 0x0000001f3f047899 */ /* 0x000fe40008011417 */
[----:B------:R-:W-:Y:S02]  /*0d30*/  UIMAD UR31, UR31, UR6, URZ ;  /* 0x000000061f1f72a4 */ /* 0x000fe4000f8e023f */
[----:B------:R-:W-:Y:S02]  /*0d40*/  UIMAD.WIDE.U32 UR32, UR8, UR6, URZ ;  /* 0x00000006082072a5 */ /* 0x000fe4000f8e003f */
[----:B------:R-:W-:-:S03]  /*0d50*/  UIMAD UR31, UR8, UR7, UR31 ;  /* 0x00000007081f72a4 */ /* 0x000fc6000f8e021f */
[----:B------:R-:W-:Y:S01]  /*0d60*/  ULDC.64 UR8, c[0x0][0x238] ;  /* 0x00008e0000087ab9 */ /* 0x000fe20000000a00 */
[----:B------:R-:W-:Y:S02]  /*0d70*/  UIADD3 UR33, UR33, UR31, URZ ;  /* 0x0000001f21217290 */ /* 0x000fe4000fffe03f */
[----:B------:R-:W-:Y:S02]  /*0d80*/  UIMAD UR4, UR4, UR8, URZ ;  /* 0x00000008040472a4 */ /* 0x000fe4000f8e023f */
[----:B------:R-:W-:Y:S02]  /*0d90*/  UIMAD.WIDE.U32 UR32, UR23, UR8, UR32 ;  /* 0x00000008172072a5 */ /* 0x000fe4000f8e0020 */
[----:B------:R-:W-:-:S04]  /*0da0*/  UIMAD UR4, UR23, UR9, UR4 ;  /* 0x00000009170472a4 */ /* 0x000fc8000f8e0204 */
[----:B------:R-:W-:-:S12]  /*0db0*/  UIADD3 UR9, UR33, UR4, URZ ;  /* 0x0000000421097290 */ /* 0x000fd8000fffe03f */
.L_x_674:
[----:B------:R-:W-:Y:S01]  /*0dc0*/  @!P3 IADD3 R6, R6, 0x1, RZ ;  /* 0x000000010606b810 */ /* 0x000fe20007ffe0ff */
[----:B------:R-:W-:Y:S01]  /*0dd0*/  IMAD R0, R15, UR10, RZ ;  /* 0x0000000a0f007c24 */ /* 0x000fe2000f8e02ff */
[----:B------:R-:W1:Y:S01]  /*0de0*/  S2UR UR4, SR_CgaCtaId ;  /* 0x00000000000479c3 */ /* 0x000e620000008800 */
[--C-:B------:R-:W-:Y:S01]  /*0df0*/  IMAD.WIDE.U32 R4, R14, UR10, R176.reuse ;  /* 0x0000000a0e047c25 */ /* 0x100fe2000f8e00b0 */
[----:B------:R-:W-:Y:S01]  /*0e00*/  @P5 IADD3 R6, R6, 0x1, RZ ;  /* 0x0000000106065810 */ /* 0x000fe20007ffe0ff */
[----:B------:R-:W-:Y:S01]  /*0e10*/  BSSY B0, `(.L_x_675) ;  /* 0x000004f000007945 */ /* 0x000fe20003800000 */
[----:B------:R-:W-:Y:S01]  /*0e20*/  IADD3 R178, R176, 0x40, RZ ;  /* 0x00000040b0b27810 */ /* 0x000fe20007ffe0ff */
[C---:B------:R-:W-:Y:S01]  /*0e30*/  IMAD.WIDE.U32 R2, R14.reuse, UR6, R176 ;  /* 0x000000060e027c25 */ /* 0x040fe2000f8e00b0 */
[----:B------:R-:W-:-:S03]  /*0e40*/  IADD3 R20, R14, 0x20, RZ ;  /* 0x000000200e147810 */ /* 0x000fc60007ffe0ff */
[----:B------:R-:W-:Y:S02]  /*0e50*/  IMAD R7, R15, UR6, RZ ;  /* 0x000000060f077c24 */ /* 0x000fe4000f8e02ff */
[----:B------:R-:W-:Y:S02]  /*0e60*/  IMAD R11, R14, UR11, R0 ;  /* 0x0000000b0e0b7c24 */ /* 0x000fe4000f8e0200 */
[----:B------:R-:W-:Y:S01]  /*0e70*/  IMAD.MOV.U32 R0, RZ, RZ, R6 ;  /* 0x000000ffff007224 */ /* 0x000fe200078e0006 */
[----:B------:R-:W-:Y:S01]  /*0e80*/  IADD3 R6, P3, R4, UR30, RZ ;  /* 0x0000001e04067c10 */ /* 0x000fe2000ff7e0ff */
[----:B------:R-:W-:Y:S01]  /*0e90*/  IMAD R10, R14, UR7, R7 ;  /* 0x000000070e0a7c24 */ /* 0x000fe2000f8e0207 */
[----:B------:R-:W-:Y:S01]  /*0ea0*/  IADD3 R4, P0, R2, UR32, RZ ;  /* 0x0000002002047c10 */ /* 0x000fe2000ff1e0ff */
[----:B------:R-:W-:Y:S01]  /*0eb0*/  VIADD R179, R176, 0x20 ;  /* 0x00000020b0b37836 */ /* 0x000fe20000000000 */
[----:B------:R-:W-:Y:S02]  /*0ec0*/  @!P1 IADD3 R0, -R0, RZ, RZ ;  /* 0x000000ff00009210 */ /* 0x000fe40007ffe1ff */
[----:B------:R-:W-:-:S02]  /*0ed0*/  IADD3 R2, P1, R176, UR28, RZ ;  /* 0x0000001cb0027c10 */ /* 0x000fc4000ff3e0ff */
[----:B------:R-:W-:Y:S01]  /*0ee0*/  IADD3.X R7, R5, UR29, R11, P3, !PT ;  /* 0x0000001d05077c10 */ /* 0x000fe20009ffe40b */
[----:B------:R-:W-:Y:S01]  /*0ef0*/  ULDC.64 UR28, c[0x0][0x260] ;  /* 0x00009800001c7ab9 */ /* 0x000fe20000000a00 */
[----:B------:R-:W-:Y:S01]  /*0f00*/  IADD3.X R5, R3, UR9, R10, P0, !PT ;  /* 0x0000000903057c10 */ /* 0x000fe200087fe40a */
[----:B------:R-:W-:Y:S01]  /*0f10*/  ULDC.64 UR8, c[0x0][0x258] ;  /* 0x0000960000087ab9 */ /* 0x000fe20000000a00 */
[----:B------:R-:W-:Y:S01]  /*0f20*/  IADD3.X R3, R177, UR25, RZ, P1, !PT ;  /* 0x00000019b1037c10 */ /* 0x000fe20008ffe4ff */
[----:B------:R-:W-:Y:S01]  /*0f30*/  UIMAD UR25, UR5, UR8, URZ ;  /* 0x00000008051972a4 */ /* 0x000fe2000f8e023f */
[----:B------:R-:W-:Y:S01]  /*0f40*/  @!P4 LOP3.LUT R0, RZ, R12, RZ, 0x33, !PT ;  /* 0x0000000cff00c212 */ /* 0x000fe200078e33ff */
[----:B------:R-:W-:Y:S01]  /*0f50*/  IMAD.U32 R12, RZ, RZ, UR8 ;  /* 0x00000008ff0c7e24 */ /* 0x000fe2000f8e00ff */
[----:B------:R-:W-:Y:S01]  /*0f60*/  ISETP.GE.AND P0, PT, R14, UR12, PT ;  /* 0x0000000c0e007c0c */ /* 0x000fe2000bf06270 */
[----:B------:R-:W-:Y:S01]  /*0f70*/  UIMAD UR25, UR24, UR9, UR25 ;  /* 0x00000009181972a4 */ /* 0x000fe2000f8e0219 */
[----:B------:R-:W-:Y:S01]  /*0f80*/  SHF.R.S32.HI R10, RZ, 0x1f, R0 ;  /* 0x0000001fff0a7819 */ /* 0x000fe20000011400 */
[----:B------:R-:W-:Y:S01]  /*0f90*/  IMAD.WIDE.U32 R28, R0, UR28, R6 ;  /* 0x0000001c001c7c25 */ /* 0x000fe2000f8e0006 */
[----:B------:R-:W-:Y:S01]  /*0fa0*/  ULDC.64 UR8, c[0x0][0x268] ;  /* 0x00009a0000087ab9 */ /* 0x000fe20000000a00 */
[----:B------:R-:W-:-:S02]  /*0fb0*/  ISETP.GE.AND P3, PT, R20, UR12, PT ;  /* 0x0000000c14007c0c */ /* 0x000fc4000bf66270 */
[----:B------:R-:W-:Y:S01]  /*0fc0*/  IMAD.WIDE.U32 R26, R0, UR8, R4 ;  /* 0x00000008001a7c25 */ /* 0x000fe2000f8e0004 */
[----:B------:R2:W-:Y:S03]  /*0fd0*/  STL.64 [R1+0x168], R28 ;  /* 0x0001681c01007387 */ /* 0x0005e60000100a00 */
[----:B------:R-:W-:Y:S01]  /*0fe0*/  IMAD.WIDE.U32 R12, R12, UR24, R2 ;  /* 0x000000180c0c7c25 */ /* 0x000fe2000f8e0002 */
[----:B------:R2:W-:Y:S03]  /*0ff0*/  STL.64 [R1+0x160], R26 ;  /* 0x0001601a01007387 */ /* 0x0005e60000100a00 */
[----:B------:R-:W-:Y:S01]  /*1000*/  IMAD R2, R10, UR28, RZ ;  /* 0x0000001c0a027c24 */ /* 0x000fe2000f8e02ff */
[----:B------:R2:W-:Y:S01]  /*1010*/  STL [R1+0x140], R179 ;  /* 0x000140b301007387 */ /* 0x0005e20000100800 */
[----:B------:R-:W-:Y:S01]  /*1020*/  UMOV UR28, 0x400 ;  /* 0x00000400001c7882 */ /* 0x000fe20000000000 */
[----:B------:R-:W-:Y:S01]  /*1030*/  IADD3 R11, R13, UR25, RZ ;  /* 0x000000190d0b7c10 */ /* 0x000fe2000fffe0ff */
[----:B------:R-:W-:Y:S01]  /*1040*/  IMAD R18, R0, UR29, R2 ;  /* 0x0000001d00127c24 */ /* 0x000fe2000f8e0202 */
[----:B------:R2:W-:Y:S01]  /*1050*/  STL [R1+0x144], R178 ;  /* 0x000144b201007387 */ /* 0x0005e20000100800 */
[----:B------:R-:W-:Y:S01]  /*1060*/  IMAD R2, R10, UR8, RZ ;  /* 0x000000080a027c24 */ /* 0x000fe2000f8e02ff */
[----:B-1----:R-:W-:-:S03]  /*1070*/  ULEA UR4, UR4, UR28, 0x18 ;  /* 0x0000001c04047291 */ /* 0x002fc6000f8ec03f */
[----:B------:R-:W-:-:S03]  /*1080*/  IMAD R22, R0, UR9, R2 ;  /* 0x0000000900167c24 */ /* 0x000fc6000f8e0202 */
        /* <DEDUP_REMOVED lines=39> */
.L_x_676:
[----:B------:R-:W-:Y:S05]  /*1300*/  BSYNC B0 ;  /* 0x0000000000007941 */ /* 0x000fea0003800000 */
.L_x_675:
[----:B------:R-:W-:Y:S04]  /*1310*/  BSSY B0, `(.L_x_677) ;  /* 0x0000028000007945 */ /* 0x000fe80003800000 */
[----:B------:R-:W-:Y:S05]  /*1320*/  @P3 BRA `(.L_x_678) ;  /* 0x0000000000983947 */ /* 0x000fea0003800000 */
        /* <DEDUP_REMOVED lines=38> */
.L_x_678:
[----:B------:R-:W-:Y:S05]  /*1590*/  BSYNC B0 ;  /* 0x0000000000007941 */ /* 0x000fea0003800000 */
.L_x_677:
[----:B------:R-:W-:Y:S04]  /*15a0*/  BSSY B0, `(.L_x_679) ;  /* 0x0000028000007945 */ /* 0x000fe80003800000 */
[----:B------:R-:W-:Y:S05]  /*15b0*/  @P2 BRA `(.L_x_680) ;  /* 0x0000000000982947 */ /* 0x000fea0003800000 */
[----:B------:R-:W-:Y:S01]  /*15c0*/  ULDC UR25, c[0x0][0x2d0] ;  /* 0x0000b40000197ab9 */ /* 0x000fe20000000800 */
[----:B-1-34-:R-:W-:Y:S01]  /*15d0*/  IADD3 R4, P0, R8, 0x40, RZ ;  /* 0x0000004008047810 */ /* 0x01afe20007f1e0ff */
        /* <DEDUP_REMOVED lines=36> */
.L_x_680:
[----:B------:R-:W-:Y:S05]  /*1820*/  BSYNC B0 ;  /* 0x0000000000007941 */ /* 0x000fea0003800000 */
.L_x_679:
[----:B------:R-:W-:Y:S01]  /*1830*/  IADD3 R31, R29, R18, RZ ;  /* 0x000000121d1f7210 */ /* 0x000fe20007ffe0ff */
[----:B------:R-:W-:Y:S01]  /*1840*/  UIADD3 UR9, UR22, 0x3f, URZ ;  /* 0x0000003f16097890 */ /* 0x000fe2000fffe03f */
[----:B------:R-:W-:Y:S01]  /*1850*/  VIADD R0, R14, 0x60 ;  /* 0x000000600e007836 */ /* 0x000fe20000000000 */
[----:B------:R-:W-:Y:S01]  /*1860*/  USHF.L.U64.HI UR29, UR10, 0x6, UR11 ;  /* 0x000000060a1d7899 */ /* 0x000fe2000801020b */
[----:B------:R-:W-:Y:S01]  /*1870*/  BSSY B0, `(.L_x_681) ;  /* 0x0000030000007945 */ /* 0x000fe20003800000 */
[----:B------:R1:W-:Y:S01]  /*1880*/  STL [R1+0x15c], R31 ;  /* 0x00015c1f01007387 */ /* 0x0003e20000100800 */
[----:B------:R-:W-:Y:S01]  /*1890*/  USHF.R.S32.HI UR8, URZ, 0x1f, UR9 ;  /* 0x0000001f3f087899 */ /* 0x000fe20008011409 */
[----:B------:R-:W-:Y:S01]  /*18a0*/  ISETP.GE.AND P0, PT, R0, UR12, PT ;  /* 0x0000000c00007c0c */ /* 0x000fe2000bf06270 */
[----:B------:R-:W-:Y:S02]  /*18b0*/  USHF.L.U32 UR30, UR10, 0x6, URZ ;  /* 0x000000060a1e7899 */ /* 0x000fe4000800063f */
[----:B------:R-:W-:-:S04]  /*18c0*/  ULEA.HI UR8, UR8, UR9, URZ, 0x6 ;  /* 0x0000000908087291 */ /* 0x000fc8000f8f303f */
[----:B------:R-:W-:-:S04]  /*18d0*/  USHF.R.S32.HI UR28, URZ, 0x6, UR8 ;  /* 0x000000063f1c7899 */ /* 0x000fc80008011408 */
[----:B------:R-:W-:-:S04]  /*18e0*/  UIADD3 UR25, UR28, -0x1, URZ ;  /* 0xffffffff1c197890 */ /* 0x000fc8000fffe03f */
[----:B------:R-:W-:Y:S01]  /*18f0*/  UIMAD UR31, UR25, -0x40, UR22 ;  /* 0xffffffc0191f78a4 */ /* 0x000fe2000f8e0216 */
[----:B------:R-:W-:Y:S11]  /*1900*/  @P0 BRA `(.L_x_682) ;  /* 0x0000000000980947 */ /* 0x000ff60003800000 */
        /* <DEDUP_REMOVED lines=38> */
.L_x_682:
[----:B------:R-:W-:Y:S05]  /*1b70*/  BSYNC B0 ;  /* 0x0000000000007941 */ /* 0x000fea0003800000 */
.L_x_681:
[----:B------:R-:W-:Y:S01]  /*1b80*/  IMAD.MOV.U32 R174, RZ, RZ, R30 ;  /* 0x000000ffffae7224 */ /* 0x000fe200078e001e */
[----:B------:R-:W-:Y:S01]  /*1b90*/  MOV R175, R31 ;  /* 0x0000001f00af7202 */ /* 0x000fe20000000f00 */
[----:B------:R-:W-:Y:S01]  /*1ba0*/  USHF.R.S32.HI UR34, URZ, 0x1f, UR25 ;  /* 0x0000001f3f227899 */ /* 0x000fe20008011419 */
[----:B------:R-:W-:Y:S01]  /*1bb0*/  MOV R174, R28 ;  /* 0x0000001c00ae7202 */ /* 0x000fe20000000f00 */
[----:B------:R-:W-:Y:S01]  /*1bc0*/  UIMAD UR8, UR29, UR25, URZ ;  /* 0x000000191d0872a4 */ /* 0x000fe2000f8e023f */
[----:B------:R-:W-:Y:S01]  /*1bd0*/  ISETP.GE.AND P0, PT, R14, UR31, PT ;  /* 0x0000001f0e007c0c */ /* 0x000fe2000bf06270 */
[----:B------:R-:W-:Y:S01]  /*1be0*/  IMAD.U32 R165, RZ, RZ, UR30 ;  /* 0x0000001effa57e24 */ /* 0x000fe2000f8e00ff */
[----:B------:R-:W-:Y:S01]  /*1bf0*/  BSSY B0, `(.L_x_683) ;  /* 0x0000026000007945 */ /* 0x000fe20003800000 */
[----:B------:R2:W-:Y:S01]  /*1c00*/  STL.64 [R1+0x158], R174 ;  /* 0x000158ae01007387 */ /* 0x0005e20000100a00 */
[----:B------:R-:W-:Y:S01]  /*1c10*/  UIMAD UR8, UR34, UR30, UR8 ;  /* 0x0000001e220872a4 */ /* 0x000fe2000f8e0208 */
[----:B-1-3--:R-:W-:Y:S01]  /*1c20*/  IMAD.WIDE.U32 R2, R165, UR25, R174 ;  /* 0x00000019a5027c25 */ /* 0x00afe2000f8e00ae */
[----:B------:R-:W-:-:S04]  /*1c30*/  ISETP.GE.AND P5, PT, R20, UR31, PT ;  /* 0x0000001f14007c0c */ /* 0x000fc8000bfa6270 */
[----:B------:R-:W-:-:S03]  /*1c40*/  VIADD R8, R3, UR8 ;  /* 0x0000000803087c36 */ /* 0x000fc60008000000 */
[----:B------:R-:W-:Y:S06]  /*1c50*/  @P0 BRA `(.L_x_684) ;  /* 0x00000000007c0947 */ /* 0x000fec0003800000 */
[----:B------:R-:W-:Y:S02]  /*1c60*/  ULDC UR8, c[0x0][0x2d0] ;  /* 0x0000b40000087ab9 */ /* 0x000fe40000000800 */
[----:B------:R-:W-:Y:S02]  /*1c70*/  ISETP.GE.AND P3, PT, R176, UR8, PT ;  /* 0x00000008b0007c0c */ /* 0x000fe4000bf66270 */
[----:B------:R-:W-:Y:S02]  /*1c80*/  ISETP.GE.AND P2, PT, R179, UR8, PT ;  /* 0x00000008b3007c0c */ /* 0x000fe4000bf46270 */
[----:B------:R-:W-:-:S09]  /*1c90*/  ISETP.GE.AND P0, PT, R178, UR8, PT ;  /* 0x00000008b2007c0c */ /* 0x000fd2000bf06270 */
[----:B----4-:R-:W1:Y:S01]  /*1ca0*/  @!P3 LDC.64 R6, c[0x0][0x218] ;  /* 0x00008600ff06bb82 */ /* 0x010e620000000a00 */
        /* <DEDUP_REMOVED lines=26> */
.L_x_684:
[----:B------:R-:W-:Y:S05]  /*1e50*/  BSYNC B0 ;  /* 0x0000000000007941 */ /* 0x000fea0003800000 */
.L_x_683:
        /* <DEDUP_REMOVED lines=8> */
[----:B---34-:R-:W-:Y:S02]  /*1ee0*/  IADD3.X R6, R8, UR32, RZ, P0, !PT ;  /* 0x0000002008067c10 */ /* 0x018fe400087fe4ff */
[----:B------:R-:W-:-:S07]  /*1ef0*/  ISETP.GE.AND P0, PT, R178, UR8, PT ;  /* 0x00000008b2007c0c */ /* 0x000fce000bf06270 */
[----:B-1----:R-:W1:Y:S01]  /*1f00*/  @!P3 LDC.64 R4, c[0x0][0x218] ;  /* 0x00008600ff04bb82 */ /* 0x002e620000000a00 */
[----:B------:R3:W-:Y:S07]  /*1f10*/  @P3 STS.128 [R207+0x6800], RZ ;  /* 0x006800ffcf003388 */ /* 0x0007ee0000000c00 */
        /* <DEDUP_REMOVED lines=23> */
.L_x_686:
[----:B------:R-:W-:Y:S05]  /*2090*/  BSYNC B0 ;  /* 0x0000000000007941 */ /* 0x000fea0003800000 */
.L_x_685:
        /* <DEDUP_REMOVED lines=9> */
[----:B------:R-:W-:Y:S01]  /*2130*/  @UP1 UMOV UR37, UR5 ;  /* 0x0000000500251c82 */ /* 0x000fe20008000000 */
[----:B---34-:R-:W-:Y:S01]  /*2140*/  LEA.HI R6, R23, R166, RZ, 0x4 ;  /* 0x000000a617067211 */ /* 0x018fe200078f20ff */
[----:B------:R-:W-:Y:S01]  /*2150*/  @UP1 UIMAD.WIDE.U32 UR36, UR23, UR8, UR36 ;  /* 0x00000008172412a5 */ /* 0x000fe2000f8e0024 */
[----:B------:R-:W-:Y:S01]  /*2160*/  LOP3.LUT R8, R24, 0xfffffff8, RZ, 0xc0, !PT ;  /* 0xfffffff818087812 */ /* 0x000fe200078ec0ff */
[----:B------:R-:W-:Y:S01]  /*2170*/  @UP1 UIMAD UR9, UR23, UR9, UR35 ;  /* 0x00000009170912a4 */ /* 0x000fe2000f8e0223 */
[----:B------:R-:W-:-:S04]  /*2180*/  DEPBAR.LE SB0, 0x0 ;  /* 0x000080000000791a */ /* 0x000fc80000000000 */
[----:B------:R-:W-:Y:S02]  /*2190*/  @UP1 ULEA UR10, UP0, UR36, UR10, 0x2 ;  /* 0x0000000a240a1291 */ /* 0x000fe4000f80103f */
[----:B------:R-:W-:Y:S01]  /*21a0*/  @UP1 UIADD3 UR9, UR37, UR9, URZ ;  /* 0x0000000925091290 */ /* 0x000fe2000fffe03f */
[----:B------:R-:W-:-:S03]  /*21b0*/  @UP1 ULDC UR5, c[0x0][0x2e8] ;  /* 0x0000ba0000051ab9 */ /* 0x000fc60000000800 */
[----:B------:R-:W-:Y:S01]  /*21c0*/  @UP1 ULEA.HI.X UR11, UR36, UR11, UR9, 0x2, UP0 ;  /* 0x0000000b240b1291 */ /* 0x000fe200080f1409 */
[----:B-1----:R-:W-:-:S05]  /*21d0*/  IMAD.U32 R2, RZ, RZ, UR10 ;  /* 0x0000000aff027e24 */ /* 0x002fca000f8e00ff */
[----:B------:R-:W-:-:S05]  /*21e0*/  IMAD.U32 R3, RZ, RZ, UR11 ;  /* 0x0000000bff037e24 */ /* 0x000fca000f8e00ff */
[----:B------:R1:W3:Y:S01]  /*21f0*/  @P0 LDG.E R10, desc[UR18][R2.64] ;  /* 0x00000012020a0981 */ /* 0x0002e2000c1e1900 */
[----:B------:R-:W-:Y:S01]  /*2200*/  LOP3.LUT R0, R6, 0xfffffff0, RZ, 0xc0, !PT ;  /* 0xfffffff006007812 */ /* 0x000fe200078ec0ff */
[C---:B------:R-:W-:Y:S01]  /*2210*/  IMAD.IADD R8, R166.reuse, 0x1, -R8 ;  /* 0x00000001a6087824 */ /* 0x040fe200078e0a08 */
[----:B------:R-:W-:Y:S01]  /*2220*/  SHF.R.S32.HI R4, RZ, 0x4, R6 ;  /* 0x00000004ff047819 */ /* 0x000fe20000011406 */
[----:B------:R-:W-:Y:S01]  /*2230*/  IMAD.IADD R11, R27, 0x1, R22 ;  /* 0x000000011b0b7824 */ /* 0x000fe200078e0216 */
[----:B------:R-:W-:Y:S01]  /*2240*/  BAR.SYNC.DEFER_BLOCKING 0x0 ;  /* 0x0000000000007b1d */ /* 0x000fe20000010000 */
[----:B------:R-:W-:Y:S01]  /*2250*/  IMAD.IADD R0, R166, 0x1, -R0 ;  /* 0x00000001a6007824 */ /* 0x000fe200078e0a00 */
[----:B------:R-:W-:Y:S01]  /*2260*/  LEA.HI R6, R6, R4, RZ, 0x1 ;  /* 0x0000000406067211 */ /* 0x000fe200078f08ff */
[----:B------:R-:W-:Y:S01]  /*2270*/  UIMAD.WIDE.U32 UR8, UR25, UR6, URZ ;  /* 0x00000006190872a5 */ /* 0x000fe2000f8e003f */
[----:B------:R-:W-:Y:S02]  /*2280*/  ISETP.GE.AND P2, PT, R14, UR31, PT ;  /* 0x0000001f0e007c0c */ /* 0x000fe4000bf46270 */
[----:B------:R-:W-:Y:S01]  /*2290*/  LOP3.LUT R6, R6, 0xfffffffe, RZ, 0xc0, !PT ;  /* 0xfffffffe06067812 */ /* 0x000fe200078ec0ff */
[----:B------:R-:W-:Y:S01]  /*22a0*/  BSSY B0, `(.L_x_687) ;  /* 0x0000059000007945 */ /* 0x000fe20003800000 */
[----:B------:R-:W-:Y:S01]  /*22b0*/  SHF.R.S32.HI R9, RZ, 0x1f, R0 ;  /* 0x0000001fff097819 */ /* 0x000fe20000011400 */
[----:B------:R4:W-:Y:S01]  /*22c0*/  STL [R1+0x170], R11 ;  /* 0x0001700b01007387 */ /* 0x0009e20000100800 */
[----:B------:R-:W-:Y:S01]  /*22d0*/  ISETP.GE.AND P5, PT, R20, UR31, PT ;  /* 0x0000001f14007c0c */ /* 0x000fe2000bfa6270 */
[----:B------:R-:W-:Y:S01]  /*22e0*/  IMAD.IADD R6, R4, 0x1, -R6 ;  /* 0x0000000104067824 */ /* 0x000fe200078e0a06 */
[----:B------:R-:W-:-:S02]  /*22f0*/  LEA.HI R9, R9, R0, RZ, 0x3 ;  /* 0x0000000009097211 */ /* 0x000fc400078f18ff */
[----:B-1----:R-:W-:-:S04]  /*2300*/  LEA.HI R2, R0, R0, RZ, 0x1 ;  /* 0x0000000000027211 */ /* 0x002fc800078f08ff */
[--C-:B------:R-:W-:Y:S01]  /*2310*/  SHF.R.S32.HI R5, RZ, 0x1, R2.reuse ;  /* 0x00000001ff057819 */ /* 0x100fe20000011402 */
[----:B------:R4:W-:Y:S01]  /*2320*/  @P2 STS [R207+0x9000], RZ ;  /* 0x009000ffcf002388 */ /* 0x0009e20000000800 */
[----:B------:R-:W-:-:S03]  /*2330*/  SHF.R.S32.HI R3, RZ, 0x1f, R2 ;  /* 0x0000001fff037819 */ /* 0x000fc60000011402 */
[----:B------:R4:W-:Y:S01]  /*2340*/  @P2 STS [R207+0x9004], RZ ;  /* 0x009004ffcf002388 */ /* 0x0009e20000000800 */
[----:B------:R-:W-:Y:S02]  /*2350*/  LEA.HI R7, R3, R5, RZ, 0x2 ;  /* 0x0000000503077211 */ /* 0x000fe400078f10ff */
[----:B------:R-:W-:Y:S01]  /*2360*/  LEA.HI R3, R8, R8, RZ, 0x1 ;  /* 0x0000000808037211 */ /* 0x000fe200078f08ff */
[----:B------:R4:W-:Y:S01]  /*2370*/  @P2 STS.64 [R207+0x9008], RZ ;  /* 0x009008ffcf002388 */ /* 0x0009e20000000a00 */
[----:B------:R-:W-:Y:S02]  /*2380*/  LOP3.LUT R7, R7, 0xfffffffc, RZ, 0xc0, !PT ;  /* 0xfffffffc07077812 */ /* 0x000fe400078ec0ff */
[----:B------:R-:W-:Y:S01]  /*2390*/  SHF.R.S32.HI R13, RZ, 0x1, R3 ;  /* 0x00000001ff0d7819 */ /* 0x000fe20000011403 */
[----:B------:R4:W-:Y:S01]  /*23a0*/  @P2 STS.128 [R207+0xa000], RZ ;  /* 0x00a000ffcf002388 */ /* 0x0009e20000000c00 */
[----:B------:R-:W-:Y:S01]  /*23b0*/  LOP3.LUT R3, R3, 0x3fffffe, RZ, 0xc0, !PT ;  /* 0x03fffffe03037812 */ /* 0x000fe200078ec0ff */
[----:B------:R-:W-:Y:S01]  /*23c0*/  IMAD.IADD R12, R5, 0x1, -R7 ;  /* 0x00000001050c7824 */ /* 0x000fe200078e0a07 */
[----:B------:R-:W-:Y:S01]  /*23d0*/  LOP3.LUT R5, R2, 0x7fffffe, RZ, 0xc0, !PT ;  /* 0x07fffffe02057812 */ /* 0x000fe200078ec0ff */
[----:B------:R-:W-:Y:S01]  /*23e0*/  IMAD.SHL.U32 R4, R13, 0x40, RZ ;  /* 0x000000400d047824 */ /* 0x000fe200078e00ff */
[----:B------:R4:W-:Y:S01]  /*23f0*/  @P2 STS.128 [R207+0xb000], RZ ;  /* 0x00b000ffcf002388 */ /* 0x0009e20000000c00 */
[----:B------:R-:W-:-:S02]  /*2400*/  IMAD.SHL.U32 R7, R21, 0x8, RZ ;  /* 0x0000000815077824 */ /* 0x000fc400078e00ff */
[----:B------:R-:W-:Y:S01]  /*2410*/  IMAD.IADD R159, R0, 0x1, -R5 ;  /* 0x00000001009f7824 */ /* 0x000fe200078e0a05 */
[----:B------:R-:W-:Y:S01]  /*2420*/  LOP3.LUT R2, R4, 0xc0, RZ, 0xc0, !PT ;  /* 0x000000c004027812 */ /* 0x000fe200078ec0ff */
[----:B------:R-:W-:Y:S02]  /*2430*/  IMAD.IADD R4, R8, 0x1, -R3 ;  /* 0x0000000108047824 */ /* 0x000fe400078e0a03 */
[----:B------:R-:W3:Y:S01]  /*2440*/  @P0 MUFU.RCP R8, UR5 ;  /* 0x0000000500080d08 */ /* 0x000ee20008001000 */
[----:B------:R-:W-:Y:S01]  /*2450*/  IMAD.SHL.U32 R3, R12, 0x40, RZ ;  /* 0x000000400c037824 */ /* 0x000fe200078e00ff */
[----:B------:R-:W-:Y:S01]  /*2460*/  LOP3.LUT R5, R2, 0x8, R7, 0xf8, !PT ;  /* 0x0000000802057812 */ /* 0x000fe200078ef807 */
[C---:B------:R-:W-:Y:S01]  /*2470*/  IMAD.SHL.U32 R7, R6.reuse, 0x8, RZ ;  /* 0x0000000806077824 */ /* 0x040fe200078e00ff */
[----:B------:R-:W-:Y:S01]  /*2480*/  SHF.R.U32.HI R0, RZ, 0x3, R2 ;  /* 0x00000003ff007819 */ /* 0x000fe20000011602 */
[----:B------:R-:W-:Y:S01]  /*2490*/  IMAD R6, R6, 0x8, R4 ;  /* 0x0000000806067824 */ /* 0x000fe200078e0204 */
[----:B------:R-:W-:Y:S01]  /*24a0*/  LOP3.LUT R2, R3, 0xc0, RZ, 0xc0, !PT ;  /* 0x000000c003027812 */ /* 0x000fe200078ec0ff */
[----:B------:R-:W-:Y:S01]  /*24b0*/  IMAD.SHL.U32 R3, R9, 0x20, RZ ;  /* 0x0000002009037824 */ /* 0x000fe200078e00ff */
[----:B------:R-:W-:Y:S01]  /*24c0*/  LOP3.LUT R0, R5, R0, RZ, 0x3c, !PT ;  /* 0x0000000005007212 */ /* 0x000fe200078e3cff */
[----:B------:R-:W-:Y:S01]  /*24d0*/  UIMAD UR5, UR34, UR6, URZ ;  /* 0x00000006220572a4 */ /* 0x000fe2000f8e023f */
[----:B------:R-:W-:Y:S01]  /*24e0*/  LOP3.LUT R4, R2, 0x8, R7, 0xf8, !PT ;  /* 0x0000000802047812 */ /* 0x000fe200078ef807 */
[----:B------:R-:W-:Y:S01]  /*24f0*/  IMAD.U32 R5, RZ, RZ, UR9 ;  /* 0x00000009ff057e24 */ /* 0x000fe2000f8e00ff */
[----:B------:R-:W-:Y:S01]  /*2500*/  SHF.R.U32.HI R2, RZ, 0x3, R2 ;  /* 0x00000003ff027819 */ /* 0x000fe20000011602 */
[----:B------:R-:W-:Y:S01]  /*2510*/  IMAD.U32 R0, R6, 0x20, R0 ;  /* 0x0000002006007824 */ /* 0x000fe200078e0000 */
[----:B------:R-:W-:Y:S01]  /*2520*/  LOP3.LUT R158, R3, 0xffffff00, RZ, 0xc0, !PT ;  /* 0xffffff00039e7812 */ /* 0x000fe200078ec0ff */
[----:B------:R-:W-:Y:S01]  /*2530*/  UIMAD UR5, UR25, UR7, UR5 ;  /* 0x00000007190572a4 */ /* 0x000fe2000f8e0205 */
[----:B------:R-:W-:Y:S01]  /*2540*/  LOP3.LUT R157, R4, R2, RZ, 0x3c, !PT ;  /* 0x00000002049d7212 */ /* 0x000fe200078e3cff */
[----:B------:R-:W-:Y:S01]  /*2550*/  IMAD.U32 R4, RZ, RZ, UR8 ;  /* 0x00000008ff047e24 */ /* 0x000fe2000f8e00ff */
[----:B------:R-:W-:Y:S01]  /*2560*/  LEA R193, R0, UR4, 0x1 ;  /* 0x0000000400c17c11 */ /* 0x000fe2000f8e08ff */
[----:B------:R-:W-:Y:S01]  /*2570*/  IMAD R2, R231, 0x200, R158 ;  /* 0x00000200e7027824 */ /* 0x000fe200078e029e */
[----:B------:R-:W-:-:S02]  /*2580*/  UIADD3 UR5, UR9, UR5, URZ ;  /* 0x0000000509057290 */ /* 0x000fc4000fffe03f */
[----:B------:R-:W-:Y:S01]  /*2590*/  LEA R5, P1, R4, R26, 0x6 ;  /* 0x0000001a04057211 */ /* 0x000fe200078230ff */
[----:B------:R-:W-:-:S03]  /*25a0*/  IMAD R2, R159, 0x20, R2 ;  /* 0x000000209f027824 */ /* 0x000fc600078e0202 */
[----:B------:R-:W-:Y:S01]  /*25b0*/  IMAD.U32 R3, RZ, RZ, UR5 ;  /* 0x00000005ff037e24 */ /* 0x000fe2000f8e00ff */
[----:B------:R-:W-:Y:S01]  /*25c0*/  UMOV UR5, URZ ;  /* 0x0000003f00057c82 */ /* 0x000fe20008000000 */
[----:B------:R-:W-:-:S03]  /*25d0*/  IMAD.IADD R2, R157, 0x1, R2 ;  /* 0x000000019d027824 */ /* 0x000fc600078e0202 */
[----:B------:R-:W-:Y:S02]  /*25e0*/  LEA.HI.X R4, R4, R11, R3, 0x6, P1 ;  /* 0x0000000b04047211 */ /* 0x000fe400008f3403 */
[----:B------:R-:W-:Y:S01]  /*25f0*/  LEA R205, R2, UR4, 0x1 ;  /* 0x0000000402cd7c11 */ /* 0x000fe2000f8e08ff */
        /* <DEDUP_REMOVED lines=35> */
.L_x_688:
[----:B------:R-:W-:Y:S05]  /*2830*/  BSYNC B0 ;  /* 0x0000000000007941 */ /* 0x000fea0003800000 */
.L_x_687:
        /* <DEDUP_REMOVED lines=10> */
[----:B-1-3--:R-:W-:Y:S02]  /*28e0*/  IMAD.U32 R2, RZ, RZ, UR9 ;  /* 0x00000009ff027e24 */ /* 0x00afe4000f8e00ff */
[----:B------:R-:W-:-:S04]  /*28f0*/  IADD3 R0, P0, R5, UR10, RZ ;  /* 0x0000000a05007c10 */ /* 0x000fc8000ff1e0ff */
[----:B------:R-:W-:Y:S02]  /*2900*/  IADD3.X R6, R4, UR11, R2, P0, !PT ;  /* 0x0000000b04067c10 */ /* 0x000fe400087fe402 */
[----:B------:R-:W1:Y:S01]  /*2910*/  @!P3 LDC.64 R8, c[0x0][0x220] ;  /* 0x00008800ff08bb82 */ /* 0x000e620000000a00 */
[----:B------:R-:W-:Y:S01]  /*2920*/  ISETP.GE.AND P0, PT, R178, UR8, PT ;  /* 0x00000008b2007c0c */ /* 0x000fe2000bf06270 */
[----:B------:R3:W-:Y:S06]  /*2930*/  @P3 STS.128 [R207+0x9800], RZ ;  /* 0x009800ffcf003388 */ /* 0x0007ec0000000c00 */
        /* <DEDUP_REMOVED lines=23> */
.L_x_690:
[----:B------:R-:W-:Y:S05]  /*2ab0*/  BSYNC B0 ;  /* 0x0000000000007941 */ /* 0x000fea0003800000 */
.L_x_689:
[----:B------:R-:W-:Y:S01]  /*2ac0*/  LDSM.16.M88.4 R16, [R193+0x6000] ;  /* 0x00600000c110783b */ /* 0x000fe20000000200 */
[----:B------:R-:W-:Y:S01]  /*2ad0*/  IMAD.MOV.U32 R0, RZ, RZ, 0x20 ;  /* 0x00000020ff007424 */ /* 0x000fe200078e00ff */
[----:B------:R-:W-:Y:S01]  /*2ae0*/  LOP3.LUT P0, RZ, R13, 0x2, RZ, 0xc0, !PT ;  /* 0x000000020dff7812 */ /* 0x000fe2000780c0ff */
[----:B-1-3--:R-:W-:Y:S01]  /*2af0*/  IMAD.MOV.U32 R2, RZ, RZ, 0x10 ;  /* 0x00000010ff027424 */ /* 0x00afe200078e00ff */
[----:B------:R-:W1:Y:S01]  /*2b00*/  LDSM.16.M88.4 R4, [R205+0x1000] ;  /* 0x00100000cd04783b */ /* 0x000e620000000200 */
[----:B------:R-:W-:Y:S01]  /*2b10*/  LOP3.LUT P1, RZ, R12, 0x2, RZ, 0xc0, !PT ;  /* 0x000000020cff7812 */ /* 0x000fe2000782c0ff */
[----:B------:R-:W-:Y:S01]  /*2b20*/  ULEA UR6, UR28, UR20, 0x6 ;  /* 0x000000141c067291 */ /* 0x000fe2000f8e303f */
[----:B------:R-:W-:Y:S01]  /*2b30*/  SEL R0, R0, 0xffffffe0, !P0 ;  /* 0xffffffe000007807 */ /* 0x000fe20004000000 */
[----:B------:R-:W3:Y:S01]  /*2b40*/  LDSM.16.M88.4 R8, [R205] ;  /* 0x00000000cd08783b */ /* 0x000ee20000000200 */
[----:B------:R-:W-:Y:S01]  /*2b50*/  SEL R2, R2, 0xfffffff0, !P1 ;  /* 0xfffffff002027807 */ /* 0x000fe20004800000 */
[----:B------:R-:W-:Y:S01]  /*2b60*/  UIADD3 UR6, UR6, -0x40, URZ ;  /* 0xffffffc006067890 */ /* 0x000fe2000fffe03f */
[----:B------:R-:W-:Y:S01]  /*2b70*/  SHF.R.S32.HI R3, RZ, 0x1f, R164 ;  /* 0x0000001fff037819 */ /* 0x000fe200000114a4 */
[----:B------:R-:W-:Y:S01]  /*2b80*/  LDSM.16.M88.4 R32, [R193+0x6400] ;  /* 0x00640000c120783b */ /* 0x000fe20000000200 */
[----:B------:R-:W-:Y:S01]  /*2b90*/  IMAD.IADD R195, R193, 0x1, R0 ;  /* 0x00000001c1c37824 */ /* 0x000fe200078e0200 */
[----:B------:R-:W-:Y:S01]  /*2ba0*/  SHF.R.S32.HI R0, RZ, 0x1f, R156 ;  /* 0x0000001fff007819 */ /* 0x000fe2000001149c */
[----:B------:R-:W-:Y:S01]  /*2bb0*/  IMAD R206, R2, 0x2, R205 ;  /* 0x0000000202ce7824 */ /* 0x000fe200078e02cd */
[----:B--2---:R-:W2:Y:S01]  /*2bc0*/  LDSM.16.M88.4 R28, [R193+0x6800] ;  /* 0x00680000c11c783b */ /* 0x004ea20000000200 */
[----:B------:R-:W-:Y:S01]  /*2bd0*/  LEA.HI R3, R3, R231, RZ, 0x2 ;  /* 0x000000e703037211 */ /* 0x000fe200078f10ff */
[----:B------:R-:W-:Y:S01]  /*2be0*/  UISETP.GE.AND UP0, UPT, UR22, 0x41, UPT ;  /* 0x000000411600788c */ /* 0x000fe2000bf06270 */
[----:B------:R-:W-:Y:S01]  /*2bf0*/  LEA.HI R0, R0, R156, RZ, 0x2 ;  /* 0x0000009c00007211 */ /* 0x000fe200078f10ff */
[----:B------:R-:W5:Y:S01]  /*2c00*/  LDSM.16.M88.4 R24, [R193+0x6c00] ;  /* 0x006c0000c118783b */ /* 0x000f620000000200 */
[----:B------:R-:W-:-:S03]  /*2c10*/  LOP3.LUT R3, R3, 0xffffffc, RZ, 0xc0, !PT ;  /* 0x0ffffffc03037812 */ /* 0x000fc600078ec0ff */
[----:B------:R-:W-:Y:S02]  /*2c20*/  LDSM.16.M88.4 R48, [R195+0x6000] ;  /* 0x00600000c330783b */ /* 0x000fe40000000200 */
[----:B------:R-:W-:Y:S02]  /*2c30*/  IMAD.IADD R3, R231, 0x1, -R3 ;  /* 0x00000001e7037824 */ /* 0x000fe400078e0a03 */
[----:B------:R-:W4:Y:S04]  /*2c40*/  LDSM.16.M88.4 R12, [R206+0x1000] ;  /* 0x00100000ce0c783b */ /* 0x000f280000000200 */
[----:B------:R-:W-:Y:S04]  /*2c50*/  LDSM.16.M88.4 R44, [R195+0x6400] ;  /* 0x00640000c32c783b */ /* 0x000fe80000000200 */
[----:B------:R-:W4:Y:S04]  /*2c60*/  LDSM.16.M88.4 R40, [R195+0x6800] ;  /* 0x00680000c328783b */ /* 0x000f280000000200 */
[----:B------:R-:W4:Y:S04]  /*2c70*/  LDSM.16.M88.4 R20, [R206] ;  /* 0x00000000ce14783b */ /* 0x000f280000000200 */
[----:B------:R-:W4:Y:S01]  /*2c80*/  LDSM.16.M88.4 R60, [R195+0x6c00] ;  /* 0x006c0000c33c783b */ /* 0x000f220000000200 */
[-C--:B-1----:R-:W-:Y:S03]  /*2c90*/  HMMA.16816.F32.BF16 R56, R4, R16.reuse, RZ ;  /* 0x000000100438723c */ /* 0x082fe600000418ff */
[----:B------:R-:W-:Y:S03]  /*2ca0*/  LDSM.16.M88.4 R160, [R195+0x8c00] ;  /* 0x008c0000c3a0783b */ /* 0x000fe60000000200 */
[----:B---3--:R-:W-:Y:S01]  /*2cb0*/  HMMA.16816.F32.BF16 R88, R8, R16, RZ ;  /* 0x000000100858723c */ /* 0x008fe200000418ff */
[----:B------:R-:W0:Y:S05]  /*2cc0*/  LDGDEPBAR ;  /* 0x00000000000079af */ /* 0x000e2a0000000000 */
[----:B--2---:R-:W-:Y:S06]  /*2cd0*/  HMMA.16816.F32.BF16 R36, R4, R28, RZ ;  /* 0x0000001c0424723c */ /* 0x004fec00000418ff */
[-C--:B------:R-:W-:Y:S06]  /*2ce0*/  HMMA.16816.F32.BF16 R68, R8, R32.reuse, RZ ;  /* 0x000000200844723c */ /* 0x080fec00000418ff */
[C---:B------:R-:W-:Y:S06]  /*2cf0*/  HMMA.16816.F32.BF16 R52, R4.reuse, R32, RZ ;  /* 0x000000200434723c */ /* 0x040fec00000418ff */
[C---:B-----5:R-:W-:Y:S06]  /*2d00*/  HMMA.16816.F32.BF16 R64, R4.reuse, R24, RZ ;  /* 0x000000180440723c */ /* 0x060fec00000418ff */
[-C--:B------:R-:W-:Y:S06]  /*2d10*/  HMMA.16816.F32.BF16 R76, R4, R18.reuse, RZ ;  /* 0x00000012044c723c */ /* 0x080fec00000418ff */
[----:B------:R-:W-:Y:S06]  /*2d20*/  HMMA.16816.F32.BF16 R104, R8, R18, RZ ;  /* 0x000000120868723c */ /* 0x000fec00000418ff */
[C---:B------:R-:W-:Y:S06]  /*2d30*/  HMMA.16816.F32.BF16 R84, R4.reuse, R34, RZ ;  /* 0x000000220454723c */ /* 0x040fec00000418ff */
[C---:B------:R-:W-:Y:S06]  /*2d40*/  HMMA.16816.F32.BF16 R80, R4.reuse, R30, RZ ;  /* 0x0000001e0450723c */ /* 0x040fec00000418ff */
[----:B------:R-:W-:Y:S06]  /*2d50*/  HMMA.16816.F32.BF16 R4, R4, R26, RZ ;  /* 0x0000001a0404723c */ /* 0x000fec00000418ff */
[C---:B------:R-:W-:Y:S01]  /*2d60*/  HMMA.16816.F32.BF16 R96, R8.reuse, R34, RZ ;  /* 0x000000220860723c */ /* 0x040fe200000418ff */
[----:B------:R-:W-:Y:S05]  /*2d70*/  LDSM.16.M88.4 R32, [R193+0x7400] ;  /* 0x00740000c120783b */ /* 0x000fea0000000200 */
[C---:B------:R-:W-:Y:S06]  /*2d80*/  HMMA.16816.F32.BF16 R16, R8.reuse, R28, RZ ;  /* 0x0000001c0810723c */ /* 0x040fec00000418ff */
[C---:B------:R-:W-:Y:S01]  /*2d90*/  HMMA.16816.F32.BF16 R92, R8.reuse, R30, RZ ;  /* 0x0000001e085c723c */ /* 0x040fe200000418ff */
[----:B------:R-:W-:Y:S05]  /*2da0*/  LDSM.16.M88.4 R28, [R193+0x7800] ;  /* 0x00780000c11c783b */ /* 0x000fea0000000200 */
[C---:B------:R-:W-:Y:S06]  /*2db0*/  HMMA.16816.F32.BF16 R72, R8.reuse, R24, RZ ;  /* 0x000000180848723c */ /* 0x040fec00000418ff */
[----:B------:R-:W-:Y:S01]  /*2dc0*/  HMMA.16816.F32.BF16 R100, R8, R26, RZ ;  /* 0x0000001a0864723c */ /* 0x000fe200000418ff */
[----:B------:R-:W1:Y:S04]  /*2dd0*/  LDSM.16.M88.4 R8, [R205+0x2000] ;  /* 0x00200000cd08783b */ /* 0x000e680000000200 */
[----:B------:R-:W-:Y:S01]  /*2de0*/  LDSM.16.M88.4 R24, [R193+0x7c00] ;  /* 0x007c0000c118783b */ /* 0x000fe20000000200 */
[C---:B----4-:R-:W-:Y:S06]  /*2df0*/  HMMA.16816.F32.BF16 R124, R12.reuse, R48, R56 ;  /* 0x000000300c7c723c */ /* 0x050fec0000041838 */
[----:B------:R-:W-:Y:S01]  /*2e00*/  HMMA.16816.F32.BF16 R132, R12, R40, R36 ;  /* 0x000000280c84723c */ /* 0x000fe20000041824 */
[----:B------:R-:W2:Y:S05]  /*2e10*/  LDSM.16.M88.4 R36, [R193+0x7000] ;  /* 0x00700000c124783b */ /* 0x000eaa0000000200 */
[----:B------:R-:W-:Y:S06]  /*2e20*/  HMMA.16816.F32.BF16 R56, R20, R44, R68 ;  /* 0x0000002c1438723c */ /* 0x000fec0000041844 */
[C---:B------:R-:W-:Y:S01]  /*2e30*/  HMMA.16816.F32.BF16 R144, R12.reuse, R62, R4 ;  /* 0x0000003e0c90723c */ /* 0x040fe20000041804 */
[----:B------:R-:W3:Y:S05]  /*2e40*/  LDSM.16.M88.4 R4, [R205+0x3000] ;  /* 0x00300000cd04783b */ /* 0x000eea0000000200 */
[C---:B------:R-:W-:Y:S06]  /*2e50*/  HMMA.16816.F32.BF16 R112, R12.reuse, R50, R76 ;  /* 0x000000320c70723c */ /* 0x040fec000004184c */
[C---:B------:R-:W-:Y:S06]  /*2e60*/  HMMA.16816.F32.BF16 R128, R12.reuse, R44, R52 ;  /* 0x0000002c0c80723c */ /* 0x040fec0000041834 */
[C---:B------:R-:W-:Y:S06]  /*2e70*/  HMMA.16816.F32.BF16 R148, R12.reuse, R60, R64 ;  /* 0x0000003c0c94723c */ /* 0x040fec0000041840 */
[C---:B------:R-:W-:Y:S06]  /*2e80*/  HMMA.16816.F32.BF16 R116, R12.reuse, R46, R84 ;  /* 0x0000002e0c74723c */ /* 0x040fec0000041854 */
[----:B------:R-:W-:Y:S06]  /*2e90*/  HMMA.16816.F32.BF16 R120, R12, R42, R80 ;  /* 0x0000002a0c78723c */ /* 0x000fec0000041850 */
[C---:B------:R-:W-:Y:S01]  /*2ea0*/  HMMA.16816.F32.BF16 R76, R20.reuse, R46, R96 ;  /* 0x0000002e144c723c */ /* 0x040fe20000041860 */
[----:B------:R-:W-:Y:S05]  /*2eb0*/  LDSM.16.M88.4 R44, [R195+0x7000] ;  /* 0x00700000c32c783b */ /* 0x000fea0000000200 */
[C---:B------:R-:W-:Y:S06]  /*2ec0*/  HMMA.16816.F32.BF16 R64, R20.reuse, R48, R88 ;  /* 0x000000301440723c */ /* 0x040fec0000041858 */
[C---:B------:R-:W-:Y:S01]  /*2ed0*/  HMMA.16816.F32.BF16 R52, R20.reuse, R40, R16 ;  /* 0x000000281434723c */ /* 0x040fe20000041810 */
[----:B------:R-:W4:Y:S05]  /*2ee0*/  LDSM.16.M88.4 R16, [R206+0x2000] ;  /* 0x00200000ce10783b */ /* 0x000f2a0000000200 */
[C---:B------:R-:W-:Y:S06]  /*2ef0*/  HMMA.16816.F32.BF16 R72, R20.reuse, R60, R72 ;  /* 0x0000003c1448723c */ /* 0x040fec0000041848 */
[C---:B------:R-:W-:Y:S01]  /*2f00*/  HMMA.16816.F32.BF16 R80, R20.reuse, R50, R104 ;  /* 0x000000321450723c */ /* 0x040fe20000041868 */
[----:B------:R-:W-:Y:S05]  /*2f10*/  LDSM.16.M88.4 R48, [R195+0x7800] ;  /* 0x00780000c330783b */ /* 0x000fea0000000200 */
[C---:B------:R-:W-:Y:S01]  /*2f20*/  HMMA.16816.F32.BF16 R68, R20.reuse, R42, R92 ;  /* 0x0000002a1444723c */ /* 0x040fe2000004185c */
[----:B------:R-:W5:Y:S05]  /*2f30*/  LDSM.16.M88.4 R40, [R195+0x7400] ;  /* 0x00740000c328783b */ /* 0x000f6a0000000200 */
[----:B------:R-:W-:Y:S01]  /*2f40*/  HMMA.16816.F32.BF16 R12, R20, R62, R100 ;  /* 0x0000003e140c723c */ /* 0x000fe20000041864 */
[----:B------:R-:W-:Y:S05]  /*2f50*/  LDSM.16.M88.4 R20, [R206+0x3000] ;  /* 0x00300000ce14783b */ /* 0x000fea0000000200 */
[C---:B-1----:R-:W-:Y:S01]  /*2f60*/  HMMA.16816.F32.BF16 R108, R8.reuse, R32, R56 ;  /* 0x00000020086c723c */ /* 0x042fe20000041838 */
[----:B------:R-:W1:Y:S05]  /*2f70*/  LDSM.16.M88.4 R56, [R195+0x7c00] ;  /* 0x007c0000c338783b */ /* 0x000e6a0000000200 */
[C---:B------:R-:W-:Y:S06]  /*2f80*/  HMMA.16816.F32.BF16 R88, R8.reuse, R34, R76 ;  /* 0x000000220858723c */ /* 0x040fec000004184c */
[C---:B--2---:R-:W-:Y:S06]  /*2f90*/  HMMA.16816.F32.BF16 R96, R8.reuse, R36, R64 ;  /* 0x000000240860723c */ /* 0x044fec0000041840 */
[C---:B------:R-:W-:Y:S06]  /*2fa0*/  HMMA.16816.F32.BF16 R104, R8.reuse, R28, R52 ;  /* 0x0000001c0868723c */ /* 0x040fec0000041834 */
[C---:B------:R-:W-:Y:S06]  /*2fb0*/  HMMA.16816.F32.BF16 R100, R8.reuse, R24, R72 ;  /* 0x000000180864723c */ /* 0x040fec0000041848 */
[C---:B------:R-:W-:Y:S06]  /*2fc0*/  HMMA.16816.F32.BF16 R92, R8.reuse, R38, R80 ;  /* 0x00000026085c723c */ /* 0x040fec0000041850 */
[C---:B------:R-:W-:Y:S06]  /*2fd0*/  HMMA.16816.F32.BF16 R84, R8.reuse, R30, R68 ;  /* 0x0000001e0854723c */ /* 0x040fec0000041844 */
[----:B------:R-:W-:Y:S01]  /*2fe0*/  HMMA.16816.F32.BF16 R76, R8, R26, R12 ;  /* 0x0000001a084c723c */ /* 0x000fe2000004180c */
[----:B------:R-:W-:Y:S04]  /*2ff0*/  LDSM.16.M88.4 R12, [R205+0x4000] ;  /* 0x00400000cd0c783b */ /* 0x000fe80000000200 */
[----:B------:R-:W-:Y:S01]  /*3000*/  LDSM.16.M88.4 R8, [R205+0x5000] ;  /* 0x00500000cd08783b */ /* 0x000fe20000000200 */
[C---:B---3--:R-:W-:Y:S06]  /*3010*/  HMMA.16816.F32.BF16 R72, R4.reuse, R36, R124 ;  /* 0x000000240448723c */ /* 0x048fec000004187c */
[C---:B------:R-:W-:Y:S01]  /*3020*/  HMMA.16816.F32.BF16 R68, R4.reuse, R38, R112 ;  /* 0x000000260444723c */ /* 0x040fe20000041870 */
[----:B------:R-:W2:Y:S05]  /*3030*/  LDSM.16.M88.4 R36, [R193+0x8000] ;  /* 0x00800000c124783b */ /* 0x000eaa0000000200 */
[C---:B------:R-:W-:Y:S06]  /*3040*/  HMMA.16816.F32.BF16 R60, R4.reuse, R32, R128 ;  /* 0x00000020043c723c */ /* 0x040fec0000041880 */
[C---:B------:R-:W-:Y:S01]  /*3050*/  HMMA.16816.F32.BF16 R52, R4.reuse, R34, R116 ;  /* 0x000000220434723c */ /* 0x040fe20000041874 */
[----:B------:R-:W3:Y:S05]  /*3060*/  LDSM.16.M88.4 R32, [R193+0x8400] ;  /* 0x00840000c120783b */ /* 0x000eea0000000200 */
[C---:B------:R-:W-:Y:S06]  /*3070*/  HMMA.16816.F32.BF16 R148, R4.reuse, R24, R148 ;  /* 0x000000180494723c */ /* 0x040fec0000041894 */
[C---:B------:R-:W-:Y:S06]  /*3080*/  HMMA.16816.F32.BF16 R64, R4.reuse, R28, R132 ;  /* 0x0000001c0440723c */ /* 0x040fec0000041884 */
[C---:B------:R-:W-:Y:S01]  /*3090*/  HMMA.16816.F32.BF16 R80, R4.reuse, R30, R120 ;  /* 0x0000001e0450723c */ /* 0x040fe20000041878 */
[----:B------:R-:W3:Y:S05]  /*30a0*/  LDSM.16.M88.4 R28, [R193+0x8800] ;  /* 0x00880000c11c783b */ /* 0x000eea0000000200 */
[----:B------:R-:W-:Y:S01]  /*30b0*/  HMMA.16816.F32.BF16 R144, R4, R26, R144 ;  /* 0x0000001a0490723c */ /* 0x000fe20000041890 */
[----:B------:R-:W3:Y:S04]  /*30c0*/  LDSM.16.M88.4 R24, [R193+0x8c00] ;  /* 0x008c0000c118783b */ /* 0x000ee80000000200 */
[----:B------:R-:W-:Y:S01]  /*30d0*/  LDSM.16.M88.4 R4, [R206+0x4000] ;  /* 0x00400000ce04783b */ /* 0x000fe20000000200 */
[C---:B----4-:R-:W-:Y:S06]  /*30e0*/  HMMA.16816.F32.BF16 R140, R16.reuse, R44, R96 ;  /* 0x0000002c108c723c */ /* 0x050fec0000041860 */
[C---:B------:R-:W-:Y:S06]  /*30f0*/  HMMA.16816.F32.BF16 R136, R16.reuse, R46, R92 ;  /* 0x0000002e1088723c */ /* 0x040fec000004185c */
[C---:B-----5:R-:W-:Y:S06]  /*3100*/  HMMA.16816.F32.BF16 R132, R16.reuse, R40, R108 ;  /* 0x000000281084723c */ /* 0x060fec000004186c */
[C---:B------:R-:W-:Y:S06]  /*3110*/  HMMA.16816.F32.BF16 R128, R16.reuse, R42, R88 ;  /* 0x0000002a1080723c */ /* 0x040fec0000041858 */
[C---:B-1----:R-:W-:Y:S06]  /*3120*/  HMMA.16816.F32.BF16 R152, R16.reuse, R56, R100 ;  /* 0x000000381098723c */ /* 0x042fec0000041864 */
[C---:B------:R-:W-:Y:S06]  /*3130*/  HMMA.16816.F32.BF16 R124, R16.reuse, R48, R104 ;  /* 0x00000030107c723c */ /* 0x040fec0000041868 */
[C---:B------:R-:W-:Y:S06]  /*3140*/  HMMA.16816.F32.BF16 R120, R16.reuse, R50, R84 ;  /* 0x000000321078723c */ /* 0x040fec0000041854 */
[----:B------:R-:W-:Y:S01]  /*3150*/  HMMA.16816.F32.BF16 R116, R16, R58, R76 ;  /* 0x0000003a1074723c */ /* 0x000fe2000004184c */
[----:B------:R-:W1:Y:S05]  /*3160*/  LDSM.16.M88.4 R16, [R195+0x8000] ;  /* 0x00800000c310783b */ /* 0x000e6a0000000200 */
[C---:B------:R-:W-:Y:S06]  /*3170*/  HMMA.16816.F32.BF16 R112, R20.reuse, R44, R72 ;  /* 0x0000002c1470723c */ /* 0x040fec0000041848 */
[C---:B------:R-:W-:Y:S01]  /*3180*/  HMMA.16816.F32.BF16 R108, R20.reuse, R46, R68 ;  /* 0x0000002e146c723c */ /* 0x040fe20000041844 */
[----:B------:R-:W-:Y:S05]  /*3190*/  LDSM.16.M88.4 R44, [R195+0x8800] ;  /* 0x00880000c32c783b */ /* 0x000fea0000000200 */
[C---:B------:R-:W-:Y:S06]  /*31a0*/  HMMA.16816.F32.BF16 R104, R20.reuse, R40, R60 ;  /* 0x000000281468723c */ /* 0x040fec000004183c */
[C---:B------:R-:W-:Y:S01]  /*31b0*/  HMMA.16816.F32.BF16 R100, R20.reuse, R42, R52 ;  /* 0x0000002a1464723c */ /* 0x040fe20000041834 */
[----:B------:R-:W4:Y:S04]  /*31c0*/  LDSM.16.M88.4 R40, [R195+0x8400] ;  /* 0x00840000c328783b */ /* 0x000f280000000200 */
[----:B------:R-:W5:Y:S01]  /*31d0*/  LDSM.16.M88.4 R52, [R206+0x5000] ;  /* 0x00500000ce34783b */ /* 0x000f620000000200 */
[----:B------:R-:W-:Y:S01]  /*31e0*/  HMMA.16816.F32.BF16 R64, R20, R48, R64 ;  /* 0x000000301440723c */ /* 0x000fe20000041840 */
[----:B------:R-:W-:-:S05]  /*31f0*/  DEPBAR.LE SB0, 0x0 ;  /* 0x000080000000791a */ /* 0x000fca0000000000 */
[C---:B------:R-:W-:Y:S06]  /*3200*/  HMMA.16816.F32.BF16 R92, R20.reuse, R50, R80 ;  /* 0x00000032145c723c */ /* 0x040fec0000041850 */
[C---:B------:R-:W-:Y:S06]  /*3210*/  HMMA.16816.F32.BF16 R96, R20.reuse, R56, R148 ;  /* 0x000000381460723c */ /* 0x040fec0000041894 */
[----:B------:R-:W-:Y:S06]  /*3220*/  HMMA.16816.F32.BF16 R88, R20, R58, R144 ;  /* 0x0000003a1458723c */ /* 0x000fec0000041890 */
[C---:B--2---:R-:W-:Y:S06]  /*3230*/  HMMA.16816.F32.BF16 R84, R12.reuse, R36, R140 ;  /* 0x000000240c54723c */ /* 0x044fec000004188c */
[C---:B------:R-:W-:Y:S06]  /*3240*/  HMMA.16816.F32.BF16 R80, R12.reuse, R38, R136 ;  /* 0x000000260c50723c */ /* 0x040fec0000041888 */
        /* <DEDUP_REMOVED lines=14> */
[C---:B------:R-:W-:Y:S06]  /*3330*/  HMMA.16816.F32.BF16 R88, R4.reuse, R44, R68 ;  /* 0x0000002c0458723c */ /* 0x040fec0000041844 */
[C---:B------:R-:W-:Y:S06]  /*3340*/  HMMA.16816.F32.BF16 R104, R4.reuse, R46, R60 ;  /* 0x0000002e0468723c */ /* 0x040fec000004183c */
[C---:B------:R-:W-:Y:S06]  /*3350*/  HMMA.16816.F32.BF16 R112, R4.reuse, R160, R56 ;  /* 0x000000a00470723c */ /* 0x040fec0000041838 */
[----:B------:R-:W-:Y:S06]  /*3360*/  HMMA.16816.F32.BF16 R116, R4, R162, R48 ;  /* 0x000000a20474723c */ /* 0x000fec0000041830 */
[----:B-----5:R-:W-:Y:S01]  /*3370*/  HMMA.16816.F32.BF16 R48, R52, R16, R12 ;  /* 0x000000103430723c */ /* 0x020fe2000004180c */
[----:B------:R-:W-:Y:S01]  /*3380*/  LOP3.LUT R5, R0, 0x7ffffffc, RZ, 0xc0, !PT ;  /* 0x7ffffffc00057812 */ /* 0x000fe200078ec0ff */
[----:B------:R-:W-:Y:S01]  /*3390*/  IMAD.SHL.U32 R7, R166, 0x2, RZ ;  /* 0x00000002a6077824 */ /* 0x000fe200078e00ff */
[----:B------:R-:W-:Y:S01]  /*33a0*/  SHF.R.S32.HI R0, RZ, 0x2, R0 ;  /* 0x00000002ff007819 */ /* 0x000fe20000011400 */
[----:B------:R-:W-:-:S02]  /*33b0*/  IMAD.U32 R4, RZ, RZ, UR22 ;  /* 0x00000016ff047e24 */ /* 0x000fc4000f8e00ff */
[----:B------:R-:W-:Y:S01]  /*33c0*/  IMAD.IADD R5, R156, 0x1, -R5 ;  /* 0x000000019c057824 */ /* 0x000fe200078e0a05 */
[----:B------:R-:W-:Y:S01]  /*33d0*/  LOP3.LUT R7, R7, 0x6, RZ, 0xc0, !PT ;  /* 0x0000000607077812 */ /* 0x000fe200078ec0ff */
[--C-:B------:R-:W-:Y:S01]  /*33e0*/  IMAD R6, R3, 0x10, R0.reuse ;  /* 0x0000001003067824 */ /* 0x100fe200078e0200 */
[----:B------:R-:W-:Y:S01]  /*33f0*/  HMMA.16816.F32.BF16 R64, R8, R28, R64 ;  /* 0x0000001c0840723c */ /* 0x000fe20000041840 */
[----:B------:R-:W-:Y:S02]  /*3400*/  IMAD R0, R231, 0x10, R0 ;  /* 0x00000010e7007824 */ /* 0x000fe400078e0200 */
[----:B------:R-:W-:Y:S02]  /*3410*/  IMAD.U32 R3, RZ, RZ, UR25 ;  /* 0x00000019ff037e24 */ /* 0x000fe4000f8e00ff */
[----:B------:R-:W-:Y:S01]  /*3420*/  VIADD R167, R0, UR21 ;  /* 0x0000001500a77c36 */ /* 0x000fe20008000000 */
[----:B------:R-:W-:Y:S01]  /*3430*/  HMMA.16816.F32.BF16 R36, R52, R18, R36 ;  /* 0x000000123424723c */ /* 0x000fe20000041824 */
[----:B------:R-:W-:-:S02]  /*3440*/  IMAD.SHL.U32 R5, R5, 0x2, RZ ;  /* 0x0000000205057824 */ /* 0x000fc400078e00ff */
[----:B------:R-:W-:Y:S01]  /*3450*/  IMAD R3, R3, 0x40, R7 ;  /* 0x0000004003037824 */ /* 0x000fe200078e0207 */
[----:B------:R-:W-:Y:S01]  /*3460*/  IADD3 R4, R4, -UR16, R167 ;  /* 0x8000001004047c10 */ /* 0x000fe2000fffe0a7 */
[----:B------:R-:W-:Y:S01]  /*3470*/  IMAD R56, R6, UR17, R5 ;  /* 0x0000001106387c24 */ /* 0x000fe2000f8e0205 */
[C---:B------:R-:W-:Y:S01]  /*3480*/  HMMA.16816.F32.BF16 R32, R8.reuse, R34, R100 ;  /* 0x000000220820723c */ /* 0x040fe20000041864 */
[C---:B------:R-:W-:Y:S01]  /*3490*/  VIADD R14, R3.reuse, 0x1 ;  /* 0x00000001030e7836 */ /* 0x040fe20000000000 */
[C---:B------:R-:W-:Y:S01]  /*34a0*/  ISETP.GE.AND P2, PT, R3.reuse, UR22, PT ;  /* 0x0000001603007c0c */ /* 0x040fe2000bf46270 */
[C---:B------:R-:W-:Y:S01]  /*34b0*/  IMAD.IADD R5, R4.reuse, 0x1, -R3 ;  /* 0x0000000104057824 */ /* 0x040fe200078e0a03 */
[----:B------:R1:W-:Y:S01]  /*34c0*/  STL [R1+0x7c], R167 ;  /* 0x00007ca701007387 */ /* 0x0003e20000100800 */
[C---:B------:R-:W-:Y:S01]  /*34d0*/  VIADD R15, R3.reuse, 0x8 ;  /* 0x00000008030f7836 */ /* 0x040fe20000000000 */
[C---:B------:R-:W-:Y:S01]  /*34e0*/  HMMA.16816.F32.BF16 R28, R8.reuse, R30, R92 ;  /* 0x0000001e081c723c */ /* 0x040fe2000004185c */
[C---:B------:R-:W-:Y:S01]  /*34f0*/  VIADD R16, R3.reuse, 0x9 ;  /* 0x0000000903107836 */ /* 0x040fe20000000000 */
[----:B------:R-:W-:Y:S01]  /*3500*/  IABS R5, R5 ;  /* 0x0000000500057213 */ /* 0x000fe20000000000 */
[----:B------:R-:W-:Y:S01]  /*3510*/  VIADD R18, R3, 0x10 ;  /* 0x0000001003127836 */ /* 0x000fe20000000000 */
[----:B------:R-:W-:Y:S01]  /*3520*/  ISETP.GE.AND P1, PT, R15, UR22, PT ;  /* 0x000000160f007c0c */ /* 0x000fe2000bf26270 */
[----:B------:R-:W-:Y:S01]  /*3530*/  IMAD.IADD R6, R4, 0x1, -R14 ;  /* 0x0000000104067824 */ /* 0x000fe200078e0a0e */
[----:B------:R-:W-:Y:S01]  /*3540*/  HMMA.16816.F32.BF16 R100, R8, R24, R96 ;  /* 0x000000180864723c */ /* 0x000fe20000041860 */
[C---:B------:R-:W-:Y:S01]  /*3550*/  VIADD R17, R3.reuse, 0x11 ;  /* 0x0000001103117836 */ /* 0x040fe20000000000 */
[----:B------:R-:W-:Y:S01]  /*3560*/  ISETP.GE.AND P0, PT, R14, UR22, PT ;  /* 0x000000160e007c0c */ /* 0x000fe2000bf06270 */
[----:B------:R-:W-:Y:S01]  /*3570*/  VIADD R19, R3, 0x18 ;  /* 0x0000001803137836 */ /* 0x000fe20000000000 */
[----:B------:R-:W-:Y:S01]  /*3580*/  IABS R7, R6 ;  /* 0x0000000600077213 */ /* 0x000fe20000000000 */
[----:B------:R-:W-:Y:S01]  /*3590*/  IMAD R0, R159, 0x20, R158 ;  /* 0x000000209f007824 */ /* 0x000fe200078e029e */
[C---:B------:R-:W-:Y:S01]  /*35a0*/  HMMA.16816.F32.BF16 R92, R52.reuse, R44, R64 ;  /* 0x0000002c345c723c */ /* 0x040fe20000041840 */
[C---:B------:R-:W-:Y:S01]  /*35b0*/  IMAD.IADD R8, R4.reuse, 0x1, -R15 ;  /* 0x0000000104087824 */ /* 0x040fe200078e0a0f */
[----:B------:R-:W-:Y:S01]  /*35c0*/  ISETP.GE.AND P4, PT, R17, UR22, PT ;  /* 0x0000001611007c0c */ /* 0x000fe2000bf86270 */
[C---:B------:R-:W-:Y:S01]  /*35d0*/  IMAD.IADD R9, R4.reuse, 0x1, -R16 ;  /* 0x0000000104097824 */ /* 0x040fe200078e0a10 */
[----:B------:R-:W-:Y:S01]  /*35e0*/  ISETP.GE.AND P3, PT, R19, UR22, PT ;  /* 0x0000001613007c0c */ /* 0x000fe2000bf66270 */
[----:B------:R-:W-:Y:S01]  /*35f0*/  IMAD.IADD R11, R4, 0x1, -R18 ;  /* 0x00000001040b7824 */ /* 0x000fe200078e0a12 */
[----:B------:R-:W-:Y:S01]  /*3600*/  IABS R6, R8 ;  /* 0x0000000800067213 */ /* 0x000fe20000000000 */
[----:B------:R-:W-:Y:S01]  /*3610*/  IMAD.MOV.U32 R10, RZ, RZ, R5 ;  /* 0x000000ffff0a7224 */ /* 0x000fe200078e0005 */
[----:B------:R-:W-:Y:S01]  /*3620*/  IABS R5, R9 ;  /* 0x0000000900057213 */ /* 0x000fe20000000000 */
[----:B------:R-:W-:Y:S01]  /*3630*/  IMAD.MOV.U32 R9, RZ, RZ, R7 ;  /* 0x000000ffff097224 */ /* 0x000fe200078e0007 */
[----:B------:R-:W-:Y:S01]  /*3640*/  IABS R8, R11 ;  /* 0x0000000b00087213 */ /* 0x000fe20000000000 */
[----:B------:R-:W-:Y:S01]  /*3650*/  IMAD.MOV.U32 R7, RZ, RZ, R6 ;  /* 0x000000ffff077224 */ /* 0x000fe200078e0006 */
[C---:B------:R-:W-:Y:S01]  /*3660*/  HMMA.16816.F32.BF16 R60, R52.reuse, R40, R20 ;  /* 0x00000028343c723c */ /* 0x040fe20000041814 */
[----:B------:R-:W-:Y:S01]  /*3670*/  IMAD.MOV.U32 R6, RZ, RZ, R5 ;  /* 0x000000ffff067224 */ /* 0x000fe200078e0005 */
[----:B------:R-:W-:Y:S01]  /*3680*/  I2FP.F32.S32 R9, R9 ;  /* 0x0000000900097245 */ /* 0x000fe20000201400 */
[----:B------:R-:W-:Y:S01]  /*3690*/  IMAD.MOV.U32 R5, RZ, RZ, R8 ;  /* 0x000000ffff057224 */ /* 0x000fe200078e0008 */
[----:B------:R-:W-:Y:S01]  /*36a0*/  I2FP.F32.S32 R7, R7 ;  /* 0x0000000700077245 */ /* 0x000fe20000201400 */
[----:B------:R-:W-:Y:S01]  /*36b0*/  IMAD.IADD R0, R157, 0x1, R0 ;  /* 0x000000019d007824 */ /* 0x000fe200078e0200 */
[----:B------:R-:W-:Y:S01]  /*36c0*/  I2FP.F32.S32 R6, R6 ;  /* 0x0000000600067245 */ /* 0x000fe20000201400 */
[C---:B------:R-:W-:Y:S01]  /*36d0*/  VIADD R20, R3.reuse, 0x19 ;  /* 0x0000001903147836 */ /* 0x040fe20000000000 */
[----:B------:R-:W-:Y:S01]  /*36e0*/  I2FP.F32.S32 R5, R5 ;  /* 0x0000000500057245 */ /* 0x000fe20000201400 */
[----:B------:R-:W-:Y:S01]  /*36f0*/  HMMA.16816.F32.BF16 R96, R52, R46, R28 ;  /* 0x0000002e3460723c */ /* 0x000fe2000004181c */
[----:B------:R-:W-:-:S02]  /*3700*/  VIADD R21, R3, 0x20 ;  /* 0x0000002003157836 */ /* 0x000fc40000000000 */
[----:B------:R-:W-:Y:S01]  /*3710*/  FFMA.FTZ R64, R6, -UR5, R81 ;  /* 0x8000000506407c23 */ /* 0x000fe20008010051 */
[C---:B------:R-:W-:Y:S02]  /*3720*/  IMAD.IADD R6, R4.reuse, 0x1, -R17 ;  /* 0x0000000104067824 */ /* 0x040fe400078e0a11 */
[----:B------:R-:W-:Y:S01]  /*3730*/  FFMA.FTZ R66, R5, -UR5, R76 ;  /* 0x8000000505427c23 */ /* 0x000fe2000801004c */
[C---:B------:R-:W-:Y:S01]  /*3740*/  IMAD.IADD R5, R4.reuse, 0x1, -R19 ;  /* 0x0000000104057824 */ /* 0x040fe200078e0a13 */
[----:B------:R-:W-:Y:S01]  /*3750*/  I2FP.F32.S32 R10, R10 ;  /* 0x0000000a000a7245 */ /* 0x000fe20000201400 */
[----:B------:R-:W-:Y:S01]  /*3760*/  FFMA.FTZ R47, R7, -UR5, R80 ;  /* 0x80000005072f7c23 */ /* 0x000fe20008010050 */
[C---:B------:R-:W-:Y:S01]  /*3770*/  IMAD.IADD R8, R4.reuse, 0x1, -R20 ;  /* 0x0000000104087824 */ /* 0x040fe200078e0a14 */
[----:B------:R-:W-:Y:S01]  /*3780*/  IABS R7, R6 ;  /* 0x0000000600077213 */ /* 0x000fe20000000000 */
[----:B------:R-:W-:Y:S01]  /*3790*/  FFMA.FTZ R57, R9, -UR5, R85 ;  /* 0x8000000509397c23 */ /* 0x000fe20008010055 */
[----:B------:R-:W-:Y:S01]  /*37a0*/  IABS R6, R5 ;  /* 0x0000000500067213 */ /* 0x000fe20000000000 */
[----:B------:R-:W-:Y:S01]  /*37b0*/  VIADD R22, R3, 0x21 ;  /* 0x0000002103167836 */ /* 0x000fe20000000000 */
[----:B------:R-:W-:Y:S01]  /*37c0*/  IABS R5, R8 ;  /* 0x0000000800057213 */ /* 0x000fe20000000000 */
[----:B------:R-:W-:-:S02]  /*37d0*/  IMAD.IADD R9, R4, 0x1, -R21 ;  /* 0x0000000104097824 */ /* 0x000fc400078e0a15 */
[----:B------:R-:W-:Y:S01]  /*37e0*/  FFMA.FTZ R27, R10, -UR5, R84 ;  /* 0x800000050a1b7c23 */ /* 0x000fe20008010054 */
[----:B------:R-:W-:Y:S01]  /*37f0*/  IMAD.MOV.U32 R8, RZ, RZ, R6 ;  /* 0x000000ffff087224 */ /* 0x000fe200078e0006 */
[----:B------:R-:W-:Y:S01]  /*3800*/  I2FP.F32.S32 R10, R7 ;  /* 0x00000007000a7245 */ /* 0x000fe20000201400 */
[----:B------:R-:W-:Y:S01]  /*3810*/  IMAD.IADD R6, R4, 0x1, -R22 ;  /* 0x0000000104067824 */ /* 0x000fe200078e0a16 */
[----:B------:R-:W-:Y:S01]  /*3820*/  IABS R7, R9 ;  /* 0x0000000900077213 */ /* 0x000fe20000000000 */
[----:B------:R-:W-:Y:S01]  /*3830*/  HMMA.16816.F32.BF16 R68, R52, R42, R32 ;  /* 0x0000002a3444723c */ /* 0x000fe20000041820 */
[----:B------:R-:W-:Y:S01]  /*3840*/  I2FP.F32.S32 R9, R8 ;  /* 0x0000000800097245 */ /* 0x000fe20000201400 */
[----:B------:R-:W-:Y:S01]  /*3850*/  FFMA.FTZ R58, R10, -UR5, R77 ;  /* 0x800000050a3a7c23 */ /* 0x000fe2000801004d */
[----:B------:R-:W-:Y:S02]  /*3860*/  I2FP.F32.S32 R8, R5 ;  /* 0x0000000500087245 */ /* 0x000fe40000201400 */
[----:B------:R-:W-:Y:S01]  /*3870*/  IABS R5, R6 ;  /* 0x0000000600057213 */ /* 0x000fe20000000000 */
[----:B------:R-:W-:-:S02]  /*3880*/  IMAD.MOV.U32 R6, RZ, RZ, R7 ;  /* 0x000000ffff067224 */ /* 0x000fc400078e0007 */
[----:B------:R-:W-:Y:S01]  /*3890*/  FFMA.FTZ R65, R9, -UR5, R72 ;  /* 0x8000000509417c23 */ /* 0x000fe20008010048 */
[----:B------:R-:W-:Y:S01]  /*38a0*/  FFMA.FTZ R73, R8, -UR5, R73 ;  /* 0x8000000508497c23 */ /* 0x000fe20008010049 */
[C---:B------:R-:W-:Y:S01]  /*38b0*/  VIADD R7, R4.reuse, 0x8 ;  /* 0x0000000804077836 */ /* 0x040fe20000000000 */
[----:B------:R-:W-:Y:S01]  /*38c0*/  FSEL R84, R47, -INF , !P1 ;  /* 0xff8000002f547808 */ /* 0x000fe20004800000 */
[----:B------:R-:W-:Y:S01]  /*38d0*/  IMAD.MOV.U32 R9, RZ, RZ, R5 ;  /* 0x000000ffff097224 */ /* 0x000fe200078e0005 */
[----:B------:R-:W-:Y:S01]  /*38e0*/  I2FP.F32.S32 R8, R6 ;  /* 0x0000000600087245 */ /* 0x000fe20000201400 */
[C---:B------:R-:W-:Y:S01]  /*38f0*/  VIADD R6, R4.reuse, 0x40 ;  /* 0x0000004004067836 */ /* 0x040fe20000000000 */
[----:B------:R-:W-:Y:S01]  /*3900*/  BAR.SYNC.DEFER_BLOCKING 0x0 ;  /* 0x0000000000007b1d */ /* 0x000fe20000010000 */
[----:B------:R-:W-:Y:S01]  /*3910*/  VIADD R5, R4, 0x48 ;  /* 0x0000004804057836 */ /* 0x000fe20000000000 */
[----:B------:R-:W-:Y:S01]  /*3920*/  I2FP.F32.S32 R11, R9 ;  /* 0x00000009000b7245 */ /* 0x000fe20000201400 */
[----:B------:R-:W-:Y:S01]  /*3930*/  FFMA.FTZ R72, R8, -UR5, R88 ;  /* 0x8000000508487c23 */ /* 0x000fe20008010058 */
[--C-:B------:R-:W-:Y:S01]  /*3940*/  IMAD.IADD R8, R6, 0x1, -R3.reuse ;  /* 0x0000000106087824 */ /* 0x100fe200078e0a03 */
[----:B------:R-:W-:Y:S01]  /*3950*/  ISETP.GE.AND P6, PT, R16, UR22, PT ;  /* 0x0000001610007c0c */ /* 0x000fe2000bfc6270 */
[----:B------:R-:W-:-:S02]  /*3960*/  IMAD.IADD R10, R5, 0x1, -R3 ;  /* 0x00000001050a7824 */ /* 0x000fc400078e0a03 */
[----:B------:R-:W-:Y:S01]  /*3970*/  FFMA.FTZ R67, R11, -UR5, R89 ;  /* 0x800000050b437c23 */ /* 0x000fe20008010059 */
[C---:B------:R-:W-:Y:S01]  /*3980*/  IMAD.IADD R9, R7.reuse, 0x1, -R3 ;  /* 0x0000000107097824 */ /* 0x040fe200078e0a03 */
[----:B------:R-:W-:Y:S02]  /*3990*/  IABS R8, R8 ;  /* 0x0000000800087213 */ /* 0x000fe40000000000 */
[----:B------:R-:W-:Y:S01]  /*39a0*/  IABS R11, R10 ;  /* 0x0000000a000b7213 */ /* 0x000fe20000000000 */
[--C-:B------:R-:W-:Y:S01]  /*39b0*/  IMAD.IADD R10, R6, 0x1, -R14.reuse ;  /* 0x00000001060a7824 */ /* 0x100fe200078e0a0e */
[----:B------:R-:W-:Y:S01]  /*39c0*/  IABS R12, R9 ;  /* 0x00000009000c7213 */ /* 0x000fe20000000000 */
[----:B------:R-:W-:Y:S01]  /*39d0*/  IMAD.IADD R9, R7, 0x1, -R14 ;  /* 0x0000000107097824 */ /* 0x000fe200078e0a0e */
[----:B------:R-:W-:Y:S01]  /*39e0*/  ISETP.GE.AND P5, PT, R18, UR22, PT ;  /* 0x0000001612007c0c */ /* 0x000fe2000bfa6270 */
[----:B------:R-:W-:Y:S01]  /*39f0*/  IMAD.MOV.U32 R13, RZ, RZ, R8 ;  /* 0x000000ffff0d7224 */ /* 0x000fe200078e0008 */
[----:B------:R-:W-:Y:S01]  /*3a00*/  IABS R8, R10 ;  /* 0x0000000a00087213 */ /* 0x000fe20000000000 */
[----:B------:R-:W-:Y:S01]  /*3a10*/  IMAD.MOV.U32 R10, RZ, RZ, R11 ;  /* 0x000000ffff0a7224 */ /* 0x000fe200078e000b */
[----:B------:R-:W-:-:S02]  /*3a20*/  IABS R9, R9 ;  /* 0x0000000900097213 */ /* 0x000fc40000000000 */
[----:B------:R-:W-:Y:S02]  /*3a30*/  I2FP.F32.S32 R8, R8 ;  /* 0x0000000800087245 */ /* 0x000fe40000201400 */
[----:B------:R-:W-:Y:S02]  /*3a40*/  I2FP.F32.S32 R9, R9 ;  /* 0x0000000900097245 */ /* 0x000fe40000201400 */
[----:B------:R-:W-:Y:S01]  /*3a50*/  I2FP.F32.S32 R10, R10 ;  /* 0x0000000a000a7245 */ /* 0x000fe20000201400 */
[----:B------:R-:W-:Y:S01]  /*3a60*/  FFMA.FTZ R44, R8, -UR5, R49 ;  /* 0x80000005082c7c23 */ /* 0x000fe20008010031 */
[----:B------:R-:W-:Y:S01]  /*3a70*/  I2FP.F32.S32 R12, R12 ;  /* 0x0000000c000c7245 */ /* 0x000fe20000201400 */
[----:B------:R-:W-:Y:S01]  /*3a80*/  FFMA.FTZ R45, R9, -UR5, R87 ;  /* 0x80000005092d7c23 */ /* 0x000fe20008010057 */
[----:B------:R-:W-:Y:S01]  /*3a90*/  I2FP.F32.S32 R11, R13 ;  /* 0x0000000d000b7245 */ /* 0x000fe20000201400 */
[----:B------:R-:W-:Y:S02]  /*3aa0*/  IMAD.IADD R8, R5, 0x1, -R14 ;  /* 0x0000000105087824 */ /* 0x000fe400078e0a0e */
[----:B------:R-:W-:Y:S01]  /*3ab0*/  FFMA.FTZ R23, R10, -UR5, R50 ;  /* 0x800000050a177c23 */ /* 0x000fe20008010032 */
[----:B------:R-:W-:-:S02]  /*3ac0*/  IMAD.IADD R9, R7, 0x1, -R15 ;  /* 0x0000000107097824 */ /* 0x000fc400078e0a0f */
[----:B------:R-:W-:Y:S01]  /*3ad0*/  FFMA.FTZ R25, R12, -UR5, R86 ;  /* 0x800000050c197c23 */ /* 0x000fe20008010056 */
[--C-:B------:R-:W-:Y:S02]  /*3ae0*/  IMAD.IADD R10, R6, 0x1, -R15.reuse ;  /* 0x00000001060a7824 */ /* 0x100fe400078e0a0f */
[----:B------:R-:W-:Y:S01]  /*3af0*/  FFMA.FTZ R24, R11, -UR5, R48 ;  /* 0x800000050b187c23 */ /* 0x000fe20008010030 */
        /* <DEDUP_REMOVED lines=24> */
[----:B------:R-:W-:-:S02]  /*3c80*/  IMAD.IADD R11, R6, 0x1, -R18 ;  /* 0x00000001060b7824 */ /* 0x000fc400078e0a12 */
[----:B------:R-:W-:Y:S01]  /*3c90*/  FFMA.FTZ R46, R9, -UR5, R83 ;  /* 0x80000005092e7c23 */ /* 0x000fe20008010053 */
[----:B------:R-:W-:Y:S02]  /*3ca0*/  IMAD.IADD R9, R6, 0x1, -R16 ;  /* 0x0000000106097824 */ /* 0x000fe400078e0a10 */
[----:B------:R-:W-:Y:S01]  /*3cb0*/  FFMA.FTZ R15, R8, -UR5, R38 ;  /* 0x80000005080f7c23 */ /* 0x000fe20008010026 */
        /* <DEDUP_REMOVED lines=16> */
[----:B------:R-:W-:Y:S01]  /*3dc0*/  IMAD.IADD R9, R7, 0x1, -R17 ;  /* 0x0000000107097824 */ /* 0x000fe200078e0a11 */
[----:B------:R-:W-:Y:S01]  /*3dd0*/  I2FP.F32.S32 R13, R13 ;  /* 0x0000000d000d7245 */ /* 0x000fe20000201400 */
[----:B------:R-:W-:Y:S01]  /*3de0*/  FFMA.FTZ R40, R11, -UR5, R39 ;  /* 0x800000050b287c23 */ /* 0x000fe20008010027 */
[----:B------:R-:W-:Y:S01]  /*3df0*/  FFMA.FTZ R43, R10, -UR5, R78 ;  /* 0x800000050a2b7c23 */ /* 0x000fe2000801004e */
[----:B------:R-:W-:Y:S01]  /*3e00*/  FFMA.FTZ R39, R8, -UR5, R62 ;  /* 0x8000000508277c23 */ /* 0x000fe2000801003e */
[----:B------:R-:W-:-:S02]  /*3e10*/  IMAD.IADD R8, R6, 0x1, -R17 ;  /* 0x0000000106087824 */ /* 0x000fc400078e0a11 */
[----:B------:R-:W-:Y:S01]  /*3e20*/  FFMA.FTZ R42, R13, -UR5, R37 ;  /* 0x800000050d2a7c23 */ /* 0x000fe20008010025 */
[----:B------:R-:W-:Y:S01]  /*3e30*/  IMAD.IADD R10, R5, 0x1, -R17 ;  /* 0x00000001050a7824 */ /* 0x000fe200078e0a11 */
[----:B------:R-:W-:Y:S01]  /*3e40*/  IABS R11, R9 ;  /* 0x00000009000b7213 */ /* 0x000fe20000000000 */
[--C-:B------:R-:W-:Y:S01]  /*3e50*/  IMAD.IADD R12, R7, 0x1, -R19.reuse ;  /* 0x00000001070c7824 */ /* 0x100fe200078e0a13 */
[----:B------:R-:W-:Y:S01]  /*3e60*/  IABS R9, R8 ;  /* 0x0000000800097213 */ /* 0x000fe20000000000 */
[----:B------:R-:W-:Y:S01]  /*3e70*/  IMAD.IADD R13, R6, 0x1, -R19 ;  /* 0x00000001060d7824 */ /* 0x000fe200078e0a13 */
[----:B------:R-:W-:Y:S02]  /*3e80*/  IABS R8, R10 ;  /* 0x0000000a00087213 */ /* 0x000fe40000000000 */
[----:B------:R-:W-:Y:S01]  /*3e90*/  IABS R10, R12 ;  /* 0x0000000c000a7213 */ /* 0x000fe20000000000 */
[----:B------:R-:W-:Y:S01]  /*3ea0*/  IMAD.MOV.U32 R12, RZ, RZ, R11 ;  /* 0x000000ffff0c7224 */ /* 0x000fe200078e000b */
[----:B------:R-:W-:Y:S01]  /*3eb0*/  IABS R14, R13 ;  /* 0x0000000d000e7213 */ /* 0x000fe20000000000 */
[----:B------:R-:W-:Y:S01]  /*3ec0*/  IMAD.MOV.U32 R11, RZ, RZ, R9 ;  /* 0x000000ffff0b7224 */ /* 0x000fe200078e0009 */
[----:B------:R-:W-:Y:S01]  /*3ed0*/  FSEL R60, R25, -INF , !P2 ;  /* 0xff800000193c7808 */ /* 0x000fe20005000000 */
[----:B------:R-:W-:Y:S01]  /*3ee0*/  IMAD.MOV.U32 R9, RZ, RZ, R10 ;  /* 0x000000ffff097224 */ /* 0x000fe200078e000a */
[----:B------:R-:W-:Y:S01]  /*3ef0*/  I2FP.F32.S32 R13, R12 ;  /* 0x0000000c000d7245 */ /* 0x000fe20000201400 */
[----:B------:R-:W-:Y:S01]  /*3f00*/  IMAD.MOV.U32 R10, RZ, RZ, R14 ;  /* 0x000000ffff0a7224 */ /* 0x000fe200078e000e */
[----:B------:R-:W-:-:S02]  /*3f10*/  I2FP.F32.S32 R12, R11 ;  /* 0x0000000b000c7245 */ /* 0x000fc40000201400 */
[----:B------:R-:W-:Y:S01]  /*3f20*/  I2FP.F32.S32 R11, R8 ;  /* 0x00000008000b7245 */ /* 0x000fe20000201400 */
[----:B------:R-:W-:Y:S01]  /*3f30*/  FFMA.FTZ R37, R13, -UR5, R79 ;  /* 0x800000050d257c23 */ /* 0x000fe2000801004f */
[----:B------:R-:W-:Y:S01]  /*3f40*/  I2FP.F32.S32 R8, R10 ;  /* 0x0000000a00087245 */ /* 0x000fe20000201400 */
[----:B------:R-:W-:Y:S01]  /*3f50*/  FFMA.FTZ R35, R12, -UR5, R61 ;  /* 0x800000050c237c23 */ /* 0x000fe2000801003d */
[----:B------:R-:W-:Y:S01]  /*3f60*/  I2FP.F32.S32 R9, R9 ;  /* 0x0000000900097245 */ /* 0x000fe20000201400 */
[----:B------:R-:W-:Y:S02]  /*3f70*/  IMAD.IADD R10, R6, 0x1, -R20 ;  /* 0x00000001060a7824 */ /* 0x000fe400078e0a14 */
[----:B------:R-:W-:Y:S01]  /*3f80*/  FFMA.FTZ R34, R11, -UR5, R63 ;  /* 0x800000050b227c23 */ /* 0x000fe2000801003f */
[----:B------:R-:W-:Y:S01]  /*3f90*/  FFMA.FTZ R36, R8, -UR5, R68 ;  /* 0x8000000508247c23 */ /* 0x000fe20008010044 */
[----:B------:R-:W-:Y:S02]  /*3fa0*/  IMAD.IADD R8, R5, 0x1, -R19 ;  /* 0x0000000105087824 */ /* 0x000fe400078e0a13 */
[----:B------:R-:W-:Y:S01]  /*3fb0*/  FFMA.FTZ R38, R9, -UR5, R74 ;  /* 0x8000000509267c23 */ /* 0x000fe2000801004a */
[--C-:B------:R-:W-:Y:S01]  /*3fc0*/  IMAD.IADD R9, R7, 0x1, -R20.reuse ;  /* 0x0000000107097824 */ /* 0x100fe200078e0a14 */
[----:B------:R-:W-:Y:S01]  /*3fd0*/  FSEL R74, R24, -INF , !P2 ;  /* 0xff800000184a7808 */ /* 0x000fe20005000000 */
        /* <DEDUP_REMOVED lines=10> */
[----:B------:R-:W-:Y:S01]  /*4080*/  ISETP.GE.AND P2, PT, R20, UR22, PT ;  /* 0x0000001614007c0c */ /* 0x000fe2000bf46270 */
        /* <DEDUP_REMOVED lines=8> */
[--C-:B------:R-:W-:Y:S01]  /*4110*/  IMAD.IADD R13, R5, 0x1, -R22.reuse ;  /* 0x00000001050d7824 */ /* 0x100fe200078e0a16 */
        /* <DEDUP_REMOVED lines=26> */
[----:B------:R-:W-:Y:S01]  /*42c0*/  FFMA.FTZ R19, R11, -UR5, R94 ;  /* 0x800000050b137c23 */ /* 0x000fe2000801005e */
[----:B------:R-:W-:Y:S01]  /*42d0*/  FSEL R79, R57, -INF , !P0 ;  /* 0xff800000394f7808 */ /* 0x000fe20004000000 */
[----:B------:R-:W-:Y:S01]  /*42e0*/  FFMA.FTZ R15, R8, -UR5, R95 ;  /* 0x80000005080f7c23 */ /* 0x000fe2000801005f */
[----:B------:R-:W-:Y:S01]  /*42f0*/  ISETP.GE.AND P1, PT, R22, UR22, PT ;  /* 0x0000001616007c0c */ /* 0x000fe2000bf26270 */
[----:B------:R-:W-:Y:S01]  /*4300*/  VIADD R12, R3, 0x28 ;  /* 0x00000028030c7836 */ /* 0x000fe20000000000 */
[----:B------:R-:W-:Y:S01]  /*4310*/  FSEL R57, R45, -INF , !P0 ;  /* 0xff8000002d397808 */ /* 0x000fe20004000000 */
[C---:B------:R-:W-:Y:S01]  /*4320*/  VIADD R11, R3.reuse, 0x29 ;  /* 0x00000029030b7836 */ /* 0x040fe20000000000 */
[----:B------:R-:W-:Y:S01]  /*4330*/  FSEL R63, R44, -INF , !P0 ;  /* 0xff8000002c3f7808 */ /* 0x000fe20004000000 */
[C---:B------:R-:W-:Y:S01]  /*4340*/  VIADD R10, R3.reuse, 0x30 ;  /* 0x00000030030a7836 */ /* 0x040fe20000000000 */
[----:B------:R-:W-:Y:S01]  /*4350*/  FSEL R69, R26, -INF , !P0 ;  /* 0xff8000001a457808 */ /* 0x000fe20004000000 */
[----:B------:R-:W-:-:S02]  /*4360*/  VIADD R9, R3, 0x31 ;  /* 0x0000003103097836 */ /* 0x000fc40000000000 */
[----:B------:R-:W-:Y:S01]  /*4370*/  FFMA.FTZ R22, R13, -UR5, R92 ;  /* 0x800000050d167c23 */ /* 0x000fe2000801005c */
[----:B------:R-:W-:Y:S01]  /*4380*/  VIADD R8, R3, 0x38 ;  /* 0x0000003803087836 */ /* 0x000fe20000000000 */
[----:B------:R-:W-:Y:S01]  /*4390*/  ISETP.GE.AND P0, PT, R21, UR22, PT ;  /* 0x0000001615007c0c */ /* 0x000fe2000bf06270 */
[----:B------:R-:W-:Y:S01]  /*43a0*/  VIADD R3, R3, 0x39 ;  /* 0x0000003903037836 */ /* 0x000fe20000000000 */
[----:B------:R-:W-:Y:S01]  /*43b0*/  SHF.R.S32.HI R14, RZ, 0x1f, R56 ;  /* 0x0000001fff0e7819 */ /* 0x000fe20000011438 */
[----:B------:R-:W-:Y:S01]  /*43c0*/  IMAD.IADD R13, R4, 0x1, -R12 ;  /* 0x00000001040d7824 */ /* 0x000fe200078e0a0c */
        /* <DEDUP_REMOVED lines=10> */
[----:B------:R-:W-:Y:S01]  /*4470*/  IADD3 R212, P0, R56, UR6, RZ ;  /* 0x0000000638d47c10 */ /* 0x000fe2000ff1e0ff */
[----:B------:R-:W-:Y:S01]  /*4480*/  IMAD.U32 R4, RZ, RZ, UR6 ;  /* 0x00000006ff047e24 */ /* 0x000fe2000f8e00ff */
[----:B------:R-:W-:Y:S01]  /*4490*/  FSEL R48, R46, -INF , !P6 ;  /* 0xff8000002e307808 */ /* 0x000fe20007000000 */
[C-C-:B------:R-:W-:Y:S01]  /*44a0*/  IMAD.IADD R25, R7.reuse, 0x1, -R12.reuse ;  /* 0x0000000107197824 */ /* 0x140fe200078e0a0c */
[----:B------:R-:W-:Y:S01]  /*44b0*/  FSEL R61, R42, -INF , !P6 ;  /* 0xff8000002a3d7808 */ /* 0x000fe20007000000 */
[----:B------:R-:W-:Y:S01]  /*44c0*/  IMAD.IADD R26, R6, 0x1, -R12 ;  /* 0x00000001061a7824 */ /* 0x000fe200078e0a0c */
[----:B------:R-:W-:Y:S01]  /*44d0*/  FSEL R86, R40, -INF , !P6 ;  /* 0xff80000028567808 */ /* 0x000fe20007000000 */
[--C-:B------:R-:W-:Y:S01]  /*44e0*/  IMAD.IADD R32, R7, 0x1, -R11.reuse ;  /* 0x0000000107207824 */ /* 0x100fe200078e0a0b */
[----:B------:R-:W-:Y:S01]  /*44f0*/  FSEL R75, R66, -INF , !P5 ;  /* 0xff800000424b7808 */ /* 0x000fe20006800000 */
[C---:B------:R-:W-:Y:S01]  /*4500*/  IMAD.IADD R33, R6.reuse, 0x1, -R11 ;  /* 0x0000000106217824 */ /* 0x040fe200078e0a0b */
[----:B------:R-:W-:Y:S01]  /*4510*/  FSEL R49, R43, -INF , !P5 ;  /* 0xff8000002b317808 */ /* 0x000fe20006800000 */
[----:B------:R-:W-:Y:S01]  /*4520*/  IMAD.IADD R45, R5, 0x1, -R9 ;  /* 0x00000001052d7824 */ /* 0x000fe200078e0a09 */
[----:B------:R-:W-:Y:S01]  /*4530*/  FSEL R62, R41, -INF , !P5 ;  /* 0xff800000293e7808 */ /* 0x000fe20006800000 */
[----:B------:R-:W-:Y:S01]  /*4540*/  IMAD.IADD R44, R5, 0x1, -R8 ;  /* 0x00000001052c7824 */ /* 0x000fe200078e0a08 */
[----:B------:R-:W-:Y:S01]  /*4550*/  FSEL R92, R39, -INF , !P5 ;  /* 0xff800000275c7808 */ /* 0x000fe20006800000 */
[--C-:B------:R-:W-:Y:S01]  /*4560*/  IMAD.IADD R43, R5, 0x1, -R3.reuse ;  /* 0x00000001052b7824 */ /* 0x100fe200078e0a03 */
[----:B------:R-:W-:Y:S01]  /*4570*/  FSEL R50, R37, -INF , !P4 ;  /* 0xff80000025327808 */ /* 0x000fe20006000000 */
[----:B------:R-:W-:Y:S01]  /*4580*/  IMAD.IADD R39, R7, 0x1, -R3 ;  /* 0x0000000107277824 */ /* 0x000fe200078e0a03 */
[----:B------:R-:W-:Y:S01]  /*4590*/  FSEL R64, R35, -INF , !P4 ;  /* 0xff80000023407808 */ /* 0x000fe20006000000 */
[--C-:B------:R-:W-:Y:S01]  /*45a0*/  IMAD.IADD R35, R6, 0x1, -R10.reuse ;  /* 0x0000000106237824 */ /* 0x100fe200078e0a0a */
[----:B------:R-:W-:Y:S01]  /*45b0*/  FSEL R90, R34, -INF , !P4 ;  /* 0xff800000225a7808 */ /* 0x000fe20006000000 */
[----:B------:R-:W-:Y:S01]  /*45c0*/  IMAD.IADD R34, R7, 0x1, -R10 ;  /* 0x0000000107227824 */ /* 0x000fe200078e0a0a */
[----:B------:R-:W-:Y:S01]  /*45d0*/  ISETP.GE.AND P6, PT, R12, UR22, PT ;  /* 0x000000160c007c0c */ /* 0x000fe2000bfc6270 */
[----:B------:R-:W-:Y:S01]  /*45e0*/  IMAD.IADD R12, R5, 0x1, -R12 ;  /* 0x00000001050c7824 */ /* 0x000fe200078e0a0c */
[----:B------:R-:W-:Y:S01]  /*45f0*/  ISETP.GE.AND P5, PT, R11, UR22, PT ;  /* 0x000000160b007c0c */ /* 0x000fe2000bfa6270 */
[C---:B------:R-:W-:Y:S01]  /*4600*/  IMAD.IADD R11, R5.reuse, 0x1, -R11 ;  /* 0x00000001050b7824 */ /* 0x040fe200078e0a0b */
[----:B------:R-:W-:Y:S01]  /*4610*/  ISETP.GE.AND P4, PT, R10, UR22, PT ;  /* 0x000000160a007c0c */ /* 0x000fe2000bf86270 */
        /* <DEDUP_REMOVED lines=8> */
[C---:B------:R-:W-:Y:S01]  /*46a0*/  IMAD.IADD R37, R7.reuse, 0x1, -R9 ;  /* 0x0000000107257824 */ /* 0x040fe200078e0a09 */
[----:B------:R-:W-:Y:S01]  /*46b0*/  LEA.HI.X.SX32 R213, R4, R14, 0x1, P0 ;  /* 0x0000000e04d57211 */ /* 0x000fe200000f0eff */
[----:B------:R-:W-:Y:S01]  /*46c0*/  IMAD.IADD R40, R7, 0x1, -R8 ;  /* 0x0000000107287824 */ /* 0x000fe200078e0a08 */
[----:B------:R-:W-:-:S02]  /*46d0*/  IABS R5, R13 ;  /* 0x0000000d00057213 */ /* 0x000fc40000000000 */
[----:B------:R-:W-:Y:S02]  /*46e0*/  ISETP.GE.AND P1, PT, R3, UR22, PT ;  /* 0x0000001603007c0c */ /* 0x000fe4000bf26270 */
[----:B------:R-:W-:Y:S01]  /*46f0*/  IABS R4, R16 ;  /* 0x0000001000047213 */ /* 0x000fe20000000000 */
[----:B------:R-:W-:Y:S01]  /*4700*/  IMAD.MOV.U32 R7, RZ, RZ, R5 ;  /* 0x000000ffff077224 */ /* 0x000fe200078e0005 */
[----:B------:R-:W-:Y:S02]  /*4710*/  IABS R3, R18 ;  /* 0x0000001200037213 */ /* 0x000fe40000000000 */
        /* <DEDUP_REMOVED lines=9> */
[----:B------:R-:W-:Y:S02]  /*47b0*/  I2FP.F32.S32 R3, R3 ;  /* 0x0000000300037245 */ /* 0x000fe40000201400 */
[----:B------:R-:W-:Y:S01]  /*47c0*/  FSEL R51, R38, -INF , !P3 ;  /* 0xff80000026337808 */ /* 0x000fe20005800000 */
[----:B------:R-:W-:Y:S01]  /*47d0*/  FFMA.FTZ R36, R4, -UR5, R112 ;  /* 0x8000000504247c23 */ /* 0x000fe20008010070 */
[----:B------:R-:W-:Y:S01]  /*47e0*/  IABS R4, R23 ;  /* 0x0000001700047213 */ /* 0x000fe20000000000 */
[----:B------:R-:W-:Y:S01]  /*47f0*/  FFMA.FTZ R27, R3, -UR5, R113 ;  /* 0x80000005031b7c23 */ /* 0x000fe20008010071 */
[----:B------:R-:W-:Y:S01]  /*4800*/  IABS R3, R25 ;  /* 0x0000001900037213 */ /* 0x000fe20000000000 */
[----:B------:R-:W-:Y:S01]  /*4810*/  FFMA.FTZ R38, R5, -UR5, R105 ;  /* 0x8000000505267c23 */ /* 0x000fe20008010069 */
[----:B------:R-:W-:Y:S01]  /*4820*/  FSEL R73, R73, -INF , !P2 ;  /* 0xff80000049497808 */ /* 0x000fe20005000000 */
[----:B------:R-:W-:Y:S01]  /*4830*/  IMAD.MOV.U32 R7, RZ, RZ, R4 ;  /* 0x000000ffff077224 */ /* 0x000fe200078e0004 */
[----:B------:R-:W-:Y:S01]  /*4840*/  FSEL R58, R30, -INF , !P2 ;  /* 0xff8000001e3a7808 */ /* 0x000fe20005000000 */
[----:B------:R-:W-:Y:S01]  /*4850*/  IMAD.MOV.U32 R4, RZ, RZ, R3 ;  /* 0x000000ffff047224 */ /* 0x000fe200078e0003 */
[----:B------:R-:W-:-:S02]  /*4860*/  FSEL R66, R29, -INF , !P2 ;  /* 0xff8000001d427808 */ /* 0x000fc40005000000 */
[----:B------:R-:W-:Y:S02]  /*4870*/  FSEL R88, R28, -INF , !P2 ;  /* 0xff8000001c587808 */ /* 0x000fe40005000000 */
[----:B------:R-:W-:Y:S02]  /*4880*/  IABS R6, R26 ;  /* 0x0000001a00067213 */ /* 0x000fe40000000000 */
[----:B------:R-:W-:Y:S02]  /*4890*/  ISETP.GE.AND P2, PT, R8, UR22, PT ;  /* 0x0000001608007c0c */ /* 0x000fe4000bf46270 */
[----:B------:R-:W-:Y:S01]  /*48a0*/  IABS R5, R24 ;  /* 0x0000001800057213 */ /* 0x000fe20000000000 */
[----:B------:R-:W-:Y:S01]  /*48b0*/  IMAD.MOV.U32 R3, RZ, RZ, R6 ;  /* 0x000000ffff037224 */ /* 0x000fe200078e0006 */
[----:B------:R-:W-:Y:S02]  /*48c0*/  IABS R8, R12 ;  /* 0x0000000c00087213 */ /* 0x000fe40000000000 */
[----:B------:R-:W-:-:S02]  /*48d0*/  FSEL R85, R31, -INF , !P3 ;  /* 0xff8000001f557808 */ /* 0x000fc40005800000 */
[----:B------:R-:W-:Y:S01]  /*48e0*/  ISETP.GE.AND P3, PT, R9, UR22, PT ;  /* 0x0000001609007c0c */ /* 0x000fe2000bf66270 */
[C---:B------:R-:W-:Y:S01]  /*48f0*/  HMMA.16816.F32.BF16 R28, R52.reuse, R160, R100 ;  /* 0x000000a0341c723c */ /* 0x040fe20000041864 */
        /* <DEDUP_REMOVED lines=8> */
[----:B------:R-:W-:Y:S01]  /*4980*/  IABS R5, R32 ;  /* 0x0000002000057213 */ /* 0x000fe20000000000 */
[----:B------:R-:W-:Y:S01]  /*4990*/  FFMA.FTZ R24, R9, -UR5, R116 ;  /* 0x8000000509187c23 */ /* 0x000fe20008010074 */
[----:B------:R-:W-:Y:S01]  /*49a0*/  IABS R8, R35 ;  /* 0x0000002300087213 */ /* 0x000fe20000000000 */
[----:B------:R-:W-:Y:S01]  /*49b0*/  FFMA.FTZ R20, R3, -UR5, R98 ;  /* 0x8000000503147c23 */ /* 0x000fe20008010062 */
[----:B------:R-:W-:Y:S01]  /*49c0*/  I2FP.F32.S32 R7, R7 ;  /* 0x0000000700077245 */ /* 0x000fe20000201400 */
[----:B------:R-:W-:Y:S01]  /*49d0*/  IMAD.MOV.U32 R9, RZ, RZ, R5 ;  /* 0x000000ffff097224 */ /* 0x000fe200078e0005 */
[----:B------:R-:W-:Y:S01]  /*49e0*/  IABS R4, R33 ;  /* 0x0000002100047213 */ /* 0x000fe20000000000 */
[----:B------:R-:W-:Y:S01]  /*49f0*/  IMAD.MOV.U32 R5, RZ, RZ, R8 ;  /* 0x000000ffff057224 */ /* 0x000fe200078e0008 */
[----:B------:R-:W-:Y:S01]  /*4a00*/  IABS R6, R34 ;  /* 0x0000002200067213 */ /* 0x000fe20000000000 */
[----:B------:R-:W-:Y:S01]  /*4a10*/  FFMA.FTZ R23, R7, -UR5, R117 ;  /* 0x8000000507177c23 */ /* 0x000fe20008010075 */
[----:B------:R-:W-:Y:S01]  /*4a20*/  IABS R3, R11 ;  /* 0x0000000b00037213 */ /* 0x000fe20000000000 */
        /* <DEDUP_REMOVED lines=40> */
[----:B------:R-:W-:Y:S01]  /*4cb0*/  PLOP3.LUT P0, PT, PT, PT, UP0, 0x80, 0x0 ;  /* 0x000000000000781c */ /* 0x000fe20003f0f008 */
[----:B------:R-:W-:Y:S01]  /*4cc0*/  IMAD.MOV.U32 R3, RZ, RZ, R6 ;  /* 0x000000ffff037224 */ /* 0x000fe200078e0006 */
[----:B------:R-:W-:Y:S01]  /*4cd0*/  I2FP.F32.S32 R6, R4 ;  /* 0x0000000400067245 */ /* 0x000fe20000201400 */
[----:B------:R-:W-:Y:S01]  /*4ce0*/  IMAD.MOV.U32 R5, RZ, RZ, R8 ;  /* 0x000000ffff057224 */ /* 0x000fe200078e0008 */
[----:B------:R-:W-:-:S02]  /*4cf0*/  I2FP.F32.S32 R8, R9 ;  /* 0x0000000900087245 */ /* 0x000fc40000201400 */
[----:B------:R-:W-:Y:S02]  /*4d00*/  I2FP.F32.S32 R4, R3 ;  /* 0x0000000300047245 */ /* 0x000fe40000201400 */
[----:B------:R-:W-:Y:S01]  /*4d10*/  I2FP.F32.S32 R7, R7 ;  /* 0x0000000700077245 */ /* 0x000fe20000201400 */
[----:B------:R-:W-:Y:S01]  /*4d20*/  FFMA.FTZ R8, R8, -UR5, R52 ;  /* 0x8000000508087c23 */ /* 0x000fe20008010034 */
[----:B------:R-:W-:Y:S01]  /*4d30*/  I2FP.F32.S32 R3, R5 ;  /* 0x0000000500037245 */ /* 0x000fe20000201400 */
[----:B------:R-:W-:Y:S01]  /*4d40*/  FFMA.FTZ R5, R6, -UR5, R31 ;  /* 0x8000000506057c23 */ /* 0x000fe2000801001f */
[----:B------:R-:W-:Y:S01]  /*4d50*/  FFMA.FTZ R4, R4, -UR5, R54 ;  /* 0x8000000504047c23 */ /* 0x000fe20008010036 */
[----:B------:R-:W-:Y:S01]  /*4d60*/  FFMA.FTZ R7, R7, -UR5, R53 ;  /* 0x8000000507077c23 */ /* 0x000fe20008010035 */
[----:B------:R-:W-:Y:S01]  /*4d70*/  FSEL R95, R42, -INF , !P6 ;  /* 0xff8000002a5f7808 */ /* 0x000fe20007000000 */
[----:B------:R-:W-:Y:S01]  /*4d80*/  FFMA.FTZ R3, R3, -UR5, R55 ;  /* 0x8000000503037c23 */ /* 0x000fe20008010037 */
        /* <DEDUP_REMOVED lines=17> */
[----:B-1----:R-:W-:Y:S02]  /*4ea0*/  FSEL R167, R8, -INF , !P2 ;  /* 0xff80000008a77808 */ /* 0x002fe40005000000 */
        /* <DEDUP_REMOVED lines=70> */
.L_x_693:
[----:B------:R-:W-:Y:S05]  /*5310*/  BSYNC B0 ;  /* 0x0000000000007941 */ /* 0x000fea0003800000 */
.L_x_692:
[----:B------:R-:W0:Y:S02]  /*5320*/  LDGDEPBAR ;  /* 0x00000000000079af */ /* 0x000e240000000000 */
.L_x_691:
[----:B------:R-:W-:Y:S01]  /*5330*/  FMNMX.FTZ R3, R60, R57, !PT ;  /* 0x000000393c037209 */ /* 0x000fe20007810000 */
[----:B-12---:R-:W-:Y:S01]  /*5340*/  IMAD.U32 R6, RZ, RZ, UR15 ;  /* 0x0000000fff067e24 */ /* 0x006fe2000f8e00ff */
[----:B------:R-:W-:Y:S01]  /*5350*/  LOP3.LUT R244, R244, UR26, RZ, 0x3c, !PT ;  /* 0x0000001af4f47c12 */ /* 0x000fe2000f8e3cff */
[----:B------:R-:W-:Y:S01]  /*5360*/  USHF.L.U32 UR30, UR25, 0x1, URZ ;  /* 0x00000001191e7899 */ /* 0x000fe2000800063f */
[----:B------:R-:W-:Y:S01]  /*5370*/  FMNMX.FTZ R3, R59, R3, !PT ;  /* 0x000000033b037209 */ /* 0x000fe20007810000 */
[----:B------:R-:W-:Y:S01]  /*5380*/  IMAD R231, R6, 0x8, R231 ;  /* 0x0000000806e77824 */ /* 0x000fe200078e02e7 */
[----:B------:R-:W-:Y:S01]  /*5390*/  UIADD3 UR7, UR27, -0x4498517b, URZ ;  /* 0xbb67ae851b077890 */ /* 0x000fe2000fffe03f */
[----:B------:R-:W-:Y:S01]  /*53a0*/  IMAD.WIDE.U32 R80, R192, -0x2daee0ad, RZ ;  /* 0xd2511f53c0507825 */ /* 0x000fe200078e00ff */
[----:B------:R-:W-:Y:S01]  /*53b0*/  FMNMX.FTZ R3, R48, R3, !PT ;  /* 0x0000000330037209 */ /* 0x000fe20007810000 */
[----:B------:R-:W-:Y:S01]  /*53c0*/  ULOP3.LUT UR8, UR30, UR27, URZ, 0x3c, !UPT ;  /* 0x0000001b1e087292 */ /* 0x000fe2000f8e3c3f */
[----:B------:R-:W-:Y:S01]  /*53d0*/  STL [R1+0x1b4], R212 ;  /* 0x0001b4d401007387 */ /* 0x000fe20000100800 */
[----:B------:R-:W-:Y:S01]  /*53e0*/  VIADD R7, R231, 0x4 ;  /* 0x00000004e7077836 */ /* 0x000fe20000000000 */
[----:B------:R-:W-:Y:S01]  /*53f0*/  FMNMX.FTZ R4, R49, R3, !PT ;  /* 0x0000000331047209 */ /* 0x000fe20007810000 */
[----:B------:R-:W-:Y:S01]  /*5400*/  UIADD3 UR24, UR26, -0x61c88647, URZ ;  /* 0x9e3779b91a187890 */ /* 0x000fe2000fffe03f */
[----:B------:R-:W-:Y:S01]  /*5410*/  FMNMX.FTZ R3, R74, R63, !PT ;  /* 0x0000003f4a037209 */ /* 0x000fe20007810000 */
[C---:B------:R-:W-:Y:S01]  /*5420*/  IMAD.WIDE.U32 R52, R7.reuse, -0x326172a9, RZ ;  /* 0xcd9e8d5707347825 */ /* 0x040fe200078e00ff */
[----:B------:R-:W-:Y:S01]  /*5430*/  FMNMX.FTZ R4, R50, R4, !PT ;  /* 0x0000000432047209 */ /* 0x000fe20007810000 */
[----:B------:R-:W-:Y:S01]  /*5440*/  UIADD3 UR23, UR26, 0x3c6ef372, URZ ;  /* 0x3c6ef3721a177890 */ /* 0x000fe2000fffe03f */
[----:B------:R-:W-:Y:S01]  /*5450*/  FMNMX.FTZ R3, R68, R3, !PT ;  /* 0x0000000344037209 */ /* 0x000fe20007810000 */
[----:B------:R-:W-:Y:S01]  /*5460*/  IMAD.WIDE.U32 R46, R7, -0x326172a9, RZ ;  /* 0xcd9e8d57072e7825 */ /* 0x000fe200078e00ff */
[----:B------:R-:W-:Y:S01]  /*5470*/  FMNMX.FTZ R103, R51, R4, !PT ;  /* 0x0000000433677209 */ /* 0x000fe20007810000 */
[----:B------:R-:W-:Y:S01]  /*5480*/  ULDC UR6, c[0x0][0x2ec] ;  /* 0x0000bb0000067ab9 */ /* 0x000fe20000000800 */
[----:B------:R-:W-:Y:S01]  /*5490*/  FMNMX.FTZ R3, R61, R3, !PT ;  /* 0x000000033d037209 */ /* 0x000fe20007810000 */
[----:B------:R-:W-:Y:S01]  /*54a0*/  UIADD3 UR11, UR27, 0x32370b8f, URZ ;  /* 0x32370b8f1b0b7890 */ /* 0x000fe2000fffe03f */
[----:B------:R-:W-:Y:S01]  /*54b0*/  FMNMX.FTZ R103, R58, R103, !PT ;  /* 0x000000673a677209 */ /* 0x000fe20007810000 */
[----:B------:R-:W-:Y:S01]  /*54c0*/  UIADD3 UR21, UR27, 0x76cf5d0a, URZ ;  /* 0x76cf5d0a1b157890 */ /* 0x000fe2000fffe03f */
[----:B------:R-:W-:Y:S01]  /*54d0*/  FMNMX.FTZ R3, R62, R3, !PT ;  /* 0x000000033e037209 */ /* 0x000fe20007810000 */
[----:B------:R-:W-:Y:S01]  /*54e0*/  IMAD.WIDE.U32 R38, R231, -0x326172a9, RZ ;  /* 0xcd9e8d57e7267825 */ /* 0x000fe200078e00ff */
[----:B------:R-:W-:Y:S01]  /*54f0*/  FMNMX.FTZ R103, R132, R103, !PT ;  /* 0x0000006784677209 */ /* 0x000fe20007810000 */
[----:B------:R-:W-:Y:S01]  /*5500*/  STL [R1+0x1b0], R213 ;  /* 0x0001b0d501007387 */ /* 0x000fe20000100800 */
[----:B------:R-:W-:Y:S01]  /*5510*/  FMNMX.FTZ R3, R64, R3, !PT ;  /* 0x0000000340037209 */ /* 0x000fe20007810000 */
[----:B------:R-:W-:Y:S01]  /*5520*/  UIADD3 UR20, UR26, -0x255992d5, URZ ;  /* 0xdaa66d2b1a147890 */ /* 0x000fe2000fffe03f */
[----:B------:R-:W-:Y:S01]  /*5530*/  FMNMX.FTZ R103, R131, R103, !PT ;  /* 0x0000006783677209 */ /* 0x000fe20007810000 */
[----:B------:R-:W-:Y:S01]  /*5540*/  STL [R1+0x18c], R207 ;  /* 0x00018ccf01007387 */ /* 0x000fe20000100800 */
[----:B------:R-:W-:Y:S01]  /*5550*/  FMNMX.FTZ R3, R65, R3, !PT ;  /* 0x0000000341037209 */ /* 0x000fe20007810000 */
[----:B------:R-:W-:Y:S01]  /*5560*/  UIADD3 UR9, UR27, -0x126145ec, URZ ;  /* 0xed9eba141b097890 */ /* 0x000fe2000fffe03f */
[----:B------:R-:W-:Y:S01]  /*5570*/  FMNMX.FTZ R103, R98, R103, !PT ;  /* 0x0000006762677209 */ /* 0x000fe20007810000 */
[----:B------:R-:W-:Y:S01]  /*5580*/  STL [R1+0x188], R206 ;  /* 0x000188ce01007387 */ /* 0x000fe20000100800 */
[----:B------:R-:W-:Y:S01]  /*5590*/  FMNMX.FTZ R3, R66, R3, !PT ;  /* 0x0000000342037209 */ /* 0x000fe20007810000 */
[----:B------:R-:W-:Y:S01]  /*55a0*/  UIADD3 UR10, UR26, 0x78dde6e4, URZ ;  /* 0x78dde6e41a0a7890 */ /* 0x000fe2000fffe03f */
[----:B------:R-:W-:Y:S01]  /*55b0*/  FMNMX.FTZ R103, R97, R103, !PT ;  /* 0x0000006761677209 */ /* 0x000fe20007810000 */
[----:B------:R-:W-:Y:S01]  /*55c0*/  STL [R1+0x184], R205 ;  /* 0x000184cd01007387 */ /* 0x000fe20000100800 */
[----:B------:R-:W-:Y:S01]  /*55d0*/  FMNMX.FTZ R3, R171, R3, !PT ;  /* 0x00000003ab037209 */ /* 0x000fe20007810000 */
[----:B------:R-:W-:Y:S01]  /*55e0*/  UIADD3 UR25, UR27, 0x646e171e, URZ ;  /* 0x646e171e1b197890 */ /* 0x000fe2000fffe03f */
[----:B------:R-:W-:Y:S01]  /*55f0*/  FMNMX.FTZ R103, R124, R103, !PT ;  /* 0x000000677c677209 */ /* 0x000fe20007810000 */
[----:B------:R-:W-:Y:S01]  /*5600*/  STL [R1+0x180], R195 ;  /* 0x000180c301007387 */ /* 0x000fe20000100800 */
[----:B------:R-:W-:Y:S01]  /*5610*/  FMNMX.FTZ R3, R159, R3, !PT ;  /* 0x000000039f037209 */ /* 0x000fe20007810000 */
[----:B------:R-:W-:Y:S01]  /*5620*/  UIADD3 UR29, UR26, -0x4ab325aa, URZ ;  /* 0xb54cda561a1d7890 */ /* 0x000fe2000fffe03f */
        /* <DEDUP_REMOVED lines=9> */
[----:B------:R-:W-:Y:S01]  /*56c0*/  LEA R192, R0, UR4, 0x1 ;  /* 0x0000000400c07c11 */ /* 0x000fe2000f8e08ff */
[----:B------:R-:W1:Y:S01]  /*56d0*/  SHFL.BFLY PT, R5, R103, 0x2, 0x1f ;  /* 0x0c401f0067057f89 */ /* 0x000e6200000e0000 */
[----:B------:R-:W-:Y:S01]  /*56e0*/  FMNMX.FTZ R3, R142, R3, !PT ;  /* 0x000000038e037209 */ /* 0x000fe20007810000 */
[----:B------:R-:W-:-:S02]  /*56f0*/  UIADD3 UR4, UR30, 0x1, URZ ;  /* 0x000000011e047890 */ /* 0x000fc4000fffe03f */
[----:B------:R-:W-:Y:S01]  /*5700*/  IMAD R194, R2, 0x2, R192 ;  /* 0x0000000202c27824 */ /* 0x000fe200078e02c0 */
[----:B------:R-:W-:Y:S01]  /*5710*/  FMNMX.FTZ R3, R167, R3, !PT ;  /* 0x00000003a7037209 */ /* 0x000fe20007810000 */
[----:B------:R-:W-:Y:S01]  /*5720*/  LDSM.16.MT88.4 R116, [R192+0x9000] ;  /* 0x00900000c074783b */ /* 0x000fe20000004200 */
[----:B------:R-:W-:Y:S02]  /*5730*/  ULOP3.LUT UR4, UR4, UR27, URZ, 0x3c, !UPT ;  /* 0x0000001b04047292 */ /* 0x000fe4000f8e3c3f */
[----:B------:R-:W-:Y:S01]  /*5740*/  FMNMX.FTZ R3, R164, R3, !PT ;  /* 0x00000003a4037209 */ /* 0x000fe20007810000 */
[----:B------:R-:W-:Y:S04]  /*5750*/  LDSM.16.MT88.4 R120, [R194+0x9000] ;  /* 0x00900000c278783b */ /* 0x000fe80000004200 */
[----:B------:R-:W2:Y:S01]  /*5760*/  SHFL.BFLY PT, R4, R3, 0x2, 0x1f ;  /* 0x0c401f0003047f89 */ /* 0x000ea200000e0000 */
[----:B-1----:R-:W-:-:S02]  /*5770*/  FMNMX.FTZ R103, R103, R5, !PT ;  /* 0x0000000567677209 */ /* 0x002fc40007810000 */
[----:B------:R-:W-:-:S03]  /*5780*/  LOP3.LUT R5, R53, R244, RZ, 0x3c, !PT ;  /* 0x000000f435057212 */ /* 0x000fc600078e3cff */
[----:B------:R-:W1:Y:S02]  /*5790*/  SHFL.BFLY PT, R6, R103, 0x1, 0x1f ;  /* 0x0c201f0067067f89 */ /* 0x000e6400000e0000 */
[----:B------:R-:W-:Y:S01]  /*57a0*/  IMAD.WIDE.U32 R54, R5, -0x2daee0ad, RZ ;  /* 0xd2511f5305367825 */ /* 0x000fe200078e00ff */
[----:B------:R-:W-:Y:S01]  /*57b0*/  LOP3.LUT R5, R81, UR8, RZ, 0x3c, !PT ;  /* 0x0000000851057c12 */ /* 0x000fe2000f8e3cff */
[----:B------:R-:W-:-:S04]  /*57c0*/  UIADD3 UR8, UR26, 0x1715609d, URZ ;  /* 0x1715609d1a087890 */ /* 0x000fc8000fffe03f */
[----:B------:R-:W-:Y:S01]  /*57d0*/  IMAD.WIDE.U32 R32, R5, -0x326172a9, RZ ;  /* 0xcd9e8d5705207825 */ /* 0x000fe200078e00ff */
[----:B--2---:R-:W-:Y:S02]  /*57e0*/  FMNMX.FTZ R3, R3, R4, !PT ;  /* 0x0000000403037209 */ /* 0x004fe40007810000 */
[----:B------:R-:W-:Y:S02]  /*57f0*/  LOP3.LUT R4, R55, UR7, R80, 0x96, !PT ;  /* 0x0000000737047c12 */ /* 0x000fe4000f8e9650 */
[----:B------:R-:W-:Y:S01]  /*5800*/  LOP3.LUT R5, R47, R244, RZ, 0x3c, !PT ;  /* 0x000000f42f057212 */ /* 0x000fe200078e3cff */
[----:B------:R-:W2:Y:S02]  /*5810*/  SHFL.BFLY PT, R102, R3, 0x1, 0x1f ;  /* 0x0c201f0003667f89 */ /* 0x000ea400000e0000 */
[----:B------:R-:W-:Y:S01]  /*5820*/  IMAD.WIDE.U32 R44, R4, -0x326172a9, RZ ;  /* 0xcd9e8d57042c7825 */ /* 0x000fe200078e00ff */
[----:B------:R-:W-:-:S03]  /*5830*/  LOP3.LUT R4, R33, UR24, R46, 0x96, !PT ;  /* 0x0000001821047c12 */ /* 0x000fc6000f8e962e */
[----:B------:R-:W-:Y:S01]  /*5840*/  IMAD.WIDE.U32 R82, R5, -0x2daee0ad, RZ ;  /* 0xd2511f5305527825 */ /* 0x000fe200078e00ff */
[----:B------:R-:W-:Y:S02]  /*5850*/  LOP3.LUT R7, R45, UR23, R32, 0x96, !PT ;  /* 0x000000172d077c12 */ /* 0x000fe4000f8e9620 */
[----:B-1----:R-:W-:Y:S01]  /*5860*/  FMNMX.FTZ R103, R103, R6, !PT ;  /* 0x0000000667677209 */ /* 0x002fe20007810000 */
[----:B------:R-:W-:Y:S01]  /*5870*/  IMAD.WIDE.U32 R4, R4, -0x2daee0ad, RZ ;  /* 0xd2511f5304047825 */ /* 0x000fe200078e00ff */
[----:B------:R-:W-:Y:S02]  /*5880*/  LOP3.LUT R9, R83, UR7, R80, 0x96, !PT ;  /* 0x0000000753097c12 */ /* 0x000fe4000f8e9650 */
[C---:B------:R-:W-:Y:S01]  /*5890*/  FSETP.NEU.FTZ.AND P1, PT, R103.reuse, -INF , PT ;  /* 0xff8000006700780b */ /* 0x040fe20003f3d000 */
[----:B------:R-:W-:Y:S01]  /*58a0*/  FMUL.FTZ R6, R103, UR6 ;  /* 0x0000000667067c20 */ /* 0x000fe20008410000 */
[----:B------:R-:W-:Y:S01]  /*58b0*/  IMAD.WIDE.U32 R40, R7, -0x2daee0ad, RZ ;  /* 0xd2511f5307287825 */ /* 0x000fe200078e00ff */
[----:B------:R-:W-:Y:S01]  /*58c0*/  LOP3.LUT R10, R5, UR21, R82, 0x96, !PT ;  /* 0x00000015050a7c12 */ /* 0x000fe2000f8e9652 */
[----:B------:R-:W-:Y:S01]  /*58d0*/  STL [R1+0x190], R103 ;  /* 0x0001906701007387 */ /* 0x000fe20000100800 */
[----:B------:R-:W-:-:S02]  /*58e0*/  FMNMX.FTZ R5, R87, R79, !PT ;  /* 0x0000004f57057209 */ /* 0x000fc40007810000 */
[----:B------:R-:W-:Y:S01]  /*58f0*/  FSEL R23, R6, RZ, P1 ;  /* 0x000000ff06177208 */ /* 0x000fe20000800000 */
[----:B------:R-:W-:Y:S01]  /*5900*/  STL [R1+0x194], R231 ;  /* 0x000194e701007387 */ /* 0x000fe20000100800 */
[----:B------:R-:W-:Y:S01]  /*5910*/  FMNMX.FTZ R6, R78, R69, !PT ;  /* 0x000000454e067209 */ /* 0x000fe20007810000 */
[----:B------:R-:W-:Y:S01]  /*5920*/  IMAD.WIDE.U32 R10, R10, -0x326172a9, RZ ;  /* 0xcd9e8d570a0a7825 */ /* 0x000fe200078e00ff */
[----:B--2---:R-:W-:-:S03]  /*5930*/  FMNMX.FTZ R102, R3, R102, !PT ;  /* 0x0000006603667209 */ /* 0x004fc60007810000 */
[----:B------:R-:W-:Y:S01]  /*5940*/  FFMA.FTZ R3, R60, UR6, -R23 ;  /* 0x000000063c037c23 */ /* 0x000fe20008010817 */
[----:B------:R-:W-:Y:S01]  /*5950*/  LOP3.LUT R17, R41, UR11, R4, 0x96, !PT ;  /* 0x0000000b29117c12 */ /* 0x000fe2000f8e9604 */
[----:B------:R1:W-:Y:S01]  /*5960*/  STL [R1+0x198], R244 ;  /* 0x000198f401007387 */ /* 0x0003e20000100800 */
[----:B------:R-:W-:Y:S01]  /*5970*/  FMNMX.FTZ R4, R71, R6, !PT ;  /* 0x0000000647047209 */ /* 0x000fe20007810000 */
[----:B------:R2:W-:Y:S01]  /*5980*/  MUFU.EX2 R249, R3 ;  /* 0x0000000300f97308 */ /* 0x0005e20000000800 */
[----:B------:R-:W-:Y:S02]  /*5990*/  LOP3.LUT R6, R39, R244, RZ, 0x3c, !PT ;  /* 0x000000f427067212 */ /* 0x000fe400078e3cff */
[----:B------:R-:W-:-:S03]  /*59a0*/  FSETP.NEU.FTZ.AND P1, PT, R102, -INF , PT ;  /* 0xff8000006600780b */ /* 0x000fc60003f3d000 */
[----:B------:R-:W-:Y:S01]  /*59b0*/  IMAD.WIDE.U32 R42, R6, -0x2daee0ad, RZ ;  /* 0xd2511f53062a7825 */ /* 0x000fe200078e00ff */
[----:B------:R-:W-:-:S05]  /*59c0*/  LOP3.LUT R6, R33, UR24, R38, 0x96, !PT ;  /* 0x0000001821067c12 */ /* 0x000fca000f8e9626 */
[----:B------:R-:W-:Y:S01]  /*59d0*/  IMAD.WIDE.U32 R36, R6, -0x2daee0ad, RZ ;  /* 0xd2511f5306247825 */ /* 0x000fe200078e00ff */
[----:B--2---:R-:W-:Y:S02]  /*59e0*/  FMNMX.FTZ R3, R86, R4, !PT ;  /* 0x0000000456037209 */ /* 0x004fe40007810000 */
[----:B------:R-:W-:Y:S01]  /*59f0*/  FMNMX.FTZ R4, R84, R5, !PT ;  /* 0x0000000554047209 */ /* 0x000fe20007810000 */
[----:B------:R-:W-:Y:S01]  /*5a00*/  FFMA.FTZ R5, R57, UR6, -R23 ;  /* 0x0000000639057c23 */ /* 0x000fe20008010817 */
[----:B------:R-:W-:Y:S02]  /*5a10*/  FMNMX.FTZ R3, R92, R3, !PT ;  /* 0x000000035c037209 */ /* 0x000fe40007810000 */
[----:B------:R-:W-:Y:S01]  /*5a20*/  FMNMX.FTZ R4, R70, R4, !PT ;  /* 0x0000000446047209 */ /* 0x000fe20007810000 */
[----:B------:R2:W-:Y:S01]  /*5a30*/  MUFU.EX2 R248, R5 ;  /* 0x0000000500f87308 */ /* 0x0005e20000000800 */
[----:B------:R-:W-:Y:S02]  /*5a40*/  FMNMX.FTZ R3, R90, R3, !PT ;  /* 0x000000035a037209 */ /* 0x000fe40007810000 */
[----:B------:R-:W-:-:S02]  /*5a50*/  LOP3.LUT R6, R37, UR21, R42, 0x96, !PT ;  /* 0x0000001525067c12 */ /* 0x000fc4000f8e962a */
[----:B------:R-:W-:-:S04]  /*5a60*/  FMNMX.FTZ R3, R85, R3, !PT ;  /* 0x0000000355037209 */ /* 0x000fc80007810000 */
[----:B------:R-:W-:-:S04]  /*5a70*/  FMNMX.FTZ R3, R88, R3, !PT ;  /* 0x0000000358037209 */ /* 0x000fc80007810000 */
[----:B------:R-:W-:Y:S02]  /*5a80*/  FMNMX.FTZ R3, R173, R3, !PT ;  /* 0x00000003ad037209 */ /* 0x000fe40007810000 */
[----:B--2---:R-:W-:Y:S01]  /*5a90*/  FMNMX.FTZ R5, R75, R4, !PT ;  /* 0x000000044b057209 */ /* 0x004fe20007810000 */
[--C-:B------:R-:W-:Y:S01]  /*5aa0*/  FFMA.FTZ R4, R59, UR6, -R23.reuse ;  /* 0x000000063b047c23 */ /* 0x100fe20008010817 */
[----:B------:R-:W-:Y:S02]  /*5ab0*/  FMNMX.FTZ R3, R172, R3, !PT ;  /* 0x00000003ac037209 */ /* 0x000fe40007810000 */
[----:B------:R-:W-:Y:S01]  /*5ac0*/  FMNMX.FTZ R5, R77, R5, !PT ;  /* 0x000000054d057209 */ /* 0x000fe20007810000 */
[----:B------:R2:W3:Y:S01]  /*5ad0*/  MUFU.EX2 R114, R4 ;  /* 0x0000000400727308 */ /* 0x0004e20000000800 */
[----:B------:R-:W-:Y:S02]  /*5ae0*/  FMNMX.FTZ R3, R141, R3, !PT ;  /* 0x000000038d037209 */ /* 0x000fe40007810000 */
[----:B------:R-:W-:Y:S01]  /*5af0*/  FMNMX.FTZ R7, R76, R5, !PT ;  /* 0x000000054c077209 */ /* 0x000fe20007810000 */
[----:B------:R-:W-:Y:S01]  /*5b00*/  FFMA.FTZ R5, R49, UR6, -R23 ;  /* 0x0000000631057c23 */ /* 0x000fe20008010817 */
[----:B------:R-:W-:-:S02]  /*5b10*/  FMNMX.FTZ R3, R140, R3, !PT ;  /* 0x000000038c037209 */ /* 0x000fc40007810000 */
[----:B------:R-:W-:Y:S01]  /*5b20*/  FMNMX.FTZ R7, R73, R7, !PT ;  /* 0x0000000749077209 */ /* 0x000fe20007810000 */
[----:B------:R4:W-:Y:S01]  /*5b30*/  MUFU.EX2 R193, R5 ;  /* 0x0000000500c17308 */ /* 0x0009e20000000800 */
[----:B------:R-:W-:Y:S01]  /*5b40*/  FMNMX.FTZ R3, R170, R3, !PT ;  /* 0x00000003aa037209 */ /* 0x000fe20007810000 */
[----:B--2---:R-:W-:Y:S01]  /*5b50*/  FFMA.FTZ R4, R48, UR6, -R23 ;  /* 0x0000000630047c23 */ /* 0x004fe20008010817 */
[----:B------:R-:W-:Y:S01]  /*5b60*/  IMAD.WIDE.U32 R48, R9, -0x326172a9, RZ ;  /* 0xcd9e8d5709307825 */ /* 0x000fe200078e00ff */
[----:B---3--:R-:W-:Y:S04]  /*5b70*/  STL [R1+0xe4], R114 ;  /* 0x0000e47201007387 */ /* 0x008fe80000100800 */
[----:B------:R2:W-:Y:S01]  /*5b80*/  MUFU.EX2 R213, R4 ;  /* 0x0000000400d57308 */ /* 0x0005e20000000800 */
[----:B------:R-:W-:-:S02]  /*5b90*/  LOP3.LUT R14, R11, UR20, R48, 0x96, !PT ;  /* 0x000000140b0e7c12 */ /* 0x000fc4000f8e9630 */
[----:B----4-:R-:W-:Y:S01]  /*5ba0*/  FMNMX.FTZ R5, R129, R7, !PT ;  /* 0x0000000781057209 */ /* 0x010fe20007810000 */
[----:B------:R-:W-:-:S03]  /*5bb0*/  IMAD.WIDE.U32 R6, R6, -0x326172a9, RZ ;  /* 0xcd9e8d5706067825 */ /* 0x000fc600078e00ff */
[----:B------:R-:W-:Y:S01]  /*5bc0*/  FMNMX.FTZ R5, R130, R5, !PT ;  /* 0x0000000582057209 */ /* 0x000fe20007810000 */
[----:B------:R-:W-:-:S03]  /*5bd0*/  IMAD.WIDE.U32 R14, R14, -0x2daee0ad, RZ ;  /* 0xd2511f530e0e7825 */ /* 0x000fc600078e00ff */
[----:B------:R-:W-:Y:S02]  /*5be0*/  FMNMX.FTZ R5, R95, R5, !PT ;  /* 0x000000055f057209 */ /* 0x000fe40007810000 */
[----:B--2---:R-:W-:Y:S01]  /*5bf0*/  LOP3.LUT R4, R43, UR7, R80, 0x96, !PT ;  /* 0x000000072b047c12 */ /* 0x004fe2000f8e9650 */
[----:B------:R-:W-:-:S04]  /*5c00*/  UIADD3 UR7, UR27, -0x56f99767, URZ ;  /* 0xa90668991b077890 */ /* 0x000fc8000fffe03f */
[----:B------:R-:W-:-:S04]  /*5c10*/  IMAD.WIDE.U32 R30, R4, -0x326172a9, RZ ;  /* 0xcd9e8d57041e7825 */ /* 0x000fc800078e00ff */
[----:B------:R-:W-:-:S04]  /*5c20*/  FFMA.FTZ R4, R50, UR6, -R23 ;  /* 0x0000000632047c23 */ /* 0x000fc80008010817 */
[----:B-1----:R1:W-:Y:S01]  /*5c30*/  MUFU.EX2 R244, R4 ;  /* 0x0000000400f47308 */ /* 0x0023e20000000800 */
[----:B------:R-:W-:Y:S02]  /*5c40*/  LOP3.LUT R8, R31, UR23, R32, 0x96, !PT ;  /* 0x000000171f087c12 */ /* 0x000fe4000f8e9620 */
[----:B------:R-:W-:-:S03]  /*5c50*/  LOP3.LUT R12, R7, UR20, R30, 0x96, !PT ;  /* 0x00000014070c7c12 */ /* 0x000fc6000f8e961e */
[----:B------:R-:W-:-:S04]  /*5c60*/  IMAD.WIDE.U32 R34, R8, -0x2daee0ad, RZ ;  /* 0xd2511f5308227825 */ /* 0x000fc800078e00ff */
[----:B------:R-:W-:-:S05]  /*5c70*/  IMAD.WIDE.U32 R12, R12, -0x2daee0ad, RZ ;  /* 0xd2511f530c0c7825 */ /* 0x000fca00078e00ff */
[----:B------:R-:W-:Y:S02]  /*5c80*/  LOP3.LUT R8, R13, UR9, R34, 0x96, !PT ;  /* 0x000000090d087c12 */ /* 0x000fe4000f8e9622 */
[----:B-1----:R-:W-:Y:S01]  /*5c90*/  FMNMX.FTZ R4, R169, R3, !PT ;  /* 0x00000003a9047209 */ /* 0x002fe20007810000 */
[--C-:B------:R-:W-:Y:S02]  /*5ca0*/  FFMA.FTZ R3, R51, UR6, -R23.reuse ;  /* 0x0000000633037c23 */ /* 0x100fe40008010817 */
[----:B------:R-:W-:Y:S01]  /*5cb0*/  IMAD.WIDE.U32 R18, R8, -0x326172a9, RZ ;  /* 0xcd9e8d5708127825 */ /* 0x000fe200078e00ff */
[----:B------:R-:W-:Y:S01]  /*5cc0*/  FMNMX.FTZ R4, R168, R4, !PT ;  /* 0x00000004a8047209 */ /* 0x000fe20007810000 */
[----:B------:R1:W2:Y:S03]  /*5cd0*/  MUFU.EX2 R109, R3 ;  /* 0x00000003006d7308 */ /* 0x0002a60000000800 */
[----:B------:R-:W-:Y:S01]  /*5ce0*/  FMNMX.FTZ R101, R166, R4, !PT ;  /* 0x00000004a6657209 */ /* 0x000fe20007810000 */
[----:B------:R-:W-:-:S04]  /*5cf0*/  FFMA.FTZ R4, R58, UR6, -R23 ;  /* 0x000000063a047c23 */ /* 0x000fc80008010817 */
[----:B------:R-:W3:Y:S01]  /*5d00*/  SHFL.BFLY PT, R16, R101, 0x2, 0x1f ;  /* 0x0c401f0065107f89 */ /* 0x000ee200000e0000 */
[----:B------:R4:W4:Y:S01]  /*5d10*/  MUFU.EX2 R110, R4 ;  /* 0x00000004006e7308 */ /* 0x0009220000000800 */
[----:B-1----:R-:W-:Y:S02]  /*5d20*/  FMUL.FTZ R3, R102, UR6 ;  /* 0x0000000666037c20 */ /* 0x002fe40008410000 */
[----:B--2---:R-:W-:Y:S03]  /*5d30*/  STL [R1+0xf4], R109 ;  /* 0x0000f46d01007387 */ /* 0x004fe60000100800 */
[----:B------:R-:W-:Y:S01]  /*5d40*/  FSEL R29, R3, RZ, P1 ;  /* 0x000000ff031d7208 */ /* 0x000fe20000800000 */
[----:B------:R-:W-:Y:S01]  /*5d50*/  STL [R1+0x19c], R102 ;  /* 0x00019c6601007387 */ /* 0x000fe20000100800 */
[----:B------:R-:W-:Y:S02]  /*5d60*/  FMNMX.FTZ R3, R96, R5, !PT ;  /* 0x0000000560037209 */ /* 0x000fe40007810000 */
[----:B------:R-:W-:Y:S01]  /*5d70*/  LOP3.LUT R5, R35, UR11, R36, 0x96, !PT ;  /* 0x0000000b23057c12 */ /* 0x000fe2000f8e9624 */
[--C-:B----4-:R-:W-:Y:S01]  /*5d80*/  FFMA.FTZ R4, R74, UR6, -R29.reuse ;  /* 0x000000064a047c23 */ /* 0x110fe2000801081d */
[----:B------:R-:W-:Y:S01]  /*5d90*/  FMNMX.FTZ R3, R100, R3, !PT ;  /* 0x0000000364037209 */ /* 0x000fe20007810000 */
[----:B------:R-:W-:Y:S01]  /*5da0*/  FFMA.FTZ R7, R63, UR6, -R29 ;  /* 0x000000063f077c23 */ /* 0x000fe2000801081d */
[----:B------:R-:W-:Y:S01]  /*5db0*/  STL [R1+0xfc], R110 ;  /* 0x0000fc6e01007387 */ /* 0x000fe20000100800 */
[----:B------:R1:W-:Y:S01]  /*5dc0*/  MUFU.EX2 R251, R4 ;  /* 0x0000000400fb7308 */ /* 0x0003e20000000800 */
[----:B------:R-:W-:-:S02]  /*5dd0*/  FMNMX.FTZ R3, R99, R3, !PT ;  /* 0x0000000363037209 */ /* 0x000fc40007810000 */
[----:B---3--:R-:W-:Y:S02]  /*5de0*/  FMNMX.FTZ R101, R101, R16, !PT ;  /* 0x0000001065657209 */ /* 0x008fe40007810000 */
[----:B------:R-:W-:-:S03]  /*5df0*/  FMNMX.FTZ R3, R107, R3, !PT ;  /* 0x000000036b037209 */ /* 0x000fc60007810000 */
[----:B------:R2:W-:Y:S01]  /*5e00*/  MUFU.EX2 R250, R7 ;  /* 0x0000000700fa7308 */ /* 0x0005e20000000800 */
[----:B------:R-:W-:Y:S01]  /*5e10*/  FMNMX.FTZ R104, R105, R3, !PT ;  /* 0x0000000369687209 */ /* 0x000fe20007810000 */
[----:B------:R-:W-:-:S04]  /*5e20*/  FFMA.FTZ R3, R68, UR6, -R29 ;  /* 0x0000000644037c23 */ /* 0x000fc8000801081d */
[----:B------:R-:W3:Y:S02]  /*5e30*/  SHFL.BFLY PT, R13, R104, 0x2, 0x1f ;  /* 0x0c401f00680d7f89 */ /* 0x000ee400000e0000 */
[----:B------:R4:W-:Y:S01]  /*5e40*/  MUFU.EX2 R212, R3 ;  /* 0x0000000300d47308 */ /* 0x0009e20000000800 */
[----:B-1----:R-:W-:-:S05]  /*5e50*/  IMAD.WIDE.U32 R4, R5, -0x326172a9, RZ ;  /* 0xcd9e8d5705047825 */ /* 0x002fca00078e00ff */
[----:B------:R-:W-:Y:S02]  /*5e60*/  LOP3.LUT R8, R5, UR10, R6, 0x96, !PT ;  /* 0x0000000a05087c12 */ /* 0x000fe4000f8e9606 */
[----:B------:R-:W-:Y:S01]  /*5e70*/  LOP3.LUT R5, R19, UR8, R4, 0x96, !PT ;  /* 0x0000000813057c12 */ /* 0x000fe2000f8e9604 */
[----:B------:R-:W-:Y:S01]  /*5e80*/  FFMA.FTZ R4, R61, UR6, -R29 ;  /* 0x000000063d047c23 */ /* 0x000fe2000801081d */
[----:B--2---:R-:W-:-:S03]  /*5e90*/  IMAD.WIDE.U32 R6, R17, -0x326172a9, RZ ;  /* 0xcd9e8d5711067825 */ /* 0x004fc600078e00ff */
[----:B------:R1:W-:Y:S01]  /*5ea0*/  MUFU.EX2 R56, R4 ;  /* 0x0000000400387308 */ /* 0x0003e20000000800 */
[----:B------:R-:W-:Y:S01]  /*5eb0*/  IMAD.WIDE.U32 R8, R8, -0x2daee0ad, RZ ;  /* 0xd2511f5308087825 */ /* 0x000fe200078e00ff */
[----:B------:R-:W-:Y:S02]  /*5ec0*/  LOP3.LUT R7, R7, UR10, R10, 0x96, !PT ;  /* 0x0000000a07077c12 */ /* 0x000fe4000f8e960a */
[----:B----4-:R-:W-:Y:S02]  /*5ed0*/  LOP3.LUT R3, R15, UR9, R40, 0x96, !PT ;  /* 0x000000090f037c12 */ /* 0x010fe4000f8e9628 */
[----:B------:R-:W2:Y:S01]  /*5ee0*/  SHFL.BFLY PT, R15, R101, 0x1, 0x1f ;  /* 0x0c201f00650f7f89 */ /* 0x000ea200000e0000 */
[----:B------:R-:W-:Y:S02]  /*5ef0*/  LOP3.LUT R12, R9, UR7, R12, 0x96, !PT ;  /* 0x00000007090c7c12 */ /* 0x000fe4000f8e960c */
[----:B------:R-:W-:Y:S01]  /*5f00*/  IMAD.WIDE.U32 R16, R3, -0x326172a9, RZ ;  /* 0xcd9e8d5703107825 */ /* 0x000fe200078e00ff */
[----:B---3--:R-:W-:-:S03]  /*5f10*/  FMNMX.FTZ R104, R104, R13, !PT ;  /* 0x0000000d68687209 */ /* 0x008fc60007810000 */
[----:B------:R-:W-:Y:S01]  /*5f20*/  FFMA.FTZ R3, R62, UR6, -R29 ;  /* 0x000000063e037c23 */ /* 0x000fe2000801081d */
[----:B------:R-:W-:-:S03]  /*5f30*/  LOP3.LUT R11, R17, UR8, R6, 0x96, !PT ;  /* 0x00000008110b7c12 */ /* 0x000fc6000f8e9606 */
[----:B------:R3:W-:Y:S01]  /*5f40*/  MUFU.EX2 R177, R3 ;  /* 0x0000000300b17308 */ /* 0x0007e20000000800 */
[----:B------:R-:W-:-:S04]  /*5f50*/  IMAD.WIDE.U32 R6, R7, -0x2daee0ad, RZ ;  /* 0xd2511f5307067825 */ /* 0x000fc800078e00ff */
[----:B-1----:R-:W-:Y:S01]  /*5f60*/  IMAD.WIDE.U32 R4, R5, -0x2daee0ad, RZ ;  /* 0xd2511f5305047825 */ /* 0x002fe200078e00ff */
[----:B------:R-:W-:-:S04]  /*5f70*/  LOP3.LUT R14, R7, UR7, R14, 0x96, !PT ;  /* 0x00000007070e7c12 */ /* 0x000fc8000f8e960e */
[----:B------:R-:W-:Y:S01]  /*5f80*/  LOP3.LUT R10, R5, UR25, R8, 0x96, !PT ;  /* 0x00000019050a7c12 */ /* 0x000fe2000f8e9608 */
[--C-:B------:R-:W-:Y:S01]  /*5f90*/  FFMA.FTZ R8, R66, UR6, -R29.reuse ;  /* 0x0000000642087c23 */ /* 0x100fe2000801081d */
[C---:B------:R-:W-:Y:S02]  /*5fa0*/  LOP3.LUT R20, R4.reuse, 0xffff, RZ, 0xc0, !PT ;  /* 0x0000ffff04147812 */ /* 0x040fe400078ec0ff */
[----:B------:R-:W-:Y:S01]  /*5fb0*/  LOP3.LUT R25, R4, 0xff, RZ, 0xc0, !PT ;  /* 0x000000ff04197812 */ /* 0x000fe200078ec0ff */
[----:B------:R-:W-:Y:S01]  /*5fc0*/  MUFU.EX2 R72, R8 ;  /* 0x0000000800487308 */ /* 0x000fe20000000800 */
[--C-:B------:R-:W-:Y:S01]  /*5fd0*/  SHF.R.U32.HI R22, RZ, 0x10, R4.reuse ;  /* 0x00000010ff167819 */ /* 0x100fe20000011604 */
[----:B---3--:R-:W-:Y:S01]  /*5fe0*/  FFMA.FTZ R3, R64, UR6, -R29 ;  /* 0x0000000640037c23 */ /* 0x008fe2000801081d */
[----:B------:R-:W-:Y:S01]  /*5ff0*/  SHF.R.U32.HI R24, RZ, 0x18, R4 ;  /* 0x00000018ff187819 */ /* 0x000fe20000011604 */
[----:B------:R-:W-:Y:S01]  /*6000*/  IMAD.WIDE.U32 R4, R11, -0x2daee0ad, RZ ;  /* 0xd2511f530b047825 */ /* 0x000fe200078e00ff */
[----:B--2---:R-:W-:Y:S01]  /*6010*/  FMNMX.FTZ R101, R101, R15, !PT ;  /* 0x0000000f65657209 */ /* 0x004fe20007810000 */
[----:B------:R-:W1:Y:S02]  /*6020*/  SHFL.BFLY PT, R11, R104, 0x1, 0x1f ;  /* 0x0c201f00680b7f89 */ /* 0x000e6400000e0000 */
[----:B------:R2:W3:Y:S01]  /*6030*/  MUFU.EX2 R108, R3 ;  /* 0x00000003006c7308 */ /* 0x0004e20000000800 */
[----:B------:R-:W-:-:S02]  /*6040*/  FSETP.NEU.FTZ.AND P1, PT, R101, -INF , PT ;  /* 0xff8000006500780b */ /* 0x000fc40003f3d000 */
[----:B------:R-:W-:Y:S01]  /*6050*/  LOP3.LUT R9, R5, UR25, R6, 0x96, !PT ;  /* 0x0000001905097c12 */ /* 0x000fe2000f8e9606 */
[----:B------:R-:W-:Y:S01]  /*6060*/  IMAD.WIDE.U32 R6, R12, -0x326172a9, RZ ;  /* 0xcd9e8d570c067825 */ /* 0x000fe200078e00ff */
[C---:B------:R-:W-:Y:S02]  /*6070*/  LOP3.LUT R15, R4.reuse, 0xffff, RZ, 0xc0, !PT ;  /* 0x0000ffff040f7812 */ /* 0x040fe400078ec0ff */
[----:B------:R-:W-:Y:S02]  /*6080*/  LOP3.LUT R21, R4, 0xff, RZ, 0xc0, !PT ;  /* 0x000000ff04157812 */ /* 0x000fe400078ec0ff */
[--C-:B------:R-:W-:Y:S02]  /*6090*/  SHF.R.U32.HI R17, RZ, 0x10, R4.reuse ;  /* 0x00000010ff117819 */ /* 0x100fe40000011604 */
[----:B------:R-:W-:Y:S02]  /*60a0*/  SHF.R.U32.HI R19, RZ, 0x18, R4 ;  /* 0x00000018ff137819 */ /* 0x000fe40000011604 */
[----:B------:R-:W-:-:S02]  /*60b0*/  SHF.R.U32.HI R4, RZ, 0x8, R20 ;  /* 0x00000008ff047819 */ /* 0x000fc40000011614 */
[C---:B------:R-:W-:Y:S01]  /*60c0*/  LOP3.LUT R12, R6.reuse, 0xffff, RZ, 0xc0, !PT ;  /* 0x0000ffff060c7812 */ /* 0x040fe200078ec0ff */
[----:B--2---:R-:W-:Y:S01]  /*60d0*/  FFMA.FTZ R3, R65, UR6, -R29 ;  /* 0x0000000641037c23 */ /* 0x004fe2000801081d */
[----:B------:R-:W-:Y:S01]  /*60e0*/  LOP3.LUT R13, R6, 0xff, RZ, 0xc0, !PT ;  /* 0x000000ff060d7812 */ /* 0x000fe200078ec0ff */
[----:B---3--:R-:W-:Y:S01]  /*60f0*/  STL [R1+0xd4], R108 ;  /* 0x0000d46c01007387 */ /* 0x008fe20000100800 */
[--C-:B------:R-:W-:Y:S01]  /*6100*/  SHF.R.U32.HI R20, RZ, 0x10, R6.reuse ;  /* 0x00000010ff147819 */ /* 0x100fe20000011606 */
[----:B------:R2:W3:Y:S01]  /*6110*/  MUFU.EX2 R67, R3 ;  /* 0x0000000300437308 */ /* 0x0004e20000000800 */
[----:B-1----:R-:W-:Y:S02]  /*6120*/  FMNMX.FTZ R104, R104, R11, !PT ;  /* 0x0000000b68687209 */ /* 0x002fe40007810000 */
[----:B------:R-:W-:Y:S02]  /*6130*/  SHF.R.U32.HI R26, RZ, 0x18, R6 ;  /* 0x00000018ff1a7819 */ /* 0x000fe40000011606 */
[----:B------:R-:W-:Y:S01]  /*6140*/  LOP3.LUT R8, R7, UR29, R18, 0x96, !PT ;  /* 0x0000001d07087c12 */ /* 0x000fe2000f8e9612 */
[----:B------:R-:W-:Y:S01]  /*6150*/  FMUL.FTZ R7, R104, UR6 ;  /* 0x0000000668077c20 */ /* 0x000fe20008410000 */
[----:B------:R-:W-:Y:S01]  /*6160*/  PRMT R25, R25, 0x5410, R4 ;  /* 0x0000541019197816 */ /* 0x000fe20000000004 */
[----:B------:R-:W-:Y:S01]  /*6170*/  IMAD.WIDE.U32 R4, R14, -0x326172a9, RZ ;  /* 0xcd9e8d570e047825 */ /* 0x000fe200078e00ff */
[----:B------:R-:W-:-:S02]  /*6180*/  SHF.R.U32.HI R11, RZ, 0x8, R15 ;  /* 0x00000008ff0b7819 */ /* 0x000fc4000001160f */
[----:B------:R-:W-:Y:S02]  /*6190*/  LOP3.LUT R14, R4, 0xffff, RZ, 0xc0, !PT ;  /* 0x0000ffff040e7812 */ /* 0x000fe400078ec0ff */
[----:B------:R-:W-:Y:S01]  /*61a0*/  SHF.R.U32.HI R15, RZ, 0x10, R4 ;  /* 0x00000010ff0f7819 */ /* 0x000fe20000011604 */
[----:B--2---:R-:W-:Y:S01]  /*61b0*/  FMUL.FTZ R3, R101, UR6 ;  /* 0x0000000665037c20 */ /* 0x004fe20008410000 */
[----:B------:R-:W-:Y:S01]  /*61c0*/  PRMT R32, R21, 0x5410, R11 ;  /* 0x0000541015207816 */ /* 0x000fe2000000000b */
[----:B---3--:R-:W-:Y:S01]  /*61d0*/  STL [R1+0xd0], R67 ;  /* 0x0000d04301007387 */ /* 0x008fe20000100800 */
[----:B------:R-:W-:Y:S02]  /*61e0*/  LOP3.LUT R11, R9, 0xff, RZ, 0xc0, !PT ;  /* 0x000000ff090b7812 */ /* 0x000fe400078ec0ff */
[----:B------:R-:W-:Y:S01]  /*61f0*/  FSEL R28, R3, RZ, P1 ;  /* 0x000000ff031c7208 */ /* 0x000fe20000800000 */
[----:B------:R-:W-:Y:S01]  /*6200*/  STL [R1+0x1a0], R101 ;  /* 0x0001a06501007387 */ /* 0x000fe20000100800 */
[----:B------:R-:W-:-:S02]  /*6210*/  FSETP.NEU.FTZ.AND P1, PT, R104, -INF , PT ;  /* 0xff8000006800780b */ /* 0x000fc40003f3d000 */
[----:B------:R-:W-:Y:S01]  /*6220*/  F2FP.BF16.F32.PACK_AB R0, R72, R67 ;  /* 0x000000434800723e */ /* 0x000fe200000010ff */
[--C-:B------:R-:W-:Y:S01]  /*6230*/  FFMA.FTZ R3, R78, UR6, -R28.reuse ;  /* 0x000000064e037c23 */ /* 0x100fe2000801081c */
[----:B------:R-:W-:Y:S01]  /*6240*/  FFMA.FTZ R6, R69, UR6, -R28 ;  /* 0x0000000645067c23 */ /* 0x000fe2000801081c */
[----:B------:R-:W-:Y:S01]  /*6250*/  FSEL R18, R7, RZ, P1 ;  /* 0x000000ff07127208 */ /* 0x000fe20000800000 */
[----:B------:R1:W-:Y:S01]  /*6260*/  STL [R1+0xd8], R72 ;  /* 0x0000d84801007387 */ /* 0x0003e20000100800 */
[----:B------:R2:W-:Y:S01]  /*6270*/  MUFU.EX2 R205, R3 ;  /* 0x0000000300cd7308 */ /* 0x0005e20000000800 */
[----:B------:R-:W-:Y:S02]  /*6280*/  SHF.R.U32.HI R7, RZ, 0x8, R12 ;  /* 0x00000008ff077819 */ /* 0x000fe4000001160c */
[----:B------:R-:W-:Y:S01]  /*6290*/  SHF.R.U32.HI R12, RZ, 0x18, R10 ;  /* 0x00000018ff0c7819 */ /* 0x000fe2000001160a */
[----:B------:R-:W-:Y:S01]  /*62a0*/  STL [R1+0x1a4], R104 ;  /* 0x0001a46801007387 */ /* 0x000fe20000100800 */
[----:B------:R-:W-:-:S02]  /*62b0*/  PRMT R216, R0, 0x7610, R216 ;  /* 0x0000761000d87816 */ /* 0x000fc400000000d8 */
[----:B------:R-:W-:Y:S01]  /*62c0*/  PRMT R211, R0, 0x7632, R211 ;  /* 0x0000763200d37816 */ /* 0x000fe200000000d3 */
[----:B------:R3:W-:Y:S01]  /*62d0*/  MUFU.EX2 R206, R6 ;  /* 0x0000000600ce7308 */ /* 0x0007e20000000800 */
[----:B--2---:R-:W-:Y:S02]  /*62e0*/  LOP3.LUT R3, R22, 0xff, RZ, 0xc0, !PT ;  /* 0x000000ff16037812 */ /* 0x004fe400078ec0ff */
[----:B------:R-:W-:Y:S02]  /*62f0*/  PRMT R22, R13, 0x5410, R7 ;  /* 0x000054100d167816 */ /* 0x000fe40000000007 */
[----:B------:R-:W-:Y:S02]  /*6300*/  PRMT R27, R3, 0x5410, R24 ;  /* 0x00005410031b7816 */ /* 0x000fe40000000018 */
[----:B------:R-:W-:Y:S01]  /*6310*/  LOP3.LUT R3, R5, UR29, R16, 0x96, !PT ;  /* 0x0000001d05037c12 */ /* 0x000fe2000f8e9610 */
[----:B------:R-:W-:Y:S01]  /*6320*/  FFMA.FTZ R5, R87, UR6, -R18 ;  /* 0x0000000657057c23 */ /* 0x000fe20008010812 */
[----:B---3--:R-:W-:Y:S01]  /*6330*/  FFMA.FTZ R6, R71, UR6, -R28 ;  /* 0x0000000647067c23 */ /* 0x008fe2000801081c */
[----:B------:R-:W-:-:S02]  /*6340*/  LOP3.LUT R16, R4, 0xff, RZ, 0xc0, !PT ;  /* 0x000000ff04107812 */ /* 0x000fc400078ec0ff */
[----:B------:R-:W-:Y:S01]  /*6350*/  SHF.R.U32.HI R7, RZ, 0x10, R10 ;  /* 0x00000010ff077819 */ /* 0x000fe2000001160a */
[----:B------:R2:W-:Y:S01]  /*6360*/  MUFU.EX2 R243, R6 ;  /* 0x0000000600f37308 */ /* 0x0005e20000000800 */
[----:B------:R-:W-:Y:S02]  /*6370*/  LOP3.LUT R13, R10, 0xff, RZ, 0xc0, !PT ;  /* 0x000000ff0a0d7812 */ /* 0x000fe400078ec0ff */
[----:B------:R-:W-:-:S04]  /*6380*/  LOP3.LUT R7, R7, 0xff, RZ, 0xc0, !PT ;  /* 0x000000ff07077812 */ /* 0x000fc800078ec0ff */
[----:B------:R-:W-:Y:S01]  /*6390*/  PRMT R21, R7, 0x5410, R12 ;  /* 0x0000541007157816 */ /* 0x000fe2000000000c */
[----:B------:R3:W-:Y:S01]  /*63a0*/  MUFU.EX2 R242, R5 ;  /* 0x0000000500f27308 */ /* 0x0007e20000000800 */
[----:B------:R-:W-:Y:S02]  /*63b0*/  SHF.R.U32.HI R7, RZ, 0x10, R9 ;  /* 0x00000010ff077819 */ /* 0x000fe40000011609 */
[----:B--2---:R-:W-:Y:S02]  /*63c0*/  LOP3.LUT R6, R17, 0xff, RZ, 0xc0, !PT ;  /* 0x000000ff11067812 */ /* 0x004fe400078ec0ff */
[----:B------:R-:W-:Y:S01]  /*63d0*/  SHF.R.U32.HI R17, RZ, 0x18, R4 ;  /* 0x00000018ff117819 */ /* 0x000fe20000011604 */
[--C-:B------:R-:W-:Y:S01]  /*63e0*/  FFMA.FTZ R4, R79, UR6, -R18.reuse ;  /* 0x000000064f047c23 */ /* 0x100fe20008010812 */
[----:B------:R-:W-:Y:S02]  /*63f0*/  PRMT R39, R6, 0x5410, R19 ;  /* 0x0000541006277816 */ /* 0x000fe40000000013 */
[----:B------:R-:W-:Y:S01]  /*6400*/  LOP3.LUT R6, R10, 0xffff, RZ, 0xc0, !PT ;  /* 0x0000ffff0a067812 */ /* 0x000fe200078ec0ff */
[----:B------:R2:W-:Y:S01]  /*6410*/  MUFU.EX2 R240, R4 ;  /* 0x0000000400f07308 */ /* 0x0005e20000000800 */
[----:B---3--:R-:W-:Y:S01]  /*6420*/  FFMA.FTZ R5, R84, UR6, -R18 ;  /* 0x0000000654057c23 */ /* 0x008fe20008010812 */
[----:B------:R-:W-:Y:S01]  /*6430*/  LOP3.LUT R10, R20, 0xff, RZ, 0xc0, !PT ;  /* 0x000000ff140a7812 */ /* 0x000fe200078ec0ff */
[----:B------:R-:W-:Y:S01]  /*6440*/  IMAD.U32 R20, RZ, RZ, UR13 ;  /* 0x0000000dff147e24 */ /* 0x000fe2000f8e00ff */
[----:B------:R-:W-:-:S02]  /*6450*/  SHF.R.U32.HI R6, RZ, 0x8, R6 ;  /* 0x00000008ff067819 */ /* 0x000fc40000011606 */
[----:B------:R-:W-:Y:S02]  /*6460*/  PRMT R19, R10, 0x5410, R26 ;  /* 0x000054100a137816 */ /* 0x000fe4000000001a */
[----:B------:R3:W-:Y:S01]  /*6470*/  MUFU.EX2 R241, R5 ;  /* 0x0000000500f17308 */ /* 0x0007e20000000800 */
[----:B------:R-:W-:Y:S02]  /*6480*/  SHF.R.U32.HI R10, RZ, 0x18, R9 ;  /* 0x00000018ff0a7819 */ /* 0x000fe40000011609 */
[----:B------:R-:W-:Y:S01]  /*6490*/  PRMT R13, R13, 0x5410, R6 ;  /* 0x000054100d0d7816 */ /* 0x000fe20000000006 */
[----:B------:R-:W-:Y:S01]  /*64a0*/  FFMA.FTZ R6, R75, UR6, -R18 ;  /* 0x000000064b067c23 */ /* 0x000fe20008010812 */
[----:B------:R-:W-:-:S03]  /*64b0*/  LEA R20, R20, UR13, 0x10 ;  /* 0x0000000d14147c11 */ /* 0x000fc6000f8e80ff */
[----:B------:R4:W-:Y:S01]  /*64c0*/  MUFU.EX2 R252, R6 ;  /* 0x0000000600fc7308 */ /* 0x0009e20000000800 */
[----:B--2---:R-:W-:Y:S02]  /*64d0*/  LOP3.LUT R4, R9, 0xffff, RZ, 0xc0, !PT ;  /* 0x0000ffff09047812 */ /* 0x004fe400078ec0ff */
[----:B------:R-:W-:Y:S02]  /*64e0*/  SHF.R.U32.HI R9, RZ, 0x18, R8 ;  /* 0x00000018ff097819 */ /* 0x000fe40000011608 */
[----:B------:R-:W-:Y:S01]  /*64f0*/  SHF.R.U32.HI R4, RZ, 0x8, R4 ;  /* 0x00000008ff047819 */ /* 0x000fe20000011604 */
[----:B---3--:R-:W-:-:S03]  /*6500*/  FFMA.FTZ R5, R70, UR6, -R18 ;  /* 0x0000000646057c23 */ /* 0x008fc60008010812 */
[----:B------:R-:W-:Y:S02]  /*6510*/  PRMT R24, R11, 0x5410, R4 ;  /* 0x000054100b187816 */ /* 0x000fe40000000004 */
[C---:B------:R-:W-:Y:S01]  /*6520*/  LOP3.LUT R4, R8.reuse, 0xffff, RZ, 0xc0, !PT ;  /* 0x0000ffff08047812 */ /* 0x040fe200078ec0ff */
[----:B------:R2:W-:Y:S01]  /*6530*/  MUFU.EX2 R195, R5 ;  /* 0x0000000500c37308 */ /* 0x0005e20000000800 */
[----:B------:R-:W-:Y:S01]  /*6540*/  LOP3.LUT R11, R8, 0xff, RZ, 0xc0, !PT ;  /* 0x000000ff080b7812 */ /* 0x000fe200078ec0ff */
[----:B----4-:R-:W-:-:S06]  /*6550*/  FFMA.FTZ R6, R77, UR6, -R18 ;  /* 0x000000064d067c23 */ /* 0x010fcc0008010812 */
[----:B------:R3:W4:Y:S01]  /*6560*/  MUFU.EX2 R113, R6 ;  /* 0x0000000600717308 */ /* 0x0007220000000800 */
[----:B--2---:R-:W-:Y:S02]  /*6570*/  SHF.R.U32.HI R5, RZ, 0x10, R8 ;  /* 0x00000010ff057819 */ /* 0x004fe40000011608 */
[----:B------:R-:W-:Y:S02]  /*6580*/  LOP3.LUT R8, R7, 0xff, RZ, 0xc0, !PT ;  /* 0x000000ff07087812 */ /* 0x000fe400078ec0ff */
[----:B------:R-:W-:Y:S02]  /*6590*/  SHF.R.U32.HI R7, RZ, 0x8, R4 ;  /* 0x00000008ff077819 */ /* 0x000fe40000011604 */
[----:B------:R-:W-:Y:S02]  /*65a0*/  SHF.R.U32.HI R4, RZ, 0x8, R14 ;  /* 0x00000008ff047819 */ /* 0x000fe4000001160e */
[----:B------:R-:W-:Y:S01]  /*65b0*/  LOP3.LUT R5, R5, 0xff, RZ, 0xc0, !PT ;  /* 0x000000ff05057812 */ /* 0x000fe200078ec0ff */
[----:B---3--:R-:W-:Y:S01]  /*65c0*/  FFMA.FTZ R6, R76, UR6, -R18 ;  /* 0x000000064c067c23 */ /* 0x008fe20008010812 */
[----:B------:R-:W-:Y:S01]  /*65d0*/  PRMT R14, R8, 0x5410, R10 ;  /* 0x00005410080e7816 */ /* 0x000fe2000000000a */
[----:B----4-:R-:W-:Y:S01]  /*65e0*/  STL [R1+0xa0], R113 ;  /* 0x0000a07101007387 */ /* 0x010fe20000100800 */
[----:B------:R-:W-:Y:S01]  /*65f0*/  PRMT R12, R16, 0x5410, R4 ;  /* 0x00005410100c7816 */ /* 0x000fe20000000004 */
[----:B------:R2:W3:Y:S01]  /*6600*/  MUFU.EX2 R111, R6 ;  /* 0x00000006006f7308 */ /* 0x0004e20000000800 */
[----:B------:R-:W-:-:S02]  /*6610*/  PRMT R10, R5, 0x5410, R9 ;  /* 0x00005410050a7816 */ /* 0x000fc40000000009 */
[----:B------:R-:W-:Y:S02]  /*6620*/  LOP3.LUT R4, R3, 0xffff, RZ, 0xc0, !PT ;  /* 0x0000ffff03047812 */ /* 0x000fe400078ec0ff */
[----:B------:R-:W-:Y:S02]  /*6630*/  SHF.R.U32.HI R5, RZ, 0x10, R3 ;  /* 0x00000010ff057819 */ /* 0x000fe40000011603 */
[----:B------:R-:W-:Y:S02]  /*6640*/  SHF.R.U32.HI R8, RZ, 0x8, R4 ;  /* 0x00000008ff087819 */ /* 0x000fe40000011604 */
[----:B------:R-:W-:Y:S01]  /*6650*/  LOP3.LUT R4, R5, 0xff, RZ, 0xc0, !PT ;  /* 0x000000ff05047812 */ /* 0x000fe200078ec0ff */
[----:B------:R-:W-:Y:S01]  /*6660*/  FFMA.FTZ R5, R73, UR6, -R18 ;  /* 0x0000000649057c23 */ /* 0x000fe20008010812 */
[----:B------:R-:W-:Y:S02]  /*6670*/  LOP3.LUT R9, R3, 0xff, RZ, 0xc0, !PT ;  /* 0x000000ff03097812 */ /* 0x000fe400078ec0ff */
[----:B------:R-:W-:Y:S01]  /*6680*/  PRMT R11, R11, 0x5410, R7 ;  /* 0x000054100b0b7816 */ /* 0x000fe20000000007 */
[----:B------:R-:W4:Y:S01]  /*6690*/  MUFU.EX2 R112, R5 ;  /* 0x0000000500707308 */ /* 0x000f220000000800 */
[----:B------:R-:W-:-:S02]  /*66a0*/  HSET2.LE.AND R2, R10, R20, PT ;  /* 0x000000140a027233 */ /* 0x000fc40003803000 */
[----:B--2---:R-:W-:Y:S01]  /*66b0*/  SHF.R.U32.HI R6, RZ, 0x18, R3 ;  /* 0x00000018ff067819 */ /* 0x004fe20000011603 */
[----:B---3--:R-:W-:Y:S01]  /*66c0*/  STL [R1+0x98], R111 ;  /* 0x0000986f01007387 */ /* 0x008fe20000100800 */
[----:B------:R-:W-:Y:S02]  /*66d0*/  F2FP.BF16.F32.PACK_AB R3, R240, R242 ;  /* 0x000000f2f003723e */ /* 0x000fe400000010ff */
[----:B------:R-:W-:Y:S01]  /*66e0*/  PRMT R6, R4, 0x5410, R6 ;  /* 0x0000541004067816 */ /* 0x000fe20000000006 */
[----:B------:R-:W-:Y:S01]  /*66f0*/  FFMA.FTZ R4, R86, UR6, -R28 ;  /* 0x0000000656047c23 */ /* 0x000fe2000801081c */
[C---:B------:R-:W-:Y:S02]  /*6700*/  PRMT R91, R3.reuse, 0x7610, R91 ;  /* 0x00007610035b7816 */ /* 0x040fe4000000005b */
[----:B------:R-:W-:Y:S01]  /*6710*/  PRMT R89, R3, 0x7632, R89 ;  /* 0x0000763203597816 */ /* 0x000fe20000000059 */
[----:B------:R2:W3:Y:S01]  /*6720*/  MUFU.EX2 R215, R4 ;  /* 0x0000000400d77308 */ /* 0x0004e20000000800 */
[----:B------:R-:W-:-:S02]  /*6730*/  F2FP.BF16.F32.PACK_AB R3, R195, R241 ;  /* 0x000000f1c303723e */ /* 0x000fc400000010ff */
[----:B------:R-:W-:Y:S02]  /*6740*/  HSET2.LE.AND R0, R11, R20, PT ;  /* 0x000000140b007233 */ /* 0x000fe40003803000 */
[C---:B------:R-:W-:Y:S01]  /*6750*/  PRMT R236, R3.reuse, 0x7610, R236 ;  /* 0x0000761003ec7816 */ /* 0x040fe200000000ec */
[----:B----4-:R-:W-:Y:S01]  /*6760*/  STL [R1+0x9c], R112 ;  /* 0x00009c7001007387 */ /* 0x010fe20000100800 */
[----:B------:R-:W-:Y:S02]  /*6770*/  PRMT R234, R3, 0x7632, R234 ;  /* 0x0000763203ea7816 */ /* 0x000fe400000000ea */
[----:B------:R-:W-:Y:S02]  /*6780*/  F2FP.BF16.F32.PACK_AB R3, R113, R252 ;  /* 0x000000fc7103723e */ /* 0x000fe400000010ff */
[----:B------:R-:W-:Y:S02]  /*6790*/  F2FP.BF16.F32.PACK_AB R5, R248, R249 ;  /* 0x000000f9f805723e */ /* 0x000fe400000010ff */
[----:B------:R-:W-:-:S02]  /*67a0*/  PRMT R238, R3, 0x7610, R238 ;  /* 0x0000761003ee7816 */ /* 0x000fc400000000ee */
[----:B------:R-:W-:Y:S01]  /*67b0*/  PRMT R235, R3, 0x7632, R235 ;  /* 0x0000763203eb7816 */ /* 0x000fe200000000eb */
[--C-:B------:R-:W-:Y:S01]  /*67c0*/  FFMA.FTZ R3, R90, UR6, -R28.reuse ;  /* 0x000000065a037c23 */ /* 0x100fe2000801081c */
[----:B--2---:R-:W-:Y:S01]  /*67d0*/  FFMA.FTZ R4, R92, UR6, -R28 ;  /* 0x000000065c047c23 */ /* 0x004fe2000801081c */
[C---:B------:R-:W-:Y:S02]  /*67e0*/  PRMT R94, R5.reuse, 0x7632, R94 ;  /* 0x00007632055e7816 */ /* 0x040fe4000000005e */
[----:B------:R2:W-:Y:S01]  /*67f0*/  MUFU.EX2 R246, R3 ;  /* 0x0000000300f67308 */ /* 0x0005e20000000800 */
[----:B------:R-:W-:Y:S02]  /*6800*/  PRMT R93, R5, 0x7610, R93 ;  /* 0x00007610055d7816 */ /* 0x000fe4000000005d */
[----:B------:R-:W-:Y:S02]  /*6810*/  F2FP.BF16.F32.PACK_AB R5, R213, R114 ;  /* 0x00000072d505723e */ /* 0x000fe400000010ff */
[----:B------:R-:W-:-:S02]  /*6820*/  LOP3.LUT R7, R15, 0xff, RZ, 0xc0, !PT ;  /* 0x000000ff0f077812 */ /* 0x000fc400078ec0ff */
[C---:B------:R-:W-:Y:S01]  /*6830*/  PRMT R239, R5.reuse, 0x7632, R239 ;  /* 0x0000763205ef7816 */ /* 0x040fe200000000ef */
[----:B------:R4:W1:Y:S01]  /*6840*/  MUFU.EX2 R214, R4 ;  /* 0x0000000400d67308 */ /* 0x0008620000000800 */
[----:B------:R-:W-:Y:S02]  /*6850*/  PRMT R237, R5, 0x7610, R237 ;  /* 0x0000761005ed7816 */ /* 0x000fe400000000ed */
[----:B------:R-:W-:Y:S02]  /*6860*/  F2FP.BF16.F32.PACK_AB R5, R244, R193 ;  /* 0x000000c1f405723e */ /* 0x000fe400000010ff */
[----:B------:R-:W-:Y:S02]  /*6870*/  PRMT R7, R7, 0x5410, R17 ;  /* 0x0000541007077816 */ /* 0x000fe40000000011 */
[----:B------:R-:W-:Y:S02]  /*6880*/  PRMT R233, R5, 0x7632, R233 ;  /* 0x0000763205e97816 */ /* 0x000fe400000000e9 */
[----:B--2---:R-:W-:-:S02]  /*6890*/  F2FP.BF16.F32.PACK_AB R3, R110, R109 ;  /* 0x0000006d6e03723e */ /* 0x004fc400000010ff */
[----:B------:R-:W-:Y:S02]  /*68a0*/  PRMT R232, R5, 0x7610, R232 ;  /* 0x0000761005e87816 */ /* 0x000fe400000000e8 */
[C---:B------:R-:W-:Y:S02]  /*68b0*/  PRMT R228, R3.reuse, 0x7632, R228 ;  /* 0x0000763203e47816 */ /* 0x040fe400000000e4 */
[----:B------:R-:W-:Y:S02]  /*68c0*/  PRMT R227, R3, 0x7610, R227 ;  /* 0x0000761003e37816 */ /* 0x000fe400000000e3 */
[----:B----4-:R-:W-:Y:S02]  /*68d0*/  F2FP.BF16.F32.PACK_AB R4, R112, R111 ;  /* 0x0000006f7004723e */ /* 0x010fe400000010ff */
[----:B------:R-:W-:Y:S01]  /*68e0*/  F2FP.BF16.F32.PACK_AB R3, R206, R205 ;  /* 0x000000cdce03723e */ /* 0x000fe200000010ff */
[----:B------:R-:W2:Y:S01]  /*68f0*/  LDSM.16.MT88.4 R112, [R192+0x9400] ;  /* 0x00940000c070783b */ /* 0x000ea20000004200 */
[----:B------:R-:W-:-:S02]  /*6900*/  PRMT R230, R4, 0x7610, R230 ;  /* 0x0000761004e67816 */ /* 0x000fc400000000e6 */
[----:B------:R-:W-:Y:S01]  /*6910*/  PRMT R229, R4, 0x7632, R229 ;  /* 0x0000763204e57816 */ /* 0x000fe200000000e5 */
[----:B------:R-:W-:Y:S01]  /*6920*/  FFMA.FTZ R4, R85, UR6, -R28 ;  /* 0x0000000655047c23 */ /* 0x000fe2000801081c */
[C---:B------:R-:W-:Y:S02]  /*6930*/  PRMT R219, R3.reuse, 0x7610, R219 ;  /* 0x0000761003db7816 */ /* 0x040fe400000000db */
[----:B------:R-:W-:Y:S01]  /*6940*/  PRMT R217, R3, 0x7632, R217 ;  /* 0x0000763203d97816 */ /* 0x000fe200000000d9 */
[----:B------:R4:W-:Y:S01]  /*6950*/  MUFU.EX2 R245, R4 ;  /* 0x0000000400f57308 */ /* 0x0009e20000000800 */
[----:B---3--:R-:W-:Y:S02]  /*6960*/  F2FP.BF16.F32.PACK_AB R3, R215, R243 ;  /* 0x000000f3d703723e */ /* 0x008fe400000010ff */
[----:B------:R-:W-:Y:S02]  /*6970*/  F2FP.BF16.F32.PACK_AB R5, R250, R251 ;  /* 0x000000fbfa05723e */ /* 0x000fe400000010ff */
[----:B------:R-:W-:-:S02]  /*6980*/  PRMT R224, R3, 0x7610, R224 ;  /* 0x0000761003e07816 */ /* 0x000fc400000000e0 */
[----:B------:R-:W-:Y:S02]  /*6990*/  PRMT R223, R3, 0x7632, R223 ;  /* 0x0000763203df7816 */ /* 0x000fe400000000df */
[----:B-1----:R-:W-:Y:S02]  /*69a0*/  F2FP.BF16.F32.PACK_AB R3, R246, R214 ;  /* 0x000000d6f603723e */ /* 0x002fe400000010ff */
[----:B------:R-:W-:Y:S02]  /*69b0*/  PRMT R90, R5, 0x7610, R90 ;  /* 0x00007610055a7816 */ /* 0x000fe4000000005a */
[C---:B------:R-:W-:Y:S02]  /*69c0*/  PRMT R220, R3.reuse, 0x7610, R220 ;  /* 0x0000761003dc7816 */ /* 0x040fe400000000dc */
[----:B------:R-:W-:Y:S01]  /*69d0*/  PRMT R218, R3, 0x7632, R218 ;  /* 0x0000763203da7816 */ /* 0x000fe200000000da */
[----:B----4-:R-:W-:Y:S01]  /*69e0*/  FFMA.FTZ R4, R88, UR6, -R28 ;  /* 0x0000000658047c23 */ /* 0x010fe2000801081c */
[----:B------:R-:W-:-:S02]  /*69f0*/  PRMT R92, R5, 0x7632, R92 ;  /* 0x00007632055c7816 */ /* 0x000fc4000000005c */
[----:B------:R-:W-:Y:S01]  /*6a00*/  F2FP.BF16.F32.PACK_AB R5, R56, R212 ;  /* 0x000000d43805723e */ /* 0x000fe200000010ff */
[----:B------:R-:W1:Y:S01]  /*6a10*/  MUFU.EX2 R247, R4 ;  /* 0x0000000400f77308 */ /* 0x000e620000000800 */
[----:B------:R-:W-:Y:S02]  /*6a20*/  PRMT R8, R9, 0x5410, R8 ;  /* 0x0000541009087816 */ /* 0x000fe40000000008 */
[C---:B------:R-:W-:Y:S02]  /*6a30*/  PRMT R226, R5.reuse, 0x7610, R226 ;  /* 0x0000761005e27816 */ /* 0x040fe400000000e2 */
[----:B------:R-:W-:Y:S02]  /*6a40*/  PRMT R225, R5, 0x7632, R225 ;  /* 0x0000763205e17816 */ /* 0x000fe400000000e1 */
[----:B-1----:R-:W-:Y:S02]  /*6a50*/  F2FP.BF16.F32.PACK_AB R3, R247, R245 ;  /* 0x000000f5f703723e */ /* 0x002fe400000010ff */
[----:B------:R-:W-:-:S02]  /*6a60*/  F2FP.BF16.F32.PACK_AB R4, R108, R177 ;  /* 0x000000b16c04723e */ /* 0x000fc400000010ff */
[C---:B------:R-:W-:Y:S01]  /*6a70*/  PRMT R210, R3.reuse, 0x7610, R210 ;  /* 0x0000761003d27816 */ /* 0x040fe200000000d2 */
[----:B------:R-:W1:Y:S01]  /*6a80*/  LDSM.16.MT88.4 R108, [R194+0x9400] ;  /* 0x00940000c26c783b */ /* 0x000e620000004200 */
[----:B------:R-:W-:Y:S02]  /*6a90*/  PRMT R209, R3, 0x7632, R209 ;  /* 0x0000763203d17816 */ /* 0x000fe400000000d1 */
[----:B------:R-:W-:Y:S02]  /*6aa0*/  PRMT R3, R91, 0x5410, R89 ;  /* 0x000054105b037816 */ /* 0x000fe40000000059 */
[----:B------:R-:W-:Y:S02]  /*6ab0*/  PRMT R222, R4, 0x7610, R222 ;  /* 0x0000761004de7816 */ /* 0x000fe400000000de */
[----:B------:R-:W-:Y:S02]  /*6ac0*/  LOP3.LUT R76, R0, R3, RZ, 0xc0, !PT ;  /* 0x00000003004c7212 */ /* 0x000fe400078ec0ff */
[----:B------:R-:W-:-:S02]  /*6ad0*/  PRMT R3, R93, 0x5410, R94 ;  /* 0x000054105d037816 */ /* 0x000fc4000000005e */
[--C-:B------:R-:W-:Y:S02]  /*6ae0*/  HSET2.LE.AND R0, R22, R20.reuse, PT ;  /* 0x0000001416007233 */ /* 0x100fe40003803000 */
[----:B------:R-:W-:Y:S02]  /*6af0*/  LOP3.LUT R77, R2, R3, RZ, 0xc0, !PT ;  /* 0x00000003024d7212 */ /* 0x000fe400078ec0ff */
[----:B------:R-:W-:Y:S02]  /*6b00*/  PRMT R3, R236, 0x5410, R234 ;  /* 0x00005410ec037816 */ /* 0x000fe400000000ea */
[----:B------:R-:W-:Y:S02]  /*6b10*/  HSET2.LE.AND R2, R19, R20, PT ;  /* 0x0000001413027233 */ /* 0x000fe40003803000 */
        /* <DEDUP_REMOVED lines=27> */
[----:B------:R-:W-:Y:S02]  /*6cd0*/  PRMT R221, R4, 0x7632, R221 ;  /* 0x0000763204dd7816 */ /* 0x000fe400000000dd */
[--C-:B------:R-:W-:Y:S01]  /*6ce0*/  HSET2.LE.AND R0, R24, R20.reuse, PT ;  /* 0x0000001418007233 */ /* 0x100fe20003803000 */
[----:B------:R-:W-:Y:S01]  /*6cf0*/  HMMA.16816.F32.BF16 R4, R76, R116, RZ ;  /* 0x000000744c04723c */ /* 0x000fe200000418ff */
[----:B------:R-:W-:Y:S02]  /*6d00*/  LOP3.LUT R75, R2, R3, RZ, 0xc0, !PT ;  /* 0x00000003024b7212 */ /* 0x000fe400078ec0ff */
[----:B------:R-:W-:Y:S02]  /*6d10*/  PRMT R2, R222, 0x5410, R221 ;  /* 0x00005410de027816 */ /* 0x000fe400000000dd */
[----:B------:R-:W-:Y:S01]  /*6d20*/  PRMT R3, R220, 0x5410, R218 ;  /* 0x00005410dc037816 */ /* 0x000fe200000000da */
[----:B------:R-:W-:Y:S01]  /*6d30*/  HMMA.16816.F32.BF16 R24, R68, R120, RZ ;  /* 0x000000784418723c */ /* 0x000fe200000418ff */
[----:B------:R-:W-:Y:S01]  /*6d40*/  LOP3.LUT R64, R0, R2, RZ, 0xc0, !PT ;  /* 0x0000000200407212 */ /* 0x000fe200078ec0ff */
[----:B------:R-:W-:Y:S01]  /*6d50*/  IMAD.MOV.U32 R117, RZ, RZ, R56 ;  /* 0x000000ffff757224 */ /* 0x000fe200078e0038 */
[----:B------:R-:W-:-:S02]  /*6d60*/  HSET2.LE.AND R0, R14, R20, PT ;  /* 0x000000140e007233 */ /* 0x000fc40003803000 */
[--C-:B------:R-:W-:Y:S01]  /*6d70*/  HSET2.LE.AND R2, R32, R20.reuse, PT ;  /* 0x0000001420027233 */ /* 0x100fe20003803000 */
[----:B------:R-:W-:Y:S02]  /*6d80*/  HMMA.16816.F32.BF16 R12, R76, R120, RZ ;  /* 0x000000784c0c723c */ /* 0x000fe400000418ff */
[----:B------:R-:W-:Y:S02]  /*6d90*/  LOP3.LUT R65, R0, R3, RZ, 0xc0, !PT ;  /* 0x0000000300417212 */ /* 0x000fe400078ec0ff */
[----:B------:R-:W-:Y:S02]  /*6da0*/  PRMT R3, R216, 0x5410, R211 ;  /* 0x00005410d8037816 */ /* 0x000fe400000000d3 */
[----:B------:R-:W-:Y:S02]  /*6db0*/  HSET2.LE.AND R0, R39, R20, PT ;  /* 0x0000001427007233 */ /* 0x000fe40003803000 */
[----:B------:R-:W-:Y:S02]  /*6dc0*/  LOP3.LUT R66, R2, R3, RZ, 0xc0, !PT ;  /* 0x0000000302427212 */ /* 0x000fe400078ec0ff */
[----:B------:R-:W-:-:S02]  /*6dd0*/  PRMT R2, R210, 0x5410, R209 ;  /* 0x00005410d2027816 */ /* 0x000fc400000000d1 */
[----:B--2---:R-:W-:Y:S01]  /*6de0*/  HMMA.16816.F32.BF16 R4, R72, R112, R4 ;  /* 0x000000704804723c */ /* 0x004fe20000041804 */
[----:B------:R-:W-:Y:S02]  /*6df0*/  LOP3.LUT R3, R81, UR4, RZ, 0x3c, !PT ;  /* 0x0000000451037c12 */ /* 0x000fe4000f8e3cff */
[----:B------:R-:W-:Y:S02]  /*6e00*/  LOP3.LUT R67, R0, R2, RZ, 0xc0, !PT ;  /* 0x0000000200437212 */ /* 0x000fe400078ec0ff */
[----:B------:R-:W-:Y:S02]  /*6e10*/  LOP3.LUT R0, R33, UR24, R52, 0x96, !PT ;  /* 0x0000001821007c12 */ /* 0x000fe4000f8e9634 */
[----:B------:R-:W-:-:S03]  /*6e20*/  LOP3.LUT R2, R81, UR4, RZ, 0x3c, !PT ;  /* 0x0000000451027c12 */ /* 0x000fc6000f8e3cff */
[----:B------:R-:W-:Y:S06]  /*6e30*/  HMMA.16816.F32.BF16 R8, R64, R112, R8 ;  /* 0x000000704008723c */ /* 0x000fec0000041808 */
[----:B-1----:R-:W-:Y:S08]  /*6e40*/  HMMA.16816.F32.BF16 R12, R72, R108, R12 ;  /* 0x0000006c480c723c */ /* 0x002ff0000004180c */
[----:B------:R-:W-:-:S02]  /*6e50*/  IMAD.MOV.U32 R104, RZ, RZ, R6 ;  /* 0x000000ffff687224 */ /* 0x000fc400078e0006 */
[----:B------:R-:W-:Y:S02]  /*6e60*/  IMAD.MOV.U32 R101, RZ, RZ, R7 ;  /* 0x000000ffff657224 */ /* 0x000fe400078e0007 */
[----:B------:R-:W-:Y:S02]  /*6e70*/  IMAD.MOV.U32 R176, RZ, RZ, R4 ;  /* 0x000000ffffb07224 */ /* 0x000fe400078e0004 */
[----:B------:R-:W-:Y:S02]  /*6e80*/  IMAD.MOV.U32 R121, RZ, RZ, R5 ;  /* 0x000000ffff797224 */ /* 0x000fe400078e0005 */
[----:B------:R-:W-:-:S04]  /*6e90*/  IMAD.WIDE.U32 R6, R0, -0x2daee0ad, RZ ;  /* 0xd2511f5300067825 */ /* 0x000fc800078e00ff */
[----:B------:R-:W-:Y:S01]  /*6ea0*/  IMAD.MOV.U32 R81, RZ, RZ, R8 ;  /* 0x000000ffff517224 */ /* 0x000fe200078e0008 */
[----:B------:R-:W-:Y:S01]  /*6eb0*/  LOP3.LUT R8, R37, UR21, R42, 0x96, !PT ;  /* 0x0000001525087c12 */ /* 0x000fe2000f8e962a */
[----:B------:R-:W-:Y:S01]  /*6ec0*/  IMAD.WIDE.U32 R4, R3, -0x326172a9, RZ ;  /* 0xcd9e8d5703047825 */ /* 0x000fe200078e00ff */
[----:B------:R-:W-:-:S03]  /*6ed0*/  LOP3.LUT R0, R7, UR21, R54, 0x96, !PT ;  /* 0x0000001507007c12 */ /* 0x000fc6000f8e9636 */
[----:B------:R-:W-:Y:S01]  /*6ee0*/  IMAD.MOV.U32 R116, RZ, RZ, R15 ;  /* 0x000000ffff747224 */ /* 0x000fe200078e000f */
[----:B------:R-:W-:Y:S01]  /*6ef0*/  LOP3.LUT R21, R5, UR24, R38, 0x96, !PT ;  /* 0x0000001805157c12 */ /* 0x000fe2000f8e9626 */
[----:B------:R-:W-:Y:S01]  /*6f00*/  IMAD.MOV.U32 R113, RZ, RZ, R14 ;  /* 0x000000ffff717224 */ /* 0x000fe200078e000e */
[----:B------:R-:W-:Y:S01]  /*6f10*/  LOP3.LUT R19, R31, UR23, R4, 0x96, !PT ;  /* 0x000000171f137c12 */ /* 0x000fe2000f8e9604 */
[----:B------:R-:W-:Y:S01]  /*6f20*/  IMAD.MOV.U32 R112, RZ, RZ, R13 ;  /* 0x000000ffff707224 */ /* 0x000fe200078e000d */
[----:B------:R-:W-:Y:S01]  /*6f30*/  LOP3.LUT R39, R5, UR24, R52, 0x96, !PT ;  /* 0x0000001805277c12 */ /* 0x000fe2000f8e9634 */
[----:B------:R-:W-:Y:S02]  /*6f40*/  IMAD.MOV.U32 R103, RZ, RZ, R12 ;  /* 0x000000ffff677224 */ /* 0x000fe400078e000c */
[----:B------:R-:W-:Y:S01]  /*6f50*/  HMMA.16816.F32.BF16 R12, R64, R108, R24 ;  /* 0x0000006c400c723c */ /* 0x000fe20000041818 */
[----:B------:R-:W-:Y:S02]  /*6f60*/  IMAD.MOV.U32 R153, RZ, RZ, R9 ;  /* 0x000000ffff997224 */ /* 0x000fe400078e0009 */
[----:B------:R-:W-:-:S04]  /*6f70*/  IMAD.WIDE.U32 R2, R2, -0x326172a9, RZ ;  /* 0xcd9e8d5702027825 */ /* 0x000fc800078e00ff */
[----:B------:R-:W-:Y:S01]  /*6f80*/  IMAD.WIDE.U32 R8, R8, -0x326172a9, RZ ;  /* 0xcd9e8d5708087825 */ /* 0x000fe200078e00ff */
[C---:B------:R-:W-:Y:S02]  /*6f90*/  LOP3.LUT R38, R3.reuse, UR24, R38, 0x96, !PT ;  /* 0x0000001803267c12 */ /* 0x040fe4000f8e9626 */
[----:B------:R-:W-:Y:S01]  /*6fa0*/  LOP3.LUT R47, R3, UR24, R46, 0x96, !PT ;  /* 0x00000018032f7c12 */ /* 0x000fe2000f8e962e */
[----:B------:R-:W-:Y:S01]  /*6fb0*/  IMAD.MOV.U32 R80, RZ, RZ, R11 ;  /* 0x000000ffff507224 */ /* 0x000fe200078e000b */
[----:B------:R-:W-:Y:S01]  /*6fc0*/  LOP3.LUT R3, R9, UR20, R30, 0x96, !PT ;  /* 0x0000001409037c12 */ /* 0x000fe2000f8e961e */
[----:B------:R-:W-:Y:S01]  /*6fd0*/  IMAD.MOV.U32 R152, RZ, RZ, R10 ;  /* 0x000000ffff987224 */ /* 0x000fe200078e000a */
[----:B------:R-:W-:Y:S01]  /*6fe0*/  LOP3.LUT R25, R45, UR23, R4, 0x96, !PT ;  /* 0x000000172d197c12 */ /* 0x000fe2000f8e9604 */
[----:B------:R-:W-:Y:S01]  /*6ff0*/  IMAD.WIDE.U32 R10, R0, -0x326172a9, RZ ;  /* 0xcd9e8d57000a7825 */ /* 0x000fe200078e00ff */
[----:B------:R-:W-:Y:S02]  /*7000*/  LOP3.LUT R4, R35, UR11, R36, 0x96, !PT ;  /* 0x0000000b23047c12 */ /* 0x000fe4000f8e9624 */
[----:B------:R-:W-:-:S02]  /*7010*/  LOP3.LUT R31, R31, UR23, R2, 0x96, !PT ;  /* 0x000000171f1f7c12 */ /* 0x000fc4000f8e9602 */
[----:B------:R-:W-:Y:S01]  /*7020*/  LOP3.LUT R0, R11, UR20, R44, 0x96, !PT ;  /* 0x000000140b007c12 */ /* 0x000fe2000f8e962c */
[----:B------:R-:W-:Y:S01]  /*7030*/  IMAD.WIDE.U32 R4, R4, -0x326172a9, RZ ;  /* 0xcd9e8d5704047825 */ /* 0x000fe200078e00ff */
[----:B------:R-:W-:-:S03]  /*7040*/  LOP3.LUT R37, R49, UR23, R2, 0x96, !PT ;  /* 0x0000001731257c12 */ /* 0x000fc6000f8e9602 */
[----:B------:R-:W-:Y:S01]  /*7050*/  IMAD.MOV.U32 R108, RZ, RZ, R12 ;  /* 0x000000ffff6c7224 */ /* 0x000fe200078e000c */
[----:B------:R-:W-:Y:S01]  /*7060*/  LOP3.LUT R5, R5, UR10, R8, 0x96, !PT ;  /* 0x0000000a05057c12 */ /* 0x000fe2000f8e9608 */
[----:B------:R-:W-:Y:S02]  /*7070*/  IMAD.MOV.U32 R102, RZ, RZ, R13 ;  /* 0x000000ffff667224 */ /* 0x000fe400078e000d */
[----:B------:R-:W-:-:S04]  /*7080*/  IMAD.WIDE.U32 R12, R3, -0x2daee0ad, RZ ;  /* 0xd2511f53030c7825 */ /* 0x000fc800078e00ff */
[----:B------:R-:W-:Y:S01]  /*7090*/  IMAD.MOV.U32 R155, RZ, RZ, R15 ;  /* 0x000000ffff9b7224 */ /* 0x000fe200078e000f */
[----:B------:R-:W-:Y:S01]  /*70a0*/  LOP3.LUT R3, R13, UR9, R34, 0x96, !PT ;  /* 0x000000090d037c12 */ /* 0x000fe2000f8e9622 */
[----:B------:R-:W-:Y:S02]  /*70b0*/  IMAD.MOV.U32 R154, RZ, RZ, R14 ;  /* 0x000000ffff9a7224 */ /* 0x000fe400078e000e */
[----:B------:R-:W-:Y:S01]  /*70c0*/  IMAD.WIDE.U32 R14, R0, -0x2daee0ad, RZ ;  /* 0xd2511f53000e7825 */ /* 0x000fe200078e00ff */
[----:B------:R-:W-:-:S03]  /*70d0*/  LOP3.LUT R0, R41, UR11, R6, 0x96, !PT ;  /* 0x0000000b29007c12 */ /* 0x000fc6000f8e9606 */
        /* <DEDUP_REMOVED lines=9> */
[----:B------:R-:W-:-:S04]  /*7170*/  LOP3.LUT R11, R5, UR7, R12, 0x96, !PT ;  /* 0x00000007050b7c12 */ /* 0x000fc8000f8e960c */
[----:B------:R-:W-:Y:S01]  /*7180*/  LOP3.LUT R13, R3, UR25, R4, 0x96, !PT ;  /* 0x00000019030d7c12 */ /* 0x000fe2000f8e9604 */
[----:B------:R-:W-:Y:S01]  /*7190*/  IMAD.WIDE.U32 R4, R7, -0x2daee0ad, RZ ;  /* 0xd2511f5307047825 */ /* 0x000fe200078e00ff */
[C---:B------:R-:W-:Y:S02]  /*71a0*/  LOP3.LUT R12, R2.reuse, 0xff, RZ, 0xc0, !PT ;  /* 0x000000ff020c7812 */ /* 0x040fe400078ec0ff */
[----:B------:R-:W-:Y:S01]  /*71b0*/  LOP3.LUT R41, R2, 0xffff, RZ, 0xc0, !PT ;  /* 0x0000ffff02297812 */ /* 0x000fe200078ec0ff */
[----:B------:R-:W-:Y:S01]  /*71c0*/  IMAD.WIDE.U32 R6, R19, -0x2daee0ad, RZ ;  /* 0xd2511f5313067825 */ /* 0x000fe200078e00ff */
[--C-:B------:R-:W-:Y:S02]  /*71d0*/  SHF.R.U32.HI R46, RZ, 0x10, R2.reuse ;  /* 0x00000010ff2e7819 */ /* 0x100fe40000011602 */
[----:B------:R-:W-:Y:S01]  /*71e0*/  SHF.R.U32.HI R10, RZ, 0x18, R2 ;  /* 0x00000018ff0a7819 */ /* 0x000fe20000011602 */
[----:B------:R-:W-:Y:S01]  /*71f0*/  IMAD.WIDE.U32 R2, R0, -0x2daee0ad, RZ ;  /* 0xd2511f5300027825 */ /* 0x000fe200078e00ff */
[----:B------:R-:W-:-:S02]  /*7200*/  LOP3.LUT R55, R5, UR7, R14, 0x96, !PT ;  /* 0x0000000705377c12 */ /* 0x000fc4000f8e960e */
[----:B------:R-:W-:Y:S02]  /*7210*/  ISETP.LE.U32.AND P4, PT, R10, UR13, PT ;  /* 0x0000000d0a007c0c */ /* 0x000fe4000bf83070 */
[----:B------:R-:W-:Y:S02]  /*7220*/  LOP3.LUT R22, R3, UR25, R4, 0x96, !PT ;  /* 0x0000001903167c12 */ /* 0x000fe4000f8e9604 */
[C---:B------:R-:W-:Y:S02]  /*7230*/  LOP3.LUT R15, R2.reuse, 0xff, RZ, 0xc0, !PT ;  /* 0x000000ff020f7812 */ /* 0x040fe400078ec0ff */
[----:B------:R-:W-:Y:S02]  /*7240*/  LOP3.LUT R57, R2, 0xffff, RZ, 0xc0, !PT ;  /* 0x0000ffff02397812 */ /* 0x000fe400078ec0ff */
[--C-:B------:R-:W-:Y:S02]  /*7250*/  SHF.R.U32.HI R56, RZ, 0x10, R2.reuse ;  /* 0x00000010ff387819 */ /* 0x100fe40000011602 */
[----:B------:R-:W-:Y:S01]  /*7260*/  SHF.R.U32.HI R14, RZ, 0x18, R2 ;  /* 0x00000018ff0e7819 */ /* 0x000fe20000011602 */
[----:B------:R-:W-:Y:S01]  /*7270*/  IMAD.WIDE.U32 R2, R21, -0x2daee0ad, RZ ;  /* 0xd2511f5315027825 */ /* 0x000fe200078e00ff */
[----:B------:R-:W-:-:S02]  /*7280*/  ISETP.LE.U32.AND P3, PT, R15, UR13, PT ;  /* 0x0000000d0f007c0c */ /* 0x000fc4000bf63070 */
[----:B------:R-:W-:Y:S02]  /*7290*/  ISETP.LE.U32.AND P5, PT, R14, UR13, PT ;  /* 0x0000000d0e007c0c */ /* 0x000fe4000bfa3070 */
[----:B------:R-:W-:Y:S02]  /*72a0*/  LOP3.LUT R3, R3, UR21, R42, 0x96, !PT ;  /* 0x0000001503037c12 */ /* 0x000fe4000f8e962a */
[----:B------:R-:W-:Y:S02]  /*72b0*/  LOP3.LUT R0, R7, UR11, R2, 0x96, !PT ;  /* 0x0000000b07007c12 */ /* 0x000fe4000f8e9602 */
[----:B------:R-:W-:Y:S01]  /*72c0*/  ISETP.LE.U32.AND P1, PT, R12, UR13, PT ;  /* 0x0000000d0c007c0c */ /* 0x000fe2000bf23070 */
[----:B------:R-:W-:-:S04]  /*72d0*/  IMAD.WIDE.U32 R2, R3, -0x326172a9, RZ ;  /* 0xcd9e8d5703027825 */ /* 0x000fc800078e00ff */
[----:B------:R-:W-:Y:S01]  /*72e0*/  IMAD.WIDE.U32 R8, R0, -0x326172a9, RZ ;  /* 0xcd9e8d5700087825 */ /* 0x000fe200078e00ff */
[----:B------:R-:W-:-:S04]  /*72f0*/  LOP3.LUT R0, R3, UR20, R30, 0x96, !PT ;  /* 0x0000001403007c12 */ /* 0x000fc8000f8e961e */
[----:B------:R-:W-:Y:S01]  /*7300*/  LOP3.LUT R2, R9, UR10, R2, 0x96, !PT ;  /* 0x0000000a09027c12 */ /* 0x000fe2000f8e9602 */
[----:B------:R-:W-:-:S04]  /*7310*/  IMAD.WIDE.U32 R4, R0, -0x2daee0ad, RZ ;  /* 0xd2511f5300047825 */ /* 0x000fc800078e00ff */
[----:B------:R-:W-:Y:S01]  /*7320*/  @!P1 HFMA2.BF16_V2 R127, -RZ.H0_H0, RZ.H0_H0, -R230.H0_H0 ;  /* 0x200000ffff7f9231 */ /* 0x000fe200003409e6 */
[----:B------:R-:W-:Y:S01]  /*7330*/  LOP3.LUT R5, R5, UR9, R6, 0x96, !PT ;  /* 0x0000000905057c12 */ /* 0x000fe2000f8e9606 */
[----:B------:R-:W-:-:S03]  /*7340*/  IMAD.WIDE.U32 R6, R2, -0x2daee0ad, RZ ;  /* 0xd2511f5302067825 */ /* 0x000fc600078e00ff */
[----:B------:R-:W-:Y:S01]  /*7350*/  @!P1 PRMT R230, R127, 0x5410, RZ ;  /* 0x000054107fe69816 */ /* 0x000fe200000000ff */
[----:B------:R-:W-:Y:S01]  /*7360*/  IMAD.WIDE.U32 R2, R11, -0x326172a9, RZ ;  /* 0xcd9e8d570b027825 */ /* 0x000fe200078e00ff */
[----:B------:R-:W-:-:S03]  /*7370*/  LOP3.LUT R7, R7, UR7, R4, 0x96, !PT ;  /* 0x0000000707077c12 */ /* 0x000fc6000f8e9604 */
[----:B------:R-:W-:Y:S01]  /*7380*/  IMAD.WIDE.U32 R4, R5, -0x326172a9, RZ ;  /* 0xcd9e8d5705047825 */ /* 0x000fe200078e00ff */
[----:B------:R-:W-:Y:S02]  /*7390*/  LOP3.LUT R0, R3, UR29, R16, 0x96, !PT ;  /* 0x0000001d03007c12 */ /* 0x000fe4000f8e9610 */
[C---:B------:R-:W-:Y:S02]  /*73a0*/  LOP3.LUT R17, R2.reuse, 0xff, RZ, 0xc0, !PT ;  /* 0x000000ff02117812 */ /* 0x040fe400078ec0ff */
        /* <DEDUP_REMOVED lines=17> */
[----:B------:R-:W-:Y:S01]  /*74c0*/  @!P2 HFMA2.BF16_V2 R50, -RZ.H0_H0, RZ.H0_H0, -R91.H0_H0 ;  /* 0x200000ffff32a231 */ /* 0x000fe2000034095b */
[----:B------:R-:W-:Y:S01]  /*74d0*/  ISETP.LE.U32.AND P1, PT, R33, UR13, PT ;  /* 0x0000000d21007c0c */ /* 0x000fe2000bf23070 */
[----:B------:R-:W-:Y:S01]  /*74e0*/  IMAD.WIDE.U32 R4, R39, -0x2daee0ad, RZ ;  /* 0xd2511f5327047825 */ /* 0x000fe200078e00ff */
[C---:B------:R-:W-:Y:S02]  /*74f0*/  LOP3.LUT R40, R2.reuse, 0xff, RZ, 0xc0, !PT ;  /* 0x000000ff02287812 */ /* 0x040fe400078ec0ff */
[----:B------:R-:W-:Y:S02]  /*7500*/  LOP3.LUT R45, R2, 0xffff, RZ, 0xc0, !PT ;  /* 0x0000ffff022d7812 */ /* 0x000fe400078ec0ff */
[--C-:B------:R-:W-:Y:S02]  /*7510*/  SHF.R.U32.HI R49, RZ, 0x10, R2.reuse ;  /* 0x00000010ff317819 */ /* 0x100fe40000011602 */
[----:B------:R-:W-:Y:S02]  /*7520*/  SHF.R.U32.HI R43, RZ, 0x18, R2 ;  /* 0x00000018ff2b7819 */ /* 0x000fe40000011602 */
[----:B------:R-:W-:Y:S01]  /*7530*/  SHF.R.U32.HI R2, RZ, 0x18, R0 ;  /* 0x00000018ff027819 */ /* 0x000fe20000011600 */
[----:B------:R-:W-:Y:S01]  /*7540*/  @!P6 HFMA2.BF16_V2 R51, -RZ.H0_H0, RZ.H0_H0, -R89.H0_H0 ;  /* 0x200000ffff33e231 */ /* 0x000fe20000340959 */
[----:B------:R-:W-:-:S02]  /*7550*/  @!P2 PRMT R91, R50, 0x5410, RZ ;  /* 0x00005410325ba816 */ /* 0x000fc400000000ff */
[----:B------:R-:W-:Y:S02]  /*7560*/  ISETP.LE.U32.AND P2, PT, R2, UR13, PT ;  /* 0x0000000d02007c0c */ /* 0x000fe4000bf43070 */
[----:B------:R-:W-:Y:S02]  /*7570*/  LOP3.LUT R2, R5, UR21, R54, 0x96, !PT ;  /* 0x0000001505027c12 */ /* 0x000fe4000f8e9636 */
        /* <DEDUP_REMOVED lines=8> */
[----:B------:R-:W-:Y:S02]  /*7600*/  LOP3.LUT R0, R9, UR20, R44, 0x96, !PT ;  /* 0x0000001409007c12 */ /* 0x000fe4000f8e962c */
[----:B------:R-:W-:Y:S02]  /*7610*/  LOP3.LUT R3, R3, UR11, R4, 0x96, !PT ;  /* 0x0000000b03037c12 */ /* 0x000fe4000f8e9604 */
[----:B------:R-:W-:Y:S01]  /*7620*/  @!P2 PRMT R94, R59, 0x5410, RZ ;  /* 0x000054103b5ea816 */ /* 0x000fe200000000ff */
[----:B------:R-:W-:Y:S01]  /*7630*/  IMAD.WIDE.U32 R6, R0, -0x2daee0ad, RZ ;  /* 0xd2511f5300067825 */ /* 0x000fe200078e00ff */
[----:B------:R-:W-:-:S04]  /*7640*/  ISETP.LE.U32.AND P2, PT, R17, UR13, PT ;  /* 0x0000000d11007c0c */ /* 0x000fc8000bf43070 */
        /* <DEDUP_REMOVED lines=13> */
[----:B------:R-:W-:Y:S01]  /*7720*/  LOP3.LUT R0, R0, 0xffff, RZ, 0xc0, !PT ;  /* 0x0000ffff00007812 */ /* 0x000fe200078ec0ff */
[----:B------:R-:W-:Y:S01]  /*7730*/  IMAD.MOV.U32 R61, RZ, RZ, R205 ;  /* 0x000000ffff3d7224 */ /* 0x000fe200078e00cd */
[----:B------:R-:W-:Y:S01]  /*7740*/  LOP3.LUT R19, R3, UR25, R4, 0x96, !PT ;  /* 0x0000001903137c12 */ /* 0x000fe2000f8e9604 */
[----:B------:R-:W-:Y:S01]  /*7750*/  IMAD.WIDE.U32 R4, R31, -0x2daee0ad, RZ ;  /* 0xd2511f531f047825 */ /* 0x000fe200078e00ff */
[C---:B------:R-:W-:Y:S01]  /*7760*/  LOP3.LUT R53, R2.reuse, 0xff, RZ, 0xc0, !PT ;  /* 0x000000ff02357812 */ /* 0x040fe200078ec0ff */
[----:B------:R1:W-:Y:S01]  /*7770*/  STL [R1+0x1a8], R236 ;  /* 0x0001a8ec01007387 */ /* 0x0003e20000100800 */
        /* <DEDUP_REMOVED lines=10> */
[----:B------:R-:W-:Y:S01]  /*7820*/  IMAD.WIDE.U32 R8, R0, -0x326172a9, RZ ;  /* 0xcd9e8d5700087825 */ /* 0x000fe200078e00ff */
[----:B------:R-:W-:-:S03]  /*7830*/  LOP3.LUT R3, R3, UR20, R30, 0x96, !PT ;  /* 0x0000001403037c12 */ /* 0x000fc6000f8e961e */
[----:B------:R-:W-:Y:S02]  /*7840*/  @!P6 HFMA2.BF16_V2 R62, -RZ.H0_H0, RZ.H0_H0, -R234.H0_H0 ;  /* 0x200000ffff3ee231 */ /* 0x000fe400003409ea */
[----:B------:R-:W-:Y:S01]  /*7850*/  @!P2 HFMA2.BF16_V2 R63, -RZ.H0_H0, RZ.H0_H0, -R239.H0_H0 ;  /* 0x200000ffff3fa231 */ /* 0x000fe200003409ef */
[----:B------:R-:W-:Y:S01]  /*7860*/  LOP3.LUT R0, R9, UR10, R2, 0x96, !PT ;  /* 0x0000000a09007c12 */ /* 0x000fe2000f8e9602 */
[----:B------:R-:W-:Y:S01]  /*7870*/  IMAD.WIDE.U32 R2, R3, -0x2daee0ad, RZ ;  /* 0xd2511f5303027825 */ /* 0x000fe200078e00ff */
[----:B------:R-:W-:Y:S02]  /*7880*/  @!P6 PRMT R234, R62, 0x5410, RZ ;  /* 0x000054103eeae816 */ /* 0x000fe400000000ff */
[----:B------:R-:W-:Y:S01]  /*7890*/  @!P2 PRMT R239, R63, 0x5410, RZ ;  /* 0x000054103fefa816 */ /* 0x000fe200000000ff */
[----:B------:R-:W-:Y:S01]  /*78a0*/  IMAD.WIDE.U32 R6, R0, -0x2daee0ad, RZ ;  /* 0xd2511f5300067825 */ /* 0x000fe200078e00ff */
[----:B------:R-:W-:Y:S01]  /*78b0*/  LOP3.LUT R0, R24, 0xff, RZ, 0xc0, !PT ;  /* 0x000000ff18007812 */ /* 0x000fe200078ec0ff */
[----:B------:R2:W-:Y:S01]  /*78c0*/  STL [R1+0x1ac], R234 ;  /* 0x0001acea01007387 */ /* 0x0005e20000100800 */
[----:B------:R-:W-:Y:S01]  /*78d0*/  LOP3.LUT R3, R3, UR9, R4, 0x96, !PT ;  /* 0x0000000903037c12 */ /* 0x000fe2000f8e9604 */
[----:B------:R-:W-:Y:S01]  /*78e0*/  IMAD.MOV.U32 R62, RZ, RZ, R195 ;  /* 0x000000ffff3e7224 */ /* 0x000fe200078e00c3 */
[----:B------:R-:W-:Y:S01]  /*78f0*/  ISETP.LE.U32.AND P6, PT, R0, UR13, PT ;  /* 0x0000000d00007c0c */ /* 0x000fe2000bfc3070 */
[----:B------:R-:W-:Y:S01]  /*7900*/  IMAD.MOV.U32 R63, RZ, RZ, R177 ;  /* 0x000000ffff3f7224 */ /* 0x000fe200078e00b1 */
[----:B------:R-:W-:Y:S01]  /*7910*/  LOP3.LUT R2, R7, UR7, R2, 0x96, !PT ;  /* 0x0000000707027c12 */ /* 0x000fe2000f8e9602 */
[----:B------:R-:W-:Y:S01]  /*7920*/  IMAD.WIDE.U32 R4, R3, -0x326172a9, RZ ;  /* 0xcd9e8d5703047825 */ /* 0x000fe200078e00ff */
[----:B------:R-:W-:-:S03]  /*7930*/  LOP3.LUT R0, R13, 0xff, RZ, 0xc0, !PT ;  /* 0x000000ff0d007812 */ /* 0x000fc600078ec0ff */
[----:B------:R-:W-:Y:S01]  /*7940*/  IMAD.WIDE.U32 R2, R2, -0x326172a9, RZ ;  /* 0xcd9e8d5702027825 */ /* 0x000fe200078e00ff */
[----:B------:R-:W-:Y:S02]  /*7950*/  ISETP.LE.U32.AND P2, PT, R0, UR13, PT ;  /* 0x0000000d00007c0c */ /* 0x000fe4000bf43070 */
[----:B------:R-:W-:Y:S01]  /*7960*/  LOP3.LUT R5, R5, UR8, R8, 0x96, !PT ;  /* 0x0000000805057c12 */ /* 0x000fe2000f8e9608 */
[----:B-1----:R-:W-:Y:S01]  /*7970*/  IMAD.MOV.U32 R236, RZ, RZ, R121 ;  /* 0x000000ffffec7224 */ /* 0x002fe200078e0079 */
[----:B------:R-:W-:Y:S01]  /*7980*/  LOP3.LUT R0, R13, 0xffff, RZ, 0xc0, !PT ;  /* 0x0000ffff0d007812 */ /* 0x000fe200078ec0ff */
[----:B------:R-:W-:Y:S01]  /*7990*/  @!P6 HFMA2.BF16_V2 R84, -RZ.H0_H0, RZ.H0_H0, -R237.H0_H0 ;  /* 0x200000ffff54e231 */ /* 0x000fe200003409ed */
[----:B------:R-:W-:Y:S02]  /*79a0*/  LOP3.LUT R14, R3, UR29, R4, 0x96, !PT ;  /* 0x0000001d030e7c12 */ /* 0x000fe4000f8e9604 */
[C---:B------:R-:W-:Y:S02]  /*79b0*/  LOP3.LUT R30, R2.reuse, 0xffff, RZ, 0xc0, !PT ;  /* 0x0000ffff021e7812 */ /* 0x040fe400078ec0ff */
[----:B------:R-:W-:-:S02]  /*79c0*/  LOP3.LUT R44, R2, 0xff, RZ, 0xc0, !PT ;  /* 0x000000ff022c7812 */ /* 0x000fc400078ec0ff */
[--C-:B------:R-:W-:Y:S01]  /*79d0*/  SHF.R.U32.HI R42, RZ, 0x10, R2.reuse ;  /* 0x00000010ff2a7819 */ /* 0x100fe20000011602 */
[----:B------:R-:W-:Y:S01]  /*79e0*/  @!P2 HFMA2.BF16_V2 R85, -RZ.H0_H0, RZ.H0_H0, -R238.H0_H0 ;  /* 0x200000ffff55a231 */ /* 0x000fe200003409ee */
[----:B------:R-:W-:Y:S01]  /*79f0*/  SHF.R.U32.HI R38, RZ, 0x18, R2 ;  /* 0x00000018ff267819 */ /* 0x000fe20000011602 */
[----:B------:R-:W-:Y:S01]  /*7a00*/  IMAD.WIDE.U32 R2, R5, -0x2daee0ad, RZ ;  /* 0xd2511f5305027825 */ /* 0x000fe200078e00ff */
[----:B------:R-:W-:Y:S02]  /*7a10*/  SHF.R.U32.HI R0, RZ, 0x8, R0 ;  /* 0x00000008ff007819 */ /* 0x000fe40000011600 */
[----:B------:R-:W-:Y:S01]  /*7a20*/  @!P6 PRMT R237, R84, 0x5410, RZ ;  /* 0x0000541054ede816 */ /* 0x000fe200000000ff */
[----:B------:R-:W-:Y:S01]  /*7a30*/  IMAD.WIDE.U32 R4, R47, -0x2daee0ad, RZ ;  /* 0xd2511f532f047825 */ /* 0x000fe200078e00ff */
[----:B------:R-:W-:Y:S02]  /*7a40*/  LOP3.LUT R0, R0, 0xffff, RZ, 0xc0, !PT ;  /* 0x0000ffff00007812 */ /* 0x000fe400078ec0ff */
[C---:B------:R-:W-:Y:S01]  /*7a50*/  LOP3.LUT R27, R2.reuse, 0xffff, RZ, 0xc0, !PT ;  /* 0x0000ffff021b7812 */ /* 0x040fe200078ec0ff */
[----:B------:R-:W-:Y:S01]  /*7a60*/  IMAD.MOV.U32 R47, RZ, RZ, R108 ;  /* 0x000000ffff2f7224 */ /* 0x000fe200078e006c */
[----:B------:R-:W-:Y:S01]  /*7a70*/  LOP3.LUT R51, R2, 0xff, RZ, 0xc0, !PT ;  /* 0x000000ff02337812 */ /* 0x000fe200078ec0ff */
[----:B--2---:R-:W-:Y:S01]  /*7a80*/  IMAD.MOV.U32 R234, RZ, RZ, R193 ;  /* 0x000000ffffea7224 */ /* 0x004fe200078e00c1 */
[----:B------:R-:W-:-:S02]  /*7a90*/  SHF.R.U32.HI R31, RZ, 0x10, R2 ;  /* 0x00000010ff1f7819 */ /* 0x000fc40000011602 */
[----:B------:R-:W-:Y:S02]  /*7aa0*/  SHF.R.U32.HI R39, RZ, 0x18, R2 ;  /* 0x00000018ff277819 */ /* 0x000fe40000011602 */
[----:B------:R-:W-:Y:S02]  /*7ab0*/  LOP3.LUT R2, R5, UR21, R82, 0x96, !PT ;  /* 0x0000001505027c12 */ /* 0x000fe4000f8e9652 */
[----:B------:R-:W-:Y:S02]  /*7ac0*/  ISETP.LE.U32.AND P6, PT, R0, UR13, PT ;  /* 0x0000000d00007c0c */ /* 0x000fe4000bfc3070 */
[----:B------:R-:W-:Y:S01]  /*7ad0*/  LOP3.LUT R15, R3, UR25, R6, 0x96, !PT ;  /* 0x00000019030f7c12 */ /* 0x000fe2000f8e9606 */
[----:B------:R-:W-:Y:S01]  /*7ae0*/  IMAD.WIDE.U32 R6, R2, -0x326172a9, RZ ;  /* 0xcd9e8d5702067825 */ /* 0x000fe200078e00ff */
[----:B------:R-:W-:Y:S02]  /*7af0*/  SHF.R.U32.HI R0, RZ, 0x18, R13 ;  /* 0x00000018ff007819 */ /* 0x000fe4000001160d */
[----:B------:R-:W-:Y:S01]  /*7b00*/  @!P2 PRMT R238, R85, 0x5410, RZ ;  /* 0x0000541055eea816 */ /* 0x000fe200000000ff */
[----:B------:R-:W-:Y:S01]  /*7b10*/  IMAD.WIDE.U32 R2, R37, -0x2daee0ad, RZ ;  /* 0xd2511f5325027825 */ /* 0x000fe200078e00ff */
[----:B------:R-:W-:-:S02]  /*7b20*/  LOP3.LUT R5, R7, UR20, R48, 0x96, !PT ;  /* 0x0000001407057c12 */ /* 0x000fc4000f8e9630 */
[----:B------:R-:W-:Y:S01]  /*7b30*/  ISETP.LE.U32.AND P2, PT, R0, UR13, PT ;  /* 0x0000000d00007c0c */ /* 0x000fe2000bf43070 */
[----:B------:R-:W-:Y:S01]  /*7b40*/  IMAD.MOV.U32 R37, RZ, RZ, R102 ;  /* 0x000000ffff257224 */ /* 0x000fe200078e0066 */
[----:B------:R-:W-:Y:S01]  /*7b50*/  SHF.R.U32.HI R0, RZ, 0x10, R13 ;  /* 0x00000010ff007819 */ /* 0x000fe2000001160d */
[----:B------:R-:W-:Y:S01]  /*7b60*/  @!P6 HFMA2.BF16_V2 R86, -RZ.H0_H0, RZ.H0_H0, -R235.H0_H0 ;  /* 0x200000ffff56e231 */ /* 0x000fe200003409eb */
[----:B------:R-:W-:Y:S01]  /*7b70*/  LOP3.LUT R4, R3, UR11, R4, 0x96, !PT ;  /* 0x0000000b03047c12 */ /* 0x000fe2000f8e9604 */
[----:B------:R-:W-:Y:S01]  /*7b80*/  IMAD.WIDE.U32 R8, R5, -0x2daee0ad, RZ ;  /* 0xd2511f5305087825 */ /* 0x000fe200078e00ff */
[----:B------:R-:W-:Y:S02]  /*7b90*/  LOP3.LUT R3, R0, 0xff, RZ, 0xc0, !PT ;  /* 0x000000ff00037812 */ /* 0x000fe400078ec0ff */
[----:B------:R-:W-:Y:S01]  /*7ba0*/  @!P6 PRMT R235, R86, 0x5410, RZ ;  /* 0x0000541056ebe816 */ /* 0x000fe200000000ff */
[----:B------:R-:W-:Y:S01]  /*7bb0*/  IMAD.MOV.U32 R48, RZ, RZ, R116 ;  /* 0x000000ffff307224 */ /* 0x000fe200078e0074 */
[----:B------:R-:W-:-:S02]  /*7bc0*/  LOP3.LUT R0, R9, UR9, R2, 0x96, !PT ;  /* 0x0000000909007c12 */ /* 0x000fc4000f8e9602 */
[----:B------:R-:W-:Y:S01]  /*7bd0*/  ISETP.LE.U32.AND P6, PT, R3, UR13, PT ;  /* 0x0000000d03007c0c */ /* 0x000fe2000bfc3070 */
[----:B------:R-:W-:Y:S02]  /*7be0*/  @!P2 HFMA2.BF16_V2 R87, -RZ.H0_H0, RZ.H0_H0, -R233.H0_H0 ;  /* 0x200000ffff57a231 */ /* 0x000fe400003409e9 */
[----:B------:R-:W-:-:S04]  /*7bf0*/  IMAD.WIDE.U32 R2, R4, -0x326172a9, RZ ;  /* 0xcd9e8d5704027825 */ /* 0x000fc800078e00ff */
[----:B------:R-:W-:Y:S01]  /*7c00*/  IMAD.WIDE.U32 R12, R0, -0x326172a9, RZ ;  /* 0xcd9e8d57000c7825 */ /* 0x000fe200078e00ff */
[----:B------:R-:W-:Y:S02]  /*7c10*/  SHF.R.U32.HI R0, RZ, 0x8, R41 ;  /* 0x00000008ff007819 */ /* 0x000fe40000011629 */
[----:B------:R-:W-:Y:S01]  /*7c20*/  @!P2 PRMT R233, R87, 0x5410, RZ ;  /* 0x0000541057e9a816 */ /* 0x000fe200000000ff */
[----:B------:R-:W-:Y:S01]  /*7c30*/  IMAD.MOV.U32 R41, RZ, RZ, R113 ;  /* 0x000000ffff297224 */ /* 0x000fe200078e0071 */
[----:B------:R-:W-:Y:S01]  /*7c40*/  LOP3.LUT R0, R0, 0xffff, RZ, 0xc0, !PT ;  /* 0x0000ffff00007812 */ /* 0x000fe200078ec0ff */
[----:B------:R-:W-:Y:S01]  /*7c50*/  LDSM.16.MT88.4 R84, [R192+0xa400] ;  /* 0x00a40000c054783b */ /* 0x000fe20000004200 */
[----:B------:R-:W-:Y:S01]  /*7c60*/  @!P6 HFMA2.BF16_V2 R128, -RZ.H0_H0, RZ.H0_H0, -R232.H0_H0 ;  /* 0x200000ffff80e231 */ /* 0x000fe200003409e8 */
[----:B------:R-:W-:Y:S02]  /*7c70*/  LOP3.LUT R3, R3, UR10, R6, 0x96, !PT ;  /* 0x0000000a03037c12 */ /* 0x000fe4000f8e9606 */
[----:B------:R-:W-:-:S02]  /*7c80*/  ISETP.LE.U32.AND P2, PT, R0, UR13, PT ;  /* 0x0000000d00007c0c */ /* 0x000fc4000bf43070 */
[----:B------:R-:W-:Y:S01]  /*7c90*/  LOP3.LUT R0, R46, 0xff, RZ, 0xc0, !PT ;  /* 0x000000ff2e007812 */ /* 0x000fe200078ec0ff */
[----:B------:R-:W-:Y:S01]  /*7ca0*/  IMAD.WIDE.U32 R4, R3, -0x2daee0ad, RZ ;  /* 0xd2511f5303047825 */ /* 0x000fe200078e00ff */
[----:B------:R-:W-:Y:S02]  /*7cb0*/  LOP3.LUT R2, R13, UR8, R2, 0x96, !PT ;  /* 0x000000080d027c12 */ /* 0x000fe4000f8e9602 */
[----:B------:R-:W-:Y:S01]  /*7cc0*/  @!P6 PRMT R232, R128, 0x5410, RZ ;  /* 0x0000541080e8e816 */ /* 0x000fe200000000ff */
[----:B------:R-:W-:Y:S01]  /*7cd0*/  IMAD.MOV.U32 R128, RZ, RZ, R103 ;  /* 0x000000ffff807224 */ /* 0x000fe200078e0067 */
[----:B------:R-:W-:Y:S01]  /*7ce0*/  ISETP.LE.U32.AND P6, PT, R0, UR13, PT ;  /* 0x0000000d00007c0c */ /* 0x000fe2000bfc3070 */
[----:B------:R-:W-:Y:S01]  /*7cf0*/  FFMA.FTZ R0, R129, UR6, -R18 ;  /* 0x0000000681007c23 */ /* 0x000fe20008010812 */
[----:B------:R-:W-:-:S04]  /*7d00*/  IMAD.WIDE.U32 R2, R2, -0x2daee0ad, RZ ;  /* 0xd2511f5302027825 */ /* 0x000fc800078e00ff */
[----:B------:R-:W-:Y:S01]  /*7d10*/  @!P4 HFMA2.BF16_V2 R129, -RZ.H0_H0, RZ.H0_H0, -R228.H0_H0 ;  /* 0x200000ffff81c231 */ /* 0x000fe200003409e4 */
[----:B------:R-:W-:Y:S01]  /*7d20*/  LOP3.LUT R16, R5, UR7, R8, 0x96, !PT ;  /* 0x0000000705107c12 */ /* 0x000fe2000f8e9608 */
[----:B------:R1:W-:Y:S01]  /*7d30*/  MUFU.EX2 R103, R0 ;  /* 0x0000000000677308 */ /* 0x0003e20000000800 */
[----:B------:R-:W-:Y:S01]  /*7d40*/  @!P2 HFMA2.BF16_V2 R88, -RZ.H0_H0, RZ.H0_H0, -R229.H0_H0 ;  /* 0x200000ffff58a231 */ /* 0x000fe200003409e5 */
[C---:B------:R-:W-:Y:S01]  /*7d50*/  LOP3.LUT R17, R2.reuse, 0xffff, RZ, 0xc0, !PT ;  /* 0x0000ffff02117812 */ /* 0x040fe200078ec0ff */
[----:B------:R-:W-:Y:S01]  /*7d60*/  IMAD.MOV.U32 R46, RZ, RZ, R112 ;  /* 0x000000ffff2e7224 */ /* 0x000fe200078e0070 */
[----:B------:R-:W-:Y:S02]  /*7d70*/  LOP3.LUT R21, R2, 0xff, RZ, 0xc0, !PT ;  /* 0x000000ff02157812 */ /* 0x000fe400078ec0ff */
[--C-:B------:R-:W-:Y:S02]  /*7d80*/  SHF.R.U32.HI R25, RZ, 0x10, R2.reuse ;  /* 0x00000010ff197819 */ /* 0x100fe40000011602 */
[----:B------:R-:W-:Y:S01]  /*7d90*/  SHF.R.U32.HI R24, RZ, 0x18, R2 ;  /* 0x00000018ff187819 */ /* 0x000fe20000011602 */
[----:B------:R-:W-:Y:S01]  /*7da0*/  FFMA.FTZ R2, R130, UR6, -R18 ;  /* 0x0000000682027c23 */ /* 0x000fe20008010812 */
[----:B------:R-:W-:Y:S01]  /*7db0*/  @!P2 PRMT R229, R88, 0x5410, RZ ;  /* 0x0000541058e5a816 */ /* 0x000fe200000000ff */
[----:B------:R-:W-:Y:S01]  /*7dc0*/  @!P6 HFMA2.BF16_V2 R130, -RZ.H0_H0, RZ.H0_H0, -R227.H0_H0 ;  /* 0x200000ffff82e231 */ /* 0x000fe200003409e3 */
[----:B------:R-:W-:Y:S01]  /*7dd0*/  @!P4 PRMT R228, R129, 0x5410, RZ ;  /* 0x0000541081e4c816 */ /* 0x000fe200000000ff */
[----:B------:R2:W3:Y:S01]  /*7de0*/  MUFU.EX2 R102, R2 ;  /* 0x0000000200667308 */ /* 0x0004e20000000800 */
[----:B------:R-:W-:Y:S01]  /*7df0*/  IMAD.MOV.U32 R129, RZ, RZ, R104 ;  /* 0x000000ffff817224 */ /* 0x000fe200078e0068 */
[----:B------:R-:W-:Y:S01]  /*7e00*/  LOP3.LUT R13, R3, UR25, R4, 0x96, !PT ;  /* 0x00000019030d7c12 */ /* 0x000fe2000f8e9604 */
[----:B------:R-:W-:Y:S01]  /*7e10*/  FFMA.FTZ R3, R125, UR6, -R23 ;  /* 0x000000067d037c23 */ /* 0x000fe20008010817 */
[----:B-1----:R-:W-:Y:S01]  /*7e20*/  LOP3.LUT R0, R10, 0xffff, RZ, 0xc0, !PT ;  /* 0x0000ffff0a007812 */ /* 0x002fe200078ec0ff */
[----:B------:R-:W-:Y:S01]  /*7e30*/  IMAD.MOV.U32 R88, RZ, RZ, R80 ;  /* 0x000000ffff587224 */ /* 0x000fe200078e0050 */
[----:B------:R-:W-:Y:S01]  /*7e40*/  @!P6 PRMT R227, R130, 0x5410, RZ ;  /* 0x0000541082e3e816 */ /* 0x000fe200000000ff */
[----:B------:R-:W-:Y:S01]  /*7e50*/  IMAD.MOV.U32 R130, RZ, RZ, R176 ;  /* 0x000000ffff827224 */ /* 0x000fe200078e00b0 */
[----:B------:R-:W-:Y:S01]  /*7e60*/  SHF.R.U32.HI R0, RZ, 0x8, R0 ;  /* 0x00000008ff007819 */ /* 0x000fe20000011600 */
[----:B------:R-:W-:Y:S01]  /*7e70*/  MUFU.EX2 R177, R3 ;  /* 0x0000000300b17308 */ /* 0x000fe20000000800 */
[----:B------:R-:W-:-:S02]  /*7e80*/  LOP3.LUT R4, R49, 0xff, RZ, 0xc0, !PT ;  /* 0x000000ff31047812 */ /* 0x000fc400078ec0ff */
[----:B------:R-:W-:-:S04]  /*7e90*/  LOP3.LUT R0, R0, 0xffff, RZ, 0xc0, !PT ;  /* 0x0000ffff00007812 */ /* 0x000fc800078ec0ff */
[----:B------:R-:W-:Y:S01]  /*7ea0*/  ISETP.LE.U32.AND P2, PT, R0, UR13, PT ;  /* 0x0000000d00007c0c */ /* 0x000fe2000bf43070 */
[----:B--2---:R-:W-:Y:S01]  /*7eb0*/  FFMA.FTZ R2, R132, UR6, -R23 ;  /* 0x0000000684027c23 */ /* 0x004fe20008010817 */
[----:B------:R-:W-:-:S03]  /*7ec0*/  LOP3.LUT R0, R10, 0xff, RZ, 0xc0, !PT ;  /* 0x000000ff0a007812 */ /* 0x000fc600078ec0ff */
[----:B------:R1:W-:Y:S01]  /*7ed0*/  MUFU.EX2 R120, R2 ;  /* 0x0000000200787308 */ /* 0x0003e20000000800 */
[----:B------:R-:W-:Y:S02]  /*7ee0*/  ISETP.LE.U32.AND P4, PT, R0, UR13, PT ;  /* 0x0000000d00007c0c */ /* 0x000fe4000bf83070 */
[----:B------:R-:W-:-:S04]  /*7ef0*/  SHF.R.U32.HI R0, RZ, 0x18, R10 ;  /* 0x00000018ff007819 */ /* 0x000fc8000001160a */
[----:B------:R-:W-:Y:S02]  /*7f00*/  ISETP.LE.U32.AND P6, PT, R0, UR13, PT ;  /* 0x0000000d00007c0c */ /* 0x000fe4000bfc3070 */
[----:B---3--:R-:W-:-:S04]  /*7f10*/  F2FP.BF16.F32.PACK_AB R0, R102, R103 ;  /* 0x000000676600723e */ /* 0x008fc800000010ff */
[C---:B------:R-:W-:Y:S02]  /*7f20*/  PRMT R208, R0.reuse, 0x7610, R208 ;  /* 0x0000761000d07816 */ /* 0x040fe400000000d0 */
[----:B------:R-:W-:Y:S01]  /*7f30*/  PRMT R204, R0, 0x7632, R204 ;  /* 0x0000763200cc7816 */ /* 0x000fe200000000cc */
[----:B-1----:R-:W-:Y:S01]  /*7f40*/  FFMA.FTZ R2, R131, UR6, -R23 ;  /* 0x0000000683027c23 */ /* 0x002fe20008010817 */
[----:B------:R-:W-:Y:S01]  /*7f50*/  SHF.R.U32.HI R0, RZ, 0x10, R10 ;  /* 0x00000010ff007819 */ /* 0x000fe2000001160a */
[----:B------:R-:W-:Y:S01]  /*7f60*/  @!P4 HFMA2.BF16_V2 R132, -RZ.H0_H0, RZ.H0_H0, -R208.H0_H0 ;  /* 0x200000ffff84c231 */ /* 0x000fe200003409d0 */
[----:B------:R-:W-:Y:S01]  /*7f70*/  PRMT R116, R208, 0x5410, R204 ;  /* 0x00005410d0747816 */ /* 0x000fe200000000cc */
[----:B------:R-:W1:Y:S01]  /*7f80*/  MUFU.EX2 R231, R2 ;  /* 0x0000000200e77308 */ /* 0x000e620000000800 */
[----:B------:R-:W-:Y:S01]  /*7f90*/  LOP3.LUT R0, R0, 0xff, RZ, 0xc0, !PT ;  /* 0x000000ff00007812 */ /* 0x000fe200078ec0ff */
[----:B------:R-:W-:Y:S01]  /*7fa0*/  @!P2 HFMA2.BF16_V2 R131, -RZ.H0_H0, RZ.H0_H0, -R204.H0_H0 ;  /* 0x200000ffff83a231 */ /* 0x000fe200003409cc */
[----:B------:R-:W-:Y:S01]  /*7fb0*/  @!P4 PRMT R208, R132, 0x5410, RZ ;  /* 0x0000541084d0c816 */ /* 0x000fe200000000ff */
[----:B------:R-:W-:Y:S01]  /*7fc0*/  IMAD.MOV.U32 R132, RZ, RZ, R101 ;  /* 0x000000ffff847224 */ /* 0x000fe200078e0065 */
[----:B------:R-:W-:-:S02]  /*7fd0*/  ISETP.LE.U32.AND P4, PT, R0, UR13, PT ;  /* 0x0000000d00007c0c */ /* 0x000fc4000bf83070 */
[----:B------:R-:W-:Y:S01]  /*7fe0*/  @!P2 PRMT R204, R131, 0x5410, RZ ;  /* 0x0000541083cca816 */ /* 0x000fe200000000ff */
[----:B------:R-:W-:Y:S01]  /*7ff0*/  IMAD.MOV.U32 R131, RZ, RZ, R81 ;  /* 0x000000ffff837224 */ /* 0x000fe200078e0051 */
[----:B------:R-:W-:Y:S01]  /*8000*/  ISETP.LE.U32.AND P2, PT, R34, UR13, PT ;  /* 0x0000000d22007c0c */ /* 0x000fe2000bf43070 */
[----:B------:R-:W2:Y:S01]  /*8010*/  LDSM.16.MT88.4 R80, [R192+0xa000] ;  /* 0x00a00000c050783b */ /* 0x000ea20000004200 */
[----:B-1----:R-:W-:Y:S01]  /*8020*/  F2FP.BF16.F32.PACK_AB R0, R231, R120 ;  /* 0x00000078e700723e */ /* 0x002fe200000010ff */
[----:B------:R-:W-:-:S03]  /*8030*/  FFMA.FTZ R2, R95, UR6, -R18 ;  /* 0x000000065f027c23 */ /* 0x000fc60008010812 */
[C---:B------:R-:W-:Y:S01]  /*8040*/  PRMT R203, R0.reuse, 0x7632, R203 ;  /* 0x0000763200cb7816 */ /* 0x040fe200000000cb */
[----:B------:R1:W-:Y:S01]  /*8050*/  MUFU.EX2 R195, R2 ;  /* 0x0000000200c37308 */ /* 0x0003e20000000800 */
[----:B------:R-:W-:Y:S01]  /*8060*/  PRMT R202, R0, 0x7610, R202 ;  /* 0x0000761000ca7816 */ /* 0x000fe200000000ca */
[----:B------:R-:W-:Y:S02]  /*8070*/  FFMA.FTZ R0, R96, UR6, -R18 ;  /* 0x0000000660007c23 */ /* 0x000fe40008010812 */
[----:B------:R-:W-:Y:S01]  /*8080*/  @!P6 HFMA2.BF16_V2 R95, -RZ.H0_H0, RZ.H0_H0, -R203.H0_H0 ;  /* 0x200000ffff5fe231 */ /* 0x000fe200003409cb */
[----:B------:R-:W-:Y:S01]  /*8090*/  PRMT R113, R202, 0x5410, R203 ;  /* 0x00005410ca717816 */ /* 0x000fe200000000cb */
[----:B------:R-:W-:Y:S02]  /*80a0*/  @!P4 HFMA2.BF16_V2 R96, -RZ.H0_H0, RZ.H0_H0, -R202.H0_H0 ;  /* 0x200000ffff60c231 */ /* 0x000fe400003409ca */
[----:B------:R3:W4:Y:S01]  /*80b0*/  MUFU.EX2 R205, R0 ;  /* 0x0000000000cd7308 */ /* 0x0007220000000800 */
[----:B------:R-:W-:-:S02]  /*80c0*/  @!P6 PRMT R203, R95, 0x5410, RZ ;  /* 0x000054105fcbe816 */ /* 0x000fc400000000ff */
[----:B------:R-:W-:Y:S01]  /*80d0*/  @!P4 PRMT R202, R96, 0x5410, RZ ;  /* 0x0000541060cac816 */ /* 0x000fe200000000ff */
[----:B-1----:R-:W-:-:S04]  /*80e0*/  FFMA.FTZ R2, R98, UR6, -R23 ;  /* 0x0000000662027c23 */ /* 0x002fc80008010817 */
[----:B------:R4:W-:Y:S01]  /*80f0*/  MUFU.EX2 R127, R2 ;  /* 0x00000002007f7308 */ /* 0x0009e20000000800 */
[----:B---3--:R-:W-:-:S04]  /*8100*/  LOP3.LUT R0, R35, 0xff, RZ, 0xc0, !PT ;  /* 0x000000ff23007812 */ /* 0x008fc800078ec0ff */
[----:B------:R-:W-:Y:S02]  /*8110*/  ISETP.LE.U32.AND P6, PT, R0, UR13, PT ;  /* 0x0000000d00007c0c */ /* 0x000fe4000bfc3070 */
[----:B------:R-:W-:-:S04]  /*8120*/  SHF.R.U32.HI R0, RZ, 0x8, R36 ;  /* 0x00000008ff007819 */ /* 0x000fc80000011624 */
[----:B------:R-:W-:Y:S02]  /*8130*/  LOP3.LUT R0, R0, 0xffff, RZ, 0xc0, !PT ;  /* 0x0000ffff00007812 */ /* 0x000fe400078ec0ff */
[----:B----4-:R-:W-:Y:S02]  /*8140*/  F2FP.BF16.F32.PACK_AB R2, R205, R195 ;  /* 0x000000c3cd02723e */ /* 0x010fe400000010ff */
[----:B------:R-:W-:Y:S01]  /*8150*/  ISETP.LE.U32.AND P4, PT, R0, UR13, PT ;  /* 0x0000000d00007c0c */ /* 0x000fe2000bf83070 */
[----:B------:R-:W-:Y:S01]  /*8160*/  FFMA.FTZ R0, R97, UR6, -R23 ;  /* 0x0000000661007c23 */ /* 0x000fe20008010817 */
[C---:B------:R-:W-:Y:S02]  /*8170*/  PRMT R201, R2.reuse, 0x7610, R201 ;  /* 0x0000761002c97816 */ /* 0x040fe400000000c9 */
[----:B------:R-:W-:Y:S01]  /*8180*/  PRMT R200, R2, 0x7632, R200 ;  /* 0x0000763202c87816 */ /* 0x000fe200000000c8 */
[----:B------:R1:W3:Y:S01]  /*8190*/  MUFU.EX2 R207, R0 ;  /* 0x0000000000cf7308 */ /* 0x0002e20000000800 */
[----:B------:R-:W-:Y:S01]  /*81a0*/  FFMA.FTZ R2, R100, UR6, -R18 ;  /* 0x0000000664027c23 */ /* 0x000fe20008010812 */
[----:B------:R-:W-:Y:S01]  /*81b0*/  @!P1 HFMA2.BF16_V2 R97, -RZ.H0_H0, RZ.H0_H0, -R201.H0_H0 ;  /* 0x200000ffff619231 */ /* 0x000fe200003409c9 */
[----:B------:R-:W-:-:S04]  /*81c0*/  PRMT R112, R201, 0x5410, R200 ;  /* 0x00005410c9707816 */ /* 0x000fc800000000c8 */
[----:B------:R-:W-:Y:S01]  /*81d0*/  @!P1 PRMT R201, R97, 0x5410, RZ ;  /* 0x0000541061c99816 */ /* 0x000fe200000000ff */
[----:B------:R4:W-:Y:S01]  /*81e0*/  MUFU.EX2 R108, R2 ;  /* 0x00000002006c7308 */ /* 0x0009e20000000800 */
[----:B------:R-:W-:-:S05]  /*81f0*/  @!P4 HFMA2.BF16_V2 R98, -RZ.H0_H0, RZ.H0_H0, -R200.H0_H0 ;  /* 0x200000ffff62c231 */ /* 0x000fca00003409c8 */
[----:B------:R-:W-:Y:S02]  /*8200*/  @!P4 PRMT R200, R98, 0x5410, RZ ;  /* 0x0000541062c8c816 */ /* 0x000fe400000000ff */
[----:B-1----:R-:W-:-:S04]  /*8210*/  LOP3.LUT R0, R11, 0xffff, RZ, 0xc0, !PT ;  /* 0x0000ffff0b007812 */ /* 0x002fc800078ec0ff */
[----:B------:R-:W-:Y:S01]  /*8220*/  SHF.R.U32.HI R0, RZ, 0x8, R0 ;  /* 0x00000008ff007819 */ /* 0x000fe20000011600 */
[----:B----4-:R-:W-:-:S03]  /*8230*/  FFMA.FTZ R2, R99, UR6, -R18 ;  /* 0x0000000663027c23 */ /* 0x010fc60008010812 */
[----:B------:R-:W-:Y:S01]  /*8240*/  LOP3.LUT R0, R0, 0xffff, RZ, 0xc0, !PT ;  /* 0x0000ffff00007812 */ /* 0x000fe200078ec0ff */
[----:B------:R-:W1:Y:S03]  /*8250*/  MUFU.EX2 R104, R2 ;  /* 0x0000000200687308 */ /* 0x000e660000000800 */
[----:B------:R-:W-:Y:S02]  /*8260*/  ISETP.LE.U32.AND P1, PT, R0, UR13, PT ;  /* 0x0000000d00007c0c */ /* 0x000fe4000bf23070 */
[----:B---3--:R-:W-:-:S04]  /*8270*/  F2FP.BF16.F32.PACK_AB R0, R207, R127 ;  /* 0x0000007fcf00723e */ /* 0x008fc800000010ff */
[C---:B------:R-:W-:Y:S02]  /*8280*/  PRMT R199, R0.reuse, 0x7632, R199 ;  /* 0x0000763200c77816 */ /* 0x040fe400000000c7 */
[----:B------:R-:W-:Y:S02]  /*8290*/  PRMT R198, R0, 0x7610, R198 ;  /* 0x0000761000c67816 */ /* 0x000fe400000000c6 */
[----:B------:R-:W-:Y:S01]  /*82a0*/  LOP3.LUT R0, R11, 0xff, RZ, 0xc0, !PT ;  /* 0x000000ff0b007812 */ /* 0x000fe200078ec0ff */
[----:B------:R-:W-:Y:S01]  /*82b0*/  @!P2 HFMA2.BF16_V2 R99, -RZ.H0_H0, RZ.H0_H0, -R199.H0_H0 ;  /* 0x200000ffff63a231 */ /* 0x000fe200003409c7 */
[----:B------:R-:W-:Y:S01]  /*82c0*/  PRMT R109, R198, 0x5410, R199 ;  /* 0x00005410c66d7816 */ /* 0x000fe200000000c7 */
[----:B------:R-:W-:Y:S01]  /*82d0*/  @!P6 HFMA2.BF16_V2 R100, -RZ.H0_H0, RZ.H0_H0, -R198.H0_H0 ;  /* 0x200000ffff64e231 */ /* 0x000fe200003409c6 */
[----:B------:R-:W-:Y:S02]  /*82e0*/  ISETP.LE.U32.AND P4, PT, R0, UR13, PT ;  /* 0x0000000d00007c0c */ /* 0x000fe4000bf83070 */
[----:B-1----:R-:W-:Y:S01]  /*82f0*/  F2FP.BF16.F32.PACK_AB R0, R104, R108 ;  /* 0x0000006c6800723e */ /* 0x002fe200000010ff */
[----:B------:R-:W-:Y:S01]  /*8300*/  FFMA.FTZ R2, R107, UR6, -R18 ;  /* 0x000000066b027c23 */ /* 0x000fe20008010812 */
[----:B------:R-:W-:-:S02]  /*8310*/  @!P2 PRMT R199, R99, 0x5410, RZ ;  /* 0x0000541063c7a816 */ /* 0x000fc400000000ff */
[C---:B------:R-:W-:Y:S01]  /*8320*/  PRMT R197, R0.reuse, 0x7610, R197 ;  /* 0x0000761000c57816 */ /* 0x040fe200000000c5 */
[----:B------:R1:W-:Y:S01]  /*8330*/  MUFU.EX2 R193, R2 ;  /* 0x0000000200c17308 */ /* 0x0003e20000000800 */
[----:B------:R-:W-:Y:S01]  /*8340*/  PRMT R196, R0, 0x7632, R196 ;  /* 0x0000763200c47816 */ /* 0x000fe200000000c4 */
[----:B------:R-:W-:Y:S01]  /*8350*/  FFMA.FTZ R0, R124, UR6, -R23 ;  /* 0x000000067c007c23 */ /* 0x000fe20008010817 */
[----:B------:R-:W-:Y:S02]  /*8360*/  ISETP.LE.U32.AND P2, PT, R40, UR13, PT ;  /* 0x0000000d28007c0c */ /* 0x000fe4000bf43070 */
[----:B------:R-:W-:Y:S01]  /*8370*/  PRMT R96, R197, 0x5410, R196 ;  /* 0x00005410c5607816 */ /* 0x000fe200000000c4 */
[----:B------:R-:W-:Y:S01]  /*8380*/  @!P4 HFMA2.BF16_V2 R133, -RZ.H0_H0, RZ.H0_H0, -R197.H0_H0 ;  /* 0x200000ffff85c231 */ /* 0x000fe200003409c5 */
[----:B------:R-:W-:Y:S01]  /*8390*/  @!P6 PRMT R198, R100, 0x5410, RZ ;  /* 0x0000541064c6e816 */ /* 0x000fe200000000ff */
[----:B------:R3:W-:Y:S01]  /*83a0*/  MUFU.EX2 R206, R0 ;  /* 0x0000000000ce7308 */ /* 0x0007e20000000800 */
[----:B------:R-:W-:Y:S01]  /*83b0*/  @!P1 HFMA2.BF16_V2 R124, -RZ.H0_H0, RZ.H0_H0, -R196.H0_H0 ;  /* 0x200000ffff7c9231 */ /* 0x000fe200003409c4 */
[----:B------:R-:W-:-:S02]  /*83c0*/  ISETP.LE.U32.AND P6, PT, R43, UR13, PT ;  /* 0x0000000d2b007c0c */ /* 0x000fc4000bfc3070 */
[----:B------:R-:W-:Y:S01]  /*83d0*/  @!P4 PRMT R197, R133, 0x5410, RZ ;  /* 0x0000541085c5c816 */ /* 0x000fe200000000ff */
[----:B------:R-:W-:Y:S01]  /*83e0*/  IMAD.MOV.U32 R133, RZ, RZ, R132 ;  /* 0x000000ffff857224 */ /* 0x000fe200078e0084 */
[----:B------:R-:W-:Y:S01]  /*83f0*/  @!P1 PRMT R196, R124, 0x5410, RZ ;  /* 0x000054107cc49816 */ /* 0x000fe200000000ff */
[----:B------:R-:W-:Y:S02]  /*8400*/  IMAD.MOV.U32 R132, RZ, RZ, R130 ;  /* 0x000000ffff847224 */ /* 0x000fe400078e0082 */
[----:B-1----:R-:W-:Y:S01]  /*8410*/  FFMA.FTZ R2, R105, UR6, -R18 ;  /* 0x0000000669027c23 */ /* 0x002fe20008010812 */
[----:B------:R-:W-:Y:S01]  /*8420*/  IMAD.MOV.U32 R130, RZ, RZ, R88 ;  /* 0x000000ffff827224 */ /* 0x000fe200078e0058 */
[----:B------:R-:W4:Y:S01]  /*8430*/  LDL.LU R18, [R1+0xe4] ;  /* 0x0000e40001127983 */ /* 0x000f220000300800 */
[----:B------:R-:W-:Y:S01]  /*8440*/  IMAD.MOV.U32 R88, RZ, RZ, R41 ;  /* 0x000000ffff587224 */ /* 0x000fe200078e0029 */
[----:B------:R-:W1:Y:S01]  /*8450*/  MUFU.EX2 R176, R2 ;  /* 0x0000000200b07308 */ /* 0x000e620000000800 */
[----:B------:R-:W-:-:S02]  /*8460*/  IMAD.MOV.U32 R41, RZ, RZ, R154 ;  /* 0x000000ffff297224 */ /* 0x000fc400078e009a */
[----:B---3--:R-:W-:-:S05]  /*8470*/  FFMA.FTZ R0, R106, UR6, -R23 ;  /* 0x000000066a007c23 */ /* 0x008fca0008010817 */
[----:B------:R3:W2:Y:S01]  /*8480*/  MUFU.EX2 R59, R0 ;  /* 0x00000000003b7308 */ /* 0x0006a20000000800 */
[----:B-1----:R-:W-:-:S04]  /*8490*/  F2FP.BF16.F32.PACK_AB R2, R176, R193 ;  /* 0x000000c1b002723e */ /* 0x002fc800000010ff */
[C---:B------:R-:W-:Y:S02]  /*84a0*/  PRMT R189, R2.reuse, 0x7610, R189 ;  /* 0x0000761002bd7816 */ /* 0x040fe400000000bd */
[----:B------:R-:W-:Y:S01]  /*84b0*/  PRMT R188, R2, 0x7632, R188 ;  /* 0x0000763202bc7816 */ /* 0x000fe200000000bc */
[----:B------:R-:W-:Y:S01]  /*84c0*/  IMAD.WIDE.U32 R2, R55, -0x326172a9, RZ ;  /* 0xcd9e8d5737027825 */ /* 0x000fe200078e00ff */
[----:B---3--:R-:W-:-:S03]  /*84d0*/  SHF.R.U32.HI R0, RZ, 0x18, R11 ;  /* 0x00000018ff007819 */ /* 0x008fc6000001160b */
[----:B------:R-:W-:Y:S01]  /*84e0*/  @!P2 HFMA2.BF16_V2 R107, -RZ.H0_H0, RZ.H0_H0, -R189.H0_H0 ;  /* 0x200000ffff6ba231 */ /* 0x000fe200003409bd */
[----:B------:R-:W-:Y:S01]  /*84f0*/  PRMT R98, R189, 0x5410, R188 ;  /* 0x00005410bd627816 */ /* 0x000fe200000000bc */
[----:B------:R-:W-:Y:S01]  /*8500*/  IMAD.MOV.U32 R55, RZ, RZ, R129 ;  /* 0x000000ffff377224 */ /* 0x000fe200078e0081 */
[----:B------:R-:W-:Y:S01]  /*8510*/  ISETP.LE.U32.AND P4, PT, R0, UR13, PT ;  /* 0x0000000d00007c0c */ /* 0x000fe2000bf83070 */
[----:B------:R-:W-:Y:S01]  /*8520*/  IMAD.MOV.U32 R129, RZ, RZ, R46 ;  /* 0x000000ffff817224 */ /* 0x000fe200078e002e */
[----:B------:R-:W-:Y:S01]  /*8530*/  SHF.R.U32.HI R0, RZ, 0x10, R11 ;  /* 0x00000010ff007819 */ /* 0x000fe2000001160b */
[----:B------:R-:W-:Y:S01]  /*8540*/  IMAD.MOV.U32 R46, RZ, RZ, R48 ;  /* 0x000000ffff2e7224 */ /* 0x000fe200078e0030 */
[----:B------:R-:W-:Y:S01]  /*8550*/  @!P2 PRMT R189, R107, 0x5410, RZ ;  /* 0x000054106bbda816 */ /* 0x000fe200000000ff */
[----:B--2---:R-:W-:Y:S01]  /*8560*/  HMMA.16816.F32.BF16 R8, R76, R80, RZ ;  /* 0x000000504c08723c */ /* 0x004fe200000418ff */
[----:B------:R-:W-:Y:S01]  /*8570*/  LOP3.LUT R0, R0, 0xff, RZ, 0xc0, !PT ;  /* 0x000000ff00007812 */ /* 0x000fe200078ec0ff */
[----:B------:R-:W-:-:S02]  /*8580*/  IMAD.MOV.U32 R48, RZ, RZ, R47 ;  /* 0x000000ffff307224 */ /* 0x000fc400078e002f */
[----:B------:R-:W-:Y:S01]  /*8590*/  IMAD.MOV.U32 R47, RZ, RZ, R155 ;  /* 0x000000ffff2f7224 */ /* 0x000fe200078e009b */
[----:B------:R-:W-:Y:S02]  /*85a0*/  ISETP.LE.U32.AND P1, PT, R0, UR13, PT ;  /* 0x0000000d00007c0c */ /* 0x000fe4000bf23070 */
[----:B------:R-:W-:-:S04]  /*85b0*/  F2FP.BF16.F32.PACK_AB R0, R59, R206 ;  /* 0x000000ce3b00723e */ /* 0x000fc800000010ff */
[C---:B------:R-:W-:Y:S02]  /*85c0*/  PRMT R191, R0.reuse, 0x7632, R191 ;  /* 0x0000763200bf7816 */ /* 0x040fe400000000bf */
[----:B------:R-:W-:Y:S01]  /*85d0*/  PRMT R190, R0, 0x7610, R190 ;  /* 0x0000761000be7816 */ /* 0x000fe200000000be */
[----:B------:R-:W-:Y:S02]  /*85e0*/  FFMA.FTZ R0, R126, UR6, -R23 ;  /* 0x000000067e007c23 */ /* 0x000fe40008010817 */
[----:B------:R-:W-:Y:S01]  /*85f0*/  @!P4 HFMA2.BF16_V2 R105, -RZ.H0_H0, RZ.H0_H0, -R191.H0_H0 ;  /* 0x200000ffff69c231 */ /* 0x000fe200003409bf */
[----:B------:R-:W-:Y:S01]  /*8600*/  PRMT R97, R190, 0x5410, R191 ;  /* 0x00005410be617816 */ /* 0x000fe200000000bf */
[----:B------:R1:W2:Y:S01]  /*8610*/  MUFU.EX2 R101, R0 ;  /* 0x0000000000657308 */ /* 0x0002a20000000800 */
[----:B------:R-:W-:Y:S02]  /*8620*/  @!P1 HFMA2.BF16_V2 R106, -RZ.H0_H0, RZ.H0_H0, -R190.H0_H0 ;  /* 0x200000ffff6a9231 */ /* 0x000fe400003409be */
[----:B------:R-:W-:-:S03]  /*8630*/  @!P4 PRMT R191, R105, 0x5410, RZ ;  /* 0x0000541069bfc816 */ /* 0x000fc600000000ff */
[----:B------:R-:W-:Y:S01]  /*8640*/  @!P1 PRMT R190, R106, 0x5410, RZ ;  /* 0x000054106abe9816 */ /* 0x000fe200000000ff */
[----:B------:R-:W-:Y:S01]  /*8650*/  HMMA.16816.F32.BF16 R8, R72, R84, R8 ;  /* 0x000000544808723c */ /* 0x000fe20000041808 */
[----:B------:R-:W-:Y:S02]  /*8660*/  ISETP.LE.U32.AND P1, PT, R4, UR13, PT ;  /* 0x0000000d04007c0c */ /* 0x000fe4000bf23070 */
[----:B-1----:R-:W-:Y:S02]  /*8670*/  SHF.R.U32.HI R0, RZ, 0x8, R45 ;  /* 0x00000008ff007819 */ /* 0x002fe4000001162d */
[----:B--2---:R-:W-:Y:S02]  /*8680*/  F2FP.BF16.F32.PACK_AB R5, R177, R101 ;  /* 0x00000065b105723e */ /* 0x004fe400000010ff */
[----:B------:R-:W-:Y:S02]  /*8690*/  LOP3.LUT R0, R0, 0xffff, RZ, 0xc0, !PT ;  /* 0x0000ffff00007812 */ /* 0x000fe400078ec0ff */
[----:B------:R-:W-:-:S02]  /*86a0*/  PRMT R186, R5, 0x7632, R186 ;  /* 0x0000763205ba7816 */ /* 0x000fc400000000ba */
[----:B------:R-:W-:Y:S02]  /*86b0*/  ISETP.LE.U32.AND P4, PT, R0, UR13, PT ;  /* 0x0000000d00007c0c */ /* 0x000fe4000bf83070 */
[----:B------:R-:W-:Y:S01]  /*86c0*/  LOP3.LUT R0, R3, UR29, R32, 0x96, !PT ;  /* 0x0000001d03007c12 */ /* 0x000fe2000f8e9620 */
[----:B------:R-:W-:Y:S01]  /*86d0*/  @!P6 HFMA2.BF16_V2 R134, -RZ.H0_H0, RZ.H0_H0, -R186.H0_H0 ;  /* 0x200000ffff86e231 */ /* 0x000fe200003409ba */
[----:B------:R-:W-:Y:S02]  /*86e0*/  PRMT R187, R5, 0x7610, R187 ;  /* 0x0000761005bb7816 */ /* 0x000fe400000000bb */
[----:B------:R-:W-:-:S07]  /*86f0*/  SHF.R.U32.HI R4, RZ, 0x10, R0 ;  /* 0x00000010ff047819 */ /* 0x000fce0000011600 */
[----:B------:R-:W-:Y:S01]  /*8700*/  IMAD.MOV.U32 R35, RZ, RZ, R8 ;  /* 0x000000ffff237224 */ /* 0x000fe200078e0008 */
[----:B------:R-:W-:Y:S01]  /*8710*/  PRMT R99, R187, 0x5410, R186 ;  /* 0x00005410bb637816 */ /* 0x000fe200000000ba */
[----:B------:R-:W-:Y:S01]  /*8720*/  @!P1 HFMA2.BF16_V2 R126, -RZ.H0_H0, RZ.H0_H0, -R187.H0_H0 ;  /* 0x200000ffff7e9231 */ /* 0x000fe200003409bb */
[----:B------:R-:W-:Y:S01]  /*8730*/  LOP3.LUT R4, R4, 0xff, RZ, 0xc0, !PT ;  /* 0x000000ff04047812 */ /* 0x000fe200078ec0ff */
[----:B------:R-:W-:Y:S01]  /*8740*/  IMAD.MOV.U32 R34, RZ, RZ, R10 ;  /* 0x000000ffff227224 */ /* 0x000fe200078e000a */
[----:B------:R-:W-:Y:S01]  /*8750*/  @!P6 PRMT R186, R134, 0x5410, RZ ;  /* 0x0000541086bae816 */ /* 0x000fe200000000ff */
[----:B------:R-:W-:Y:S01]  /*8760*/  @!P4 HFMA2.BF16_V2 R125, -RZ.H0_H0, RZ.H0_H0, -R188.H0_H0 ;  /* 0x200000ffff7dc231 */ /* 0x000fe200003409bc */
[----:B------:R-:W-:Y:S01]  /*8770*/  ISETP.LE.U32.AND P2, PT, R4, UR13, PT ;  /* 0x0000000d04007c0c */ /* 0x000fe2000bf43070 */
[----:B------:R-:W-:Y:S01]  /*8780*/  IMAD.MOV.U32 R134, RZ, RZ, R152 ;  /* 0x000000ffff867224 */ /* 0x000fe200078e0098 */
[----:B------:R-:W-:Y:S01]  /*8790*/  LOP3.LUT R4, R0, 0xff, RZ, 0xc0, !PT ;  /* 0x000000ff00047812 */ /* 0x000fe200078ec0ff */
[----:B------:R-:W-:Y:S01]  /*87a0*/  IMAD.MOV.U32 R33, RZ, RZ, R11 ;  /* 0x000000ffff217224 */ /* 0x000fe200078e000b */
[----:B------:R-:W-:Y:S01]  /*87b0*/  @!P4 PRMT R188, R125, 0x5410, RZ ;  /* 0x000054107dbcc816 */ /* 0x000fe200000000ff */
[----:B------:R-:W-:Y:S01]  /*87c0*/  IMAD.MOV.U32 R121, RZ, RZ, R9 ;  /* 0x000000ffff797224 */ /* 0x000fe200078e0009 */
[----:B------:R-:W-:-:S02]  /*87d0*/  ISETP.LE.U32.AND P4, PT, R4, UR13, PT ;  /* 0x0000000d04007c0c */ /* 0x000fc4000bf83070 */
[----:B------:R-:W-:Y:S02]  /*87e0*/  SHF.R.U32.HI R4, RZ, 0x18, R0 ;  /* 0x00000018ff047819 */ /* 0x000fe40000011600 */
[----:B------:R-:W-:Y:S02]  /*87f0*/  LOP3.LUT R0, R0, 0xffff, RZ, 0xc0, !PT ;  /* 0x0000ffff00007812 */ /* 0x000fe400078ec0ff */
[----:B------:R-:W-:Y:S02]  /*8800*/  @!P1 PRMT R187, R126, 0x5410, RZ ;  /* 0x000054107ebb9816 */ /* 0x000fe400000000ff */
[----:B------:R-:W-:Y:S01]  /*8810*/  SHF.R.U32.HI R0, RZ, 0x8, R0 ;  /* 0x00000008ff007819 */ /* 0x000fe20000011600 */
[----:B------:R-:W-:Y:S01]  /*8820*/  @!P2 HFMA2.BF16_V2 R145, -RZ.H0_H0, RZ.H0_H0, -R219.H0_H0 ;  /* 0x200000ffff91a231 */ /* 0x000fe200003409db */
[----:B------:R-:W-:Y:S02]  /*8830*/  ISETP.LE.U32.AND P1, PT, R4, UR13, PT ;  /* 0x0000000d04007c0c */ /* 0x000fe4000bf23070 */
[----:B------:R-:W-:Y:S01]  /*8840*/  LOP3.LUT R0, R0, 0xffff, RZ, 0xc0, !PT ;  /* 0x0000ffff00007812 */ /* 0x000fe200078ec0ff */
[----:B------:R-:W-:Y:S01]  /*8850*/  @!P4 HFMA2.BF16_V2 R135, -RZ.H0_H0, RZ.H0_H0, -R90.H0_H0 ;  /* 0x200000ffff87c231 */ /* 0x000fe2000034095a */
[----:B------:R-:W-:Y:S01]  /*8860*/  @!P2 PRMT R219, R145, 0x5410, RZ ;  /* 0x0000541091dba816 */ /* 0x000fe200000000ff */
[----:B------:R-:W-:Y:S01]  /*8870*/  HMMA.16816.F32.BF16 R4, R68, R80, RZ ;  /* 0x000000504404723c */ /* 0x000fe200000418ff */
[----:B------:R-:W-:-:S02]  /*8880*/  ISETP.LE.U32.AND P6, PT, R0, UR13, PT ;  /* 0x0000000d00007c0c */ /* 0x000fc4000bfc3070 */
[----:B------:R-:W-:Y:S02]  /*8890*/  LOP3.LUT R0, R2, 0xffff, RZ, 0xc0, !PT ;  /* 0x0000ffff02007812 */ /* 0x000fe400078ec0ff */
[----:B------:R-:W-:Y:S01]  /*88a0*/  @!P4 PRMT R90, R135, 0x5410, RZ ;  /* 0x00005410875ac816 */ /* 0x000fe200000000ff */
[----:B------:R-:W-:Y:S01]  /*88b0*/  IMAD.MOV.U32 R135, RZ, RZ, R153 ;  /* 0x000000ffff877224 */ /* 0x000fe200078e0099 */
[----:B------:R-:W-:-:S04]  /*88c0*/  SHF.R.U32.HI R0, RZ, 0x8, R0 ;  /* 0x00000008ff007819 */ /* 0x000fc80000011600 */
[----:B------:R-:W-:-:S03]  /*88d0*/  LOP3.LUT R0, R0, 0xffff, RZ, 0xc0, !PT ;  /* 0x0000ffff00007812 */ /* 0x000fc600078ec0ff */
[----:B------:R-:W-:Y:S01]  /*88e0*/  @!P6 HFMA2.BF16_V2 R138, -RZ.H0_H0, RZ.H0_H0, -R92.H0_H0 ;  /* 0x200000ffff8ae231 */ /* 0x000fe2000034095c */
[----:B------:R-:W-:Y:S02]  /*88f0*/  ISETP.LE.U32.AND P4, PT, R0, UR13, PT ;  /* 0x0000000d00007c0c */ /* 0x000fe4000bf83070 */
[----:B------:R-:W-:Y:S02]  /*8900*/  LOP3.LUT R0, R2, 0xff, RZ, 0xc0, !PT ;  /* 0x000000ff02007812 */ /* 0x000fe400078ec0ff */
[----:B------:R-:W-:Y:S02]  /*8910*/  @!P6 PRMT R92, R138, 0x5410, RZ ;  /* 0x000054108a5ce816 */ /* 0x000fe400000000ff */
[----:B------:R-:W-:Y:S02]  /*8920*/  ISETP.LE.U32.AND P6, PT, R0, UR13, PT ;  /* 0x0000000d00007c0c */ /* 0x000fe4000bfc3070 */
[----:B------:R-:W-:-:S04]  /*8930*/  SHF.R.U32.HI R0, RZ, 0x10, R2 ;  /* 0x00000010ff007819 */ /* 0x000fc80000011602 */
[----:B------:R-:W-:-:S04]  /*8940*/  LOP3.LUT R0, R0, 0xff, RZ, 0xc0, !PT ;  /* 0x000000ff00007812 */ /* 0x000fc800078ec0ff */
[----:B------:R-:W-:Y:S02]  /*8950*/  ISETP.LE.U32.AND P2, PT, R0, UR13, PT ;  /* 0x0000000d00007c0c */ /* 0x000fe4000bf43070 */
[----:B------:R-:W-:Y:S01]  /*8960*/  LOP3.LUT R0, R22, 0xffff, RZ, 0xc0, !PT ;  /* 0x0000ffff16007812 */ /* 0x000fe200078ec0ff */
[----:B------:R-:W-:-:S03]  /*8970*/  @!P4 HFMA2.BF16_V2 R139, -RZ.H0_H0, RZ.H0_H0, -R225.H0_H0 ;  /* 0x200000ffff8bc231 */ /* 0x000fc600003409e1 */
[----:B------:R-:W-:Y:S01]  /*8980*/  SHF.R.U32.HI R0, RZ, 0x8, R0 ;  /* 0x00000008ff007819 */ /* 0x000fe20000011600 */
[----:B------:R-:W-:-:S03]  /*8990*/  @!P1 HFMA2.BF16_V2 R146, -RZ.H0_H0, RZ.H0_H0, -R217.H0_H0 ;  /* 0x200000ffff929231 */ /* 0x000fc600003409d9 */
[----:B------:R-:W-:Y:S02]  /*89a0*/  LOP3.LUT R0, R0, 0xffff, RZ, 0xc0, !PT ;  /* 0x0000ffff00007812 */ /* 0x000fe400078ec0ff */
[----:B------:R-:W-:Y:S01]  /*89b0*/  @!P4 PRMT R225, R139, 0x5410, RZ ;  /* 0x000054108be1c816 */ /* 0x000fe200000000ff */
[----:B------:R-:W-:Y:S01]  /*89c0*/  @!P2 HFMA2.BF16_V2 R147, -RZ.H0_H0, RZ.H0_H0, -R224.H0_H0 ;  /* 0x200000ffff93a231 */ /* 0x000fe200003409e0 */
[----:B------:R-:W-:Y:S02]  /*89d0*/  SHF.R.U32.HI R2, RZ, 0x18, R2 ;  /* 0x00000018ff027819 */ /* 0x000fe40000011602 */
[----:B------:R-:W-:Y:S02]  /*89e0*/  ISETP.LE.U32.AND P4, PT, R0, UR13, PT ;  /* 0x0000000d00007c0c */ /* 0x000fe4000bf83070 */
[----:B------:R-:W-:Y:S01]  /*89f0*/  SHF.R.U32.HI R0, RZ, 0x18, R22 ;  /* 0x00000018ff007819 */ /* 0x000fe20000011616 */
[----:B------:R-:W-:Y:S01]  /*8a00*/  @!P6 HFMA2.BF16_V2 R144, -RZ.H0_H0, RZ.H0_H0, -R226.H0_H0 ;  /* 0x200000ffff90e231 */ /* 0x000fe200003409e2 */
[----:B------:R-:W-:-:S02]  /*8a10*/  @!P1 PRMT R217, R146, 0x5410, RZ ;  /* 0x0000541092d99816 */ /* 0x000fc400000000ff */
[----:B------:R-:W-:Y:S02]  /*8a20*/  ISETP.LE.U32.AND P1, PT, R2, UR13, PT ;  /* 0x0000000d02007c0c */ /* 0x000fe4000bf23070 */
[----:B------:R-:W-:Y:S02]  /*8a30*/  @!P2 PRMT R224, R147, 0x5410, RZ ;  /* 0x0000541093e0a816 */ /* 0x000fe400000000ff */
[----:B------:R-:W-:Y:S02]  /*8a40*/  LOP3.LUT R2, R22, 0xff, RZ, 0xc0, !PT ;  /* 0x000000ff16027812 */ /* 0x000fe400078ec0ff */
[----:B------:R-:W-:Y:S02]  /*8a50*/  ISETP.LE.U32.AND P2, PT, R0, UR13, PT ;  /* 0x0000000d00007c0c */ /* 0x000fe4000bf43070 */
[----:B------:R-:W-:Y:S02]  /*8a60*/  @!P6 PRMT R226, R144, 0x5410, RZ ;  /* 0x0000541090e2e816 */ /* 0x000fe400000000ff */
[----:B------:R-:W-:Y:S01]  /*8a70*/  ISETP.LE.U32.AND P6, PT, R2, UR13, PT ;  /* 0x0000000d02007c0c */ /* 0x000fe2000bfc3070 */
[----:B------:R-:W-:Y:S01]  /*8a80*/  IMAD.WIDE.U32 R2, R50, -0x326172a9, RZ ;  /* 0xcd9e8d5732027825 */ /* 0x000fe200078e00ff */
[----:B------:R-:W-:Y:S01]  /*8a90*/  HMMA.16816.F32.BF16 R152, R64, R84, R4 ;  /* 0x000000544098723c */ /* 0x000fe20000041804 */
[----:B------:R-:W-:-:S06]  /*8aa0*/  SHF.R.U32.HI R0, RZ, 0x10, R22 ;  /* 0x00000010ff007819 */ /* 0x000fcc0000011616 */
[C---:B------:R-:W-:Y:S02]  /*8ab0*/  LOP3.LUT R4, R2.reuse, 0xff, RZ, 0xc0, !PT ;  /* 0x000000ff02047812 */ /* 0x040fe400078ec0ff */
[----:B------:R-:W-:Y:S02]  /*8ac0*/  LOP3.LUT R6, R2, 0xffff, RZ, 0xc0, !PT ;  /* 0x0000ffff02067812 */ /* 0x000fe400078ec0ff */
[--C-:B------:R-:W-:Y:S02]  /*8ad0*/  SHF.R.U32.HI R7, RZ, 0x10, R2.reuse ;  /* 0x00000010ff077819 */ /* 0x100fe40000011602 */
[----:B------:R-:W-:Y:S02]  /*8ae0*/  SHF.R.U32.HI R5, RZ, 0x18, R2 ;  /* 0x00000018ff057819 */ /* 0x000fe40000011602 */
[----:B------:R-:W-:Y:S01]  /*8af0*/  SHF.R.U32.HI R2, RZ, 0x8, R57 ;  /* 0x00000008ff027819 */ /* 0x000fe20000011639 */
[----:B------:R-:W-:Y:S02]  /*8b00*/  @!P2 HFMA2.BF16_V2 R156, -RZ.H0_H0, RZ.H0_H0, -R218.H0_H0 ;  /* 0x200000ffff9ca231 */ /* 0x000fe400003409da */
[----:B------:R-:W-:Y:S01]  /*8b10*/  @!P1 HFMA2.BF16_V2 R148, -RZ.H0_H0, RZ.H0_H0, -R223.H0_H0 ;  /* 0x200000ffff949231 */ /* 0x000fe200003409df */
[----:B------:R-:W-:-:S02]  /*8b20*/  LOP3.LUT R2, R2, 0xffff, RZ, 0xc0, !PT ;  /* 0x0000ffff02027812 */ /* 0x000fc400078ec0ff */
[----:B------:R-:W-:Y:S02]  /*8b30*/  LOP3.LUT R0, R0, 0xff, RZ, 0xc0, !PT ;  /* 0x000000ff00007812 */ /* 0x000fe400078ec0ff */
[----:B------:R-:W-:Y:S02]  /*8b40*/  @!P2 PRMT R218, R156, 0x5410, RZ ;  /* 0x000054109cdaa816 */ /* 0x000fe400000000ff */
[----:B------:R-:W-:Y:S01]  /*8b50*/  ISETP.LE.U32.AND P2, PT, R2, UR13, PT ;  /* 0x0000000d02007c0c */ /* 0x000fe2000bf43070 */
[----:B------:R-:W-:Y:S01]  /*8b60*/  @!P6 HFMA2.BF16_V2 R149, -RZ.H0_H0, RZ.H0_H0, -R222.H0_H0 ;  /* 0x200000ffff95e231 */ /* 0x000fe200003409de */
[----:B------:R-:W-:Y:S02]  /*8b70*/  @!P1 PRMT R223, R148, 0x5410, RZ ;  /* 0x0000541094df9816 */ /* 0x000fe400000000ff */
[----:B------:R-:W-:Y:S02]  /*8b80*/  ISETP.LE.U32.AND P1, PT, R0, UR13, PT ;  /* 0x0000000d00007c0c */ /* 0x000fe4000bf23070 */
[----:B------:R-:W-:-:S02]  /*8b90*/  LOP3.LUT R0, R56, 0xff, RZ, 0xc0, !PT ;  /* 0x000000ff38007812 */ /* 0x000fc400078ec0ff */
[----:B------:R-:W-:Y:S02]  /*8ba0*/  @!P6 PRMT R222, R149, 0x5410, RZ ;  /* 0x0000541095dee816 */ /* 0x000fe400000000ff */
[----:B------:R-:W-:Y:S02]  /*8bb0*/  ISETP.LE.U32.AND P6, PT, R0, UR13, PT ;  /* 0x0000000d00007c0c */ /* 0x000fe4000bfc3070 */
[----:B------:R-:W-:Y:S01]  /*8bc0*/  LOP3.LUT R0, R3, UR29, R26, 0x96, !PT ;  /* 0x0000001d03007c12 */ /* 0x000fe2000f8e961a */
[----:B------:R-:W-:-:S04]  /*8bd0*/  IMAD.WIDE.U32 R2, R16, -0x326172a9, RZ ;  /* 0xcd9e8d5710027825 */ /* 0x000fc800078e00ff */
[----:B------:R-:W-:Y:S01]  /*8be0*/  @!P2 HFMA2.BF16_V2 R158, -RZ.H0_H0, RZ.H0_H0, -R211.H0_H0 ;  /* 0x200000ffff9ea231 */ /* 0x000fe200003409d3 */
[C---:B------:R-:W-:Y:S02]  /*8bf0*/  LOP3.LUT R8, R2.reuse, 0xffff, RZ, 0xc0, !PT ;  /* 0x0000ffff02087812 */ /* 0x040fe400078ec0ff */
[----:B------:R-:W-:Y:S02]  /*8c00*/  LOP3.LUT R9, R2, 0xff, RZ, 0xc0, !PT ;  /* 0x000000ff02097812 */ /* 0x000fe400078ec0ff */
[--C-:B------:R-:W-:Y:S02]  /*8c10*/  SHF.R.U32.HI R10, RZ, 0x10, R2.reuse ;  /* 0x00000010ff0a7819 */ /* 0x100fe40000011602 */
[----:B------:R-:W-:Y:S01]  /*8c20*/  SHF.R.U32.HI R11, RZ, 0x18, R2 ;  /* 0x00000018ff0b7819 */ /* 0x000fe20000011602 */
[--C-:B------:R-:W-:Y:S01]  /*8c30*/  FFMA.FTZ R2, R171, UR6, -R29.reuse ;  /* 0x00000006ab027c23 */ /* 0x100fe2000801081d */
[----:B------:R-:W-:Y:S01]  /*8c40*/  LOP3.LUT R12, R3, UR29, R12, 0x96, !PT ;  /* 0x0000001d030c7c12 */ /* 0x000fe2000f8e960c */
[----:B------:R-:W-:Y:S01]  /*8c50*/  FFMA.FTZ R3, R159, UR6, -R29 ;  /* 0x000000069f037c23 */ /* 0x000fe2000801081d */
[----:B------:R-:W-:Y:S01]  /*8c60*/  @!P2 PRMT R211, R158, 0x5410, RZ ;  /* 0x000054109ed3a816 */ /* 0x000fe200000000ff */
[----:B------:R-:W-:-:S02]  /*8c70*/  IMAD.MOV.U32 R158, RZ, RZ, R117 ;  /* 0x000000ffff9e7224 */ /* 0x000fc400078e0075 */
[----:B------:R1:W-:Y:S08]  /*8c80*/  MUFU.EX2 R117, R2 ;  /* 0x0000000200757308 */ /* 0x0003f00000000800 */
[----:B------:R-:W2:Y:S01]  /*8c90*/  MUFU.EX2 R36, R3 ;  /* 0x0000000300247308 */ /* 0x000ea20000000800 */
[----:B-1----:R-:W-:-:S04]  /*8ca0*/  LOP3.LUT R2, R0, 0xffff, RZ, 0xc0, !PT ;  /* 0x0000ffff00027812 */ /* 0x002fc800078ec0ff */
[----:B------:R-:W-:Y:S01]  /*8cb0*/  SHF.R.U32.HI R2, RZ, 0x8, R2 ;  /* 0x00000008ff027819 */ /* 0x000fe20000011602 */
[----:B------:R-:W-:-:S03]  /*8cc0*/  @!P6 HFMA2.BF16_V2 R160, -RZ.H0_H0, RZ.H0_H0, -R210.H0_H0 ;  /* 0x200000ffffa0e231 */ /* 0x000fc600003409d2 */
[----:B------:R-:W-:-:S04]  /*8cd0*/  LOP3.LUT R2, R2, 0xffff, RZ, 0xc0, !PT ;  /* 0x0000ffff02027812 */ /* 0x000fc800078ec0ff */
[----:B------:R-:W-:Y:S02]  /*8ce0*/  ISETP.LE.U32.AND P2, PT, R2, UR13, PT ;  /* 0x0000000d02007c0c */ /* 0x000fe4000bf43070 */
[----:B------:R-:W-:Y:S02]  /*8cf0*/  LOP3.LUT R2, R0, 0xff, RZ, 0xc0, !PT ;  /* 0x000000ff00027812 */ /* 0x000fe400078ec0ff */
[----:B------:R-:W-:Y:S02]  /*8d00*/  @!P6 PRMT R210, R160, 0x5410, RZ ;  /* 0x00005410a0d2e816 */ /* 0x000fe400000000ff */
[----:B------:R-:W-:Y:S02]  /*8d10*/  ISETP.LE.U32.AND P6, PT, R2, UR13, PT ;  /* 0x0000000d02007c0c */ /* 0x000fe4000bfc3070 */
[----:B--2---:R-:W-:Y:S01]  /*8d20*/  F2FP.BF16.F32.PACK_AB R2, R36, R117 ;  /* 0x000000752402723e */ /* 0x004fe200000010ff */
[----:B------:R-:W-:Y:S02]  /*8d30*/  @!P5 HFMA2.BF16_V2 R159, -RZ.H0_H0, RZ.H0_H0, -R209.H0_H0 ;  /* 0x200000ffff9fd231 */ /* 0x000fe400003409d1 */
[----:B------:R-:W-:Y:S01]  /*8d40*/  FFMA.FTZ R3, R173, UR6, -R28 ;  /* 0x00000006ad037c23 */ /* 0x000fe2000801081c */
[----:B------:R-:W-:-:S02]  /*8d50*/  PRMT R185, R2, 0x7610, R185 ;  /* 0x0000761002b97816 */ /* 0x000fc400000000b9 */
[----:B------:R-:W-:Y:S01]  /*8d60*/  PRMT R184, R2, 0x7632, R184 ;  /* 0x0000763202b87816 */ /* 0x000fe200000000b8 */
[----:B------:R-:W-:Y:S01]  /*8d70*/  FFMA.FTZ R2, R172, UR6, -R28 ;  /* 0x00000006ac027c23 */ /* 0x000fe2000801081c */
[----:B------:R-:W-:Y:S02]  /*8d80*/  @!P5 PRMT R209, R159, 0x5410, RZ ;  /* 0x000054109fd1d816 */ /* 0x000fe400000000ff */
[----:B------:R-:W-:Y:S01]  /*8d90*/  MUFU.EX2 R159, R3 ;  /* 0x00000003009f7308 */ /* 0x000fe20000000800 */
[----:B------:R-:W-:-:S07]  /*8da0*/  @!P6 HFMA2.BF16_V2 R162, -RZ.H0_H0, RZ.H0_H0, -R185.H0_H0 ;  /* 0x200000ffffa2e231 */ /* 0x000fce00003409b9 */
[----:B------:R1:W2:Y:S01]  /*8db0*/  MUFU.EX2 R26, R2 ;  /* 0x00000002001a7308 */ /* 0x0002a20000000800 */
[----:B------:R-:W-:Y:S01]  /*8dc0*/  IMAD.MOV.U32 R32, RZ, RZ, R108 ;  /* 0x000000ffff207224 */ /* 0x000fe200078e006c */
[----:B------:R-:W-:Y:S02]  /*8dd0*/  PRMT R108, R185, 0x5410, R184 ;  /* 0x00005410b96c7816 */ /* 0x000fe400000000b8 */
[----:B------:R-:W-:Y:S02]  /*8de0*/  @!P6 PRMT R185, R162, 0x5410, RZ ;  /* 0x00005410a2b9e816 */ /* 0x000fe400000000ff */
[----:B-1----:R-:W-:-:S04]  /*8df0*/  SHF.R.U32.HI R2, RZ, 0x10, R0 ;  /* 0x00000010ff027819 */ /* 0x002fc80000011600 */
[----:B------:R-:W-:-:S04]  /*8e00*/  LOP3.LUT R2, R2, 0xff, RZ, 0xc0, !PT ;  /* 0x000000ff02027812 */ /* 0x000fc800078ec0ff */
[----:B------:R-:W-:Y:S02]  /*8e10*/  ISETP.LE.U32.AND P6, PT, R2, UR13, PT ;  /* 0x0000000d02007c0c */ /* 0x000fe4000bfc3070 */
[----:B------:R-:W-:-:S04]  /*8e20*/  LOP3.LUT R2, R42, 0xff, RZ, 0xc0, !PT ;  /* 0x000000ff2a027812 */ /* 0x000fc800078ec0ff */
[----:B------:R-:W-:Y:S02]  /*8e30*/  PRMT R84, R2, 0x5410, R38 ;  /* 0x0000541002547816 */ /* 0x000fe40000000026 */
[----:B--2---:R-:W-:-:S04]  /*8e40*/  F2FP.BF16.F32.PACK_AB R2, R26, R159 ;  /* 0x0000009f1a02723e */ /* 0x004fc800000010ff */
[C---:B------:R-:W-:Y:S02]  /*8e50*/  PRMT R183, R2.reuse, 0x7610, R183 ;  /* 0x0000761002b77816 */ /* 0x040fe400000000b7 */
[----:B------:R-:W-:-:S03]  /*8e60*/  PRMT R182, R2, 0x7632, R182 ;  /* 0x0000763202b67816 */ /* 0x000fc600000000b6 */
[----:B------:R-:W-:Y:S01]  /*8e70*/  @!P6 HFMA2.BF16_V2 R163, -RZ.H0_H0, RZ.H0_H0, -R183.H0_H0 ;  /* 0x200000ffffa3e231 */ /* 0x000fe200003409b7 */
[----:B------:R-:W-:Y:S02]  /*8e80*/  SHF.R.U32.HI R0, RZ, 0x18, R0 ;  /* 0x00000018ff007819 */ /* 0x000fe40000011600 */
[----:B------:R-:W-:Y:S02]  /*8e90*/  PRMT R95, R183, 0x5410, R182 ;  /* 0x00005410b75f7816 */ /* 0x000fe400000000b6 */
[----:B------:R-:W-:Y:S01]  /*8ea0*/  @!P6 PRMT R183, R163, 0x5410, RZ ;  /* 0x00005410a3b7e816 */ /* 0x000fe200000000ff */
[--C-:B------:R-:W-:Y:S01]  /*8eb0*/  FFMA.FTZ R2, R137, UR6, -R29.reuse ;  /* 0x0000000689027c23 */ /* 0x100fe2000801081d */
[----:B------:R-:W-:Y:S01]  /*8ec0*/  ISETP.LE.U32.AND P6, PT, R0, UR13, PT ;  /* 0x0000000d00007c0c */ /* 0x000fe2000bfc3070 */
[----:B------:R-:W-:Y:S01]  /*8ed0*/  FFMA.FTZ R0, R136, UR6, -R29 ;  /* 0x0000000688007c23 */ /* 0x000fe2000801081d */
[----:B------:R-:W-:Y:S01]  /*8ee0*/  IMAD.MOV.U32 R126, RZ, RZ, R103 ;  /* 0x000000ffff7e7224 */ /* 0x000fe200078e0067 */
[----:B------:R-:W-:Y:S01]  /*8ef0*/  MUFU.EX2 R124, R2 ;  /* 0x00000002007c7308 */ /* 0x000fe20000000800 */
[----:B------:R-:W-:-:S07]  /*8f00*/  @!P3 HFMA2.BF16_V2 R157, -RZ.H0_H0, RZ.H0_H0, -R216.H0_H0 ;  /* 0x200000ffff9db231 */ /* 0x000fce00003409d8 */
[----:B------:R1:W2:Y:S01]  /*8f10*/  MUFU.EX2 R103, R0 ;  /* 0x0000000000677308 */ /* 0x0002a20000000800 */
[----:B------:R-:W-:Y:S02]  /*8f20*/  SHF.R.U32.HI R3, RZ, 0x8, R30 ;  /* 0x00000008ff037819 */ /* 0x000fe4000001161e */
[----:B------:R-:W-:Y:S02]  /*8f30*/  @!P3 PRMT R216, R157, 0x5410, RZ ;  /* 0x000054109dd8b816 */ /* 0x000fe400000000ff */
[----:B------:R-:W-:Y:S02]  /*8f40*/  PRMT R85, R44, 0x5410, R3 ;  /* 0x000054102c557816 */ /* 0x000fe40000000003 */
[----:B------:R-:W-:Y:S02]  /*8f50*/  SHF.R.U32.HI R3, RZ, 0x8, R27 ;  /* 0x00000008ff037819 */ /* 0x000fe4000001161b */
[----:B------:R-:W-:Y:S01]  /*8f60*/  ISETP.LE.U32.AND P3, PT, R4, UR13, PT ;  /* 0x0000000d04007c0c */ /* 0x000fe2000bf63070 */
[----:B------:R-:W-:Y:S01]  /*8f70*/  @!P4 HFMA2.BF16_V2 R151, -RZ.H0_H0, RZ.H0_H0, -R221.H0_H0 ;  /* 0x200000ffff97c231 */ /* 0x000fe200003409dd */
[----:B-1----:R-:W-:Y:S01]  /*8f80*/  SHF.R.U32.HI R0, RZ, 0x8, R17 ;  /* 0x00000008ff007819 */ /* 0x002fe20000011611 */
[----:B------:R-:W-:-:S03]  /*8f90*/  @!P6 HFMA2.BF16_V2 R136, -RZ.H0_H0, RZ.H0_H0, -R182.H0_H0 ;  /* 0x200000ffff88e231 */ /* 0x000fc600003409b6 */
[----:B------:R-:W-:Y:S02]  /*8fa0*/  PRMT R22, R21, 0x5410, R0 ;  /* 0x0000541015167816 */ /* 0x000fe40000000000 */
[----:B------:R-:W-:Y:S02]  /*8fb0*/  SHF.R.U32.HI R0, RZ, 0x8, R6 ;  /* 0x00000008ff007819 */ /* 0x000fe40000011606 */
[----:B------:R-:W-:Y:S02]  /*8fc0*/  PRMT R80, R51, 0x5410, R3 ;  /* 0x0000541033507816 */ /* 0x000fe40000000003 */
[----:B--2---:R-:W-:Y:S02]  /*8fd0*/  F2FP.BF16.F32.PACK_AB R3, R103, R124 ;  /* 0x0000007c6703723e */ /* 0x004fe400000010ff */
[----:B------:R-:W-:Y:S02]  /*8fe0*/  LOP3.LUT R0, R0, 0xffff, RZ, 0xc0, !PT ;  /* 0x0000ffff00007812 */ /* 0x000fe400078ec0ff */
[----:B------:R-:W-:-:S02]  /*8ff0*/  LOP3.LUT R2, R31, 0xff, RZ, 0xc0, !PT ;  /* 0x000000ff1f027812 */ /* 0x000fc400078ec0ff */
[----:B------:R-:W-:Y:S02]  /*9000*/  @!P4 PRMT R221, R151, 0x5410, RZ ;  /* 0x0000541097ddc816 */ /* 0x000fe400000000ff */
[----:B------:R-:W-:Y:S01]  /*9010*/  ISETP.LE.U32.AND P4, PT, R53, UR13, PT ;  /* 0x0000000d35007c0c */ /* 0x000fe2000bf83070 */
[----:B------:R-:W-:Y:S01]  /*9020*/  IMAD.MOV.U32 R53, RZ, RZ, R47 ;  /* 0x000000ffff357224 */ /* 0x000fe200078e002f */
[----:B------:R-:W-:Y:S02]  /*9030*/  @!P6 PRMT R182, R136, 0x5410, RZ ;  /* 0x0000541088b6e816 */ /* 0x000fe400000000ff */
[----:B------:R-:W-:Y:S02]  /*9040*/  PRMT R181, R3, 0x7610, R181 ;  /* 0x0000761003b57816 */ /* 0x000fe400000000b5 */
[----:B------:R-:W-:Y:S01]  /*9050*/  ISETP.LE.U32.AND P6, PT, R0, UR13, PT ;  /* 0x0000000d00007c0c */ /* 0x000fe2000bfc3070 */
[--C-:B------:R-:W-:Y:S01]  /*9060*/  FFMA.FTZ R0, R140, UR6, -R28.reuse ;  /* 0x000000068c007c23 */ /* 0x100fe2000801081c */
[----:B------:R-:W-:Y:S01]  /*9070*/  PRMT R47, R2, 0x5410, R39 ;  /* 0x00005410022f7816 */ /* 0x000fe20000000027 */
[----:B------:R-:W-:Y:S01]  /*9080*/  FFMA.FTZ R2, R141, UR6, -R28 ;  /* 0x000000068d027c23 */ /* 0x000fe2000801081c */
[----:B------:R-:W-:Y:S01]  /*9090*/  @!P3 HFMA2.BF16_V2 R137, -RZ.H0_H0, RZ.H0_H0, -R181.H0_H0 ;  /* 0x200000ffff89b231 */ /* 0x000fe200003409b5 */
[----:B------:R-:W-:Y:S01]  /*90a0*/  PRMT R180, R3, 0x7632, R180 ;  /* 0x0000763203b47816 */ /* 0x000fe200000000b4 */
[----:B------:R1:W-:Y:S01]  /*90b0*/  MUFU.EX2 R171, R0 ;  /* 0x0000000000ab7308 */ /* 0x0003e20000000800 */
[----:B------:R-:W-:-:S02]  /*90c0*/  IMAD.MOV.U32 R139, RZ, RZ, R130 ;  /* 0x000000ffff8b7224 */ /* 0x000fc400078e0082 */
[----:B------:R-:W-:Y:S01]  /*90d0*/  IMAD.MOV.U32 R130, RZ, RZ, R88 ;  /* 0x000000ffff827224 */ /* 0x000fe200078e0058 */
[----:B------:R-:W-:-:S04]  /*90e0*/  PRMT R88, R181, 0x5410, R180 ;  /* 0x00005410b5587816 */ /* 0x000fc800000000b4 */
[----:B------:R2:W3:Y:S01]  /*90f0*/  MUFU.EX2 R125, R2 ;  /* 0x00000002007d7308 */ /* 0x0004e20000000800 */
[----:B------:R-:W-:Y:S01]  /*9100*/  @!P3 PRMT R181, R137, 0x5410, RZ ;  /* 0x0000541089b5b816 */ /* 0x000fe200000000ff */
[----:B------:R-:W-:Y:S01]  /*9110*/  @!P1 HFMA2.BF16_V2 R150, -RZ.H0_H0, RZ.H0_H0, -R220.H0_H0 ;  /* 0x200000ffff969231 */ /* 0x000fe200003409dc */
[----:B-1----:R-:W-:-:S04]  /*9120*/  LOP3.LUT R0, R7, 0xff, RZ, 0xc0, !PT ;  /* 0x000000ff07007812 */ /* 0x002fc800078ec0ff */
[----:B------:R-:W-:Y:S02]  /*9130*/  ISETP.LE.U32.AND P3, PT, R0, UR13, PT ;  /* 0x0000000d00007c0c */ /* 0x000fe4000bf63070 */
[----:B------:R-:W-:Y:S01]  /*9140*/  LOP3.LUT R0, R25, 0xff, RZ, 0xc0, !PT ;  /* 0x000000ff19007812 */ /* 0x000fe200078ec0ff */
[----:B--2---:R-:W-:-:S03]  /*9150*/  FFMA.FTZ R2, R143, UR6, -R29 ;  /* 0x000000068f027c23 */ /* 0x004fc6000801081d */
[----:B------:R-:W-:Y:S01]  /*9160*/  PRMT R23, R0, 0x5410, R24 ;  /* 0x0000541000177816 */ /* 0x000fe20000000018 */
[----:B------:R-:W-:Y:S01]  /*9170*/  FFMA.FTZ R0, R142, UR6, -R29 ;  /* 0x000000068e007c23 */ /* 0x000fe2000801081d */
[----:B------:R-:W-:Y:S02]  /*9180*/  @!P1 PRMT R220, R150, 0x5410, RZ ;  /* 0x0000541096dc9816 */ /* 0x000fe400000000ff */
[----:B------:R-:W-:Y:S01]  /*9190*/  ISETP.LE.U32.AND P1, PT, R52, UR13, PT ;  /* 0x0000000d34007c0c */ /* 0x000fe2000bf23070 */
[----:B------:R-:W-:Y:S01]  /*91a0*/  IMAD.MOV.U32 R52, RZ, RZ, R234 ;  /* 0x000000ffff347224 */ /* 0x000fe200078e00ea */
[----:B------:R1:W-:Y:S01]  /*91b0*/  MUFU.EX2 R137, R2 ;  /* 0x0000000200897308 */ /* 0x0003e20000000800 */
[----:B---3--:R-:W-:Y:S02]  /*91c0*/  F2FP.BF16.F32.PACK_AB R3, R171, R125 ;  /* 0x0000007dab03723e */ /* 0x008fe400000010ff */
[----:B------:R-:W-:-:S05]  /*91d0*/  ISETP.LE.U32.AND P5, PT, R5, UR13, PT ;  /* 0x0000000d05007c0c */ /* 0x000fca000bfa3070 */
[----:B------:R2:W3:Y:S01]  /*91e0*/  MUFU.EX2 R234, R0 ;  /* 0x0000000000ea7308 */ /* 0x0004e20000000800 */
[----:B------:R-:W-:Y:S01]  /*91f0*/  @!P6 HFMA2.BF16_V2 R140, -RZ.H0_H0, RZ.H0_H0, -R180.H0_H0 ;  /* 0x200000ffff8ce231 */ /* 0x000fe200003409b4 */
[C---:B------:R-:W-:Y:S02]  /*9200*/  PRMT R179, R3.reuse, 0x7610, R179 ;  /* 0x0000761003b37816 */ /* 0x040fe400000000b3 */
[----:B------:R-:W-:Y:S02]  /*9210*/  PRMT R178, R3, 0x7632, R178 ;  /* 0x0000763203b27816 */ /* 0x000fe400000000b2 */
[----:B------:R-:W-:Y:S02]  /*9220*/  @!P6 PRMT R180, R140, 0x5410, RZ ;  /* 0x000054108cb4e816 */ /* 0x000fe400000000ff */
[C---:B-1----:R-:W-:Y:S01]  /*9230*/  LOP3.LUT R2, R19.reuse, 0xff, RZ, 0xc0, !PT ;  /* 0x000000ff13027812 */ /* 0x042fe200078ec0ff */
[----:B------:R-:W-:Y:S01]  /*9240*/  @!P3 HFMA2.BF16_V2 R141, -RZ.H0_H0, RZ.H0_H0, -R179.H0_H0 ;  /* 0x200000ffff8db231 */ /* 0x000fe200003409b3 */
[----:B--2---:R-:W-:-:S04]  /*9250*/  LOP3.LUT R0, R19, 0xffff, RZ, 0xc0, !PT ;  /* 0x0000ffff13007812 */ /* 0x004fc800078ec0ff */
[----:B------:R-:W-:Y:S02]  /*9260*/  SHF.R.U32.HI R0, RZ, 0x8, R0 ;  /* 0x00000008ff007819 */ /* 0x000fe40000011600 */
[----:B------:R-:W-:Y:S02]  /*9270*/  ISETP.LE.U32.AND P6, PT, R2, UR13, PT ;  /* 0x0000000d02007c0c */ /* 0x000fe4000bfc3070 */
[----:B------:R-:W-:Y:S01]  /*9280*/  LOP3.LUT R0, R0, 0xffff, RZ, 0xc0, !PT ;  /* 0x0000ffff00007812 */ /* 0x000fe200078ec0ff */
[----:B------:R-:W-:Y:S01]  /*9290*/  @!P5 HFMA2.BF16_V2 R142, -RZ.H0_H0, RZ.H0_H0, -R178.H0_H0 ;  /* 0x200000ffff8ed231 */ /* 0x000fe200003409b2 */
[----:B------:R-:W-:Y:S02]  /*92a0*/  PRMT R81, R179, 0x5410, R178 ;  /* 0x00005410b3517816 */ /* 0x000fe400000000b2 */
[----:B------:R-:W-:Y:S02]  /*92b0*/  @!P3 PRMT R179, R141, 0x5410, RZ ;  /* 0x000054108db3b816 */ /* 0x000fe400000000ff */
[----:B---3--:R-:W-:-:S02]  /*92c0*/  F2FP.BF16.F32.PACK_AB R2, R234, R137 ;  /* 0x00000089ea02723e */ /* 0x008fc400000010ff */
[----:B------:R-:W-:Y:S02]  /*92d0*/  ISETP.LE.U32.AND P3, PT, R0, UR13, PT ;  /* 0x0000000d00007c0c */ /* 0x000fe4000bf63070 */
[----:B------:R-:W-:Y:S01]  /*92e0*/  SHF.R.U32.HI R0, RZ, 0x18, R19 ;  /* 0x00000018ff007819 */ /* 0x000fe20000011613 */
[----:B------:R-:W-:Y:S01]  /*92f0*/  IMAD.MOV.U32 R160, RZ, RZ, R59 ;  /* 0x000000ffffa07224 */ /* 0x000fe200078e003b */
[C---:B------:R-:W-:Y:S02]  /*9300*/  PRMT R175, R2.reuse, 0x7610, R175 ;  /* 0x0000761002af7816 */ /* 0x040fe400000000af */
[----:B------:R-:W-:Y:S02]  /*9310*/  PRMT R174, R2, 0x7632, R174 ;  /* 0x0000763202ae7816 */ /* 0x000fe400000000ae */
[----:B------:R-:W-:Y:S02]  /*9320*/  @!P5 PRMT R178, R142, 0x5410, RZ ;  /* 0x000054108eb2d816 */ /* 0x000fe400000000ff */
[----:B------:R-:W-:-:S02]  /*9330*/  SHF.R.U32.HI R2, RZ, 0x8, R58 ;  /* 0x00000008ff027819 */ /* 0x000fc4000001163a */
[----:B------:R-:W-:Y:S01]  /*9340*/  ISETP.LE.U32.AND P5, PT, R0, UR13, PT ;  /* 0x0000000d00007c0c */ /* 0x000fe2000bfa3070 */
[----:B------:R-:W1:Y:S01]  /*9350*/  LDSM.16.MT88.4 R56, [R194+0xa000] ;  /* 0x00a00000c238783b */ /* 0x000e620000004200 */
[----:B------:R-:W-:Y:S01]  /*9360*/  SHF.R.U32.HI R0, RZ, 0x10, R19 ;  /* 0x00000010ff007819 */ /* 0x000fe20000011613 */
[----:B------:R-:W-:Y:S02]  /*9370*/  @!P6 HFMA2.BF16_V2 R165, -RZ.H0_H0, RZ.H0_H0, -R175.H0_H0 ;  /* 0x200000ffffa5e231 */ /* 0x000fe400003409af */
[----:B------:R-:W-:Y:S02]  /*9380*/  IMAD.MOV.U32 R138, RZ, RZ, R131 ;  /* 0x000000ffff8a7224 */ /* 0x000fe400078e0083 */
[----:B------:R-:W-:Y:S01]  /*9390*/  @!P2 HFMA2.BF16_V2 R161, -RZ.H0_H0, RZ.H0_H0, -R184.H0_H0 ;  /* 0x200000ffffa1a231 */ /* 0x000fe200003409b8 */
[----:B------:R-:W-:Y:S01]  /*93a0*/  LOP3.LUT R0, R0, 0xff, RZ, 0xc0, !PT ;  /* 0x000000ff00007812 */ /* 0x000fe200078ec0ff */
[----:B------:R-:W-:Y:S01]  /*93b0*/  IMAD.MOV.U32 R131, RZ, RZ, R46 ;  /* 0x000000ffff837224 */ /* 0x000fe200078e002e */
[----:B------:R-:W-:-:S02]  /*93c0*/  LOP3.LUT R4, R54, 0xff, RZ, 0xc0, !PT ;  /* 0x000000ff36047812 */ /* 0x000fc400078ec0ff */
[----:B------:R-:W-:Y:S02]  /*93d0*/  PRMT R46, R175, 0x5410, R174 ;  /* 0x00005410af2e7816 */ /* 0x000fe400000000ae */
[----:B------:R-:W-:Y:S02]  /*93e0*/  @!P6 PRMT R175, R165, 0x5410, RZ ;  /* 0x00005410a5afe816 */ /* 0x000fe400000000ff */
[----:B------:R-:W-:Y:S02]  /*93f0*/  @!P2 PRMT R184, R161, 0x5410, RZ ;  /* 0x00005410a1b8a816 */ /* 0x000fe400000000ff */
[----:B------:R-:W-:Y:S02]  /*9400*/  ISETP.LE.U32.AND P6, PT, R0, UR13, PT ;  /* 0x0000000d00007c0c */ /* 0x000fe4000bfc3070 */
[----:B------:R-:W-:Y:S02]  /*9410*/  ISETP.LE.U32.AND P2, PT, R4, UR13, PT ;  /* 0x0000000d04007c0c */ /* 0x000fe4000bf43070 */
[----:B------:R-:W-:-:S02]  /*9420*/  LOP3.LUT R0, R14, 0xffff, RZ, 0xc0, !PT ;  /* 0x0000ffff0e007812 */ /* 0x000fc400078ec0ff */
[----:B------:R-:W-:Y:S02]  /*9430*/  SHF.R.U32.HI R4, RZ, 0x10, R14 ;  /* 0x00000010ff047819 */ /* 0x000fe4000001160e */
[----:B------:R-:W-:Y:S02]  /*9440*/  LOP3.LUT R3, R2, 0xffff, RZ, 0xc0, !PT ;  /* 0x0000ffff02037812 */ /* 0x000fe400078ec0ff */
[----:B------:R-:W-:Y:S02]  /*9450*/  SHF.R.U32.HI R2, RZ, 0x8, R0 ;  /* 0x00000008ff027819 */ /* 0x000fe40000011600 */
[----:B------:R-:W-:Y:S02]  /*9460*/  SHF.R.U32.HI R5, RZ, 0x18, R14 ;  /* 0x00000018ff057819 */ /* 0x000fe4000001160e */
[----:B------:R-:W-:Y:S01]  /*9470*/  LOP3.LUT R0, R4, 0xff, RZ, 0xc0, !PT ;  /* 0x000000ff04007812 */ /* 0x000fe200078ec0ff */
[----:B------:R-:W-:Y:S01]  /*9480*/  @!P3 HFMA2.BF16_V2 R143, -RZ.H0_H0, RZ.H0_H0, -R174.H0_H0 ;  /* 0x200000ffff8fb231 */ /* 0x000fe200003409ae */
[----:B------:R-:W-:-:S02]  /*9490*/  LOP3.LUT R6, R14, 0xff, RZ, 0xc0, !PT ;  /* 0x000000ff0e067812 */ /* 0x000fc400078ec0ff */
[----:B------:R-:W-:Y:S02]  /*94a0*/  PRMT R44, R0, 0x5410, R5 ;  /* 0x00005410002c7816 */ /* 0x000fe40000000005 */
[----:B------:R-:W-:Y:S02]  /*94b0*/  LOP3.LUT R0, R15, 0xffff, RZ, 0xc0, !PT ;  /* 0x0000ffff0f007812 */ /* 0x000fe400078ec0ff */
[----:B------:R-:W-:Y:S01]  /*94c0*/  PRMT R45, R6, 0x5410, R2 ;  /* 0x00005410062d7816 */ /* 0x000fe20000000002 */
[----:B------:R-:W-:Y:S01]  /*94d0*/  IMAD.MOV.U32 R150, RZ, RZ, R63 ;  /* 0x000000ffff967224 */ /* 0x000fe200078e003f */
[----:B------:R-:W-:Y:S01]  /*94e0*/  @!P3 PRMT R174, R143, 0x5410, RZ ;  /* 0x000054108faeb816 */ /* 0x000fe200000000ff */
[----:B------:R-:W-:Y:S01]  /*94f0*/  IMAD.MOV.U32 R156, RZ, RZ, R62 ;  /* 0x000000ffff9c7224 */ /* 0x000fe200078e003e */
[----:B------:R-:W-:Y:S01]  /*9500*/  SHF.R.U32.HI R2, RZ, 0x10, R15 ;  /* 0x00000010ff027819 */ /* 0x000fe2000001160f */
[----:B------:R-:W-:Y:S01]  /*9510*/  IMAD.MOV.U32 R16, RZ, RZ, R61 ;  /* 0x000000ffff107224 */ /* 0x000fe200078e003d */
[----:B------:R-:W-:Y:S01]  /*9520*/  ISETP.LE.U32.AND P3, PT, R3, UR13, PT ;  /* 0x0000000d03007c0c */ /* 0x000fe2000bf63070 */
[----:B------:R-:W-:Y:S01]  /*9530*/  IMAD.MOV.U32 R157, RZ, RZ, R60 ;  /* 0x000000ffff9d7224 */ /* 0x000fe200078e003c */
[----:B------:R-:W-:Y:S01]  /*9540*/  SHF.R.U32.HI R3, RZ, 0x8, R0 ;  /* 0x00000008ff037819 */ /* 0x000fe20000011600 */
[----:B------:R-:W2:Y:S01]  /*9550*/  LDSM.16.MT88.4 R60, [R194+0xa400] ;  /* 0x00a40000c23c783b */ /* 0x000ea20000004200 */
[----:B------:R-:W-:-:S02]  /*9560*/  SHF.R.U32.HI R0, RZ, 0x8, R8 ;  /* 0x00000008ff007819 */ /* 0x000fc40000011608 */
[----:B------:R-:W-:Y:S02]  /*9570*/  SHF.R.U32.HI R4, RZ, 0x18, R15 ;  /* 0x00000018ff047819 */ /* 0x000fe4000001160f */
[----:B------:R-:W-:Y:S01]  /*9580*/  LOP3.LUT R2, R2, 0xff, RZ, 0xc0, !PT ;  /* 0x000000ff02027812 */ /* 0x000fe200078ec0ff */
[----:B------:R-:W-:Y:S01]  /*9590*/  IMAD.MOV.U32 R148, RZ, RZ, R41 ;  /* 0x000000ffff947224 */ /* 0x000fe200078e0029 */
[----:B------:R-:W-:Y:S02]  /*95a0*/  LOP3.LUT R5, R15, 0xff, RZ, 0xc0, !PT ;  /* 0x000000ff0f057812 */ /* 0x000fe400078ec0ff */
[----:B------:R-:W-:Y:S02]  /*95b0*/  PRMT R41, R9, 0x5410, R0 ;  /* 0x0000541009297816 */ /* 0x000fe40000000000 */
[----:B------:R-:W-:Y:S02]  /*95c0*/  PRMT R42, R2, 0x5410, R4 ;  /* 0x00005410022a7816 */ /* 0x000fe40000000004 */
[----:B------:R-:W-:-:S02]  /*95d0*/  LOP3.LUT R0, R13, 0xffff, RZ, 0xc0, !PT ;  /* 0x0000ffff0d007812 */ /* 0x000fc400078ec0ff */
[----:B------:R-:W-:Y:S02]  /*95e0*/  SHF.R.U32.HI R2, RZ, 0x10, R13 ;  /* 0x00000010ff027819 */ /* 0x000fe4000001160d */
[----:B------:R-:W-:Y:S02]  /*95f0*/  PRMT R43, R5, 0x5410, R3 ;  /* 0x00005410052b7816 */ /* 0x000fe40000000003 */
[----:B------:R-:W-:Y:S02]  /*9600*/  SHF.R.U32.HI R3, RZ, 0x8, R0 ;  /* 0x00000008ff037819 */ /* 0x000fe40000011600 */
[----:B------:R-:W-:Y:S02]  /*9610*/  LOP3.LUT R5, R13, 0xff, RZ, 0xc0, !PT ;  /* 0x000000ff0d057812 */ /* 0x000fe400078ec0ff */
[----:B------:R-:W-:Y:S02]  /*9620*/  SHF.R.U32.HI R4, RZ, 0x18, R13 ;  /* 0x00000018ff047819 */ /* 0x000fe4000001160d */
[----:B------:R-:W-:-:S02]  /*9630*/  LOP3.LUT R6, R10, 0xff, RZ, 0xc0, !PT ;  /* 0x000000ff0a067812 */ /* 0x000fc400078ec0ff */
[----:B------:R-:W-:Y:S02]  /*9640*/  LOP3.LUT R0, R2, 0xff, RZ, 0xc0, !PT ;  /* 0x000000ff02007812 */ /* 0x000fe400078ec0ff */
[----:B------:R-:W-:Y:S02]  /*9650*/  PRMT R40, R6, 0x5410, R11 ;  /* 0x0000541006287816 */ /* 0x000fe4000000000b */
[----:B------:R-:W-:Y:S02]  /*9660*/  PRMT R39, R5, 0x5410, R3 ;  /* 0x0000541005277816 */ /* 0x000fe40000000003 */
[----:B------:R-:W-:Y:S02]  /*9670*/  PRMT R21, R0, 0x5410, R4 ;  /* 0x0000541000157816 */ /* 0x000fe40000000004 */
[----:B-1----:R-:W-:Y:S01]  /*9680*/  HMMA.16816.F32.BF16 R4, R76, R56, RZ ;  /* 0x000000384c04723c */ /* 0x002fe200000418ff */
[----:B------:R-:W-:-:S04]  /*9690*/  LOP3.LUT R0, R12, 0xffff, RZ, 0xc0, !PT ;  /* 0x0000ffff0c007812 */ /* 0x000fc800078ec0ff */
[----:B------:R-:W-:Y:S02]  /*96a0*/  SHF.R.U32.HI R2, RZ, 0x8, R0 ;  /* 0x00000008ff027819 */ /* 0x000fe40000011600 */
[----:B------:R-:W-:-:S04]  /*96b0*/  LOP3.LUT R0, R12, 0xff, RZ, 0xc0, !PT ;  /* 0x000000ff0c007812 */ /* 0x000fc800078ec0ff */
[----:B------:R-:W-:Y:S02]  /*96c0*/  PRMT R38, R0, 0x5410, R2 ;  /* 0x0000541000267816 */ /* 0x000fe40000000002 */
[----:B------:R-:W-:Y:S01]  /*96d0*/  SHF.R.U32.HI R0, RZ, 0x10, R12 ;  /* 0x00000010ff007819 */ /* 0x000fe2000001160c */
[----:B------:R-:W-:Y:S01]  /*96e0*/  IMAD.MOV.U32 R151, RZ, RZ, R48 ;  /* 0x000000ffff977224 */ /* 0x000fe200078e0030 */
[----:B------:R-:W-:Y:S01]  /*96f0*/  SHF.R.U32.HI R2, RZ, 0x18, R12 ;  /* 0x00000018ff027819 */ /* 0x000fe2000001160c */
[----:B------:R-:W-:Y:S01]  /*9700*/  IMAD.MOV.U32 R162, RZ, RZ, R251 ;  /* 0x000000ffffa27224 */ /* 0x000fe200078e00fb */
[----:B------:R-:W-:Y:S01]  /*9710*/  LOP3.LUT R0, R0, 0xff, RZ, 0xc0, !PT ;  /* 0x000000ff00007812 */ /* 0x000fe200078ec0ff */
[----:B------:R-:W-:Y:S02]  /*9720*/  IMAD.MOV.U32 R161, RZ, RZ, R250 ;  /* 0x000000ffffa17224 */ /* 0x000fe400078e00fa */
[----:B------:R-:W-:Y:S02]  /*9730*/  IMAD.MOV.U32 R48, RZ, RZ, R249 ;  /* 0x000000ffff307224 */ /* 0x000fe400078e00f9 */
[----:B------:R-:W-:-:S02]  /*9740*/  IMAD.MOV.U32 R49, RZ, RZ, R248 ;  /* 0x000000ffff317224 */ /* 0x000fc400078e00f8 */
[----:B------:R-:W-:Y:S01]  /*9750*/  IMAD.MOV.U32 R149, RZ, RZ, R37 ;  /* 0x000000ffff957224 */ /* 0x000fe200078e0025 */
[----:B--2---:R-:W-:Y:S01]  /*9760*/  HMMA.16816.F32.BF16 R248, R72, R60, R4 ;  /* 0x0000003c48f8723c */ /* 0x004fe20000041804 */
[----:B------:R-:W-:Y:S01]  /*9770*/  PRMT R37, R0, 0x5410, R2 ;  /* 0x0000541000257816 */ /* 0x000fe20000000002 */
[----:B------:R-:W-:-:S05]  /*9780*/  FADD.FTZ R0, R48, R49 ;  /* 0x0000003130007221 */ /* 0x000fca0000010000 */
[----:B------:R-:W-:Y:S01]  /*9790*/  FADD.FTZ R4, R16, R157 ;  /* 0x0000009d10047221 */ /* 0x000fe20000010000 */
[----:B------:R-:W-:Y:S01]  /*97a0*/  FADD.FTZ R5, R162, R161 ;  /* 0x000000a1a2057221 */ /* 0x000fe20000010000 */
[----:B------:R-:W-:Y:S02]  /*97b0*/  IMAD.MOV.U32 R157, RZ, RZ, R150 ;  /* 0x000000ffff9d7224 */ /* 0x000fe400078e0096 */
[----:B------:R-:W-:Y:S01]  /*97c0*/  FFMA.FTZ R2, R169, UR6, -R28 ;  /* 0x00000006a9027c23 */ /* 0x000fe2000801081c */
[----:B------:R-:W-:Y:S01]  /*97d0*/  IMAD.MOV.U32 R162, RZ, RZ, R158 ;  /* 0x000000ffffa27224 */ /* 0x000fe200078e009e */
[----:B------:R-:W1:Y:S01]  /*97e0*/  LDSM.16.MT88.4 R48, [R192+0xb000] ;  /* 0x00b00000c030783b */ /* 0x000e620000004200 */
[----:B------:R-:W-:Y:S02]  /*97f0*/  IMAD.MOV.U32 R150, RZ, RZ, R151 ;  /* 0x000000ffff967224 */ /* 0x000fe400078e0097 */
[----:B------:R-:W-:Y:S02]  /*9800*/  IMAD.MOV.U32 R158, RZ, RZ, R52 ;  /* 0x000000ffff9e7224 */ /* 0x000fe400078e0034 */
[----:B------:R-:W-:-:S02]  /*9810*/  IMAD.MOV.U32 R151, RZ, RZ, R149 ;  /* 0x000000ffff977224 */ /* 0x000fc400078e0095 */
[----:B------:R-:W-:Y:S02]  /*9820*/  IMAD.MOV.U32 R149, RZ, RZ, R148 ;  /* 0x000000ffff957224 */ /* 0x000fe400078e0094 */
[----:B----4-:R-:W-:Y:S01]  /*9830*/  FADD.FTZ R0, R18, R0 ;  /* 0x0000000012007221 */ /* 0x010fe20000010000 */
[----:B------:R-:W-:Y:S02]  /*9840*/  IMAD.MOV.U32 R148, RZ, RZ, R139 ;  /* 0x000000ffff947224 */ /* 0x000fe400078e008b */
[----:B------:R-:W-:Y:S01]  /*9850*/  FADD.FTZ R17, R212, R5 ;  /* 0x00000005d4117221 */ /* 0x000fe20000010000 */
[----:B------:R-:W-:Y:S01]  /*9860*/  IMAD.MOV.U32 R24, RZ, RZ, R162 ;  /* 0x000000ffff187224 */ /* 0x000fe200078e00a2 */
[----:B------:R-:W2:Y:S01]  /*9870*/  LDL.LU R212, [R1+0x1b4] ;  /* 0x0001b40001d47983 */ /* 0x000ea20000300800 */
[----:B------:R-:W-:Y:S02]  /*9880*/  IMAD.MOV.U32 R136, RZ, RZ, R158 ;  /* 0x000000ffff887224 */ /* 0x000fe400078e009e */
[----:B------:R-:W-:-:S02]  /*9890*/  IMAD.MOV.U32 R158, RZ, RZ, R150 ;  /* 0x000000ffff9e7224 */ /* 0x000fc400078e0096 */
[----:B------:R-:W-:Y:S01]  /*98a0*/  FADD.FTZ R14, R213, R0 ;  /* 0x00000000d50e7221 */ /* 0x000fe20000010000 */
[----:B------:R-:W-:Y:S01]  /*98b0*/  IMAD.MOV.U32 R150, RZ, RZ, R148 ;  /* 0x000000ffff967224 */ /* 0x000fe200078e0094 */
[----:B------:R-:W3:Y:S01]  /*98c0*/  LDL.LU R213, [R1+0x1b0] ;  /* 0x0001b00001d57983 */ /* 0x000ee20000300800 */
[----:B------:R-:W-:Y:S02]  /*98d0*/  IMAD.MOV.U32 R148, RZ, RZ, R236 ;  /* 0x000000ffff947224 */ /* 0x000fe400078e00ec */
[----:B------:R4:W-:Y:S01]  /*98e0*/  MUFU.EX2 R236, R2 ;  /* 0x0000000200ec7308 */ /* 0x0009e20000000800 */
[----:B------:R-:W2:Y:S01]  /*98f0*/  LDL.LU R140, [R1+0xd4] ;  /* 0x0000d400018c7983 */ /* 0x000ea20000300800 */
[----:B----4-:R-:W-:-:S03]  /*9900*/  FADD.FTZ R2, R24, R17 ;  /* 0x0000001118027221 */ /* 0x010fc60000010000 */
[----:B------:R-:W4:Y:S01]  /*9910*/  LDL.LU R24, [R1+0xa0] ;  /* 0x0000a00001187983 */ /* 0x000f220000300800 */
[----:B------:R-:W-:Y:S02]  /*9920*/  IMAD.MOV.U32 R139, RZ, RZ, R138 ;  /* 0x000000ffff8b7224 */ /* 0x000fe400078e008a */
[----:B------:R-:W-:Y:S02]  /*9930*/  IMAD.MOV.U32 R161, RZ, RZ, R160 ;  /* 0x000000ffffa17224 */ /* 0x000fe400078e00a0 */
[----:B------:R-:W-:Y:S02]  /*9940*/  IMAD.MOV.U32 R138, RZ, RZ, R135 ;  /* 0x000000ffff8a7224 */ /* 0x000fe400078e0087 */
[----:B------:R-:W-:Y:S02]  /*9950*/  IMAD.MOV.U32 R160, RZ, RZ, R156 ;  /* 0x000000ffffa07224 */ /* 0x000fe400078e009c */
[----:B------:R-:W-:Y:S02]  /*9960*/  IMAD.MOV.U32 R135, RZ, RZ, R134 ;  /* 0x000000ffff877224 */ /* 0x000fe400078e0086 */
[----:B------:R-:W-:-:S02]  /*9970*/  IMAD.MOV.U32 R156, RZ, RZ, R53 ;  /* 0x000000ffff9c7224 */ /* 0x000fc400078e0035 */
[----:B------:R-:W-:Y:S02]  /*9980*/  IMAD.MOV.U32 R134, RZ, RZ, R55 ;  /* 0x000000ffff867224 */ /* 0x000fe400078e0037 */
[----:B------:R-:W1:Y:S01]  /*9990*/  LDSM.16.MT88.4 R52, [R192+0xb400] ;  /* 0x00b40000c034783b */ /* 0x000e620000004200 */
[----:B------:R-:W-:Y:S01]  /*99a0*/  FADD.FTZ R6, R242, R240 ;  /* 0x000000f0f2067221 */ /* 0x000fe20000010000 */
[----:B------:R-:W-:Y:S01]  /*99b0*/  HMMA.16816.F32.BF16 R8, R68, R56, RZ ;  /* 0x000000384408723c */ /* 0x000fe200000418ff */
[----:B------:R-:W-:Y:S02]  /*99c0*/  FADD.FTZ R16, R243, R4 ;  /* 0x00000004f3107221 */ /* 0x000fe40000010000 */
[----:B------:R-:W-:-:S03]  /*99d0*/  FADD.FTZ R18, R241, R6 ;  /* 0x00000006f1127221 */ /* 0x000fc60000010000 */
[----:B-1----:R-:W-:Y:S01]  /*99e0*/  HMMA.16816.F32.BF16 R4, R68, R48, RZ ;  /* 0x000000304404723c */ /* 0x002fe200000418ff */
[--C-:B------:R-:W-:Y:S01]  /*99f0*/  FFMA.FTZ R13, R167, UR6, -R29.reuse ;  /* 0x00000006a70d7c23 */ /* 0x100fe2000801081d */
[----:B------:R-:W-:Y:S01]  /*9a00*/  FFMA.FTZ R12, R164, UR6, -R29 ;  /* 0x00000006a40c7c23 */ /* 0x000fe2000801081d */
[----:B------:R-:W-:Y:S02]  /*9a10*/  IMAD.MOV.U32 R30, RZ, RZ, R231 ;  /* 0x000000ffff1e7224 */ /* 0x000fe400078e00e7 */
[----:B------:R-:W-:Y:S01]  /*9a20*/  IMAD.MOV.U32 R27, RZ, RZ, R102 ;  /* 0x000000ffff1b7224 */ /* 0x000fe200078e0066 */
[----:B------:R-:W-:Y:S08]  /*9a30*/  MUFU.EX2 R231, R12 ;  /* 0x0000000c00e77308 */ /* 0x000ff00000000800 */
[----:B------:R-:W1:Y:S01]  /*9a40*/  MUFU.EX2 R102, R13 ;  /* 0x0000000d00667308 */ /* 0x000e620000000800 */
[----:B------:R-:W-:Y:S01]  /*9a50*/  FFMA.FTZ R3, R170, UR6, -R28 ;  /* 0x00000006aa037c23 */ /* 0x000fe2000801081c */
[----:B------:R-:W-:-:S02]  /*9a60*/  IMAD.MOV.U32 R25, RZ, RZ, R160 ;  /* 0x000000ffff197224 */ /* 0x000fc400078e00a0 */
[----:B------:R-:W-:Y:S01]  /*9a70*/  IMAD.MOV.U32 R163, RZ, RZ, R159 ;  /* 0x000000ffffa37224 */ /* 0x000fe200078e009f */
[----:B------:R-:W-:Y:S01]  /*9a80*/  HMMA.16816.F32.BF16 R144, R64, R60, R8 ;  /* 0x0000003c4090723c */ /* 0x000fe20000041808 */
[----:B------:R-:W-:Y:S02]  /*9a90*/  IMAD.MOV.U32 R31, RZ, RZ, R157 ;  /* 0x000000ffff1f7224 */ /* 0x000fe400078e009d */
[----:B------:R-:W-:Y:S01]  /*9aa0*/  IMAD.MOV.U32 R162, RZ, RZ, R151 ;  /* 0x000000ffffa27224 */ /* 0x000fe200078e0097 */
[----:B------:R1:W4:Y:S01]  /*9ab0*/  MUFU.EX2 R60, R3 ;  /* 0x00000003003c7308 */ /* 0x0003220000000800 */
        /* <DEDUP_REMOVED lines=8> */
[----:B------:R-:W-:Y:S01]  /*9b40*/  HMMA.16816.F32.BF16 R132, R64, R52, R4 ;  /* 0x000000344084723c */ /* 0x000fe20000041804 */
[----:B-1----:R-:W-:Y:S01]  /*9b50*/  FADD.FTZ R3, R25, R18 ;  /* 0x0000001219037221 */ /* 0x002fe20000010000 */
[----:B------:R-:W-:-:S05]  /*9b60*/  IMAD.MOV.U32 R141, RZ, RZ, R244 ;  /* 0x000000ffff8d7224 */ /* 0x000fca00078e00f4 */
[----:B------:R-:W-:Y:S01]  /*9b70*/  FADD.FTZ R5, R31, R2 ;  /* 0x000000021f057221 */ /* 0x000fe20000010000 */
[----:B------:R-:W-:Y:S01]  /*9b80*/  F2FP.BF16.F32.PACK_AB R2, R231, R102 ;  /* 0x00000066e702723e */ /* 0x000fe200000010ff */
[----:B------:R-:W-:Y:S01]  /*9b90*/  FADD.FTZ R6, R136, R14 ;  /* 0x0000000e88067221 */ /* 0x000fe20000010000 */
[----:B------:R-:W-:Y:S01]  /*9ba0*/  FADD.FTZ R7, R252, R3 ;  /* 0x00000003fc077221 */ /* 0x000fe20000010000 */
[----:B------:R-:W-:Y:S01]  /*9bb0*/  IMAD.MOV.U32 R136, RZ, RZ, R161 ;  /* 0x000000ffff887224 */ /* 0x000fe200078e00a1 */
[C---:B------:R-:W-:Y:S01]  /*9bc0*/  PRMT R107, R2.reuse, 0x7610, R107 ;  /* 0x00007610026b7816 */ /* 0x040fe2000000006b */
[----:B------:R-:W-:Y:S01]  /*9bd0*/  IMAD.MOV.U32 R31, RZ, RZ, R163 ;  /* 0x000000ffff1f7224 */ /* 0x000fe200078e00a3 */
[----:B------:R-:W-:Y:S01]  /*9be0*/  PRMT R106, R2, 0x7632, R106 ;  /* 0x00007632026a7816 */ /* 0x000fe2000000006a */
[----:B------:R-:W-:Y:S02]  /*9bf0*/  FADD.FTZ R3, R141, R6 ;  /* 0x000000068d037221 */ /* 0x000fe40000010000 */
[----:B------:R-:W3:Y:S01]  /*9c00*/  LDL.LU R141, [R1+0xf4] ;  /* 0x0000f400018d7983 */ /* 0x000ee20000300800 */
[----:B--2---:R-:W-:-:S03]  /*9c10*/  FADD.FTZ R2, R140, R5 ;  /* 0x000000058c027221 */ /* 0x004fc60000010000 */
[----:B------:R-:W2:Y:S01]  /*9c20*/  LDL.LU R140, [R1+0xd0] ;  /* 0x0000d000018c7983 */ /* 0x000ea20000300800 */
[----:B----4-:R-:W-:Y:S01]  /*9c30*/  FADD.FTZ R5, R24, R7 ;  /* 0x0000000718057221 */ /* 0x010fe20000010000 */
[----:B------:R-:W-:Y:S02]  /*9c40*/  IMAD.MOV.U32 R24, RZ, RZ, R136 ;  /* 0x000000ffff187224 */ /* 0x000fe400078e0088 */
[----:B------:R-:W-:Y:S02]  /*9c50*/  IMAD.MOV.U32 R136, RZ, RZ, R31 ;  /* 0x000000ffff887224 */ /* 0x000fe400078e001f */
[----:B------:R-:W-:Y:S02]  /*9c60*/  IMAD.MOV.U32 R31, RZ, RZ, R27 ;  /* 0x000000ffff1f7224 */ /* 0x000fe400078e001b */
[----:B------:R-:W4:Y:S01]  /*9c70*/  LDL.LU R27, [R1+0x98] ;  /* 0x00009800011b7983 */ /* 0x000f220000300800 */
[----:B------:R-:W-:Y:S01]  /*9c80*/  HMMA.16816.F32.BF16 R8, R76, R48, RZ ;  /* 0x000000304c08723c */ /* 0x000fe200000418ff */
[--C-:B------:R-:W-:Y:S01]  /*9c90*/  FFMA.FTZ R15, R168, UR6, -R28.reuse ;  /* 0x00000006a80f7c23 */ /* 0x100fe2000801081c */
[----:B------:R-:W-:Y:S01]  /*9ca0*/  FFMA.FTZ R19, R166, UR6, -R28 ;  /* 0x00000006a6137c23 */ /* 0x000fe2000801081c */
[----:B------:R-:W-:Y:S01]  /*9cb0*/  FADD.FTZ R0, R215, R16 ;  /* 0x00000010d7007221 */ /* 0x000fe20000010000 */
[----:B------:R-:W-:Y:S01]  /*9cc0*/  IMAD.MOV.U32 R163, RZ, RZ, R34 ;  /* 0x000000ffffa37224 */ /* 0x000fe200078e0022 */
[----:B------:R-:W-:Y:S01]  /*9cd0*/  MUFU.EX2 R244, R15 ;  /* 0x0000000f00f47308 */ /* 0x000fe20000000800 */
[----:B------:R-:W-:-:S02]  /*9ce0*/  IMAD.MOV.U32 R25, RZ, RZ, R36 ;  /* 0x000000ffff197224 */ /* 0x000fc400078e0024 */
[----:B------:R-:W-:Y:S01]  /*9cf0*/  FADD.FTZ R4, R214, R0 ;  /* 0x00000000d6047221 */ /* 0x000fe20000010000 */
[----:B------:R-:W-:Y:S01]  /*9d00*/  F2FP.BF16.F32.PACK_AB R0, R236, R60 ;  /* 0x0000003cec00723e */ /* 0x000fe200000010ff */
[----:B------:R-:W-:Y:S01]  /*9d10*/  IMAD.MOV.U32 R61, RZ, RZ, R26 ;  /* 0x000000ffff3d7224 */ /* 0x000fe200078e001a */
[----:B------:R-:W-:-:S13]  /*9d20*/  USHF.L.U32 UR4, UR17, 0x3, URZ ;  /* 0x0000000311047899 */ /* 0x000fda000800063f */
[----:B------:R-:W-:Y:S01]  /*9d30*/  HMMA.16816.F32.BF16 R240, R72, R52, R8 ;  /* 0x0000003448f0723c */ /* 0x000fe20000041808 */
[----:B------:R-:W1:Y:S01]  /*9d40*/  MUFU.EX2 R52, R19 ;  /* 0x0000001300347308 */ /* 0x000e620000000800 */
[C---:B------:R-:W-:Y:S01]  /*9d50*/  PRMT R173, R0.reuse, 0x7610, R173 ;  /* 0x0000761000ad7816 */ /* 0x040fe200000000ad */
[----:B------:R-:W-:Y:S01]  /*9d60*/  ULDC.64 UR6, c[0x0][0x2a8] ;  /* 0x0000aa0000067ab9 */ /* 0x000fe20000000a00 */
[----:B------:R-:W-:Y:S02]  /*9d70*/  PRMT R172, R0, 0x7632, R172 ;  /* 0x0000763200ac7816 */ /* 0x000fe400000000ac */
[----:B-1----:R-:W-:-:S04]  /*9d80*/  F2FP.BF16.F32.PACK_AB R0, R52, R244 ;  /* 0x000000f43400723e */ /* 0x002fc800000010ff */
[C---:B------:R-:W-:Y:S02]  /*9d90*/  PRMT R105, R0.reuse, 0x7610, R105 ;  /* 0x0000761000697816 */ /* 0x040fe40000000069 */
[----:B------:R-:W-:Y:S01]  /*9da0*/  PRMT R100, R0, 0x7632, R100 ;  /* 0x0000763200647816 */ /* 0x000fe20000000064 */
[----:B------:R-:W-:Y:S01]  /*9db0*/  FADD.FTZ R0, R246, R4 ;  /* 0x00000004f6007221 */ /* 0x000fe20000010000 */
[----:B---3--:R-:W-:Y:S01]  /*9dc0*/  FADD.FTZ R6, R141, R3 ;  /* 0x000000038d067221 */ /* 0x008fe20000010000 */
[----:B--2---:R-:W-:Y:S01]  /*9dd0*/  FADD.FTZ R4, R140, R2 ;  /* 0x000000028c047221 */ /* 0x004fe20000010000 */
[----:B------:R-:W-:Y:S02]  /*9de0*/  IMAD.MOV.U32 R140, RZ, RZ, R24 ;  /* 0x000000ffff8c7224 */ /* 0x000fe400078e0018 */
[----:B------:R-:W-:Y:S02]  /*9df0*/  IMAD.MOV.U32 R24, RZ, RZ, R136 ;  /* 0x000000ffff187224 */ /* 0x000fe400078e0088 */
[----:B------:R-:W-:-:S02]  /*9e00*/  IMAD.MOV.U32 R136, RZ, RZ, R32 ;  /* 0x000000ffff887224 */ /* 0x000fc400078e0020 */
[----:B----4-:R-:W-:Y:S01]  /*9e10*/  FADD.FTZ R3, R27, R5 ;  /* 0x000000051b037221 */ /* 0x010fe20000010000 */
[----:B------:R-:W-:Y:S02]  /*9e20*/  IMAD.MOV.U32 R27, RZ, RZ, R163 ;  /* 0x000000ffff1b7224 */ /* 0x000fe400078e00a3 */
[----:B------:R-:W-:Y:S02]  /*9e30*/  IMAD.MOV.U32 R163, RZ, RZ, R33 ;  /* 0x000000ffffa37224 */ /* 0x000fe400078e0021 */
[----:B------:R-:W2:Y:S04]  /*9e40*/  LDL.LU R33, [R1+0xfc] ;  /* 0x0000fc0001217983 */ /* 0x000ea80000300800 */
[----:B------:R-:W3:Y:S04]  /*9e50*/  LDL.LU R32, [R1+0xd8] ;  /* 0x0000d80001207983 */ /* 0x000ee80000300800 */
[----:B------:R-:W4:Y:S01]  /*9e60*/  LDL.LU R165, [R1+0x9c] ;  /* 0x00009c0001a57983 */ /* 0x000f220000300800 */
[----:B------:R-:W-:-:S02]  /*9e70*/  IMAD.MOV.U32 R142, RZ, RZ, R140 ;  /* 0x000000ffff8e7224 */ /* 0x000fc400078e008c */
[----:B------:R-:W-:Y:S02]  /*9e80*/  IMAD.MOV.U32 R140, RZ, RZ, R24 ;  /* 0x000000ffff8c7224 */ /* 0x000fe400078e0018 */
[----:B------:R-:W-:Y:S02]  /*9e90*/  IMAD.MOV.U32 R141, RZ, RZ, R31 ;  /* 0x000000ffff8d7224 */ /* 0x000fe400078e001f */
[----:B------:R-:W-:Y:S02]  /*9ea0*/  IMAD.MOV.U32 R24, RZ, RZ, R30 ;  /* 0x000000ffff187224 */ /* 0x000fe400078e001e */
[----:B------:R-:W1:Y:S01]  /*9eb0*/  LDSM.16.MT88.4 R28, [R194+0xb000] ;  /* 0x00b00000c21c783b */ /* 0x000e620000004200 */
[----:B------:R-:W-:Y:S02]  /*9ec0*/  IMAD.MOV.U32 R11, RZ, RZ, R142 ;  /* 0x000000ffff0b7224 */ /* 0x000fe400078e008e */
[----:B------:R-:W-:Y:S02]  /*9ed0*/  IMAD.MOV.U32 R143, RZ, RZ, R136 ;  /* 0x000000ffff8f7224 */ /* 0x000fe400078e0088 */
[----:B------:R-:W-:-:S02]  /*9ee0*/  IMAD.MOV.U32 R142, RZ, RZ, R24 ;  /* 0x000000ffff8e7224 */ /* 0x000fc400078e0018 */
[----:B------:R-:W-:Y:S02]  /*9ef0*/  IMAD.MOV.U32 R136, RZ, RZ, R27 ;  /* 0x000000ffff887224 */ /* 0x000fe400078e001b */
[----:B------:R-:W-:Y:S01]  /*9f00*/  @!P1 HFMA2.BF16_V2 R168, -RZ.H0_H0, RZ.H0_H0, -R100.H0_H0 ;  /* 0x200000ffffa89231 */ /* 0x000fe20000340964 */
[----:B------:R-:W-:Y:S01]  /*9f10*/  PRMT R36, R105, 0x5410, R100 ;  /* 0x0000541069247816 */ /* 0x000fe20000000064 */
[----:B------:R-:W-:-:S03]  /*9f20*/  FADD.FTZ R2, R245, R0 ;  /* 0x00000000f5027221 */ /* 0x000fc60000010000 */
[----:B------:R-:W-:Y:S02]  /*9f30*/  @!P1 PRMT R100, R168, 0x5410, RZ ;  /* 0x00005410a8649816 */ /* 0x000fe400000000ff */
[C---:B------:R-:W-:Y:S01]  /*9f40*/  LEA R12, P1, R212.reuse, UR6, 0x1 ;  /* 0x00000006d40c7c11 */ /* 0x040fe2000f8208ff */
[----:B------:R-:W-:Y:S01]  /*9f50*/  IMAD.U32 R0, RZ, RZ, UR4 ;  /* 0x00000004ff007e24 */ /* 0x000fe2000f8e00ff */
[----:B------:R-:W-:Y:S02]  /*9f60*/  USHF.L.U32 UR4, UR17, 0x6, URZ ;  /* 0x0000000611047899 */ /* 0x000fe4000800063f */
[----:B------:R-:W-:Y:S01]  /*9f70*/  LEA.HI.X R13, R212, UR7, R213, 0x1, P1 ;  /* 0x00000007d40d7c11 */ /* 0x000fe200088f0cd5 */
[----:B------:R-:W-:Y:S02]  /*9f80*/  @!P6 HFMA2.BF16_V2 R164, -RZ.H0_H0, RZ.H0_H0, -R173.H0_H0 ;  /* 0x200000ffffa4e231 */ /* 0x000fe400003409ad */
[----:B------:R-:W-:Y:S02]  /*9f90*/  @!P5 HFMA2.BF16_V2 R166, -RZ.H0_H0, RZ.H0_H0, -R172.H0_H0 ;  /* 0x200000ffffa6d231 */ /* 0x000fe400003409ac */
[----:B------:R-:W-:-:S04]  /*9fa0*/  IMAD.WIDE R56, R0, 0x2, R12 ;  /* 0x0000000200387825 */ /* 0x000fc800078e020c */
[----:B------:R-:W-:Y:S02]  /*9fb0*/  @!P4 HFMA2.BF16_V2 R167, -RZ.H0_H0, RZ.H0_H0, -R107.H0_H0 ;  /* 0x200000ffffa7c231 */ /* 0x000fe4000034096b */
[----:B------:R-:W-:Y:S01]  /*9fc0*/  IMAD.U32 R0, RZ, RZ, UR4 ;  /* 0x00000004ff007e24 */ /* 0x000fe2000f8e00ff */
[----:B------:R-:W-:Y:S01]  /*9fd0*/  PRMT R34, R173, 0x5410, R172 ;  /* 0x00005410ad227816 */ /* 0x000fe200000000ac */
[----:B------:R-:W-:Y:S01]  /*9fe0*/  IMAD.MOV.U32 R161, RZ, RZ, R35 ;  /* 0x000000ffffa17224 */ /* 0x000fe200078e0023 */
[----:B------:R-:W-:Y:S01]  /*9ff0*/  PRMT R35, R107, 0x5410, R106 ;  /* 0x000054106b237816 */ /* 0x000fe2000000006a */
[----:B------:R-:W-:Y:S01]  /*a000*/  IMAD.WIDE R48, R0, 0x2, R12 ;  /* 0x0000000200307825 */ /* 0x000fe200078e020c */
[----:B------:R-:W-:Y:S01]  /*a010*/  @!P6 PRMT R173, R164, 0x5410, RZ ;  /* 0x00005410a4ade816 */ /* 0x000fe200000000ff */
[----:B------:R-:W-:Y:S01]  /*a020*/  STG.E.U16 desc[UR18][R12.64], R91 ;  /* 0x0000005b0c007986 */ /* 0x000fe2000c101512 */
[----:B------:R-:W-:Y:S01]  /*a030*/  @!P5 PRMT R172, R166, 0x5410, RZ ;  /* 0x00005410a6acd816 */ /* 0x000fe200000000ff */
[----:B------:R-:W-:Y:S01]  /*a040*/  IMAD.MOV.U32 R53, RZ, RZ, R126 ;  /* 0x000000ffff357224 */ /* 0x000fe200078e007e */
[----:B------:R-:W-:Y:S01]  /*a050*/  @!P4 PRMT R107, R167, 0x5410, RZ ;  /* 0x00005410a76bc816 */ /* 0x000fe200000000ff */
[----:B------:R-:W-:Y:S01]  /*a060*/  STG.E.U16 desc[UR18][R12.64+0x2], R89 ;  /* 0x000002590c007986 */ /* 0x000fe2000c101512 */
[----:B------:R-:W-:-:S02]  /*a070*/  IMAD.MOV.U32 R167, RZ, RZ, R125 ;  /* 0x000000ffffa77224 */ /* 0x000fc400078e007d */
[----:B------:R-:W-:Y:S01]  /*a080*/  IMAD.MOV.U32 R166, RZ, RZ, R124 ;  /* 0x000000ffffa67224 */ /* 0x000fe200078e007c */
[----:B------:R1:W-:Y:S01]  /*a090*/  STG.E.U16 desc[UR18][R56.64], R93 ;  /* 0x0000005d38007986 */ /* 0x0003e2000c101512 */
[----:B------:R-:W-:Y:S01]  /*a0a0*/  IMAD.MOV.U32 R164, RZ, RZ, R127 ;  /* 0x000000ffffa47224 */ /* 0x000fe200078e007f */
[--C-:B------:R-:W-:Y:S02]  /*a0b0*/  HSET2.LE.AND R16, R37, R20.reuse, PT ;  /* 0x0000001425107233 */ /* 0x100fe40003803000 */
[----:B------:R-:W-:Y:S01]  /*a0c0*/  STG.E.U16 desc[UR18][R56.64+0x2], R94 ;  /* 0x0000025e38007986 */ /* 0x000fe2000c101512 */
[----:B------:R-:W-:-:S03]  /*a0d0*/  HSET2.LE.AND R22, R22, R20, PT ;  /* 0x0000001416167233 */ /* 0x000fc60003803000 */
[----:B------:R1:W-:Y:S01]  /*a0e0*/  STG.E.U16 desc[UR18][R48.64], R90 ;  /* 0x0000005a30007986 */ /* 0x0003e2000c101512 */
[--C-:B------:R-:W-:Y:S02]  /*a0f0*/  HSET2.LE.AND R23, R23, R20.reuse, PT ;  /* 0x0000001417177233 */ /* 0x100fe40003803000 */
[--C-:B------:R-:W-:Y:S02]  /*a100*/  HSET2.LE.AND R19, R39, R20.reuse, PT ;  /* 0x0000001427137233 */ /* 0x100fe40003803000 */
[--C-:B------:R-:W-:Y:S02]  /*a110*/  HSET2.LE.AND R21, R21, R20.reuse, PT ;  /* 0x0000001415157233 */ /* 0x100fe40003803000 */
[--C-:B------:R-:W-:Y:S02]  /*a120*/  HSET2.LE.AND R17, R41, R20.reuse, PT ;  /* 0x0000001429117233 */ /* 0x100fe40003803000 */
[--C-:B------:R-:W-:Y:S01]  /*a130*/  HSET2.LE.AND R18, R40, R20.reuse, PT ;  /* 0x0000001428127233 */ /* 0x100fe20003803000 */
[----:B------:R-:W-:Y:S01]  /*a140*/  FADD.FTZ R247, R247, R2 ;  /* 0x00000002f7f77221 */ /* 0x000fe20000010000 */
[----:B------:R1:W-:Y:S01]  /*a150*/  STG.E.U16 desc[UR18][R48.64+0x2], R92 ;  /* 0x0000025c30007986 */ /* 0x0003e2000c101512 */
[----:B------:R-:W-:-:S02]  /*a160*/  HSET2.LE.AND R0, R45, R20, PT ;  /* 0x000000142d007233 */ /* 0x000fc40003803000 */
[--C-:B------:R-:W-:Y:S02]  /*a170*/  HSET2.LE.AND R2, R44, R20.reuse, PT ;  /* 0x000000142c027233 */ /* 0x100fe40003803000 */
[--C-:B------:R-:W-:Y:S02]  /*a180*/  HSET2.LE.AND R14, R43, R20.reuse, PT ;  /* 0x000000142b0e7233 */ /* 0x100fe40003803000 */
[----:B------:R-:W-:Y:S02]  /*a190*/  HSET2.LE.AND R15, R38, R20, PT ;  /* 0x00000014260f7233 */ /* 0x000fe40003803000 */
[----:B-1----:R-:W-:Y:S01]  /*a1a0*/  LOP3.LUT R93, R21, R34, RZ, 0xc0, !PT ;  /* 0x00000022155d7212 */ /* 0x002fe200078ec0ff */
[----:B------:R-:W-:Y:S02]  /*a1b0*/  IMAD.MOV.U32 R90, RZ, RZ, R11 ;  /* 0x000000ffff5a7224 */ /* 0x000fe400078e000b */
[----:B------:R-:W-:Y:S01]  /*a1c0*/  HMMA.16816.F32.BF16 R8, R76, R28, RZ ;  /* 0x0000001c4c08723c */ /* 0x000fe200000418ff */
[----:B------:R-:W-:-:S02]  /*a1d0*/  LOP3.LUT R94, R22, R35, RZ, 0xc0, !PT ;  /* 0x00000023165e7212 */ /* 0x000fc400078ec0ff */
[----:B------:R-:W-:Y:S01]  /*a1e0*/  LOP3.LUT R92, R19, R46, RZ, 0xc0, !PT ;  /* 0x0000002e135c7212 */ /* 0x000fe200078ec0ff */
[----:B------:R-:W-:Y:S02]  /*a1f0*/  @!P3 HFMA2.BF16_V2 R170, -RZ.H0_H0, RZ.H0_H0, -R106.H0_H0 ;  /* 0x200000ffffaab231 */ /* 0x000fe4000034096a */
[----:B------:R-:W-:Y:S01]  /*a200*/  @!P2 HFMA2.BF16_V2 R169, -RZ.H0_H0, RZ.H0_H0, -R105.H0_H0 ;  /* 0x200000ffffa9a231 */ /* 0x000fe20000340969 */
[----:B------:R-:W-:Y:S01]  /*a210*/  LOP3.LUT R96, R14, R96, RZ, 0xc0, !PT ;  /* 0x000000600e607212 */ /* 0x000fe200078ec0ff */
[----:B------:R-:W-:Y:S01]  /*a220*/  IMAD.MOV.U32 R91, RZ, RZ, R171 ;  /* 0x000000ffff5b7224 */ /* 0x000fe200078e00ab */
[----:B------:R-:W-:Y:S01]  /*a230*/  @!P3 PRMT R106, R170, 0x5410, RZ ;  /* 0x00005410aa6ab816 */ /* 0x000fe200000000ff */
[----:B------:R-:W-:Y:S01]  /*a240*/  IMAD.MOV.U32 R14, RZ, RZ, R167 ;  /* 0x000000ffff0e7224 */ /* 0x000fe200078e00a7 */
[----:B------:R-:W-:Y:S01]  /*a250*/  @!P2 PRMT R105, R169, 0x5410, RZ ;  /* 0x00005410a969a816 */ /* 0x000fe200000000ff */
[----:B------:R-:W-:Y:S02]  /*a260*/  IMAD.MOV.U32 R169, RZ, RZ, R157 ;  /* 0x000000ffffa97224 */ /* 0x000fe400078e009d */
[----:B------:R-:W-:-:S02]  /*a270*/  IMAD.MOV.U32 R170, RZ, RZ, R156 ;  /* 0x000000ffffaa7224 */ /* 0x000fc400078e009c */
[----:B------:R-:W-:Y:S02]  /*a280*/  IMAD.MOV.U32 R171, RZ, RZ, R150 ;  /* 0x000000ffffab7224 */ /* 0x000fe400078e0096 */
[----:B------:R-:W-:Y:S02]  /*a290*/  IMAD.MOV.U32 R168, RZ, RZ, R151 ;  /* 0x000000ffffa87224 */ /* 0x000fe400078e0097 */
[----:B----4-:R-:W-:Y:S01]  /*a2a0*/  FADD.FTZ R252, R165, R3 ;  /* 0x00000003a5fc7221 */ /* 0x010fe20000010000 */
[----:B------:R-:W-:Y:S02]  /*a2b0*/  IMAD.MOV.U32 R165, RZ, RZ, R25 ;  /* 0x000000ffffa57224 */ /* 0x000fe400078e0019 */
[----:B------:R-:W1:Y:S01]  /*a2c0*/  LDSM.16.MT88.4 R24, [R194+0xb400] ;  /* 0x00b40000c218783b */ /* 0x000e620000004200 */
[----:B--2---:R-:W-:Y:S01]  /*a2d0*/  FADD.FTZ R33, R33, R6 ;  /* 0x0000000621217221 */ /* 0x004fe20000010000 */
[----:B---3--:R-:W-:Y:S02]  /*a2e0*/  FADD.FTZ R32, R32, R4 ;  /* 0x0000000420207221 */ /* 0x008fe40000010000 */
[----:B------:R-:W-:Y:S01]  /*a2f0*/  HMMA.16816.F32.BF16 R4, R68, R28, RZ ;  /* 0x0000001c4404723c */ /* 0x000fe200000418ff */
[----:B------:R-:W-:Y:S01]  /*a300*/  HSET2.LE.AND R3, R85, R20, PT ;  /* 0x0000001455037233 */ /* 0x000fe20003803000 */
[----:B------:R-:W-:Y:S01]  /*a310*/  FADD.FTZ R246, R120, R33 ;  /* 0x0000002178f67221 */ /* 0x000fe20000010000 */
[----:B------:R-:W-:-:S03]  /*a320*/  FADD.FTZ R245, R117, R32 ;  /* 0x0000002075f57221 */ /* 0x000fc60000010000 */
[----:B------:R-:W-:-:S15]  /*a330*/  HMMA.16816.F32.BF16 R32, R68, R58, RZ ;  /* 0x0000003a4420723c */ /* 0x000fde00000418ff */
[----:B------:R-:W-:-:S03]  /*a340*/  NOP ;  /* 0x0000000000007918 */ /* 0x000fc60000000000 */
[----:B-1----:R-:W-:Y:S07]  /*a350*/  HMMA.16816.F32.BF16 R124, R64, R24, R4 ;  /* 0x00000018407c723c */ /* 0x002fee0000041804 */
[--C-:B------:R-:W-:Y:S02]  /*a360*/  HSET2.LE.AND R5, R47, R20.reuse, PT ;  /* 0x000000142f057233 */ /* 0x100fe40003803000 */
[--C-:B------:R-:W-:Y:S02]  /*a370*/  HSET2.LE.AND R6, R80, R20.reuse, PT ;  /* 0x0000001450067233 */ /* 0x100fe40003803000 */
[----:B------:R-:W-:-:S02]  /*a380*/  HSET2.LE.AND R7, R42, R20, PT ;  /* 0x000000142a077233 */ /* 0x000fc40003803000 */
[----:B------:R-:W-:Y:S02]  /*a390*/  LOP3.LUT R99, R5, R99, RZ, 0xc0, !PT ;  /* 0x0000006305637212 */ /* 0x000fe400078ec0ff */
[----:B------:R-:W-:Y:S01]  /*a3a0*/  LOP3.LUT R5, R16, R95, RZ, 0xc0, !PT ;  /* 0x0000005f10057212 */ /* 0x000fe200078ec0ff */
[C---:B------:R-:W-:Y:S01]  /*a3b0*/  HMMA.16816.F32.BF16 R44, R68.reuse, R118, RZ ;  /* 0x00000076442c723c */ /* 0x040fe200000418ff */
[----:B------:R-:W-:Y:S02]  /*a3c0*/  HSET2.LE.AND R4, R84, R20, PT ;  /* 0x0000001454047233 */ /* 0x000fe40003803000 */
[----:B------:R-:W-:Y:S02]  /*a3d0*/  LOP3.LUT R97, R7, R97, RZ, 0xc0, !PT ;  /* 0x0000006107617212 */ /* 0x000fe400078ec0ff */
[----:B------:R-:W-:Y:S01]  /*a3e0*/  LOP3.LUT R98, R6, R98, RZ, 0xc0, !PT ;  /* 0x0000006206627212 */ /* 0x000fe200078ec0ff */
[----:B------:R-:W-:Y:S01]  /*a3f0*/  HMMA.16816.F32.BF16 R40, R68, R122, RZ ;  /* 0x0000007a4428723c */ /* 0x000fe200000418ff */
[----:B------:R-:W-:-:S02]  /*a400*/  LOP3.LUT R95, R23, R36, RZ, 0xc0, !PT ;  /* 0x00000024175f7212 */ /* 0x000fc400078ec0ff */
[----:B------:R-:W-:Y:S02]  /*a410*/  LOP3.LUT R6, R17, R88, RZ, 0xc0, !PT ;  /* 0x0000005811067212 */ /* 0x000fe400078ec0ff */
[----:B------:R-:W-:Y:S01]  /*a420*/  LOP3.LUT R7, R18, R81, RZ, 0xc0, !PT ;  /* 0x0000005112077212 */ /* 0x000fe200078ec0ff */
[C---:B------:R-:W-:Y:S06]  /*a430*/  HMMA.16816.F32.BF16 R36, R68.reuse, R82, RZ ;  /* 0x000000524424723c */ /* 0x040fec00000418ff */
[C---:B------:R-:W-:Y:S06]  /*a440*/  HMMA.16816.F32.BF16 R20, R68.reuse, R50, RZ ;  /* 0x000000324414723c */ /* 0x040fec00000418ff */
[----:B------:R-:W-:Y:S01]  /*a450*/  HMMA.16816.F32.BF16 R16, R68, R30, RZ ;  /* 0x0000001e4410723c */ /* 0x000fe200000418ff */
[----:B------:R-:W-:-:S05]  /*a460*/  IMAD.MOV.U32 R120, RZ, RZ, R161 ;  /* 0x000000ffff787224 */ /* 0x000fca00078e00a1 */
[----:B------:R-:W-:Y:S01]  /*a470*/  HMMA.16816.F32.BF16 R212, R72, R24, R8 ;  /* 0x0000001848d4723c */ /* 0x000fe20000041808 */
[----:B------:R-:W-:Y:S02]  /*a480*/  IMAD.MOV.U32 R161, RZ, RZ, R162 ;  /* 0x000000ffffa17224 */ /* 0x000fe400078e00a2 */
[----:B------:R-:W-:-:S04]  /*a490*/  IMAD.MOV.U32 R117, RZ, RZ, R165 ;  /* 0x000000ffff757224 */ /* 0x000fc800078e00a5 */
[----:B------:R-:W-:Y:S02]  /*a4a0*/  LOP3.LUT R11, R4, R109, RZ, 0xc0, !PT ;  /* 0x0000006d040b7212 */ /* 0x000fe400078ec0ff */
[----:B------:R-:W-:Y:S01]  /*a4b0*/  LOP3.LUT R4, R15, R108, RZ, 0xc0, !PT ;  /* 0x0000006c0f047212 */ /* 0x000fe200078ec0ff */
[----:B------:R-:W-:Y:S01]  /*a4c0*/  IMAD.MOV.U32 R108, RZ, RZ, R163 ;  /* 0x000000ffff6c7224 */ /* 0x000fe200078e00a3 */
[----:B------:R-:W-:Y:S01]  /*a4d0*/  LOP3.LUT R10, R3, R112, RZ, 0xc0, !PT ;  /* 0x00000070030a7212 */ /* 0x000fe200078ec0ff */
[----:B------:R-:W-:Y:S01]  /*a4e0*/  IMAD.MOV.U32 R3, RZ, RZ, R137 ;  /* 0x000000ffff037224 */ /* 0x000fe200078e0089 */
[----:B------:R-:W-:Y:S01]  /*a4f0*/  LOP3.LUT R9, R2, R113, RZ, 0xc0, !PT ;  /* 0x0000007102097212 */ /* 0x000fe200078ec0ff */
        /* <DEDUP_REMOVED lines=17> */
[----:B------:R-:W2:Y:S03]  /*a610*/  LDL.LU R234, [R1+0x1ac] ;  /* 0x0001ac0001ea7983 */ /* 0x000ea60000300800 */
[C---:B------:R-:W-:Y:S06]  /*a620*/  HMMA.16816.F32.BF16 R148, R64.reuse, R86, R36 ;  /* 0x000000564094723c */ /* 0x040fec0000041824 */
[----:B------:R-:W-:Y:S06]  /*a630*/  HMMA.16816.F32.BF16 R64, R64, R26, R16 ;  /* 0x0000001a4040723c */ /* 0x000fec0000041810 */
[----:B------:R-:W-:Y:S07]  /*a640*/  HMMA.16816.F32.BF16 R16, R76, R118, RZ ;  /* 0x000000764c10723c */ /* 0x000fee00000418ff */
[----:B------:R-:W-:-:S02]  /*a650*/  IMAD.MOV.U32 R118, RZ, RZ, R15 ;  /* 0x000000ffff767224 */ /* 0x000fc400078e000f */
[----:B------:R-:W-:Y:S02]  /*a660*/  IMAD.MOV.U32 R15, RZ, RZ, R236 ;  /* 0x000000ffff0f7224 */ /* 0x000fe400078e00ec */
[----:B------:R-:W3:Y:S01]  /*a670*/  LDL.LU R236, [R1+0x1a8] ;  /* 0x0001a80001ec7983 */ /* 0x000ee20000300800 */
[----:B------:R-:W-:-:S12]  /*a680*/  HMMA.16816.F32.BF16 R20, R76, R122, RZ ;  /* 0x0000007a4c14723c */ /* 0x000fd800000418ff */
[----:B------:R-:W-:Y:S06]  /*a690*/  HMMA.16816.F32.BF16 R44, R72, R114, R16 ;  /* 0x00000072482c723c */ /* 0x000fec0000041810 */
[----:B------:R-:W-:Y:S06]  /*a6a0*/  HMMA.16816.F32.BF16 R16, R76, R82, RZ ;  /* 0x000000524c10723c */ /* 0x000fec00000418ff */
[----:B------:R-:W-:Y:S06]  /*a6b0*/  HMMA.16816.F32.BF16 R40, R72, R110, R20 ;  /* 0x0000006e4828723c */ /* 0x000fec0000041814 */
[----:B------:R-:W-:-:S12]  /*a6c0*/  HMMA.16816.F32.BF16 R20, R76, R50, RZ ;  /* 0x000000324c14723c */ /* 0x000fd800000418ff */
[----:B------:R-:W-:Y:S06]  /*a6d0*/  HMMA.16816.F32.BF16 R36, R72, R86, R16 ;  /* 0x000000564824723c */ /* 0x000fec0000041810 */
[----:B------:R-:W-:Y:S01]  /*a6e0*/  HMMA.16816.F32.BF16 R16, R76, R30, RZ ;  /* 0x0000001e4c10723c */ /* 0x000fe200000418ff */
[----:B------:R-:W-:Y:S01]  /*a6f0*/  LOP3.LUT R8, R0, R116, RZ, 0xc0, !PT ;  /* 0x0000007400087212 */ /* 0x000fe200078ec0ff */
[----:B------:R-:W-:Y:S02]  /*a700*/  IMAD.MOV.U32 R0, RZ, RZ, R53 ;  /* 0x000000ffff007224 */ /* 0x000fe400078e0035 */
[----:B------:R-:W-:-:S02]  /*a710*/  IMAD.MOV.U32 R89, RZ, RZ, R52 ;  /* 0x000000ffff597224 */ /* 0x000fc400078e0034 */
[----:B------:R-:W-:Y:S01]  /*a720*/  HMMA.16816.F32.BF16 R52, R72, R54, R20 ;  /* 0x000000364834723c */ /* 0x000fe20000041814 */
[----:B------:R-:W1:-:S15]  /*a730*/  LDSM.16.MT88.4 R20, [R194+0x9800] ;  /* 0x00980000c214783b */ /* 0x000e5e0000004200 */
[----:B------:R-:W-:-:S02]  /*a740*/  NOP ;  /* 0x0000000000007918 */ /* 0x000fc40000000000 */
[----:B------:R-:W-:Y:S01]  /*a750*/  HMMA.16816.F32.BF16 R28, R72, R26, R16 ;  /* 0x0000001a481c723c */ /* 0x000fe20000041810 */
[----:B------:R-:W4:Y:S04]  /*a760*/  LDSM.16.MT88.4 R24, [R192+0x9800] ;  /* 0x00980000c018783b */ /* 0x000f280000004200 */
[----:B------:R-:W4:Y:S01]  /*a770*/  LDSM.16.MT88.4 R16, [R192+0xa800] ;  /* 0x00a80000c010783b */ /* 0x000f220000004200 */
[----:B------:R-:W-:Y:S01]  /*a780*/  HMMA.16816.F32.BF16 R32, R76, R58, RZ ;  /* 0x0000003a4c20723c */ /* 0x000fe200000418ff */
[----:B------:R-:W-:Y:S02]  /*a790*/  IMAD.MOV.U32 R119, RZ, RZ, R108 ;  /* 0x000000ffff777224 */ /* 0x000fe400078e006c */
[----:B------:R-:W-:Y:S02]  /*a7a0*/  IMAD.MOV.U32 R123, RZ, RZ, R118 ;  /* 0x000000ffff7b7224 */ /* 0x000fe400078e0076 */
[----:B------:R-:W-:-:S02]  /*a7b0*/  IMAD.MOV.U32 R114, RZ, RZ, R119 ;  /* 0x000000ffff727224 */ /* 0x000fc400078e0077 */
[----:B------:R-:W-:Y:S02]  /*a7c0*/  IMAD.MOV.U32 R122, RZ, RZ, R123 ;  /* 0x000000ffff7a7224 */ /* 0x000fe400078e007b */
[----:B------:R-:W-:Y:S02]  /*a7d0*/  IMAD.MOV.U32 R123, RZ, RZ, R114 ;  /* 0x000000ffff7b7224 */ /* 0x000fe400078e0072 */
[----:B------:R-:W-:Y:S02]  /*a7e0*/  IMAD.MOV.U32 R116, RZ, RZ, R61 ;  /* 0x000000ffff747224 */ /* 0x000fe400078e003d */
[----:B------:R-:W-:Y:S01]  /*a7f0*/  IMAD.MOV.U32 R112, RZ, RZ, R60 ;  /* 0x000000ffff707224 */ /* 0x000fe200078e003c */
[----:B-1----:R-:W-:Y:S10]  /*a800*/  HMMA.16816.F32.BF16 R128, R8, R20, R128 ;  /* 0x000000140880723c */ /* 0x002ff40000041880 */
[----:B------:R-:W-:Y:S06]  /*a810*/  HMMA.16816.F32.BF16 R60, R72, R62, R32 ;  /* 0x0000003e483c723c */ /* 0x000fec0000041820 */
[----:B------:R-:W-:Y:S06]  /*a820*/  HMMA.16816.F32.BF16 R160, R4, R20, R160 ;  /* 0x0000001404a0723c */ /* 0x000fec00000418a0 */
[C---:B----4-:R-:W-:Y:S06]  /*a830*/  HMMA.16816.F32.BF16 R32, R8.reuse, R26, R44 ;  /* 0x0000001a0820723c */ /* 0x050fec000004182c */
[C---:B------:R-:W-:Y:S06]  /*a840*/  HMMA.16816.F32.BF16 R44, R8.reuse, R22, R40 ;  /* 0x00000016082c723c */ /* 0x040fec0000041828 */
[-C--:B------:R-:W-:Y:S06]  /*a850*/  HMMA.16816.F32.BF16 R120, R8, R16.reuse, R120 ;  /* 0x000000100878723c */ /* 0x080fec0000041878 */
[C---:B------:R-:W-:Y:S06]  /*a860*/  HMMA.16816.F32.BF16 R152, R4.reuse, R16, R152 ;  /* 0x000000100498723c */ /* 0x040fec0000041898 */
[-C--:B------:R-:W-:Y:S06]  /*a870*/  HMMA.16816.F32.BF16 R148, R4, R18.reuse, R148 ;  /* 0x000000120494723c */ /* 0x080fec0000041894 */
[----:B------:R-:W-:Y:S01]  /*a880*/  HMMA.16816.F32.BF16 R40, R8, R18, R36 ;  /* 0x000000120828723c */ /* 0x000fe20000041824 */
[----:B------:R-:W-:Y:S05]  /*a890*/  LDSM.16.MT88.4 R16, [R194+0xb800] ;  /* 0x00b80000c210783b */ /* 0x000fea0000004200 */
[----:B------:R-:W-:Y:S01]  /*a8a0*/  HMMA.16816.F32.BF16 R156, R4, R22, R156 ;  /* 0x00000016049c723c */ /* 0x000fe2000004189c */
[----:B------:R-:W1:Y:S05]  /*a8b0*/  LDSM.16.MT88.4 R20, [R192+0xb800] ;  /* 0x00b80000c014783b */ /* 0x000e6a0000004200 */
[-C--:B------:R-:W-:Y:S06]  /*a8c0*/  HMMA.16816.F32.BF16 R136, R8, R24.reuse, R136 ;  /* 0x000000180888723c */ /* 0x080fec0000041888 */
[C---:B------:R-:W-:Y:S06]  /*a8d0*/  HMMA.16816.F32.BF16 R168, R4.reuse, R24, R168 ;  /* 0x0000001804a8723c */ /* 0x040fec00000418a8 */
[----:B------:R-:W-:Y:S01]  /*a8e0*/  HMMA.16816.F32.BF16 R164, R4, R26, R164 ;  /* 0x0000001a04a4723c */ /* 0x000fe200000418a4 */
[----:B------:R-:W4:Y:S01]  /*a8f0*/  LDSM.16.MT88.4 R24, [R194+0xa800] ;  /* 0x00a80000c218783b */ /* 0x000f220000004200 */
[----:B------:R-:W-:-:S02]  /*a900*/  IMAD.MOV.U32 R108, RZ, RZ, R14 ;  /* 0x000000ffff6c7224 */ /* 0x000fc400078e000e */
[----:B------:R-:W-:Y:S02]  /*a910*/  IMAD.MOV.U32 R81, RZ, RZ, R90 ;  /* 0x000000ffff517224 */ /* 0x000fe400078e005a */
[----:B------:R-:W-:Y:S02]  /*a920*/  IMAD.MOV.U32 R14, RZ, RZ, R104 ;  /* 0x000000ffff0e7224 */ /* 0x000fe400078e0068 */
[----:B------:R-:W-:Y:S01]  /*a930*/  IMAD.MOV.U32 R90, RZ, RZ, R101 ;  /* 0x000000ffff5a7224 */ /* 0x000fe200078e0065 */
[----:B------:R-:W-:Y:S01]  /*a940*/  UIMAD UR17, UR17, 0x48, URZ ;  /* 0x00000048111178a4 */ /* 0x000fe2000f8e023f */
[----:B------:R-:W-:Y:S01]  /*a950*/  IMAD.MOV.U32 R115, RZ, RZ, R81 ;  /* 0x000000ffff737224 */ /* 0x000fe200078e0051 */
[----:B------:R2:W5:Y:S01]  /*a960*/  LDL.LU R104, [R1+0x1a4] ;  /* 0x0001a40001687983 */ /* 0x0005620000300800 */
[----:B------:R-:W-:Y:S02]  /*a970*/  IMAD.MOV.U32 R118, RZ, RZ, R88 ;  /* 0x000000ffff767224 */ /* 0x000fe400078e0058 */
[----:B------:R-:W-:Y:S01]  /*a980*/  IMAD.MOV.U32 R119, RZ, RZ, R15 ;  /* 0x000000ffff777224 */ /* 0x000fe200078e000f */
[----:B------:R2:W5:Y:S01]  /*a990*/  LDL.LU R101, [R1+0x1a0] ;  /* 0x0001a00001657983 */ /* 0x0005620000300800 */
[----:B------:R-:W-:-:S02]  /*a9a0*/  IMAD.MOV.U32 R81, RZ, RZ, R14 ;  /* 0x000000ffff517224 */ /* 0x000fc400078e000e */
[----:B------:R-:W-:Y:S02]  /*a9b0*/  IMAD.MOV.U32 R88, RZ, RZ, R90 ;  /* 0x000000ffff587224 */ /* 0x000fe400078e005a */
[----:B------:R-:W-:Y:S02]  /*a9c0*/  IMAD.MOV.U32 R15, RZ, RZ, R102 ;  /* 0x000000ffff0f7224 */ /* 0x000fe400078e0066 */
[----:B------:R-:W-:Y:S01]  /*a9d0*/  IMAD.MOV.U32 R14, RZ, RZ, R244 ;  /* 0x000000ffff0e7224 */ /* 0x000fe200078e00f4 */
[----:B-1----:R-:W-:Y:S01]  /*a9e0*/  HMMA.16816.F32.BF16 R76, R4, R22, R68 ;  /* 0x00000016044c723c */ /* 0x002fe20000041844 */
[----:B------:R-:W-:Y:S01]  /*a9f0*/  IMAD.MOV.U32 R90, RZ, RZ, R231 ;  /* 0x000000ffff5a7224 */ /* 0x000fe200078e00e7 */
[----:B------:R1:W5:Y:S01]  /*aa00*/  LDL.LU R102, [R1+0x19c] ;  /* 0x00019c0001667983 */ /* 0x0003620000300800 */
[----:B------:R-:W-:Y:S02]  /*aa10*/  IMAD.MOV.U32 R110, RZ, RZ, R115 ;  /* 0x000000ffff6e7224 */ /* 0x000fe400078e0073 */
[----:B------:R-:W-:-:S02]  /*aa20*/  IMAD.MOV.U32 R111, RZ, RZ, R118 ;  /* 0x000000ffff6f7224 */ /* 0x000fc400078e0076 */
[----:B------:R-:W-:Y:S02]  /*aa30*/  IMAD.MOV.U32 R82, RZ, RZ, R119 ;  /* 0x000000ffff527224 */ /* 0x000fe400078e0077 */
[----:B------:R-:W-:Y:S02]  /*aa40*/  IMAD.MOV.U32 R83, RZ, RZ, R81 ;  /* 0x000000ffff537224 */ /* 0x000fe400078e0051 */
[----:B------:R-:W-:Y:S01]  /*aa50*/  IMAD.MOV.U32 R114, RZ, RZ, R88 ;  /* 0x000000ffff727224 */ /* 0x000fe200078e0058 */
[----:B------:R-:W-:Y:S01]  /*aa60*/  HMMA.16816.F32.BF16 R36, R4, R18, R64 ;  /* 0x000000120424723c */ /* 0x000fe20000041840 */
        /* <DEDUP_REMOVED lines=9> */
[----:B------:R-:W-:Y:S01]  /*ab00*/  IMAD.MOV.U32 R88, RZ, RZ, R207 ;  /* 0x000000ffff587224 */ /* 0x000fe200078e00cf */
[C---:B----4-:R-:W-:Y:S01]  /*ab10*/  HMMA.16816.F32.BF16 R144, R4.reuse, R24, R144 ;  /* 0x000000180490723c */ /* 0x050fe20000041890 */
[----:B------:R-:W-:Y:S01]  /*ab20*/  IMAD.MOV.U32 R90, RZ, RZ, R206 ;  /* 0x000000ffff5a7224 */ /* 0x000fe200078e00ce */
[----:B------:R1:W5:Y:S01]  /*ab30*/  LDL.LU R103, [R1+0x190] ;  /* 0x0001900001677983 */ /* 0x0003620000300800 */
[----:B------:R-:W-:Y:S02]  /*ab40*/  IMAD.MOV.U32 R89, RZ, RZ, R205 ;  /* 0x000000ffff597224 */ /* 0x000fe400078e00cd */
[----:B------:R-:W-:Y:S01]  /*ab50*/  IMAD.MOV.U32 R91, RZ, RZ, R195 ;  /* 0x000000ffff5b7224 */ /* 0x000fe200078e00c3 */
[----:B------:R-:W-:Y:S01]  /*ab60*/  HMMA.16816.F32.BF16 R72, R4, R20, R132 ;  /* 0x000000140448723c */ /* 0x000fe20000041884 */
[----:B------:R-:W-:Y:S01]  /*ab70*/  IMAD.MOV.U32 R50, RZ, RZ, R110 ;  /* 0x000000ffff327224 */ /* 0x000fe200078e006e */
[----:B------:R-:W-:Y:S01]  /*ab80*/  LDSM.16.MT88.4 R132, [R192+0x9c00] ;  /* 0x009c0000c084783b */ /* 0x000fe20000004200 */
[----:B------:R-:W-:-:S02]  /*ab90*/  IMAD.MOV.U32 R51, RZ, RZ, R111 ;  /* 0x000000ffff337224 */ /* 0x000fc400078e006f */
[----:B------:R-:W-:Y:S01]  /*aba0*/  IMAD.MOV.U32 R58, RZ, RZ, R82 ;  /* 0x000000ffff3a7224 */ /* 0x000fe200078e0052 */
[-C--:B------:R-:W-:Y:S01]  /*abb0*/  HMMA.16816.F32.BF16 R140, R4, R26.reuse, R140 ;  /* 0x0000001a048c723c */ /* 0x080fe2000004188c */
        /* <DEDUP_REMOVED lines=9> */
[----:B------:R-:W-:Y:S01]  /*ac50*/  HMMA.16816.F32.BF16 R52, R8, R22, R52 ;  /* 0x000000160834723c */ /* 0x000fe20000041834 */
[----:B------:R-:W-:Y:S01]  /*ac60*/  IMAD.MOV.U32 R119, RZ, RZ, R89 ;  /* 0x000000ffff777224 */ /* 0x000fe200078e0059 */
[----:B------:R1:W5:Y:S01]  /*ac70*/  LDL.LU R205, [R1+0x184] ;  /* 0x0001840001cd7983 */ /* 0x0003620000300800 */
[----:B------:R-:W-:-:S03]  /*ac80*/  IMAD.MOV.U32 R81, RZ, RZ, R91 ;  /* 0x000000ffff517224 */ /* 0x000fc600078e005b */
[----:B------:R-:W-:Y:S01]  /*ac90*/  HMMA.16816.F32.BF16 R88, R4, R16, R124 ;  /* 0x000000100458723c */ /* 0x000fe2000004187c */
[----:B------:R-:W-:Y:S01]  /*aca0*/  IMAD.MOV.U32 R86, RZ, RZ, R114 ;  /* 0x000000ffff567224 */ /* 0x000fe200078e0072 */
[----:B------:R-:W4:Y:S01]  /*acb0*/  LDSM.16.MT88.4 R4, [R194+0xbc00] ;  /* 0x00bc0000c204783b */ /* 0x000f220000004200 */
[----:B------:R-:W-:Y:S02]  /*acc0*/  IMAD.MOV.U32 R87, RZ, RZ, R115 ;  /* 0x000000ffff577224 */ /* 0x000fe400078e0073 */
[----:B------:R-:W-:Y:S01]  /*acd0*/  IMAD.MOV.U32 R65, RZ, RZ, R50 ;  /* 0x000000ffff417224 */ /* 0x000fe200078e0032 */
[C---:B------:R-:W-:Y:S01]  /*ace0*/  HMMA.16816.F32.BF16 R28, R8.reuse, R18, R28 ;  /* 0x00000012081c723c */ /* 0x040fe2000004181c */
[----:B------:R-:W-:Y:S01]  /*acf0*/  IMAD.MOV.U32 R126, RZ, RZ, R112 ;  /* 0x000000ffff7e7224 */ /* 0x000fe200078e0070 */
[----:B------:R1:W5:Y:S01]  /*ad00*/  LDL.LU R195, [R1+0x180] ;  /* 0x0001800001c37983 */ /* 0x0003620000300800 */
[----:B------:R-:W-:Y:S02]  /*ad10*/  IMAD.MOV.U32 R127, RZ, RZ, R113 ;  /* 0x000000ffff7f7224 */ /* 0x000fe400078e0071 */
[----:B------:R-:W-:Y:S01]  /*ad20*/  IMAD.MOV.U32 R50, RZ, RZ, R59 ;  /* 0x000000ffff327224 */ /* 0x000fe200078e003b */
[----:B------:R-:W-:Y:S01]  /*ad30*/  HMMA.16816.F32.BF16 R112, R8, R24, R248 ;  /* 0x000000180870723c */ /* 0x000fe200000418f8 */
[----:B------:R-:W-:-:S02]  /*ad40*/  IMAD.MOV.U32 R242, RZ, RZ, R2 ;  /* 0x000000fffff27224 */ /* 0x000fc400078e0002 */
[----:B------:R-:W-:Y:S02]  /*ad50*/  IMAD.MOV.U32 R241, RZ, RZ, R0 ;  /* 0x000000fffff17224 */ /* 0x000fe400078e0000 */
[----:B------:R-:W-:Y:S02]  /*ad60*/  IMAD.MOV.U32 R64, RZ, RZ, R127 ;  /* 0x000000ffff407224 */ /* 0x000fe400078e007f */
[----:B------:R-:W-:Y:S02]  /*ad70*/  IMAD.MOV.U32 R251, RZ, RZ, R126 ;  /* 0x000000fffffb7224 */ /* 0x000fe400078e007e */
[----:B------:R-:W-:Y:S01]  /*ad80*/  IMAD.MOV.U32 R59, RZ, RZ, R110 ;  /* 0x000000ffff3b7224 */ /* 0x000fe200078e006e */
[----:B------:R-:W1:Y:S01]  /*ad90*/  LDSM.16.MT88.4 R124, [R194+0x9c00] ;  /* 0x009c0000c27c783b */ /* 0x000e620000004200 */
        /* <DEDUP_REMOVED lines=9> */
[----:B------:R-:W-:Y:S01]  /*ae30*/  LDSM.16.MT88.4 R108, [R194+0xac00] ;  /* 0x00ac0000c26c783b */ /* 0x000fe20000004200 */
[----:B------:R-:W-:Y:S02]  /*ae40*/  IMAD.MOV.U32 R0, RZ, RZ, R117 ;  /* 0x000000ffff007224 */ /* 0x000fe400078e0075 */
[----:B------:R-:W-:Y:S01]  /*ae50*/  IMAD.MOV.U32 R21, RZ, RZ, R80 ;  /* 0x000000ffff157224 */ /* 0x000fe200078e0050 */
[----:B------:R-:W1:Y:S04]  /*ae60*/  LDSM.16.MT88.4 R116, [R192+0xac00] ;  /* 0x00ac0000c074783b */ /* 0x000e680000004200 */
[----:B------:R-:W1:Y:S01]  /*ae70*/  LDSM.16.MT88.4 R80, [R192+0xbc00] ;  /* 0x00bc0000c050783b */ /* 0x000e620000004200 */
[----:B------:R-:W-:-:S02]  /*ae80*/  IMAD.MOV.U32 R66, RZ, RZ, R51 ;  /* 0x000000ffff427224 */ /* 0x000fc400078e0033 */
[----:B------:R-:W-:Y:S02]  /*ae90*/  IMAD.MOV.U32 R67, RZ, RZ, R58 ;  /* 0x000000ffff437224 */ /* 0x000fe400078e003a */
[----:B------:R-:W-:Y:S02]  /*aea0*/  IMAD.MOV.U32 R51, RZ, RZ, R86 ;  /* 0x000000ffff337224 */ /* 0x000fe400078e0056 */
[----:B------:R-:W-:Y:S02]  /*aeb0*/  IMAD.MOV.U32 R58, RZ, RZ, R87 ;  /* 0x000000ffff3a7224 */ /* 0x000fe400078e0057 */
[----:B------:R-:W-:Y:S02]  /*aec0*/  IMAD.MOV.U32 R240, RZ, RZ, R84 ;  /* 0x000000fffff07224 */ /* 0x000fe400078e0054 */
[----:B------:R-:W-:Y:S02]  /*aed0*/  IMAD.MOV.U32 R20, RZ, RZ, R85 ;  /* 0x000000ffff147224 */ /* 0x000fe400078e0055 */
[----:B------:R-:W-:Y:S07]  /*aee0*/  HMMA.16816.F32.BF16 R84, R8, R16, R212 ;  /* 0x000000100854723c */ /* 0x000fee00000418d4 */
[----:B------:R-:W-:Y:S01]  /*aef0*/  FADD.FTZ R8, R241, R252 ;  /* 0x000000fcf1087221 */ /* 0x000fe20000010000 */
[----:B------:R-:W-:-:S02]  /*af00*/  IMAD.MOV.U32 R241, RZ, RZ, R242 ;  /* 0x000000fffff17224 */ /* 0x000fc400078e00f2 */
[----:B------:R-:W-:Y:S01]  /*af10*/  FADD.FTZ R9, R20, R247 ;  /* 0x000000f714097221 */ /* 0x000fe20000010000 */
[----:B------:R-:W-:Y:S02]  /*af20*/  IMAD.MOV.U32 R242, RZ, RZ, R243 ;  /* 0x000000fffff27224 */ /* 0x000fe400078e00f3 */
[----:B------:R-:W-:Y:S02]  /*af30*/  IMAD.MOV.U32 R20, RZ, RZ, R21 ;  /* 0x000000ffff147224 */ /* 0x000fe400078e0015 */
[----:B------:R-:W-:Y:S02]  /*af40*/  IMAD.MOV.U32 R243, RZ, RZ, R26 ;  /* 0x000000fffff37224 */ /* 0x000fe400078e001a */
[----:B------:R-:W-:Y:S02]  /*af50*/  IMAD.MOV.U32 R21, RZ, RZ, R2 ;  /* 0x000000ffff157224 */ /* 0x000fe400078e0002 */
[----:B------:R-:W-:Y:S02]  /*af60*/  IMAD.MOV.U32 R26, RZ, RZ, R27 ;  /* 0x000000ffff1a7224 */ /* 0x000fe400078e001b */
[----:B------:R-:W-:-:S02]  /*af70*/  IMAD.U32 R2, RZ, RZ, UR17 ;  /* 0x00000011ff027e24 */ /* 0x000fc4000f8e00ff */
[----:B------:R-:W-:Y:S02]  /*af80*/  IMAD.MOV.U32 R27, RZ, RZ, R24 ;  /* 0x000000ffff1b7224 */ /* 0x000fe400078e0018 */
[----:B------:R-:W-:Y:S02]  /*af90*/  IMAD.MOV.U32 R24, RZ, RZ, R25 ;  /* 0x000000ffff187224 */ /* 0x000fe400078e0019 */
[----:B------:R-:W-:Y:S02]  /*afa0*/  IMAD.MOV.U32 R25, RZ, RZ, R250 ;  /* 0x000000ffff197224 */ /* 0x000fe400078e00fa */
[----:B------:R-:W-:Y:S02]  /*afb0*/  IMAD.MOV.U32 R250, RZ, RZ, R3 ;  /* 0x000000fffffa7224 */ /* 0x000fe400078e0003 */
[----:B------:R-:W-:-:S05]  /*afc0*/  IMAD.WIDE R2, R2, 0x2, R12 ;  /* 0x0000000202027825 */ /* 0x000fca00078e020c */
[----:B------:R-:W-:Y:S04]  /*afd0*/  STG.E.U16 desc[UR18][R2.64], R219 ;  /* 0x000000db02007986 */ /* 0x000fe8000c101512 */
[----:B------:R-:W-:Y:S04]  /*afe0*/  STG.E.U16 desc[UR18][R2.64+0x2], R217 ;  /* 0x000002d902007986 */ /* 0x000fe8000c101512 */
[----:B---3--:R-:W-:Y:S04]  /*aff0*/  STG.E.U16 desc[UR18][R12.64+0x10], R236 ;  /* 0x000010ec0c007986 */ /* 0x008fe8000c101512 */
[----:B--2---:R-:W-:Y:S04]  /*b000*/  STG.E.U16 desc[UR18][R12.64+0x12], R234 ;  /* 0x000012ea0c007986 */ /* 0x004fe8000c101512 */
        /* <DEDUP_REMOVED lines=24> */
[-C--:B----4-:R-:W-:Y:S03]  /*b190*/  HMMA.16816.F32.BF16 R88, R92, R4.reuse, R88 ;  /* 0x000000045c58723c */ /* 0x090fe60000041858 */
[----:B------:R-:W-:Y:S04]  /*b1a0*/  STG.E.U16 desc[UR18][R56.64+0x40], R202 ;  /* 0x000040ca38007986 */ /* 0x000fe8000c101512 */
[----:B------:R-:W-:Y:S01]  /*b1b0*/  STG.E.U16 desc[UR18][R56.64+0x42], R203 ;  /* 0x000042cb38007986 */ /* 0x000fe2000c101512 */
[C---:B------:R-:W-:Y:S03]  /*b1c0*/  HMMA.16816.F32.BF16 R84, R96.reuse, R4, R84 ;  /* 0x000000046054723c */ /* 0x040fe60000041854 */
[----:B------:R-:W-:Y:S04]  /*b1d0*/  STG.E.U16 desc[UR18][R48.64+0x40], R185 ;  /* 0x000040b930007986 */ /* 0x000fe8000c101512 */
[----:B------:R-:W-:Y:S01]  /*b1e0*/  STG.E.U16 desc[UR18][R48.64+0x42], R184 ;  /* 0x000042b830007986 */ /* 0x000fe2000c101512 */
[----:B------:R-:W-:Y:S01]  /*b1f0*/  HMMA.16816.F32.BF16 R136, R96, R132, R136 ;  /* 0x000000846088723c */ /* 0x000fe20000041888 */
[----:B------:R-:W-:-:S02]  /*b200*/  FADD.FTZ R4, R20, R246 ;  /* 0x000000f614047221 */ /* 0x000fc40000010000 */
[----:B------:R-:W-:Y:S01]  /*b210*/  STG.E.U16 desc[UR18][R2.64+0x40], R183 ;  /* 0x000040b702007986 */ /* 0x000fe2000c101512 */
[----:B------:R-:W-:-:S03]  /*b220*/  FADD.FTZ R0, R0, R245 ;  /* 0x000000f500007221 */ /* 0x000fc60000010000 */
[----:B------:R-:W-:Y:S01]  /*b230*/  STG.E.U16 desc[UR18][R2.64+0x42], R182 ;  /* 0x000042b602007986 */ /* 0x000fe2000c101512 */
[C---:B------:R-:W-:Y:S03]  /*b240*/  HMMA.16816.F32.BF16 R168, R92.reuse, R132, R168 ;  /* 0x000000845ca8723c */ /* 0x040fe600000418a8 */
[----:B------:R-:W-:Y:S03]  /*b250*/  STG.E.U16 desc[UR18][R12.64+0x50], R201 ;  /* 0x000050c90c007986 */ /* 0x000fe6000c101512 */
[----:B------:R-:W-:Y:S01]  /*b260*/  HMMA.16816.F32.BF16 R164, R92, R134, R164 ;  /* 0x000000865ca4723c */ /* 0x000fe200000418a4 */
[----:B------:R-:W-:Y:S01]  /*b270*/  STG.E.U16 desc[UR18][R12.64+0x52], R200 ;  /* 0x000052c80c007986 */ /* 0x000fe2000c101512 */
[----:B------:R-:W-:-:S03]  /*b280*/  FADD.FTZ R5, R21, R9 ;  /* 0x0000000915057221 */ /* 0x000fc60000010000 */
[----:B------:R-:W-:Y:S01]  /*b290*/  STG.E.U16 desc[UR18][R56.64+0x50], R198 ;  /* 0x000050c638007986 */ /* 0x000fe2000c101512 */
[C---:B-1----:R-:W-:Y:S03]  /*b2a0*/  HMMA.16816.F32.BF16 R160, R92.reuse, R124, R160 ;  /* 0x0000007c5ca0723c */ /* 0x042fe600000418a0 */
[----:B------:R-:W-:Y:S03]  /*b2b0*/  STG.E.U16 desc[UR18][R56.64+0x52], R199 ;  /* 0x000052c738007986 */ /* 0x000fe6000c101512 */
[C---:B------:R-:W-:Y:S01]  /*b2c0*/  HMMA.16816.F32.BF16 R156, R92.reuse, R126, R156 ;  /* 0x0000007e5c9c723c */ /* 0x040fe2000004189c */
[----:B------:R-:W-:Y:S04]  /*b2d0*/  STG.E.U16 desc[UR18][R48.64+0x50], R181 ;  /* 0x000050b530007986 */ /* 0x000fe8000c101512 */
        /* <DEDUP_REMOVED lines=15> */
[C---:B------:R-:W-:Y:S01]  /*b3d0*/  HMMA.16816.F32.BF16 R120, R96.reuse, R116, R120 ;  /* 0x000000746078723c */ /* 0x040fe20000041878 */
[----:B------:R-:W-:Y:S05]  /*b3e0*/  STG.E.U16 desc[UR18][R48.64+0x62], R174 ;  /* 0x000062ae30007986 */ /* 0x000fea000c101512 */
[C---:B------:R-:W-:Y:S06]  /*b3f0*/  HMMA.16816.F32.BF16 R112, R96.reuse, R108, R112 ;  /* 0x0000006c6070723c */ /* 0x040fec0000041870 */
[C---:B------:R-:W-:Y:S01]  /*b400*/  HMMA.16816.F32.BF16 R68, R96.reuse, R80, R68 ;  /* 0x000000506044723c */ /* 0x040fe20000041844 */
[----:B------:R-:W-:Y:S05]  /*b410*/  STG.E.U16 desc[UR18][R2.64+0x60], R173 ;  /* 0x000060ad02007986 */ /* 0x000fea000c101512 */
[C---:B------:R-:W-:Y:S01]  /*b420*/  HMMA.16816.F32.BF16 R132, R96.reuse, R134, R32 ;  /* 0x000000866084723c */ /* 0x040fe20000041820 */
[----:B------:R-:W-:Y:S05]  /*b430*/  STG.E.U16 desc[UR18][R2.64+0x62], R172 ;  /* 0x000062ac02007986 */ /* 0x000fea000c101512 */
[C---:B------:R-:W-:Y:S06]  /*b440*/  HMMA.16816.F32.BF16 R124, R96.reuse, R126, R44 ;  /* 0x0000007e607c723c */ /* 0x040fec000004182c */
[C---:B------:R-:W-:Y:S06]  /*b450*/  HMMA.16816.F32.BF16 R116, R96.reuse, R118, R40 ;  /* 0x000000766074723c */ /* 0x040fec0000041828 */
[C---:B------:R-:W-:Y:S06]  /*b460*/  HMMA.16816.F32.BF16 R108, R96.reuse, R110, R60 ;  /* 0x0000006e606c723c */ /* 0x040fec000004183c */
[----:B------:R-:W-:Y:S01]  /*b470*/  HMMA.16816.F32.BF16 R80, R96, R82, R52 ;  /* 0x000000526050723c */ /* 0x000fe20000041834 */
[----:B------:R-:W-:Y:S05]  /*b480*/  STG.E.U16 desc[UR18][R12.64+0x70], R189 ;  /* 0x000070bd0c007986 */ /* 0x000fea000c101512 */
[-C--:B------:R-:W-:Y:S01]  /*b490*/  HMMA.16816.F32.BF16 R92, R92, R6.reuse, R36 ;  /* 0x000000065c5c723c */ /* 0x080fe20000041824 */
[----:B------:R-:W-:Y:S05]  /*b4a0*/  STG.E.U16 desc[UR18][R12.64+0x72], R188 ;  /* 0x000072bc0c007986 */ /* 0x000fea000c101512 */
[----:B------:R-:W-:Y:S01]  /*b4b0*/  HMMA.16816.F32.BF16 R96, R96, R6, R28 ;  /* 0x000000066060723c */ /* 0x000fe2000004181c */
[----:B------:R-:W-:Y:S06]  /*b4c0*/  STG.E.U16 desc[UR18][R56.64+0x70], R187 ;  /* 0x000070bb38007986 */ /* 0x000fec000c101512 */
[----:B------:R-:W-:Y:S01]  /*b4d0*/  FADD.FTZ R7, R240, R8 ;  /* 0x00000008f0077221 */ /* 0x000fe20000010000 */
[----:B------:R-:W-:Y:S01]  /*b4e0*/  FADD.FTZ R6, R241, R4 ;  /* 0x00000004f1067221 */ /* 0x000fe20000010000 */
[----:B------:R-:W-:Y:S01]  /*b4f0*/  FADD.FTZ R4, R242, R0 ;  /* 0x00000000f2047221 */ /* 0x000fe20000010000 */
[----:B------:R-:W-:Y:S01]  /*b500*/  FADD.FTZ R0, R243, R5 ;  /* 0x00000005f3007221 */ /* 0x000fe20000010000 */
[----:B------:R-:W-:Y:S01]  /*b510*/  FADD.FTZ R7, R26, R7 ;  /* 0x000000071a077221 */ /* 0x000fe20000010000 */
[----:B------:R-:W-:Y:S01]  /*b520*/  FADD.FTZ R6, R27, R6 ;  /* 0x000000061b067221 */ /* 0x000fe20000010000 */
[----:B------:R-:W-:Y:S01]  /*b530*/  STG.E.U16 desc[UR18][R56.64+0x72], R186 ;  /* 0x000072ba38007986 */ /* 0x000fe2000c101512 */
[----:B------:R-:W-:Y:S01]  /*b540*/  FADD.FTZ R5, R24, R4 ;  /* 0x0000000418057221 */ /* 0x000fe20000010000 */
[----:B------:R-:W-:-:S02]  /*b550*/  FADD.FTZ R4, R25, R0 ;  /* 0x0000000019047221 */ /* 0x000fc40000010000 */
[----:B------:R-:W-:Y:S04]  /*b560*/  STG.E.U16 desc[UR18][R48.64+0x70], R107 ;  /* 0x0000706b30007986 */ /* 0x000fe8000c101512 */
[----:B------:R-:W-:Y:S01]  /*b570*/  STG.E.U16 desc[UR18][R48.64+0x72], R106 ;  /* 0x0000726a30007986 */ /* 0x000fe2000c101512 */
[----:B------:R-:W-:-:S03]  /*b580*/  FADD.FTZ R0, R250, R5 ;  /* 0x00000005fa007221 */ /* 0x000fc60000010000 */
[----:B------:R-:W-:Y:S04]  /*b590*/  STG.E.U16 desc[UR18][R2.64+0x70], R105 ;  /* 0x0000706902007986 */ /* 0x000fe8000c101512 */
[----:B------:R1:W-:Y:S01]  /*b5a0*/  STG.E.U16 desc[UR18][R2.64+0x72], R100 ;  /* 0x0000726402007986 */ /* 0x0003e2000c101512 */
[----:B------:R-:W-:Y:S01]  /*b5b0*/  FADD.FTZ R4, R251, R4 ;  /* 0x00000004fb047221 */ /* 0x000fe20000010000 */
[----:B-1----:R-:W-:Y:S01]  /*b5c0*/  FADD.FTZ R3, R248, R7 ;  /* 0x00000007f8037221 */ /* 0x002fe20000010000 */
[----:B------:R-:W-:-:S03]  /*b5d0*/  FADD.FTZ R2, R249, R6 ;  /* 0x00000006f9027221 */ /* 0x000fc60000010000 */
[----:B------:R-:W-:Y:S01]  /*b5e0*/  FADD.FTZ R5, R64, R3 ;  /* 0x0000000340057221 */ /* 0x000fe20000010000 */
        /* <DEDUP_REMOVED lines=11> */
[----:B------:R1:W5:Y:S02]  /*b6a0*/  LDL.LU R193, [R1+0x17c] ;  /* 0x00017c0001c17983 */ /* 0x0003640000300800 */
[----:B------:R-:W-:-:S02]  /*b6b0*/  FADD.FTZ R221, R176, R2 ;  /* 0x00000002b0dd7221 */ /* 0x000fc40000010000 */
[----:B------:R1:W5:Y:S04]  /*b6c0*/  LDL.LU R177, [R1+0x178] ;  /* 0x0001780001b17983 */ /* 0x0003680000300800 */
[----:B------:R1:W-:Y:S04]  /*b6d0*/  STL [R1+0x128], R4 ;  /* 0x0001280401007387 */ /* 0x0003e80000100800 */
[----:B------:R1:W-:Y:S04]  /*b6e0*/  STL [R1+0x130], R3 ;  /* 0x0001300301007387 */ /* 0x0003e80000100800 */
[----:B------:R1:W5:Y:S04]  /*b6f0*/  LDL.LU R176, [R1+0x174] ;  /* 0x0001740001b07983 */ /* 0x0003680000300800 */
[----:B------:R1:W-:Y:S01]  /*b700*/  STL [R1+0x12c], R0 ;  /* 0x00012c0001007387 */ /* 0x0003e20000100800 */
[----:B------:R-:W-:Y:S05]  /*b710*/  @!P0 BRA `(.L_x_694) ;  /* 0x0000008400908947 */ /* 0x000fea0003800000 */
[----:B------:R-:W2:Y:S01]  /*b720*/  LDL.LU R59, [R1+0x7c] ;  /* 0x00007c00013b7983 */ /* 0x000ea20000300800 */
[----:B------:R-:W-:Y:S01]  /*b730*/  ULDC UR4, c[0x0][0x2d0] ;  /* 0x0000b40000047ab9 */ /* 0x000fe20000000800 */
[----:B------:R-:W3:Y:S01]  /*b740*/  S2R R15, SR_TID.X ;  /* 0x00000000000f7919 */ /* 0x000ee20000002100 */
[----:B-1----:R-:W-:Y:S01]  /*b750*/  IMAD.U32 R0, RZ, RZ, UR22 ;  /* 0x00000016ff007e24 */ /* 0x002fe2000f8e00ff */
[----:B------:R-:W-:Y:S02]  /*b760*/  IADD3 R208, P0, R12, -0x80, RZ ;  /* 0xffffff800cd07810 */ /* 0x000fe40007f1e0ff */
[----:B-----5:R-:W-:Y:S01]  /*b770*/  MOV R105, R101 ;  /* 0x0000006500697202 */ /* 0x020fe20000000f00 */
[----:B------:R-:W4:Y:S01]  /*b780*/  LDL.LU R14, [R1+0xdc] ;  /* 0x0000dc00010e7983 */ /* 0x000f220000300800 */
[----:B------:R-:W-:Y:S01]  /*b790*/  ISETP.GE.AND P1, PT, R176, UR4, PT ;  /* 0x00000004b0007c0c */ /* 0x000fe2000bf26270 */
[----:B------:R-:W-:Y:S01]  /*b7a0*/  UIADD3 UR31, UR28, -0x2, URZ ;  /* 0xfffffffe1c1f7890 */ /* 0x000fe2000fffe03f */
[----:B------:R-:W-:Y:S01]  /*b7b0*/  MOV R100, R102 ;  /* 0x0000006600647202 */ /* 0x000fe20000000f00 */
[----:B------:R-:W-:Y:S01]  /*b7c0*/  ULDC UR4, c[0x0][0x2ec] ;  /* 0x0000bb0000047ab9 */ /* 0x000fe20000000800 */
[----:B------:R-:W-:Y:S01]  /*b7d0*/  UMOV UR30, 0xffffffc0 ;  /* 0xffffffc0001e7882 */ /* 0x000fe20000000000 */
[----:B------:R-:W-:Y:S01]  /*b7e0*/  ULDC.64 UR6, c[0x0][0x248] ;  /* 0x0000920000067ab9 */ /* 0x000fe20000000a00 */
[----:B---3--:R-:W-:-:S07]  /*b7f0*/  LOP3.LUT R15, R15, 0x3, RZ, 0xc0, !PT ;  /* 0x000000030f0f7812 */ /* 0x008fce00078ec0ff */
[----:B------:R-:W1:Y:S01]  /*b800*/  @!P1 LDC.64 R6, c[0x0][0x220] ;  /* 0x00008800ff069b82 */ /* 0x000e620000000a00 */
[----:B------:R-:W-:Y:S01]  /*b810*/  IADD3.X R209, R13, -0x1, RZ, P0, !PT ;  /* 0xffffffff0dd17810 */ /* 0x000fe200007fe4ff */
[----:B------:R-:W-:-:S06]  /*b820*/  ULDC UR28, c[0x0][0x2d0] ;  /* 0x0000b400001c7ab9 */ /* 0x000fcc0000000800 */
[----:B------:R-:W3:Y:S01]  /*b830*/  @!P1 LDC.64 R4, c[0x0][0x220] ;  /* 0x00008800ff049b82 */ /* 0x000ee20000000a00 */
[----:B--2---:R-:W-:-:S05]  /*b840*/  IMAD R2, R15, -0x2, R59 ;  /* 0xfffffffe0f027824 */ /* 0x004fca00078e023b */
[----:B------:R-:W-:Y:S02]  /*b850*/  IADD3 R0, R0, -UR16, R2 ;  /* 0x8000001000007c10 */ /* 0x000fe4000fffe002 */
[----:B------:R-:W2:Y:S03]  /*b860*/  LDC.64 R2, c[0x0][0x250] ;  /* 0x00009400ff027b82 */ /* 0x000ea60000000a00 */
[----:B------:R-:W-:Y:S01]  /*b870*/  STL [R1+0x134], R0 ;  /* 0x0001340001007387 */ /* 0x000fe20000100800 */
[----:B----4-:R-:W-:-:S03]  /*b880*/  IMAD.WIDE.U32 R8, R14, -0x2daee0ad, RZ ;  /* 0xd2511f530e087825 */ /* 0x010fc600078e00ff */
[----:B--2---:R2:W-:Y:S04]  /*b890*/  STL.64 [R1+0x20], R2 ;  /* 0x0000200201007387 */ /* 0x0045e80000100a00 */
[----:B-1----:R1:W-:Y:S04]  /*b8a0*/  @!P1 STL.64 [R1+0x150], R6 ;  /* 0x0001500601009387 */ /* 0x0023e80000100a00 */
[----:B---3--:R3:W-:Y:S01]  /*b8b0*/  @!P1 STL.64 [R1+0x148], R4 ;  /* 0x0001480401009387 */ /* 0x0087e20000100a00 */
[----:B--2---:R-:W-:-:S05]  /*b8c0*/  IADD3 R2, R231, 0x4, RZ ;  /* 0x00000004e7027810 */ /* 0x004fca0007ffe0ff */
[----:B-1----:R-:W-:-:S04]  /*b8d0*/  IMAD.WIDE.U32 R6, R2, -0x326172a9, RZ ;  /* 0xcd9e8d5702067825 */ /* 0x002fc800078e00ff */
[----:B---3--:R-:W-:Y:S01]  /*b8e0*/  IMAD.WIDE.U32 R4, R231, -0x326172a9, RZ ;  /* 0xcd9e8d57e7047825 */ /* 0x008fe200078e00ff */
[----:B------:R-:W-:-:S04]  /*b8f0*/  LOP3.LUT R2, R7, R244, RZ, 0x3c, !PT ;  /* 0x000000f407027212 */ /* 0x000fc800078e3cff */
[----:B------:R1:W-:Y:S04]  /*b900*/  STL.64 [R1+0x138], R4 ;  /* 0x0001380401007387 */ /* 0x0003e80000100a00 */
[----:B------:R2:W-:Y:S04]  /*b910*/  STL.64 [R1+0x18], R6 ;  /* 0x0000180601007387 */ /* 0x0005e80000100a00 */
[----:B------:R3:W-:Y:S01]  /*b920*/  STL.64 [R1], R8 ;  /* 0x0000000801007387 */ /* 0x0007e20000100a00 */
[----:B-1----:R-:W-:-:S05]  /*b930*/  LOP3.LUT R4, R5, R244, RZ, 0x3c, !PT ;  /* 0x000000f405047212 */ /* 0x002fca00078e3cff */
[----:B--2---:R-:W-:-:S04]  /*b940*/  IMAD.WIDE.U32 R6, R4, -0x2daee0ad, RZ ;  /* 0xd2511f5304067825 */ /* 0x004fc800078e00ff */
[----:B------:R-:W-:Y:S01]  /*b950*/  IMAD.WIDE.U32 R4, R2, -0x2daee0ad, RZ ;  /* 0xd2511f5302047825 */ /* 0x000fe200078e00ff */
[----:B------:R3:W-:Y:S04]  /*b960*/  STL.64 [R1+0x10], R6 ;  /* 0x0000100601007387 */ /* 0x0007e80000100a00 */
[----:B------:R3:W-:Y:S01]  /*b970*/  STL.64 [R1+0x8], R4 ;  /* 0x0000080401007387 */ /* 0x0007e20000100a00 */
[----:B------:R-:W-:Y:S02]  /*b980*/  IMAD.MOV.U32 R3, RZ, RZ, R103 ;  /* 0x000000ffff037224 */ /* 0x000fe400078e0067 */
[----:B------:R-:W-:Y:S01]  /*b990*/  IMAD.MOV.U32 R0, RZ, RZ, R104 ;  /* 0x000000ffff007224 */ /* 0x000fe200078e0068 */
[----:B------:R-:W-:Y:S06]  /*b9a0*/  BRA `(.L_x_695) ;  /* 0x00000004000c7947 */ /* 0x000fec0003800000 */
.L_x_697:
        /* <DEDUP_REMOVED lines=20> */
[----:B-1----:R-:W-:Y:S02]  /*baf0*/  @!P1 LEA R106, P0, R101, R106, 0x1 ;  /* 0x0000006a656a9211 */ /* 0x002fe400078008ff */
        /* <DEDUP_REMOVED lines=8> */
[----:B------:R1:W-:Y:S03]  /*bb80*/  @!P1 LDGSTS.E.BYPASS.LTC128B.128 [R207+0x6000], desc[UR18][R106.64] ;  /* 0x060000006acf9fae */ /* 0x0003e6000b901d52 */
[C---:B------:R-:W-:Y:S01]  /*bb90*/  @!P3 LEA.HI.X R179, R101.reuse, R179, R102, 0x1, P0 ;  /* 0x000000b365b3b211 */ /* 0x040fe200000f0c66 */
[----:B------:R2:W-:Y:S01]  /*bba0*/  @P4 STS.128 [R207+0x7000], RZ ;  /* 0x007000ffcf004388 */ /* 0x0005e20000000c00 */
[----:B------:R-:W-:Y:S03]  /*bbb0*/  IADD3 R101, P6, R101, UR33, RZ ;  /* 0x0000002165657c10 */ /* 0x000fe6000ffde0ff */
[----:B------:R-:W-:Y:S01]  /*bbc0*/  @!PT LDS RZ, [RZ] ;  /* 0x00000000fffff984 */ /* 0x000fe20000000800 */
[----:B------:R-:W-:Y:S01]  /*bbd0*/  @!PT LDS RZ, [RZ] ;  /* 0x00000000fffff984 */ /* 0x000fe20000000800 */
[----:B------:R-:W-:Y:S01]  /*bbe0*/  @!PT LDS RZ, [RZ] ;  /* 0x00000000fffff984 */ /* 0x000fe20000000800 */
[----:B------:R2:W-:Y:S01]  /*bbf0*/  @!P4 LDGSTS.E.BYPASS.LTC128B.128 [R207+0x7000], desc[UR18][R180.64+0x40] ;  /* 0x07000040b4cfcfae */ /* 0x0005e2000b901d52 */
[C---:B------:R-:W-:Y:S02]  /*bc00*/  @!P1 LEA R176, P5, R101.reuse, R176, 0x1 ;  /* 0x000000b065b09211 */ /* 0x040fe400078a08ff */
[C---:B------:R-:W-:Y:S01]  /*bc10*/  @!P4 LEA R172, P2, R101.reuse, R172, 0x1 ;  /* 0x000000ac65acc211 */ /* 0x040fe200078408ff */
[----:B------:R2:W-:Y:S01]  /*bc20*/  @P3 STS.128 [R207+0x8000], RZ ;  /* 0x008000ffcf003388 */ /* 0x0005e20000000c00 */
[----:B------:R-:W-:Y:S03]  /*bc30*/  IADD3.X R102, R102, UR32, RZ, P6, !PT ;  /* 0x0000002066667c10 */ /* 0x000fe6000b7fe4ff */
[----:B------:R-:W-:Y:S01]  /*bc40*/  @!PT LDS RZ, [RZ] ;  /* 0x00000000fffff984 */ /* 0x000fe20000000800 */
[----:B------:R-:W-:Y:S01]  /*bc50*/  @!PT LDS RZ, [RZ] ;  /* 0x00000000fffff984 */ /* 0x000fe20000000800 */
[----:B------:R-:W-:Y:S01]  /*bc60*/  @!PT LDS RZ, [RZ] ;  /* 0x00000000fffff984 */ /* 0x000fe20000000800 */
[----:B------:R2:W-:Y:S01]  /*bc70*/  @!P3 LDGSTS.E.BYPASS.LTC128B.128 [R207+0x8000], desc[UR18][R178.64+0x80] ;  /* 0x08000080b2cfbfae */ /* 0x0005e2000b901d52 */
[C-C-:B------:R-:W-:Y:S02]  /*bc80*/  @!P1 LEA.HI.X R177, R101.reuse, R177, R102.reuse, 0x1, P5 ;  /* 0x000000b165b19211 */ /* 0x140fe400028f0c66 */
[C-C-:B------:R-:W-:Y:S01]  /*bc90*/  @!P4 LEA.HI.X R173, R101.reuse, R173, R102.reuse, 0x1, P2 ;  /* 0x000000ad65adc211 */ /* 0x140fe200010f0c66 */
        /* <DEDUP_REMOVED lines=20> */
.L_x_695:
        /* <DEDUP_REMOVED lines=49> */
[----:B------:R-:W-:Y:S01]  /*c0f0*/  IMAD.U32 R2, RZ, RZ, UR31 ;  /* 0x0000001fff027e24 */ /* 0x000fe2000f8e00ff */
        /* <DEDUP_REMOVED lines=24> */
[----:B------:R1:W-:Y:S01]  /*c280*/  @!P3 LDGSTS.E.BYPASS.LTC128B.128 [R207+0xb800], desc[UR18][R6.64+0x80] ;  /* 0x0b80008006cfbfae */ /* 0x0003e2000b901d52 */
[----:B------:R-:W-:Y:S03]  /*c290*/  IMAD R2, R2, -0x40, R104 ;  /* 0xffffffc002027824 */ /* 0x000fe600078e0268 */
        /* <DEDUP_REMOVED lines=127> */
[-C--:B----4-:R-:W-:Y:S05]  /*ca90*/  HMMA.16816.F32.BF16 R36, R176, R184.reuse, R36 ;  /* 0x000000b8b024723c */ /* 0x090fea0000041824 */
[----:B------:R-:W-:Y:S01]  /*caa0*/  VIADD R174, R2, 0x8 ;  /* 0x0000000802ae7836 */ /* 0x000fe20000000000 */
        /* <DEDUP_REMOVED lines=10> */
.L_x_696:
[----:B------:R-:W-:Y:S01]  /*cb50*/  IADD3 R101, -R2, -0x8, RZ ;  /* 0xfffffff802657810 */ /* 0x000fe20007ffe1ff */
[----:B------:R-:W3:Y:S01]  /*cb60*/  LDL.64 R230, [R1] ;  /* 0x0000000001e67983 */ /* 0x000ee20000100a00 */
[----:B------:R-:W-:Y:S01]  /*cb70*/  ISETP.GE.AND P6, PT, R174, RZ, PT ;  /* 0x000000ffae00720c */ /* 0x000fe20003fc6270 */
[----:B------:R-:W-:Y:S01]  /*cb80*/  UIADD3 UR22, UR26, -0x61c88647, URZ ;  /* 0x9e3779b91a167890 */ /* 0x000fe2000fffe03f */
[----:B------:R-:W-:Y:S01]  /*cb90*/  IADD3 R103, -R2, -0x7, RZ ;  /* 0xfffffff902677810 */ /* 0x000fe20007ffe1ff */
[----:B------:R-:W-:Y:S01]  /*cba0*/  UIADD3 UR21, UR26, 0x3c6ef372, URZ ;  /* 0x3c6ef3721a157890 */ /* 0x000fe2000fffe03f */
[----:B------:R-:W-:Y:S01]  /*cbb0*/  SEL R102, R101, R174, !P6 ;  /* 0x000000ae65667207 */ /* 0x000fe20007000000 */
[----:B------:R-:W4:Y:S01]  /*cbc0*/  LDL.64 R202, [R1+0x10] ;  /* 0x0000100001ca7983 */ /* 0x000f220000100a00 */
[----:B------:R-:W-:Y:S01]  /*cbd0*/  LOP3.LUT R218, R218, 0xfffffdff, RZ, 0xc0, !PT ;  /* 0xfffffdffdada7812 */ /* 0x000fe200078ec0ff */
[----:B------:R-:W-:Y:S01]  /*cbe0*/  VIADD R101, R2, 0xffffffff ;  /* 0xffffffff02657836 */ /* 0x000fe20000000000 */
[----:B------:R-:W-:Y:S01]  /*cbf0*/  I2FP.F32.S32 R102, R102 ;  /* 0x0000006600667245 */ /* 0x000fe20000201400 */
[----:B------:R-:W-:Y:S01]  /*cc00*/  UIADD3 UR20, UR26, -0x255992d5, URZ ;  /* 0xdaa66d2b1a147890 */ /* 0x000fe2000fffe03f */
[----:B------:R-:W-:Y:S01]  /*cc10*/  @P1 LOP3.LUT R218, R218, 0x200, RZ, 0xfc, !PT ;  /* 0x00000200dada1812 */ /* 0x000fe200078efcff */
[----:B------:R-:W5:Y:S01]  /*cc20*/  LDL.64 R184, [R1+0x138] ;  /* 0x0001380001b87983 */ /* 0x000f620000100a00 */
[----:B------:R-:W-:Y:S01]  /*cc30*/  ISETP.GE.AND P0, PT, R101, RZ, PT ;  /* 0x000000ff6500720c */ /* 0x000fe20003f06270 */
[----:B--2---:R-:W-:Y:S01]  /*cc40*/  VIADD R106, R2, 0x7 ;  /* 0x00000007026a7836 */ /* 0x004fe20000000000 */
[----:B------:R-:W-:Y:S01]  /*cc50*/  LOP3.LUT R218, R218, 0xfffffbff, RZ, 0xc0, !PT ;  /* 0xfffffbffdada7812 */ /* 0x000fe200078ec0ff */
[----:B------:R-:W-:Y:S01]  /*cc60*/  VIADD R173, R2, 0x48 ;  /* 0x0000004802ad7836 */ /* 0x000fe20000000000 */
[----:B------:R-:W-:Y:S01]  /*cc70*/  UIADD3 UR25, UR27, -0x56f99767, URZ ;  /* 0xa90668991b197890 */ /* 0x000fe2000fffe03f */
[----:B------:R-:W-:Y:S01]  /*cc80*/  FFMA.FTZ R6, R102, -UR5, R6 ;  /* 0x8000000566067c23 */ /* 0x000fe20008010006 */
[----:B------:R-:W-:Y:S01]  /*cc90*/  ISETP.GE.AND P5, PT, R106, RZ, PT ;  /* 0x000000ff6a00720c */ /* 0x000fe20003fa6270 */
[----:B------:R-:W-:Y:S01]  /*cca0*/  UIADD3 UR24, UR26, -0x4ab325aa, URZ ;  /* 0xb54cda561a187890 */ /* 0x000fe2000fffe03f */
[----:B------:R-:W-:Y:S01]  /*ccb0*/  IABS R102, R2 ;  /* 0x0000000200667213 */ /* 0x000fe20000000000 */
[----:B------:R-:W-:Y:S01]  /*ccc0*/  UIADD3 UR23, UR27, -0x4498517b, URZ ;  /* 0xbb67ae851b177890 */ /* 0x000fe2000fffe03f */
[----:B------:R-:W-:Y:S01]  /*ccd0*/  SEL R103, R103, R106, !P5 ;  /* 0x0000006a67677207 */ /* 0x000fe20006800000 */
[----:B------:R-:W-:Y:S01]  /*cce0*/  UIADD3 UR17, UR27, 0x32370b8f, URZ ;  /* 0x32370b8f1b117890 */ /* 0x000fe2000fffe03f */
[----:B------:R-:W-:Y:S01]  /*ccf0*/  I2FP.F32.S32 R180, R102 ;  /* 0x0000006600b47245 */ /* 0x000fe20000201400 */
[----:B------:R-:W-:Y:S01]  /*cd00*/  UIADD3 UR11, UR26, 0x78dde6e4, URZ ;  /* 0x78dde6e41a0b7890 */ /* 0x000fe2000fffe03f */
[C---:B------:R-:W-:Y:S01]  /*cd10*/  @!P0 IADD3 R101, -R2.reuse, 0x1, RZ ;  /* 0x0000000102658810 */ /* 0x040fe20007ffe1ff */
[----:B------:R-:W-:Y:S01]  /*cd20*/  UIADD3 UR10, UR27, -0x126145ec, URZ ;  /* 0xed9eba141b0a7890 */ /* 0x000fe2000fffe03f */
[----:B------:R-:W-:Y:S01]  /*cd30*/  ISETP.GE.AND P0, PT, R173, RZ, PT ;  /* 0x000000ffad00720c */ /* 0x000fe20003f06270 */
[----:B------:R-:W-:Y:S01]  /*cd40*/  VIADD R175, R2, 0x3f ;  /* 0x0000003f02af7836 */ /* 0x000fe20000000000 */
[----:B------:R-:W-:Y:S01]  /*cd50*/  I2FP.F32.S32 R103, R103 ;  /* 0x0000006700677245 */ /* 0x000fe20000201400 */
[----:B------:R-:W-:Y:S01]  /*cd60*/  UIMAD UR8, UR31, UR30, 0x40 ;  /* 0x000000401f0874a4 */ /* 0x000fe2000f8e021e */
[----:B------:R-:W-:Y:S01]  /*cd70*/  I2FP.F32.S32 R179, R101 ;  /* 0x0000006500b37245 */ /* 0x000fe20000201400 */
[----:B------:R-:W-:Y:S01]  /*cd80*/  FFMA.FTZ R4, R180, -UR5, R4 ;  /* 0x80000005b4047c23 */ /* 0x000fe20008010004 */
[----:B------:R-:W-:Y:S01]  /*cd90*/  ISETP.GE.AND P3, PT, R175, RZ, PT ;  /* 0x000000ffaf00720c */ /* 0x000fe20003f66270 */
[----:B------:R-:W-:Y:S01]  /*cda0*/  FFMA.FTZ R7, R103, -UR5, R7 ;  /* 0x8000000567077c23 */ /* 0x000fe20008010007 */
[----:B------:R-:W-:Y:S02]  /*cdb0*/  VIADD R103, R2, 0x37 ;  /* 0x0000003702677836 */ /* 0x000fe40000000000 */
[C---:B------:R-:W-:Y:S01]  /*cdc0*/  FFMA.FTZ R5, R179.reuse, -UR5, R5 ;  /* 0x80000005b3057c23 */ /* 0x040fe20008010005 */
[----:B------:R-:W-:Y:S02]  /*cdd0*/  VIADD R102, R104, UR8 ;  /* 0x0000000868667c36 */ /* 0x000fe40008000000 */
[----:B------:R-:W-:Y:S01]  /*cde0*/  FFMA.FTZ R19, R179, -UR5, R19 ;  /* 0x80000005b3137c23 */ /* 0x000fe20008010013 */
[----:B------:R-:W-:Y:S01]  /*cdf0*/  VIADD R104, R2, 0x38 ;  /* 0x0000003802687836 */ /* 0x000fe20000000000 */
[----:B------:R-:W-:Y:S01]  /*ce00*/  ISETP.GE.AND P2, PT, R103, RZ, PT ;  /* 0x000000ff6700720c */ /* 0x000fe20003f46270 */
[----:B------:R-:W-:Y:S01]  /*ce10*/  FFMA.FTZ R18, R180, -UR5, R18 ;  /* 0x80000005b4127c23 */ /* 0x000fe20008010012 */
[----:B------:R-:W-:Y:S01]  /*ce20*/  @!P0 IADD3 R173, -R102, -0x8, RZ ;  /* 0xfffffff866ad8810 */ /* 0x000fe20007ffe1ff */
[----:B------:R-:W-:Y:S01]  /*ce30*/  UIADD3 UR9, UR26, 0x1715609d, URZ ;  /* 0x1715609d1a097890 */ /* 0x000fe2000fffe03f */
[----:B------:R-:W-:Y:S01]  /*ce40*/  ISETP.GE.AND P0, PT, R104, RZ, PT ;  /* 0x000000ff6800720c */ /* 0x000fe20003f06270 */
[C---:B------:R-:W-:Y:S01]  /*ce50*/  VIADD R181, R2.reuse, 0xffffffdf ;  /* 0xffffffdf02b57836 */ /* 0x040fe20000000000 */
[----:B------:R-:W-:Y:S01]  /*ce60*/  IABS R101, R102 ;  /* 0x0000006600657213 */ /* 0x000fe20000000000 */
[----:B------:R-:W-:Y:S01]  /*ce70*/  VIADD R180, R2, 0xffffffd8 ;  /* 0xffffffd802b47836 */ /* 0x000fe20000000000 */
[----:B------:R-:W-:Y:S01]  /*ce80*/  @!P3 IADD3 R175, -R102, 0x1, RZ ;  /* 0x0000000166afb810 */ /* 0x000fe20007ffe1ff */
[----:B------:R-:W-:Y:S01]  /*ce90*/  USHF.L.U32 UR29, UR31, 0x1, URZ ;  /* 0x000000011f1d7899 */ /* 0x000fe2000800063f */
[----:B------:R-:W-:Y:S01]  /*cea0*/  I2FP.F32.S32 R176, R173 ;  /* 0x000000ad00b07245 */ /* 0x000fe20000201400 */
[C---:B------:R-:W-:Y:S01]  /*ceb0*/  VIADD R172, R2.reuse, 0xfffffff8 ;  /* 0xfffffff802ac7836 */ /* 0x040fe20000000000 */
[----:B------:R-:W-:Y:S01]  /*cec0*/  I2FP.F32.S32 R173, R101 ;  /* 0x0000006500ad7245 */ /* 0x000fe20000201400 */
[C---:B------:R-:W-:Y:S01]  /*ced0*/  VIADD R107, R2.reuse, 0xfffffff7 ;  /* 0xfffffff7026b7836 */ /* 0x040fe20000000000 */
[----:B------:R-:W-:Y:S01]  /*cee0*/  I2FP.F32.S32 R101, R175 ;  /* 0x000000af00657245 */ /* 0x000fe20000201400 */
[----:B------:R-:W-:Y:S01]  /*cef0*/  VIADD R175, R2, 0xfffffff0 ;  /* 0xfffffff002af7836 */ /* 0x000fe20000000000 */
[----:B------:R-:W-:Y:S01]  /*cf00*/  ISETP.GE.AND P4, PT, R172, RZ, PT ;  /* 0x000000ffac00720c */ /* 0x000fe20003f86270 */
[----:B------:R-:W-:Y:S01]  /*cf10*/  ULOP3.LUT UR8, UR29, UR27, URZ, 0x3c, !UPT ;  /* 0x0000001b1d087292 */ /* 0x000fe2000f8e3c3f */
[----:B------:R-:W-:Y:S01]  /*cf20*/  ISETP.GE.AND P3, PT, R107, RZ, PT ;  /* 0x000000ff6b00720c */ /* 0x000fe20003f66270 */
[C---:B------:R-:W-:Y:S01]  /*cf30*/  FFMA.FTZ R15, R101.reuse, -UR5, R15 ;  /* 0x80000005650f7c23 */ /* 0x040fe2000801000f */
[----:B------:R-:W-:Y:S01]  /*cf40*/  @!P0 IADD3 R104, -R102, 0x8, RZ ;  /* 0x0000000866688810 */ /* 0x000fe20007ffe1ff */
[----:B------:R-:W-:Y:S01]  /*cf50*/  FFMA.FTZ R9, R101, -UR5, R9 ;  /* 0x8000000565097c23 */ /* 0x000fe20008010009 */
[----:B------:R-:W-:Y:S01]  /*cf60*/  ISETP.GE.AND P0, PT, R175, RZ, PT ;  /* 0x000000ffaf00720c */ /* 0x000fe20003f06270 */
[----:B------:R-:W-:Y:S01]  /*cf70*/  VIADD R101, R2, 0xffffffef ;  /* 0xffffffef02657836 */ /* 0x000fe20000000000 */
[----:B------:R-:W-:Y:S01]  /*cf80*/  @!P2 IADD3 R103, -R102, 0x9, RZ ;  /* 0x000000096667a810 */ /* 0x000fe20007ffe1ff */
[----:B------:R-:W-:Y:S01]  /*cf90*/  UIADD3 UR29, UR29, 0x1, URZ ;  /* 0x000000011d1d7890 */ /* 0x000fe2000fffe03f */
[----:B------:R-:W-:Y:S01]  /*cfa0*/  I2FP.F32.S32 R178, R104 ;  /* 0x0000006800b27245 */ /* 0x000fe20000201400 */
[----:B------:R-:W-:Y:S01]  /*cfb0*/  FFMA.FTZ R8, R173, -UR5, R8 ;  /* 0x80000005ad087c23 */ /* 0x000fe20008010008 */
[----:B------:R-:W-:Y:S01]  /*cfc0*/  ISETP.GE.AND P2, PT, R101, RZ, PT ;  /* 0x000000ff6500720c */ /* 0x000fe20003f46270 */
[----:B------:R-:W-:Y:S01]  /*cfd0*/  FFMA.FTZ R14, R173, -UR5, R14 ;  /* 0x80000005ad0e7c23 */ /* 0x000fe2000801000e */
[C---:B------:R-:W-:Y:S01]  /*cfe0*/  @!P4 IADD3 R172, -R2.reuse, 0x8, RZ ;  /* 0x0000000802acc810 */ /* 0x040fe20007ffe1ff */
[C---:B------:R-:W-:Y:S01]  /*cff0*/  VIADD R173, R2.reuse, 0x30 ;  /* 0x0000003002ad7836 */ /* 0x040fe20000000000 */
[C---:B------:R-:W-:Y:S01]  /*d000*/  @!P3 IADD3 R107, -R2.reuse, 0x9, RZ ;  /* 0x00000009026bb810 */ /* 0x040fe20007ffe1ff */
[----:B------:R-:W-:Y:S01]  /*d010*/  VIADD R104, R2, 0x27 ;  /* 0x0000002702687836 */ /* 0x000fe20000000000 */
[----:B------:R-:W-:Y:S01]  /*d020*/  I2FP.F32.S32 R177, R103 ;  /* 0x0000006700b17245 */ /* 0x000fe20000201400 */
[----:B------:R-:W-:Y:S01]  /*d030*/  FFMA.FTZ R26, R178, -UR5, R26 ;  /* 0x80000005b21a7c23 */ /* 0x000fe2000801001a */
[----:B------:R-:W-:Y:S01]  /*d040*/  ISETP.GE.AND P4, PT, R173, RZ, PT ;  /* 0x000000ffad00720c */ /* 0x000fe20003f86270 */
[----:B------:R-:W-:Y:S01]  /*d050*/  ULOP3.LUT UR29, UR29, UR27, URZ, 0x3c, !UPT ;  /* 0x0000001b1d1d7292 */ /* 0x000fe2000f8e3c3f */
[----:B------:R-:W-:Y:S01]  /*d060*/  @!P0 IADD3 R175, -R2, 0x10, RZ ;  /* 0x0000001002af8810 */ /* 0x000fe20007ffe1ff */
[C---:B------:R-:W-:Y:S01]  /*d070*/  FFMA.FTZ R27, R177.reuse, -UR5, R27 ;  /* 0x80000005b11b7c23 */ /* 0x040fe2000801001b */
[----:B------:R-:W-:Y:S01]  /*d080*/  I2FP.F32.S32 R103, R107 ;  /* 0x0000006b00677245 */ /* 0x000fe20000201400 */
[----:B------:R-:W-:Y:S01]  /*d090*/  FFMA.FTZ R12, R178, -UR5, R12 ;  /* 0x80000005b20c7c23 */ /* 0x000fe2000801000c */
[----:B------:R-:W-:Y:S01]  /*d0a0*/  ISETP.GE.AND P0, PT, R104, RZ, PT ;  /* 0x000000ff6800720c */ /* 0x000fe20003f06270 */
[----:B------:R-:W-:Y:S01]  /*d0b0*/  FFMA.FTZ R13, R177, -UR5, R13 ;  /* 0x80000005b10d7c23 */ /* 0x000fe2000801000d */
[C---:B------:R-:W-:Y:S01]  /*d0c0*/  @!P2 IADD3 R101, -R2.reuse, 0x11, RZ ;  /* 0x000000110265a810 */ /* 0x040fe20007ffe1ff */
[C---:B------:R-:W-:Y:S01]  /*d0d0*/  FFMA.FTZ R23, R103.reuse, -UR5, R23 ;  /* 0x8000000567177c23 */ /* 0x040fe20008010017 */
[----:B------:R-:W-:Y:S01]  /*d0e0*/  I2FP.F32.S32 R175, R175 ;  /* 0x000000af00af7245 */ /* 0x000fe20000201400 */
[----:B------:R-:W-:Y:S01]  /*d0f0*/  FFMA.FTZ R17, R103, -UR5, R17 ;  /* 0x8000000567117c23 */ /* 0x000fe20008010011 */
[----:B------:R-:W-:Y:S01]  /*d100*/  I2FP.F32.S32 R179, R101 ;  /* 0x0000006500b37245 */ /* 0x000fe20000201400 */
[----:B------:R-:W-:Y:S01]  /*d110*/  VIADD R103, R2, 0xffffffe8 ;  /* 0xffffffe802677836 */ /* 0x000fe20000000000 */
[----:B------:R-:W-:Y:S01]  /*d120*/  @!P4 IADD3 R173, -R102, 0x10, RZ ;  /* 0x0000001066adc810 */ /* 0x000fe20007ffe1ff */
[----:B------:R-:W-:Y:S01]  /*d130*/  VIADD R101, R2, 0xffffffe7 ;  /* 0xffffffe702657836 */ /* 0x000fe20000000000 */
[C---:B------:R-:W-:Y:S01]  /*d140*/  @!P6 IADD3 R174, -R102.reuse, 0x38, RZ ;  /* 0x0000003866aee810 */ /* 0x040fe20007ffe1ff */
[----:B------:R-:W-:Y:S01]  /*d150*/  FFMA.FTZ R20, R175, -UR5, R20 ;  /* 0x80000005af147c23 */ /* 0x000fe20008010014 */
[----:B------:R-:W-:Y:S01]  /*d160*/  ISETP.GE.AND P4, PT, R103, RZ, PT ;  /* 0x000000ff6700720c */ /* 0x000fe20003f86270 */
[----:B------:R-:W-:Y:S01]  /*d170*/  FFMA.FTZ R34, R175, -UR5, R34 ;  /* 0x80000005af227c23 */ /* 0x000fe20008010022 */
[----:B------:R-:W-:Y:S01]  /*d180*/  @!P0 IADD3 R104, -R102, 0x19, RZ ;  /* 0x0000001966688810 */ /* 0x000fe20007ffe1ff */
[----:B------:R-:W-:Y:S01]  /*d190*/  FFMA.FTZ R21, R179, -UR5, R21 ;  /* 0x80000005b3157c23 */ /* 0x000fe20008010015 */
[----:B------:R-:W-:Y:S01]  /*d1a0*/  ISETP.GE.AND P0, PT, R101, RZ, PT ;  /* 0x000000ff6500720c */ /* 0x000fe20003f06270 */
[----:B------:R-:W-:Y:S01]  /*d1b0*/  VIADD R182, R2, 0xffffffe0 ;  /* 0xffffffe002b67836 */ /* 0x000fe20000000000 */
[----:B------:R-:W-:Y:S01]  /*d1c0*/  I2FP.F32.S32 R173, R173 ;  /* 0x000000ad00ad7245 */ /* 0x000fe20000201400 */
[----:B------:R-:W-:Y:S01]  /*d1d0*/  FFMA.FTZ R35, R179, -UR5, R35 ;  /* 0x80000005b3237c23 */ /* 0x000fe20008010023 */
[----:B------:R-:W-:Y:S01]  /*d1e0*/  I2FP.F32.S32 R104, R104 ;  /* 0x0000006800687245 */ /* 0x000fe20000201400 */
[----:B------:R-:W-:Y:S01]  /*d1f0*/  FFMA.FTZ R10, R176, -UR5, R10 ;  /* 0x80000005b00a7c23 */ /* 0x000fe2000801000a */
[----:B------:R-:W-:Y:S01]  /*d200*/  I2FP.F32.S32 R176, R172 ;  /* 0x000000ac00b07245 */ /* 0x000fe20000201400 */
[C---:B------:R-:W-:Y:S01]  /*d210*/  FFMA.FTZ R24, R173.reuse, -UR5, R24 ;  /* 0x80000005ad187c23 */ /* 0x040fe20008010018 */
[----:B------:R-:W-:Y:S01]  /*d220*/  @!P5 IADD3 R106, -R102, 0x39, RZ ;  /* 0x00000039666ad810 */ /* 0x000fe20007ffe1ff */
[----:B------:R-:W-:Y:S01]  /*d230*/  FFMA.FTZ R30, R173, -UR5, R30 ;  /* 0x80000005ad1e7c23 */ /* 0x000fe2000801001e */
[----:B------:R-:W-:Y:S01]  /*d240*/  @!P4 IADD3 R103, -R2, 0x18, RZ ;  /* 0x000000180267c810 */ /* 0x000fe20007ffe1ff */
[C---:B------:R-:W-:Y:S01]  /*d250*/  FFMA.FTZ R16, R176.reuse, -UR5, R16 ;  /* 0x80000005b0107c23 */ /* 0x040fe20008010010 */
[----:B------:R-:W-:Y:S01]  /*d260*/  ISETP.GE.AND P4, PT, R181, RZ, PT ;  /* 0x000000ffb500720c */ /* 0x000fe20003f86270 */
[----:B------:R-:W-:Y:S01]  /*d270*/  FFMA.FTZ R22, R176, -UR5, R22 ;  /* 0x80000005b0167c23 */ /* 0x000fe20008010016 */
[----:B------:R-:W-:Y:S01]  /*d280*/  @!P0 IADD3 R101, -R2, 0x19, RZ ;  /* 0x0000001902658810 */ /* 0x000fe20007ffe1ff */
[----:B------:R-:W-:Y:S01]  /*d290*/  FFMA.FTZ R29, R104, -UR5, R29 ;  /* 0x80000005681d7c23 */ /* 0x000fe2000801001d */
[----:B------:R-:W-:Y:S01]  /*d2a0*/  ISETP.GE.AND P0, PT, R182, RZ, PT ;  /* 0x000000ffb600720c */ /* 0x000fe20003f06270 */
[C---:B------:R-:W-:Y:S01]  /*d2b0*/  VIADD R172, R2.reuse, 0x2f ;  /* 0x0000002f02ac7836 */ /* 0x040fe20000000000 */
[----:B------:R-:W-:Y:S01]  /*d2c0*/  I2FP.F32.S32 R101, R101 ;  /* 0x0000006500657245 */ /* 0x000fe20000201400 */
[----:B------:R-:W-:Y:S01]  /*d2d0*/  VIADD R107, R2, 0x28 ;  /* 0x00000028026b7836 */ /* 0x000fe20000000000 */
[----:B------:R-:W-:Y:S01]  /*d2e0*/  I2FP.F32.S32 R103, R103 ;  /* 0x0000006700677245 */ /* 0x000fe20000201400 */
[----:B------:R-:W-:Y:S01]  /*d2f0*/  FFMA.FTZ R43, R104, -UR5, R43 ;  /* 0x80000005682b7c23 */ /* 0x000fe2000801002b */
[----:B------:R-:W-:Y:S01]  /*d300*/  ISETP.GE.AND P3, PT, R172, RZ, PT ;  /* 0x000000ffac00720c */ /* 0x000fe20003f66270 */
[----:B------:R-:W-:Y:S01]  /*d310*/  FFMA.FTZ R39, R101, -UR5, R39 ;  /* 0x8000000565277c23 */ /* 0x000fe20008010027 */
[----:B------:R-:W-:Y:S01]  /*d320*/  ISETP.GE.AND P2, PT, R107, RZ, PT ;  /* 0x000000ff6b00720c */ /* 0x000fe20003f46270 */
[C---:B------:R-:W-:Y:S01]  /*d330*/  VIADD R175, R2.reuse, 0xffffffcf ;  /* 0xffffffcf02af7836 */ /* 0x040fe20000000000 */
[C---:B------:R-:W-:Y:S01]  /*d340*/  @!P4 IADD3 R181, -R2.reuse, 0x21, RZ ;  /* 0x0000002102b5c810 */ /* 0x040fe20007ffe1ff */
[C---:B------:R-:W-:Y:S01]  /*d350*/  VIADD R176, R2.reuse, 0xffffffd0 ;  /* 0xffffffd002b07836 */ /* 0x040fe20000000000 */
[----:B------:R-:W-:Y:S01]  /*d360*/  I2FP.F32.S32 R106, R106 ;  /* 0x0000006a006a7245 */ /* 0x000fe20000201400 */
[----:B------:R-:W-:Y:S01]  /*d370*/  FFMA.FTZ R38, R103, -UR5, R38 ;  /* 0x8000000567267c23 */ /* 0x000fe20008010026 */
[----:B------:R-:W-:Y:S01]  /*d380*/  ISETP.GE.AND P4, PT, R175, RZ, PT ;  /* 0x000000ffaf00720c */ /* 0x000fe20003f86270 */
[----:B------:R-:W-:Y:S01]  /*d390*/  FFMA.FTZ R33, R101, -UR5, R33 ;  /* 0x8000000565217c23 */ /* 0x000fe20008010021 */
[----:B------:R-:W-:Y:S01]  /*d3a0*/  @!P0 IADD3 R182, -R2, 0x20, RZ ;  /* 0x0000002002b68810 */ /* 0x000fe20007ffe1ff */
[----:B------:R-:W-:Y:S01]  /*d3b0*/  FFMA.FTZ R61, R106, -UR5, R61 ;  /* 0x800000056a3d7c23 */ /* 0x000fe2000801003d */
[----:B------:R-:W-:Y:S01]  /*d3c0*/  ISETP.GE.AND P0, PT, R176, RZ, PT ;  /* 0x000000ffb000720c */ /* 0x000fe20003f06270 */
[----:B------:R-:W-:Y:S01]  /*d3d0*/  VIADD R179, R2, 0xffffffd7 ;  /* 0xffffffd702b37836 */ /* 0x000fe20000000000 */
[----:B------:R-:W-:Y:S01]  /*d3e0*/  @!P3 IADD3 R172, -R102, 0x11, RZ ;  /* 0x0000001166acb810 */ /* 0x000fe20007ffe1ff */
[----:B------:R-:W-:Y:S01]  /*d3f0*/  VIADD R101, R2, 0x10 ;  /* 0x0000001002657836 */ /* 0x000fe20000000000 */
[----:B------:R-:W-:Y:S01]  /*d400*/  @!P2 IADD3 R107, -R102, 0x18, RZ ;  /* 0x00000018666ba810 */ /* 0x000fe20007ffe1ff */
[----:B------:R-:W-:Y:S01]  /*d410*/  FFMA.FTZ R32, R103, -UR5, R32 ;  /* 0x8000000567207c23 */ /* 0x000fe20008010020 */
[----:B------:R-:W-:Y:S01]  /*d420*/  ISETP.GE.AND P3, PT, R180, RZ, PT ;  /* 0x000000ffb400720c */ /* 0x000fe20003f66270 */
[C---:B------:R-:W-:Y:S01]  /*d430*/  VIADD R173, R2.reuse, 0x20 ;  /* 0x0000002002ad7836 */ /* 0x040fe20000000000 */
[----:B------:R-:W-:Y:S01]  /*d440*/  ISETP.GE.AND P2, PT, R179, RZ, PT ;  /* 0x000000ffb300720c */ /* 0x000fe20003f46270 */
[C---:B------:R-:W-:Y:S01]  /*d450*/  VIADD R104, R2.reuse, 0x18 ;  /* 0x0000001802687836 */ /* 0x040fe20000000000 */
[----:B------:R-:W-:Y:S01]  /*d460*/  I2FP.F32.S32 R183, R107 ;  /* 0x0000006b00b77245 */ /* 0x000fe20000201400 */
[C---:B------:R-:W-:Y:S01]  /*d470*/  VIADD R107, R2.reuse, 0x47 ;  /* 0x00000047026b7836 */ /* 0x040fe20000000000 */
[C---:B------:R-:W-:Y:S01]  /*d480*/  @!P4 IADD3 R175, -R2.reuse, 0x31, RZ ;  /* 0x0000003102afc810 */ /* 0x040fe20007ffe1ff */
[C---:B------:R-:W-:Y:S01]  /*d490*/  VIADD R178, R2.reuse, 0xffffffc8 ;  /* 0xffffffc802b27836 */ /* 0x040fe20000000000 */
[----:B------:R-:W-:Y:S01]  /*d4a0*/  ISETP.GE.AND P4, PT, R173, RZ, PT ;  /* 0x000000ffad00720c */ /* 0x000fe20003f86270 */
[C---:B------:R-:W-:Y:S01]  /*d4b0*/  FFMA.FTZ R42, R183.reuse, -UR5, R42 ;  /* 0x80000005b72a7c23 */ /* 0x040fe2000801002a */
[C---:B------:R-:W-:Y:S01]  /*d4c0*/  @!P0 IADD3 R176, -R2.reuse, 0x30, RZ ;  /* 0x0000003002b08810 */ /* 0x040fe20007ffe1ff */
[----:B------:R-:W-:Y:S01]  /*d4d0*/  FFMA.FTZ R28, R183, -UR5, R28 ;  /* 0x80000005b71c7c23 */ /* 0x000fe2000801001c */
[----:B------:R-:W-:Y:S01]  /*d4e0*/  ISETP.GE.AND P0, PT, R107, RZ, PT ;  /* 0x000000ff6b00720c */ /* 0x000fe20003f06270 */
[C---:B------:R-:W-:Y:S01]  /*d4f0*/  VIADD R177, R2.reuse, 0xffffffc7 ;  /* 0xffffffc702b17836 */ /* 0x040fe20000000000 */
[C---:B------:R-:W-:Y:S01]  /*d500*/  @!P3 IADD3 R180, -R2.reuse, 0x28, RZ ;  /* 0x0000002802b4b810 */ /* 0x040fe20007ffe1ff */
[C---:B------:R-:W-:Y:S01]  /*d510*/  VIADD R103, R2.reuse, 0x17 ;  /* 0x0000001702677836 */ /* 0x040fe20000000000 */
[----:B------:R-:W-:Y:S02]  /*d520*/  @!P2 IADD3 R179, -R2, 0x29, RZ ;  /* 0x0000002902b3a810 */ /* 0x000fe40007ffe1ff */
[----:B------:R-:W-:Y:S02]  /*d530*/  ISETP.GE.AND P3, PT, R178, RZ, PT ;  /* 0x000000ffb200720c */ /* 0x000fe40003f66270 */
[----:B------:R-:W-:Y:S02]  /*d540*/  ISETP.GE.AND P2, PT, R177, RZ, PT ;  /* 0x000000ffb100720c */ /* 0x000fe40003f46270 */
[----:B------:R-:W-:Y:S02]  /*d550*/  I2FP.F32.S32 R172, R172 ;  /* 0x000000ac00ac7245 */ /* 0x000fe40000201400 */
[----:B------:R-:W-:Y:S02]  /*d560*/  @!P4 IADD3 R173, -R102, 0x20, RZ ;  /* 0x0000002066adc810 */ /* 0x000fe40007ffe1ff */
[----:B------:R-:W-:Y:S01]  /*d570*/  ISETP.GE.AND P4, PT, R101, RZ, PT ;  /* 0x000000ff6500720c */ /* 0x000fe20003f86270 */
[----:B------:R-:W-:Y:S01]  /*d580*/  FFMA.FTZ R25, R172, -UR5, R25 ;  /* 0x80000005ac197c23 */ /* 0x000fe20008010019 */
[----:B------:R-:W-:Y:S01]  /*d590*/  @!P0 IADD3 R107, -R102, -0x7, RZ ;  /* 0xfffffff9666b8810 */ /* 0x000fe20007ffe1ff */
[----:B------:R-:W-:Y:S01]  /*d5a0*/  FFMA.FTZ R31, R172, -UR5, R31 ;  /* 0x80000005ac1f7c23 */ /* 0x000fe2000801001f */
[----:B------:R-:W-:Y:S01]  /*d5b0*/  ISETP.GE.AND P0, PT, R103, RZ, PT ;  /* 0x000000ff6700720c */ /* 0x000fe20003f06270 */
[C---:B------:R-:W-:Y:S01]  /*d5c0*/  VIADD R172, R2.reuse, 0x1f ;  /* 0x0000001f02ac7836 */ /* 0x040fe20000000000 */
[C---:B------:R-:W-:Y:S02]  /*d5d0*/  @!P3 IADD3 R178, -R2.reuse, 0x38, RZ ;  /* 0x0000003802b2b810 */ /* 0x040fe40007ffe1ff */
[C---:B------:R-:W-:Y:S01]  /*d5e0*/  @!P2 IADD3 R177, -R2.reuse, 0x39, RZ ;  /* 0x0000003902b1a810 */ /* 0x040fe20007ffe1ff */
[----:B------:R-:W-:Y:S01]  /*d5f0*/  VIADD R2, R2, 0xf ;  /* 0x0000000f02027836 */ /* 0x000fe20000000000 */
[----:B------:R-:W-:Y:S02]  /*d600*/  ISETP.GE.AND P3, PT, R172, RZ, PT ;  /* 0x000000ffac00720c */ /* 0x000fe40003f66270 */
[----:B------:R-:W-:Y:S02]  /*d610*/  ISETP.GE.AND P2, PT, R104, RZ, PT ;  /* 0x000000ff6800720c */ /* 0x000fe40003f46270 */
[C---:B------:R-:W-:Y:S02]  /*d620*/  @!P4 IADD3 R101, -R102.reuse, 0x30, RZ ;  /* 0x000000306665c810 */ /* 0x040fe40007ffe1ff */
[----:B------:R-:W-:Y:S02]  /*d630*/  I2FP.F32.S32 R107, R107 ;  /* 0x0000006b006b7245 */ /* 0x000fe40000201400 */
[C---:B------:R-:W-:Y:S02]  /*d640*/  @!P0 IADD3 R103, -R102.reuse, 0x29, RZ ;  /* 0x0000002966678810 */ /* 0x040fe40007ffe1ff */
[----:B------:R-:W-:Y:S01]  /*d650*/  I2FP.F32.S32 R101, R101 ;  /* 0x0000006500657245 */ /* 0x000fe20000201400 */
[----:B------:R-:W-:Y:S01]  /*d660*/  FFMA.FTZ R11, R107, -UR5, R11 ;  /* 0x800000056b0b7c23 */ /* 0x000fe2000801000b */
[----:B------:R-:W-:Y:S02]  /*d670*/  I2FP.F32.S32 R103, R103 ;  /* 0x0000006700677245 */ /* 0x000fe40000201400 */
[C---:B------:R-:W-:Y:S01]  /*d680*/  @!P3 IADD3 R172, -R102.reuse, 0x21, RZ ;  /* 0x0000002166acb810 */ /* 0x040fe20007ffe1ff */
[----:B------:R-:W-:Y:S01]  /*d690*/  FFMA.FTZ R56, R101, -UR5, R56 ;  /* 0x8000000565387c23 */ /* 0x000fe20008010038 */
[----:B------:R-:W-:Y:S01]  /*d6a0*/  @!P2 IADD3 R104, -R102, 0x28, RZ ;  /* 0x000000286668a810 */ /* 0x000fe20007ffe1ff */
[----:B------:R-:W-:Y:S01]  /*d6b0*/  FFMA.FTZ R59, R103, -UR5, R59 ;  /* 0x80000005673b7c23 */ /* 0x000fe2000801003b */
[----:B------:R-:W-:Y:S01]  /*d6c0*/  ISETP.GE.AND P3, PT, R2, RZ, PT ;  /* 0x000000ff0200720c */ /* 0x000fe20003f66270 */
[----:B------:R-:W-:Y:S01]  /*d6d0*/  FFMA.FTZ R62, R101, -UR5, R62 ;  /* 0x80000005653e7c23 */ /* 0x000fe2000801003e */
[----:B------:R-:W-:Y:S01]  /*d6e0*/  FMNMX.FTZ R101, R4, R0, !PT ;  /* 0x0000000004657209 */ /* 0x000fe20007810000 */
[----:B------:R-:W-:Y:S01]  /*d6f0*/  FFMA.FTZ R45, R103, -UR5, R45 ;  /* 0x80000005672d7c23 */ /* 0x000fe2000801002d */
[----:B------:R-:W-:Y:S02]  /*d700*/  I2FP.F32.S32 R104, R104 ;  /* 0x0000006800687245 */ /* 0x000fe40000201400 */
[----:B------:R-:W-:Y:S02]  /*d710*/  FMNMX.FTZ R103, R6, R3, !PT ;  /* 0x0000000306677209 */ /* 0x000fe40007810000 */
[----:B------:R-:W-:Y:S01]  /*d720*/  FMNMX.FTZ R101, R5, R101, !PT ;  /* 0x0000006505657209 */ /* 0x000fe20007810000 */
[C---:B------:R-:W-:Y:S01]  /*d730*/  FFMA.FTZ R44, R104.reuse, -UR5, R44 ;  /* 0x80000005682c7c23 */ /* 0x040fe2000801002c */
[----:B------:R-:W-:Y:S01]  /*d740*/  FMNMX.FTZ R103, R7, R103, !PT ;  /* 0x0000006707677209 */ /* 0x000fe20007810000 */
[----:B------:R-:W-:Y:S01]  /*d750*/  FFMA.FTZ R58, R104, -UR5, R58 ;  /* 0x80000005683a7c23 */ /* 0x000fe2000801003a */
[----:B------:R-:W-:Y:S02]  /*d760*/  FMNMX.FTZ R104, R16, R101, !PT ;  /* 0x0000006510687209 */ /* 0x000fe40007810000 */
[----:B------:R-:W-:Y:S02]  /*d770*/  FMNMX.FTZ R103, R18, R103, !PT ;  /* 0x0000006712677209 */ /* 0x000fe40007810000 */
[----:B------:R-:W-:Y:S02]  /*d780*/  FMNMX.FTZ R101, R10, R105, !PT ;  /* 0x000000690a657209 */ /* 0x000fe40007810000 */
[----:B------:R-:W-:Y:S02]  /*d790*/  @!P3 IADD3 R2, -R102, 0x31, RZ ;  /* 0x000000316602b810 */ /* 0x000fe40007ffe1ff */
        /* <DEDUP_REMOVED lines=13> */
[----:B------:R-:W-:Y:S01]  /*d870*/  FFMA.FTZ R36, R182, -UR5, R36 ;  /* 0x80000005b6247c23 */ /* 0x000fe20008010024 */
[----:B------:R-:W-:Y:S01]  /*d880*/  FMNMX.FTZ R107, R32, R107, !PT ;  /* 0x0000006b206b7209 */ /* 0x000fe20007810000 */
[----:B------:R-:W-:Y:S01]  /*d890*/  FFMA.FTZ R50, R182, -UR5, R50 ;  /* 0x80000005b6327c23 */ /* 0x000fe20008010032 */
        /* <DEDUP_REMOVED lines=22> */
[----:B------:R-:W-:Y:S01]  /*da00*/  FFMA.FTZ R46, R173, -UR5, R46 ;  /* 0x80000005ad2e7c23 */ /* 0x000fe2000801002e */
[----:B------:R-:W-:Y:S01]  /*da10*/  FMNMX.FTZ R102, R28, R102, !PT ;  /* 0x000000661c667209 */ /* 0x000fe20007810000 */
[----:B------:R-:W-:Y:S01]  /*da20*/  FFMA.FTZ R55, R179, -UR5, R55 ;  /* 0x80000005b3377c23 */ /* 0x000fe20008010037 */
        /* <DEDUP_REMOVED lines=21> */
[----:B------:R-:W-:Y:S02]  /*db80*/  FMNMX.FTZ R107, R52, R107, !PT ;  /* 0x0000006b346b7209 */ /* 0x000fe40007810000 */
[----:B------:R-:W-:Y:S02]  /*db90*/  FMNMX.FTZ R102, R41, R102, !PT ;  /* 0x0000006629667209 */ /* 0x000fe40007810000 */
[----:B------:R-:W-:Y:S02]  /*dba0*/  I2FP.F32.S32 R177, R177 ;  /* 0x000000b100b17245 */ /* 0x000fe40000201400 */
[----:B------:R-:W-:Y:S02]  /*dbb0*/  FMNMX.FTZ R103, R54, R103, !PT ;  /* 0x0000006736677209 */ /* 0x000fe40007810000 */
[----:B------:R-:W-:Y:S01]  /*dbc0*/  FMNMX.FTZ R101, R46, R101, !PT ;  /* 0x000000652e657209 */ /* 0x000fe20007810000 */
[----:B------:R-:W-:Y:S01]  /*dbd0*/  FFMA.FTZ R65, R177, -UR5, R65 ;  /* 0x80000005b1417c23 */ /* 0x000fe20008010041 */
        /* <DEDUP_REMOVED lines=13> */
[----:B------:R-:W-:Y:S02]  /*dcb0*/  I2FP.F32.S32 R174, R174 ;  /* 0x000000ae00ae7245 */ /* 0x000fe40000201400 */
[----:B------:R-:W-:Y:S02]  /*dcc0*/  FMNMX.FTZ R2, R59, R104, !PT ;  /* 0x000000683b027209 */ /* 0x000fe40007810000 */
[----:B------:R-:W-:Y:S01]  /*dcd0*/  FMNMX.FTZ R102, R67, R102, !PT ;  /* 0x0000006643667209 */ /* 0x000fe20007810000 */
[----:B------:R-:W1:Y:S01]  /*dce0*/  SHFL.BFLY PT, R104, R103, 0x2, 0x1f ;  /* 0x0c401f0067687f89 */ /* 0x000e6200000e0000 */
[----:B------:R-:W-:Y:S01]  /*dcf0*/  FMNMX.FTZ R101, R57, R101, !PT ;  /* 0x0000006539657209 */ /* 0x000fe20007810000 */
[----:B------:R-:W-:Y:S01]  /*dd00*/  FFMA.FTZ R60, R174, -UR5, R60 ;  /* 0x80000005ae3c7c23 */ /* 0x000fe2000801003c */
[----:B---3--:R-:W-:Y:S05]  /*dd10*/  LOP3.LUT R107, R231, UR8, RZ, 0x3c, !PT ;  /* 0x00000008e76b7c12 */ /* 0x008fea000f8e3cff */
[----:B------:R-:W2:Y:S01]  /*dd20*/  SHFL.BFLY PT, R106, R102, 0x2, 0x1f ;  /* 0x0c401f00666a7f89 */ /* 0x000ea200000e0000 */
[----:B------:R-:W-:Y:S01]  /*dd30*/  FMNMX.FTZ R2, R62, R2, !PT ;  /* 0x000000023e027209 */ /* 0x000fe20007810000 */
[----:B------:R-:W-:Y:S01]  /*dd40*/  UIADD3 UR8, UR27, 0x76cf5d0a, URZ ;  /* 0x76cf5d0a1b087890 */ /* 0x000fe2000fffe03f */
[----:B------:R-:W-:Y:S01]  /*dd50*/  FMNMX.FTZ R101, R60, R101, !PT ;  /* 0x000000653c657209 */ /* 0x000fe20007810000 */
[----:B------:R-:W-:Y:S01]  /*dd60*/  IMAD.WIDE.U32 R212, R107, -0x326172a9, RZ ;  /* 0xcd9e8d576bd47825 */ /* 0x000fe200078e00ff */
[----:B------:R-:W-:Y:S02]  /*dd70*/  FMNMX.FTZ R2, R63, R2, !PT ;  /* 0x000000023f027209 */ /* 0x000fe40007810000 */
[----:B------:R-:W-:Y:S03]  /*dd80*/  FMNMX.FTZ R101, R61, R101, !PT ;  /* 0x000000653d657209 */ /* 0x000fe60007810000 */
[----:B------:R-:W3:Y:S08]  /*dd90*/  SHFL.BFLY PT, R174, R2, 0x2, 0x1f ;  /* 0x0c401f0002ae7f89 */ /* 0x000ef000000e0000 */
[----:B------:R-:W3:Y:S01]  /*dda0*/  SHFL.BFLY PT, R172, R101, 0x2, 0x1f ;  /* 0x0c401f0065ac7f89 */ /* 0x000ee200000e0000 */
[----:B-1----:R-:W-:Y:S02]  /*ddb0*/  FMNMX.FTZ R104, R103, R104, !PT ;  /* 0x0000006867687209 */ /* 0x002fe40007810000 */
[----:B--2---:R-:W-:Y:S05]  /*ddc0*/  FMNMX.FTZ R106, R102, R106, !PT ;  /* 0x0000006a666a7209 */ /* 0x004fea0007810000 */
[----:B------:R-:W1:Y:S01]  /*ddd0*/  SHFL.BFLY PT, R107, R104, 0x1, 0x1f ;  /* 0x0c201f00686b7f89 */ /* 0x000e6200000e0000 */
[----:B----4-:R-:W-:Y:S07]  /*dde0*/  LOP3.LUT R102, R203, UR23, R230, 0x96, !PT ;  /* 0x00000017cb667c12 */ /* 0x010fee000f8e96e6 */
[----:B------:R-:W2:Y:S01]  /*ddf0*/  SHFL.BFLY PT, R175, R106, 0x1, 0x1f ;  /* 0x0c201f006aaf7f89 */ /* 0x000ea200000e0000 */
[----:B------:R-:W-:Y:S01]  /*de00*/  IMAD.WIDE.U32 R190, R102, -0x326172a9, RZ ;  /* 0xcd9e8d5766be7825 */ /* 0x000fe200078e00ff */
[----:B-----5:R-:W-:Y:S02]  /*de10*/  LOP3.LUT R102, R213, UR22, R184, 0x96, !PT ;  /* 0x00000016d5667c12 */ /* 0x020fe4000f8e96b8 */
[----:B---3--:R-:W-:Y:S03]  /*de20*/  FMNMX.FTZ R174, R2, R174, !PT ;  /* 0x000000ae02ae7209 */ /* 0x008fe60007810000 */
[----:B------:R-:W-:Y:S01]  /*de30*/  IMAD.WIDE.U32 R102, R102, -0x2daee0ad, RZ ;  /* 0xd2511f5366667825 */ /* 0x000fe200078e00ff */
[----:B------:R-:W-:Y:S01]  /*de40*/  FMNMX.FTZ R101, R101, R172, !PT ;  /* 0x000000ac65657209 */ /* 0x000fe20007810000 */
[----:B------:R-:W-:Y:S01]  /*de50*/  SHFL.BFLY PT, R179, R174, 0x1, 0x1f ;  /* 0x0c201f00aeb37f89 */ /* 0x000fe200000e0000 */
[----:B------:R-:W-:Y:S02]  /*de60*/  LOP3.LUT R172, R191, UR21, R212, 0x96, !PT ;  /* 0x00000015bfac7c12 */ /* 0x000fe4000f8e96d4 */
[----:B------:R-:W-:Y:S05]  /*de70*/  LOP3.LUT R103, R103, UR8, R202, 0x96, !PT ;  /* 0x0000000867677c12 */ /* 0x000fea000f8e96ca */
[----:B------:R-:W3:Y:S01]  /*de80*/  SHFL.BFLY PT, R178, R101, 0x1, 0x1f ;  /* 0x0c201f0065b27f89 */ /* 0x000ee200000e0000 */
[----:B------:R-:W-:Y:S01]  /*de90*/  IMAD.WIDE.U32 R172, R172, -0x2daee0ad, RZ ;  /* 0xd2511f53acac7825 */ /* 0x000fe200078e00ff */
[----:B-1----:R-:W-:Y:S04]  /*dea0*/  FMNMX.FTZ R104, R104, R107, !PT ;  /* 0x0000006b68687209 */ /* 0x002fe80007810000 */
[----:B------:R-:W-:Y:S01]  /*deb0*/  LOP3.LUT R176, R173, UR17, R102, 0x96, !PT ;  /* 0x00000011adb07c12 */ /* 0x000fe2000f8e9666 */
[----:B------:R-:W-:Y:S01]  /*dec0*/  IMAD.WIDE.U32 R102, R103, -0x326172a9, RZ ;  /* 0xcd9e8d5767667825 */ /* 0x000fe200078e00ff */
[C---:B------:R-:W-:Y:S03]  /*ded0*/  FSETP.NEU.FTZ.AND P3, PT, R104.reuse, -INF , PT ;  /* 0xff8000006800780b */ /* 0x040fe60003f7d000 */
[----:B------:R-:W-:Y:S01]  /*dee0*/  FADD.FTZ R0, -R104, R0 ;  /* 0x0000000068007221 */ /* 0x000fe20000010100 */
[----:B------:R-:W-:Y:S01]  /*def0*/  IMAD.WIDE.U32 R176, R176, -0x326172a9, RZ ;  /* 0xcd9e8d57b0b07825 */ /* 0x000fe200078e00ff */
[----:B------:R-:W-:Y:S02]  /*df00*/  LOP3.LUT R107, R103, UR20, R190, 0x96, !PT ;  /* 0x00000014676b7c12 */ /* 0x000fe4000f8e96be */
[----:B--2---:R-:W-:Y:S01]  /*df10*/  FMNMX.FTZ R103, R106, R175, !PT ;  /* 0x000000af6a677209 */ /* 0x004fe20007810000 */
[----:B------:R-:W-:Y:S01]  /*df20*/  FMUL.FTZ R2, R0, UR4 ;  /* 0x0000000400027c20 */ /* 0x000fe20008410000 */
[----:B------:R-:W-:Y:S01]  /*df30*/  LOP3.LUT R102, R177, UR11, R102, 0x96, !PT ;  /* 0x0000000bb1667c12 */ /* 0x000fe2000f8e9666 */
[----:B------:R-:W-:Y:S01]  /*df40*/  IMAD.WIDE.U32 R106, R107, -0x2daee0ad, RZ ;  /* 0xd2511f536b6a7825 */ /* 0x000fe200078e00ff */
[C---:B------:R-:W-:Y:S03]  /*df50*/  FSETP.NEU.FTZ.AND P2, PT, R103.reuse, -INF , PT ;  /* 0xff8000006700780b */ /* 0x040fe60003f5d000 */
[----:B------:R-:W-:Y:S01]  /*df60*/  FADD.FTZ R0, -R103, R3 ;  /* 0x0000000367007221 */ /* 0x000fe20000010100 */
[----:B------:R-:W-:Y:S01]  /*df70*/  IMAD.WIDE.U32 R228, R102, -0x2daee0ad, RZ ;  /* 0xd2511f5366e47825 */ /* 0x000fe200078e00ff */
[----:B---3--:R-:W-:Y:S01]  /*df80*/  FMNMX.FTZ R102, R101, R178, !PT ;  /* 0x000000b265667209 */ /* 0x008fe20007810000 */
[----:B------:R1:W2:Y:S01]  /*df90*/  MUFU.EX2 R3, R2 ;  /* 0x0000000200037308 */ /* 0x0002a20000000800 */
[----:B------:R-:W-:Y:S01]  /*dfa0*/  FMNMX.FTZ R101, R174, R179, !PT ;  /* 0x000000b3ae657209 */ /* 0x000fe20007810000 */
[----:B------:R-:W-:Y:S01]  /*dfb0*/  FMUL.FTZ R0, R0, UR4 ;  /* 0x0000000400007c20 */ /* 0x000fe20008410000 */
[----:B------:R-:W-:Y:S01]  /*dfc0*/  LOP3.LUT R175, R229, UR25, R106, 0x96, !PT ;  /* 0x00000019e5af7c12 */ /* 0x000fe2000f8e966a */
[----:B------:R-:W-:Y:S01]  /*dfd0*/  FMUL.FTZ R106, R104, UR4 ;  /* 0x00000004686a7c20 */ /* 0x000fe20008410000 */
[----:B------:R-:W-:Y:S01]  /*dfe0*/  LOP3.LUT R173, R107, UR10, R172, 0x96, !PT ;  /* 0x0000000a6bad7c12 */ /* 0x000fe2000f8e96ac */
[----:B------:R-:W-:Y:S01]  /*dff0*/  FMUL.FTZ R107, R103, UR4 ;  /* 0x00000004676b7c20 */ /* 0x000fe20008410000 */
[C---:B------:R-:W-:Y:S01]  /*e000*/  FSETP.NEU.FTZ.AND P0, PT, R102.reuse, -INF , PT ;  /* 0xff8000006600780b */ /* 0x040fe20003f1d000 */
[----:B------:R-:W-:Y:S04]  /*e010*/  IMAD.WIDE.U32 R174, R175, -0x326172a9, RZ ;  /* 0xcd9e8d57afae7825 */ /* 0x000fe800078e00ff */
[----:B------:R-:W-:Y:S05]  /*e020*/  IMAD.WIDE.U32 R222, R173, -0x326172a9, RZ ;  /* 0xcd9e8d57adde7825 */ /* 0x000fea00078e00ff */
[----:B------:R-:W-:Y:S01]  /*e030*/  LOP3.LUT R236, R223, UR9, R176, 0x96, !PT ;  /* 0x00000009dfec7c12 */ /* 0x000fe2000f8e96b0 */
[----:B-1----:R-:W-:Y:S01]  /*e040*/  FADD.FTZ R2, -R102, R100 ;  /* 0x0000006466027221 */ /* 0x002fe20000010100 */
[C---:B--2---:R-:W-:Y:S01]  /*e050*/  FMUL.FTZ R68, R3.reuse, R68 ;  /* 0x0000004403447220 */ /* 0x044fe20000410000 */
[----:B------:R1:W2:Y:S01]  /*e060*/  MUFU.EX2 R100, R0 ;  /* 0x0000000000647308 */ /* 0x0002a20000000800 */
[C---:B------:R-:W-:Y:S01]  /*e070*/  FMUL.FTZ R69, R3.reuse, R69 ;  /* 0x0000004503457220 */ /* 0x040fe20000410000 */
[----:B------:R-:W-:Y:S01]  /*e080*/  FMUL.FTZ R2, R2, UR4 ;  /* 0x0000000402027c20 */ /* 0x000fe20008410000 */
[C---:B------:R-:W-:Y:S01]  /*e090*/  FMUL.FTZ R80, R3.reuse, R80 ;  /* 0x0000005003507220 */ /* 0x040fe20000410000 */
[C---:B------:R-:W-:Y:S01]  /*e0a0*/  FMUL.FTZ R81, R3.reuse, R81 ;  /* 0x0000005103517220 */ /* 0x040fe20000410000 */
[C---:B------:R-:W-:Y:S01]  /*e0b0*/  FMUL.FTZ R84, R3.reuse, R84 ;  /* 0x0000005403547220 */ /* 0x040fe20000410000 */
[C---:B------:R-:W-:Y:S01]  /*e0c0*/  FMUL.FTZ R85, R3.reuse, R85 ;  /* 0x0000005503557220 */ /* 0x040fe20000410000 */
[C---:B------:R-:W-:Y:S03]  /*e0d0*/  FMUL.FTZ R96, R3.reuse, R96 ;  /* 0x0000006003607220 */ /* 0x040fe60000410000 */
[----:B------:R-:W3:Y:S01]  /*e0e0*/  MUFU.EX2 R2, R2 ;  /* 0x0000000200027308 */ /* 0x000ee20000000800 */
[----:B------:R-:W-:Y:S01]  /*e0f0*/  FMUL.FTZ R97, R3, R97 ;  /* 0x0000006103617220 */ /* 0x000fe20000410000 */
[----:B-1----:R-:W-:Y:S01]  /*e100*/  FADD.FTZ R0, -R101, R105 ;  /* 0x0000006965007221 */ /* 0x002fe20000010100 */
[----:B------:R-:W-:Y:S01]  /*e110*/  FSEL R105, R106, RZ, P3 ;  /* 0x000000ff6a697208 */ /* 0x000fe20001800000 */
[----:B--2---:R-:W-:Y:S01]  /*e120*/  FMUL.FTZ R70, R100, R70 ;  /* 0x0000004664467220 */ /* 0x004fe20000410000 */
[----:B------:R-:W-:Y:S01]  /*e130*/  FSEL R106, R107, RZ, P2 ;  /* 0x000000ff6b6a7208 */ /* 0x000fe20001000000 */
[----:B------:R-:W-:Y:S01]  /*e140*/  FMUL.FTZ R107, R102, UR4 ;  /* 0x00000004666b7c20 */ /* 0x000fe20008410000 */
[----:B------:R-:W-:Y:S01]  /*e150*/  FMUL.FTZ R0, R0, UR4 ;  /* 0x0000000400007c20 */ /* 0x000fe20008410000 */
[--C-:B------:R-:W-:Y:S01]  /*e160*/  FFMA.FTZ R4, R4, UR4, -R105.reuse ;  /* 0x0000000404047c23 */ /* 0x100fe20008010869 */
[--C-:B------:R-:W-:Y:S01]  /*e170*/  FFMA.FTZ R172, R5, UR4, -R105.reuse ;  /* 0x0000000405ac7c23 */ /* 0x100fe20008010869 */
[--C-:B------:R-:W-:Y:S01]  /*e180*/  FFMA.FTZ R237, R48, UR4, -R105.reuse ;  /* 0x0000000430ed7c23 */ /* 0x100fe20008010869 */
[----:B------:R-:W-:Y:S01]  /*e190*/  FSEL R5, R107, RZ, P0 ;  /* 0x000000ff6b057208 */ /* 0x000fe20000000000 */
[----:B------:R1:W-:Y:S01]  /*e1a0*/  MUFU.EX2 R188, R4 ;  /* 0x0000000400bc7308 */ /* 0x0003e20000000800 */
[----:B------:R-:W-:Y:S01]  /*e1b0*/  FSETP.NEU.FTZ.AND P0, PT, R101, -INF , PT ;  /* 0xff8000006500780b */ /* 0x000fe20003f1d000 */
[--C-:B------:R-:W-:Y:S01]  /*e1c0*/  FFMA.FTZ R238, R49, UR4, -R105.reuse ;  /* 0x0000000431ee7c23 */ /* 0x100fe20008010869 */
[--C-:B------:R-:W-:Y:S01]  /*e1d0*/  FFMA.FTZ R6, R6, UR4, -R106.reuse ;  /* 0x0000000406067c23 */ /* 0x100fe2000801086a */
[----:B------:R-:W2:Y:S01]  /*e1e0*/  LDL.64 R48, [R1+0x8] ;  /* 0x0000080001307983 */ /* 0x000ea20000100a00 */
[----:B------:R-:W-:Y:S01]  /*e1f0*/  FFMA.FTZ R227, R36, UR4, -R105 ;  /* 0x0000000424e37c23 */ /* 0x000fe20008010869 */
[--C-:B------:R-:W-:Y:S01]  /*e200*/  FFMA.FTZ R12, R12, UR4, -R5.reuse ;  /* 0x000000040c0c7c23 */ /* 0x100fe20008010805 */
[--C-:B------:R-:W-:Y:S03]  /*e210*/  FFMA.FTZ R13, R13, UR4, -R5.reuse ;  /* 0x000000040d0d7c23 */ /* 0x100fe60008010805 */
[----:B------:R4:W-:Y:S01]  /*e220*/  MUFU.EX2 R36, R6 ;  /* 0x0000000600247308 */ /* 0x0009e20000000800 */
[C---:B---3--:R-:W-:Y:S01]  /*e230*/  FMUL.FTZ R72, R2.reuse, R72 ;  /* 0x0000004802487220 */ /* 0x048fe20000410000 */
[C---:B------:R-:W-:Y:S01]  /*e240*/  FMUL.FTZ R73, R2.reuse, R73 ;  /* 0x0000004902497220 */ /* 0x040fe20000410000 */
[C---:B------:R-:W-:Y:S01]  /*e250*/  FMUL.FTZ R76, R2.reuse, R76 ;  /* 0x0000004c024c7220 */ /* 0x040fe20000410000 */
[C---:B------:R-:W-:Y:S01]  /*e260*/  FMUL.FTZ R77, R2.reuse, R77 ;  /* 0x0000004d024d7220 */ /* 0x040fe20000410000 */
[C---:B------:R-:W-:Y:S01]  /*e270*/  FMUL.FTZ R88, R2.reuse, R88 ;  /* 0x0000005802587220 */ /* 0x040fe20000410000 */
[C---:B------:R-:W-:Y:S01]  /*e280*/  FMUL.FTZ R89, R2.reuse, R89 ;  /* 0x0000005902597220 */ /* 0x040fe20000410000 */
[C---:B------:R-:W-:Y:S01]  /*e290*/  FMUL.FTZ R92, R2.reuse, R92 ;  /* 0x0000005c025c7220 */ /* 0x040fe20000410000 */
[----:B------:R-:W-:Y:S01]  /*e2a0*/  FMUL.FTZ R93, R2, R93 ;  /* 0x0000005d025d7220 */ /* 0x000fe20000410000 */
[----:B-1----:R-:W-:Y:S01]  /*e2b0*/  FMUL.FTZ R4, R101, UR4 ;  /* 0x0000000465047c20 */ /* 0x002fe20008410000 */
[--C-:B------:R-:W-:Y:S01]  /*e2c0*/  FFMA.FTZ R225, R38, UR4, -R106.reuse ;  /* 0x0000000426e17c23 */ /* 0x100fe2000801086a */
[----:B------:R-:W-:Y:S01]  /*e2d0*/  FFMA.FTZ R226, R39, UR4, -R106 ;  /* 0x0000000427e27c23 */ /* 0x000fe2000801086a */
[--C-:B------:R-:W-:Y:S01]  /*e2e0*/  FFMA.FTZ R211, R29, UR4, -R5.reuse ;  /* 0x000000041dd37c23 */ /* 0x100fe20008010805 */
[--C-:B------:R-:W-:Y:S01]  /*e2f0*/  FFMA.FTZ R241, R56, UR4, -R5.reuse ;  /* 0x0000000438f17c23 */ /* 0x100fe20008010805 */
[----:B------:R-:W-:Y:S01]  /*e300*/  FSEL R4, R4, RZ, P0 ;  /* 0x000000ff04047208 */ /* 0x000fe20000000000 */
[----:B------:R-:W-:Y:S01]  /*e310*/  FMUL.FTZ R56, R2, R144 ;  /* 0x0000009002387220 */ /* 0x000fe20000410000 */
[--C-:B------:R-:W-:Y:S01]  /*e320*/  FFMA.FTZ R243, R57, UR4, -R5.reuse ;  /* 0x0000000439f37c23 */ /* 0x100fe20008010805 */
[----:B----4-:R-:W-:Y:S01]  /*e330*/  LOP3.LUT R6, R175, UR24, R222, 0x96, !PT ;  /* 0x00000018af067c12 */ /* 0x010fe2000f8e96de */
[--C-:B------:R-:W-:Y:S01]  /*e340*/  FFMA.FTZ R248, R60, UR4, -R5.reuse ;  /* 0x000000043cf87c23 */ /* 0x100fe20008010805 */
[--C-:B------:R-:W-:Y:S01]  /*e350*/  FFMA.FTZ R11, R11, UR4, -R4.reuse ;  /* 0x000000040b0b7c23 */ /* 0x100fe20008010804 */
[--C-:B------:R-:W-:Y:S01]  /*e360*/  FFMA.FTZ R189, R26, UR4, -R4.reuse ;  /* 0x000000041abd7c23 */ /* 0x100fe20008010804 */
[--C-:B------:R-:W-:Y:S01]  /*e370*/  FFMA.FTZ R197, R27, UR4, -R4.reuse ;  /* 0x000000041bc57c23 */ /* 0x100fe20008010804 */
[--C-:B------:R-:W-:Y:S01]  /*e380*/  FFMA.FTZ R249, R61, UR4, -R5.reuse ;  /* 0x000000043df97c23 */ /* 0x100fe20008010805 */
[----:B------:R1:W-:Y:S01]  /*e390*/  MUFU.EX2 R181, R11 ;  /* 0x0000000b00b57308 */ /* 0x0003e20000000800 */
[----:B------:R-:W3:Y:S01]  /*e3a0*/  LDL.64 R26, [R1+0x18] ;  /* 0x00001800011a7983 */ /* 0x000ee20000100a00 */
        /* <DEDUP_REMOVED lines=10> */
[----:B------:R-:W-:Y:S01]  /*e450*/  FFMA.FTZ R217, R42, UR4, -R4 ;  /* 0x000000042ad97c23 */ /* 0x000fe20008010804 */
[C---:B------:R-:W-:Y:S01]  /*e460*/  FMUL.FTZ R57, R2.reuse, R145 ;  /* 0x0000009102397220 */ /* 0x040fe20000410000 */
[C---:B------:R-:W-:Y:S01]  /*e470*/  FMUL.FTZ R60, R2.reuse, R140 ;  /* 0x0000008c023c7220 */ /* 0x040fe20000410000 */
[----:B------:R-:W-:Y:S01]  /*e480*/  ISETP.LE.U32.AND P6, PT, R5, UR13, PT ;  /* 0x0000000d05007c0c */ /* 0x000fe2000bfc3070 */
[----:B------:R-:W-:Y:S01]  /*e490*/  FMUL.FTZ R61, R2, R141 ;  /* 0x0000008d023d7220 */ /* 0x000fe20000410000 */
[----:B------:R-:W-:Y:S01]  /*e4a0*/  LOP3.LUT R5, R6, 0xffff, RZ, 0xc0, !PT ;  /* 0x0000ffff06057812 */ /* 0x000fe200078ec0ff */
[----:B-1----:R-:W4:Y:S01]  /*e4b0*/  LDL.LU R11, [R1+0x128] ;  /* 0x00012800010b7983 */ /* 0x002f220000300800 */
[----:B------:R-:W-:Y:S02]  /*e4c0*/  IMAD.MOV.U32 R24, RZ, RZ, R230 ;  /* 0x000000ffff187224 */ /* 0x000fe400078e00e6 */
[----:B------:R-:W-:Y:S01]  /*e4d0*/  FFMA.FTZ R242, R54, UR4, -R106 ;  /* 0x0000000436f27c23 */ /* 0x000fe2000801086a */
[----:B------:R-:W-:Y:S01]  /*e4e0*/  SHF.R.U32.HI R5, RZ, 0x8, R5 ;  /* 0x00000008ff057819 */ /* 0x000fe20000011605 */
[----:B------:R-:W-:Y:S01]  /*e4f0*/  FMUL.FTZ R54, R100, R114 ;  /* 0x0000007264367220 */ /* 0x000fe20000410000 */
[----:B------:R-:W-:Y:S01]  /*e500*/  MUFU.EX2 R187, R8 ;  /* 0x0000000800bb7308 */ /* 0x000fe20000000800 */
[--C-:B------:R-:W-:Y:S01]  /*e510*/  FFMA.FTZ R215, R32, UR4, -R105.reuse ;  /* 0x0000000420d77c23 */ /* 0x100fe20008010869 */
[----:B------:R-:W-:Y:S01]  /*e520*/  LOP3.LUT R5, R5, 0xffff, RZ, 0xc0, !PT ;  /* 0x0000ffff05057812 */ /* 0x000fe200078ec0ff */
[--C-:B------:R-:W-:Y:S01]  /*e530*/  FFMA.FTZ R16, R16, UR4, -R105.reuse ;  /* 0x0000000410107c23 */ /* 0x100fe20008010869 */
[--C-:B------:R-:W-:Y:S01]  /*e540*/  FFMA.FTZ R17, R17, UR4, -R105.reuse ;  /* 0x0000000411117c23 */ /* 0x100fe20008010869 */
[--C-:B------:R-:W-:Y:S01]  /*e550*/  FFMA.FTZ R196, R20, UR4, -R105.reuse ;  /* 0x0000000414c47c23 */ /* 0x100fe20008010869 */
[----:B------:R-:W-:Y:S01]  /*e560*/  ISETP.LE.U32.AND P5, PT, R5, UR13, PT ;  /* 0x0000000d05007c0c */ /* 0x000fe2000bfa3070 */
[--C-:B------:R-:W-:Y:S01]  /*e570*/  FFMA.FTZ R198, R21, UR4, -R105.reuse ;  /* 0x0000000415c67c23 */ /* 0x100fe20008010869 */
[--C-:B------:R-:W-:Y:S02]  /*e580*/  SHF.R.U32.HI R5, RZ, 0x18, R6.reuse ;  /* 0x00000018ff057819 */ /* 0x100fe40000011606 */
[----:B------:R1:W-:Y:S01]  /*e590*/  MUFU.EX2 R182, R16 ;  /* 0x0000001000b67308 */ /* 0x0003e20000000800 */
[----:B------:R-:W-:Y:S01]  /*e5a0*/  SHF.R.U32.HI R6, RZ, 0x10, R6 ;  /* 0x00000010ff067819 */ /* 0x000fe20000011606 */
[----:B------:R-:W-:Y:S01]  /*e5b0*/  FFMA.FTZ R216, R33, UR4, -R105 ;  /* 0x0000000421d87c23 */ /* 0x000fe20008010869 */
[----:B------:R-:W-:Y:S01]  /*e5c0*/  ISETP.LE.U32.AND P3, PT, R5, UR13, PT ;  /* 0x0000000d05007c0c */ /* 0x000fe2000bf63070 */
[----:B------:R-:W-:Y:S01]  /*e5d0*/  IMAD.MOV.U32 R33, RZ, RZ, R185 ;  /* 0x000000ffff217224 */ /* 0x000fe200078e00b9 */
[----:B------:R-:W-:Y:S01]  /*e5e0*/  LOP3.LUT R6, R6, 0xff, RZ, 0xc0, !PT ;  /* 0x000000ff06067812 */ /* 0x000fe200078ec0ff */
[--C-:B------:R-:W-:Y:S01]  /*e5f0*/  FFMA.FTZ R250, R66, UR4, -R106.reuse ;  /* 0x0000000442fa7c23 */ /* 0x100fe2000801086a */
[----:B------:R-:W-:Y:S03]  /*e600*/  FFMA.FTZ R251, R67, UR4, -R106 ;  /* 0x0000000443fb7c23 */ /* 0x000fe6000801086a */
[----:B------:R5:W-:Y:S01]  /*e610*/  MUFU.EX2 R179, R17 ;  /* 0x0000001100b37308 */ /* 0x000be20000000800 */
[----:B------:R-:W-:Y:S01]  /*e620*/  ISETP.LE.U32.AND P4, PT, R6, UR13, PT ;  /* 0x0000000d06007c0c */ /* 0x000fe2000bf83070 */
[C---:B------:R-:W-:Y:S01]  /*e630*/  FMUL.FTZ R66, R100.reuse, R110 ;  /* 0x0000006e64427220 */ /* 0x040fe20000410000 */
[----:B------:R-:W-:Y:S01]  /*e640*/  FMUL.FTZ R67, R100, R111 ;  /* 0x0000006f64437220 */ /* 0x000fe20000410000 */
[----:B------:R-:W-:Y:S02]  /*e650*/  IMAD.MOV.U32 R25, RZ, RZ, R231 ;  /* 0x000000ffff197224 */ /* 0x000fe400078e00e7 */
[----:B------:R-:W-:Y:S01]  /*e660*/  FFMA.FTZ R229, R37, UR4, -R105 ;  /* 0x0000000425e57c23 */ /* 0x000fe20008010869 */
[----:B------:R-:W-:Y:S02]  /*e670*/  IMAD.MOV.U32 R29, RZ, RZ, R33 ;  /* 0x000000ffff1d7224 */ /* 0x000fe400078e0021 */
[--C-:B------:R-:W-:Y:S01]  /*e680*/  FFMA.FTZ R245, R52, UR4, -R105.reuse ;  /* 0x0000000434f57c23 */ /* 0x100fe20008010869 */
[----:B------:R5:W-:Y:S01]  /*e690*/  MUFU.EX2 R183, R12 ;  /* 0x0000000c00b77308 */ /* 0x000be20000000800 */
[--C-:B------:R-:W-:Y:S01]  /*e6a0*/  FFMA.FTZ R246, R53, UR4, -R105.reuse ;  /* 0x0000000435f67c23 */ /* 0x100fe20008010869 */
[--C-:B------:R-:W-:Y:S01]  /*e6b0*/  FFMA.FTZ R252, R64, UR4, -R105.reuse ;  /* 0x0000000440fc7c23 */ /* 0x100fe20008010869 */
[----:B------:R-:W-:Y:S01]  /*e6c0*/  FFMA.FTZ R220, R65, UR4, -R105 ;  /* 0x0000000441dc7c23 */ /* 0x000fe20008010869 */
[----:B------:R-:W-:Y:S01]  /*e6d0*/  FFMA.FTZ R240, R59, UR4, -R4 ;  /* 0x000000043bf07c23 */ /* 0x000fe20008010804 */
[C---:B-1----:R-:W-:Y:S01]  /*e6e0*/  FMUL.FTZ R16, R3.reuse, R132 ;  /* 0x0000008403107220 */ /* 0x042fe20000410000 */
[C---:B------:R-:W-:Y:S01]  /*e6f0*/  FMUL.FTZ R33, R3.reuse, R125 ;  /* 0x0000007d03217220 */ /* 0x040fe20000410000 */
[C---:B------:R-:W-:Y:S03]  /*e700*/  FMUL.FTZ R37, R3.reuse, R121 ;  /* 0x0000007903257220 */ /* 0x040fe60000410000 */
[----:B------:R1:W-:Y:S01]  /*e710*/  MUFU.EX2 R177, R13 ;  /* 0x0000000d00b17308 */ /* 0x0003e20000000800 */
[C---:B-----5:R-:W-:Y:S01]  /*e720*/  FMUL.FTZ R17, R3.reuse, R133 ;  /* 0x0000008503117220 */ /* 0x060fe20000410000 */
[C---:B------:R-:W-:Y:S01]  /*e730*/  FMUL.FTZ R52, R3.reuse, R112 ;  /* 0x0000007003347220 */ /* 0x040fe20000410000 */
[C---:B------:R-:W-:Y:S01]  /*e740*/  FMUL.FTZ R53, R3.reuse, R113 ;  /* 0x0000007103357220 */ /* 0x040fe20000410000 */
[C---:B------:R-:W-:Y:S01]  /*e750*/  FMUL.FTZ R64, R3.reuse, R108 ;  /* 0x0000006c03407220 */ /* 0x040fe20000410000 */
[----:B------:R-:W-:Y:S01]  /*e760*/  FMUL.FTZ R65, R3, R109 ;  /* 0x0000006d03417220 */ /* 0x000fe20000410000 */
[--C-:B------:R-:W-:Y:S01]  /*e770*/  FFMA.FTZ R107, R22, UR4, -R106.reuse ;  /* 0x00000004166b7c23 */ /* 0x100fe2000801086a */
[--C-:B------:R-:W-:Y:S01]  /*e780*/  FFMA.FTZ R7, R7, UR4, -R106.reuse ;  /* 0x0000000407077c23 */ /* 0x100fe2000801086a */
[--C-:B------:R-:W-:Y:S01]  /*e790*/  FFMA.FTZ R18, R18, UR4, -R106.reuse ;  /* 0x0000000412127c23 */ /* 0x100fe2000801086a */
[----:B------:R-:W-:Y:S01]  /*e7a0*/  FMUL.FTZ R12, R2, R164 ;  /* 0x000000a4020c7220 */ /* 0x000fe20000410000 */
[--C-:B------:R-:W-:Y:S01]  /*e7b0*/  FFMA.FTZ R19, R19, UR4, -R106.reuse ;  /* 0x0000000413137c23 */ /* 0x100fe2000801086a */
[----:B------:R5:W-:Y:S01]  /*e7c0*/  MUFU.EX2 R247, R7 ;  /* 0x0000000700f77308 */ /* 0x000be20000000800 */
[--C-:B------:R-:W-:Y:S01]  /*e7d0*/  FFMA.FTZ R201, R23, UR4, -R106.reuse ;  /* 0x0000000417c97c23 */ /* 0x100fe2000801086a */
[----:B------:R-:W-:Y:S01]  /*e7e0*/  FMUL.FTZ R23, R100, R131 ;  /* 0x0000008364177220 */ /* 0x000fe20000410000 */
[--C-:B------:R-:W-:Y:S01]  /*e7f0*/  FFMA.FTZ R210, R34, UR4, -R106.reuse ;  /* 0x0000000422d27c23 */ /* 0x100fe2000801086a */
[--C-:B------:R-:W-:Y:S01]  /*e800*/  FFMA.FTZ R214, R35, UR4, -R106.reuse ;  /* 0x0000000423d67c23 */ /* 0x100fe2000801086a */
[--C-:B------:R-:W-:Y:S01]  /*e810*/  FFMA.FTZ R233, R50, UR4, -R106.reuse ;  /* 0x0000000432e97c23 */ /* 0x100fe2000801086a */
[----:B-1----:R-:W-:Y:S01]  /*e820*/  FMUL.FTZ R13, R2, R165 ;  /* 0x000000a5020d7220 */ /* 0x002fe20000410000 */
[--C-:B------:R-:W-:Y:S03]  /*e830*/  FFMA.FTZ R235, R51, UR4, -R106.reuse ;  /* 0x0000000433eb7c23 */ /* 0x100fe6000801086a */
[----:B------:R1:W-:Y:S01]  /*e840*/  MUFU.EX2 R185, R18 ;  /* 0x0000001200b97308 */ /* 0x0003e20000000800 */
[----:B------:R-:W-:Y:S01]  /*e850*/  FFMA.FTZ R244, R55, UR4, -R106 ;  /* 0x0000000437f47c23 */ /* 0x000fe2000801086a */
        /* <DEDUP_REMOVED lines=8> */
[C---:B------:R-:W-:Y:S01]  /*e8e0*/  FMUL.FTZ R50, R100.reuse, R118 ;  /* 0x0000007664327220 */ /* 0x040fe20000410000 */
[C---:B------:R-:W-:Y:S01]  /*e8f0*/  FMUL.FTZ R51, R100.reuse, R119 ;  /* 0x0000007764337220 */ /* 0x040fe20000410000 */
[C---:B------:R-:W-:Y:S01]  /*e900*/  FMUL.FTZ R55, R100.reuse, R115 ;  /* 0x0000007364377220 */ /* 0x040fe20000410000 */
[C---:B------:R-:W-:Y:S01]  /*e910*/  FMUL.FTZ R71, R100.reuse, R71 ;  /* 0x0000004764477220 */ /* 0x040fe20000410000 */
[C---:B------:R-:W-:Y:S01]  /*e920*/  FMUL.FTZ R82, R100.reuse, R82 ;  /* 0x0000005264527220 */ /* 0x040fe20000410000 */
[C---:B------:R-:W-:Y:S03]  /*e930*/  FMUL.FTZ R83, R100.reuse, R83 ;  /* 0x0000005364537220 */ /* 0x040fe60000410000 */
[----:B------:R-:W5:Y:S01]  /*e940*/  MUFU.EX2 R0, R0 ;  /* 0x0000000000007308 */ /* 0x000f620000000800 */
[C---:B-1----:R-:W-:Y:S01]  /*e950*/  FMUL.FTZ R18, R100.reuse, R134 ;  /* 0x0000008664127220 */ /* 0x042fe20000410000 */
[C---:B------:R-:W-:Y:S01]  /*e960*/  FMUL.FTZ R86, R100.reuse, R86 ;  /* 0x0000005664567220 */ /* 0x040fe20000410000 */
[C---:B------:R-:W-:Y:S01]  /*e970*/  FMUL.FTZ R87, R100.reuse, R87 ;  /* 0x0000005764577220 */ /* 0x040fe20000410000 */
[C---:B------:R-:W-:Y:S01]  /*e980*/  FMUL.FTZ R98, R100.reuse, R98 ;  /* 0x0000006264627220 */ /* 0x040fe20000410000 */
[----:B------:R-:W-:Y:S01]  /*e990*/  FMUL.FTZ R99, R100, R99 ;  /* 0x0000006364637220 */ /* 0x000fe20000410000 */
[----:B------:R-:W-:Y:S01]  /*e9a0*/  FFMA.FTZ R10, R10, UR4, -R4 ;  /* 0x000000040a0a7c23 */ /* 0x000fe20008010804 */
[----:B------:R-:W-:Y:S03]  /*e9b0*/  IMAD.MOV.U32 R32, RZ, RZ, R184 ;  /* 0x000000ffff207224 */ /* 0x000fe600078e00b8 */
[----:B------:R-:W-:Y:S01]  /*e9c0*/  MUFU.EX2 R122, R189 ;  /* 0x000000bd007a7308 */ /* 0x000fe20000000800 */
[----:B------:R-:W-:Y:S01]  /*e9d0*/  FMUL.FTZ R19, R100, R135 ;  /* 0x0000008764137220 */ /* 0x000fe20000410000 */
[----:B------:R-:W-:Y:S02]  /*e9e0*/  IMAD.MOV.U32 R20, RZ, RZ, R202 ;  /* 0x000000ffff147224 */ /* 0x000fe400078e00ca */
[----:B------:R-:W-:Y:S01]  /*e9f0*/  FFMA.FTZ R14, R14, UR4, -R4 ;  /* 0x000000040e0e7c23 */ /* 0x000fe20008010804 */
[----:B------:R-:W-:Y:S02]  /*ea00*/  IMAD.MOV.U32 R28, RZ, RZ, R32 ;  /* 0x000000ffff1c7224 */ /* 0x000fe400078e0020 */
[C---:B------:R-:W-:Y:S01]  /*ea10*/  FMUL.FTZ R32, R3.reuse, R124 ;  /* 0x0000007c03207220 */ /* 0x040fe20000410000 */
[----:B------:R-:W-:Y:S02]  /*ea20*/  IMAD.MOV.U32 R40, RZ, RZ, R20 ;  /* 0x000000ffff287224 */ /* 0x000fe400078e0014 */
[----:B------:R-:W-:Y:S01]  /*ea30*/  FMUL.FTZ R20, R3, R128 ;  /* 0x0000008003147220 */ /* 0x000fe20000410000 */
[----:B------:R-:W-:Y:S01]  /*ea40*/  MUFU.EX2 R184, R9 ;  /* 0x0000000900b87308 */ /* 0x000fe20000000800 */
[----:B-----5:R-:W-:Y:S01]  /*ea50*/  FMUL.FTZ R59, R0, R147 ;  /* 0x00000093003b7220 */ /* 0x020fe20000410000 */
[----:B------:R-:W-:Y:S02]  /*ea60*/  IMAD.MOV.U32 R42, RZ, RZ, R28 ;  /* 0x000000ffff2a7224 */ /* 0x000fe400078e001c */
        /* <DEDUP_REMOVED lines=9> */
[----:B------:R-:W-:Y:S01]  /*eb00*/  MUFU.EX2 R112, R198 ;  /* 0x000000c600707308 */ /* 0x000fe20000000800 */
[----:B------:R-:W-:Y:S02]  /*eb10*/  IMAD.MOV.U32 R21, RZ, RZ, R203 ;  /* 0x000000ffff157224 */ /* 0x000fe400078e00cb */
[--C-:B------:R-:W-:Y:S01]  /*eb20*/  FFMA.FTZ R203, R31, UR4, -R4.reuse ;  /* 0x000000041fcb7c23 */ /* 0x100fe20008010804 */
[--C-:B------:R-:W-:Y:S01]  /*eb30*/  FFMA.FTZ R15, R15, UR4, -R4.reuse ;  /* 0x000000040f0f7c23 */ /* 0x100fe20008010804 */
[----:B------:R-:W-:Y:S01]  /*eb40*/  FFMA.FTZ R202, R30, UR4, -R4 ;  /* 0x000000041eca7c23 */ /* 0x000fe20008010804 */
[----:B------:R-:W-:Y:S02]  /*eb50*/  IMAD.MOV.U32 R41, RZ, RZ, R21 ;  /* 0x000000ffff297224 */ /* 0x000fe400078e0015 */
[----:B------:R-:W-:Y:S01]  /*eb60*/  FMUL.FTZ R21, R3, R129 ;  /* 0x0000008103157220 */ /* 0x000fe20000410000 */
[----:B------:R-:W-:Y:S02]  /*eb70*/  IMAD.MOV.U32 R30, RZ, RZ, R40 ;  /* 0x000000ffff1e7224 */ /* 0x000fe400078e0028 */
[C---:B------:R-:W-:Y:S01]  /*eb80*/  FMUL.FTZ R40, R2.reuse, R152 ;  /* 0x0000009802287220 */ /* 0x040fe20000410000 */
[----:B------:R-:W-:Y:S02]  /*eb90*/  IMAD.MOV.U32 R31, RZ, RZ, R41 ;  /* 0x000000ffff1f7224 */ /* 0x000fe400078e0029 */
[----:B------:R-:W-:Y:S01]  /*eba0*/  FMUL.FTZ R41, R2, R153 ;  /* 0x0000009902297220 */ /* 0x000fe20000410000 */
[----:B------:R-:W-:Y:S01]  /*ebb0*/  IMAD.MOV.U32 R134, RZ, RZ, R30 ;  /* 0x000000ffff867224 */ /* 0x000fe200078e001e */
[----:B------:R-:W-:Y:S01]  /*ebc0*/  MUFU.EX2 R129, R107 ;  /* 0x0000006b00817308 */ /* 0x000fe20000000800 */
[----:B------:R-:W-:Y:S02]  /*ebd0*/  IMAD.MOV.U32 R135, RZ, RZ, R31 ;  /* 0x000000ffff877224 */ /* 0x000fe400078e001f */
[C---:B------:R-:W-:Y:S01]  /*ebe0*/  FMUL.FTZ R30, R0.reuse, R158 ;  /* 0x0000009e001e7220 */ /* 0x040fe20000410000 */
[----:B------:R-:W-:Y:S01]  /*ebf0*/  FMUL.FTZ R31, R0, R159 ;  /* 0x0000009f001f7220 */ /* 0x000fe20000410000 */
[--C-:B------:R-:W-:Y:S01]  /*ec00*/  FFMA.FTZ R219, R43, UR4, -R4.reuse ;  /* 0x000000042bdb7c23 */ /* 0x100fe20008010804 */
[----:B------:R-:W-:Y:S02]  /*ec10*/  IMAD.MOV.U32 R43, RZ, RZ, R29 ;  /* 0x000000ffff2b7224 */ /* 0x000fe400078e001d */
[----:B------:R-:W-:Y:S01]  /*ec20*/  FMUL.FTZ R29, R2, R157 ;  /* 0x0000009d021d7220 */ /* 0x000fe20000410000 */
[----:B------:R-:W-:Y:S01]  /*ec30*/  FFMA.FTZ R230, R46, UR4, -R4 ;  /* 0x000000042ee67c23 */ /* 0x000fe20008010804 */
[----:B------:R-:W-:Y:S01]  /*ec40*/  IMAD.MOV.U32 R46, RZ, RZ, R24 ;  /* 0x000000ffff2e7224 */ /* 0x000fe200078e0018 */
[----:B------:R1:W-:Y:S01]  /*ec50*/  MUFU.EX2 R128, R15 ;  /* 0x0000000f00807308 */ /* 0x0003e20000000800 */
[--C-:B------:R-:W-:Y:S01]  /*ec60*/  FFMA.FTZ R231, R47, UR4, -R4.reuse ;  /* 0x000000042fe77c23 */ /* 0x100fe20008010804 */
[----:B------:R-:W-:Y:S02]  /*ec70*/  IMAD.MOV.U32 R47, RZ, RZ, R25 ;  /* 0x000000ffff2f7224 */ /* 0x000fe400078e0019 */
[----:B------:R-:W-:Y:S01]  /*ec80*/  FMUL.FTZ R25, R2, R161 ;  /* 0x000000a102197220 */ /* 0x000fe20000410000 */
[--C-:B------:R-:W-:Y:S01]  /*ec90*/  FFMA.FTZ R239, R58, UR4, -R4.reuse ;  /* 0x000000043aef7c23 */ /* 0x100fe20008010804 */
[----:B------:R-:W-:Y:S01]  /*eca0*/  FMUL.FTZ R58, R0, R146 ;  /* 0x00000092003a7220 */ /* 0x000fe20000410000 */
[----:B------:R-:W-:Y:S01]  /*ecb0*/  FFMA.FTZ R173, R62, UR4, -R4 ;  /* 0x000000043ead7c23 */ /* 0x000fe20008010804 */
[C---:B------:R-:W-:Y:S02]  /*ecc0*/  FMUL.FTZ R62, R0.reuse, R142 ;  /* 0x0000008e003e7220 */ /* 0x040fe40000410000 */
[----:B------:R-:W-:Y:S01]  /*ecd0*/  MUFU.EX2 R123, R214 ;  /* 0x000000d6007b7308 */ /* 0x000fe20000000800 */
[----:B------:R-:W-:Y:S02]  /*ece0*/  IMAD.MOV.U32 R124, RZ, RZ, R46 ;  /* 0x000000ffff7c7224 */ /* 0x000fe400078e002e */
[C---:B------:R-:W-:Y:S01]  /*ecf0*/  FMUL.FTZ R46, R0.reuse, R150 ;  /* 0x00000096002e7220 */ /* 0x040fe20000410000 */
[----:B------:R-:W-:Y:S02]  /*ed00*/  IMAD.MOV.U32 R125, RZ, RZ, R47 ;  /* 0x000000ffff7d7224 */ /* 0x000fe400078e002f */
[C---:B------:R-:W-:Y:S01]  /*ed10*/  FMUL.FTZ R47, R0.reuse, R151 ;  /* 0x00000097002f7220 */ /* 0x040fe20000410000 */
[----:B------:R-:W-:Y:S02]  /*ed20*/  IMAD.MOV.U32 R138, RZ, RZ, R42 ;  /* 0x000000ffff8a7224 */ /* 0x000fe400078e002a */
[C---:B------:R-:W-:Y:S01]  /*ed30*/  FMUL.FTZ R42, R0.reuse, R154 ;  /* 0x0000009a002a7220 */ /* 0x040fe20000410000 */
[----:B------:R-:W-:Y:S02]  /*ed40*/  IMAD.MOV.U32 R139, RZ, RZ, R43 ;  /* 0x000000ffff8b7224 */ /* 0x000fe400078e002b */
[C---:B------:R-:W-:Y:S01]  /*ed50*/  FMUL.FTZ R43, R0.reuse, R155 ;  /* 0x0000009b002b7220 */ /* 0x040fe20000410000 */
[C---:B-1----:R-:W-:Y:S01]  /*ed60*/  FMUL.FTZ R15, R0.reuse, R167 ;  /* 0x000000a7000f7220 */ /* 0x042fe20000410000 */
[----:B------:R-:W-:Y:S10]  /*ed70*/  MUFU.EX2 R121, R215 ;  /* 0x000000d700797308 */ /* 0x000ff40000000800 */
[----:B------:R-:W-:Y:S10]  /*ed80*/  MUFU.EX2 R118, R199 ;  /* 0x000000c700767308 */ /* 0x000ff40000000800 */
[----:B------:R-:W-:Y:S10]  /*ed90*/  MUFU.EX2 R186, R10 ;  /* 0x0000000a00ba7308 */ /* 0x000ff40000000800 */
[----:B------:R1:W-:Y:S10]  /*eda0*/  MUFU.EX2 R180, R172 ;  /* 0x000000ac00b47308 */ /* 0x0003f40000000800 */
[----:B------:R5:W-:Y:S10]  /*edb0*/  MUFU.EX2 R176, R14 ;  /* 0x0000000e00b07308 */ /* 0x000bf40000000800 */
[----:B------:R-:W-:Y:S01]  /*edc0*/  MUFU.EX2 R113, R200 ;  /* 0x000000c800717308 */ /* 0x000fe20000000800 */
[----:B-1----:R-:W-:Y:S01]  /*edd0*/  FFMA.FTZ R172, R63, UR4, -R4 ;  /* 0x000000043fac7c23 */ /* 0x002fe20008010804 */
[----:B------:R-:W-:Y:S01]  /*ede0*/  FMUL.FTZ R4, R3, R136 ;  /* 0x0000008803047220 */ /* 0x000fe20000410000 */
[----:B------:R-:W-:Y:S02]  /*edf0*/  IMAD.MOV.U32 R136, RZ, RZ, R220 ;  /* 0x000000ffff887224 */ /* 0x000fe400078e00dc */
[C---:B------:R-:W-:Y:S05]  /*ee00*/  FMUL.FTZ R63, R0.reuse, R143 ;  /* 0x0000008f003f7220 */ /* 0x040fea0000410000 */
[----:B------:R-:W-:Y:S01]  /*ee10*/  MUFU.EX2 R115, R216 ;  /* 0x000000d800737308 */ /* 0x000fe20000000800 */
[----:B-----5:R-:W-:Y:S09]  /*ee20*/  FMUL.FTZ R14, R0, R166 ;  /* 0x000000a6000e7220 */ /* 0x020ff20000410000 */
[----:B------:R-:W-:Y:S01]  /*ee30*/  MUFU.EX2 R199, R241 ;  /* 0x000000f100c77308 */ /* 0x000fe20000000800 */
[----:B--2---:R-:W-:Y:S01]  /*ee40*/  LOP3.LUT R5, R49, UR23, R24, 0x96, !PT ;  /* 0x0000001731057c12 */ /* 0x004fe2000f8e9618 */
[C---:B------:R-:W-:Y:S01]  /*ee50*/  FMUL.FTZ R24, R2.reuse, R160 ;  /* 0x000000a002187220 */ /* 0x040fe20000410000 */
[----:B------:R-:W-:Y:S03]  /*ee60*/  UIADD3 UR23, UR27, 0x646e171e, URZ ;  /* 0x646e171e1b177890 */ /* 0x000fe6000fffe03f */
[----:B------:R-:W-:Y:S04]  /*ee70*/  IMAD.WIDE.U32 R44, R5, -0x326172a9, RZ ;  /* 0xcd9e8d57052c7825 */ /* 0x000fe800078e00ff */
[----:B------:R-:W-:Y:S01]  /*ee80*/  FMUL.FTZ R5, R3, R137 ;  /* 0x0000008903057220 */ /* 0x000fe20000410000 */
[----:B------:R-:W-:Y:S01]  /*ee90*/  IMAD.MOV.U32 R137, RZ, RZ, R36 ;  /* 0x000000ffff897224 */ /* 0x000fe200078e0024 */
[----:B------:R-:W-:Y:S01]  /*eea0*/  LOP3.LUT R10, R45, UR21, R212, 0x96, !PT ;  /* 0x000000152d0a7c12 */ /* 0x000fe2000f8e96d4 */
[----:B------:R-:W-:Y:S02]  /*eeb0*/  IMAD.MOV.U32 R132, RZ, RZ, R44 ;  /* 0x000000ffff847224 */ /* 0x000fe400078e002c */
[C---:B------:R-:W-:Y:S01]  /*eec0*/  FMUL.FTZ R44, R2.reuse, R148 ;  /* 0x00000094022c7220 */ /* 0x040fe20000410000 */
[----:B------:R-:W-:Y:S02]  /*eed0*/  IMAD.MOV.U32 R133, RZ, RZ, R45 ;  /* 0x000000ffff857224 */ /* 0x000fe400078e002d */
[----:B------:R-:W-:Y:S01]  /*eee0*/  FMUL.FTZ R45, R2, R149 ;  /* 0x00000095022d7220 */ /* 0x000fe20000410000 */
[----:B------:R-:W-:Y:S02]  /*eef0*/  IMAD.MOV.U32 R212, RZ, RZ, R48 ;  /* 0x000000ffffd47224 */ /* 0x000fe400078e0030 */
[C---:B------:R-:W-:Y:S01]  /*ef00*/  FMUL.FTZ R48, R3.reuse, R116 ;  /* 0x0000007403307220 */ /* 0x040fe20000410000 */
[----:B------:R-:W-:Y:S02]  /*ef10*/  IMAD.MOV.U32 R189, RZ, RZ, R133 ;  /* 0x000000ffffbd7224 */ /* 0x000fe400078e0085 */
[C---:B------:R-:W-:Y:S01]  /*ef20*/  FMUL.FTZ R36, R3.reuse, R120 ;  /* 0x0000007803247220 */ /* 0x040fe20000410000 */
[----:B------:R-:W-:Y:S04]  /*ef30*/  IMAD.WIDE.U32 R110, R10, -0x2daee0ad, RZ ;  /* 0xd2511f530a6e7825 */ /* 0x000fe800078e00ff */
[----:B------:R-:W-:Y:S01]  /*ef40*/  FFMA.FTZ R116, R3, R221, R188 ;  /* 0x000000dd03747223 */ /* 0x000fe200000100bc */
[----:B------:R-:W-:Y:S01]  /*ef50*/  MUFU.EX2 R120, R196 ;  /* 0x000000c400787308 */ /* 0x000fe20000000800 */
[C---:B------:R-:W-:Y:S01]  /*ef60*/  FMUL.FTZ R10, R0.reuse, R170 ;  /* 0x000000aa000a7220 */ /* 0x040fe20000410000 */
[--C-:B---3--:R-:W-:Y:S01]  /*ef70*/  LOP3.LUT R8, R213, UR22, R26.reuse, 0x96, !PT ;  /* 0x00000016d5087c12 */ /* 0x108fe2000f8e961a */
[----:B------:R-:W-:Y:S02]  /*ef80*/  IMAD.MOV.U32 R213, RZ, RZ, R49 ;  /* 0x000000ffffd57224 */ /* 0x000fe400078e0031 */
[----:B------:R-:W-:Y:S01]  /*ef90*/  FMUL.FTZ R49, R3, R117 ;  /* 0x0000007503317220 */ /* 0x000fe20000410000 */
[----:B------:R-:W-:Y:S02]  /*efa0*/  IMAD.MOV.U32 R148, RZ, RZ, R26 ;  /* 0x000000ffff947224 */ /* 0x000fe400078e001a */
[----:B------:R-:W-:Y:S01]  /*efb0*/  FMUL.FTZ R26, R0, R162 ;  /* 0x000000a2001a7220 */ /* 0x000fe20000410000 */
[----:B------:R-:W-:Y:S01]  /*efc0*/  IMAD.WIDE.U32 R8, R8, -0x2daee0ad, RZ ;  /* 0xd2511f5308087825 */ /* 0x000fe200078e00ff */
[----:B------:R-:W-:Y:S03]  /*efd0*/  MUFU.EX2 R117, R197 ;  /* 0x000000c500757308 */ /* 0x000fe60000000800 */
[----:B------:R-:W-:Y:S01]  /*efe0*/  IMAD.MOV.U32 R149, RZ, RZ, R27 ;  /* 0x000000ffff957224 */ /* 0x000fe200078e001b */
[----:B------:R-:W-:Y:S01]  /*eff0*/  LOP3.LUT R108, R9, UR8, R212, 0x96, !PT ;  /* 0x00000008096c7c12 */ /* 0x000fe2000f8e96d4 */
[C---:B------:R-:W-:Y:S01]  /*f000*/  FMUL.FTZ R9, R2.reuse, R169 ;  /* 0x000000a902097220 */ /* 0x040fe20000410000 */
[----:B------:R-:W-:Y:S01]  /*f010*/  LOP3.LUT R3, R111, UR17, R8, 0x96, !PT ;  /* 0x000000116f037c12 */ /* 0x000fe2000f8e9608 */
[----:B------:R-:W-:Y:S01]  /*f020*/  FMUL.FTZ R8, R2, R168 ;  /* 0x000000a802087220 */ /* 0x000fe20000410000 */
[----:B------:R-:W-:Y:S01]  /*f030*/  FMUL.FTZ R27, R0, R163 ;  /* 0x000000a3001b7220 */ /* 0x000fe20000410000 */
[----:B------:R-:W-:Y:S01]  /*f040*/  IMAD.WIDE.U32 R108, R108, -0x326172a9, RZ ;  /* 0xcd9e8d576c6c7825 */ /* 0x000fe200078e00ff */
[----:B------:R-:W-:Y:S03]  /*f050*/  MUFU.EX2 R111, R201 ;  /* 0x000000c9006f7308 */ /* 0x000fe60000000800 */
[----:B----4-:R-:W-:Y:S01]  /*f060*/  FFMA.FTZ R114, R100, R11, R137 ;  /* 0x0000000b64727223 */ /* 0x010fe20000010089 */
[----:B------:R-:W-:Y:S01]  /*f070*/  IMAD.MOV.U32 R169, RZ, RZ, R136 ;  /* 0x000000ffffa97224 */ /* 0x000fe200078e0088 */
[----:B------:R-:W-:Y:S01]  /*f080*/  LOP3.LUT R106, R109, UR20, R132, 0x96, !PT ;  /* 0x000000146d6a7c12 */ /* 0x000fe2000f8e9684 */
[----:B------:R-:W2:Y:S01]  /*f090*/  LDL.LU R11, [R1+0x130] ;  /* 0x00013000010b7983 */ /* 0x000ea20000300800 */
[----:B------:R-:W-:Y:S02]  /*f0a0*/  IMAD.MOV.U32 R166, RZ, RZ, R148 ;  /* 0x000000ffffa67224 */ /* 0x000fe400078e0094 */
[----:B------:R-:W-:Y:S01]  /*f0b0*/  IMAD.MOV.U32 R148, RZ, RZ, R134 ;  /* 0x000000ffff947224 */ /* 0x000fe200078e0086 */
[----:B------:R-:W-:Y:S01]  /*f0c0*/  MUFU.EX2 R201, R242 ;  /* 0x000000f200c97308 */ /* 0x000fe20000000800 */
[----:B------:R-:W-:Y:S04]  /*f0d0*/  IMAD.WIDE.U32 R106, R106, -0x2daee0ad, RZ ;  /* 0xd2511f536a6a7825 */ /* 0x000fe800078e00ff */
[----:B------:R-:W-:Y:S02]  /*f0e0*/  IMAD.MOV.U32 R163, RZ, RZ, R139 ;  /* 0x000000ffffa37224 */ /* 0x000fe400078e008b */
[----:B------:R-:W-:Y:S03]  /*f0f0*/  IMAD.MOV.U32 R139, RZ, RZ, R125 ;  /* 0x000000ffff8b7224 */ /* 0x000fe600078e007d */
[----:B------:R-:W-:Y:S01]  /*f100*/  MUFU.EX2 R197, R239 ;  /* 0x000000ef00c57308 */ /* 0x000fe20000000800 */
[----:B------:R-:W-:Y:S02]  /*f110*/  IMAD.MOV.U32 R167, RZ, RZ, R149 ;  /* 0x000000ffffa77224 */ /* 0x000fe400078e0095 */
[----:B------:R-:W-:Y:S02]  /*f120*/  IMAD.MOV.U32 R149, RZ, RZ, R135 ;  /* 0x000000ffff957224 */ /* 0x000fe400078e0087 */
[----:B------:R-:W1:Y:S01]  /*f130*/  LDC R135, c[0x0][0x2d8] ;  /* 0x0000b600ff877b82 */ /* 0x000e620000000800 */
[----:B------:R-:W-:Y:S02]  /*f140*/  IMAD.MOV.U32 R162, RZ, RZ, R138 ;  /* 0x000000ffffa27224 */ /* 0x000fe400078e008a */
[----:B------:R-:W-:Y:S02]  /*f150*/  IMAD.MOV.U32 R138, RZ, RZ, R124 ;  /* 0x000000ffff8a7224 */ /* 0x000fe400078e007c */
[----:B------:R-:W3:Y:S02]  /*f160*/  MUFU.EX2 R124, R210 ;  /* 0x000000d2007c7308 */ /* 0x000ee40000000800 */
[----:B---3--:R-:W-:Y:S01]  /*f170*/  F2FP.BF16.F32.PACK_AB R146, R123, R124 ;  /* 0x0000007c7b92723e */ /* 0x008fe200000010ff */
[----:B--2---:R-:W-:Y:S01]  /*f180*/  FFMA.FTZ R105, R2, R11, R187 ;  /* 0x0000000b02697223 */ /* 0x004fe200000100bb */
[C---:B------:R-:W-:Y:S01]  /*f190*/  FMUL.FTZ R11, R0.reuse, R171 ;  /* 0x000000ab000b7220 */ /* 0x040fe20000410000 */
[----:B------:R-:W2:Y:S04]  /*f1a0*/  LDL.LU R2, [R1+0x12c] ;  /* 0x00012c0001027983 */ /* 0x000ea80000300800 */
[----:B------:R4:W3:Y:S04]  /*f1b0*/  LDL.S16 R134, [R1+0x68] ;  /* 0x0000680001867983 */ /* 0x0008e80000100600 */
[----:B------:R4:W5:Y:S04]  /*f1c0*/  LDL.S16 R133, [R1+0x64] ;  /* 0x0000640001857983 */ /* 0x0009680000100600 */
[----:B------:R4:W4:Y:S01]  /*f1d0*/  LDL.S16 R131, [R1+0x58] ;  /* 0x0000580001837983 */ /* 0x0009220000100600 */
[----:B--2---:R-:W-:Y:S01]  /*f1e0*/  FFMA.FTZ R100, R0, R2, R186 ;  /* 0x0000000200647223 */ /* 0x004fe200000100ba */
[----:B------:R-:W-:Y:S01]  /*f1f0*/  LOP3.LUT R0, R107, UR10, R110, 0x96, !PT ;  /* 0x0000000a6b007c12 */ /* 0x000fe2000f8e966e */
[----:B------:R-:W-:Y:S01]  /*f200*/  IMAD.WIDE.U32 R2, R3, -0x326172a9, RZ ;  /* 0xcd9e8d5703027825 */ /* 0x000fe200078e00ff */
[----:B------:R-:W-:Y:S02]  /*f210*/  F2FP.BF16.F32.PACK_AB R107, R247, R137 ;  /* 0x00000089f76b723e */ /* 0x000fe400000010ff */
[----:B------:R2:W2:Y:S01]  /*f220*/  LDL.S16 R137, [R1+0x6c] ;  /* 0x00006c0001897983 */ /* 0x0004a20000100600 */
[----:B------:R-:W-:Y:S01]  /*f230*/  IMAD.WIDE.U32 R170, R0, -0x326172a9, RZ ;  /* 0xcd9e8d5700aa7825 */ /* 0x000fe200078e00ff */
[----:B------:R-:W-:Y:S02]  /*f240*/  LOP3.LUT R108, R3, UR11, R108, 0x96, !PT ;  /* 0x0000000b036c7c12 */ /* 0x000fe4000f8e966c */
[C---:B------:R-:W-:Y:S01]  /*f250*/  F2FP.BF16.F32.PACK_AB R3, R180.reuse, R188 ;  /* 0x000000bcb403723e */ /* 0x040fe200000010ff */
[----:B------:R-:W-:Y:S01]  /*f260*/  IMAD.MOV.U32 R188, RZ, RZ, R132 ;  /* 0x000000ffffbc7224 */ /* 0x000fe200078e0084 */
[----:B------:R-:W-:Y:S01]  /*f270*/  LOP3.LUT R164, R171, UR9, R2, 0x96, !PT ;  /* 0x00000009aba47c12 */ /* 0x000fe2000f8e9602 */
[----:B------:R1:W2:Y:S01]  /*f280*/  LDL.S16 R132, [R1+0x60] ;  /* 0x0000600001847983 */ /* 0x0002a20000100600 */
[----:B------:R-:W-:Y:S01]  /*f290*/  FADD.FTZ R2, R180, R116 ;  /* 0x00000074b4027221 */ /* 0x000fe20000010000 */
[----:B------:R-:W-:Y:S01]  /*f2a0*/  IMAD.WIDE.U32 R220, R108, -0x2daee0ad, RZ ;  /* 0xd2511f536cdc7825 */ /* 0x000fe200078e00ff */
[C---:B------:R-:W-:Y:S03]  /*f2b0*/  F2FP.BF16.F32.PACK_AB R108, R181.reuse, R186 ;  /* 0x000000bab56c723e */ /* 0x040fe600000010ff */
[----:B------:R-:W-:Y:S01]  /*f2c0*/  FADD.FTZ R110, R181, R100 ;  /* 0x00000064b56e7221 */ /* 0x000fe20000010000 */
[--C-:B------:R-:W-:Y:S01]  /*f2d0*/  FADD.FTZ R100, R182, R2.reuse ;  /* 0x00000002b6647221 */ /* 0x100fe20000010000 */
[----:B------:R-:W-:Y:S01]  /*f2e0*/  PRMT R2, R3, 0x7632, R2 ;  /* 0x0000763203027816 */ /* 0x000fe20000000002 */
[----:B-----5:R-:W-:Y:S01]  /*f2f0*/  @!P4 HFMA2.BF16_V2 R133, -RZ.H0_H0, RZ.H0_H0, -R107.H0_H0 ;  /* 0x200000ffff85c231 */ /* 0x020fe2000034096b */
[----:B------:R-:W-:Y:S01]  /*f300*/  LOP3.LUT R160, R221, UR25, R106, 0x96, !PT ;  /* 0x00000019dda07c12 */ /* 0x000fe2000f8e966a */
[--C-:B------:R-:W-:Y:S01]  /*f310*/  FADD.FTZ R106, R184, R105.reuse ;  /* 0x00000069b86a7221 */ /* 0x100fe20000010000 */
[----:B------:R-:W-:Y:S01]  /*f320*/  PRMT R105, R107, 0x7632, R105 ;  /* 0x000076326b697816 */ /* 0x000fe20000000069 */
[----:B---3--:R-:W-:Y:S01]  /*f330*/  @!P5 HFMA2.BF16_V2 R134, -RZ.H0_H0, RZ.H0_H0, -R2.H0_H0 ;  /* 0x200000ffff86d231 */ /* 0x008fe20000340902 */
[----:B------:R-:W-:Y:S01]  /*f340*/  PRMT R142, R133, 0x7610, R142 ;  /* 0x00007610858e7816 */ /* 0x000fe2000000008e */
[----:B------:R-:W-:Y:S04]  /*f350*/  IMAD.WIDE.U32 R160, R160, -0x326172a9, RZ ;  /* 0xcd9e8d57a0a07825 */ /* 0x000fe800078e00ff */
[----:B------:R-:W-:Y:S01]  /*f360*/  FADD.FTZ R116, R247, R114 ;  /* 0x00000072f7747221 */ /* 0x000fe20000010000 */
[----:B------:R-:W-:Y:S01]  /*f370*/  PRMT R126, R134, 0x7610, R126 ;  /* 0x00007610867e7816 */ /* 0x000fe2000000007e */
[----:B------:R-:W-:Y:S01]  /*f380*/  FADD.FTZ R125, R179, R100 ;  /* 0x00000064b37d7221 */ /* 0x000fe20000010000 */
[----:B------:R-:W-:Y:S01]  /*f390*/  LOP3.LUT R109, R161, UR24, R170, 0x96, !PT ;  /* 0x00000018a16d7c12 */ /* 0x000fe2000f8e96aa */
[----:B------:R-:W-:Y:S01]  /*f3a0*/  FADD.FTZ R100, R185, R116 ;  /* 0x00000074b9647221 */ /* 0x000fe20000010000 */
[----:B------:R-:W-:Y:S01]  /*f3b0*/  F2FP.BF16.F32.PACK_AB R114, R179, R182 ;  /* 0x000000b6b372723e */ /* 0x000fe200000010ff */
[----:B------:R-:W-:Y:S01]  /*f3c0*/  FADD.FTZ R106, R183, R106 ;  /* 0x0000006ab76a7221 */ /* 0x000fe20000010000 */
[----:B------:R-:W-:Y:S01]  /*f3d0*/  LOP3.LUT R0, R109, 0xff, RZ, 0xc0, !PT ;  /* 0x000000ff6d007812 */ /* 0x000fe200078ec0ff */
[----:B------:R-:W-:Y:S01]  /*f3e0*/  IMAD.MOV.U32 R186, RZ, RZ, R166 ;  /* 0x000000ffffba7224 */ /* 0x000fe200078e00a6 */
[----:B------:R-:W-:Y:S01]  /*f3f0*/  F2FP.BF16.F32.PACK_AB R116, R178, R185 ;  /* 0x000000b9b274723e */ /* 0x000fe200000010ff */
[----:B------:R-:W-:Y:S01]  /*f400*/  IMAD.MOV.U32 R166, RZ, RZ, R212 ;  /* 0x000000ffffa67224 */ /* 0x000fe200078e00d4 */
[----:B------:R-:W-:Y:S01]  /*f410*/  ISETP.LE.U32.AND P2, PT, R0, UR13, PT ;  /* 0x0000000d00007c0c */ /* 0x000fe2000bf43070 */
[----:B------:R-:W-:Y:S01]  /*f420*/  IMAD.MOV.U32 R180, RZ, RZ, R138 ;  /* 0x000000ffffb47224 */ /* 0x000fe200078e008a */
[----:B------:R-:W-:Y:S01]  /*f430*/  F2FP.BF16.F32.PACK_AB R0, R184, R187 ;  /* 0x000000bbb800723e */ /* 0x000fe200000010ff */
[----:B------:R-:W-:Y:S01]  /*f440*/  FADD.FTZ R110, R176, R110 ;  /* 0x0000006eb06e7221 */ /* 0x000fe20000010000 */
[----:B------:R-:W-:Y:S01]  /*f450*/  IMAD.MOV.U32 R187, RZ, RZ, R167 ;  /* 0x000000ffffbb7224 */ /* 0x000fe200078e00a7 */
[----:B------:R-:W-:Y:S01]  /*f460*/  MUFU.EX2 R138, R237 ;  /* 0x000000ed008a7308 */ /* 0x000fe20000000800 */
[----:B------:R-:W-:Y:S01]  /*f470*/  PRMT R119, R0, 0x7632, R119 ;  /* 0x0000763200777816 */ /* 0x000fe20000000077 */
[----:B------:R-:W-:Y:S02]  /*f480*/  IMAD.MOV.U32 R167, RZ, RZ, R213 ;  /* 0x000000ffffa77224 */ /* 0x000fe400078e00d5 */
[----:B------:R-:W-:Y:S02]  /*f490*/  IMAD.MOV.U32 R181, RZ, RZ, R139 ;  /* 0x000000ffffb57224 */ /* 0x000fe400078e008b */
[----:B------:R-:W-:Y:S02]  /*f4a0*/  IMAD.MOV.U32 R182, RZ, RZ, R180 ;  /* 0x000000ffffb67224 */ /* 0x000fe400078e00b4 */
[----:B----4-:R-:W-:Y:S02]  /*f4b0*/  @!P2 HFMA2.BF16_V2 R131, -RZ.H0_H0, RZ.H0_H0, -R0.H0_H0 ;  /* 0x200000ffff83a231 */ /* 0x010fe40000340900 */
[----:B------:R-:W-:Y:S01]  /*f4c0*/  IMAD.MOV.U32 R180, RZ, RZ, R162 ;  /* 0x000000ffffb47224 */ /* 0x000fe200078e00a2 */
[----:B------:R-:W-:Y:S02]  /*f4d0*/  MUFU.EX2 R139, R219 ;  /* 0x000000db008b7308 */ /* 0x000fe40000000800 */
[----:B------:R-:W-:Y:S01]  /*f4e0*/  PRMT R140, R131, 0x7610, R140 ;  /* 0x00007610838c7816 */ /* 0x000fe2000000008c */
[----:B--2---:R-:W-:Y:S05]  /*f4f0*/  @!P6 HFMA2.BF16_V2 R137, -RZ.H0_H0, RZ.H0_H0, -R3.H0_H0 ;  /* 0x200000ffff89e231 */ /* 0x004fea0000340903 */
[----:B------:R-:W-:Y:S01]  /*f500*/  PRMT R127, R137, 0x7610, R127 ;  /* 0x00007610897f7816 */ /* 0x000fe2000000007f */
[----:B------:R2:W-:Y:S01]  /*f510*/  @!P6 STL.S16 [R1+0x6c], R137 ;  /* 0x00006c890100e387 */ /* 0x0005e20000100600 */
[----:B------:R-:W-:Y:S03]  /*f520*/  @!P3 HFMA2.BF16_V2 R132, -RZ.H0_H0, RZ.H0_H0, -R105.H0_H0 ;  /* 0x200000ffff84b231 */ /* 0x000fe60000340969 */
[----:B------:R1:W-:Y:S02]  /*f530*/  @!P5 STL.S16 [R1+0x68], R134 ;  /* 0x000068860100d387 */ /* 0x0003e40000100600 */
[----:B------:R-:W-:Y:S02]  /*f540*/  PRMT R130, R132, 0x7610, R130 ;  /* 0x0000761084827816 */ /* 0x000fe40000000082 */
[----:B------:R3:W-:Y:S04]  /*f550*/  @!P4 STL.S16 [R1+0x64], R133 ;  /* 0x000064850100c387 */ /* 0x0007e80000100600 */
[----:B------:R4:W-:Y:S04]  /*f560*/  @!P3 STL.S16 [R1+0x60], R132 ;  /* 0x000060840100b387 */ /* 0x0009e80000100600 */
[----:B------:R5:W-:Y:S04]  /*f570*/  @!P2 STL.S16 [R1+0x58], R131 ;  /* 0x000058830100a387 */ /* 0x000be80000100600 */
[----:B------:R5:W5:Y:S01]  /*f580*/  LDL.S16 R136, [R1+0x80] ;  /* 0x0000800001887983 */ /* 0x000b620000100600 */
[----:B--2---:R-:W-:Y:S01]  /*f590*/  FADD.FTZ R137, R128, R110 ;  /* 0x0000006e80897221 */ /* 0x004fe20000010000 */
[----:B------:R-:W-:Y:S01]  /*f5a0*/  F2FP.BF16.F32.PACK_AB R110, R112, R120 ;  /* 0x00000078706e723e */ /* 0x000fe200000010ff */
[----:B-1----:R-:W-:Y:S02]  /*f5b0*/  IMAD.SHL.U32 R134, R135, 0x8, RZ ;  /* 0x0000000887867824 */ /* 0x002fe400078e00ff */
[----:B---3--:R-:W-:Y:S01]  /*f5c0*/  FADD.FTZ R133, R178, R100 ;  /* 0x00000064b2857221 */ /* 0x008fe20000010000 */
[C---:B------:R-:W-:Y:S01]  /*f5d0*/  F2FP.BF16.F32.PACK_AB R100, R177.reuse, R183 ;  /* 0x000000b7b164723e */ /* 0x040fe200000010ff */
[----:B------:R-:W-:Y:S01]  /*f5e0*/  FADD.FTZ R177, R177, R106 ;  /* 0x0000006ab1b17221 */ /* 0x000fe20000010000 */
[----:B------:R-:W-:Y:S01]  /*f5f0*/  F2FP.BF16.F32.PACK_AB R106, R128, R176 ;  /* 0x000000b0806a723e */ /* 0x000fe200000010ff */
[----:B------:R-:W-:Y:S01]  /*f600*/  IMAD.MOV.U32 R183, RZ, RZ, R181 ;  /* 0x000000ffffb77224 */ /* 0x000fe200078e00b5 */
[----:B------:R-:W-:Y:S01]  /*f610*/  PRMT R128, R3, 0x5410, R2 ;  /* 0x0000541003807816 */ /* 0x000fe20000000002 */
[----:B----4-:R-:W-:Y:S01]  /*f620*/  MUFU.EX2 R132, R204 ;  /* 0x000000cc00847308 */ /* 0x010fe20000000800 */
[----:B------:R-:W-:Y:S01]  /*f630*/  @!P5 PRMT R2, R126, 0x5410, RZ ;  /* 0x000054107e02d816 */ /* 0x000fe200000000ff */
[----:B------:R-:W-:Y:S01]  /*f640*/  IMAD.MOV.U32 R181, RZ, RZ, R163 ;  /* 0x000000ffffb57224 */ /* 0x000fe200078e00a3 */
[----:B------:R-:W-:Y:S01]  /*f650*/  PRMT R126, R107, 0x5410, R105 ;  /* 0x000054106b7e7816 */ /* 0x000fe20000000069 */
[----:B------:R-:W-:Y:S01]  /*f660*/  IMAD.MOV.U32 R181, RZ, RZ, R187 ;  /* 0x000000ffffb57224 */ /* 0x000fe200078e00bb */
[----:B------:R-:W-:Y:S01]  /*f670*/  @!P3 PRMT R105, R130, 0x5410, RZ ;  /* 0x000054108269b816 */ /* 0x000fe200000000ff */
[----:B------:R-:W-:Y:S01]  /*f680*/  STG.E.U16 desc[UR18][R208.64+0x2], R2 ;  /* 0x00000202d0007986 */ /* 0x000fe2000c101512 */
[----:B------:R-:W-:Y:S03]  /*f690*/  PRMT R130, R0, 0x5410, R119 ;  /* 0x0000541000827816 */ /* 0x000fe60000000077 */
[----:B-----5:R1:W2:Y:S01]  /*f6a0*/  MUFU.EX2 R131, R211 ;  /* 0x000000d300837308 */ /* 0x0202a20000000800 */
[----:B------:R-:W-:Y:S01]  /*f6b0*/  @!P2 PRMT R0, R140, 0x5410, RZ ;  /* 0x000054108c00a816 */ /* 0x000fe200000000ff */
[----:B------:R-:W-:Y:S01]  /*f6c0*/  IMAD.MOV.U32 R187, RZ, RZ, R167 ;  /* 0x000000ffffbb7224 */ /* 0x000fe200078e00a7 */
[----:B------:R-:W-:Y:S01]  /*f6d0*/  @!P6 PRMT R3, R127, 0x5410, RZ ;  /* 0x000054107f03e816 */ /* 0x000fe200000000ff */
[----:B------:R4:W3:Y:S01]  /*f6e0*/  LDL.S16 R140, [R1+0x74] ;  /* 0x00007400018c7983 */ /* 0x0008e20000100600 */
[----:B------:R-:W-:Y:S01]  /*f6f0*/  LEA R210, P0, R134, R208, 0x1 ;  /* 0x000000d086d27211 */ /* 0x000fe200078008ff */
[----:B------:R-:W-:Y:S01]  /*f700*/  IMAD.WIDE.U32 R162, R236, -0x2daee0ad, RZ ;  /* 0xd2511f53eca27825 */ /* 0x000fe200078e00ff */
[----:B------:R-:W-:Y:S01]  /*f710*/  @!P4 PRMT R107, R142, 0x5410, RZ ;  /* 0x000054108e6bc816 */ /* 0x000fe200000000ff */
[----:B------:R5:W-:Y:S02]  /*f720*/  STG.E.U16 desc[UR18][R208.64], R3 ;  /* 0x00000003d0007986 */ /* 0x000be4000c101512 */
[----:B------:R-:W-:Y:S01]  /*f730*/  MUFU.EX2 R127, R202 ;  /* 0x000000ca007f7308 */ /* 0x000fe20000000800 */
[----:B-1----:R-:W-:Y:S09]  /*f740*/  LEA.HI.X.SX32 R211, R134, R209, 0x1, P0 ;  /* 0x000000d186d37211 */ /* 0x002ff200000f0eff */
[----:B------:R-:W-:Y:S01]  /*f750*/  MUFU.EX2 R202, R245 ;  /* 0x000000f500ca7308 */ /* 0x000fe20000000800 */
[----:B--2---:R-:W-:Y:S01]  /*f760*/  F2FP.BF16.F32.PACK_AB R150, R131, R132 ;  /* 0x000000848396723e */ /* 0x004fe200000010ff */
[----:B------:R1:W-:Y:S04]  /*f770*/  STG.E.U16 desc[UR18][R210.64], R107 ;  /* 0x0000006bd2007986 */ /* 0x0003e8000c101512 */
[----:B------:R2:W-:Y:S01]  /*f780*/  STG.E.U16 desc[UR18][R210.64+0x2], R105 ;  /* 0x00000269d2007986 */ /* 0x0005e2000c101512 */
[----:B-----5:R-:W-:Y:S03]  /*f790*/  FADD.FTZ R3, R120, R125 ;  /* 0x0000007d78037221 */ /* 0x020fe60000010000 */
[----:B------:R-:W5:Y:S01]  /*f7a0*/  MUFU.EX2 R120, R203 ;  /* 0x000000cb00787308 */ /* 0x000f620000000800 */
[----:B------:R-:W-:Y:S01]  /*f7b0*/  FADD.FTZ R143, R112, R3 ;  /* 0x00000003708f7221 */ /* 0x000fe20000010000 */
[----:B------:R-:W-:Y:S01]  /*f7c0*/  F2FP.BF16.F32.PACK_AB R112, R111, R129 ;  /* 0x000000816f70723e */ /* 0x000fe200000010ff */
[----:B------:R-:W-:Y:S05]  /*f7d0*/  IMAD.WIDE R2, R135, 0x70, R210 ;  /* 0x0000007087027825 */ /* 0x000fea00078e02d2 */
[----:B------:R4:W-:Y:S01]  /*f7e0*/  STG.E.U16 desc[UR18][R2.64], R0 ;  /* 0x0000000002007986 */ /* 0x0009e2000c101512 */
[----:B-1----:R-:W-:Y:S04]  /*f7f0*/  SHF.R.U32.HI R107, RZ, 0x10, R174 ;  /* 0x00000010ff6b7819 */ /* 0x002fe800000116ae */
[----:B------:R-:W-:Y:S01]  /*f800*/  LOP3.LUT R107, R107, 0xff, RZ, 0xc0, !PT ;  /* 0x000000ff6b6b7812 */ /* 0x000fe200078ec0ff */
[----:B--2---:R-:W-:Y:S01]  /*f810*/  MUFU.EX2 R105, R227 ;  /* 0x000000e300697308 */ /* 0x004fe20000000800 */
[----:B-----5:R-:W-:Y:S02]  /*f820*/  F2FP.BF16.F32.PACK_AB R154, R120, R127 ;  /* 0x0000007f789a723e */ /* 0x020fe400000010ff */
[----:B----4-:R-:W-:Y:S07]  /*f830*/  LOP3.LUT R0, R109, 0xffff, RZ, 0xc0, !PT ;  /* 0x0000ffff6d007812 */ /* 0x010fee00078ec0ff */
[----:B------:R-:W1:Y:S01]  /*f840*/  MUFU.EX2 R3, R229 ;  /* 0x000000e500037308 */ /* 0x000e620000000800 */
[----:B------:R-:W-:Y:S02]  /*f850*/  LOP3.LUT R2, R174, 0xff, RZ, 0xc0, !PT ;  /* 0x000000ffae027812 */ /* 0x000fe400078ec0ff */
[----:B------:R-:W-:Y:S02]  /*f860*/  SHF.R.U32.HI R0, RZ, 0x8, R0 ;  /* 0x00000008ff007819 */ /* 0x000fe40000011600 */
[----:B------:R-:W-:Y:S02]  /*f870*/  ISETP.LE.U32.AND P2, PT, R2, UR13, PT ;  /* 0x0000000d02007c0c */ /* 0x000fe4000bf43070 */
[----:B------:R-:W-:Y:S02]  /*f880*/  LOP3.LUT R0, R0, 0xffff, RZ, 0xc0, !PT ;  /* 0x0000ffff00007812 */ /* 0x000fe400078ec0ff */
[--C-:B------:R-:W-:Y:S02]  /*f890*/  SHF.R.U32.HI R2, RZ, 0x10, R109.reuse ;  /* 0x00000010ff027819 */ /* 0x100fe4000001166d */
[----:B------:R-:W-:Y:S01]  /*f8a0*/  ISETP.LE.U32.AND P3, PT, R0, UR13, PT ;  /* 0x0000000d00007c0c */ /* 0x000fe2000bf63070 */
[----:B------:R-:W-:Y:S01]  /*f8b0*/  IMAD R0, R135, 0x38, R134 ;  /* 0x0000003887007824 */ /* 0x000fe200078e0286 */
[----:B------:R-:W-:Y:S01]  /*f8c0*/  LOP3.LUT R2, R2, 0xff, RZ, 0xc0, !PT ;  /* 0x000000ff02027812 */ /* 0x000fe200078ec0ff */
[----:B------:R-:W-:Y:S01]  /*f8d0*/  MUFU.EX2 R134, R226 ;  /* 0x000000e200867308 */ /* 0x000fe20000000800 */
[----:B------:R-:W-:Y:S01]  /*f8e0*/  SHF.R.U32.HI R109, RZ, 0x18, R109 ;  /* 0x00000018ff6d7819 */ /* 0x000fe2000001166d */
[----:B------:R-:W-:Y:S01]  /*f8f0*/  VIADD R0, R0, 0x1 ;  /* 0x0000000100007836 */ /* 0x000fe20000000000 */
[----:B------:R-:W-:Y:S02]  /*f900*/  ISETP.LE.U32.AND P6, PT, R2, UR13, PT ;  /* 0x0000000d02007c0c */ /* 0x000fe4000bfc3070 */
[----:B------:R-:W-:Y:S02]  /*f910*/  LOP3.LUT R2, R174, 0xffff, RZ, 0xc0, !PT ;  /* 0x0000ffffae027812 */ /* 0x000fe400078ec0ff */
[CC--:B------:R-:W-:Y:S02]  /*f920*/  LEA R214, P5, R0.reuse, R208.reuse, 0x1 ;  /* 0x000000d000d67211 */ /* 0x0c0fe400078a08ff */
[----:B------:R-:W-:Y:S02]  /*f930*/  SHF.R.U32.HI R2, RZ, 0x8, R2 ;  /* 0x00000008ff027819 */ /* 0x000fe40000011602 */
[----:B------:R-:W-:Y:S02]  /*f940*/  LEA.HI.X.SX32 R215, R0, R209, 0x1, P5 ;  /* 0x000000d100d77211 */ /* 0x000fe400028f0eff */
[----:B------:R-:W-:Y:S02]  /*f950*/  LOP3.LUT R2, R2, 0xffff, RZ, 0xc0, !PT ;  /* 0x0000ffff02027812 */ /* 0x000fe400078ec0ff */
[----:B------:R-:W-:Y:S01]  /*f960*/  ISETP.LE.U32.AND P4, PT, R109, UR13, PT ;  /* 0x0000000d6d007c0c */ /* 0x000fe2000bf83070 */
[----:B------:R-:W-:Y:S01]  /*f970*/  IMAD R109, R135, 0x48, RZ ;  /* 0x00000048876d7824 */ /* 0x000fe200078e02ff */
[----:B------:R-:W-:Y:S01]  /*f980*/  ISETP.LE.U32.AND P5, PT, R2, UR13, PT ;  /* 0x0000000d02007c0c */ /* 0x000fe2000bfa3070 */
[----:B------:R-:W2:Y:S01]  /*f990*/  MUFU.EX2 R135, R225 ;  /* 0x000000e100877308 */ /* 0x000ea20000000800 */
[----:B------:R-:W-:Y:S02]  /*f9a0*/  SHF.R.U32.HI R0, RZ, 0x18, R174 ;  /* 0x00000018ff007819 */ /* 0x000fe400000116ae */
[----:B------:R-:W-:Y:S02]  /*f9b0*/  LEA R212, P0, R109, R208, 0x1 ;  /* 0x000000d06dd47211 */ /* 0x000fe400078008ff */
[----:B-1----:R-:W-:Y:S02]  /*f9c0*/  F2FP.BF16.F32.PACK_AB R155, R3, R105 ;  /* 0x00000069039b723e */ /* 0x002fe400000010ff */
[----:B------:R-:W-:Y:S02]  /*f9d0*/  LEA.HI.X.SX32 R213, R109, R209, 0x1, P0 ;  /* 0x000000d16dd57211 */ /* 0x000fe400000f0eff */
[----:B------:R-:W-:Y:S02]  /*f9e0*/  ISETP.LE.U32.AND P0, PT, R107, UR13, PT ;  /* 0x0000000d6b007c0c */ /* 0x000fe4000bf03070 */
[----:B------:R-:W-:Y:S02]  /*f9f0*/  PRMT R107, R108, 0x7632, R107 ;  /* 0x000076326c6b7816 */ /* 0x000fe4000000006b */
[----:B--2---:R-:W-:Y:S01]  /*fa00*/  F2FP.BF16.F32.PACK_AB R152, R134, R135 ;  /* 0x000000878698723e */ /* 0x004fe200000010ff */
[----:B------:R-:W-:Y:S05]  /*fa10*/  @!P3 HFMA2.BF16_V2 R136, -RZ.H0_H0, RZ.H0_H0, -R119.H0_H0 ;  /* 0x200000ffff88b231 */ /* 0x000fea0000340977 */
[----:B------:R-:W-:Y:S01]  /*fa20*/  PRMT R141, R136, 0x7610, R141 ;  /* 0x00007610888d7816 */ /* 0x000fe2000000008d */
[----:B------:R1:W-:Y:S03]  /*fa30*/  @!P3 STL.S16 [R1+0x80], R136 ;  /* 0x000080880100b387 */ /* 0x0003e60000100600 */
[----:B------:R-:W-:Y:S01]  /*fa40*/  @!P3 PRMT R119, R141, 0x5410, RZ ;  /* 0x000054108d77b816 */ /* 0x000fe200000000ff */
[----:B------:R2:W4:Y:S01]  /*fa50*/  LDL.S16 R2, [R1+0x78] ;  /* 0x0000780001027983 */ /* 0x0005220000100600 */
[----:B------:R-:W-:Y:S01]  /*fa60*/  ISETP.LE.U32.AND P3, PT, R0, UR13, PT ;  /* 0x0000000d00007c0c */ /* 0x000fe2000bf63070 */
[----:B------:R-:W-:Y:S01]  /*fa70*/  FADD.FTZ R0, R129, R133 ;  /* 0x0000008581007221 */ /* 0x000fe20000010000 */
[----:B------:R-:W-:Y:S01]  /*fa80*/  PRMT R129, R108, 0x5410, R107 ;  /* 0x000054106c817816 */ /* 0x000fe2000000006b */
[----:B------:R-:W5:Y:S01]  /*fa90*/  MUFU.EX2 R141, R217 ;  /* 0x000000d9008d7308 */ /* 0x000f620000000800 */
[----:B------:R-:W-:Y:S09]  /*faa0*/  STG.E.U16 desc[UR18][R214.64], R119 ;  /* 0x00000077d6007986 */ /* 0x000ff2000c101512 */
[----:B------:R-:W-:Y:S01]  /*fab0*/  MUFU.EX2 R133, R224 ;  /* 0x000000e000857308 */ /* 0x000fe20000000800 */
[----:B-----5:R-:W-:Y:S01]  /*fac0*/  F2FP.BF16.F32.PACK_AB R153, R139, R141 ;  /* 0x0000008d8b99723e */ /* 0x020fe200000010ff */
[----:B---3--:R-:W-:Y:S08]  /*fad0*/  @!P6 HFMA2.BF16_V2 R140, -RZ.H0_H0, RZ.H0_H0, -R108.H0_H0 ;  /* 0x200000ffff8ce231 */ /* 0x008ff0000034096c */
[----:B-1----:R-:W-:Y:S01]  /*fae0*/  MUFU.EX2 R136, R223 ;  /* 0x000000df00887308 */ /* 0x002fe20000000800 */
[----:B------:R-:W-:Y:S01]  /*faf0*/  PRMT R109, R140, 0x7610, R109 ;  /* 0x000076108c6d7816 */ /* 0x000fe2000000006d */
[----:B------:R1:W-:Y:S03]  /*fb00*/  @!P6 STL.S16 [R1+0x74], R140 ;  /* 0x0000748c0100e387 */ /* 0x0003e60000100600 */
[----:B------:R-:W-:Y:S01]  /*fb10*/  @!P6 PRMT R108, R109, 0x5410, RZ ;  /* 0x000054106d6ce816 */ /* 0x000fe200000000ff */
[----:B------:R-:W-:Y:S04]  /*fb20*/  FADD.FTZ R109, R118, R177 ;  /* 0x000000b1766d7221 */ /* 0x000fe80000010000 */
[----:B------:R-:W-:Y:S01]  /*fb30*/  FADD.FTZ R142, R113, R109 ;  /* 0x0000006d718e7221 */ /* 0x000fe20000010000 */
[----:B------:R-:W-:Y:S01]  /*fb40*/  FADD.FTZ R109, R122, R137 ;  /* 0x000000897a6d7221 */ /* 0x000fe20000010000 */
[----:B------:R3:W-:Y:S01]  /*fb50*/  STG.E.U16 desc[UR18][R212.64], R108 ;  /* 0x0000006cd4007986 */ /* 0x0007e2000c101512 */
[----:B------:R-:W5:Y:S01]  /*fb60*/  MUFU.EX2 R137, R238 ;  /* 0x000000ee00897308 */ /* 0x000f620000000800 */
[----:B-1----:R-:W-:Y:S01]  /*fb70*/  FADD.FTZ R140, R111, R0 ;  /* 0x000000006f8c7221 */ /* 0x002fe20000010000 */
[----:B------:R-:W-:Y:S01]  /*fb80*/  LOP3.LUT R0, R160, 0xff, RZ, 0xc0, !PT ;  /* 0x000000ffa0007812 */ /* 0x000fe200078ec0ff */
[----:B------:R2:W2:Y:S01]  /*fb90*/  LDL.S16 R111, [R1+0x7c] ;  /* 0x00007c00016f7983 */ /* 0x0004a20000100600 */
[----:B-----5:R-:W-:Y:S02]  /*fba0*/  F2FP.BF16.F32.PACK_AB R157, R137, R138 ;  /* 0x0000008a899d723e */ /* 0x020fe400000010ff */
[----:B------:R-:W-:Y:S02]  /*fbb0*/  ISETP.LE.U32.AND P6, PT, R0, UR13, PT ;  /* 0x0000000d00007c0c */ /* 0x000fe4000bfc3070 */
[----:B------:R-:W-:Y:S02]  /*fbc0*/  LOP3.LUT R0, R160, 0xffff, RZ, 0xc0, !PT ;  /* 0x0000ffffa0007812 */ /* 0x000fe400078ec0ff */
[----:B---3--:R-:W-:Y:S01]  /*fbd0*/  PRMT R108, R146, 0x7632, R108 ;  /* 0x00007632926c7816 */ /* 0x008fe2000000006c */
[----:B----4-:R-:W-:Y:S05]  /*fbe0*/  @!P4 HFMA2.BF16_V2 R2, -RZ.H0_H0, RZ.H0_H0, -R107.H0_H0 ;  /* 0x200000ffff02c231 */ /* 0x010fea000034096b */
[----:B------:R-:W-:Y:S01]  /*fbf0*/  PRMT R125, R2, 0x7610, R125 ;  /* 0x00007610027d7816 */ /* 0x000fe2000000007d */
[----:B------:R1:W-:Y:S03]  /*fc00*/  @!P4 STL.S16 [R1+0x78], R2 ;  /* 0x000078020100c387 */ /* 0x0003e60000100600 */
[----:B------:R-:W-:Y:S01]  /*fc10*/  @!P4 PRMT R107, R125, 0x5410, RZ ;  /* 0x000054107d6bc816 */ /* 0x000fe200000000ff */
[----:B------:R4:W3:Y:S04]  /*fc20*/  LDL.S16 R147, [R1+0x88] ;  /* 0x0000880001937983 */ /* 0x0008e80000100600 */
[----:B------:R-:W-:Y:S01]  /*fc30*/  STG.E.U16 desc[UR18][R212.64+0x2], R107 ;  /* 0x0000026bd4007986 */ /* 0x000fe2000c101512 */
[----:B-1----:R-:W-:Y:S02]  /*fc40*/  SHF.R.U32.HI R2, RZ, 0x8, R0 ;  /* 0x00000008ff027819 */ /* 0x002fe40000011600 */
[----:B------:R-:W-:Y:S02]  /*fc50*/  F2FP.BF16.F32.PACK_AB R0, R113, R118 ;  /* 0x000000767100723e */ /* 0x000fe400000010ff */
[----:B------:R-:W-:Y:S02]  /*fc60*/  F2FP.BF16.F32.PACK_AB R118, R117, R122 ;  /* 0x0000007a7576723e */ /* 0x000fe400000010ff */
[----:B------:R-:W-:Y:S02]  /*fc70*/  PRMT R113, R114, 0x7632, R113 ;  /* 0x0000763272717816 */ /* 0x000fe40000000071 */
[----:B------:R-:W-:Y:S02]  /*fc80*/  LOP3.LUT R2, R2, 0xffff, RZ, 0xc0, !PT ;  /* 0x0000ffff02027812 */ /* 0x000fe400078ec0ff */
[----:B------:R-:W-:Y:S02]  /*fc90*/  PRMT R125, R114, 0x5410, R113 ;  /* 0x00005410727d7816 */ /* 0x000fe40000000071 */
[----:B------:R-:W-:Y:S02]  /*fca0*/  ISETP.LE.U32.AND P4, PT, R2, UR13, PT ;  /* 0x0000000d02007c0c */ /* 0x000fe4000bf83070 */
[--C-:B------:R-:W-:Y:S04]  /*fcb0*/  SHF.R.U32.HI R2, RZ, 0x10, R160.reuse ;  /* 0x00000010ff027819 */ /* 0x100fe800000116a0 */
[----:B------:R-:W-:Y:S01]  /*fcc0*/  LOP3.LUT R2, R2, 0xff, RZ, 0xc0, !PT ;  /* 0x000000ff02027812 */ /* 0x000fe200078ec0ff */
[----:B--2---:R-:W-:Y:S05]  /*fcd0*/  @!P2 HFMA2.BF16_V2 R111, -RZ.H0_H0, RZ.H0_H0, -R114.H0_H0 ;  /* 0x200000ffff6fa231 */ /* 0x004fea0000340972 */
[----:B------:R-:W-:Y:S01]  /*fce0*/  PRMT R165, R111, 0x7610, R165 ;  /* 0x000076106fa57816 */ /* 0x000fe200000000a5 */
[----:B------:R1:W-:Y:S03]  /*fcf0*/  @!P2 STL.S16 [R1+0x7c], R111 ;  /* 0x00007c6f0100a387 */ /* 0x0003e60000100600 */
[----:B------:R-:W-:Y:S01]  /*fd00*/  @!P2 PRMT R114, R165, 0x5410, RZ ;  /* 0x00005410a572a816 */ /* 0x000fe200000000ff */
[----:B------:R-:W-:Y:S01]  /*fd10*/  IMAD.WIDE.U32 R164, R164, -0x2daee0ad, RZ ;  /* 0xd2511f53a4a47825 */ /* 0x000fe200078e00ff */
[----:B------:R-:W-:Y:S02]  /*fd20*/  ISETP.LE.U32.AND P2, PT, R2, UR13, PT ;  /* 0x0000000d02007c0c */ /* 0x000fe4000bf43070 */
[----:B------:R-:W-:Y:S01]  /*fd30*/  SHF.R.U32.HI R2, RZ, 0x18, R160 ;  /* 0x00000018ff027819 */ /* 0x000fe200000116a0 */
[----:B------:R-:W-:Y:S01]  /*fd40*/  STG.E.U16 desc[UR18][R208.64+0x10], R114 ;  /* 0x00001072d0007986 */ /* 0x000fe2000c101512 */
[----:B-1----:R-:W-:Y:S01]  /*fd50*/  FADD.FTZ R111, R117, R109 ;  /* 0x0000006d756f7221 */ /* 0x002fe20000010000 */
[----:B------:R-:W-:Y:S01]  /*fd60*/  FADD.FTZ R109, R121, R143 ;  /* 0x0000008f796d7221 */ /* 0x000fe20000010000 */
[----:B------:R-:W-:Y:S01]  /*fd70*/  F2FP.BF16.F32.PACK_AB R121, R115, R121 ;  /* 0x000000797379723e */ /* 0x000fe200000010ff */
[----:B------:R4:W2:Y:S01]  /*fd80*/  LDL.S16 R117, [R1+0x84] ;  /* 0x0000840001757983 */ /* 0x0008a20000100600 */
[----:B------:R-:W-:Y:S01]  /*fd90*/  FADD.FTZ R111, R127, R111 ;  /* 0x0000006f7f6f7221 */ /* 0x000fe20000010000 */
[----:B------:R-:W-:Y:S01]  /*fda0*/  FADD.FTZ R122, R115, R109 ;  /* 0x0000006d737a7221 */ /* 0x000fe20000010000 */
[----:B------:R-:W-:Y:S01]  /*fdb0*/  PRMT R115, R116, 0x7632, R115 ;  /* 0x0000763274737816 */ /* 0x000fe20000000073 */
[----:B------:R-:W-:Y:S01]  /*fdc0*/  FADD.FTZ R109, R132, R142 ;  /* 0x0000008e846d7221 */ /* 0x000fe20000010000 */
[----:B------:R-:W-:Y:S02]  /*fdd0*/  FADD.FTZ R142, R120, R111 ;  /* 0x0000006f788e7221 */ /* 0x000fe40000010000 */
[----:B------:R-:W-:Y:S01]  /*fde0*/  PRMT R127, R116, 0x5410, R115 ;  /* 0x00005410747f7816 */ /* 0x000fe20000000073 */
[----:B---3--:R-:W-:Y:S05]  /*fdf0*/  @!P5 HFMA2.BF16_V2 R147, -RZ.H0_H0, RZ.H0_H0, -R113.H0_H0 ;  /* 0x200000ffff93d231 */ /* 0x008fea0000340971 */
[----:B------:R-:W-:Y:S01]  /*fe00*/  PRMT R144, R147, 0x7610, R144 ;  /* 0x0000761093907816 */ /* 0x000fe20000000090 */
[----:B------:R1:W-:Y:S03]  /*fe10*/  @!P5 STL.S16 [R1+0x88], R147 ;  /* 0x000088930100d387 */ /* 0x0003e60000100600 */
[----:B------:R-:W-:Y:S02]  /*fe20*/  @!P5 PRMT R113, R144, 0x5410, RZ ;  /* 0x000054109071d816 */ /* 0x000fe400000000ff */
[----:B------:R-:W-:Y:S01]  /*fe30*/  ISETP.LE.U32.AND P5, PT, R2, UR13, PT ;  /* 0x0000000d02007c0c */ /* 0x000fe2000bfa3070 */
[----:B------:R4:W3:Y:S01]  /*fe40*/  LDL.S16 R144, [R1+0xb0] ;  /* 0x0000b00001907983 */ /* 0x0008e20000100600 */
[----:B------:R-:W-:Y:S01]  /*fe50*/  FADD.FTZ R2, R124, R140 ;  /* 0x0000008c7c027221 */ /* 0x000fe20000010000 */
[----:B------:R-:W-:Y:S01]  /*fe60*/  FADD.FTZ R124, R131, R109 ;  /* 0x0000006d837c7221 */ /* 0x000fe20000010000 */
[----:B------:R-:W-:Y:S01]  /*fe70*/  MUFU.EX2 R140, R233 ;  /* 0x000000e9008c7308 */ /* 0x000fe20000000800 */
[----:B------:R-:W-:Y:S01]  /*fe80*/  STG.E.U16 desc[UR18][R208.64+0x12], R113 ;  /* 0x00001271d0007986 */ /* 0x000fe2000c101512 */
[----:B------:R-:W-:Y:S01]  /*fe90*/  FADD.FTZ R123, R123, R2 ;  /* 0x000000027b7b7221 */ /* 0x000fe20000010000 */
[----:B------:R-:W-:Y:S04]  /*fea0*/  LOP3.LUT R2, R163, UR23, R228, 0x96, !PT ;  /* 0x00000017a3027c12 */ /* 0x000fe8000f8e96e4 */
[C---:B------:R-:W-:Y:S03]  /*feb0*/  LOP3.LUT R111, R2.reuse, 0xffff, RZ, 0xc0, !PT ;  /* 0x0000ffff026f7812 */ /* 0x040fe600078ec0ff */
[----:B------:R-:W5:Y:S01]  /*fec0*/  MUFU.EX2 R109, R235 ;  /* 0x000000eb006d7308 */ /* 0x000f620000000800 */
[----:B------:R-:W-:Y:S04]  /*fed0*/  SHF.R.U32.HI R111, RZ, 0x8, R111 ;  /* 0x00000008ff6f7819 */ /* 0x000fe8000001166f */
[----:B------:R-:W-:Y:S05]  /*fee0*/  LOP3.LUT R111, R111, 0xffff, RZ, 0xc0, !PT ;  /* 0x0000ffff6f6f7812 */ /* 0x000fea00078ec0ff */
[----:B-1----:R-:W-:Y:S01]  /*fef0*/  MUFU.EX2 R147, R230 ;  /* 0x000000e600937308 */ /* 0x002fe20000000800 */
[----:B-----5:R-:W-:Y:S01]  /*ff00*/  F2FP.BF16.F32.PACK_AB R156, R109, R140 ;  /* 0x0000008c6d9c723e */ /* 0x020fe200000010ff */
[----:B--2---:R-:W-:Y:S05]  /*ff10*/  @!P0 HFMA2.BF16_V2 R117, -RZ.H0_H0, RZ.H0_H0, -R116.H0_H0 ;  /* 0x200000ffff758231 */ /* 0x004fea0000340974 */
[----:B------:R-:W-:Y:S01]  /*ff20*/  PRMT R145, R117, 0x7610, R145 ;  /* 0x0000761075917816 */ /* 0x000fe20000000091 */
[----:B------:R1:W-:Y:S03]  /*ff30*/  @!P0 STL.S16 [R1+0x84], R117 ;  /* 0x0000847501008387 */ /* 0x0003e60000100600 */
[----:B------:R-:W-:Y:S01]  /*ff40*/  @!P0 PRMT R116, R145, 0x5410, RZ ;  /* 0x0000541091748816 */ /* 0x000fe200000000ff */
[----:B------:R4:W2:Y:S01]  /*ff50*/  LDL.S16 R131, [R1+0xac] ;  /* 0x0000ac0001837983 */ /* 0x0008a20000100600 */
[----:B------:R-:W5:Y:S03]  /*ff60*/  MUFU.EX2 R145, R232 ;  /* 0x000000e800917308 */ /* 0x000f660000000800 */
[----:B------:R4:W5:Y:S04]  /*ff70*/  LDL.S16 R120, [R1+0xa8] ;  /* 0x0000a80001787983 */ /* 0x0009680000100600 */
[----:B------:R-:W-:Y:S01]  /*ff80*/  STG.E.U16 desc[UR18][R210.64+0x10], R116 ;  /* 0x00001074d2007986 */ /* 0x000fe2000c101512 */
[----:B-1----:R-:W-:Y:S04]  /*ff90*/  LOP3.LUT R117, R2, 0xff, RZ, 0xc0, !PT ;  /* 0x000000ff02757812 */ /* 0x002fe800078ec0ff */
[----:B------:R-:W-:Y:S01]  /*ffa0*/  ISETP.LE.U32.AND P0, PT, R117, UR13, PT ;  /* 0x0000000d75007c0c */ /* 0x000fe2000bf03070 */
[----:B------:R-:W-:Y:S01]  /*ffb0*/  FADD.FTZ R117, R105, R122 ;  /* 0x0000007a69757221 */ /* 0x000fe20000010000 */
[----:B------:R-:W-:Y:S03]  /*ffc0*/  FADD.FTZ R105, R135, R123 ;  /* 0x0000007b87697221 */ /* 0x000fe60000010000 */
[----:B------:R-:W-:Y:S01]  /*ffd0*/  FADD.FTZ R132, R3, R117 ;  /* 0x0000007503847221 */ /* 0x000fe20000010000 */
[----:B------:R-:W-:Y:S01]  /*ffe0*/  PRMT R3, R100, 0x7632, R3 ;  /* 0x0000763264037816 */ /* 0x000fe20000000003 */
[----:B------:R-:W-:Y:S01]  /*fff0*/  FADD.FTZ R135, R134, R105 ;  /* 0x0000006986877221 */ /* 0x000fe20000010000 */
[----:B------:R-:W-:Y:S01]  /*10000*/  SHF.R.U32.HI R105, RZ, 0x18, R2 ;  /* 0x00000018ff697819 */ /* 0x000fe20000011602 */
[----:B------:R-:W-:Y:S01]  /*10010*/  FADD.FTZ R123, R138, R132 ;  /* 0x000000848a7b7221 */ /* 0x000fe20000010000 */
[----:B------:R-:W-:Y:S03]  /*10020*/  SHF.R.U32.HI R2, RZ, 0x10, R2 ;  /* 0x00000010ff027819 */ /* 0x000fe60000011602 */
[----:B------:R-:W-:Y:S01]  /*10030*/  FADD.FTZ R137, R137, R123 ;  /* 0x0000007b89897221 */ /* 0x000fe20000010000 */
[----:B------:R-:W-:Y:S01]  /*10040*/  LOP3.LUT R2, R2, 0xff, RZ, 0xc0, !PT ;  /* 0x000000ff02027812 */ /* 0x000fe200078ec0ff */
[----:B---3--:R-:W-:Y:S05]  /*10050*/  @!P3 HFMA2.BF16_V2 R144, -RZ.H0_H0, RZ.H0_H0, -R115.H0_H0 ;  /* 0x200000ffff90b231 */ /* 0x008fea0000340973 */
[----:B------:R-:W-:Y:S01]  /*10060*/  PRMT R143, R144, 0x7610, R143 ;  /* 0x00007610908f7816 */ /* 0x000fe2000000008f */
[----:B------:R-:W-:Y:S03]  /*10070*/  @!P3 STL.S16 [R1+0xb0], R144 ;  /* 0x0000b0900100b387 */ /* 0x000fe60000100600 */
[----:B------:R-:W-:Y:S02]  /*10080*/  @!P3 PRMT R115, R143, 0x5410, RZ ;  /* 0x000054108f73b816 */ /* 0x000fe400000000ff */
[----:B------:R-:W-:Y:S03]  /*10090*/  ISETP.LE.U32.AND P3, PT, R111, UR13, PT ;  /* 0x0000000d6f007c0c */ /* 0x000fe6000bf63070 */
[----:B------:R1:W-:Y:S02]  /*100a0*/  STG.E.U16 desc[UR18][R210.64+0x12], R115 ;  /* 0x00001273d2007986 */ /* 0x0003e4000c101512 */
[----:B-1----:R-:W-:Y:S01]  /*100b0*/  PRMT R115, R150, 0x7610, R115 ;  /* 0x0000761096737816 */ /* 0x002fe20000000073 */
[----:B--2---:R-:W-:Y:S02]  /*100c0*/  @!P6 HFMA2.BF16_V2 R131, -RZ.H0_H0, RZ.H0_H0, -R100.H0_H0 ;  /* 0x200000ffff83e231 */ /* 0x004fe40000340964 */
[----:B-----5:R-:W-:Y:S03]  /*100d0*/  @!P4 HFMA2.BF16_V2 R120, -RZ.H0_H0, RZ.H0_H0, -R3.H0_H0 ;  /* 0x200000ffff78c231 */ /* 0x020fe60000340903 */
[----:B------:R-:W-:Y:S01]  /*100e0*/  PRMT R111, R131, 0x7610, R111 ;  /* 0x00007610836f7816 */ /* 0x000fe2000000006f */
[----:B------:R1:W-:Y:S01]  /*100f0*/  @!P6 STL.S16 [R1+0xac], R131 ;  /* 0x0000ac830100e387 */ /* 0x0003e20000100600 */
[----:B------:R-:W-:Y:S03]  /*10100*/  PRMT R122, R120, 0x7610, R122 ;  /* 0x00007610787a7816 */ /* 0x000fe6000000007a */
[----:B------:R2:W-:Y:S04]  /*10110*/  @!P4 STL.S16 [R1+0xa8], R120 ;  /* 0x0000a8780100c387 */ /* 0x0005e80000100600 */
[----:B------:R4:W3:Y:S04]  /*10120*/  LDL.S16 R117, [R1+0xb8] ;  /* 0x0000b80001757983 */ /* 0x0008e80000100600 */
[----:B------:R4:W5:Y:S04]  /*10130*/  LDL.S16 R144, [R1+0xf4] ;  /* 0x0000f40001907983 */ /* 0x0009680000100600 */
[----:B------:R4:W4:Y:S01]  /*10140*/  LDL.S16 R178, [R1+0xf8] ;  /* 0x0000f80001b27983 */ /* 0x0009220000100600 */
[----:B-1----:R-:W-:Y:S02]  /*10150*/  PRMT R131, R100, 0x5410, R3 ;  /* 0x0000541064837816 */ /* 0x002fe40000000003 */
[----:B------:R-:W-:Y:S01]  /*10160*/  @!P4 PRMT R3, R122, 0x5410, RZ ;  /* 0x000054107a03c816 */ /* 0x000fe200000000ff */
[----:B------:R-:W-:Y:S01]  /*10170*/  FADD.FTZ R122, R141, R142 ;  /* 0x0000008e8d7a7221 */ /* 0x000fe20000010000 */
[----:B------:R-:W-:Y:S01]  /*10180*/  @!P6 PRMT R100, R111, 0x5410, RZ ;  /* 0x000054106f64e816 */ /* 0x000fe200000000ff */
[----:B--2---:R-:W1:Y:S01]  /*10190*/  MUFU.EX2 R120, R234 ;  /* 0x000000ea00787308 */ /* 0x004e620000000800 */
[----:B------:R-:W-:Y:S01]  /*101a0*/  ISETP.LE.U32.AND P6, PT, R105, UR13, PT ;  /* 0x0000000d69007c0c */ /* 0x000fe2000bfc3070 */
[----:B------:R-:W-:Y:S01]  /*101b0*/  FADD.FTZ R105, R136, R124 ;  /* 0x0000007c88697221 */ /* 0x000fe20000010000 */
[----:B------:R-:W-:Y:S01]  /*101c0*/  ISETP.LE.U32.AND P4, PT, R2, UR13, PT ;  /* 0x0000000d02007c0c */ /* 0x000fe2000bf83070 */
[----:B------:R-:W-:Y:S01]  /*101d0*/  STG.E.U16 desc[UR18][R214.64+0x10], R3 ;  /* 0x00001003d6007986 */ /* 0x000fe2000c101512 */
[C---:B------:R-:W-:Y:S01]  /*101e0*/  F2FP.BF16.F32.PACK_AB R2, R133.reuse, R136 ;  /* 0x000000888502723e */ /* 0x040fe200000010ff */
[--C-:B------:R-:W-:Y:S01]  /*101f0*/  FADD.FTZ R134, R133, R105.reuse ;  /* 0x0000006985867221 */ /* 0x100fe20000010000 */
[C---:B------:R-:W-:Y:S01]  /*10200*/  PRMT R105, R106.reuse, 0x7632, R105 ;  /* 0x000076326a697816 */ /* 0x040fe20000000069 */
[----:B------:R-:W-:Y:S01]  /*10210*/  STG.E.U16 desc[UR18][R214.64+0xe], R100 ;  /* 0x00000e64d6007986 */ /* 0x000fe2000c101512 */
[----:B------:R-:W-:Y:S01]  /*10220*/  FADD.FTZ R139, R139, R122 ;  /* 0x0000007a8b8b7221 */ /* 0x000fe20000010000 */
[----:B------:R-:W-:Y:S01]  /*10230*/  MUFU.EX2 R111, R231 ;  /* 0x000000e7006f7308 */ /* 0x000fe20000000800 */
[----:B------:R-:W-:Y:S09]  /*10240*/  PRMT R132, R106, 0x5410, R105 ;  /* 0x000054106a847816 */ /* 0x000ff20000000069 */
[----:B------:R-:W-:Y:S01]  /*10250*/  MUFU.EX2 R122, R246 ;  /* 0x000000f6007a7308 */ /* 0x000fe20000000800 */
[----:B---3--:R-:W-:Y:S02]  /*10260*/  @!P2 HFMA2.BF16_V2 R117, -RZ.H0_H0, RZ.H0_H0, -R106.H0_H0 ;  /* 0x200000ffff75a231 */ /* 0x008fe4000034096a */
[----:B-----5:R-:W-:Y:S03]  /*10270*/  @!P5 HFMA2.BF16_V2 R144, -RZ.H0_H0, RZ.H0_H0, -R105.H0_H0 ;  /* 0x200000ffff90d231 */ /* 0x020fe60000340969 */
[----:B------:R-:W-:Y:S01]  /*10280*/  PRMT R133, R117, 0x7610, R133 ;  /* 0x0000761075857816 */ /* 0x000fe20000000085 */
[----:B------:R2:W-:Y:S01]  /*10290*/  @!P2 STL.S16 [R1+0xb8], R117 ;  /* 0x0000b8750100a387 */ /* 0x0005e20000100600 */
[----:B----4-:R-:W-:Y:S02]  /*102a0*/  @!P0 HFMA2.BF16_V2 R178, -RZ.H0_H0, RZ.H0_H0, -R110.H0_H0 ;  /* 0x200000ffffb28231 */ /* 0x010fe4000034096e */
[----:B------:R-:W-:Y:S01]  /*102b0*/  @!P2 PRMT R106, R133, 0x5410, RZ ;  /* 0x00005410856aa816 */ /* 0x000fe200000000ff */
[----:B------:R4:W3:Y:S01]  /*102c0*/  LDL.S16 R143, [R1+0x108] ;  /* 0x00010800018f7983 */ /* 0x0008e20000100600 */
[----:B------:R-:W-:Y:S01]  /*102d0*/  PRMT R136, R144, 0x7610, R136 ;  /* 0x0000761090887816 */ /* 0x000fe20000000088 */
[----:B------:R-:W-:Y:S01]  /*102e0*/  FADD.FTZ R133, R140, R135 ;  /* 0x000000878c857221 */ /* 0x000fe20000010000 */
[----:B------:R-:W-:Y:S01]  /*102f0*/  PRMT R177, R178, 0x7610, R177 ;  /* 0x00007610b2b17816 */ /* 0x000fe200000000b1 */
[----:B------:R4:W5:Y:S01]  /*10300*/  LDL.S16 R141, [R1+0x104] ;  /* 0x00010400018d7983 */ /* 0x0009620000100600 */
[----:B------:R-:W-:Y:S01]  /*10310*/  @!P5 PRMT R105, R136, 0x5410, RZ ;  /* 0x000054108869d816 */ /* 0x000fe200000000ff */
[----:B------:R-:W-:Y:S01]  /*10320*/  FADD.FTZ R135, R109, R133 ;  /* 0x000000856d877221 */ /* 0x000fe20000010000 */
[----:B------:R-:W-:Y:S01]  /*10330*/  PRMT R109, R110, 0x7632, R109 ;  /* 0x000076326e6d7816 */ /* 0x000fe2000000006d */
[----:B------:R4:W-:Y:S01]  /*10340*/  @!P5 STL.S16 [R1+0xf4], R144 ;  /* 0x0000f4900100d387 */ /* 0x0009e20000100600 */
[----:B------:R-:W-:Y:S01]  /*10350*/  FADD.FTZ R133, R145, R134 ;  /* 0x0000008691857221 */ /* 0x000fe20000010000 */
[C---:B-1----:R-:W-:Y:S02]  /*10360*/  F2FP.BF16.F32.PACK_AB R145, R120.reuse, R145 ;  /* 0x000000917891723e */ /* 0x042fe400000010ff */
[----:B------:R1:W-:Y:S01]  /*10370*/  STG.E.U16 desc[UR18][R212.64+0x10], R106 ;  /* 0x0000106ad4007986 */ /* 0x0003e2000c101512 */
[----:B------:R-:W-:Y:S01]  /*10380*/  FADD.FTZ R136, R120, R133 ;  /* 0x0000008578887221 */ /* 0x000fe20000010000 */
[----:B------:R-:W-:Y:S01]  /*10390*/  PRMT R133, R110, 0x5410, R109 ;  /* 0x000054106e857816 */ /* 0x000fe2000000006d */
[----:B------:R-:W4:Y:S01]  /*103a0*/  MUFU.EX2 R120, R243 ;  /* 0x000000f300787308 */ /* 0x000f220000000800 */
[----:B------:R-:W-:Y:S01]  /*103b0*/  @!P0 PRMT R110, R177, 0x5410, RZ ;  /* 0x00005410b16e8816 */ /* 0x000fe200000000ff */
[----:B------:R1:W-:Y:S01]  /*103c0*/  STG.E.U16 desc[UR18][R212.64+0x12], R105 ;  /* 0x00001269d4007986 */ /* 0x0003e2000c101512 */
[----:B------:R-:W-:Y:S01]  /*103d0*/  FADD.FTZ R136, R199, R136 ;  /* 0x00000088c7887221 */ /* 0x000fe20000010000 */
[----:B--2---:R-:W-:Y:S02]  /*103e0*/  LOP3.LUT R117, R165, UR23, R220, 0x96, !PT ;  /* 0x00000017a5757c12 */ /* 0x004fe4000f8e96dc */
[----:B------:R-:W-:Y:S02]  /*103f0*/  STG.E.U16 desc[UR18][R208.64+0x20], R110 ;  /* 0x0000206ed0007986 */ /* 0x000fe4000c101512 */
[C---:B------:R-:W-:Y:S02]  /*10400*/  LOP3.LUT R124, R117.reuse, 0xff, RZ, 0xc0, !PT ;  /* 0x000000ff757c7812 */ /* 0x040fe400078ec0ff */
[----:B------:R-:W-:Y:S02]  /*10410*/  LOP3.LUT R123, R117, 0xffff, RZ, 0xc0, !PT ;  /* 0x0000ffff757b7812 */ /* 0x000fe400078ec0ff */
[----:B------:R-:W-:Y:S02]  /*10420*/  ISETP.LE.U32.AND P2, PT, R124, UR13, PT ;  /* 0x0000000d7c007c0c */ /* 0x000fe4000bf43070 */
[----:B------:R-:W-:Y:S02]  /*10430*/  SHF.R.U32.HI R124, RZ, 0x8, R123 ;  /* 0x00000008ff7c7819 */ /* 0x000fe4000001167b */
[----:B----4-:R-:W-:Y:S01]  /*10440*/  F2FP.BF16.F32.PACK_AB R199, R120, R199 ;  /* 0x000000c778c7723e */ /* 0x010fe200000010ff */
[----:B------:R2:W4:Y:S01]  /*10450*/  LDL.S16 R144, [R1+0x100] ;  /* 0x0001000001907983 */ /* 0x0005220000100600 */
[----:B------:R-:W-:Y:S01]  /*10460*/  LOP3.LUT R124, R124, 0xffff, RZ, 0xc0, !PT ;  /* 0x0000ffff7c7c7812 */ /* 0x000fe200078ec0ff */
[----:B------:R-:W2:Y:S01]  /*10470*/  MUFU.EX2 R123, R244 ;  /* 0x000000f4007b7308 */ /* 0x000ea20000000800 */
[----:B------:R-:W-:Y:S01]  /*10480*/  PRMT R198, R199, 0x7632, R198 ;  /* 0x00007632c7c67816 */ /* 0x000fe200000000c6 */
[----:B------:R-:W-:Y:S01]  /*10490*/  @!P0 STL.S16 [R1+0xf8], R178 ;  /* 0x0000f8b201008387 */ /* 0x000fe20000100600 */
[----:B------:R-:W-:Y:S01]  /*104a0*/  ISETP.LE.U32.AND P5, PT, R124, UR13, PT ;  /* 0x0000000d7c007c0c */ /* 0x000fe2000bfa3070 */
[----:B------:R-:W-:Y:S01]  /*104b0*/  FADD.FTZ R124, R147, R139 ;  /* 0x0000008b937c7221 */ /* 0x000fe20000010000 */
[C---:B------:R-:W-:Y:S02]  /*104c0*/  F2FP.BF16.F32.PACK_AB R147, R111.reuse, R147 ;  /* 0x000000936f93723e */ /* 0x040fe400000010ff */
[----:B-1----:R-:W-:Y:S01]  /*104d0*/  PRMT R106, R154, 0x7610, R106 ;  /* 0x000076109a6a7816 */ /* 0x002fe2000000006a */
[----:B------:R-:W-:Y:S01]  /*104e0*/  FADD.FTZ R138, R111, R124 ;  /* 0x0000007c6f8a7221 */ /* 0x000fe20000010000 */
[--C-:B------:R-:W-:Y:S02]  /*104f0*/  SHF.R.U32.HI R111, RZ, 0x18, R117.reuse ;  /* 0x00000018ff6f7819 */ /* 0x100fe40000011675 */
[----:B------:R-:W-:Y:S02]  /*10500*/  SHF.R.U32.HI R117, RZ, 0x10, R117 ;  /* 0x00000010ff757819 */ /* 0x000fe40000011675 */
[----:B------:R-:W-:Y:S02]  /*10510*/  ISETP.LE.U32.AND P0, PT, R111, UR13, PT ;  /* 0x0000000d6f007c0c */ /* 0x000fe4000bf03070 */
[----:B------:R-:W-:Y:S02]  /*10520*/  PRMT R111, R112, 0x7632, R111 ;  /* 0x00007632706f7816 */ /* 0x000fe4000000006f */
[----:B------:R-:W-:Y:S02]  /*10530*/  LOP3.LUT R117, R117, 0xff, RZ, 0xc0, !PT ;  /* 0x000000ff75757812 */ /* 0x000fe400078ec0ff */
[----:B------:R-:W-:Y:S02]  /*10540*/  LOP3.LUT R124, R162, 0xff, RZ, 0xc0, !PT ;  /* 0x000000ffa27c7812 */ /* 0x000fe400078ec0ff */
[----:B------:R-:W-:Y:S01]  /*10550*/  PRMT R105, R154, 0x7632, R105 ;  /* 0x000076329a697816 */ /* 0x000fe20000000069 */
[----:B---3--:R-:W-:Y:S02]  /*10560*/  @!P3 HFMA2.BF16_V2 R143, -RZ.H0_H0, RZ.H0_H0, -R109.H0_H0 ;  /* 0x200000ffff8fb231 */ /* 0x008fe4000034096d */
[----:B-----5:R-:W-:Y:S03]  /*10570*/  @!P4 HFMA2.BF16_V2 R141, -RZ.H0_H0, RZ.H0_H0, -R112.H0_H0 ;  /* 0x200000ffff8dc231 */ /* 0x020fe60000340970 */
[----:B------:R-:W-:Y:S01]  /*10580*/  PRMT R134, R143, 0x7610, R134 ;  /* 0x000076108f867816 */ /* 0x000fe20000000086 */
[----:B------:R1:W-:Y:S03]  /*10590*/  @!P3 STL.S16 [R1+0x108], R143 ;  /* 0x0001088f0100b387 */ /* 0x0003e60000100600 */
[----:B------:R-:W-:Y:S01]  /*105a0*/  @!P3 PRMT R109, R134, 0x5410, RZ ;  /* 0x00005410866db816 */ /* 0x000fe200000000ff */
[----:B------:R3:W-:Y:S01]  /*105b0*/  @!P4 STL.S16 [R1+0x104], R141 ;  /* 0x0001048d0100c387 */ /* 0x0007e20000100600 */
[----:B------:R-:W-:Y:S01]  /*105c0*/  PRMT R139, R141, 0x7610, R139 ;  /* 0x000076108d8b7816 */ /* 0x000fe2000000008b */
[----:B------:R-:W-:Y:S01]  /*105d0*/  FADD.FTZ R134, R202, R137 ;  /* 0x00000089ca867221 */ /* 0x000fe20000010000 */
[----:B------:R-:W-:Y:S01]  /*105e0*/  F2FP.BF16.F32.PACK_AB R202, R122, R202 ;  /* 0x000000ca7aca723e */ /* 0x000fe200000010ff */
[----:B------:R2:W5:Y:S01]  /*105f0*/  LDL.S16 R177, [R1+0x114] ;  /* 0x0001140001b17983 */ /* 0x0005620000100600 */
[----:B------:R-:W-:Y:S02]  /*10600*/  ISETP.LE.U32.AND P3, PT, R124, UR13, PT ;  /* 0x0000000d7c007c0c */ /* 0x000fe4000bf63070 */
[----:B------:R-:W-:Y:S01]  /*10610*/  PRMT R203, R202, 0x7632, R203 ;  /* 0x00007632cacb7816 */ /* 0x000fe200000000cb */
[----:B------:R-:W-:Y:S01]  /*10620*/  MUFU.EX2 R124, R252 ;  /* 0x000000fc007c7308 */ /* 0x000fe20000000800 */
[----:B------:R-:W-:Y:S04]  /*10630*/  STG.E.U16 desc[UR18][R208.64+0x22], R109 ;  /* 0x0000226dd0007986 */ /* 0x000fe8000c101512 */
[----:B-1----:R1:W5:Y:S01]  /*10640*/  LDL.S16 R143, [R1+0x110] ;  /* 0x00011000018f7983 */ /* 0x0023620000100600 */
[----:B----4-:R-:W-:Y:S02]  /*10650*/  @!P6 HFMA2.BF16_V2 R144, -RZ.H0_H0, RZ.H0_H0, -R111.H0_H0 ;  /* 0x200000ffff90e231 */ /* 0x010fe4000034096f */
[----:B---3--:R-:W-:Y:S01]  /*10660*/  FADD.FTZ R141, R122, R134 ;  /* 0x000000867a8d7221 */ /* 0x008fe20000010000 */
[----:B------:R-:W-:Y:S01]  /*10670*/  PRMT R134, R112, 0x5410, R111 ;  /* 0x0000541070867816 */ /* 0x000fe2000000006f */
[----:B------:R-:W-:Y:S01]  /*10680*/  MUFU.EX2 R122, R240 ;  /* 0x000000f0007a7308 */ /* 0x000fe20000000800 */
[----:B------:R-:W-:Y:S02]  /*10690*/  @!P4 PRMT R112, R139, 0x5410, RZ ;  /* 0x000054108b70c816 */ /* 0x000fe400000000ff */
[----:B------:R-:W-:Y:S01]  /*106a0*/  ISETP.LE.U32.AND P4, PT, R117, UR13, PT ;  /* 0x0000000d75007c0c */ /* 0x000fe2000bf83070 */
[----:B------:R1:W3:Y:S01]  /*106b0*/  LDL.S16 R139, [R1+0x10c] ;  /* 0x00010c00018b7983 */ /* 0x0002e20000100600 */
[----:B------:R-:W-:Y:S01]  /*106c0*/  PRMT R137, R144, 0x7610, R137 ;  /* 0x0000761090897816 */ /* 0x000fe20000000089 */
[----:B------:R-:W-:Y:S01]  /*106d0*/  FADD.FTZ R117, R201, R135 ;  /* 0x00000087c9757221 */ /* 0x000fe20000010000 */
[----:B------:R-:W-:Y:S01]  /*106e0*/  SHF.R.U32.HI R135, RZ, 0x10, R162 ;  /* 0x00000010ff877819 */ /* 0x000fe200000116a2 */
[----:B------:R4:W-:Y:S01]  /*106f0*/  @!P6 STL.S16 [R1+0x100], R144 ;  /* 0x000100900100e387 */ /* 0x0009e20000100600 */
[----:B--2---:R-:W-:Y:S02]  /*10700*/  F2FP.BF16.F32.PACK_AB R201, R123, R201 ;  /* 0x000000c97bc9723e */ /* 0x004fe400000010ff */
[----:B------:R-:W-:Y:S01]  /*10710*/  LOP3.LUT R135, R135, 0xff, RZ, 0xc0, !PT ;  /* 0x000000ff87877812 */ /* 0x000fe200078ec0ff */
[----:B------:R-:W-:Y:S01]  /*10720*/  STG.E.U16 desc[UR18][R210.64+0x20], R112 ;  /* 0x00002070d2007986 */ /* 0x000fe2000c101512 */
[----:B------:R-:W-:Y:S02]  /*10730*/  @!P6 PRMT R111, R137, 0x5410, RZ ;  /* 0x00005410896fe816 */ /* 0x000fe400000000ff */
[----:B------:R-:W-:Y:S02]  /*10740*/  ISETP.LE.U32.AND P6, PT, R135, UR13, PT ;  /* 0x0000000d87007c0c */ /* 0x000fe4000bfc3070 */
[----:B------:R-:W-:Y:S01]  /*10750*/  PRMT R200, R201, 0x7632, R200 ;  /* 0x00007632c9c87816 */ /* 0x000fe200000000c8 */
[----:B------:R-:W-:Y:S01]  /*10760*/  STG.E.U16 desc[UR18][R210.64+0x22], R111 ;  /* 0x0000226fd2007986 */ /* 0x000fe2000c101512 */
[--C-:B----4-:R-:W-:Y:S01]  /*10770*/  FADD.FTZ R144, R123, R117.reuse ;  /* 0x000000757b907221 */ /* 0x110fe20000010000 */
[----:B------:R-:W-:Y:S02]  /*10780*/  LOP3.LUT R123, R162, 0xffff, RZ, 0xc0, !PT ;  /* 0x0000ffffa27b7812 */ /* 0x000fe400078ec0ff */
[C---:B------:R-:W-:Y:S02]  /*10790*/  PRMT R117, R0.reuse, 0x7632, R117 ;  /* 0x0000763200757816 */ /* 0x040fe40000000075 */
[----:B------:R-:W-:Y:S02]  /*107a0*/  SHF.R.U32.HI R135, RZ, 0x8, R123 ;  /* 0x00000008ff877819 */ /* 0x000fe4000001167b */
[----:B------:R-:W-:Y:S01]  /*107b0*/  PRMT R137, R0, 0x5410, R117 ;  /* 0x0000541000897816 */ /* 0x000fe20000000075 */
[----:B------:R-:W2:Y:S01]  /*107c0*/  MUFU.EX2 R123, R169 ;  /* 0x000000a9007b7308 */ /* 0x000ea20000000800 */
[----:B------:R-:W-:Y:S02]  /*107d0*/  LOP3.LUT R135, R135, 0xffff, RZ, 0xc0, !PT ;  /* 0x0000ffff87877812 */ /* 0x000fe400078ec0ff */
[----:B--2---:R-:W-:Y:S01]  /*107e0*/  F2FP.BF16.F32.PACK_AB R159, R123, R124 ;  /* 0x0000007c7b9f723e */ /* 0x004fe200000010ff */
[----:B-----5:R-:W-:Y:S05]  /*107f0*/  @!P2 HFMA2.BF16_V2 R177, -RZ.H0_H0, RZ.H0_H0, -R0.H0_H0 ;  /* 0x200000ffffb1a231 */ /* 0x020fea0000340900 */
[----:B------:R-:W-:Y:S01]  /*10800*/  PRMT R140, R177, 0x7610, R140 ;  /* 0x00007610b18c7816 */ /* 0x000fe2000000008c */
[----:B------:R2:W-:Y:S03]  /*10810*/  @!P2 STL.S16 [R1+0x114], R177 ;  /* 0x000114b10100a387 */ /* 0x0005e60000100600 */
[----:B------:R-:W-:Y:S02]  /*10820*/  @!P2 PRMT R0, R140, 0x5410, RZ ;  /* 0x000054108c00a816 */ /* 0x000fe400000000ff */
[----:B------:R-:W-:Y:S01]  /*10830*/  ISETP.LE.U32.AND P2, PT, R135, UR13, PT ;  /* 0x0000000d87007c0c */ /* 0x000fe2000bf43070 */
[----:B------:R-:W-:Y:S01]  /*10840*/  FADD.FTZ R135, R197, R138 ;  /* 0x0000008ac5877221 */ /* 0x000fe20000010000 */
[----:B------:R-:W-:Y:S01]  /*10850*/  F2FP.BF16.F32.PACK_AB R197, R122, R197 ;  /* 0x000000c57ac5723e */ /* 0x000fe200000010ff */
[----:B------:R-:W4:Y:S01]  /*10860*/  MUFU.EX2 R140, R250 ;  /* 0x000000fa008c7308 */ /* 0x000f220000000800 */
[----:B------:R-:W-:Y:S02]  /*10870*/  STG.E.U16 desc[UR18][R214.64+0x1e], R0 ;  /* 0x00001e00d6007986 */ /* 0x000fe4000c101512 */
[----:B------:R-:W-:Y:S01]  /*10880*/  PRMT R196, R197, 0x7632, R196 ;  /* 0x00007632c5c47816 */ /* 0x000fe200000000c4 */
[----:B------:R-:W-:Y:S05]  /*10890*/  @!P5 HFMA2.BF16_V2 R143, -RZ.H0_H0, RZ.H0_H0, -R117.H0_H0 ;  /* 0x200000ffff8fd231 */ /* 0x000fea0000340975 */
[----:B------:R-:W-:Y:S01]  /*108a0*/  PRMT R142, R143, 0x7610, R142 ;  /* 0x000076108f8e7816 */ /* 0x000fe2000000008e */
[----:B------:R5:W-:Y:S03]  /*108b0*/  @!P5 STL.S16 [R1+0x110], R143 ;  /* 0x0001108f0100d387 */ /* 0x000be60000100600 */
[----:B------:R-:W-:Y:S01]  /*108c0*/  @!P5 PRMT R117, R142, 0x5410, RZ ;  /* 0x000054108e75d816 */ /* 0x000fe200000000ff */
[----:B------:R1:W5:Y:S01]  /*108d0*/  LDL.S16 R169, [R1+0x120] ;  /* 0x0001200001a97983 */ /* 0x0003620000100600 */
[----:B---3--:R-:W-:Y:S02]  /*108e0*/  @!P4 HFMA2.BF16_V2 R139, -RZ.H0_H0, RZ.H0_H0, -R118.H0_H0 ;  /* 0x200000ffff8bc231 */ /* 0x008fe40000340976 */
[----:B------:R-:W-:Y:S01]  /*108f0*/  FADD.FTZ R142, R122, R135 ;  /* 0x000000877a8e7221 */ /* 0x000fe20000010000 */
[----:B------:R-:W-:Y:S01]  /*10900*/  LOP3.LUT R122, R164, 0xffff, RZ, 0xc0, !PT ;  /* 0x0000ffffa47a7812 */ /* 0x000fe200078ec0ff */
[----:B--2---:R1:W2:Y:S01]  /*10910*/  LDL.S16 R177, [R1+0x124] ;  /* 0x0001240001b17983 */ /* 0x0042a20000100600 */
[----:B------:R-:W-:Y:S01]  /*10920*/  FADD.FTZ R135, R124, R141 ;  /* 0x0000008d7c877221 */ /* 0x000fe20000010000 */
[----:B------:R-:W-:Y:S01]  /*10930*/  PRMT R151, R139, 0x7610, R151 ;  /* 0x000076108b977816 */ /* 0x000fe20000000097 */
[----:B----4-:R-:W-:Y:S01]  /*10940*/  FADD.FTZ R141, R140, R144 ;  /* 0x000000908c8d7221 */ /* 0x010fe20000010000 */
[----:B------:R-:W-:Y:S01]  /*10950*/  SHF.R.U32.HI R122, RZ, 0x8, R122 ;  /* 0x00000008ff7a7819 */ /* 0x000fe2000001167a */
[----:B------:R3:W-:Y:S01]  /*10960*/  @!P4 STL.S16 [R1+0x10c], R139 ;  /* 0x00010c8b0100c387 */ /* 0x0007e20000100600 */
[----:B------:R-:W-:Y:S01]  /*10970*/  PRMT R144, R156, 0x7632, R144 ;  /* 0x000076329c907816 */ /* 0x000fe20000000090 */
[----:B------:R-:W-:Y:S01]  /*10980*/  FADD.FTZ R221, R123, R135 ;  /* 0x000000877bdd7221 */ /* 0x000fe20000010000 */
[----:B------:R-:W-:Y:S01]  /*10990*/  LOP3.LUT R122, R122, 0xffff, RZ, 0xc0, !PT ;  /* 0x0000ffff7a7a7812 */ /* 0x000fe200078ec0ff */
[----:B------:R-:W-:Y:S01]  /*109a0*/  STG.E.U16 desc[UR18][R214.64+0x20], R117 ;  /* 0x00002075d6007986 */ /* 0x000fe2000c101512 */
[----:B------:R-:W-:Y:S01]  /*109b0*/  SHF.R.U32.HI R123, RZ, 0x10, R164 ;  /* 0x00000010ff7b7819 */ /* 0x000fe200000116a4 */
[----:B------:R-:W-:Y:S03]  /*109c0*/  MUFU.EX2 R135, R249 ;  /* 0x000000f900877308 */ /* 0x000fe60000000800 */
[----:B------:R-:W-:Y:S01]  /*109d0*/  LOP3.LUT R123, R123, 0xff, RZ, 0xc0, !PT ;  /* 0x000000ff7b7b7812 */ /* 0x000fe200078ec0ff */
[----:B-----5:R-:W-:Y:S01]  /*109e0*/  FADD.FTZ R143, R120, R136 ;  /* 0x00000088788f7221 */ /* 0x020fe20000010000 */
[----:B------:R-:W-:Y:S05]  /*109f0*/  SHF.R.U32.HI R120, RZ, 0x18, R162 ;  /* 0x00000018ff787819 */ /* 0x000fea00000116a2 */
[----:B------:R-:W4:Y:S01]  /*10a00*/  MUFU.EX2 R136, R251 ;  /* 0x000000fb00887308 */ /* 0x000f220000000800 */
[----:B------:R-:W-:Y:S02]  /*10a10*/  ISETP.LE.U32.AND P5, PT, R120, UR13, PT ;  /* 0x0000000d78007c0c */ /* 0x000fe4000bfa3070 */
[C---:B------:R-:W-:Y:S07]  /*10a20*/  PRMT R120, R118.reuse, 0x7632, R120 ;  /* 0x0000763276787816 */ /* 0x040fee0000000078 */
[----:B------:R-:W-:Y:S01]  /*10a30*/  MUFU.EX2 R124, R173 ;  /* 0x000000ad007c7308 */ /* 0x000fe20000000800 */
[----:B------:R-:W-:Y:S02]  /*10a40*/  PRMT R138, R118, 0x5410, R120 ;  /* 0x00005410768a7816 */ /* 0x000fe40000000078 */
[----:B------:R-:W-:Y:S02]  /*10a50*/  @!P4 PRMT R118, R151, 0x5410, RZ ;  /* 0x000054109776c816 */ /* 0x000fe400000000ff */
[----:B---3--:R-:W-:Y:S01]  /*10a60*/  LOP3.LUT R139, R164, 0xff, RZ, 0xc0, !PT ;  /* 0x000000ffa48b7812 */ /* 0x008fe200078ec0ff */
[----:B------:R1:W3:Y:S01]  /*10a70*/  LDL.S16 R151, [R1+0x11c] ;  /* 0x00011c0001977983 */ /* 0x0002e20000100600 */
[C---:B----4-:R-:W-:Y:S01]  /*10a80*/  F2FP.BF16.F32.PACK_AB R184, R136.reuse, R140 ;  /* 0x0000008c88b8723e */ /* 0x050fe200000010ff */
[--C-:B------:R-:W-:Y:S01]  /*10a90*/  FADD.FTZ R136, R136, R141.reuse ;  /* 0x0000008d88887221 */ /* 0x100fe20000010000 */
[----:B------:R-:W-:Y:S01]  /*10aa0*/  ISETP.LE.U32.AND P4, PT, R139, UR13, PT ;  /* 0x0000000d8b007c0c */ /* 0x000fe2000bf83070 */
[----:B------:R-:W-:Y:S01]  /*10ab0*/  STG.E.U16 desc[UR18][R212.64+0x20], R118 ;  /* 0x00002076d4007986 */ /* 0x000fe2000c101512 */
[----:B------:R-:W-:Y:S01]  /*10ac0*/  SHF.R.U32.HI R140, RZ, 0x18, R164 ;  /* 0x00000018ff8c7819 */ /* 0x000fe200000116a4 */
[----:B------:R-:W4:Y:S02]  /*10ad0*/  MUFU.EX2 R139, R248 ;  /* 0x000000f8008b7308 */ /* 0x000f240000000800 */
[----:B----4-:R-:W-:Y:S01]  /*10ae0*/  F2FP.BF16.F32.PACK_AB R171, R135, R139 ;  /* 0x0000008b87ab723e */ /* 0x010fe200000010ff */
[----:B------:R-:W-:Y:S02]  /*10af0*/  @!P3 HFMA2.BF16_V2 R169, -RZ.H0_H0, RZ.H0_H0, -R121.H0_H0 ;  /* 0x200000ffffa9b231 */ /* 0x000fe40000340979 */
[----:B--2---:R-:W-:Y:S03]  /*10b00*/  @!P0 HFMA2.BF16_V2 R177, -RZ.H0_H0, RZ.H0_H0, -R120.H0_H0 ;  /* 0x200000ffffb18231 */ /* 0x004fe60000340978 */
[----:B------:R-:W-:Y:S02]  /*10b10*/  PRMT R168, R169, 0x7610, R168 ;  /* 0x00007610a9a87816 */ /* 0x000fe400000000a8 */
[----:B------:R-:W-:Y:S01]  /*10b20*/  PRMT R176, R177, 0x7610, R176 ;  /* 0x00007610b1b07816 */ /* 0x000fe200000000b0 */
[----:B------:R-:W-:Y:S03]  /*10b30*/  @!P0 STL.S16 [R1+0x124], R177 ;  /* 0x000124b101008387 */ /* 0x000fe60000100600 */
[----:B------:R-:W-:Y:S01]  /*10b40*/  @!P0 PRMT R120, R176, 0x5410, RZ ;  /* 0x00005410b0788816 */ /* 0x000fe200000000ff */
[----:B------:R-:W-:Y:S01]  /*10b50*/  @!P3 STL.S16 [R1+0x120], R169 ;  /* 0x000120a90100b387 */ /* 0x000fe20000100600 */
[----:B------:R-:W-:Y:S02]  /*10b60*/  ISETP.LE.U32.AND P0, PT, R122, UR13, PT ;  /* 0x0000000d7a007c0c */ /* 0x000fe4000bf03070 */
[----:B------:R-:W-:Y:S01]  /*10b70*/  PRMT R122, R121, 0x7632, R122 ;  /* 0x00007632797a7816 */ /* 0x000fe2000000007a */
[----:B------:R2:W-:Y:S04]  /*10b80*/  STL [R1+0x128], R136 ;  /* 0x0001288801007387 */ /* 0x0005e80000100800 */
[----:B------:R-:W-:Y:S01]  /*10b90*/  STG.E.U16 desc[UR18][R212.64+0x22], R120 ;  /* 0x00002278d4007986 */ /* 0x000fe2000c101512 */
[----:B---3--:R-:W-:Y:S05]  /*10ba0*/  @!P2 HFMA2.BF16_V2 R151, -RZ.H0_H0, RZ.H0_H0, -R122.H0_H0 ;  /* 0x200000ffff97a231 */ /* 0x008fea000034097a */
[----:B------:R-:W-:Y:S01]  /*10bb0*/  PRMT R141, R151, 0x7610, R141 ;  /* 0x00007610978d7816 */ /* 0x000fe2000000008d */
[----:B------:R3:W-:Y:S01]  /*10bc0*/  @!P2 STL.S16 [R1+0x11c], R151 ;  /* 0x00011c970100a387 */ /* 0x0007e20000100600 */
[----:B--2---:R-:W-:Y:S02]  /*10bd0*/  PRMT R136, R121, 0x5410, R122 ;  /* 0x0000541079887816 */ /* 0x004fe4000000007a */
[----:B------:R-:W-:Y:S02]  /*10be0*/  @!P3 PRMT R121, R168, 0x5410, RZ ;  /* 0x00005410a879b816 */ /* 0x000fe400000000ff */
[----:B------:R-:W-:Y:S02]  /*10bf0*/  ISETP.LE.U32.AND P3, PT, R123, UR13, PT ;  /* 0x0000000d7b007c0c */ /* 0x000fe4000bf63070 */
[----:B------:R-:W-:Y:S01]  /*10c00*/  @!P2 PRMT R122, R141, 0x5410, RZ ;  /* 0x000054108d7aa816 */ /* 0x000fe200000000ff */
[----:B------:R-:W2:Y:S01]  /*10c10*/  MUFU.EX2 R123, R172 ;  /* 0x000000ac007b7308 */ /* 0x000ea20000000800 */
[----:B------:R-:W-:Y:S01]  /*10c20*/  ISETP.LE.U32.AND P2, PT, R140, UR13, PT ;  /* 0x0000000d8c007c0c */ /* 0x000fe2000bf43070 */
[----:B------:R-:W-:Y:S01]  /*10c30*/  FADD.FTZ R141, R139, R143 ;  /* 0x0000008f8b8d7221 */ /* 0x000fe20000010000 */
[----:B------:R-:W-:Y:S01]  /*10c40*/  LOP3.LUT R140, R183, UR29, RZ, 0x3c, !PT ;  /* 0x0000001db78c7c12 */ /* 0x000fe2000f8e3cff */
[----:B------:R-:W-:Y:S02]  /*10c50*/  STG.E.U16 desc[UR18][R208.64+0x30], R121 ;  /* 0x00003079d0007986 */ /* 0x000fe4000c101512 */
[----:B------:R-:W-:Y:S01]  /*10c60*/  FADD.FTZ R141, R135, R141 ;  /* 0x0000008d878d7221 */ /* 0x000fe20000010000 */
[----:B------:R-:W-:Y:S01]  /*10c70*/  FADD.FTZ R135, R124, R142 ;  /* 0x0000008e7c877221 */ /* 0x000fe20000010000 */
[----:B------:R-:W-:Y:S01]  /*10c80*/  IMAD.WIDE.U32 R168, R140, -0x326172a9, RZ ;  /* 0xcd9e8d578ca87825 */ /* 0x000fe200078e00ff */
[----:B------:R-:W-:Y:S04]  /*10c90*/  STG.E.U16 desc[UR18][R208.64+0x32], R122 ;  /* 0x0000327ad0007986 */ /* 0x000fe8000c101512 */
[----:B------:R-:W-:Y:S01]  /*10ca0*/  LOP3.LUT R142, R169, UR22, R180, 0x96, !PT ;  /* 0x00000016a98e7c12 */ /* 0x000fe2000f8e96b4 */
[----:B------:R4:W-:Y:S01]  /*10cb0*/  STL [R1+0x130], R141 ;  /* 0x0001308d01007387 */ /* 0x0009e20000100800 */
[----:B------:R-:W-:Y:S01]  /*10cc0*/  LOP3.LUT R140, R191, UR21, R168, 0x96, !PT ;  /* 0x00000015bf8c7c12 */ /* 0x000fe2000f8e96a8 */
[----:B------:R-:W-:Y:S01]  /*10cd0*/  IMAD.MOV.U32 R180, RZ, RZ, R186 ;  /* 0x000000ffffb47224 */ /* 0x000fe200078e00ba */
[C---:B--2---:R-:W-:Y:S01]  /*10ce0*/  F2FP.BF16.F32.PACK_AB R204, R123.reuse, R124 ;  /* 0x0000007c7bcc723e */ /* 0x044fe200000010ff */
[----:B------:R1:W2:Y:S01]  /*10cf0*/  LDL.S16 R217, [R1+0x118] ;  /* 0x0001180001d97983 */ /* 0x0002a20000100600 */
[----:B------:R-:W-:Y:S01]  /*10d00*/  FADD.FTZ R135, R123, R135 ;  /* 0x000000877b877221 */ /* 0x000fe20000010000 */
[----:B------:R-:W-:Y:S04]  /*10d10*/  IMAD.WIDE.U32 R142, R142, -0x2daee0ad, RZ ;  /* 0xd2511f538e8e7825 */ /* 0x000fe800078e00ff */
[----:B------:R5:W-:Y:S01]  /*10d20*/  STL [R1+0x12c], R135 ;  /* 0x00012c8701007387 */ /* 0x000be20000100800 */
[----:B------:R-:W-:Y:S01]  /*10d30*/  LOP3.LUT R148, R143, UR8, R148, 0x96, !PT ;  /* 0x000000088f947c12 */ /* 0x000fe2000f8e9694 */
[----:B------:R-:W-:Y:S02]  /*10d40*/  IMAD.MOV.U32 R186, RZ, RZ, R166 ;  /* 0x000000ffffba7224 */ /* 0x000fe400078e00a6 */
[----:B------:R1:W2:Y:S02]  /*10d50*/  LDL.S16 R185, [R1+0xfc] ;  /* 0x0000fc0001b97983 */ /* 0x0002a40000100600 */
[----:B------:R-:W-:Y:S02]  /*10d60*/  IMAD.WIDE.U32 R148, R148, -0x326172a9, RZ ;  /* 0xcd9e8d5794947825 */ /* 0x000fe400078e00ff */
[----:B------:R1:W2:Y:S03]  /*10d70*/  LDL.S16 R178, [R1+0xf0] ;  /* 0x0000f00001b27983 */ /* 0x0002a60000100600 */
[----:B------:R-:W-:Y:S01]  /*10d80*/  LOP3.LUT R143, R149, UR20, R190, 0x96, !PT ;  /* 0x00000014958f7c12 */ /* 0x000fe2000f8e96be */
[----:B---3--:R1:W3:Y:S01]  /*10d90*/  LDL.S16 R151, [R1+0xec] ;  /* 0x0000ec0001977983 */ /* 0x0082e20000100600 */
[----:B----4-:R-:W-:Y:S05]  /*10da0*/  IMAD.WIDE.U32 R140, R140, -0x2daee0ad, RZ ;  /* 0xd2511f538c8c7825 */ /* 0x010fea00078e00ff */
[----:B------:R-:W-:Y:S01]  /*10db0*/  LOP3.LUT R141, R141, UR17, R142, 0x96, !PT ;  /* 0x000000118d8d7c12 */ /* 0x000fe2000f8e968e */
[----:B------:R-:W-:Y:S05]  /*10dc0*/  IMAD.WIDE.U32 R142, R143, -0x2daee0ad, RZ ;  /* 0xd2511f538f8e7825 */ /* 0x000fea00078e00ff */
[----:B------:R-:W-:Y:S01]  /*10dd0*/  LOP3.LUT R107, R143, UR10, R140, 0x96, !PT ;  /* 0x0000000a8f6b7c12 */ /* 0x000fe2000f8e968c */
[----:B------:R-:W-:Y:S04]  /*10de0*/  IMAD.WIDE.U32 R140, R141, -0x326172a9, RZ ;  /* 0xcd9e8d578d8c7825 */ /* 0x000fe800078e00ff */
[----:B------:R-:W-:Y:S01]  /*10df0*/  IMAD.WIDE.U32 R172, R107, -0x326172a9, RZ ;  /* 0xcd9e8d576bac7825 */ /* 0x000fe200078e00ff */
[----:B------:R-:W-:Y:S02]  /*10e00*/  LOP3.LUT R148, R141, UR11, R148, 0x96, !PT ;  /* 0x0000000b8d947c12 */ /* 0x000fe4000f8e9694 */
[----:B------:R-:W-:Y:S02]  /*10e10*/  PRMT R107, R146, 0x7610, R107 ;  /* 0x00007610926b7816 */ /* 0x000fe4000000006b */
[----:B------:R-:W-:Y:S01]  /*10e20*/  LOP3.LUT R216, R173, UR9, R140, 0x96, !PT ;  /* 0x00000009add87c12 */ /* 0x000fe2000f8e968c */
[----:B------:R-:W-:Y:S01]  /*10e30*/  IMAD.WIDE.U32 R176, R148, -0x2daee0ad, RZ ;  /* 0xd2511f5394b07825 */ /* 0x000fe200078e00ff */
[----:B-----5:R-:W-:Y:S02]  /*10e40*/  PRMT R135, R107, 0x5410, R108 ;  /* 0x000054106b877816 */ /* 0x020fe4000000006c */
[----:B------:R-:W-:Y:S02]  /*10e50*/  PRMT R146, R145, 0x7632, R146 ;  /* 0x0000763291927816 */ /* 0x000fe40000000092 */
        /* <DEDUP_REMOVED lines=8> */
[----:B--2---:R-:W-:Y:S05]  /*10ee0*/  @!P6 HFMA2.BF16_V2 R217, -RZ.H0_H0, RZ.H0_H0, -R107.H0_H0 ;  /* 0x200000ffffd9e231 */ /* 0x004fea000034096b */
[----:B------:R-:W-:Y:S01]  /*10ef0*/  PRMT R143, R217, 0x7610, R143 ;  /* 0x00007610d98f7816 */ /* 0x000fe2000000008f */
[----:B------:R2:W-:Y:S03]  /*10f00*/  @!P6 STL.S16 [R1+0x118], R217 ;  /* 0x000118d90100e387 */ /* 0x0005e60000100600 */
[----:B------:R-:W-:Y:S01]  /*10f10*/  @!P6 PRMT R107, R143, 0x5410, RZ ;  /* 0x000054108f6be816 */ /* 0x000fe200000000ff */
[----:B------:R-:W-:Y:S01]  /*10f20*/  @!P5 HFMA2.BF16_V2 R185, -RZ.H0_H0, RZ.H0_H0, -R108.H0_H0 ;  /* 0x200000ffffb9d231 */ /* 0x000fe2000034096c */
[----:B------:R-:W-:Y:S02]  /*10f30*/  ISETP.LE.U32.AND P6, PT, R114, UR13, PT ;  /* 0x0000000d72007c0c */ /* 0x000fe4000bfc3070 */
[----:B------:R-:W-:Y:S01]  /*10f40*/  PRMT R114, R150, 0x7632, R114 ;  /* 0x0000763296727816 */ /* 0x000fe20000000072 */
[----:B------:R-:W-:Y:S01]  /*10f50*/  @!P4 HFMA2.BF16_V2 R178, -RZ.H0_H0, RZ.H0_H0, -R115.H0_H0 ;  /* 0x200000ffffb2c231 */ /* 0x000fe20000340973 */
[----:B------:R-:W-:Y:S01]  /*10f60*/  PRMT R141, R185, 0x7610, R141 ;  /* 0x00007610b98d7816 */ /* 0x000fe2000000008d */
[----:B------:R4:W-:Y:S02]  /*10f70*/  @!P5 STL.S16 [R1+0xfc], R185 ;  /* 0x0000fcb90100d387 */ /* 0x0009e40000100600 */
[----:B---3--:R-:W-:Y:S01]  /*10f80*/  @!P0 HFMA2.BF16_V2 R151, -RZ.H0_H0, RZ.H0_H0, -R114.H0_H0 ;  /* 0x200000ffff978231 */ /* 0x008fe20000340972 */
[----:B------:R-:W-:Y:S01]  /*10f90*/  @!P5 PRMT R108, R141, 0x5410, RZ ;  /* 0x000054108d6cd816 */ /* 0x000fe200000000ff */
[----:B------:R3:W-:Y:S01]  /*10fa0*/  @!P4 STL.S16 [R1+0xf0], R178 ;  /* 0x0000f0b20100c387 */ /* 0x0007e20000100600 */
[----:B------:R-:W-:Y:S02]  /*10fb0*/  PRMT R141, R115, 0x5410, R114 ;  /* 0x00005410738d7816 */ /* 0x000fe40000000072 */
[----:B------:R-:W-:Y:S01]  /*10fc0*/  PRMT R140, R151, 0x7610, R140 ;  /* 0x00007610978c7816 */ /* 0x000fe2000000008c */
[----:B------:R5:W-:Y:S01]  /*10fd0*/  @!P0 STL.S16 [R1+0xec], R151 ;  /* 0x0000ec9701008387 */ /* 0x000be20000100600 */
[----:B------:R-:W-:Y:S02]  /*10fe0*/  PRMT R142, R178, 0x7610, R142 ;  /* 0x00007610b28e7816 */ /* 0x000fe4000000008e */
[----:B------:R-:W-:Y:S01]  /*10ff0*/  @!P0 PRMT R114, R140, 0x5410, RZ ;  /* 0x000054108c728816 */ /* 0x000fe200000000ff */
[----:B------:R1:W5:Y:S01]  /*11000*/  LDL.S16 R190, [R1+0xd0] ;  /* 0x0000d00001be7983 */ /* 0x0003620000100600 */
[----:B------:R-:W-:Y:S02]  /*11010*/  @!P4 PRMT R115, R142, 0x5410, RZ ;  /* 0x000054108e73c816 */ /* 0x000fe400000000ff */
[----:B------:R-:W-:Y:S01]  /*11020*/  ISETP.LE.U32.AND P4, PT, R3, UR13, PT ;  /* 0x0000000d03007c0c */ /* 0x000fe2000bf83070 */
[----:B------:R1:W5:Y:S01]  /*11030*/  LDL.S16 R140, [R1+0xd4] ;  /* 0x0000d400018c7983 */ /* 0x0003620000100600 */
[----:B------:R-:W-:Y:S01]  /*11040*/  LOP3.LUT R3, R183, UR29, RZ, 0x3c, !PT ;  /* 0x0000001db7037c12 */ /* 0x000fe2000f8e3cff */
[----:B--2---:R-:W-:Y:S01]  /*11050*/  IMAD.WIDE.U32 R216, R216, -0x2daee0ad, RZ ;  /* 0xd2511f53d8d87825 */ /* 0x004fe200078e00ff */
[----:B------:R-:W-:Y:S01]  /*11060*/  ISETP.LE.U32.AND P5, PT, R100, UR13, PT ;  /* 0x0000000d64007c0c */ /* 0x000fe2000bfa3070 */
[----:B------:R1:W2:Y:S01]  /*11070*/  LDL.S16 R183, [R1+0xcc] ;  /* 0x0000cc0001b77983 */ /* 0x0002a20000100600 */
[----:B------:R-:W-:Y:S01]  /*11080*/  SHF.R.U32.HI R100, RZ, 0x10, R113 ;  /* 0x00000010ff647819 */ /* 0x000fe20000011671 */
[----:B------:R-:W-:Y:S02]  /*11090*/  IMAD.WIDE.U32 R148, R3, -0x326172a9, RZ ;  /* 0xcd9e8d5703947825 */ /* 0x000fe400078e00ff */
[----:B------:R-:W-:Y:S01]  /*110a0*/  STG.E.U16 desc[UR18][R210.64+0x32], R108 ;  /* 0x0000326cd2007986 */ /* 0x000fe2000c101512 */
[----:B------:R-:W-:Y:S02]  /*110b0*/  LOP3.LUT R100, R100, 0xff, RZ, 0xc0, !PT ;  /* 0x000000ff64647812 */ /* 0x000fe400078ec0ff */
[----:B------:R-:W-:Y:S01]  /*110c0*/  LOP3.LUT R142, R149, UR22, R180, 0x96, !PT ;  /* 0x00000016958e7c12 */ /* 0x000fe2000f8e96b4 */
[----:B----4-:R1:W4:Y:S01]  /*110d0*/  LDL.S16 R185, [R1+0xe8] ;  /* 0x0000e80001b97983 */ /* 0x0103220000100600 */
[----:B------:R-:W-:Y:S02]  /*110e0*/  LOP3.LUT R148, R189, UR21, R148, 0x96, !PT ;  /* 0x00000015bd947c12 */ /* 0x000fe4000f8e9694 */
[----:B------:R-:W-:Y:S01]  /*110f0*/  ISETP.LE.U32.AND P0, PT, R100, UR13, PT ;  /* 0x0000000d64007c0c */ /* 0x000fe2000bf03070 */
[----:B---3--:R1:W3:Y:S01]  /*11100*/  LDL.S16 R178, [R1+0xe4] ;  /* 0x0000e40001b27983 */ /* 0x0082e20000100600 */
[----:B------:R-:W-:Y:S01]  /*11110*/  PRMT R100, R153, 0x7610, R100 ;  /* 0x0000761099647816 */ /* 0x000fe20000000064 */
[----:B------:R-:W-:Y:S02]  /*11120*/  IMAD.WIDE.U32 R142, R142, -0x2daee0ad, RZ ;  /* 0xd2511f538e8e7825 */ /* 0x000fe400078e00ff */
[----:B------:R-:W-:Y:S02]  /*11130*/  STG.E.U16 desc[UR18][R210.64+0x30], R107 ;  /* 0x0000306bd2007986 */ /* 0x000fe4000c101512 */
[----:B------:R-:W-:Y:S01]  /*11140*/  IMAD.WIDE.U32 R148, R148, -0x2daee0ad, RZ ;  /* 0xd2511f5394947825 */ /* 0x000fe200078e00ff */
[----:B------:R-:W-:Y:S01]  /*11150*/  LOP3.LUT R143, R143, UR8, R186, 0x96, !PT ;  /* 0x000000088f8f7c12 */ /* 0x000fe2000f8e96ba */
[----:B------:R1:W-:Y:S01]  /*11160*/  STG.E.U16 desc[UR18][R214.64+0x30], R114 ;  /* 0x00003072d6007986 */ /* 0x0003e2000c101512 */
[----:B------:R-:W-:Y:S02]  /*11170*/  UIADD3 UR8, UR26, 0x3c6ef372, URZ ;  /* 0x3c6ef3721a087890 */ /* 0x000fe4000fffe03f */
[----:B------:R-:W-:Y:S01]  /*11180*/  LOP3.LUT R110, R149, UR17, R142, 0x96, !PT ;  /* 0x00000011956e7c12 */ /* 0x000fe2000f8e968e */
[----:B------:R-:W-:Y:S01]  /*11190*/  IMAD.WIDE.U32 R142, R143, -0x326172a9, RZ ;  /* 0xcd9e8d578f8e7825 */ /* 0x000fe200078e00ff */
[----:B------:R-:W-:Y:S03]  /*111a0*/  STG.E.U16 desc[UR18][R214.64+0x2e], R115 ;  /* 0x00002e73d6007986 */ /* 0x000fe6000c101512 */
[----:B------:R-:W-:Y:S01]  /*111b0*/  IMAD.WIDE.U32 R110, R110, -0x326172a9, RZ ;  /* 0xcd9e8d576e6e7825 */ /* 0x000fe200078e00ff */
[----:B------:R-:W-:Y:S04]  /*111c0*/  LOP3.LUT R112, R143, UR20, R188, 0x96, !PT ;  /* 0x000000148f707c12 */ /* 0x000fe8000f8e96bc */
[----:B------:R-:W-:Y:S01]  /*111d0*/  LOP3.LUT R150, R111, UR11, R142, 0x96, !PT ;  /* 0x0000000b6f967c12 */ /* 0x000fe2000f8e968e */
[----:B------:R-:W-:Y:S01]  /*111e0*/  IMAD.WIDE.U32 R112, R112, -0x2daee0ad, RZ ;  /* 0xd2511f5370707825 */ /* 0x000fe200078e00ff */
[----:B------:R-:W-:Y:S01]  /*111f0*/  PRMT R111, R155, 0x7610, R111 ;  /* 0x000076109b6f7816 */ /* 0x000fe2000000006f */
[----:B------:R-:W-:Y:S02]  /*11200*/  UIADD3 UR11, UR26, -0x4ab325aa, URZ ;  /* 0xb54cda561a0b7890 */ /* 0x000fe4000fffe03f */
[----:B-----5:R-:W-:Y:S01]  /*11210*/  IMAD.WIDE.U32 R150, R150, -0x2daee0ad, RZ ;  /* 0xd2511f5396967825 */ /* 0x020fe200078e00ff */
[--C-:B------:R-:W-:Y:S01]  /*11220*/  LOP3.LUT R113, R113, UR10, R148.reuse, 0x96, !PT ;  /* 0x0000000a71717c12 */ /* 0x100fe2000f8e9694 */
[----:B------:R-:W-:Y:S01]  /*11230*/  UIADD3 UR10, UR26, -0x61c88647, URZ ;  /* 0x9e3779b91a0a7890 */ /* 0x000fe2000fffe03f */
[----:B------:R-:W-:Y:S02]  /*11240*/  PRMT R148, R147, 0x7632, R148 ;  /* 0x0000763293947816 */ /* 0x000fe40000000094 */
[----:B------:R-:W-:Y:S01]  /*11250*/  LOP3.LUT R142, R151, UR25, R112, 0x96, !PT ;  /* 0x00000019978e7c12 */ /* 0x000fe2000f8e9670 */
[----:B------:R-:W-:Y:S01]  /*11260*/  IMAD.WIDE.U32 R112, R113, -0x326172a9, RZ ;  /* 0xcd9e8d5771707825 */ /* 0x000fe200078e00ff */
[----:B-1----:R-:W-:Y:S03]  /*11270*/  SHF.R.U32.HI R114, RZ, 0x18, R166 ;  /* 0x00000018ff727819 */ /* 0x002fe600000116a6 */
        /* <DEDUP_REMOVED lines=8> */
[----:B------:R-:W-:Y:S02]  /*11300*/  @!P2 HFMA2.BF16_V2 R190, -RZ.H0_H0, RZ.H0_H0, -R105.H0_H0 ;  /* 0x200000ffffbea231 */ /* 0x000fe40000340969 */
[----:B------:R-:W-:Y:S03]  /*11310*/  @!P3 HFMA2.BF16_V2 R140, -RZ.H0_H0, RZ.H0_H0, -R106.H0_H0 ;  /* 0x200000ffff8cb231 */ /* 0x000fe6000034096a */
[----:B------:R-:W-:Y:S01]  /*11320*/  PRMT R123, R190, 0x7610, R123 ;  /* 0x00007610be7b7816 */ /* 0x000fe2000000007b */
[----:B--2---:R-:W-:Y:S01]  /*11330*/  @!P0 HFMA2.BF16_V2 R183, -RZ.H0_H0, RZ.H0_H0, -R113.H0_H0 ;  /* 0x200000ffffb78231 */ /* 0x004fe20000340971 */
[----:B------:R-:W-:Y:S01]  /*11340*/  PRMT R149, R140, 0x7610, R149 ;  /* 0x000076108c957816 */ /* 0x000fe20000000095 */
[----:B------:R1:W-:Y:S03]  /*11350*/  @!P3 STL.S16 [R1+0xd4], R140 ;  /* 0x0000d48c0100b387 */ /* 0x0003e60000100600 */
[----:B------:R-:W-:Y:S01]  /*11360*/  PRMT R119, R183, 0x7610, R119 ;  /* 0x00007610b7777816 */ /* 0x000fe20000000077 */
[----:B------:R2:W5:Y:S01]  /*11370*/  LDL.S16 R182, [R1+0xc8] ;  /* 0x0000c80001b67983 */ /* 0x0005620000100600 */
[----:B----4-:R-:W-:Y:S03]  /*11380*/  @!P6 HFMA2.BF16_V2 R185, -RZ.H0_H0, RZ.H0_H0, -R111.H0_H0 ;  /* 0x200000ffffb9e231 */ /* 0x010fe6000034096f */
[----:B------:R-:W-:Y:S01]  /*11390*/  @!P2 STL.S16 [R1+0xd0], R190 ;  /* 0x0000d0be0100a387 */ /* 0x000fe20000100600 */
[----:B---3--:R-:W-:Y:S01]  /*113a0*/  @!P5 HFMA2.BF16_V2 R178, -RZ.H0_H0, RZ.H0_H0, -R110.H0_H0 ;  /* 0x200000ffffb2d231 */ /* 0x008fe2000034096e */
[----:B------:R-:W-:Y:S02]  /*113b0*/  PRMT R179, R185, 0x7610, R179 ;  /* 0x00007610b9b37816 */ /* 0x000fe400000000b3 */
[----:B------:R-:W-:Y:S02]  /*113c0*/  @!P6 STL.S16 [R1+0xe8], R185 ;  /* 0x0000e8b90100e387 */ /* 0x000fe40000100600 */
[----:B------:R-:W-:Y:S02]  /*113d0*/  PRMT R120, R178, 0x7610, R120 ;  /* 0x00007610b2787816 */ /* 0x000fe40000000078 */
[----:B------:R3:W-:Y:S04]  /*113e0*/  @!P5 STL.S16 [R1+0xe4], R178 ;  /* 0x0000e4b20100d387 */ /* 0x0007e80000100600 */
[----:B------:R2:W4:Y:S04]  /*113f0*/  LDL.S16 R152, [R1+0x9c] ;  /* 0x00009c0001987983 */ /* 0x0005280000100600 */
[----:B------:R2:W2:Y:S01]  /*11400*/  LDL.S16 R121, [R1+0x98] ;  /* 0x0000980001797983 */ /* 0x0004a20000100600 */
[----:B-1----:R-:W-:Y:S02]  /*11410*/  PRMT R140, R106, 0x5410, R105 ;  /* 0x000054106a8c7816 */ /* 0x002fe40000000069 */
[----:B------:R-:W-:Y:S02]  /*11420*/  @!P3 PRMT R106, R149, 0x5410, RZ ;  /* 0x00005410956ab816 */ /* 0x000fe400000000ff */
[----:B------:R-:W-:Y:S02]  /*11430*/  PRMT R149, R111, 0x5410, R110 ;  /* 0x000054106f957816 */ /* 0x000fe4000000006e */
[----:B------:R-:W-:Y:S01]  /*11440*/  @!P6 PRMT R111, R179, 0x5410, RZ ;  /* 0x00005410b36fe816 */ /* 0x000fe200000000ff */
[----:B------:R-:W-:Y:S01]  /*11450*/  STG.E.U16 desc[UR18][R212.64+0x30], R106 ;  /* 0x0000306ad4007986 */ /* 0x000fe2000c101512 */
        /* <DEDUP_REMOVED lines=8> */
[----:B---3--:R1:W3:Y:S01]  /*114e0*/  LDL.S16 R178, [R1+0xa0] ;  /* 0x0000a00001b27983 */ /* 0x0082e20000100600 */
        /* <DEDUP_REMOVED lines=11> */
[----:B------:R-:W-:Y:S02]  /*115a0*/  @!P0 PRMT R113, R119, 0x5410, RZ ;  /* 0x0000541077718816 */ /* 0x000fe400000000ff */
        /* <DEDUP_REMOVED lines=14> */
[----:B------:R-:W-:Y:S02]  /*11690*/  PRMT R153, R100, 0x5410, R3 ;  /* 0x0000541064997816 */ /* 0x000fe40000000003 */
[----:B------:R-:W-:Y:S02]  /*116a0*/  @P6 LOP3.LUT R218, R218, 0x800, RZ, 0xfc, !PT ;  /* 0x00000800dada6812 */ /* 0x000fe400078efcff */
[----:B-1----:R-:W-:Y:S02]  /*116b0*/  PRMT R105, R147, 0x5410, R148 ;  /* 0x0000541093697816 */ /* 0x002fe40000000094 */
[----:B------:R-:W-:Y:S04]  /*116c0*/  LOP3.LUT R218, R218, 0xffffefff, RZ, 0xc0, !PT ;  /* 0xffffefffdada7812 */ /* 0x000fe800078ec0ff */
[----:B------:R-:W-:Y:S04]  /*116d0*/  @P5 LOP3.LUT R218, R218, 0x1000, RZ, 0xfc, !PT ;  /* 0x00001000dada5812 */ /* 0x000fe800078efcff */
[----:B------:R-:W-:Y:S01]  /*116e0*/  LOP3.LUT R218, R218, 0xffffdfff, RZ, 0xc0, !PT ;  /* 0xffffdfffdada7812 */ /* 0x000fe200078ec0ff */
[----:B-----5:R-:W-:Y:S05]  /*116f0*/  @!P4 HFMA2.BF16_V2 R182, -RZ.H0_H0, RZ.H0_H0, -R112.H0_H0 ;  /* 0x200000ffffb6c231 */ /* 0x020fea0000340970 */
[----:B------:R-:W-:Y:S01]  /*11700*/  PRMT R118, R182, 0x7610, R118 ;  /* 0x00007610b6767816 */ /* 0x000fe20000000076 */
[----:B------:R-:W-:Y:S03]  /*11710*/  @!P4 STL.S16 [R1+0xc8], R182 ;  /* 0x0000c8b60100c387 */ /* 0x000fe60000100600 */
[----:B------:R-:W-:Y:S01]  /*11720*/  @!P4 PRMT R112, R118, 0x5410, RZ ;  /* 0x000054107670c816 */ /* 0x000fe200000000ff */
[----:B------:R1:W5:Y:S01]  /*11730*/  LDL.S16 R119, [R1+0x90] ;  /* 0x0000900001777983 */ /* 0x0003620000100600 */
[----:B------:R-:W-:Y:S03]  /*11740*/  ISETP.LE.U32.AND P4, PT, R142, UR13, PT ;  /* 0x0000000d8e007c0c */ /* 0x000fe6000bf83070 */
[----:B------:R1:W5:Y:S01]  /*11750*/  LDL.S16 R118, [R1+0x8c] ;  /* 0x00008c0001767983 */ /* 0x0003620000100600 */
[----:B----4-:R-:W-:Y:S03]  /*11760*/  @!P0 HFMA2.BF16_V2 R152, -RZ.H0_H0, RZ.H0_H0, -R100.H0_H0 ;  /* 0x200000ffff988231 */ /* 0x010fe60000340964 */
[----:B------:R-:W-:Y:S01]  /*11770*/  STG.E.U16 desc[UR18][R210.64+0x42], R112 ;  /* 0x00004270d2007986 */ /* 0x000fe2000c101512 */
[----:B--2---:R-:W-:Y:S01]  /*11780*/  @!P1 HFMA2.BF16_V2 R121, -RZ.H0_H0, RZ.H0_H0, -R145.H0_H0 ;  /* 0x200000ffff799231 */ /* 0x004fe20000340991 */
[----:B------:R-:W-:Y:S04]  /*11790*/  PRMT R117, R152, 0x7610, R117 ;  /* 0x0000761098757816 */ /* 0x000fe80000000075 */
[----:B------:R-:W-:Y:S02]  /*117a0*/  @P4 LOP3.LUT R218, R218, 0x2000, RZ, 0xfc, !PT ;  /* 0x00002000dada4812 */ /* 0x000fe400078efcff */
[----:B------:R-:W-:Y:S02]  /*117b0*/  @!P0 PRMT R100, R117, 0x5410, RZ ;  /* 0x0000541075648816 */ /* 0x000fe400000000ff */
[----:B------:R-:W-:Y:S01]  /*117c0*/  PRMT R158, R121, 0x7610, R158 ;  /* 0x00007610799e7816 */ /* 0x000fe2000000009e */
[----:B------:R-:W-:Y:S02]  /*117d0*/  @!P3 HFMA2.BF16_V2 R179, -RZ.H0_H0, RZ.H0_H0, -R2.H0_H0 ;  /* 0x200000ffffb3b231 */ /* 0x000fe40000340902 */
[----:B------:R-:W-:Y:S03]  /*117e0*/  @!P6 HFMA2.BF16_V2 R120, -RZ.H0_H0, RZ.H0_H0, -R146.H0_H0 ;  /* 0x200000ffff78e231 */ /* 0x000fe60000340992 */
[----:B------:R-:W-:Y:S01]  /*117f0*/  PRMT R116, R179, 0x7610, R116 ;  /* 0x00007610b3747816 */ /* 0x000fe20000000074 */
[----:B------:R-:W-:Y:S01]  /*11800*/  @!P3 STL.S16 [R1+0xa4], R179 ;  /* 0x0000a4b30100b387 */ /* 0x000fe20000100600 */
[----:B---3--:R-:W-:Y:S01]  /*11810*/  @!P2 HFMA2.BF16_V2 R178, -RZ.H0_H0, RZ.H0_H0, -R0.H0_H0 ;  /* 0x200000ffffb2a231 */ /* 0x008fe20000340900 */
[----:B------:R-:W-:Y:S04]  /*11820*/  PRMT R122, R120, 0x7610, R122 ;  /* 0x00007610787a7816 */ /* 0x000fe8000000007a */
[----:B------:R-:W-:Y:S01]  /*11830*/  PRMT R107, R178, 0x7610, R107 ;  /* 0x00007610b26b7816 */ /* 0x000fe2000000006b */
[----:B------:R-:W-:Y:S04]  /*11840*/  @!P2 STL.S16 [R1+0xa0], R178 ;  /* 0x0000a0b20100a387 */ /* 0x000fe80000100600 */
[----:B------:R2:W-:Y:S04]  /*11850*/  @!P0 STL.S16 [R1+0x9c], R152 ;  /* 0x00009c9801008387 */ /* 0x0005e80000100600 */
[----:B------:R3:W-:Y:S04]  /*11860*/  @!P1 STL.S16 [R1+0x98], R121 ;  /* 0x0000987901009387 */ /* 0x0007e80000100600 */
[----:B------:R1:W4:Y:S04]  /*11870*/  LDL.S16 R108, [R1+0xbc] ;  /* 0x0000bc00016c7983 */ /* 0x0003280000100600 */
[----:B------:R-:W-:Y:S01]  /*11880*/  @!P6 STL.S16 [R1+0x94], R120 ;  /* 0x000094780100e387 */ /* 0x000fe20000100600 */
[----:B--2---:R-:W-:Y:S02]  /*11890*/  PRMT R152, R2, 0x5410, R0 ;  /* 0x0000541002987816 */ /* 0x004fe40000000000 */
[----:B------:R-:W-:Y:S02]  /*118a0*/  @!P3 PRMT R2, R116, 0x5410, RZ ;  /* 0x000054107402b816 */ /* 0x000fe400000000ff */
[----:B------:R-:W-:Y:S01]  /*118b0*/  @!P2 PRMT R0, R107, 0x5410, RZ ;  /* 0x000054106b00a816 */ /* 0x000fe200000000ff */
[----:B------:R1:W2:Y:S01]  /*118c0*/  LDL.S16 R116, [R1+0xd8] ;  /* 0x0000d80001747983 */ /* 0x0002a20000100600 */
[----:B------:R-:W-:Y:S03]  /*118d0*/  LOP3.LUT R107, R217, UR23, R176, 0x96, !PT ;  /* 0x00000017d96b7c12 */ /* 0x000fe6000f8e96b0 */
[----:B------:R-:W-:Y:S01]  /*118e0*/  STG.E.U16 desc[UR18][R214.64+0x3e], R2 ;  /* 0x00003e02d6007986 */ /* 0x000fe2000c101512 */
[----:B---3--:R-:W-:Y:S03]  /*118f0*/  SHF.R.U32.HI R121, RZ, 0x18, R107 ;  /* 0x00000018ff797819 */ /* 0x008fe6000001166b */
[----:B------:R-:W-:Y:S04]  /*11900*/  STG.E.U16 desc[UR18][R214.64+0x40], R0 ;  /* 0x00004000d6007986 */ /* 0x000fe8000c101512 */
[----:B------:R-:W-:Y:S01]  /*11910*/  STG.E.U16 desc[UR18][R212.64+0x40], R100 ;  /* 0x00004064d4007986 */ /* 0x000fe2000c101512 */
[----:B-----5:R-:W-:Y:S02]  /*11920*/  @!P5 HFMA2.BF16_V2 R119, -RZ.H0_H0, RZ.H0_H0, -R147.H0_H0 ;  /* 0x200000ffff77d231 */ /* 0x020fe40000340993 */
[----:B------:R-:W-:Y:S03]  /*11930*/  @!P4 HFMA2.BF16_V2 R118, -RZ.H0_H0, RZ.H0_H0, -R148.H0_H0 ;  /* 0x200000ffff76c231 */ /* 0x000fe60000340994 */
[----:B------:R-:W-:Y:S01]  /*11940*/  PRMT R155, R119, 0x7610, R155 ;  /* 0x00007610779b7816 */ /* 0x000fe2000000009b */
[----:B------:R-:W-:Y:S01]  /*11950*/  @!P5 STL.S16 [R1+0x90], R119 ;  /* 0x000090770100d387 */ /* 0x000fe20000100600 */
[----:B------:R-:W-:Y:S03]  /*11960*/  PRMT R154, R118, 0x7610, R154 ;  /* 0x00007610769a7816 */ /* 0x000fe6000000009a */
[----:B------:R3:W-:Y:S01]  /*11970*/  @!P4 STL.S16 [R1+0x8c], R118 ;  /* 0x00008c760100c387 */ /* 0x0007e20000100600 */
[----:B------:R-:W-:Y:S03]  /*11980*/  ISETP.LE.U32.AND P4, PT, R123, UR13, PT ;  /* 0x0000000d7b007c0c */ /* 0x000fe6000bf83070 */
[----:B------:R1:W5:Y:S01]  /*11990*/  LDL.S16 R183, [R1+0xe0] ;  /* 0x0000e00001b77983 */ /* 0x0003620000100600 */
[C---:B---3--:R-:W-:Y:S04]  /*119a0*/  LOP3.LUT R118, R107.reuse, 0xff, RZ, 0xc0, !PT ;  /* 0x000000ff6b767812 */ /* 0x048fe800078ec0ff */
[----:B------:R-:W-:Y:S11]  /*119b0*/  ISETP.LE.U32.AND P1, PT, R118, UR13, PT ;  /* 0x0000000d76007c0c */ /* 0x000ff6000bf23070 */
[----:B------:R-:W-:Y:S02]  /*119c0*/  @!UPT UIADD3 URZ, URZ, URZ, URZ ;  /* 0x0000003f3f3ff290 */ /* 0x000fe4000fffe03f */
[----:B----4-:R-:W-:Y:S05]  /*119d0*/  @!P1 HFMA2.BF16_V2 R108, -RZ.H0_H0, RZ.H0_H0, -R202.H0_H0 ;  /* 0x200000ffff6c9231 */ /* 0x010fea00003409ca */
[----:B------:R-:W-:Y:S01]  /*119e0*/  PRMT R139, R108, 0x7610, R139 ;  /* 0x000076106c8b7816 */ /* 0x000fe2000000008b */
[----:B------:R3:W-:Y:S04]  /*119f0*/  @!P1 STL.S16 [R1+0xbc], R108 ;  /* 0x0000bc6c01009387 */ /* 0x0007e80000100600 */
[----:B------:R1:W4:Y:S01]  /*11a00*/  LDL.S16 R182, [R1+0xdc] ;  /* 0x0000dc0001b67983 */ /* 0x0003220000100600 */
        /* <DEDUP_REMOVED lines=42> */
[----:B-----5:R-:W-:Y:S05]  /*11cb0*/  @!P5 HFMA2.BF16_V2 R183, -RZ.H0_H0, RZ.H0_H0, -R108.H0_H0 ;  /* 0x200000ffffb7d231 */ /* 0x020fea000034096c */
[----:B------:R-:W-:Y:S01]  /*11cc0*/  PRMT R151, R183, 0x7610, R151 ;  /* 0x00007610b7977816 */ /* 0x000fe20000000097 */
[----:B------:R-:W-:Y:S01]  /*11cd0*/  @!P5 STL.S16 [R1+0xe0], R183 ;  /* 0x0000e0b70100d387 */ /* 0x000fe20000100600 */
[----:B----4-:R-:W-:Y:S05]  /*11ce0*/  @!P6 HFMA2.BF16_V2 R182, -RZ.H0_H0, RZ.H0_H0, -R107.H0_H0 ;  /* 0x200000ffffb6e231 */ /* 0x010fea000034096b */
        /* <DEDUP_REMOVED lines=33> */
[----:B------:R-:W-:Y:S02]  /*11f00*/  PRMT R155, R201, 0x5410, R200 ;  /* 0x00005410c99b7816 */ /* 0x000fe400000000c8 */
[----:B------:R-:W-:Y:S01]  /*11f10*/  LOP3.LUT P1, RZ, R218, 0x400, RZ, 0xc0, !PT ;  /* 0x00000400daff7812 */ /* 0x000fe2000782c0ff */
        /* <DEDUP_REMOVED lines=8> */
[----:B------:R-:W-:Y:S01]  /*11fa0*/  @!P4 PRMT R148, R154, 0x5410, RZ ;  /* 0x000054109a94c816 */ /* 0x000fe200000000ff */
[----:B------:R-:W-:Y:S01]  /*11fb0*/  STG.E.U16 desc[UR18][R210.64+0x52], R144 ;  /* 0x00005290d2007986 */ /* 0x000fe2000c101512 */
[----:B------:R-:W-:Y:S01]  /*11fc0*/  @!P1 PRMT R145, R158, 0x5410, RZ ;  /* 0x000054109e919816 */ /* 0x000fe200000000ff */
[----:B---3--:R-:W-:Y:S01]  /*11fd0*/  IMAD.U32 R177, RZ, RZ, UR13 ;  /* 0x0000000dffb17e24 */ /* 0x008fe2000f8e00ff */
[----:B------:R-:W-:Y:S01]  /*11fe0*/  PRMT R158, R199, 0x5410, R198 ;  /* 0x00005410c79e7816 */ /* 0x000fe200000000c6 */
[----:B------:R-:W-:Y:S01]  /*11ff0*/  STG.E.U16 desc[UR18][R214.64+0x50], R146 ;  /* 0x00005092d6007986 */ /* 0x000fe2000c101512 */
[----:B------:R-:W-:Y:S02]  /*12000*/  ISETP.LE.U32.AND P4, PT, R106, UR13, PT ;  /* 0x0000000d6a007c0c */ /* 0x000fe4000bf83070 */
[----:B------:R-:W-:Y:S01]  /*12010*/  PRMT R106, R159, 0x7632, R106 ;  /* 0x000076329f6a7816 */ /* 0x000fe2000000006a */
[----:B------:R-:W-:Y:S01]  /*12020*/  STG.E.U16 desc[UR18][R214.64+0x4e], R145 ;  /* 0x00004e91d6007986 */ /* 0x000fe2000c101512 */
[----:B------:R-:W-:Y:S02]  /*12030*/  LOP3.LUT R124, R162, 0xff, RZ, 0xc0, !PT ;  /* 0x000000ffa27c7812 */ /* 0x000fe400078ec0ff */
[----:B------:R-:W-:Y:S01]  /*12040*/  PRMT R154, R107, 0x5410, R106 ;  /* 0x000054106b9a7816 */ /* 0x000fe2000000006a */
[----:B------:R-:W-:Y:S01]  /*12050*/  STG.E.U16 desc[UR18][R212.64+0x52], R148 ;  /* 0x00005294d4007986 */ /* 0x000fe2000c101512 */
[----:B------:R-:W-:Y:S03]  /*12060*/  LOP3.LUT P1, RZ, R218, 0x200, RZ, 0xc0, !PT ;  /* 0x00000200daff7812 */ /* 0x000fe6000782c0ff */
        /* <DEDUP_REMOVED lines=16> */
[----:B------:R-:W-:Y:S01]  /*12170*/  LDSM.16.MT88.4 R120, [R194+0x9000] ;  /* 0x00900000c278783b */ /* 0x000fe20000004200 */
[----:B------:R-:W-:Y:S01]  /*12180*/  SHF.R.U32.HI R116, RZ, 0x18, R116 ;  /* 0x00000018ff747819 */ /* 0x000fe20000011674 */
[----:B------:R-:W-:Y:S01]  /*12190*/  @!P5 HFMA2.BF16_V2 R115, -RZ.H0_H0, RZ.H0_H0, -R199.H0_H0 ;  /* 0x200000ffff73d231 */ /* 0x000fe200003409c7 */
[----:B------:R-:W-:Y:S04]  /*121a0*/  LOP3.LUT R0, R0, 0xff, RZ, 0xc0, !PT ;  /* 0x000000ff00007812 */ /* 0x000fe800078ec0ff */
[----:B------:R-:W-:Y:S01]  /*121b0*/  PRMT R112, R115, 0x7610, R112 ;  /* 0x0000761073707816 */ /* 0x000fe20000000070 */
[----:B------:R-:W-:Y:S02]  /*121c0*/  @!P5 STL.S16 [R1+0x50], R115 ;  /* 0x000050730100d387 */ /* 0x000fe40000100600 */
[----:B------:R-:W-:Y:S01]  /*121d0*/  @!P6 HFMA2.BF16_V2 R114, -RZ.H0_H0, RZ.H0_H0, -R198.H0_H0 ;  /* 0x200000ffff72e231 */ /* 0x000fe200003409c6 */
[----:B------:R-:W-:Y:S01]  /*121e0*/  @!P5 PRMT R199, R112, 0x5410, RZ ;  /* 0x0000541070c7d816 */ /* 0x000fe200000000ff */
[----:B------:R-:W-:Y:S01]  /*121f0*/  STG.E.U16 desc[UR18][R210.64+0x60], R201 ;  /* 0x000060c9d2007986 */ /* 0x000fe2000c101512 */
        /* <DEDUP_REMOVED lines=8> */
[----:B--2---:R-:W-:Y:S02]  /*12280*/  @!P5 HFMA2.BF16_V2 R113, -RZ.H0_H0, RZ.H0_H0, -R197.H0_H0 ;  /* 0x200000ffff71d231 */ /* 0x004fe400003409c5 */
[----:B------:R-:W-:Y:S03]  /*12290*/  STG.E.U16 desc[UR18][R214.64+0x60], R198 ;  /* 0x000060c6d6007986 */ /* 0x000fe6000c101512 */
        /* <DEDUP_REMOVED lines=19> */
[----:B------:R-:W-:Y:S01]  /*123d0*/  STG.E.U16 desc[UR18][R212.64+0x62], R196 ;  /* 0x000062c4d4007986 */ /* 0x000fe2000c101512 */
[----:B------:R-:W-:Y:S02]  /*123e0*/  @!P5 PRMT R107, R2, 0x5410, RZ ;  /* 0x00005410026bd816 */ /* 0x000fe400000000ff */
[C---:B------:R-:W-:Y:S02]  /*123f0*/  LOP3.LUT R2, R0.reuse, 0xffff, RZ, 0xc0, !PT ;  /* 0x0000ffff00027812 */ /* 0x040fe400078ec0ff */
[----:B------:R-:W-:Y:S01]  /*12400*/  LOP3.LUT R3, R0, 0xff, RZ, 0xc0, !PT ;  /* 0x000000ff00037812 */ /* 0x000fe200078ec0ff */
[----:B------:R-:W-:Y:S01]  /*12410*/  STG.E.U16 desc[UR18][R208.64+0x70], R107 ;  /* 0x0000706bd0007986 */ /* 0x000fe2000c101512 */
[----:B------:R-:W-:Y:S02]  /*12420*/  SHF.R.U32.HI R2, RZ, 0x8, R2 ;  /* 0x00000008ff027819 */ /* 0x000fe40000011602 */
[----:B------:R-:W-:Y:S02]  /*12430*/  ISETP.LE.U32.AND P5, PT, R219, UR13, PT ;  /* 0x0000000ddb007c0c */ /* 0x000fe4000bfa3070 */
[----:B------:R-:W-:Y:S02]  /*12440*/  PRMT R108, R3, 0x5410, R2 ;  /* 0x00005410036c7816 */ /* 0x000fe40000000002 */
[--C-:B------:R-:W-:Y:S02]  /*12450*/  SHF.R.U32.HI R3, RZ, 0x10, R0.reuse ;  /* 0x00000010ff037819 */ /* 0x100fe40000011600 */
[----:B------:R-:W-:Y:S02]  /*12460*/  SHF.R.U32.HI R2, RZ, 0x18, R0 ;  /* 0x00000018ff027819 */ /* 0x000fe40000011600 */
[----:B------:R-:W-:Y:S02]  /*12470*/  LOP3.LUT R0, R3, 0xff, RZ, 0xc0, !PT ;  /* 0x000000ff03007812 */ /* 0x000fe400078ec0ff */
[----:B--2---:R-:W-:Y:S01]  /*12480*/  SHF.R.U32.HI R110, RZ, 0x10, R174 ;  /* 0x00000010ff6e7819 */ /* 0x004fe200000116ae */
        /* <DEDUP_REMOVED lines=28> */
[----:B------:R-:W-:Y:S02]  /*12650*/  SHF.R.U32.HI R100, RZ, 0x18, R0 ;  /* 0x00000018ff647819 */ /* 0x000fe40000011600 */
[----:B------:R-:W-:Y:S02]  /*12660*/  LOP3.LUT R0, R3, 0xff, RZ, 0xc0, !PT ;  /* 0x000000ff03007812 */ /* 0x000fe400078ec0ff */
[--C-:B------:R-:W-:Y:S02]  /*12670*/  HSET2.LE.AND R108, R108, R177.reuse, PT ;  /* 0x000000b16c6c7233 */ /* 0x100fe40003803000 */
[--C-:B------:R-:W-:Y:S02]  /*12680*/  HSET2.LE.AND R111, R111, R177.reuse, PT ;  /* 0x000000b16f6f7233 */ /* 0x100fe40003803000 */
[----:B------:R-:W-:Y:S02]  /*12690*/  PRMT R0, R0, 0x5410, R100 ;  /* 0x0000541000007816 */ /* 0x000fe40000000064 */
[----:B------:R-:W-:Y:S02]  /*126a0*/  LOP3.LUT R108, R108, R128, RZ, 0xc0, !PT ;  /* 0x000000806c6c7212 */ /* 0x000fe400078ec0ff */
        /* <DEDUP_REMOVED lines=10> */
[----:B------:R-:W-:Y:S01]  /*12750*/  LOP3.LUT R119, R119, R132, RZ, 0xc0, !PT ;  /* 0x0000008477777212 */ /* 0x000fe200078ec0ff */
[----:B------:R-:W-:Y:S01]  /*12760*/  LDSM.16.MT88.4 R128, [R192+0x9400] ;  /* 0x00940000c080783b */ /* 0x000fe20000004200 */
[----:B------:R-:W-:Y:S01]  /*12770*/  LOP3.LUT R0, R163, UR9, R228, 0x96, !PT ;  /* 0x00000009a3007c12 */ /* 0x000fe2000f8e96e4 */
[-C--:B---3--:R-:W-:Y:S05]  /*12780*/  HMMA.16816.F32.BF16 R4, R108, R112.reuse, R4 ;  /* 0x000000706c04723c */ /* 0x088fea0000041804 */
[C---:B------:R-:W-:Y:S01]  /*12790*/  LOP3.LUT R125, R164.reuse, 0xffff, RZ, 0xc0, !PT ;  /* 0x0000ffffa47d7812 */ /* 0x040fe200078ec0ff */
[C---:B------:R-:W-:Y:S05]  /*127a0*/  HMMA.16816.F32.BF16 R8, R116.reuse, R112, R8 ;  /* 0x000000707408723c */ /* 0x040fea0000041808 */
[----:B------:R-:W-:Y:S01]  /*127b0*/  LOP3.LUT R127, R164, 0xff, RZ, 0xc0, !PT ;  /* 0x000000ffa47f7812 */ /* 0x000fe200078ec0ff */
[-C--:B------:R-:W-:Y:S05]  /*127c0*/  HMMA.16816.F32.BF16 R12, R116, R114.reuse, R12 ;  /* 0x00000072740c723c */ /* 0x080fea000004180c */
[----:B------:R-:W-:Y:S01]  /*127d0*/  SHF.R.U32.HI R126, RZ, 0x10, R164 ;  /* 0x00000010ff7e7819 */ /* 0x000fe200000116a4 */
[C---:B------:R-:W-:Y:S01]  /*127e0*/  HMMA.16816.F32.BF16 R16, R108.reuse, R114, R16 ;  /* 0x000000726c10723c */ /* 0x040fe20000041810 */
[----:B------:R-:W3:Y:S04]  /*127f0*/  LDSM.16.MT88.4 R112, [R192+0xa000] ;  /* 0x00a00000c070783b */ /* 0x000ee80000004200 */
[----:B------:R-:W-:Y:S01]  /*12800*/  LOP3.LUT R100, R162, 0xffff, RZ, 0xc0, !PT ;  /* 0x0000ffffa2647812 */ /* 0x000fe200078ec0ff */
[-C--:B------:R-:W-:Y:S05]  /*12810*/  HMMA.16816.F32.BF16 R20, R108, R120.reuse, R20 ;  /* 0x000000786c14723c */ /* 0x080fea0000041814 */
[----:B------:R-:W-:Y:S01]  /*12820*/  SHF.R.U32.HI R100, RZ, 0x8, R100 ;  /* 0x00000008ff647819 */ /* 0x000fe20000011664 */
[C---:B------:R-:W-:Y:S05]  /*12830*/  HMMA.16816.F32.BF16 R24, R116.reuse, R120, R24 ;  /* 0x000000787418723c */ /* 0x040fea0000041818 */
[----:B------:R-:W-:Y:S01]  /*12840*/  PRMT R132, R124, 0x5410, R100 ;  /* 0x000054107c847816 */ /* 0x000fe20000000064 */
[-C--:B------:R-:W-:Y:S05]  /*12850*/  HMMA.16816.F32.BF16 R28, R116, R122.reuse, R28 ;  /* 0x0000007a741c723c */ /* 0x080fea000004181c */
[----:B------:R-:W-:Y:S01]  /*12860*/  LOP3.LUT R100, R126, 0xff, RZ, 0xc0, !PT ;  /* 0x000000ff7e647812 */ /* 0x000fe200078ec0ff */
[C---:B------:R-:W-:Y:S01]  /*12870*/  HMMA.16816.F32.BF16 R32, R108.reuse, R122, R32 ;  /* 0x0000007a6c20723c */ /* 0x040fe20000041820 */
[----:B------:R-:W4:Y:S04]  /*12880*/  LDSM.16.MT88.4 R120, [R194+0xa000] ;  /* 0x00a00000c278783b */ /* 0x000f280000004200 */
[--C-:B------:R-:W-:Y:S02]  /*12890*/  HSET2.LE.AND R126, R132, R177.reuse, PT ;  /* 0x000000b1847e7233 */ /* 0x100fe40003803000 */
[----:B------:R-:W-:Y:S04]  /*128a0*/  LOP3.LUT R2, R165, UR9, R220, 0x96, !PT ;  /* 0x00000009a5027c12 */ /* 0x000fe8000f8e96dc */
[----:B------:R-:W-:Y:S02]  /*128b0*/  LOP3.LUT R126, R126, R136, RZ, 0xc0, !PT ;  /* 0x000000887e7e7212 */ /* 0x000fe400078ec0ff */
[----:B------:R-:W-:Y:S02]  /*128c0*/  SHF.R.U32.HI R164, RZ, 0x18, R164 ;  /* 0x00000018ffa47819 */ /* 0x000fe400000116a4 */
[--C-:B------:R-:W-:Y:S01]  /*128d0*/  SHF.R.U32.HI R3, RZ, 0x10, R162.reuse ;  /* 0x00000010ff037819 */ /* 0x100fe200000116a2 */
[-C--:B---3--:R-:W-:Y:S03]  /*128e0*/  HMMA.16816.F32.BF16 R36, R108, R112.reuse, R36 ;  /* 0x000000706c24723c */ /* 0x088fe60000041824 */
        /* <DEDUP_REMOVED lines=8> */
[-C--:B----4-:R-:W-:Y:S05]  /*12970*/  HMMA.16816.F32.BF16 R52, R108, R120.reuse, R52 ;  /* 0x000000786c34723c */ /* 0x090fea0000041834 */
        /* <DEDUP_REMOVED lines=9> */
[----:B------:R-:W3:Y:S02]  /*12a10*/  LDSM.16.MT88.4 R112, [R192+0xb000] ;  /* 0x00b00000c070783b */ /* 0x000ee40000004200 */
[--C-:B------:R-:W-:Y:S02]  /*12a20*/  HSET2.LE.AND R124, R124, R177.reuse, PT ;  /* 0x000000b17c7c7233 */ /* 0x100fe40003803000 */
[--C-:B------:R-:W-:Y:S02]  /*12a30*/  HSET2.LE.AND R127, R162, R177.reuse, PT ;  /* 0x000000b1a27f7233 */ /* 0x100fe40003803000 */
[----:B------:R-:W-:Y:S02]  /*12a40*/  PRMT R164, R100, 0x5410, R164 ;  /* 0x0000541064a47816 */ /* 0x000fe400000000a4 */
[----:B------:R-:W-:Y:S02]  /*12a50*/  LOP3.LUT R124, R124, R133, RZ, 0xc0, !PT ;  /* 0x000000857c7c7212 */ /* 0x000fe400078ec0ff */
[----:B------:R-:W-:Y:S02]  /*12a60*/  LOP3.LUT R127, R127, R135, RZ, 0xc0, !PT ;  /* 0x000000877f7f7212 */ /* 0x000fe400078ec0ff */
[C---:B------:R-:W-:Y:S02]  /*12a70*/  LOP3.LUT R100, R2.reuse, 0xff, RZ, 0xc0, !PT ;  /* 0x000000ff02647812 */ /* 0x040fe400078ec0ff */
[----:B------:R-:W-:Y:S02]  /*12a80*/  SHF.R.U32.HI R0, RZ, 0x18, R0 ;  /* 0x00000018ff007819 */ /* 0x000fe40000011600 */
[----:B------:R-:W-:Y:S04]  /*12a90*/  LOP3.LUT R3, R3, 0xff, RZ, 0xc0, !PT ;  /* 0x000000ff03037812 */ /* 0x000fe800078ec0ff */
[----:B------:R-:W-:Y:S02]  /*12aa0*/  PRMT R125, R3, 0x5410, R0 ;  /* 0x00005410037d7816 */ /* 0x000fe40000000000 */
[--C-:B------:R-:W-:Y:S02]  /*12ab0*/  SHF.R.U32.HI R3, RZ, 0x10, R2.reuse ;  /* 0x00000010ff037819 */ /* 0x100fe40000011602 */
[----:B------:R-:W-:Y:S02]  /*12ac0*/  LOP3.LUT R0, R2, 0xffff, RZ, 0xc0, !PT ;  /* 0x0000ffff02007812 */ /* 0x000fe400078ec0ff */
[--C-:B------:R-:W-:Y:S02]  /*12ad0*/  HSET2.LE.AND R125, R125, R177.reuse, PT ;  /* 0x000000b17d7d7233 */ /* 0x100fe40003803000 */
[----:B------:R-:W-:Y:S02]  /*12ae0*/  SHF.R.U32.HI R2, RZ, 0x18, R2 ;  /* 0x00000018ff027819 */ /* 0x000fe40000011602 */
[----:B------:R-:W-:Y:S02]  /*12af0*/  LOP3.LUT R3, R3, 0xff, RZ, 0xc0, !PT ;  /* 0x000000ff03037812 */ /* 0x000fe400078ec0ff */
[----:B------:R-:W-:Y:S02]  /*12b00*/  LOP3.LUT R125, R125, R134, RZ, 0xc0, !PT ;  /* 0x000000867d7d7212 */ /* 0x000fe400078ec0ff */
[----:B------:R-:W4:Y:S01]  /*12b10*/  LDSM.16.MT88.4 R132, [R194+0x9400] ;  /* 0x00940000c284783b */ /* 0x000f220000004200 */
[----:B------:R-:W-:Y:S02]  /*12b20*/  PRMT R2, R3, 0x5410, R2 ;  /* 0x0000541003027816 */ /* 0x000fe40000000002 */
[----:B------:R-:W-:Y:S01]  /*12b30*/  SHF.R.U32.HI R0, RZ, 0x8, R0 ;  /* 0x00000008ff007819 */ /* 0x000fe20000011600 */
[-C--:B---3--:R-:W-:Y:S03]  /*12b40*/  HMMA.16816.F32.BF16 R68, R108, R112.reuse, R68 ;  /* 0x000000706c44723c */ /* 0x088fe60000041844 */
[----:B------:R-:W-:Y:S03]  /*12b50*/  PRMT R0, R100, 0x5410, R0 ;  /* 0x0000541064007816 */ /* 0x000fe60000000000 */
[C---:B------:R-:W-:Y:S06]  /*12b60*/  HMMA.16816.F32.BF16 R72, R116.reuse, R112, R72 ;  /* 0x000000707448723c */ /* 0x040fec0000041848 */
[-C--:B------:R-:W-:Y:S05]  /*12b70*/  HMMA.16816.F32.BF16 R76, R116, R114.reuse, R76 ;  /* 0x00000072744c723c */ /* 0x080fea000004184c */
[--C-:B------:R-:W-:Y:S01]  /*12b80*/  HSET2.LE.AND R113, R2, R177.reuse, PT ;  /* 0x000000b102717233 */ /* 0x100fe20003803000 */
[C---:B------:R-:W-:Y:S05]  /*12b90*/  HMMA.16816.F32.BF16 R80, R108.reuse, R114, R80 ;  /* 0x000000726c50723c */ /* 0x040fea0000041850 */
[----:B------:R-:W-:Y:S01]  /*12ba0*/  LOP3.LUT R2, R169, UR10, R180, 0x96, !PT ;  /* 0x0000000aa9027c12 */ /* 0x000fe2000f8e96b4 */
[-C--:B------:R-:W-:Y:S01]  /*12bb0*/  HMMA.16816.F32.BF16 R84, R108, R120.reuse, R84 ;  /* 0x000000786c54723c */ /* 0x080fe20000041854 */
[----:B------:R1:W3:Y:S01]  /*12bc0*/  LDL.S16 R180, [R1+0x38] ;  /* 0x0000380001b47983 */ /* 0x0002e20000100600 */
[----:B------:R-:W-:Y:S03]  /*12bd0*/  UIADD3 UR10, UR27, 0x76cf5d0a, URZ ;  /* 0x76cf5d0a1b0a7890 */ /* 0x000fe6000fffe03f */
[----:B------:R1:W5:Y:S01]  /*12be0*/  LDL.S16 R169, [R1+0x40] ;  /* 0x0000400001a97983 */ /* 0x0003620000100600 */
[C---:B------:R-:W-:Y:S05]  /*12bf0*/  HMMA.16816.F32.BF16 R88, R116.reuse, R120, R88 ;  /* 0x000000787458723c */ /* 0x040fea0000041858 */
[----:B------:R-:W-:Y:S01]  /*12c00*/  LOP3.LUT R113, R113, R138, RZ, 0xc0, !PT ;  /* 0x0000008a71717212 */ /* 0x000fe200078ec0ff */
[-C--:B------:R-:W-:Y:S01]  /*12c10*/  HMMA.16816.F32.BF16 R92, R116, R122.reuse, R92 ;  /* 0x0000007a745c723c */ /* 0x080fe2000004185c */
[----:B------:R-:W-:Y:S04]  /*12c20*/  LDSM.16.MT88.4 R116, [R192+0xb400] ;  /* 0x00b40000c074783b */ /* 0x000fe80000004200 */
[----:B------:R-:W-:Y:S01]  /*12c30*/  LOP3.LUT R120, R189, UR8, R168, 0x96, !PT ;  /* 0x00000008bd787c12 */ /* 0x000fe2000f8e96a8 */
[----:B------:R-:W-:Y:S01]  /*12c40*/  HMMA.16816.F32.BF16 R96, R108, R122, R96 ;  /* 0x0000007a6c60723c */ /* 0x000fe20000041860 */
[----:B------:R-:W-:Y:S02]  /*12c50*/  UIADD3 UR8, UR27, 0x32370b8f, URZ ;  /* 0x32370b8f1b087890 */ /* 0x000fe4000fffe03f */
[----:B------:R1:W5:Y:S02]  /*12c60*/  LDL.S16 R168, [R1+0x3c] ;  /* 0x00003c0001a87983 */ /* 0x0003640000100600 */
[--C-:B------:R-:W-:Y:S01]  /*12c70*/  HSET2.LE.AND R112, R0, R177.reuse, PT ;  /* 0x000000b100707233 */ /* 0x100fe20003803000 */
[-C--:B------:R-:W-:Y:S01]  /*12c80*/  HMMA.16816.F32.BF16 R4, R124, R128.reuse, R4 ;  /* 0x000000807c04723c */ /* 0x080fe20000041804 */
[----:B------:R-:W-:Y:S04]  /*12c90*/  LDSM.16.MT88.4 R108, [R194+0xa400] ;  /* 0x00a40000c26c783b */ /* 0x000fe80000004200 */
[--C-:B------:R-:W-:Y:S01]  /*12ca0*/  HSET2.LE.AND R114, R159, R177.reuse, PT ;  /* 0x000000b19f727233 */ /* 0x100fe20003803000 */
[----:B------:R-:W-:Y:S01]  /*12cb0*/  IMAD.WIDE.U32 R2, R2, -0x2daee0ad, RZ ;  /* 0xd2511f5302027825 */ /* 0x000fe200078e00ff */
[--C-:B------:R-:W-:Y:S04]  /*12cc0*/  HSET2.LE.AND R115, R164, R177.reuse, PT ;  /* 0x000000b1a4737233 */ /* 0x100fe80003803000 */
[----:B------:R-:W-:Y:S01]  /*12cd0*/  LOP3.LUT R112, R112, R137, RZ, 0xc0, !PT ;  /* 0x0000008970707212 */ /* 0x000fe200078ec0ff */
[----:B------:R-:W-:Y:S01]  /*12ce0*/  IMAD.WIDE.U32 R120, R120, -0x2daee0ad, RZ ;  /* 0xd2511f5378787825 */ /* 0x000fe200078e00ff */
[----:B------:R-:W-:Y:S01]  /*12cf0*/  LOP3.LUT R114, R114, R141, RZ, 0xc0, !PT ;  /* 0x0000008d72727212 */ /* 0x000fe200078ec0ff */
[----:B------:R-:W1:Y:S01]  /*12d00*/  LDSM.16.MT88.4 R136, [R192+0xa400] ;  /* 0x00a40000c088783b */ /* 0x000e620000004200 */
[----:B------:R-:W-:Y:S02]  /*12d10*/  LOP3.LUT R115, R115, R140, RZ, 0xc0, !PT ;  /* 0x0000008c73737212 */ /* 0x000fe400078ec0ff */
[----:B------:R-:W-:Y:S01]  /*12d20*/  LOP3.LUT R3, R3, UR10, R186, 0x96, !PT ;  /* 0x0000000a03037c12 */ /* 0x000fe2000f8e96ba */
[----:B------:R-:W-:Y:S01]  /*12d30*/  UIADD3 UR10, UR26, -0x255992d5, URZ ;  /* 0xdaa66d2b1a0a7890 */ /* 0x000fe2000fffe03f */
[----:B------:R-:W-:Y:S01]  /*12d40*/  LOP3.LUT R0, R121, UR8, R2, 0x96, !PT ;  /* 0x0000000879007c12 */ /* 0x000fe2000f8e9602 */
[----:B------:R-:W-:Y:S02]  /*12d50*/  UIADD3 UR8, UR26, 0x78dde6e4, URZ ;  /* 0x78dde6e41a087890 */ /* 0x000fe4000fffe03f */
[C---:B------:R-:W-:Y:S04]  /*12d60*/  HMMA.16816.F32.BF16 R8, R112.reuse, R128, R8 ;  /* 0x000000807008723c */ /* 0x040fe80000041808 */
[----:B------:R-:W-:Y:S02]  /*12d70*/  IMAD.WIDE.U32 R2, R3, -0x326172a9, RZ ;  /* 0xcd9e8d5703027825 */ /* 0x000fe400078e00ff */
[-C--:B------:R-:W-:Y:S05]  /*12d80*/  HMMA.16816.F32.BF16 R12, R112, R130.reuse, R12 ;  /* 0x00000082700c723c */ /* 0x080fea000004180c */
[----:B------:R-:W-:Y:S01]  /*12d90*/  LOP3.LUT R3, R3, UR10, R188, 0x96, !PT ;  /* 0x0000000a03037c12 */ /* 0x000fe2000f8e96bc */
[C---:B------:R-:W-:Y:S01]  /*12da0*/  HMMA.16816.F32.BF16 R16, R124.reuse, R130, R16 ;  /* 0x000000827c10723c */ /* 0x040fe20000041810 */
[----:B------:R-:W-:Y:S01]  /*12db0*/  LDSM.16.MT88.4 R188, [R194+0xbc00] ;  /* 0x00bc0000c2bc783b */ /* 0x000fe20000004200 */
[----:B------:R-:W-:Y:S03]  /*12dc0*/  UIADD3 UR10, UR27, -0x126145ec, URZ ;  /* 0xed9eba141b0a7890 */ /* 0x000fe6000fffe03f */
[----:B------:R-:W-:Y:S01]  /*12dd0*/  LOP3.LUT R128, R166, 0xff, RZ, 0xc0, !PT ;  /* 0x000000ffa6807812 */ /* 0x000fe200078ec0ff */
[-C--:B----4-:R-:W-:Y:S05]  /*12de0*/  HMMA.16816.F32.BF16 R20, R124, R132.reuse, R20 ;  /* 0x000000847c14723c */ /* 0x090fea0000041814 */
[--C-:B--2---:R-:W-:Y:S01]  /*12df0*/  @!P0 HFMA2.BF16_V2 R170, -RZ.H0_H0, RZ.H0_H0, -R204.reuse.H1_H1 ;  /* 0x200000ffffaa8231 */ /* 0x104fe200003609cc */
[C---:B------:R-:W-:Y:S05]  /*12e00*/  HMMA.16816.F32.BF16 R24, R112.reuse, R132, R24 ;  /* 0x000000847018723c */ /* 0x040fea0000041818 */
[----:B------:R-:W-:Y:S01]  /*12e10*/  PRMT R220, R170, 0x7610, R220 ;  /* 0x00007610aadc7816 */ /* 0x000fe200000000dc */
[-C--:B------:R-:W-:Y:S05]  /*12e20*/  HMMA.16816.F32.BF16 R28, R112, R134.reuse, R28 ;  /* 0x00000086701c723c */ /* 0x080fea000004181c */
[----:B------:R-:W-:Y:S01]  /*12e30*/  IMAD.WIDE.U32 R162, R0, -0x326172a9, RZ ;  /* 0xcd9e8d5700a27825 */ /* 0x000fe200078e00ff */
[C---:B------:R-:W-:Y:S05]  /*12e40*/  HMMA.16816.F32.BF16 R32, R124.reuse, R134, R32 ;  /* 0x000000867c20723c */ /* 0x040fea0000041820 */
[----:B------:R-:W-:Y:S01]  /*12e50*/  LOP3.LUT R0, R163, UR8, R2, 0x96, !PT ;  /* 0x00000008a3007c12 */ /* 0x000fe2000f8e9602 */
[-C--:B-1----:R-:W-:Y:S01]  /*12e60*/  HMMA.16816.F32.BF16 R36, R124, R136.reuse, R36 ;  /* 0x000000887c24723c */ /* 0x082fe20000041824 */
[----:B------:R-:W-:Y:S04]  /*12e70*/  UIADD3 UR8, UR27, -0x56f99767, URZ ;  /* 0xa90668991b087890 */ /* 0x000fe8000fffe03f */
[----:B------:R-:W-:Y:S01]  /*12e80*/  IMAD.WIDE.U32 R2, R3, -0x2daee0ad, RZ ;  /* 0xd2511f5303027825 */ /* 0x000fe200078e00ff */
[C---:B------:R-:W-:Y:S05]  /*12e90*/  HMMA.16816.F32.BF16 R40, R112.reuse, R136, R40 ;  /* 0x000000887028723c */ /* 0x040fea0000041828 */
[----:B------:R-:W-:Y:S01]  /*12ea0*/  LOP3.LUT R100, R3, UR10, R120, 0x96, !PT ;  /* 0x0000000a03647c12 */ /* 0x000fe2000f8e9678 */
[-C--:B------:R-:W-:Y:S01]  /*12eb0*/  HMMA.16816.F32.BF16 R44, R112, R138.reuse, R44 ;  /* 0x0000008a702c723c */ /* 0x080fe2000004182c */
[----:B------:R-:W1:Y:S04]  /*12ec0*/  LDSM.16.MT88.4 R120, [R194+0xb400] ;  /* 0x00b40000c278783b */ /* 0x000e680000004200 */
[----:B------:R-:W-:Y:S01]  /*12ed0*/  IMAD.WIDE.U32 R164, R0, -0x2daee0ad, RZ ;  /* 0xd2511f5300a47825 */ /* 0x000fe200078e00ff */
[C---:B------:R-:W-:Y:S03]  /*12ee0*/  HMMA.16816.F32.BF16 R48, R124.reuse, R138, R48 ;  /* 0x0000008a7c30723c */ /* 0x040fe60000041830 */
[----:B------:R-:W-:Y:S02]  /*12ef0*/  LDSM.16.MT88.4 R136, [R192+0xa800] ;  /* 0x00a80000c088783b */ /* 0x000fe40000004200 */
[----:B------:R-:W-:Y:S01]  /*12f00*/  LOP3.LUT R2, R165, UR8, R2, 0x96, !PT ;  /* 0x00000008a5027c12 */ /* 0x000fe2000f8e9602 */
[-C--:B------:R-:W-:Y:S01]  /*12f10*/  HMMA.16816.F32.BF16 R52, R124, R108.reuse, R52 ;  /* 0x0000006c7c34723c */ /* 0x080fe20000041834 */
[----:B------:R-:W-:Y:S04]  /*12f20*/  UIADD3 UR8, UR26, 0x1715609d, URZ ;  /* 0x1715609d1a087890 */ /* 0x000fe8000fffe03f */
[----:B------:R-:W-:Y:S01]  /*12f30*/  IMAD.WIDE.U32 R2, R2, -0x326172a9, RZ ;  /* 0xcd9e8d5702027825 */ /* 0x000fe200078e00ff */
[C---:B------:R-:W-:Y:S05]  /*12f40*/  HMMA.16816.F32.BF16 R56, R112.reuse, R108, R56 ;  /* 0x0000006c7038723c */ /* 0x040fea0000041838 */
[----:B------:R-:W-:Y:S01]  /*12f50*/  SHF.R.U32.HI R132, RZ, 0x18, R2 ;  /* 0x00000018ff847819 */ /* 0x000fe20000011602 */
[-C--:B------:R-:W-:Y:S05]  /*12f60*/  HMMA.16816.F32.BF16 R60, R112, R110.reuse, R60 ;  /* 0x0000006e703c723c */ /* 0x080fea000004183c */
[----:B------:R-:W-:Y:S01]  /*12f70*/  IMAD.WIDE.U32 R160, R100, -0x326172a9, RZ ;  /* 0xcd9e8d5764a07825 */ /* 0x000fe200078e00ff */
[C---:B------:R-:W-:Y:S05]  /*12f80*/  HMMA.16816.F32.BF16 R64, R124.reuse, R110, R64 ;  /* 0x0000006e7c40723c */ /* 0x040fea0000041840 */
[----:B------:R-:W-:Y:S01]  /*12f90*/  LOP3.LUT R109, R166, 0xffff, RZ, 0xc0, !PT ;  /* 0x0000ffffa66d7812 */ /* 0x000fe200078ec0ff */
[-C--:B------:R-:W-:Y:S05]  /*12fa0*/  HMMA.16816.F32.BF16 R68, R124, R116.reuse, R68 ;  /* 0x000000747c44723c */ /* 0x080fea0000041844 */
[C---:B------:R-:W-:Y:S01]  /*12fb0*/  LOP3.LUT R110, R2.reuse, 0xff, RZ, 0xc0, !PT ;  /* 0x000000ff026e7812 */ /* 0x040fe200078ec0ff */
[C---:B------:R-:W-:Y:S05]  /*12fc0*/  HMMA.16816.F32.BF16 R72, R112.reuse, R116, R72 ;  /* 0x000000747048723c */ /* 0x040fea0000041848 */
[----:B------:R-:W-:Y:S01]  /*12fd0*/  SHF.R.U32.HI R108, RZ, 0x10, R166 ;  /* 0x00000010ff6c7819 */ /* 0x000fe200000116a6 */
[-C--:B------:R-:W-:Y:S05]  /*12fe0*/  HMMA.16816.F32.BF16 R76, R112, R118.reuse, R76 ;  /* 0x00000076704c723c */ /* 0x080fea000004184c */
[----:B------:R-:W-:Y:S01]  /*12ff0*/  LOP3.LUT R100, R2, 0xffff, RZ, 0xc0, !PT ;  /* 0x0000ffff02647812 */ /* 0x000fe200078ec0ff */
[C---:B------:R-:W-:Y:S05]  /*13000*/  HMMA.16816.F32.BF16 R80, R124.reuse, R118, R80 ;  /* 0x000000767c50723c */ /* 0x040fea0000041850 */
[----:B------:R-:W-:Y:S01]  /*13010*/  LOP3.LUT R0, R167, UR11, R172, 0x96, !PT ;  /* 0x0000000ba7007c12 */ /* 0x000fe2000f8e96ac */
[-C--:B-1----:R-:W-:Y:S05]  /*13020*/  HMMA.16816.F32.BF16 R84, R124, R120.reuse, R84 ;  /* 0x000000787c54723c */ /* 0x082fea0000041854 */
        /* <DEDUP_REMOVED lines=9> */
[----:B------:R-:W-:Y:S02]  /*130c0*/  LOP3.LUT R2, R3, UR11, R160, 0x96, !PT ;  /* 0x0000000b03027c12 */ /* 0x000fe4000f8e96a0 */
        /* <DEDUP_REMOVED lines=54> */
[----:B------:R-:W-:Y:S02]  /*13430*/  PRMT R3, R171, 0x7632, R3 ;  /* 0x00007632ab037816 */ /* 0x000fe40000000003 */
[--C-:B------:R-:W-:Y:S02]  /*13440*/  HSET2.LE.AND R110, R140, R177.reuse, PT ;  /* 0x000000b18c6e7233 */ /* 0x100fe40003803000 */
[--C-:B------:R-:W-:Y:S02]  /*13450*/  HSET2.LE.AND R109, R109, R177.reuse, PT ;  /* 0x000000b16d6d7233 */ /* 0x100fe40003803000 */
[--C-:B------:R-:W-:Y:S01]  /*13460*/  HSET2.LE.AND R108, R108, R177.reuse, PT ;  /* 0x000000b16c6c7233 */ /* 0x100fe20003803000 */
[----:B---3--:R-:W-:Y:S01]  /*13470*/  @!P2 HFMA2.BF16_V2 R180, -RZ.H0_H0, RZ.H0_H0, -R204.H0_H0 ;  /* 0x200000ffffb4a231 */ /* 0x008fe200003409cc */
[--C-:B------:R-:W-:Y:S02]  /*13480*/  HSET2.LE.AND R111, R166, R177.reuse, PT ;  /* 0x000000b1a66f7233 */ /* 0x100fe40003803000 */
[----:B------:R-:W-:Y:S01]  /*13490*/  LOP3.LUT R109, R109, R143, RZ, 0xc0, !PT ;  /* 0x0000008f6d6d7212 */ /* 0x000fe200078ec0ff */
[----:B-----5:R-:W-:Y:S01]  /*134a0*/  @!P3 HFMA2.BF16_V2 R169, -RZ.H0_H0, RZ.H0_H0, -R100.H0_H0 ;  /* 0x200000ffffa9b231 */ /* 0x020fe20000340964 */
[----:B------:R-:W-:Y:S01]  /*134b0*/  @!P2 STL.S16 [R1+0x38], R180 ;  /* 0x000038b40100a387 */ /* 0x000fe20000100600 */
[----:B------:R-:W-:Y:S02]  /*134c0*/  LOP3.LUT R110, R110, R142, RZ, 0xc0, !PT ;  /* 0x0000008e6e6e7212 */ /* 0x000fe400078ec0ff */
[----:B------:R-:W-:Y:S01]  /*134d0*/  LOP3.LUT R108, R108, R149, RZ, 0xc0, !PT ;  /* 0x000000956c6c7212 */ /* 0x000fe200078ec0ff */
[----:B------:R-:W-:Y:S01]  /*134e0*/  @!P0 STL.S16 [R1+0x34], R170 ;  /* 0x000034aa01008387 */ /* 0x000fe20000100600 */
[----:B------:R-:W-:Y:S02]  /*134f0*/  LOP3.LUT R111, R111, R150, RZ, 0xc0, !PT ;  /* 0x000000966f6f7212 */ /* 0x000fe400078ec0ff */
[----:B------:R-:W-:Y:S01]  /*13500*/  HSET2.LE.AND R118, R160, R177, PT ;  /* 0x000000b1a0767233 */ /* 0x000fe20003803000 */
[----:B------:R-:W-:Y:S01]  /*13510*/  @!P3 STL.S16 [R1+0x40], R169 ;  /* 0x000040a90100b387 */ /* 0x000fe20000100600 */
[----:B------:R-:W-:Y:S02]  /*13520*/  LOP3.LUT R116, R116, R152, RZ, 0xc0, !PT ;  /* 0x0000009874747212 */ /* 0x000fe400078ec0ff */
[----:B------:R-:W-:Y:S01]  /*13530*/  LOP3.LUT R117, R117, R153, RZ, 0xc0, !PT ;  /* 0x0000009975757212 */ /* 0x000fe200078ec0ff */
[-C--:B-1----:R-:W-:Y:S01]  /*13540*/  HMMA.16816.F32.BF16 R4, R108, R128.reuse, R4 ;  /* 0x000000806c04723c */ /* 0x082fe20000041804 */
[----:B------:R-:W1:Y:S04]  /*13550*/  LDSM.16.MT88.4 R140, [R194+0xa800] ;  /* 0x00a80000c28c783b */ /* 0x000e680000004200 */
[----:B------:R-:W-:Y:S01]  /*13560*/  @!P4 HFMA2.BF16_V2 R168, -RZ.H0_H0, RZ.H0_H0, -R3.H0_H0 ;  /* 0x200000ffffa8c231 */ /* 0x000fe20000340903 */
[----:B------:R-:W-:Y:S02]  /*13570*/  LOP3.LUT R118, R118, R151, RZ, 0xc0, !PT ;  /* 0x0000009776767212 */ /* 0x000fe400078ec0ff */
[----:B------:R-:W-:Y:S02]  /*13580*/  SHF.R.U32.HI R123, RZ, 0x18, R216 ;  /* 0x00000018ff7b7819 */ /* 0x000fe400000116d8 */
[----:B------:R-:W-:Y:S01]  /*13590*/  @!P4 STL.S16 [R1+0x3c], R168 ;  /* 0x00003ca80100c387 */ /* 0x000fe20000100600 */
[----:B------:R-:W-:Y:S02]  /*135a0*/  LOP3.LUT R120, R120, 0xff, RZ, 0xc0, !PT ;  /* 0x000000ff78787812 */ /* 0x000fe400078ec0ff */
[C---:B------:R-:W-:Y:S01]  /*135b0*/  HMMA.16816.F32.BF16 R8, R116.reuse, R128, R8 ;  /* 0x000000807408723c */ /* 0x040fe20000041808 */
[----:B------:R4:W3:Y:S03]  /*135c0*/  LDL.S16 R227, [R1+0x30] ;  /* 0x0000300001e37983 */ /* 0x0008e60000100600 */
[----:B------:R-:W-:Y:S01]  /*135d0*/  PRMT R179, R120, 0x5410, R122 ;  /* 0x0000541078b37816 */ /* 0x000fe2000000007a */
[----:B------:R4:W5:Y:S01]  /*135e0*/  LDL.S16 R226, [R1+0x2c] ;  /* 0x00002c0001e27983 */ /* 0x0009620000100600 */
[-C--:B------:R-:W-:Y:S03]  /*135f0*/  HMMA.16816.F32.BF16 R12, R116, R130.reuse, R12 ;  /* 0x00000082740c723c */ /* 0x080fe6000004180c */
[----:B------:R4:W4:Y:S02]  /*13600*/  LDL.S16 R225, [R1+0x28] ;  /* 0x0000280001e17983 */ /* 0x0009240000100600 */
[----:B------:R-:W-:Y:S01]  /*13610*/  PRMT R178, R127, 0x5410, R178 ;  /* 0x000054107fb27816 */ /* 0x000fe200000000b2 */
[C---:B------:R-:W-:Y:S05]  /*13620*/  HMMA.16816.F32.BF16 R16, R108.reuse, R130, R16 ;  /* 0x000000826c10723c */ /* 0x040fea0000041810 */
[----:B------:R-:W-:Y:S01]  /*13630*/  PRMT R222, R180, 0x7610, R222 ;  /* 0x00007610b4de7816 */ /* 0x000fe200000000de */
[-C--:B--2---:R-:W-:Y:S01]  /*13640*/  HMMA.16816.F32.BF16 R20, R108, R132.reuse, R20 ;  /* 0x000000846c14723c */ /* 0x084fe20000041814 */
[----:B------:R-:W-:Y:S04]  /*13650*/  LDSM.16.MT88.4 R180, [R194+0xac00] ;  /* 0x00ac0000c2b4783b */ /* 0x000fe80000004200 */
[----:B------:R-:W-:Y:S01]  /*13660*/  SHF.R.U32.HI R121, RZ, 0x10, R216 ;  /* 0x00000010ff797819 */ /* 0x000fe200000116d8 */
[C---:B------:R-:W-:Y:S05]  /*13670*/  HMMA.16816.F32.BF16 R24, R116.reuse, R132, R24 ;  /* 0x000000847418723c */ /* 0x040fea0000041818 */
[----:B------:R-:W-:Y:S01]  /*13680*/  LOP3.LUT R121, R121, 0xff, RZ, 0xc0, !PT ;  /* 0x000000ff79797812 */ /* 0x000fe200078ec0ff */
[-C--:B------:R-:W-:Y:S05]  /*13690*/  HMMA.16816.F32.BF16 R28, R116, R134.reuse, R28 ;  /* 0x00000086741c723c */ /* 0x080fea000004181c */
[----:B------:R-:W-:Y:S01]  /*136a0*/  PRMT R175, R121, 0x5410, R123 ;  /* 0x0000541079af7816 */ /* 0x000fe2000000007b */
[C---:B------:R-:W-:Y:S01]  /*136b0*/  HMMA.16816.F32.BF16 R32, R108.reuse, R134, R32 ;  /* 0x000000866c20723c */ /* 0x040fe20000041820 */
[----:B------:R-:W2:Y:S04]  /*136c0*/  LDSM.16.MT88.4 R120, [R194+0xb800] ;  /* 0x00b80000c278783b */ /* 0x000ea80000004200 */
[----:B------:R-:W-:Y:S01]  /*136d0*/  LOP3.LUT R105, R105, 0xff, RZ, 0xc0, !PT ;  /* 0x000000ff69697812 */ /* 0x000fe200078ec0ff */
[-C--:B------:R-:W-:Y:S03]  /*136e0*/  HMMA.16816.F32.BF16 R36, R108, R136.reuse, R36 ;  /* 0x000000886c24723c */ /* 0x080fe60000041824 */
[----:B------:R-:W2:Y:S02]  /*136f0*/  LDSM.16.MT88.4 R132, [R192+0x9c00] ;  /* 0x009c0000c084783b */ /* 0x000ea40000004200 */
[----:B------:R-:W-:Y:S01]  /*13700*/  PRMT R105, R105, 0x5410, R124 ;  /* 0x0000541069697816 */ /* 0x000fe2000000007c */
[C---:B------:R-:W-:Y:S05]  /*13710*/  HMMA.16816.F32.BF16 R40, R116.reuse, R136, R40 ;  /* 0x000000887428723c */ /* 0x040fea0000041828 */
[----:B------:R-:W-:Y:S01]  /*13720*/  SHF.R.U32.HI R0, RZ, 0x8, R0 ;  /* 0x00000008ff007819 */ /* 0x000fe20000011600 */
[-C--:B------:R-:W-:Y:S05]  /*13730*/  HMMA.16816.F32.BF16 R44, R116, R138.reuse, R44 ;  /* 0x0000008a742c723c */ /* 0x080fea000004182c */
[----:B------:R-:W-:Y:S01]  /*13740*/  PRMT R0, R126, 0x5410, R0 ;  /* 0x000054107e007816 */ /* 0x000fe20000000000 */
[C---:B------:R-:W-:Y:S01]  /*13750*/  HMMA.16816.F32.BF16 R48, R108.reuse, R138, R48 ;  /* 0x0000008a6c30723c */ /* 0x040fe20000041830 */
[----:B------:R-:W2:Y:S04]  /*13760*/  LDSM.16.MT88.4 R124, [R194+0x9c00] ;  /* 0x009c0000c27c783b */ /* 0x000ea80000004200 */
[--C-:B------:R-:W-:Y:S01]  /*13770*/  HSET2.LE.AND R176, R0, R177.reuse, PT ;  /* 0x000000b100b07233 */ /* 0x100fe20003803000 */
[-C--:B-1----:R-:W-:Y:S05]  /*13780*/  HMMA.16816.F32.BF16 R52, R108, R140.reuse, R52 ;  /* 0x0000008c6c34723c */ /* 0x082fea0000041834 */
[----:B------:R-:W-:Y:S01]  /*13790*/  PRMT R0, R184, 0x7632, R0 ;  /* 0x00007632b8007816 */ /* 0x000fe20000000000 */
[C---:B------:R-:W-:Y:S05]  /*137a0*/  HMMA.16816.F32.BF16 R56, R116.reuse, R140, R56 ;  /* 0x0000008c7438723c */ /* 0x040fea0000041838 */
[----:B------:R-:W-:Y:S01]  /*137b0*/  PRMT R224, R169, 0x7610, R224 ;  /* 0x00007610a9e07816 */ /* 0x000fe200000000e0 */
[-C--:B------:R-:W-:Y:S05]  /*137c0*/  HMMA.16816.F32.BF16 R60, R116, R142.reuse, R60 ;  /* 0x0000008e743c723c */ /* 0x080fea000004183c */
[----:B------:R-:W-:Y:S01]  /*137d0*/  PRMT R223, R168, 0x7610, R223 ;  /* 0x00007610a8df7816 */ /* 0x000fe200000000df */
[C---:B------:R-:W-:Y:S01]  /*137e0*/  HMMA.16816.F32.BF16 R64, R108.reuse, R142, R64 ;  /* 0x0000008e6c40723c */ /* 0x040fe20000041840 */
[----:B------:R-:W1:Y:S04]  /*137f0*/  LDSM.16.MT88.4 R140, [R192+0xac00] ;  /* 0x00ac0000c08c783b */ /* 0x000e680000004200 */
[----:B------:R-:W-:Y:S01]  /*13800*/  SHF.R.U32.HI R216, RZ, 0x18, R216 ;  /* 0x00000018ffd87819 */ /* 0x000fe200000116d8 */
[-C--:B------:R-:W-:Y:S05]  /*13810*/  HMMA.16816.F32.BF16 R68, R108, R112.reuse, R68 ;  /* 0x000000706c44723c */ /* 0x080fea0000041844 */
[--C-:B------:R-:W-:Y:S01]  /*13820*/  HSET2.LE.AND R173, R105, R177.reuse, PT ;  /* 0x000000b169ad7233 */ /* 0x100fe20003803000 */
[C---:B------:R-:W-:Y:S05]  /*13830*/  HMMA.16816.F32.BF16 R72, R116.reuse, R112, R72 ;  /* 0x000000707448723c */ /* 0x040fea0000041848 */
[----:B------:R-:W-:Y:S01]  /*13840*/  IMAD.MOV.U32 R105, RZ, RZ, R204 ;  /* 0x000000ffff697224 */ /* 0x000fe200078e00cc */
[-C--:B------:R-:W-:Y:S05]  /*13850*/  HMMA.16816.F32.BF16 R76, R116, R114.reuse, R76 ;  /* 0x00000072744c723c */ /* 0x080fea000004184c */
[--C-:B------:R-:W-:Y:S01]  /*13860*/  HSET2.LE.AND R179, R179, R177.reuse, PT ;  /* 0x000000b1b3b37233 */ /* 0x100fe20003803000 */
[C---:B------:R-:W-:Y:S05]  /*13870*/  HMMA.16816.F32.BF16 R80, R108.reuse, R114, R80 ;  /* 0x000000726c50723c */ /* 0x040fea0000041850 */
[--C-:B------:R-:W-:Y:S01]  /*13880*/  HSET2.LE.AND R174, R174, R177.reuse, PT ;  /* 0x000000b1aeae7233 */ /* 0x100fe20003803000 */
[-C--:B--2---:R-:W-:Y:S05]  /*13890*/  HMMA.16816.F32.BF16 R84, R108, R120.reuse, R84 ;  /* 0x000000786c54723c */ /* 0x084fea0000041854 */
[--C-:B------:R-:W-:Y:S01]  /*138a0*/  HSET2.LE.AND R175, R175, R177.reuse, PT ;  /* 0x000000b1afaf7233 */ /* 0x100fe20003803000 */
[C---:B------:R-:W-:Y:S05]  /*138b0*/  HMMA.16816.F32.BF16 R88, R116.reuse, R120, R88 ;  /* 0x000000787458723c */ /* 0x040fea0000041858 */
[--C-:B------:R-:W-:Y:S01]  /*138c0*/  HSET2.LE.AND R178, R178, R177.reuse, PT ;  /* 0x000000b1b2b27233 */ /* 0x100fe20003803000 */
[-C--:B------:R-:W-:Y:S05]  /*138d0*/  HMMA.16816.F32.BF16 R92, R116, R122.reuse, R92 ;  /* 0x0000007a745c723c */ /* 0x080fea000004185c */
[----:B------:R-:W-:Y:S01]  /*138e0*/  HSET2.LE.AND R177, R2, R177, PT ;  /* 0x000000b102b17233 */ /* 0x000fe20003803000 */
[----:B------:R-:W-:Y:S05]  /*138f0*/  HMMA.16816.F32.BF16 R96, R108, R122, R96 ;  /* 0x0000007a6c60723c */ /* 0x000fea0000041860 */
[----:B------:R-:W-:Y:S02]  /*13900*/  PRMT R2, R184, 0x7610, R2 ;  /* 0x00007610b8027816 */ /* 0x000fe40000000002 */
[----:B------:R-:W-:Y:S01]  /*13910*/  LOP3.LUT R179, R179, R105, RZ, 0xc0, !PT ;  /* 0x00000069b3b37212 */ /* 0x000fe200078ec0ff */
[----:B------:R-:W2:Y:S03]  /*13920*/  LDSM.16.MT88.4 R184, [R192+0xbc00] ;  /* 0x00bc0000c0b8783b */ /* 0x000ea60000004200 */
[----:B------:R-:W-:Y:S02]  /*13930*/  PRMT R105, R2, 0x5410, R0 ;  /* 0x0000541002697816 */ /* 0x000fe40000000000 */
[----:B------:R-:W-:Y:S02]  /*13940*/  LOP3.LUT R172, R172, R156, RZ, 0xc0, !PT ;  /* 0x0000009cacac7212 */ /* 0x000fe400078ec0ff */
[----:B------:R-:W-:Y:S02]  /*13950*/  LOP3.LUT R173, R173, R155, RZ, 0xc0, !PT ;  /* 0x0000009badad7212 */ /* 0x000fe400078ec0ff */
[----:B------:R-:W-:Y:S02]  /*13960*/  LOP3.LUT R174, R174, R154, RZ, 0xc0, !PT ;  /* 0x0000009aaeae7212 */ /* 0x000fe400078ec0ff */
[----:B------:R-:W-:Y:S02]  /*13970*/  LOP3.LUT R175, R175, R105, RZ, 0xc0, !PT ;  /* 0x00000069afaf7212 */ /* 0x000fe400078ec0ff */
[----:B------:R-:W-:Y:S02]  /*13980*/  PRMT R105, R100, 0x5410, R3 ;  /* 0x0000541064697816 */ /* 0x000fe40000000003 */
[----:B------:R-:W-:Y:S02]  /*13990*/  LOP3.LUT R176, R176, R158, RZ, 0xc0, !PT ;  /* 0x0000009eb0b07212 */ /* 0x000fe400078ec0ff */
[----:B------:R-:W-:Y:S01]  /*139a0*/  LOP3.LUT R177, R177, R157, RZ, 0xc0, !PT ;  /* 0x0000009db1b17212 */ /* 0x000fe200078ec0ff */
[-C--:B------:R-:W-:Y:S05]  /*139b0*/  HMMA.16816.F32.BF16 R136, R172, R132.reuse, R4 ;  /* 0x00000084ac88723c */ /* 0x080fea0000041804 */
[----:B------:R-:W-:Y:S01]  /*139c0*/  LOP3.LUT R178, R178, R105, RZ, 0xc0, !PT ;  /* 0x00000069b2b27212 */ /* 0x000fe200078ec0ff */
[----:B------:R-:W-:Y:S01]  /*139d0*/  IMAD.MOV.U32 R105, RZ, RZ, R101 ;  /* 0x000000ffff697224 */ /* 0x000fe200078e0065 */
[----:B------:R-:W-:Y:S04]  /*139e0*/  @!P3 PRMT R100, R224, 0x5410, RZ ;  /* 0x00005410e064b816 */ /* 0x000fe800000000ff */
[----:B------:R-:W-:Y:S01]  /*139f0*/  @!P4 PRMT R3, R223, 0x5410, RZ ;  /* 0x00005410df03c816 */ /* 0x000fe200000000ff */
[C---:B------:R-:W-:Y:S04]  /*13a00*/  HMMA.16816.F32.BF16 R168, R176.reuse, R132, R8 ;  /* 0x00000084b0a8723c */ /* 0x040fe80000041808 */
[----:B------:R-:W-:Y:S02]  /*13a10*/  @P0 PRMT R4, R204, 0x7632, R4 ;  /* 0x00007632cc040816 */ /* 0x000fe40000000004 */
[-C--:B------:R-:W-:Y:S05]  /*13a20*/  HMMA.16816.F32.BF16 R164, R176, R134.reuse, R12 ;  /* 0x00000086b0a4723c */ /* 0x080fea000004180c */
[----:B------:R-:W-:Y:S01]  /*13a30*/  @!P2 PRMT R204, R222, 0x5410, RZ ;  /* 0x00005410decca816 */ /* 0x000fe200000000ff */
[C---:B------:R-:W-:Y:S01]  /*13a40*/  HMMA.16816.F32.BF16 R132, R172.reuse, R134, R16 ;  /* 0x00000086ac84723c */ /* 0x040fe20000041810 */
[----:B------:R-:W-:Y:S01]  /*13a50*/  ISETP.LT.AND P2, PT, RZ, UR31, PT ;  /* 0x0000001fff007c0c */ /* 0x000fe2000bf41270 */
[----:B------:R-:W-:Y:S03]  /*13a60*/  UIADD3 UR31, UR31, -0x1, URZ ;  /* 0xffffffff1f1f7890 */ /* 0x000fe6000fffe03f */
[----:B------:R-:W-:Y:S01]  /*13a70*/  @!P0 PRMT R4, R220, 0x5410, RZ ;  /* 0x00005410dc048816 */ /* 0x000fe200000000ff */
        /* <DEDUP_REMOVED lines=18> */
[-C--:B------:R-:W-:Y:S05]  /*13ba0*/  HMMA.16816.F32.BF16 R92, R176, R190.reuse, R92 ;  /* 0x000000beb05c723c */ /* 0x080fea000004185c */
[----:B---3--:R-:W-:Y:S01]  /*13bb0*/  @!P5 HFMA2.BF16_V2 R227, -RZ.H0_H0, RZ.H0_H0, -R106.H0_H0 ;  /* 0x200000ffffe3d231 */ /* 0x008fe2000034096a */
[----:B------:R-:W-:Y:S04]  /*13bc0*/  HMMA.16816.F32.BF16 R96, R172, R190, R96 ;  /* 0x000000beac60723c */ /* 0x000fe80000041860 */
[----:B------:R-:W-:Y:S01]  /*13bd0*/  @!P5 STL.S16 [R1+0x30], R227 ;  /* 0x000030e30100d387 */ /* 0x000fe20000100600 */
[----:B------:R-:W-:Y:S01]  /*13be0*/  PRMT R7, R227, 0x7610, R7 ;  /* 0x00007610e3077816 */ /* 0x000fe20000000007 */
[----:B-----5:R-:W-:Y:S05]  /*13bf0*/  @!P6 HFMA2.BF16_V2 R226, -RZ.H0_H0, RZ.H0_H0, -R2.H0_H0 ;  /* 0x200000ffffe2e231 */ /* 0x020fea0000340902 */
[----:B------:R-:W-:Y:S01]  /*13c00*/  @!P6 STL.S16 [R1+0x2c], R226 ;  /* 0x00002ce20100e387 */ /* 0x000fe20000100600 */
[----:B------:R-:W-:Y:S02]  /*13c10*/  @!P5 PRMT R106, R7, 0x5410, RZ ;  /* 0x00005410076ad816 */ /* 0x000fe400000000ff */
[----:B------:R-:W-:Y:S02]  /*13c20*/  ISETP.LE.U32.AND P5, PT, R216, UR13, PT ;  /* 0x0000000dd8007c0c */ /* 0x000fe4000bfa3070 */
[----:B------:R-:W-:Y:S01]  /*13c30*/  PRMT R6, R226, 0x7610, R6 ;  /* 0x00007610e2067816 */ /* 0x000fe20000000006 */
[----:B------:R1:W-:Y:S03]  /*13c40*/  STG.E.U16 desc[UR18][R208.64+0x72], R106 ;  /* 0x0000726ad0007986 */ /* 0x0003e6000c101512 */
[----:B------:R-:W-:Y:S05]  /*13c50*/  @!P6 PRMT R2, R6, 0x5410, RZ ;  /* 0x000054100602e816 */ /* 0x000fea00000000ff */
[----:B------:R-:W-:Y:S02]  /*13c60*/  STG.E.U16 desc[UR18][R210.64+0x70], R2 ;  /* 0x00007002d2007986 */ /* 0x000fe4000c101512 */
[----:B----4-:R-:W-:Y:S05]  /*13c70*/  @!P5 HFMA2.BF16_V2 R225, -RZ.H0_H0, RZ.H0_H0, -R0.H0_H0 ;  /* 0x200000ffffe1d231 */ /* 0x010fea0000340900 */
[----:B------:R-:W-:Y:S01]  /*13c80*/  @!P5 STL.S16 [R1+0x28], R225 ;  /* 0x000028e10100d387 */ /* 0x000fe20000100600 */
[----:B------:R-:W-:Y:S04]  /*13c90*/  PRMT R5, R225, 0x7610, R5 ;  /* 0x00007610e1057816 */ /* 0x000fe80000000005 */
[----:B------:R-:W-:Y:S05]  /*13ca0*/  @!P5 PRMT R0, R5, 0x5410, RZ ;  /* 0x000054100500d816 */ /* 0x000fea00000000ff */
[----:B------:R2:W-:Y:S01]  /*13cb0*/  STG.E.U16 desc[UR18][R210.64+0x72], R0 ;  /* 0x00007200d2007986 */ /* 0x0005e2000c101512 */
[----:B-1----:R-:W-:Y:S03]  /*13cc0*/  IADD3 R208, P0, R208, -0x80, RZ ;  /* 0xffffff80d0d07810 */ /* 0x002fe60007f1e0ff */
[----:B------:R1:W-:Y:S01]  /*13cd0*/  STG.E.U16 desc[UR18][R214.64+0x6e], R100 ;  /* 0x00006e64d6007986 */ /* 0x0003e2000c101512 */
[----:B------:R-:W-:Y:S03]  /*13ce0*/  IADD3.X R209, R209, -0x1, RZ, P0, !PT ;  /* 0xffffffffd1d17810 */ /* 0x000fe600007fe4ff */
[----:B------:R3:W-:Y:S04]  /*13cf0*/  STG.E.U16 desc[UR18][R214.64+0x70], R3 ;  /* 0x00007003d6007986 */ /* 0x0007e8000c101512 */
[----:B------:R4:W-:Y:S04]  /*13d00*/  STG.E.U16 desc[UR18][R212.64+0x70], R204 ;  /* 0x000070ccd4007986 */ /* 0x0009e8000c101512 */
[----:B------:R4:W-:Y:S01]  /*13d10*/  STG.E.U16 desc[UR18][R212.64+0x72], R4 ;  /* 0x00007204d4007986 */ /* 0x0009e2000c101512 */
[----:B--2---:R-:W-:Y:S02]  /*13d20*/  IMAD.MOV.U32 R0, RZ, RZ, R104 ;  /* 0x000000ffff007224 */ /* 0x004fe400078e0068 */
[----:B-1----:R-:W-:Y:S02]  /*13d30*/  IMAD.MOV.U32 R100, RZ, RZ, R102 ;  /* 0x000000ffff647224 */ /* 0x002fe400078e0066 */
[----:B---3--:R-:W-:Y:S01]  /*13d40*/  IMAD.MOV.U32 R3, RZ, RZ, R103 ;  /* 0x000000ffff037224 */ /* 0x008fe200078e0067 */
[----:B------:R-:W-:Y:S06]  /*13d50*/  @P2 BRA `(.L_x_695) ;  /* 0xffffff8000202947 */ /* 0x000fec000383ffff */
.L_x_694:
[----:B------:R-:W2:Y:S04]  /*13d60*/  LDL.LU R5, [R1+0x128] ;  /* 0x0001280001057983 */ /* 0x000ea80000300800 */
[----:B------:R-:W3:Y:S04]  /*13d70*/  LDL.LU R8, [R1+0x130] ;  /* 0x0001300001087983 */ /* 0x000ee80000300800 */
[----:B------:R-:W4:Y:S01]  /*13d80*/  LDL.LU R7, [R1+0x12c] ;  /* 0x00012c0001077983 */ /* 0x000f220000300800 */
[----:B------:R-:W1:Y:S01]  /*13d90*/  S2UR UR6, SR_CgaCtaId ;  /* 0x00000000000679c3 */ /* 0x000e620000008800 */
[----:B------:R-:W-:Y:S01]  /*13da0*/  UISETP.NE.AND UP0, UPT, UR14, -0x1, UPT ;  /* 0xffffffff0e00788c */ /* 0x000fe2000bf05270 */
[----:B------:R-:W1:Y:S02]  /*13db0*/  S2R R61, SR_TID.X ;  /* 0x00000000003d7919 */ /* 0x000e640000002100 */
[----:B-1----:R-:W1:Y:S03]  /*13dc0*/  SHFL.BFLY PT, R3, R221, 0x2, 0x1f ;  /* 0x0c401f00dd037f89 */ /* 0x002e6600000e0000 */
[----:B------:R-:W-:-:S05]  /*13dd0*/  PLOP3.LUT P1, PT, PT, PT, UP0, 0x80, 0x0 ;  /* 0x000000000000781c */ /* 0x000fca0003f2f008 */
[----:B------:R-:W-:Y:S02]  /*13de0*/  @UP0 ULDC.64 UR4, c[0x0][0x298] ;  /* 0x0000a60000040ab9 */ /* 0x000fe40000000a00 */
[----:B------:R-:W-:-:S03]  /*13df0*/  @UP0 UIMAD.WIDE.U32 UR8, UR14, UR4, URZ ;  /* 0x000000040e0802a5 */ /* 0x000fc6000f8e003f */
[----:B------:R-:W-:Y:S01]  /*13e00*/  UMOV UR4, 0x400 ;  /* 0x0000040000047882 */ /* 0x000fe20000000000 */
[----:B------:R-:W-:-:S03]  /*13e10*/  @UP0 UIMAD UR7, UR14, UR5, UR9 ;  /* 0x000000050e0702a4 */ /* 0x000fc6000f8e0209 */
[----:B------:R-:W-:Y:S01]  /*13e20*/  ULDC UR5, c[0x0][0x38c] ;  /* 0x0000e30000057ab9 */ /* 0x000fe20000000800 */
[----:B------:R-:W-:Y:S01]  /*13e30*/  ULEA UR4, UR6, UR4, 0x18 ;  /* 0x0000000406047291 */ /* 0x000fe2000f8ec03f */
[----:B-1----:R-:W-:Y:S01]  /*13e40*/  FADD.FTZ R3, R3, R221 ;  /* 0x000000dd03037221 */ /* 0x002fe20000010000 */
[----:B------:R-:W-:-:S04]  /*13e50*/  SHF.R.S32.HI R10, RZ, 0x1f, R61 ;  /* 0x0000001fff0a7819 */ /* 0x000fc8000001143d */
[----:B------:R-:W1:Y:S01]  /*13e60*/  SHFL.BFLY PT, R6, R3, 0x1, 0x1f ;  /* 0x0c201f0003067f89 */ /* 0x000e6200000e0000 */
[CC--:B------:R-:W-:Y:S02]  /*13e70*/  LEA.HI R60, R10.reuse, R61.reuse, RZ, 0x2 ;  /* 0x0000003d0a3c7211 */ /* 0x0c0fe400078f10ff */
[----:B------:R-:W-:Y:S02]  /*13e80*/  LEA.HI R10, R10, R61, RZ, 0x5 ;  /* 0x0000003d0a0a7211 */ /* 0x000fe400078f28ff */
[----:B------:R-:W-:Y:S01]  /*13e90*/  SHF.R.S32.HI R62, RZ, 0x2, R60 ;  /* 0x00000002ff3e7819 */ /* 0x000fe2000001143c */
[----:B-1----:R-:W-:Y:S01]  /*13ea0*/  FADD.FTZ R51, R3, R6 ;  /* 0x0000000603337221 */ /* 0x002fe20000010000 */
[----:B------:R-:W-:Y:S02]  /*13eb0*/  IMAD.MOV.U32 R3, RZ, RZ, 0x3f800000 ;  /* 0x3f800000ff037424 */ /* 0x000fe400078e00ff */
[----:B------:R-:W-:Y:S02]  /*13ec0*/  IMAD.MOV.U32 R6, RZ, RZ, 0x3f800000 ;  /* 0x3f800000ff067424 */ /* 0x000fe400078e00ff */
[----:B------:R-:W-:-:S13]  /*13ed0*/  FSETP.NE.FTZ.AND P6, PT, R51, RZ, PT ;  /* 0x000000ff3300720b */ /* 0x000fda0003fd5000 */
[----:B------:R-:W1:Y:S01]  /*13ee0*/  @P6 MUFU.RCP R3, R51 ;  /* 0x0000003300036308 */ /* 0x000e620000001000 */
[----:B--2---:R-:W2:Y:S04]  /*13ef0*/  SHFL.BFLY PT, R2, R5, 0x2, 0x1f ;  /* 0x0c401f0005027f89 */ /* 0x004ea800000e0000 */
[----:B---3--:R-:W3:Y:S04]  /*13f00*/  SHFL.BFLY PT, R0, R8, 0x2, 0x1f ;  /* 0x0c401f0008007f89 */ /* 0x008ee800000e0000 */
[----:B----4-:R-:W4:Y:S01]  /*13f10*/  SHFL.BFLY PT, R4, R7, 0x2, 0x1f ;  /* 0x0c401f0007047f89 */ /* 0x010f2200000e0000 */
[----:B--2---:R-:W-:Y:S01]  /*13f20*/  FADD.FTZ R2, R2, R5 ;  /* 0x0000000502027221 */ /* 0x004fe20000010000 */
[----:B---3--:R-:W-:-:S04]  /*13f30*/  FADD.FTZ R0, R0, R8 ;  /* 0x0000000800007221 */ /* 0x008fc80000010000 */
[----:B------:R-:W2:Y:S01]  /*13f40*/  SHFL.BFLY PT, R5, R2, 0x1, 0x1f ;  /* 0x0c201f0002057f89 */ /* 0x000ea200000e0000 */
[----:B----4-:R-:W-:-:S03]  /*13f50*/  FADD.FTZ R4, R4, R7 ;  /* 0x0000000704047221 */ /* 0x010fc60000010000 */
[----:B------:R-:W3:Y:S04]  /*13f60*/  SHFL.BFLY PT, R8, R0, 0x1, 0x1f ;  /* 0x0c201f0000087f89 */ /* 0x000ee800000e0000 */
[----:B------:R-:W4:Y:S01]  /*13f70*/  SHFL.BFLY PT, R7, R4, 0x1, 0x1f ;  /* 0x0c201f0004077f89 */ /* 0x000f2200000e0000 */
[----:B--2---:R-:W-:Y:S01]  /*13f80*/  FADD.FTZ R54, R2, R5 ;  /* 0x0000000502367221 */ /* 0x004fe20000010000 */
[----:B------:R-:W-:Y:S01]  /*13f90*/  SHF.R.S32.HI R2, RZ, 0x1f, R62 ;  /* 0x0000001fff027819 */ /* 0x000fe2000001143e */
[----:B---3--:R-:W-:-:S03]  /*13fa0*/  FADD.FTZ R55, R0, R8 ;  /* 0x0000000800377221 */ /* 0x008fc60000010000 */
[----:B------:R-:W-:Y:S02]  /*13fb0*/  LEA.HI R2, R2, R62, RZ, 0x3 ;  /* 0x0000003e02027211 */ /* 0x000fe400078f18ff */
[----:B------:R-:W-:Y:S01]  /*13fc0*/  FSETP.NE.FTZ.AND P5, PT, R54, RZ, PT ;  /* 0x000000ff3600720b */ /* 0x000fe20003fb5000 */
[----:B----4-:R-:W-:Y:S01]  /*13fd0*/  FADD.FTZ R56, R4, R7 ;  /* 0x0000000704387221 */ /* 0x010fe20000010000 */
[----:B------:R-:W-:Y:S01]  /*13fe0*/  LOP3.LUT R0, R2, 0xfffffff8, RZ, 0xc0, !PT ;  /* 0xfffffff802007812 */ /* 0x000fe200078ec0ff */
[----:B------:R-:W-:Y:S01]  /*13ff0*/  IMAD.MOV.U32 R2, RZ, RZ, 0x3f800000 ;  /* 0x3f800000ff027424 */ /* 0x000fe200078e00ff */
[----:B------:R-:W-:Y:S02]  /*14000*/  FSETP.NE.FTZ.AND P4, PT, R55, RZ, PT ;  /* 0x000000ff3700720b */ /* 0x000fe40003f95000 */
[----:B------:R-:W-:Y:S01]  /*14010*/  FSETP.NE.FTZ.AND P3, PT, R56, RZ, PT ;  /* 0x000000ff3800720b */ /* 0x000fe20003f75000 */
[----:B------:R-:W-:Y:S01]  /*14020*/  IMAD.IADD R0, R62, 0x1, -R0 ;  /* 0x000000013e007824 */ /* 0x000fe200078e0a00 */
[----:B------:R-:W-:-:S04]  /*14030*/  SHF.R.S32.HI R8, RZ, 0x5, R10 ;  /* 0x00000005ff087819 */ /* 0x000fc8000001140a */
[----:B------:R-:W-:Y:S01]  /*14040*/  LEA.HI R5, R0, R0, RZ, 0x1 ;  /* 0x0000000000057211 */ /* 0x000fe200078f08ff */
[----:B------:R-:W2:Y:S03]  /*14050*/  @P5 MUFU.RCP R6, R54 ;  /* 0x0000003600065308 */ /* 0x000ea60000001000 */
[----:B------:R-:W-:Y:S02]  /*14060*/  LOP3.LUT R4, R5, 0x3fffffe, RZ, 0xc0, !PT ;  /* 0x03fffffe05047812 */ /* 0x000fe400078ec0ff */
[----:B------:R-:W-:-:S03]  /*14070*/  SHF.R.S32.HI R5, RZ, 0x1, R5 ;  /* 0x00000001ff057819 */ /* 0x000fc60000011405 */
        /* <DEDUP_REMOVED lines=14> */
[----:B-1----:R-:W-:Y:S01]  /*14160*/  FMUL.FTZ R4, R3, UR5 ;  /* 0x0000000503047c20 */ /* 0x002fe20008410000 */
[----:B--2---:R-:W-:Y:S01]  /*14170*/  FMUL.FTZ R3, R6, UR5 ;  /* 0x0000000506037c20 */ /* 0x004fe20008410000 */
        /* <DEDUP_REMOVED lines=11> */
.L_x_698:
        /* <DEDUP_REMOVED lines=22> */
.L_x_699:
        /* <DEDUP_REMOVED lines=307> */
.L_x_701:
[----:B------:R-:W-:Y:S05]  /*156c0*/  BSYNC B0 ;  /* 0x0000000000007941 */ /* 0x000fea0003800000 */
.L_x_700:
        /* <DEDUP_REMOVED lines=37> */
.L_x_703:
[----:B------:R-:W-:Y:S05]  /*15920*/  BSYNC B0 ;  /* 0x0000000000007941 */ /* 0x000fea0003800000 */
.L_x_702:
        /* <DEDUP_REMOVED lines=24> */
.L_x_705:
[----:B------:R-:W-:Y:S05]  /*15ab0*/  BSYNC B0 ;  /* 0x0000000000007941 */ /* 0x000fea0003800000 */
.L_x_704:
        /* <DEDUP_REMOVED lines=24> */
.L_x_707:
[----:B------:R-:W-:Y:S05]  /*15c40*/  BSYNC B0 ;  /* 0x0000000000007941 */ /* 0x000fea0003800000 */
.L_x_706:
        /* <DEDUP_REMOVED lines=23> */
.L_x_672:
[----:B------:R-:W-:Y:S01]  /*15dc0*/  UISETP.NE.AND UP2, UPT, UR14, -0x1, UPT ;  /* 0xffffffff0e00788c */ /* 0x000fe2000bf45270 */
[----:B------:R-:W-:Y:S01]  /*15dd0*/  LEA.HI R10, R23, R166, RZ, 0x2 ;  /* 0x000000a6170a7211 */ /* 0x000fe200078f10ff */
[----:B------:R-:W-:Y:S01]  /*15de0*/  ULDC.U8 UR7, c[0x0][0x3d8] ;  /* 0x0000f60000077ab9 */ /* 0x000fe20000000000 */
[----:B------:R-:W-:Y:S01]  /*15df0*/  ULDC.U8 UR10, c[0x0][0x3d9] ;  /* 0x0000f640000a7ab9 */ /* 0x000fe20000000000 */
[----:B------:R-:W-:Y:S01]  /*15e00*/  UISETP.NE.AND UP3, UPT, UR7, URZ, UPT ;  /* 0x0000003f0700728c */ /* 0x000fe2000bf65270 */
[----:B------:R-:W-:Y:S01]  /*15e10*/  LOP3.LUT R0, R10, 0xfffffffc, RZ, 0xc0, !PT ;  /* 0xfffffffc0a007812 */ /* 0x000fe200078ec0ff */
[----:B------:R-:W-:Y:S01]  /*15e20*/  UISETP.NE.AND UP1, UPT, UR10, URZ, UPT ;  /* 0x0000003f0a00728c */ /* 0x000fe2000bf25270 */
[----:B------:R-:W-:Y:S01]  /*15e30*/  IMAD.U32 R6, RZ, RZ, UR15 ;  /* 0x0000000fff067e24 */ /* 0x000fe2000f8e00ff */
[----:B------:R-:W-:Y:S01]  /*15e40*/  UISETP.EQ.AND UP3, UPT, UR10, URZ, UP3 ;  /* 0x0000003f0a00728c */ /* 0x000fe20009f62270 */
[----:B------:R-:W-:Y:S02]  /*15e50*/  SHF.R.S32.HI R10, RZ, 0x2, R10 ;  /* 0x00000002ff0a7819 */ /* 0x000fe4000001140a */
[----:B------:R-:W-:Y:S01]  /*15e60*/  @UP2 ULDC.64 UR4, c[0x0][0x298] ;  /* 0x0000a60000042ab9 */ /* 0x000fe20000000a00 */
[----:B------:R-:W-:Y:S01]  /*15e70*/  UISETP.NE.OR UP0, UPT, UR14, -0x1, !UP3 ;  /* 0xffffffff0e00788c */ /* 0x000fe2000df05670 */
[----:B------:R-:W-:Y:S01]  /*15e80*/  PLOP3.LUT P0, PT, PT, PT, UP1, 0x80, 0x0 ;  /* 0x000000000000781c */ /* 0x000fe20003f0f018 */
[----:B------:R-:W-:Y:S01]  /*15e90*/  @UP2 UIMAD.WIDE.U32 UR8, UR14, UR4, URZ ;  /* 0x000000040e0822a5 */ /* 0x000fe2000f8e003f */
[----:B------:R-:W-:-:S02]  /*15ea0*/  SHF.R.S32.HI R11, RZ, 0x1f, R10 ;  /* 0x0000001fff0b7819 */ /* 0x000fc4000001140a */
[----:B------:R-:W-:Y:S01]  /*15eb0*/  @UP1 ULDC UR15, c[0x0][0x2c0] ;  /* 0x0000b000000f1ab9 */ /* 0x000fe20000000800 */
[----:B------:R-:W-:Y:S02]  /*15ec0*/  @UP2 UIMAD UR6, UR14, UR5, UR9 ;  /* 0x000000050e0622a4 */ /* 0x000fe4000f8e0209 */
[----:B------:R-:W-:Y:S01]  /*15ed0*/  @!UP2 USHF.R.S32.HI UR9, URZ, 0x1f, UR23 ;  /* 0x0000001f3f09a899 */ /* 0x000fe20008011417 */
[----:B------:R-:W-:Y:S01]  /*15ee0*/  @!UP2 ULDC.64 UR4, c[0x0][0x290] ;  /* 0x0000a4000004aab9 */ /* 0x000fe20000000a00 */
[----:B------:R-:W-:Y:S02]  /*15ef0*/  @!UP3 UMOV UR26, URZ ;  /* 0x0000003f001abc82 */ /* 0x000fe40008000000 */
[----:B------:R-:W-:Y:S02]  /*15f00*/  @!UP2 UIMAD UR9, UR9, UR4, URZ ;  /* 0x000000040909a2a4 */ /* 0x000fe4000f8e023f */
[----:B------:R-:W-:Y:S02]  /*15f10*/  @!UP2 UIMAD.WIDE.U32 UR12, UR23, UR4, URZ ;  /* 0x00000004170ca2a5 */ /* 0x000fe4000f8e003f */
[----:B------:R-:W-:Y:S01]  /*15f20*/  @!UP2 UIMAD UR9, UR23, UR5, UR9 ;  /* 0x000000051709a2a4 */ /* 0x000fe2000f8e0209 */
[----:B------:R-:W-:-:S02]  /*15f30*/  @!UP3 UMOV UR27, URZ ;  /* 0x0000003f001bbc82 */ /* 0x000fc40008000000 */
[----:B------:R-:W-:Y:S01]  /*15f40*/  @UP1 ULDC.64 UR4, c[0x0][0x2c0] ;  /* 0x0000b00000041ab9 */ /* 0x000fe20000000a00 */
[----:B------:R-:W-:Y:S01]  /*15f50*/  @UP1 UMOV UR11, 0x1 ;  /* 0x00000001000b1882 */ /* 0x000fe20000000000 */
[----:B------:R-:W-:Y:S02]  /*15f60*/  @UP1 UIMAD UR10, UR5, UR4, URZ ;  /* 0x00000004050a12a4 */ /* 0x000fe4000f8e023f */
[----:B------:R-:W-:Y:S01]  /*15f70*/  @!UP2 UIADD3 UR6, UR13, UR9, URZ ;  /* 0x000000090d06a290 */ /* 0x000fe2000fffe03f */
[----:B------:R-:W-:Y:S01]  /*15f80*/  @UP3 ULDC UR4, c[0x0][0x2c4] ;  /* 0x0000b10000043ab9 */ /* 0x000fe20000000800 */
[----:B------:R-:W-:Y:S01]  /*15f90*/  @!UP2 UMOV UR8, UR12 ;  /* 0x0000000c0008ac82 */ /* 0x000fe20008000000 */
[----:B------:R-:W-:-:S04]  /*15fa0*/  @!UP0 UIMAD UR14, UR23, UR4, URZ ;  /* 0x00000004170e82a4 */ /* 0x000fc8000f8e023f */
[----:B------:R-:W-:-:S03]  /*15fb0*/  @UP3 USHF.R.S32.HI UR4, URZ, 0x1f, UR14 ;  /* 0x0000001f3f043899 */ /* 0x000fc6000801140e */
        /* <DEDUP_REMOVED lines=9> */
.L_x_708:
[----:B------:R-:W-:Y:S01]  /*16050*/  IMAD.IADD R0, R166, 0x1, -R0 ;  /* 0x00000001a6007824 */ /* 0x000fe200078e0a00 */
[----:B------:R-:W-:Y:S01]  /*16060*/  UIADD3 UR16, -UR21, UR16, URZ ;  /* 0x0000001015107290 */ /* 0x000fe2000fffe13f */
[C---:B------:R-:W-:Y:S01]  /*16070*/  VIADD R14, R10.reuse, 0x20 ;  /* 0x000000200a0e7836 */ /* 0x040fe20000000000 */
[----:B------:R-:W-:Y:S01]  /*16080*/  UIMAD UR11, UR23, UR11, URZ ;  /* 0x0000000b170b72a4 */ /* 0x000fe2000f8e023f */
[----:B------:R-:W-:Y:S01]  /*16090*/  IADD3 R15, R10, 0x40, RZ ;  /* 0x000000400a0f7810 */ /* 0x000fe20007ffe0ff */
[----:B------:R-:W-:Y:S01]  /*160a0*/  USHF.R.S32.HI UR7, URZ, 0x1f, UR24 ;  /* 0x0000001f3f077899 */ /* 0x000fe20008011418 */
[C---:B------:R-:W-:Y:S01]  /*160b0*/  ISETP.NE.AND P3, PT, R0.reuse, RZ, PT ;  /* 0x000000ff0000720c */ /* 0x040fe20003f65270 */
[----:B------:R-:W-:Y:S01]  /*160c0*/  ULDC.64 UR4, c[0x0][0x2a0] ;  /* 0x0000a80000047ab9 */ /* 0x000fe20000000a00 */
[----:B------:R-:W-:Y:S01]  /*160d0*/  SHF.L.U32 R0, R0, 0x3, RZ ;  /* 0x0000000300007819 */ /* 0x000fe200000006ff */
[----:B------:R-:W-:Y:S01]  /*160e0*/  USEL UR11, UR11, URZ, !UP3 ;  /* 0x0000003f0b0b7287 */ /* 0x000fe2000d800000 */
[----:B------:R-:W-:Y:S01]  /*160f0*/  ISETP.GE.AND P0, PT, R10, UR16, PT ;  /* 0x000000100a007c0c */ /* 0x000fe2000bf06270 */
[----:B------:R-:W-:Y:S01]  /*16100*/  UIMAD UR7, UR7, UR4, URZ ;  /* 0x00000004070772a4 */ /* 0x000fe2000f8e023f */
[C---:B------:R-:W-:Y:S01]  /*16110*/  IADD3 R2, P1, R0.reuse, UR8, RZ ;  /* 0x0000000800027c10 */ /* 0x040fe2000ff3e0ff */
[----:B------:R-:W-:Y:S01]  /*16120*/  IMAD.U32 R12, RZ, RZ, UR4 ;  /* 0x00000004ff0c7e24 */ /* 0x000fe2000f8e00ff */
[----:B------:R-:W-:Y:S01]  /*16130*/  UIMAD UR21, UR21, UR15, URZ ;  /* 0x0000000f151572a4 */ /* 0x000fe2000f8e023f */
[----:B------:R-:W-:Y:S01]  /*16140*/  BSSY B0, `(.L_x_709) ;  /* 0x0000021000007945 */ /* 0x000fe20003800000 */
[----:B------:R-:W-:Y:S01]  /*16150*/  LEA.HI.X.SX32 R3, R0, UR6, 0x1, P1 ;  /* 0x0000000600037c11 */ /* 0x000fe200088f0eff */
[----:B------:R-:W-:Y:S01]  /*16160*/  UIMAD UR11, UR24, UR10, UR11 ;  /* 0x0000000a180b72a4 */ /* 0x000fe2000f8e020b */
[----:B------:R-:W-:Y:S01]  /*16170*/  IMAD.WIDE R6, R6, 0x80, R10 ;  /* 0x0000008006067825 */ /* 0x000fe200078e020a */
[----:B------:R-:W-:Y:S01]  /*16180*/  UIMAD UR5, UR24, UR5, UR7 ;  /* 0x00000005180572a4 */ /* 0x000fe2000f8e0207 */
[----:B------:R-:W-:Y:S01]  /*16190*/  ISETP.GE.AND P2, PT, R14, UR16, PT ;  /* 0x000000100e007c0c */ /* 0x000fe2000bf46270 */
[----:B------:R-:W-:Y:S01]  /*161a0*/  USHF.R.S32.HI UR4, URZ, 0x1f, UR21 ;  /* 0x0000001f3f047899 */ /* 0x000fe20008011415 */
[----:B------:R-:W-:Y:S01]  /*161b0*/  IMAD.WIDE.U32 R12, R12, UR24, R2 ;  /* 0x000000180c0c7c25 */ /* 0x000fe2000f8e0002 */
[----:B------:R-:W-:Y:S01]  /*161c0*/  USHF.R.S32.HI UR7, URZ, 0x1f, UR11 ;  /* 0x0000001f3f077899 */ /* 0x000fe2000801140b */
[----:B------:R-:W-:Y:S01]  /*161d0*/  ISETP.GE.AND P1, PT, R15, UR16, PT ;  /* 0x000000100f007c0c */ /* 0x000fe2000bf26270 */
[----:B------:R-:W-:Y:S01]  /*161e0*/  UIADD3 UR6, UP1, UP0, UR21, UR26, UR11 ;  /* 0x0000001a15067290 */ /* 0x000fe2000f83e00b */
[----:B------:R-:W-:Y:S01]  /*161f0*/  VIADD R16, R10, 0x60 ;  /* 0x000000600a107836 */ /* 0x000fe20000000000 */
[----:B------:R-:W-:Y:S01]  /*16200*/  IADD3 R9, R13, UR5, RZ ;  /* 0x000000050d097c10 */ /* 0x000fe2000fffe0ff */
[C---:B------:R-:W-:Y:S01]  /*16210*/  VIADD R17, R0.reuse, 0x40 ;  /* 0x0000004000117836 */ /* 0x040fe20000000000 */
[----:B------:R-:W-:Y:S01]  /*16220*/  UIADD3.X UR26, UR4, UR27, UR7, UP1, UP0 ;  /* 0x0000001b041a7290 */ /* 0x000fe20008fe0407 */
[----:B------:R-:W-:Y:S01]  /*16230*/  IADD3 R18, R0, 0x20, RZ ;  /* 0x0000002000127810 */ /* 0x000fe20007ffe0ff */
[----:B------:R-:W-:Y:S10]  /*16240*/  @P0 BRA `(.L_x_710) ;  /* 0x0000000000400947 */ /* 0x000ff40003800000 */
        /* <DEDUP_REMOVED lines=16> */
.L_x_710:
[----:B------:R-:W-:Y:S05]  /*16350*/  BSYNC B0 ;  /* 0x0000000000007941 */ /* 0x000fea0003800000 */
.L_x_709:
        /* <DEDUP_REMOVED lines=22> */
.L_x_712:
[----:B------:R-:W-:Y:S05]  /*164c0*/  BSYNC B0 ;  /* 0x0000000000007941 */ /* 0x000fea0003800000 */
.L_x_711:
        /* <DEDUP_REMOVED lines=22> */
.L_x_714:
[----:B------:R-:W-:Y:S05]  /*16630*/  BSYNC B0 ;  /* 0x0000000000007941 */ /* 0x000fea0003800000 */
.L_x_713:
        /* <DEDUP_REMOVED lines=24> */
.L_x_716:
[----:B------:R-:W-:Y:S05]  /*167c0*/  BSYNC B0 ;  /* 0x0000000000007941 */ /* 0x000fea0003800000 */
.L_x_715:
        /* <DEDUP_REMOVED lines=10> */
.L_x_718:
[----:B------:R-:W-:Y:S05]  /*16870*/  BSYNC B0 ;  /* 0x0000000000007941 */ /* 0x000fea0003800000 */
.L_x_717:
        /* <DEDUP_REMOVED lines=10> */
.L_x_720:
[----:B------:R-:W-:Y:S05]  /*16920*/  BSYNC B0 ;  /* 0x0000000000007941 */ /* 0x000fea0003800000 */
.L_x_719:
        /* <DEDUP_REMOVED lines=10> */
.L_x_722:
[----:B------:R-:W-:Y:S05]  /*169d0*/  BSYNC B0 ;  /* 0x0000000000007941 */ /* 0x000fea0003800000 */
.L_x_721:
        /* <DEDUP_REMOVED lines=10> */
.L_x_723:
        /* <DEDUP_REMOVED lines=16> */
.L_x_1221:


//--------------------- .text._ZN5flash16flash_fwd_kernelI23Flash_fwd_kernel_traitsILi96ELi128ELi64ELi4ELb0ELb0EN7cutlass10bfloat16_tE19Flash_kernel_traitsILi96ELi128ELi64ELi4ES3_EELb0ELb0ELb0ELb1ELb0ELb0ELb1ELb0EEEvNS_16Flash_fwd_paramsE --------------------------
	.section	.text._ZN5flash16flash_fwd_kernelI23Flash_fwd_kernel_traitsILi96ELi128ELi64ELi4ELb0ELb0EN7cutlass10bfloat16_tE19Flash_kernel_traitsILi96ELi128ELi64ELi4ES3_EELb0ELb0ELb0ELb1ELb0ELb0ELb1ELb0EEEvNS_16Flash_fwd_paramsE,"ax",@progbits
	.align	128
        .global         _ZN5flash16flash_fwd_kernelI23Flash_fwd_kernel_traitsILi96ELi128ELi64ELi4ELb0ELb0EN7cutlass10bfloat16_tE19Flash_kernel_traitsILi96ELi128ELi64ELi4ES3_EELb0ELb0ELb0ELb1ELb0ELb0ELb1ELb0EEEvNS_16Flash_fwd_paramsE
        .type           _ZN5flash16flash_fwd_kernelI23Flash_fwd_kernel_traitsILi96ELi128ELi64ELi4ELb0ELb0EN7cutlass10bfloat16_tE19Flash_kernel_traitsILi96ELi128ELi64ELi4ES3_EELb0ELb0ELb0ELb1ELb0ELb0ELb1ELb0EEEvNS_16Flash_fwd_paramsE,@function
        .size           _ZN5flash16flash_fwd_kernelI23Flash_fwd_kernel_traitsILi96ELi128ELi64ELi4ELb0ELb0EN7cutlass10bfloat16_tE19Flash_kernel_traitsILi96ELi128ELi64ELi4ES3_EELb0ELb0ELb0ELb1ELb0ELb0ELb1ELb0EEEvNS_16Flash_fwd_paramsE,(.L_x_1222 - _ZN5flash16flash_fwd_kernelI23Flash_fwd_kernel_traitsILi96ELi128ELi64ELi4ELb0ELb0EN7cutlass10bfloat16_tE19Flash_kernel_traitsILi96ELi128ELi64ELi4ES3_EELb0ELb0ELb0ELb1ELb0ELb0ELb1ELb0EEEvNS_16Flash_fwd_paramsE)
        .other          _ZN5flash16flash_fwd_kernelI23Flash_fwd_kernel_traitsILi96ELi128ELi64ELi4ELb0ELb0EN7cutlass10bfloat16_tE19Flash_kernel_traitsILi96ELi128ELi64ELi4ES3_EELb0ELb0ELb0ELb1ELb0ELb0ELb1ELb0EEEvNS_16Flash_fwd_paramsE,@"STO_CUDA_ENTRY STV_DEFAULT"
_ZN5flash16flash_fwd_kernelI23Flash_fwd_kernel_traitsILi96ELi128ELi64ELi4ELb0ELb0EN7cutlass10bfloat16_tE19Flash_kernel_traitsILi96ELi128ELi64ELi4ES3_EELb0ELb0ELb0ELb1ELb0ELb0ELb1ELb0EEEvNS_16Flash_fwd_paramsE:
.text._ZN5flash16flash_fwd_kernelI23Flash_fwd_kernel_traitsILi96ELi128ELi64ELi4ELb0ELb0EN7cutlass10bfloat16_tE19Flash_kernel_traitsILi96ELi128ELi64ELi4ES3_EELb0ELb0ELb0ELb1ELb0ELb0ELb1ELb0EEEvNS_16Flash_fwd_paramsE:
        /* <DEDUP_REMOVED lines=41> */
.L_x_724:
[----:B-1----:R-:W1:Y:S02]  /*0290*/  LDC R4, c[0x0][0x2c8] ;  /* 0x0000b200ff047b82 */ /* 0x002e640000000800 */
.L_x_725:
        /* <DEDUP_REMOVED lines=51> */
[----:B------:R-:W-:Y:S02]  /*05d0*/  LEA.HI R3, R6, R158, RZ, 0x2 ;  /* 0x0000009e06037211 */ /* 0x000fe400078f10ff */
        /* <DEDUP_REMOVED lines=18> */
[----:B------:R-:W-:Y:S01]  /*0700*/  SHF.R.S32.HI R167, RZ, 0x1f, R166 ;  /* 0x0000001fffa77819 */ /* 0x000fe200000114a6 */
[----:B------:R1:W-:Y:S01]  /*0710*/  STL.64 [R1+0x68], R44 ;  /* 0x0000682c01007387 */ /* 0x0003e20000100a00 */
[----:B------:R-:W-:-:S02]  /*0720*/  LOP3.LUT R0, R3, R0, RZ, 0x3c, !PT ;  /* 0x0000000003007212 */ /* 0x000fc400078e3cff */
[----:B------:R-:W-:Y:S01]  /*0730*/  LEA R2, R155, R2, 0x3 ;  /* 0x000000029b027211 */ /* 0x000fe200078e18ff */
[----:B------:R1:W-:Y:S01]  /*0740*/  STL.64 [R1+0x30], R166 ;  /* 0x000030a601007387 */ /* 0x0003e20000100a00 */
[----:B------:R-:W-:Y:S02]  /*0750*/  LOP3.LUT R4, R4, 0xfffffffe, RZ, 0xc0, !PT ;  /* 0xfffffffe04047812 */ /* 0x000fe400078ec0ff */
[----:B------:R-:W-:Y:S01]  /*0760*/  ISETP.GE.U32.AND P4, PT, R5, R13, PT ;  /* 0x0000000d0500720c */ /* 0x000fe20003f86070 */
[----:B------:R-:W-:Y:S01]  /*0770*/  IMAD.U32 R226, R2, 0x20, R0 ;  /* 0x0000002002e27824 */ /* 0x000fe200078e0000 */
[----:B------:R-:W-:Y:S01]  /*0780*/  LOP3.LUT R5, R22, R27, RZ, 0x3c, !PT ;  /* 0x0000001b16057212 */ /* 0x000fe200078e3cff */
[----:B------:R-:W-:Y:S01]  /*0790*/  IMAD.IADD R29, R6, 0x1, -R4 ;  /* 0x00000001061d7824 */ /* 0x000fe200078e0a04 */
[----:B------:R-:W-:Y:S01]  /*07a0*/  @!P2 IADD3 R7, R7, 0x1, RZ ;  /* 0x000000010707a810 */ /* 0x000fe20007ffe0ff */
[----:B---3--:R-:W-:Y:S01]  /*07b0*/  @P3 IMAD.WIDE.U32 R2, R28, R14, RZ ;  /* 0x0000000e1c023225 */ /* 0x008fe200078e00ff */
[----:B------:R-:W-:-:S02]  /*07c0*/  ISETP.GE.AND P1, PT, R5, RZ, PT ;  /* 0x000000ff0500720c */ /* 0x000fc40003f26270 */
[----:B------:R-:W-:Y:S01]  /*07d0*/  ISETP.NE.AND P2, PT, R27, RZ, PT ;  /* 0x000000ff1b00720c */ /* 0x000fe20003f45270 */
[----:B------:R-:W-:Y:S02]  /*07e0*/  @!P3 IMAD R4, R12, R10, RZ ;  /* 0x0000000a0c04b224 */ /* 0x000fe400078e02ff */
[----:B------:R-:W-:Y:S01]  /*07f0*/  @P3 IMAD R15, R28, R15, R3 ;  /* 0x0000000f1c0f3224 */ /* 0x000fe200078e0203 */
[C---:B------:R-:W-:Y:S01]  /*0800*/  @P0 IADD3 R3, R8.reuse, R9, RZ ;  /* 0x0000000908030210 */ /* 0x040fe20007ffe0ff */
[----:B------:R-:W-:Y:S02]  /*0810*/  @!P3 IMAD R0, R33, R11, R4 ;  /* 0x0000000b2100b224 */ /* 0x000fe400078e0204 */
[----:B------:R-:W-:Y:S02]  /*0820*/  @P0 IMAD.IADD R4, R8, 0x1, R9 ;  /* 0x0000000108040824 */ /* 0x000fe400078e0209 */
[----:B------:R-:W-:Y:S02]  /*0830*/  @!P3 IMAD.IADD R15, R17, 0x1, R0 ;  /* 0x00000001110fb824 */ /* 0x000fe400078e0200 */
[----:B------:R-:W-:-:S02]  /*0840*/  @P3 IMAD.MOV.U32 R14, RZ, RZ, R2 ;  /* 0x000000ffff0e3224 */ /* 0x000fc400078e0002 */
        /* <DEDUP_REMOVED lines=24> */
.L_x_727:
        /* <DEDUP_REMOVED lines=14> */
.L_x_728:
[-C--:B------:R-:W-:Y:S01]  /*0ab0*/  IMAD R0, R41, R18.reuse, RZ ;  /* 0x0000001229007224 */ /* 0x080fe200078e02ff */
[----:B------:R-:W-:Y:S01]  /*0ac0*/  ISETP.NE.U32.AND P6, PT, R30, RZ, PT ;  /* 0x000000ff1e00720c */ /* 0x000fe20003fc5070 */
[C-C-:B------:R-:W-:Y:S01]  /*0ad0*/  IMAD.WIDE.U32 R4, R40.reuse, R18, R166.reuse ;  /* 0x0000001228047225 */ /* 0x140fe200078e00a6 */
[----:B------:R-:W-:Y:S01]  /*0ae0*/  ULDC.64 UR4, c[0x0][0x260] ;  /* 0x0000980000047ab9 */ /* 0x000fe20000000a00 */
[----:B------:R-:W-:Y:S01]  /*0af0*/  ULDC.64 UR6, c[0x0][0x268] ;  /* 0x00009a0000067ab9 */ /* 0x000fe20000000a00 */
[----:B------:R-:W-:Y:S01]  /*0b00*/  ISETP.NE.AND.EX P6, PT, R31, RZ, PT, P6 ;  /* 0x000000ff1f00720c */ /* 0x000fe20003fc5360 */
[CC--:B------:R-:W-:Y:S01]  /*0b10*/  IMAD.WIDE.U32 R2, R40.reuse, R24.reuse, R166 ;  /* 0x0000001828027225 */ /* 0x0c0fe200078e00a6 */
[----:B------:R-:W1:Y:S01]  /*0b20*/  S2UR UR10, SR_CgaCtaId ;  /* 0x00000000000a79c3 */ /* 0x000e620000008800 */
[C---:B------:R-:W-:Y:S01]  /*0b30*/  IADD3 R34, R40.reuse, 0x20, RZ ;  /* 0x0000002028227810 */ /* 0x040fe20007ffe0ff */
[----:B------:R-:W-:Y:S01]  /*0b40*/  BSSY B0, `(.L_x_729) ;  /* 0x000005c000007945 */ /* 0x000fe20003800000 */
[----:B------:R-:W-:Y:S01]  /*0b50*/  IMAD R7, R41, R24, RZ ;  /* 0x0000001829077224 */ /* 0x000fe200078e02ff */
[----:B------:R-:W-:Y:S01]  /*0b60*/  IADD3 R36, R40, 0x40, RZ ;  /* 0x0000004028247810 */ /* 0x000fe20007ffe0ff */
[----:B------:R-:W-:Y:S01]  /*0b70*/  @!P1 IMAD.MOV R9, RZ, RZ, -R9 ;  /* 0x000000ffff099224 */ /* 0x000fe200078e0a09 */
[----:B------:R-:W-:Y:S01]  /*0b80*/  IADD3 R6, P1, R6, R4, RZ ;  /* 0x0000000406067210 */ /* 0x000fe20007f3e0ff */
[C---:B------:R-:W-:Y:S01]  /*0b90*/  IMAD R10, R40.reuse, R19, R0 ;  /* 0x00000013280a7224 */ /* 0x040fe200078e0200 */
[----:B------:R-:W-:Y:S01]  /*0ba0*/  IADD3 R4, P0, R11, R2, RZ ;  /* 0x000000020b047210 */ /* 0x000fe20007f1e0ff */
[----:B------:R-:W-:Y:S01]  /*0bb0*/  IMAD R0, R40, R25, R7 ;  /* 0x0000001928007224 */ /* 0x000fe200078e0207 */
[----:B------:R-:W-:Y:S01]  /*0bc0*/  @!P2 LOP3.LUT R9, RZ, R27, RZ, 0x33, !PT ;  /* 0x0000001bff09a212 */ /* 0x000fe200078e33ff */
[----:B------:R-:W-:Y:S01]  /*0bd0*/  @!P3 IMAD.MOV.U32 R14, RZ, RZ, R16 ;  /* 0x000000ffff0eb224 */ /* 0x000fe200078e0010 */
[----:B------:R-:W-:Y:S01]  /*0be0*/  IADD3.X R7, R12, R5, R10, P1, !PT ;  /* 0x000000050c077210 */ /* 0x000fe20000ffe40a */
[----:B------:R-:W-:Y:S01]  /*0bf0*/  IMAD.IADD R35, R204, 0x1, -R238 ;  /* 0x00000001cc237824 */ /* 0x000fe200078e0aee */
[----:B------:R-:W-:Y:S01]  /*0c00*/  IADD3.X R5, R13, R3, R0, P0, !PT ;  /* 0x000000030d057210 */ /* 0x000fe200007fe400 */
[----:B------:R-:W-:Y:S01]  /*0c10*/  VIADD R28, R40, 0x60 ;  /* 0x00000060281c7836 */ /* 0x000fe20000000000 */
[----:B------:R-:W-:Y:S01]  /*0c20*/  SHF.R.S32.HI R8, RZ, 0x1f, R9 ;  /* 0x0000001fff087819 */ /* 0x000fe20000011409 */
[----:B------:R-:W-:Y:S01]  /*0c30*/  IMAD.WIDE.U32 R42, R9, UR4, R6 ;  /* 0x00000004092a7c25 */ /* 0x000fe2000f8e0006 */
[----:B------:R-:W-:-:S02]  /*0c40*/  IADD3 R2, P0, R166, R14, RZ ;  /* 0x0000000ea6027210 */ /* 0x000fc40007f1e0ff */
[----:B------:R-:W-:Y:S01]  /*0c50*/  IADD3 R164, R166, 0x20, RZ ;  /* 0x00000020a6a47810 */ /* 0x000fe20007ffe0ff */
[----:B------:R-:W-:Y:S01]  /*0c60*/  IMAD.WIDE.U32 R38, R9, UR6, R4 ;  /* 0x0000000609267c25 */ /* 0x000fe2000f8e0004 */
[----:B------:R2:W-:Y:S01]  /*0c70*/  STL.64 [R1+0x50], R42 ;  /* 0x0000502a01007387 */ /* 0x0005e20000100a00 */
[----:B------:R-:W-:Y:S02]  /*0c80*/  IADD3.X R3, R167, R15, RZ, P0, !PT ;  /* 0x0000000fa7037210 */ /* 0x000fe400007fe4ff */
[----:B------:R-:W-:Y:S01]  /*0c90*/  IMAD R0, R8, UR4, RZ ;  /* 0x0000000408007c24 */ /* 0x000fe2000f8e02ff */
[----:B------:R2:W-:Y:S01]  /*0ca0*/  STL.64 [R1+0x48], R38 ;  /* 0x0000482601007387 */ /* 0x0005e20000100a00 */
[----:B------:R-:W-:Y:S01]  /*0cb0*/  VIADD R161, R166, 0x40 ;  /* 0x00000040a6a17836 */ /* 0x000fe20000000000 */
[----:B------:R-:W-:Y:S01]  /*0cc0*/  ISETP.GE.AND P1, PT, R40, R35, PT ;  /* 0x000000232800720c */ /* 0x000fe20003f26270 */
[----:B------:R-:W-:Y:S01]  /*0cd0*/  IMAD R17, R9, UR5, R0 ;  /* 0x0000000509117c24 */ /* 0x000fe2000f8e0200 */
[----:B------:R2:W-:Y:S01]  /*0ce0*/  STL [R1+0x70], R35 ;  /* 0x0000702301007387 */ /* 0x0005e20000100800 */
[----:B------:R-:W-:Y:S01]  /*0cf0*/  ULDC.64 UR4, c[0x0][0x258] ;  /* 0x0000960000047ab9 */ /* 0x000fe20000000a00 */
[----:B------:R-:W-:Y:S01]  /*0d00*/  SHF.R.S32.HI R23, RZ, 0x1f, R22 ;  /* 0x0000001fff177819 */ /* 0x000fe20000011416 */
[----:B------:R-:W-:Y:S01]  /*0d10*/  IMAD.WIDE.U32 R14, R22, UR4, R2 ;  /* 0x00000004160e7c25 */ /* 0x000fe2000f8e0002 */
[----:B------:R2:W-:Y:S01]  /*0d20*/  STL [R1+0x74], R34 ;  /* 0x0000742201007387 */ /* 0x0005e20000100800 */
[----:B------:R-:W-:-:S02]  /*0d30*/  LOP3.LUT R3, R26, 0xfffffff0, RZ, 0xc0, !PT ;  /* 0xfffffff01a037812 */ /* 0x000fc400078ec0ff */
[----:B------:R-:W3:Y:S01]  /*0d40*/  @P6 LDC.64 R26, c[0x0][0x3d0] ;  /* 0x0000f400ff1a6b82 */ /* 0x000ee20000000a00 */
[----:B------:R2:W-:Y:S01]  /*0d50*/  STL [R1+0x80], R36 ;  /* 0x0000802401007387 */ /* 0x0005e20000100800 */
[----:B------:R-:W-:Y:S01]  /*0d60*/  LOP3.LUT R2, R21, 0xfffffff8, RZ, 0xc0, !PT ;  /* 0xfffffff815027812 */ /* 0x000fe200078ec0ff */
[----:B------:R-:W-:Y:S01]  /*0d70*/  IMAD R6, R8, UR6, RZ ;  /* 0x0000000608067c24 */ /* 0x000fe2000f8e02ff */
[----:B------:R-:W-:Y:S01]  /*0d80*/  ISETP.GE.AND P0, PT, R34, R35, PT ;  /* 0x000000232200720c */ /* 0x000fe20003f06270 */
[----:B------:R2:W-:Y:S01]  /*0d90*/  STL [R1+0x7c], R28 ;  /* 0x00007c1c01007387 */ /* 0x0005e20000100800 */
[----:B------:R-:W-:Y:S01]  /*0da0*/  IMAD R0, R23, UR4, RZ ;  /* 0x0000000417007c24 */ /* 0x000fe2000f8e02ff */
[----:B------:R-:W-:Y:S01]  /*0db0*/  UMOV UR4, 0x400 ;  /* 0x0000040000047882 */ /* 0x000fe20000000000 */
[----:B------:R-:W-:Y:S01]  /*0dc0*/  IMAD.IADD R13, R158, 0x1, -R2 ;  /* 0x000000019e0d7824 */ /* 0x000fe200078e0a02 */
[----:B------:R2:W-:Y:S01]  /*0dd0*/  STL [R1+0x18], R164 ;  /* 0x000018a401007387 */ /* 0x0005e20000100800 */
[----:B-1----:R-:W-:Y:S01]  /*0de0*/  ULEA UR4, UR10, UR4, 0x18 ;  /* 0x000000040a047291 */ /* 0x002fe2000f8ec03f */
[----:B------:R-:W-:Y:S01]  /*0df0*/  IMAD R32, R9, UR7, R6 ;  /* 0x0000000709207c24 */ /* 0x000fe2000f8e0206 */
[----:B------:R-:W-:Y:S01]  /*0e00*/  IADD3 R9, -R3, R158, RZ ;  /* 0x0000009e03097210 */ /* 0x000fe20007ffe1ff */
[----:B------:R2:W-:Y:S01]  /*0e10*/  STL [R1+0x1c], R161 ;  /* 0x00001ca101007387 */ /* 0x0005e20000100800 */
[----:B------:R-:W-:Y:S01]  /*0e20*/  IMAD R0, R22, UR5, R0 ;  /* 0x0000000516007c24 */ /* 0x000fe2000f8e0200 */
[----:B------:R-:W-:Y:S01]  /*0e30*/  LEA.HI R12, R13, R13, RZ, 0x1 ;  /* 0x0000000d0d0c7211 */ /* 0x000fe200078f08ff */
[----:B------:R-:W-:Y:S01]  /*0e40*/  IMAD.SHL.U32 R16, R20, 0x8, RZ ;  /* 0x0000000814107824 */ /* 0x000fe200078e00ff */
[----:B------:R-:W-:-:S02]  /*0e50*/  ISETP.GE.AND P5, PT, R36, R35, PT ;  /* 0x000000232400720c */ /* 0x000fc40003fa6270 */
[----:B------:R-:W-:Y:S02]  /*0e60*/  LEA.HI R8, R9, R9, RZ, 0x1 ;  /* 0x0000000909087211 */ /* 0x000fe400078f08ff */
[----:B------:R-:W-:Y:S02]  /*0e70*/  SHF.R.S32.HI R37, RZ, 0x1, R12 ;  /* 0x00000001ff257819 */ /* 0x000fe4000001140c */
        /* <DEDUP_REMOVED lines=40> */
.L_x_730:
[----:B------:R-:W-:Y:S05]  /*1100*/  BSYNC B0 ;  /* 0x0000000000007941 */ /* 0x000fea0003800000 */
.L_x_729:
[--C-:B----4-:R-:W-:Y:S01]  /*1110*/  SHF.R.S32.HI R4, RZ, 0x1, R8.reuse ;  /* 0x00000001ff047819 */ /* 0x110fe20000011408 */
[----:B------:R-:W-:Y:S01]  /*1120*/  IMAD.SHL.U32 R0, R37, 0x40, RZ ;  /* 0x0000004025007824 */ /* 0x000fe200078e00ff */
[----:B-1----:R-:W-:Y:S01]  /*1130*/  SHF.R.S32.HI R2, RZ, 0x1f, R8 ;  /* 0x0000001fff027819 */ /* 0x002fe20000011408 */
[----:B------:R-:W-:Y:S01]  /*1140*/  BSSY B0, `(.L_x_731) ;  /* 0x0000037000007945 */ /* 0x000fe20003800000 */
[----:B------:R-:W-:Y:S02]  /*1150*/  SHF.R.S32.HI R3, RZ, 0x1f, R9 ;  /* 0x0000001fff037819 */ /* 0x000fe40000011409 */
[----:B------:R-:W-:Y:S02]  /*1160*/  LEA.HI R2, R2, R4, RZ, 0x2 ;  /* 0x0000000402027211 */ /* 0x000fe400078f10ff */
[----:B------:R-:W-:Y:S02]  /*1170*/  LOP3.LUT R0, R0, 0xc0, RZ, 0xc0, !PT ;  /* 0x000000c000007812 */ /* 0x000fe400078ec0ff */
[----:B------:R-:W-:-:S02]  /*1180*/  ISETP.GE.AND P4, PT, R28, R35, PT ;  /* 0x000000231c00720c */ /* 0x000fc40003f86270 */
[----:B--2---:R-:W-:Y:S02]  /*1190*/  LEA.HI R28, R3, R9, RZ, 0x3 ;  /* 0x00000009031c7211 */ /* 0x004fe400078f18ff */
[----:B------:R-:W-:Y:S02]  /*11a0*/  LOP3.LUT R3, R2, 0xfffffffc, RZ, 0xc0, !PT ;  /* 0xfffffffc02037812 */ /* 0x000fe400078ec0ff */
[----:B------:R-:W-:Y:S02]  /*11b0*/  LOP3.LUT R8, R8, 0x7fffffe, RZ, 0xc0, !PT ;  /* 0x07fffffe08087812 */ /* 0x000fe400078ec0ff */
[----:B------:R-:W-:Y:S01]  /*11c0*/  LOP3.LUT R5, R12, 0x3fffffe, RZ, 0xc0, !PT ;  /* 0x03fffffe0c057812 */ /* 0x000fe200078ec0ff */
[----:B------:R-:W-:Y:S01]  /*11d0*/  IMAD.IADD R36, R4, 0x1, -R3 ;  /* 0x0000000104247824 */ /* 0x000fe200078e0a03 */
[----:B------:R-:W-:Y:S01]  /*11e0*/  LOP3.LUT R2, R0, 0x8, R16, 0xf8, !PT ;  /* 0x0000000800027812 */ /* 0x000fe200078ef810 */
[----:B------:R-:W-:Y:S01]  /*11f0*/  IMAD.IADD R152, R9, 0x1, -R8 ;  /* 0x0000000109987824 */ /* 0x000fe200078e0a08 */
[----:B------:R-:W-:Y:S01]  /*1200*/  SHF.R.U32.HI R0, RZ, 0x3, R0 ;  /* 0x00000003ff007819 */ /* 0x000fe20000011600 */
[----:B------:R-:W-:Y:S01]  /*1210*/  IMAD.IADD R20, R13, 0x1, -R5 ;  /* 0x000000010d147824 */ /* 0x000fe200078e0a05 */
[----:B------:R-:W-:-:S02]  /*1220*/  LEA.HI.SX32 R100, R235, 0xffffffff, 0x1a ;  /* 0xffffffffeb647811 */ /* 0x000fc400078fd2ff */
[----:B------:R-:W-:Y:S01]  /*1230*/  LOP3.LUT R21, R2, R0, RZ, 0x3c, !PT ;  /* 0x0000000002157212 */ /* 0x000fe200078e3cff */
        /* <DEDUP_REMOVED lines=39> */
.L_x_732:
[----:B------:R-:W-:Y:S05]  /*14b0*/  BSYNC B0 ;  /* 0x0000000000007941 */ /* 0x000fea0003800000 */
.L_x_731:
[----:B------:R-:W-:Y:S04]  /*14c0*/  BSSY B0, `(.L_x_733) ;  /* 0x0000028000007945 */ /* 0x000fe80003800000 */
[----:B------:R-:W-:Y:S05]  /*14d0*/  @P5 BRA `(.L_x_734) ;  /* 0x0000000000985947 */ /* 0x000fea0003800000 */
[----:B------:R-:W-:Y:S01]  /*14e0*/  ULDC UR5, c[0x0][0x2d0] ;  /* 0x0000b40000057ab9 */ /* 0x000fe20000000800 */
[----:B-12---:R-:W-:Y:S01]  /*14f0*/  IADD3 R4, P0, R44, 0x40, RZ ;  /* 0x000000402c047810 */ /* 0x006fe20007f1e0ff */
        /* <DEDUP_REMOVED lines=13> */
[----:B------:R-:W2:Y:S01]  /*15d0*/  @!P2 LDC.64 R8, c[0x0][0x210] ;  /* 0x00008400ff08ab82 */ /* 0x000ea20000000a00 */
        /* <DEDUP_REMOVED lines=22> */
.L_x_734:
[----:B------:R-:W-:Y:S05]  /*1740*/  BSYNC B0 ;  /* 0x0000000000007941 */ /* 0x000fea0003800000 */
.L_x_733:
        /* <DEDUP_REMOVED lines=40> */
.L_x_736:
[----:B------:R-:W-:Y:S05]  /*19d0*/  BSYNC B0 ;  /* 0x0000000000007941 */ /* 0x000fea0003800000 */
.L_x_735:
[----:B------:R-:W-:Y:S01]  /*19e0*/  IADD3 R163, R43, R17, RZ ;  /* 0x000000112ba37210 */ /* 0x000fe20007ffe0ff */
[----:B------:R-:W-:Y:S01]  /*19f0*/  IMAD R14, R100, -0x40, R101 ;  /* 0xffffffc0640e7824 */ /* 0x000fe200078e0265 */
[----:B------:R-:W-:Y:S01]  /*1a00*/  MOV R162, R42 ;  /* 0x0000002a00a27202 */ /* 0x000fe20000000f00 */
[----:B-12-4-:R-:W-:Y:S01]  /*1a10*/  IMAD.SHL.U32 R4, R36, 0x40, RZ ;  /* 0x0000004024047824 */ /* 0x016fe200078e00ff */
[----:B------:R-:W-:Y:S01]  /*1a20*/  SHF.L.U64.HI R157, R18, 0x6, R19 ;  /* 0x00000006129d7819 */ /* 0x000fe20000010213 */
[----:B------:R-:W-:Y:S01]  /*1a30*/  BSSY B0, `(.L_x_737) ;  /* 0x0000030000007945 */ /* 0x000fe20003800000 */
[----:B------:R-:W-:Y:S01]  /*1a40*/  ISETP.GE.AND P0, PT, R40, R14, PT ;  /* 0x0000000e2800720c */ /* 0x000fe20003f06270 */
[----:B------:R1:W-:Y:S01]  /*1a50*/  STL.64 [R1+0x38], R162 ;  /* 0x000038a201007387 */ /* 0x0003e20000100a00 */
[----:B------:R-:W-:Y:S01]  /*1a60*/  SHF.R.S32.HI R15, RZ, 0x1f, R100 ;  /* 0x0000001fff0f7819 */ /* 0x000fe20000011464 */
[----:B------:R-:W-:Y:S01]  /*1a70*/  IMAD R0, R157, R100, RZ ;  /* 0x000000649d007224 */ /* 0x000fe200078e02ff */
[----:B------:R-:W-:Y:S01]  /*1a80*/  SHF.L.U32 R103, R18, 0x6, RZ ;  /* 0x0000000612677819 */ /* 0x000fe200000006ff */
[----:B---3--:R-:W-:Y:S01]  /*1a90*/  @P6 IMAD.WIDE.U32 R12, R33, R26, R22 ;  /* 0x0000001a210c6225 */ /* 0x008fe200078e0016 */
[----:B------:R-:W-:-:S02]  /*1aa0*/  @P6 SHF.R.S32.HI R5, RZ, 0x1f, R33 ;  /* 0x0000001fff056819 */ /* 0x000fc40000011421 */
[----:B------:R-:W-:Y:S01]  /*1ab0*/  ISETP.GE.AND P5, PT, R34, R14, PT ;  /* 0x0000000e2200720c */ /* 0x000fe20003fa6270 */
[-C--:B------:R-:W-:Y:S01]  /*1ac0*/  IMAD.WIDE.U32 R2, R100, R103.reuse, R162 ;  /* 0x0000006764027225 */ /* 0x080fe200078e00a2 */
[----:B------:R-:W-:Y:S02]  /*1ad0*/  SHF.L.U32 R17, R29, 0x3, RZ ;  /* 0x000000031d117819 */ /* 0x000fe400000006ff */
[----:B------:R-:W-:Y:S01]  /*1ae0*/  LOP3.LUT R9, R4, 0xc0, RZ, 0xc0, !PT ;  /* 0x000000c004097812 */ /* 0x000fe200078ec0ff */
[----:B------:R-:W-:Y:S02]  /*1af0*/  IMAD R0, R15, R103, R0 ;  /* 0x000000670f007224 */ /* 0x000fe400078e0200 */
[----:B------:R-:W-:Y:S02]  /*1b00*/  @P6 IMAD R16, R5, R26, RZ ;  /* 0x0000001a05106224 */ /* 0x000fe400078e02ff */
[----:B------:R-:W-:Y:S02]  /*1b10*/  IMAD R20, R29, 0x8, R20 ;  /* 0x000000081d147824 */ /* 0x000fe400078e0214 */
[----:B------:R-:W-:Y:S01]  /*1b20*/  IMAD.IADD R8, R3, 0x1, R0 ;  /* 0x0000000103087824 */ /* 0x000fe200078e0200 */
        /* <DEDUP_REMOVED lines=32> */
.L_x_738:
[----:B------:R-:W-:Y:S05]  /*1d30*/  BSYNC B0 ;  /* 0x0000000000007941 */ /* 0x000fea0003800000 */
.L_x_737:
        /* <DEDUP_REMOVED lines=10> */
[----:B---3--:R-:W-:Y:S01]  /*1de0*/  IMAD.X R6, R159, 0x1, R8, P0 ;  /* 0x000000019f067824 */ /* 0x008fe200000e0608 */
[----:B------:R-:W-:-:S09]  /*1df0*/  ISETP.GE.AND P0, PT, R161, UR5, PT ;  /* 0x00000005a1007c0c */ /* 0x000fd2000bf06270 */
[----:B--2---:R-:W2:Y:S01]  /*1e00*/  @!P3 LDC.64 R4, c[0x0][0x218] ;  /* 0x00008600ff04bb82 */ /* 0x004ea20000000a00 */
        /* <DEDUP_REMOVED lines=24> */
.L_x_740:
[----:B------:R-:W-:Y:S05]  /*1f90*/  BSYNC B0 ;  /* 0x0000000000007941 */ /* 0x000fea0003800000 */
.L_x_739:
[----:B------:R-:W0:Y:S01]  /*1fa0*/  LDGDEPBAR ;  /* 0x00000000000079af */ /* 0x000e220000000000 */
[----:B------:R-:W-:Y:S01]  /*1fb0*/  @P6 IMAD R0, R33, R27, R16 ;  /* 0x0000001b21006224 */ /* 0x000fe200078e0210 */
[----:B------:R-:W-:Y:S01]  /*1fc0*/  @P6 LEA R8, P0, R12, R30, 0x2 ;  /* 0x0000001e0c086211 */ /* 0x000fe200078010ff */
[----:B--23--:R-:W-:Y:S01]  /*1fd0*/  IMAD.SHL.U32 R5, R28, 0x20, RZ ;  /* 0x000000201c057824 */ /* 0x00cfe200078e00ff */
[----:B------:R-:W-:Y:S01]  /*1fe0*/  LOP3.LUT R2, R9, 0x8, R17, 0xf8, !PT ;  /* 0x0000000809027812 */ /* 0x000fe200078ef811 */
[----:B------:R-:W-:Y:S01]  /*1ff0*/  @P6 IMAD.IADD R0, R13, 0x1, R0 ;  /* 0x000000010d006824 */ /* 0x000fe200078e0200 */
[----:B------:R-:W-:Y:S01]  /*2000*/  SHF.R.U32.HI R3, RZ, 0x3, R9 ;  /* 0x00000003ff037819 */ /* 0x000fe20000011609 */
[----:B------:R-:W-:Y:S01]  /*2010*/  IMAD R4, R15, R24, RZ ;  /* 0x000000180f047224 */ /* 0x000fe200078e02ff */
[----:B------:R-:W-:Y:S02]  /*2020*/  ISETP.GE.AND P1, PT, R40, R14, PT ;  /* 0x0000000e2800720c */ /* 0x000fe40003f26270 */
[----:B------:R-:W-:Y:S01]  /*2030*/  @P6 LEA.HI.X R9, R12, R31, R0, 0x2, P0 ;  /* 0x0000001f0c096211 */ /* 0x000fe200000f1400 */
[----:B------:R-:W-:Y:S01]  /*2040*/  IMAD R0, R100, R25, R4 ;  /* 0x0000001964007224 */ /* 0x000fe200078e0204 */
[----:B------:R-:W-:Y:S01]  /*2050*/  LOP3.LUT R102, R5, 0xffffff00, RZ, 0xc0, !PT ;  /* 0xffffff0005667812 */ /* 0x000fe200078ec0ff */
[----:B------:R-:W-:Y:S01]  /*2060*/  IMAD.IADD R5, R39, 0x1, R32 ;  /* 0x0000000127057824 */ /* 0x000fe200078e0220 */
[----:B------:R-:W-:Y:S01]  /*2070*/  LOP3.LUT R153, R2, R3, RZ, 0x3c, !PT ;  /* 0x0000000302997212 */ /* 0x000fe200078e3cff */
[----:B------:R2:W5:Y:S01]  /*2080*/  @P6 LDG.E R154, desc[UR8][R8.64] ;  /* 0x00000008089a6981 */ /* 0x000562000c1e1900 */
[----:B------:R-:W-:Y:S01]  /*2090*/  IMAD.WIDE.U32 R2, R100, R24, RZ ;  /* 0x0000001864027225 */ /* 0x000fe200078e00ff */
[----:B------:R-:W-:-:S02]  /*20a0*/  ISETP.GE.AND P5, PT, R34, R14, PT ;  /* 0x0000000e2200720c */ /* 0x000fc40003fa6270 */
[----:B------:R2:W-:Y:S01]  /*20b0*/  STL [R1+0x58], R5 ;  /* 0x0000580501007387 */ /* 0x0005e20000100800 */
[----:B------:R-:W-:Y:S01]  /*20c0*/  IMAD R4, R155, 0x200, R102 ;  /* 0x000002009b047824 */ /* 0x000fe200078e0266 */
[----:B------:R-:W-:Y:S01]  /*20d0*/  LEA R6, P0, R2, R38, 0x6 ;  /* 0x0000002602067211 */ /* 0x000fe200078030ff */
[----:B------:R-:W-:Y:S01]  /*20e0*/  IMAD.IADD R3, R3, 0x1, R0 ;  /* 0x0000000103037824 */ /* 0x000fe200078e0200 */
[----:B------:R-:W-:-:S04]  /*20f0*/  DEPBAR.LE SB0, 0x0 ;  /* 0x000080000000791a */ /* 0x000fc80000000000 */
[----:B------:R-:W-:Y:S01]  /*2100*/  BAR.SYNC.DEFER_BLOCKING 0x0 ;  /* 0x0000000000007b1d */ /* 0x000fe20000010000 */
[----:B------:R-:W-:Y:S01]  /*2110*/  IMAD R4, R152, 0x20, R4 ;  /* 0x0000002098047824 */ /* 0x000fe200078e0204 */
[----:B------:R-:W-:Y:S01]  /*2120*/  LEA.HI.X R7, R2, R5, R3, 0x6, P0 ;  /* 0x0000000502077211 */ /* 0x000fe200000f3403 */
[----:B------:R-:W-:Y:S02]  /*2130*/  IMAD.U32 R0, R20, 0x20, R21 ;  /* 0x0000002014007824 */ /* 0x000fe400078e0015 */
[----:B------:R-:W-:Y:S01]  /*2140*/  IMAD.IADD R2, R153, 0x1, R4 ;  /* 0x0000000199027824 */ /* 0x000fe200078e0204 */
[----:B------:R-:W-:Y:S01]  /*2150*/  BSSY B0, `(.L_x_741) ;  /* 0x0000028000007945 */ /* 0x000fe20003800000 */
[----:B------:R2:W-:Y:S04]  /*2160*/  @P1 STS [R226+0x9000], RZ ;  /* 0x009000ffe2001388 */ /* 0x0005e80000000800 */
[----:B------:R2:W-:Y:S04]  /*2170*/  @P1 STS [R226+0x9004], RZ ;  /* 0x009004ffe2001388 */ /* 0x0005e80000000800 */
[----:B------:R2:W-:Y:S04]  /*2180*/  @P1 STS.64 [R226+0x9008], RZ ;  /* 0x009008ffe2001388 */ /* 0x0005e80000000a00 */
[----:B------:R2:W-:Y:S04]  /*2190*/  @P1 STS.128 [R226+0xa000], RZ ;  /* 0x00a000ffe2001388 */ /* 0x0005e80000000c00 */
[----:B------:R2:W-:Y:S01]  /*21a0*/  @P1 STS.128 [R226+0xb000], RZ ;  /* 0x00b000ffe2001388 */ /* 0x0005e20000000c00 */
[----:B------:R-:W-:-:S02]  /*21b0*/  LEA R221, R0, UR4, 0x1 ;  /* 0x0000000400dd7c11 */ /* 0x000fc4000f8e08ff */
[----:B------:R-:W-:Y:S01]  /*21c0*/  LEA R224, R2, UR4, 0x1 ;  /* 0x0000000402e07c11 */ /* 0x000fe2000f8e08ff */
        /* <DEDUP_REMOVED lines=8> */
[----:B------:R-:W1:Y:S01]  /*2250*/  @!P2 LDC.64 R2, c[0x0][0x220] ;  /* 0x00008800ff02ab82 */ /* 0x000e620000000a00 */
        /* <DEDUP_REMOVED lines=23> */
.L_x_742:
[----:B------:R-:W-:Y:S05]  /*23d0*/  BSYNC B0 ;  /* 0x0000000000007941 */ /* 0x000fea0003800000 */
.L_x_741:
[----:B------:R1:W-:Y:S01]  /*23e0*/  @P5 STS.128 [R226+0x9800], RZ ;  /* 0x009800ffe2005388 */ /* 0x0003e20000000c00 */
[----:B------:R-:W-:Y:S03]  /*23f0*/  BSSY B0, `(.L_x_743) ;  /* 0x0000025000007945 */ /* 0x000fe60003800000 */
[----:B------:R1:W-:Y:S04]  /*2400*/  @P5 STS.128 [R226+0xa800], RZ ;  /* 0x00a800ffe2005388 */ /* 0x0003e80000000c00 */
[----:B------:R1:W-:Y:S01]  /*2410*/  @P5 STS.128 [R226+0xb800], RZ ;  /* 0x00b800ffe2005388 */ /* 0x0003e20000000c00 */
[----:B------:R-:W-:Y:S05]  /*2420*/  @P5 BRA `(.L_x_744) ;  /* 0x0000000000845947 */ /* 0x000fea0003800000 */
[----:B------:R-:W-:Y:S01]  /*2430*/  ULDC UR5, c[0x0][0x2d0] ;  /* 0x0000b40000057ab9 */ /* 0x000fe20000000800 */
[----:B-1-3--:R-:W-:Y:S01]  /*2440*/  IMAD.WIDE.U32 R2, R24, 0x20, RZ ;  /* 0x0000002018027825 */ /* 0x00afe200078e00ff */
[----:B------:R-:W-:Y:S02]  /*2450*/  ISETP.GE.AND P3, PT, R166, UR5, PT ;  /* 0x00000005a6007c0c */ /* 0x000fe4000bf66270 */
[----:B------:R-:W-:Y:S01]  /*2460*/  ISETP.GE.AND P2, PT, R164, UR5, PT ;  /* 0x00000005a4007c0c */ /* 0x000fe2000bf46270 */
[----:B------:R-:W-:Y:S01]  /*2470*/  IMAD.SHL.U32 R4, R25, 0x20, RZ ;  /* 0x0000002019047824 */ /* 0x000fe200078e00ff */
[----:B------:R-:W-:-:S04]  /*2480*/  IADD3 R0, P0, R6, R2, RZ ;  /* 0x0000000206007210 */ /* 0x000fc80007f1e0ff */
[----:B------:R-:W-:Y:S02]  /*2490*/  IADD3.X R6, R7, R3, R4, P0, !PT ;  /* 0x0000000307067210 */ /* 0x000fe400007fe404 */
[----:B------:R-:W-:-:S03]  /*24a0*/  ISETP.GE.AND P0, PT, R161, UR5, PT ;  /* 0x00000005a1007c0c */ /* 0x000fc6000bf06270 */
[----:B--2---:R-:W1:Y:S01]  /*24b0*/  @!P3 LDC.64 R8, c[0x0][0x220] ;  /* 0x00008800ff08bb82 */ /* 0x004e620000000a00 */
        /* <DEDUP_REMOVED lines=24> */
.L_x_744:
[----:B------:R-:W-:Y:S05]  /*2640*/  BSYNC B0 ;  /* 0x0000000000007941 */ /* 0x000fea0003800000 */
.L_x_743:
[----:B--23--:R-:W-:Y:S01]  /*2650*/  LDSM.16.M88.4 R4, [R224+0x1000] ;  /* 0x00100000e004783b */ /* 0x00cfe20000000200 */
[----:B------:R-:W-:Y:S01]  /*2660*/  IMAD.MOV.U32 R0, RZ, RZ, 0x20 ;  /* 0x00000020ff007424 */ /* 0x000fe200078e00ff */
[----:B------:R-:W-:Y:S01]  /*2670*/  LOP3.LUT P0, RZ, R37, 0x2, RZ, 0xc0, !PT ;  /* 0x0000000225ff7812 */ /* 0x000fe2000780c0ff */
[----:B-1----:R-:W-:Y:S01]  /*2680*/  IMAD.MOV.U32 R2, RZ, RZ, 0x10 ;  /* 0x00000010ff027424 */ /* 0x002fe200078e00ff */
[----:B------:R-:W1:Y:S01]  /*2690*/  LDSM.16.M88.4 R28, [R221+0x6800] ;  /* 0x00680000dd1c783b */ /* 0x000e620000000200 */
[----:B------:R-:W-:Y:S01]  /*26a0*/  LOP3.LUT P1, RZ, R36, 0x2, RZ, 0xc0, !PT ;  /* 0x0000000224ff7812 */ /* 0x000fe2000782c0ff */
[----:B------:R-:W-:Y:S01]  /*26b0*/  ULDC UR5, c[0x0][0x39c] ;  /* 0x0000e70000057ab9 */ /* 0x000fe20000000800 */
[----:B------:R-:W-:Y:S01]  /*26c0*/  SEL R0, R0, 0xffffffe0, !P0 ;  /* 0xffffffe000007807 */ /* 0x000fe20004000000 */
[----:B------:R-:W2:Y:S01]  /*26d0*/  LDSM.16.M88.4 R20, [R221+0x6000] ;  /* 0x00600000dd14783b */ /* 0x000ea20000000200 */
[----:B------:R-:W-:-:S03]  /*26e0*/  SEL R2, R2, 0xfffffff0, !P1 ;  /* 0xfffffff002027807 */ /* 0x000fc60004800000 */
[----:B------:R-:W3:Y:S01]  /*26f0*/  LDSM.16.M88.4 R32, [R221+0x6400] ;  /* 0x00640000dd20783b */ /* 0x000ee20000000200 */
[----:B------:R-:W-:Y:S01]  /*2700*/  IMAD.IADD R223, R221, 0x1, R0 ;  /* 0x00000001dddf7824 */ /* 0x000fe200078e0200 */
[----:B------:R-:W-:Y:S01]  /*2710*/  LOP3.LUT R0, R156, 0xffffffe0, RZ, 0xc0, !PT ;  /* 0xffffffe09c007812 */ /* 0x000fe200078ec0ff */
[----:B------:R-:W-:Y:S01]  /*2720*/  IMAD R225, R2, 0x2, R224 ;  /* 0x0000000202e17824 */ /* 0x000fe200078e02e0 */
[----:B------:R-:W4:Y:S03]  /*2730*/  LDSM.16.M88.4 R24, [R221+0x6c00] ;  /* 0x006c0000dd18783b */ /* 0x000f260000000200 */
        /* <DEDUP_REMOVED lines=13> */
[----:B------:R-:W1:Y:S04]  /*2810*/  LDSM.16.M88.4 R16, [R225] ;  /* 0x00000000e110783b */ /* 0x000e680000000200 */
[----:B------:R-:W-:Y:S01]  /*2820*/  STL [R1+0x78], R165 ;  /* 0x000078a501007387 */ /* 0x000fe20000100800 */
[C---:B--2---:R-:W-:Y:S03]  /*2830*/  HMMA.16816.F32.BF16 R60, R4.reuse, R20, RZ ;  /* 0x00000014043c723c */ /* 0x044fe600000418ff */
[----:B------:R-:W0:Y:S03]  /*2840*/  LDGDEPBAR ;  /* 0x00000000000079af */ /* 0x000e260000000000 */
[C---:B---3--:R-:W-:Y:S06]  /*2850*/  HMMA.16816.F32.BF16 R44, R4.reuse, R32, RZ ;  /* 0x00000020042c723c */ /* 0x048fec00000418ff */
[C---:B----4-:R-:W-:Y:S06]  /*2860*/  HMMA.16816.F32.BF16 R68, R4.reuse, R24, RZ ;  /* 0x000000180444723c */ /* 0x050fec00000418ff */
[C---:B------:R-:W-:Y:S06]  /*2870*/  HMMA.16816.F32.BF16 R80, R4.reuse, R22, RZ ;  /* 0x000000160450723c */ /* 0x040fec00000418ff */
[C---:B------:R-:W-:Y:S06]  /*2880*/  HMMA.16816.F32.BF16 R88, R4.reuse, R34, RZ ;  /* 0x000000220458723c */ /* 0x040fec00000418ff */
[C---:B------:R-:W-:Y:S06]  /*2890*/  HMMA.16816.F32.BF16 R84, R4.reuse, R30, RZ ;  /* 0x0000001e0454723c */ /* 0x040fec00000418ff */
[----:B------:R-:W-:Y:S01]  /*28a0*/  HMMA.16816.F32.BF16 R76, R4, R26, RZ ;  /* 0x0000001a044c723c */ /* 0x000fe200000418ff */
[----:B------:R-:W-:Y:S05]  /*28b0*/  LDSM.16.M88.4 R4, [R224+0x3000] ;  /* 0x00300000e004783b */ /* 0x000fea0000000200 */
[C---:B------:R-:W-:Y:S06]  /*28c0*/  HMMA.16816.F32.BF16 R92, R8.reuse, R20, RZ ;  /* 0x00000014085c723c */ /* 0x040fec00000418ff */
[C---:B------:R-:W-:Y:S06]  /*28d0*/  HMMA.16816.F32.BF16 R108, R8.reuse, R22, RZ ;  /* 0x00000016086c723c */ /* 0x040fec00000418ff */
[----:B------:R-:W-:Y:S06]  /*28e0*/  HMMA.16816.F32.BF16 R20, R8, R24, RZ ;  /* 0x000000180814723c */ /* 0x000fec00000418ff */
[----:B------:R-:W-:Y:S01]  /*28f0*/  HMMA.16816.F32.BF16 R132, R12, R48, R36 ;  /* 0x000000300c84723c */ /* 0x000fe20000041824 */
[----:B------:R-:W2:Y:S05]  /*2900*/  LDSM.16.M88.4 R36, [R221+0x7000] ;  /* 0x00700000dd24783b */ /* 0x000eaa0000000200 */
[C---:B------:R-:W-:Y:S06]  /*2910*/  HMMA.16816.F32.BF16 R64, R8.reuse, R28, RZ ;  /* 0x0000001c0840723c */ /* 0x040fec00000418ff */
[C---:B------:R-:W-:Y:S06]  /*2920*/  HMMA.16816.F32.BF16 R116, R8.reuse, R34, RZ ;  /* 0x000000220874723c */ /* 0x040fec00000418ff */
[C---:B------:R-:W-:Y:S06]  /*2930*/  HMMA.16816.F32.BF16 R104, R8.reuse, R26, RZ ;  /* 0x0000001a0868723c */ /* 0x040fec00000418ff */
[C---:B------:R-:W-:Y:S01]  /*2940*/  HMMA.16816.F32.BF16 R72, R8.reuse, R32, RZ ;  /* 0x000000200848723c */ /* 0x040fe200000418ff */
[----:B------:R-:W3:Y:S05]  /*2950*/  LDSM.16.M88.4 R32, [R221+0x7400] ;  /* 0x00740000dd20783b */ /* 0x000eea0000000200 */
[----:B------:R-:W-:Y:S01]  /*2960*/  HMMA.16816.F32.BF16 R112, R8, R30, RZ ;  /* 0x0000001e0870723c */ /* 0x000fe200000418ff */
[----:B------:R-:W4:Y:S04]  /*2970*/  LDSM.16.M88.4 R28, [R221+0x7800] ;  /* 0x00780000dd1c783b */ /* 0x000f280000000200 */
[----:B------:R-:W-:Y:S01]  /*2980*/  LDSM.16.M88.4 R8, [R224+0x2000] ;  /* 0x00200000e008783b */ /* 0x000fe20000000200 */
[C---:B------:R-:W-:Y:S06]  /*2990*/  HMMA.16816.F32.BF16 R24, R12.reuse, R40, R60 ;  /* 0x000000280c18723c */ /* 0x040fec000004183c */
[C---:B------:R-:W-:Y:S01]  /*29a0*/  HMMA.16816.F32.BF16 R96, R12.reuse, R52, R44 ;  /* 0x000000340c60723c */ /* 0x040fe2000004182c */
[----:B------:R-:W-:Y:S05]  /*29b0*/  LDSM.16.M88.4 R44, [R223+0x7000] ;  /* 0x00700000df2c783b */ /* 0x000fea0000000200 */
[C---:B------:R-:W-:Y:S06]  /*29c0*/  HMMA.16816.F32.BF16 R148, R12.reuse, R56, R68 ;  /* 0x000000380c94723c */ /* 0x040fec0000041844 */
[C---:B------:R-:W-:Y:S06]  /*29d0*/  HMMA.16816.F32.BF16 R80, R12.reuse, R42, R80 ;  /* 0x0000002a0c50723c */ /* 0x040fec0000041850 */
[C---:B------:R-:W-:Y:S06]  /*29e0*/  HMMA.16816.F32.BF16 R140, R12.reuse, R54, R88 ;  /* 0x000000360c8c723c */ /* 0x040fec0000041858 */
[C---:B------:R-:W-:Y:S06]  /*29f0*/  HMMA.16816.F32.BF16 R84, R12.reuse, R50, R84 ;  /* 0x000000320c54723c */ /* 0x040fec0000041854 */
[----:B------:R-:W-:Y:S01]  /*2a00*/  HMMA.16816.F32.BF16 R128, R12, R58, R76 ;  /* 0x0000003a0c80723c */ /* 0x000fe2000004184c */
[----:B------:R-:W4:Y:S05]  /*2a10*/  LDSM.16.M88.4 R12, [R221+0x7c00] ;  /* 0x007c0000dd0c783b */ /* 0x000f2a0000000200 */
[C---:B-1----:R-:W-:Y:S01]  /*2a20*/  HMMA.16816.F32.BF16 R120, R16.reuse, R56, R20 ;  /* 0x000000381078723c */ /* 0x042fe20000041814 */
[----:B------:R-:W1:Y:S05]  /*2a30*/  LDSM.16.M88.4 R20, [R225+0x3000] ;  /* 0x00300000e114783b */ /* 0x000e6a0000000200 */
        /* <DEDUP_REMOVED lines=9> */
[----:B------:R-:W-:Y:S05]  /*2ad0*/  LDSM.16.M88.4 R56, [R223+0x7800] ;  /* 0x00780000df38783b */ /* 0x000fea0000000200 */
[C---:B--2---:R-:W-:Y:S01]  /*2ae0*/  HMMA.16816.F32.BF16 R40, R4.reuse, R36, R24 ;  /* 0x000000240428723c */ /* 0x044fe20000041818 */
[----:B------:R-:W2:Y:S05]  /*2af0*/  LDSM.16.M88.4 R24, [R225+0x2000] ;  /* 0x00200000e118783b */ /* 0x000eaa0000000200 */
[C---:B------:R-:W-:Y:S06]  /*2b00*/  HMMA.16816.F32.BF16 R76, R4.reuse, R38, R80 ;  /* 0x00000026044c723c */ /* 0x040fec0000041850 */
[C---:B---3--:R-:W-:Y:S06]  /*2b10*/  HMMA.16816.F32.BF16 R96, R4.reuse, R32, R96 ;  /* 0x000000200460723c */ /* 0x048fec0000041860 */
[C---:B----4-:R-:W-:Y:S06]  /*2b20*/  HMMA.16816.F32.BF16 R88, R4.reuse, R28, R132 ;  /* 0x0000001c0458723c */ /* 0x050fec0000041884 */
        /* <DEDUP_REMOVED lines=15> */
[----:B------:R-:W-:Y:S01]  /*2c20*/  LDSM.16.M88.4 R12, [R224+0x5000] ;  /* 0x00500000e00c783b */ /* 0x000fe20000000200 */
[-C--:B-1----:R-:W-:Y:S03]  /*2c30*/  HMMA.16816.F32.BF16 R112, R20, R44.reuse, R40 ;  /* 0x0000002c1470723c */ /* 0x082fe60000041828 */
[----:B------:R-:W1:Y:S03]  /*2c40*/  LDSM.16.M88.4 R40, [R221+0x8000] ;  /* 0x00800000dd28783b */ /* 0x000e660000000200 */
[----:B--2---:R-:W-:Y:S01]  /*2c50*/  HMMA.16816.F32.BF16 R64, R24, R44, R4 ;  /* 0x0000002c1840723c */ /* 0x004fe20000041804 */
[----:B------:R-:W-:Y:S05]  /*2c60*/  LDSM.16.M88.4 R4, [R225+0x5000] ;  /* 0x00500000e104783b */ /* 0x000fea0000000200 */
[C---:B------:R-:W-:Y:S06]  /*2c70*/  HMMA.16816.F32.BF16 R132, R20.reuse, R48, R96 ;  /* 0x000000301484723c */ /* 0x040fec0000041860 */
[----:B------:R-:W-:Y:S06]  /*2c80*/  HMMA.16816.F32.BF16 R96, R20, R50, R92 ;  /* 0x000000321460723c */ /* 0x000fec000004185c */
[-C--:B------:R-:W-:Y:S01]  /*2c90*/  HMMA.16816.F32.BF16 R92, R24, R46.reuse, R36 ;  /* 0x0000002e185c723c */ /* 0x080fe20000041824 */
[----:B------:R-:W2:Y:S05]  /*2ca0*/  LDSM.16.M88.4 R36, [R221+0x8400] ;  /* 0x00840000dd24783b */ /* 0x000eaa0000000200 */
[C---:B------:R-:W-:Y:S01]  /*2cb0*/  HMMA.16816.F32.BF16 R136, R20.reuse, R46, R76 ;  /* 0x0000002e1488723c */ /* 0x040fe2000004184c */
[----:B------:R-:W-:Y:S05]  /*2cc0*/  LDSM.16.M88.4 R44, [R223+0x8800] ;  /* 0x00880000df2c783b */ /* 0x000fea0000000200 */
        /* <DEDUP_REMOVED lines=11> */
[----:B------:R-:W-:Y:S04]  /*2d80*/  LDSM.16.M88.4 R24, [R223+0x8000] ;  /* 0x00800000df18783b */ /* 0x000fe80000000200 */
[----:B------:R-:W3:Y:S01]  /*2d90*/  LDSM.16.M88.4 R8, [R225+0x4000] ;  /* 0x00400000e108783b */ /* 0x000ee20000000200 */
[----:B-1----:R-:W-:Y:S03]  /*2da0*/  HMMA.16816.F32.BF16 R48, R16, R40, R64 ;  /* 0x000000281030723c */ /* 0x002fe60000041840 */
[----:B------:R-:W1:Y:S01]  /*2db0*/  LDSM.16.M88.4 R52, [R223+0x8c00] ;  /* 0x008c0000df34783b */ /* 0x000e620000000200 */
[----:B------:R-:W-:-:S04]  /*2dc0*/  DEPBAR.LE SB0, 0x0 ;  /* 0x000080000000791a */ /* 0x000fc80000000000 */
[C---:B------:R-:W-:Y:S06]  /*2dd0*/  HMMA.16816.F32.BF16 R56, R12.reuse, R40, R112 ;  /* 0x000000280c38723c */ /* 0x040fec0000041870 */
[C---:B------:R-:W-:Y:S06]  /*2de0*/  HMMA.16816.F32.BF16 R112, R12.reuse, R34, R116 ;  /* 0x000000220c70723c */ /* 0x040fec0000041874 */
[C---:B------:R-:W-:Y:S06]  /*2df0*/  HMMA.16816.F32.BF16 R64, R12.reuse, R42, R136 ;  /* 0x0000002a0c40723c */ /* 0x040fec0000041888 */
[C---:B--2---:R-:W-:Y:S06]  /*2e00*/  HMMA.16816.F32.BF16 R68, R12.reuse, R36, R132 ;  /* 0x000000240c44723c */ /* 0x044fec0000041884 */
[C---:B------:R-:W-:Y:S06]  /*2e10*/  HMMA.16816.F32.BF16 R96, R12.reuse, R38, R96 ;  /* 0x000000260c60723c */ /* 0x040fec0000041860 */
[C---:B------:R-:W-:Y:S06]  /*2e20*/  HMMA.16816.F32.BF16 R104, R12.reuse, R32, R128 ;  /* 0x000000200c68723c */ /* 0x040fec0000041880 */
[C---:B------:R-:W-:Y:S06]  /*2e30*/  HMMA.16816.F32.BF16 R116, R12.reuse, R28, R140 ;  /* 0x0000001c0c74723c */ /* 0x040fec000004188c */
[----:B------:R-:W-:Y:S06]  /*2e40*/  HMMA.16816.F32.BF16 R108, R12, R30, R124 ;  /* 0x0000001e0c6c723c */ /* 0x000fec000004187c */
[C---:B------:R-:W-:Y:S06]  /*2e50*/  HMMA.16816.F32.BF16 R12, R16.reuse, R36, R88 ;  /* 0x00000024100c723c */ /* 0x040fec0000041858 */
[C---:B------:R-:W-:Y:S01]  /*2e60*/  HMMA.16816.F32.BF16 R88, R16.reuse, R28, R72 ;  /* 0x0000001c1058723c */ /* 0x040fe20000041848 */
[----:B------:R-:W2:Y:S05]  /*2e70*/  @P6 LDC R29, c[0x0][0x2e8] ;  /* 0x0000ba00ff1d6b82 */ /* 0x000eaa0000000800 */
[----:B------:R-:W-:Y:S01]  /*2e80*/  HMMA.16816.F32.BF16 R92, R16, R42, R92 ;  /* 0x0000002a105c723c */ /* 0x000fe2000004185c */
[----:B------:R-:W-:-:S04]  /*2e90*/  SHF.L.U32 R28, R158, 0x1, RZ ;  /* 0x000000019e1c7819 */ /* 0x000fc800000006ff */
[----:B------:R-:W-:Y:S01]  /*2ea0*/  LOP3.LUT R28, R28, 0x6, RZ, 0xc0, !PT ;  /* 0x000000061c1c7812 */ /* 0x000fe200078ec0ff */
[C---:B------:R-:W-:Y:S04]  /*2eb0*/  HMMA.16816.F32.BF16 R84, R16.reuse, R38, R84 ;  /* 0x000000261054723c */ /* 0x040fe80000041854 */
[----:B------:R-:W-:Y:S02]  /*2ec0*/  IMAD R28, R100, 0x40, R28 ;  /* 0x00000040641c7824 */ /* 0x000fe400078e021c */
[----:B------:R-:W-:Y:S01]  /*2ed0*/  HMMA.16816.F32.BF16 R80, R16, R32, R80 ;  /* 0x000000201050723c */ /* 0x000fe20000041850 */
[----:B------:R-:W-:Y:S02]  /*2ee0*/  IMAD.MOV.U32 R100, RZ, RZ, RZ ;  /* 0x000000ffff647224 */ /* 0x000fe400078e00ff */
[----:B------:R-:W-:-:S03]  /*2ef0*/  ISETP.GE.AND P1, PT, R28, R101, PT ;  /* 0x000000651c00720c */ /* 0x000fc60003f26270 */
[C---:B------:R-:W-:Y:S01]  /*2f00*/  HMMA.16816.F32.BF16 R76, R16.reuse, R34, R76 ;  /* 0x00000022104c723c */ /* 0x040fe2000004184c */
[----:B--2---:R-:W2:Y:S05]  /*2f10*/  @P6 MUFU.RCP R29, R29 ;  /* 0x0000001d001d6308 */ /* 0x004eaa0000001000 */
[----:B------:R-:W-:Y:S06]  /*2f20*/  HMMA.16816.F32.BF16 R72, R16, R30, R60 ;  /* 0x0000001e1048723c */ /* 0x000fec000004183c */
[-C--:B---3--:R-:W-:Y:S06]  /*2f30*/  HMMA.16816.F32.BF16 R16, R8, R24.reuse, R48 ;  /* 0x000000180810723c */ /* 0x088fec0000041830 */
[----:B------:R-:W-:Y:S01]  /*2f40*/  HMMA.16816.F32.BF16 R60, R4, R24, R56 ;  /* 0x00000018043c723c */ /* 0x000fe20000041838 */
[----:B--2--5:R-:W-:Y:S01]  /*2f50*/  @P6 FMUL.FTZ R100, R154, R29 ;  /* 0x0000001d9a646220 */ /* 0x024fe20000410000 */
[----:B------:R-:W-:-:S04]  /*2f60*/  VIADD R29, R28, 0x19 ;  /* 0x000000191c1d7836 */ /* 0x000fc80000000000 */
[----:B------:R-:W-:Y:S06]  /*2f70*/  HMMA.16816.F32.BF16 R32, R4, R26, R64 ;  /* 0x0000001a0420723c */ /* 0x000fec0000041840 */
[----:B------:R-:W-:Y:S06]  /*2f80*/  HMMA.16816.F32.BF16 R12, R8, R20, R12 ;  /* 0x00000014080c723c */ /* 0x000fec000004180c */
[----:B------:R-:W-:Y:S01]  /*2f90*/  FMUL.FTZ R0, R16, UR5 ;  /* 0x0000000510007c20 */ /* 0x000fe20008410000 */
[----:B------:R-:W-:Y:S01]  /*2fa0*/  SHF.R.S32.HI R16, RZ, 0x1f, R155 ;  /* 0x0000001fff107819 */ /* 0x000fe2000001149b */
[----:B------:R-:W-:Y:S01]  /*2fb0*/  HMMA.16816.F32.BF16 R56, R4, R46, R112 ;  /* 0x0000002e0438723c */ /* 0x000fe20000041870 */
[----:B------:R-:W-:Y:S01]  /*2fc0*/  FMUL.FTZ R17, R17, UR5 ;  /* 0x0000000511117c20 */ /* 0x000fe20008410000 */
[----:B------:R2:W3:Y:S01]  /*2fd0*/  MUFU.TANH R31, R0 ;  /* 0x00000000001f7308 */ /* 0x0004e20000002400 */
[----:B------:R-:W-:Y:S01]  /*2fe0*/  FMUL.FTZ R18, R18, UR5 ;  /* 0x0000000512127c20 */ /* 0x000fe20008410000 */
[----:B------:R-:W-:-:S02]  /*2ff0*/  FMUL.FTZ R3, R60, UR5 ;  /* 0x000000053c037c20 */ /* 0x000fc40008410000 */
[C---:B------:R-:W-:Y:S04]  /*3000*/  HMMA.16816.F32.BF16 R40, R4.reuse, R20, R68 ;  /* 0x000000140428723c */ /* 0x040fe80000041844 */
[----:B------:R4:W3:Y:S02]  /*3010*/  MUFU.TANH R30, R17 ;  /* 0x00000011001e7308 */ /* 0x0008e40000002400 */
[----:B------:R-:W-:Y:S04]  /*3020*/  HMMA.16816.F32.BF16 R36, R4, R22, R96 ;  /* 0x000000160424723c */ /* 0x000fe80000041860 */
[----:B------:R-:W-:-:S02]  /*3030*/  FMUL.FTZ R60, R14, UR5 ;  /* 0x000000050e3c7c20 */ /* 0x000fc40008410000 */
[C---:B------:R-:W-:Y:S01]  /*3040*/  HMMA.16816.F32.BF16 R48, R4.reuse, R44, R104 ;  /* 0x0000002c0430723c */ /* 0x040fe20000041868 */
[----:B--2---:R-:W-:Y:S01]  /*3050*/  LEA.HI R0, R16, R155, RZ, 0x2 ;  /* 0x0000009b10007211 */ /* 0x004fe200078f10ff */
[----:B------:R-:W-:Y:S01]  /*3060*/  FMUL.FTZ R16, R63, UR5 ;  /* 0x000000053f107c20 */ /* 0x000fe20008410000 */
[----:B------:R-:W-:Y:S01]  /*3070*/  FMUL.FTZ R63, R15, UR5 ;  /* 0x000000050f3f7c20 */ /* 0x000fe20008410000 */
[----:B------:R-:W-:Y:S01]  /*3080*/  VIADD R15, R28, 0x8 ;  /* 0x000000081c0f7836 */ /* 0x000fe20000000000 */
[----:B------:R-:W-:Y:S01]  /*3090*/  LOP3.LUT R0, R0, 0xfffffffc, RZ, 0xc0, !PT ;  /* 0xfffffffc00007812 */ /* 0x000fe200078ec0ff */
[----:B-1----:R-:W-:Y:S03]  /*30a0*/  HMMA.16816.F32.BF16 R112, R4, R52, R116 ;  /* 0x000000340470723c */ /* 0x002fe60000041874 */
[----:B------:R-:W-:Y:S01]  /*30b0*/  ISETP.GE.AND P5, PT, R15, R101, PT ;  /* 0x000000650f00720c */ /* 0x000fe20003fa6270 */
[----:B------:R-:W-:-:S02]  /*30c0*/  IMAD.IADD R0, R155, 0x1, -R0 ;  /* 0x000000019b007824 */ /* 0x000fc400078e0a00 */
[----:B------:R-:W-:Y:S01]  /*30d0*/  HMMA.16816.F32.BF16 R108, R4, R54, R108 ;  /* 0x00000036046c723c */ /* 0x000fe2000004186c */
[----:B------:R-:W-:Y:S01]  /*30e0*/  FMUL.FTZ R64, R40, UR5 ;  /* 0x0000000528407c20 */ /* 0x000fe20008410000 */
[----:B------:R-:W-:Y:S01]  /*30f0*/  FMUL.FTZ R67, R43, UR5 ;  /* 0x000000052b437c20 */ /* 0x000fe20008410000 */
[----:B------:R1:W-:Y:S01]  /*3100*/  STL [R1+0x84], R0 ;  /* 0x0000840001007387 */ /* 0x0003e20000100800 */
[----:B------:R-:W-:Y:S01]  /*3110*/  FMUL.FTZ R65, R41, UR5 ;  /* 0x0000000529417c20 */ /* 0x000fe20008410000 */
[----:B------:R-:W-:Y:S01]  /*3120*/  FMUL.FTZ R66, R42, UR5 ;  /* 0x000000052a427c20 */ /* 0x000fe20008410000 */
[----:B------:R-:W-:Y:S01]  /*3130*/  HMMA.16816.F32.BF16 R4, R8, R44, R80 ;  /* 0x0000002c0804723c */ /* 0x000fe20000041850 */
[----:B------:R-:W-:Y:S01]  /*3140*/  FMUL.FTZ R70, R37, UR5 ;  /* 0x0000000525467c20 */ /* 0x000fe20008410000 */
[----:B------:R-:W-:Y:S01]  /*3150*/  FMUL.FTZ R71, R38, UR5 ;  /* 0x0000000526477c20 */ /* 0x000fe20008410000 */
[----:B------:R-:W-:-:S03]  /*3160*/  FMUL.FTZ R69, R36, UR5 ;  /* 0x0000000524457c20 */ /* 0x000fc60008410000 */
[----:B------:R-:W-:Y:S01]  /*3170*/  HMMA.16816.F32.BF16 R20, R8, R22, R84 ;  /* 0x000000160814723c */ /* 0x000fe20000041854 */
[----:B------:R-:W-:Y:S01]  /*3180*/  FMUL.FTZ R81, R51, UR5 ;  /* 0x0000000533517c20 */ /* 0x000fe20008410000 */
[----:B------:R-:W-:Y:S01]  /*3190*/  FMUL.FTZ R83, R56, UR5 ;  /* 0x0000000538537c20 */ /* 0x000fe20008410000 */
[----:B------:R-:W-:-:S03]  /*31a0*/  IMAD R80, R152, 0x20, R102 ;  /* 0x0000002098507824 */ /* 0x000fc600078e0266 */
[C---:B------:R-:W-:Y:S01]  /*31b0*/  HMMA.16816.F32.BF16 R24, R8.reuse, R26, R92 ;  /* 0x0000001a0818723c */ /* 0x040fe2000004185c */
[----:B------:R-:W-:Y:S05]  /*31c0*/  MUFU.TANH R81, R81 ;  /* 0x0000005100517308 */ /* 0x000fea0000002400 */
[C---:B------:R-:W-:Y:S01]  /*31d0*/  HMMA.16816.F32.BF16 R44, R8.reuse, R46, R76 ;  /* 0x0000002e082c723c */ /* 0x040fe2000004184c */
[----:B------:R-:W-:Y:S01]  /*31e0*/  FMUL.FTZ R95, R59, UR5 ;  /* 0x000000053b5f7c20 */ /* 0x000fe20008410000 */
[----:B------:R-:W-:Y:S01]  /*31f0*/  FMUL.FTZ R94, R58, UR5 ;  /* 0x000000053a5e7c20 */ /* 0x000fe20008410000 */
[----:B------:R-:W-:Y:S01]  /*3200*/  FMUL.FTZ R93, R57, UR5 ;  /* 0x00000005395d7c20 */ /* 0x000fe20008410000 */
[----:B-1----:R-:W-:Y:S01]  /*3210*/  FMUL.FTZ R0, R61, UR5 ;  /* 0x000000053d007c20 */ /* 0x002fe20008410000 */
[----:B------:R-:W-:Y:S01]  /*3220*/  FMUL.FTZ R61, R35, UR5 ;  /* 0x00000005233d7c20 */ /* 0x000fe20008410000 */
[----:B------:R-:W-:Y:S01]  /*3230*/  HMMA.16816.F32.BF16 R84, R8, R52, R88 ;  /* 0x000000340854723c */ /* 0x000fe20000041858 */
[----:B------:R1:W-:Y:S01]  /*3240*/  MUFU.TANH R53, R18 ;  /* 0x0000001200357308 */ /* 0x0003e20000002400 */
[----:B------:R-:W-:Y:S01]  /*3250*/  FMUL.FTZ R77, R7, UR5 ;  /* 0x00000005074d7c20 */ /* 0x000fe20008410000 */
[----:B------:R-:W-:Y:S01]  /*3260*/  FMUL.FTZ R76, R50, UR5 ;  /* 0x00000005324c7c20 */ /* 0x000fe20008410000 */
[----:B------:R-:W-:-:S02]  /*3270*/  FMUL.FTZ R78, R49, UR5 ;  /* 0x00000005314e7c20 */ /* 0x000fc40008410000 */
[----:B------:R-:W-:Y:S01]  /*3280*/  HMMA.16816.F32.BF16 R88, R8, R54, R72 ;  /* 0x000000360858723c */ /* 0x000fe20000041848 */
[----:B------:R-:W-:Y:S01]  /*3290*/  FMUL.FTZ R37, R22, UR5 ;  /* 0x0000000516257c20 */ /* 0x000fe20008410000 */
[----:B------:R-:W-:Y:S01]  /*32a0*/  FMUL.FTZ R22, R4, UR5 ;  /* 0x0000000504167c20 */ /* 0x000fe20008410000 */
[----:B------:R2:W-:Y:S01]  /*32b0*/  MUFU.TANH R35, R0 ;  /* 0x0000000000237308 */ /* 0x0005e20000002400 */
[----:B----4-:R-:W-:Y:S01]  /*32c0*/  FMUL.FTZ R17, R20, UR5 ;  /* 0x0000000514117c20 */ /* 0x010fe20008410000 */
[----:B------:R-:W-:Y:S02]  /*32d0*/  VIADD R20, R28, 0x11 ;  /* 0x000000111c147836 */ /* 0x000fe40000000000 */
[----:B------:R-:W-:Y:S01]  /*32e0*/  FMUL.FTZ R52, R32, UR5 ;  /* 0x0000000520347c20 */ /* 0x000fe20008410000 */
[----:B------:R-:W-:Y:S01]  /*32f0*/  FMUL.FTZ R8, R19, UR5 ;  /* 0x0000000513087c20 */ /* 0x000fe20008410000 */
[----:B------:R-:W-:Y:S01]  /*3300*/  FMUL.FTZ R19, R13, UR5 ;  /* 0x000000050d137c20 */ /* 0x000fe20008410000 */
[----:B------:R-:W-:Y:S01]  /*3310*/  IADD3 R13, R28, 0x1, RZ ;  /* 0x000000011c0d7810 */ /* 0x000fe20007ffe0ff */
[----:B------:R-:W-:Y:S01]  /*3320*/  FMUL.FTZ R54, R33, UR5 ;  /* 0x0000000521367c20 */ /* 0x000fe20008410000 */
[----:B------:R-:W-:Y:S01]  /*3330*/  FMUL.FTZ R72, R5, UR5 ;  /* 0x0000000505487c20 */ /* 0x000fe20008410000 */
[----:B------:R4:W-:Y:S01]  /*3340*/  MUFU.TANH R33, R3 ;  /* 0x0000000300217308 */ /* 0x0009e20000002400 */
[----:B------:R-:W-:Y:S01]  /*3350*/  FMUL.FTZ R9, R62, UR5 ;  /* 0x000000053e097c20 */ /* 0x000fe20008410000 */
[----:B------:R-:W-:Y:S01]  /*3360*/  FMUL.FTZ R55, R34, UR5 ;  /* 0x0000000522377c20 */ /* 0x000fe20008410000 */
[----:B------:R-:W-:Y:S01]  /*3370*/  FMUL.FTZ R59, R46, UR5 ;  /* 0x000000052e3b7c20 */ /* 0x000fe20008410000 */
[----:B------:R-:W-:Y:S01]  /*3380*/  FMUL.FTZ R58, R45, UR5 ;  /* 0x000000052d3a7c20 */ /* 0x000fe20008410000 */
[----:B------:R-:W-:Y:S01]  /*3390*/  FMUL.FTZ R11, R12, UR5 ;  /* 0x000000050c0b7c20 */ /* 0x000fe20008410000 */
[----:B------:R-:W-:Y:S01]  /*33a0*/  FMUL.FTZ R10, R25, UR5 ;  /* 0x00000005190a7c20 */ /* 0x000fe20008410000 */
[----:B-1----:R-:W-:Y:S01]  /*33b0*/  IADD3 R18, R28, 0x10, RZ ;  /* 0x000000101c127810 */ /* 0x002fe20007ffe0ff */
[----:B------:R1:W-:Y:S01]  /*33c0*/  MUFU.TANH R62, R8 ;  /* 0x00000008003e7308 */ /* 0x0003e20000002400 */
[----:B--2---:R-:W-:Y:S01]  /*33d0*/  IADD3 R0, R101, R238, -R204 ;  /* 0x000000ee65007210 */ /* 0x004fe20007ffe8cc */
[----:B------:R-:W-:Y:S01]  /*33e0*/  FMUL.FTZ R74, R6, UR5 ;  /* 0x00000005064a7c20 */ /* 0x000fe20008410000 */
[----:B------:R-:W-:Y:S01]  /*33f0*/  FMUL.FTZ R75, R48, UR5 ;  /* 0x00000005304b7c20 */ /* 0x000fe20008410000 */
[----:B------:R-:W-:Y:S01]  /*3400*/  FMUL.FTZ R82, R47, UR5 ;  /* 0x000000052f527c20 */ /* 0x000fe20008410000 */
[----:B------:R-:W-:Y:S01]  /*3410*/  FMUL.FTZ R25, R26, UR5 ;  /* 0x000000051a197c20 */ /* 0x000fe20008410000 */
[----:B------:R-:W-:-:S02]  /*3420*/  IMAD.IADD R5, R0, 0x1, -R13 ;  /* 0x0000000100057824 */ /* 0x000fc400078e0a0d */
[----:B------:R-:W-:Y:S01]  /*3430*/  FMUL.FTZ R73, R39, UR5 ;  /* 0x0000000527497c20 */ /* 0x000fe20008410000 */
[----:B------:R2:W-:Y:S01]  /*3440*/  MUFU.TANH R34, R16 ;  /* 0x0000001000227308 */ /* 0x0005e20000002400 */
[----:B----4-:R-:W-:Y:S02]  /*3450*/  IMAD.IADD R3, R0, 0x1, -R28 ;  /* 0x0000000100037824 */ /* 0x010fe400078e0a1c */
[----:B------:R-:W-:Y:S01]  /*3460*/  FMUL.FTZ R56, R44, UR5 ;  /* 0x000000052c387c20 */ /* 0x000fe20008410000 */
[----:B------:R-:W-:Y:S02]  /*3470*/  IMAD.IADD R6, R0, 0x1, -R18 ;  /* 0x0000000100067824 */ /* 0x000fe400078e0a12 */
[----:B------:R-:W-:Y:S01]  /*3480*/  FMUL.FTZ R68, R23, UR5 ;  /* 0x0000000517447c20 */ /* 0x000fe20008410000 */
[----:B------:R-:W-:Y:S01]  /*3490*/  FMUL.FTZ R27, R27, UR5 ;  /* 0x000000051b1b7c20 */ /* 0x000fe20008410000 */
[----:B------:R-:W-:Y:S02]  /*34a0*/  IABS R4, R3 ;  /* 0x0000000300047213 */ /* 0x000fe40000000000 */
[----:B------:R-:W-:Y:S01]  /*34b0*/  IABS R3, R5 ;  /* 0x0000000500037213 */ /* 0x000fe20000000000 */
[----:B-1----:R-:W-:Y:S01]  /*34c0*/  FMUL.FTZ R8, R24, UR5 ;  /* 0x0000000518087c20 */ /* 0x002fe20008410000 */
[----:B------:R-:W-:Y:S01]  /*34d0*/  I2FP.F32.S32 R4, R4 ;  /* 0x0000000400047245 */ /* 0x000fe20000201400 */
[----:B------:R-:W-:Y:S01]  /*34e0*/  MUFU.TANH R12, R10 ;  /* 0x0000000a000c7308 */ /* 0x000fe20000002400 */
[----:B------:R-:W-:Y:S01]  /*34f0*/  I2FP.F32.S32 R3, R3 ;  /* 0x0000000300037245 */ /* 0x000fe20000201400 */
[----:B------:R-:W-:Y:S01]  /*3500*/  FMUL.FTZ R24, R21, UR5 ;  /* 0x0000000515187c20 */ /* 0x000fe20008410000 */
[----:B------:R-:W-:Y:S01]  /*3510*/  IADD3 R5, R0, -R20, RZ ;  /* 0x8000001400057210 */ /* 0x000fe20007ffe0ff */
[----:B---3--:R-:W-:Y:S01]  /*3520*/  FFMA.FTZ R46, R4, -R100, R31 ;  /* 0x80000064042e7223 */ /* 0x008fe2000001001f */
[----:B------:R-:W-:-:S02]  /*3530*/  VIADD R21, R28, 0x18 ;  /* 0x000000181c157836 */ /* 0x000fc40000000000 */
[----:B------:R-:W-:Y:S01]  /*3540*/  FFMA.FTZ R45, R3, -R100, R30 ;  /* 0x80000064032d7223 */ /* 0x000fe2000001001e */
[----:B--2---:R-:W-:Y:S01]  /*3550*/  VIADD R16, R28, 0x9 ;  /* 0x000000091c107836 */ /* 0x004fe20000000000 */
[----:B------:R1:W2:Y:S01]  /*3560*/  MUFU.TANH R14, R8 ;  /* 0x00000008000e7308 */ /* 0x0002a20000002400 */
[C---:B------:R-:W-:Y:S01]  /*3570*/  IMAD.IADD R3, R0.reuse, 0x1, -R15 ;  /* 0x0000000100037824 */ /* 0x040fe200078e0a0f */
[----:B------:R-:W-:Y:S01]  /*3580*/  IABS R6, R6 ;  /* 0x0000000600067213 */ /* 0x000fe20000000000 */
[C---:B------:R-:W-:Y:S01]  /*3590*/  IMAD.IADD R4, R0.reuse, 0x1, -R16 ;  /* 0x0000000100047824 */ /* 0x040fe200078e0a10 */
[----:B------:R-:W-:Y:S01]  /*35a0*/  ISETP.GE.AND P0, PT, R13, R101, PT ;  /* 0x000000650d00720c */ /* 0x000fe20003f06270 */
[----:B------:R-:W-:Y:S01]  /*35b0*/  IMAD.IADD R7, R0, 0x1, -R21 ;  /* 0x0000000100077824 */ /* 0x000fe200078e0a15 */
[----:B------:R-:W-:Y:S01]  /*35c0*/  IABS R3, R3 ;  /* 0x0000000300037213 */ /* 0x000fe20000000000 */
[----:B------:R-:W-:Y:S01]  /*35d0*/  VIADD R30, R28, 0x20 ;  /* 0x000000201c1e7836 */ /* 0x000fe20000000000 */
[----:B------:R-:W-:Y:S01]  /*35e0*/  IABS R4, R4 ;  /* 0x0000000400047213 */ /* 0x000fe20000000000 */
[----:B------:R-:W3:Y:S01]  /*35f0*/  MUFU.TANH R11, R11 ;  /* 0x0000000b000b7308 */ /* 0x000ee20000002400 */
[----:B------:R-:W-:-:S02]  /*3600*/  ISETP.GE.AND P4, PT, R18, R101, PT ;  /* 0x000000651200720c */ /* 0x000fc40003f86270 */
[-C--:B------:R-:W-:Y:S02]  /*3610*/  ISETP.GE.AND P2, PT, R21, R101.reuse, PT ;  /* 0x000000651500720c */ /* 0x080fe40003f46270 */
[-C--:B------:R-:W-:Y:S02]  /*3620*/  ISETP.GE.AND P3, PT, R20, R101.reuse, PT ;  /* 0x000000651400720c */ /* 0x080fe40003f66270 */
[----:B------:R-:W-:Y:S01]  /*3630*/  ISETP.GE.AND P6, PT, R16, R101, PT ;  /* 0x000000651000720c */ /* 0x000fe20003fc6270 */
[----:B------:R-:W4:Y:S01]  /*3640*/  MUFU.TANH R10, R19 ;  /* 0x00000013000a7308 */ /* 0x000f220000002400 */
[----:B-1----:R-:W-:Y:S01]  /*3650*/  IABS R8, R5 ;  /* 0x0000000500087213 */ /* 0x002fe20000000000 */
[----:B------:R-:W-:Y:S01]  /*3660*/  IMAD.MOV.U32 R5, RZ, RZ, R4 ;  /* 0x000000ffff057224 */ /* 0x000fe200078e0004 */
[----:B------:R-:W-:Y:S02]  /*3670*/  I2FP.F32.S32 R4, R3 ;  /* 0x0000000300047245 */ /* 0x000fe40000201400 */
[----:B------:R-:W-:-:S02]  /*3680*/  IABS R3, R7 ;  /* 0x0000000700037213 */ /* 0x000fc40000000000 */
[----:B------:R-:W-:Y:S01]  /*3690*/  I2FP.F32.S32 R7, R5 ;  /* 0x0000000500077245 */ /* 0x000fe20000201400 */
[----:B------:R-:W-:Y:S01]  /*36a0*/  MUFU.TANH R32, R9 ;  /* 0x0000000900207308 */ /* 0x000fe20000002400 */
[----:B--2---:R-:W-:Y:S01]  /*36b0*/  FFMA.FTZ R51, R4, -R100, R14 ;  /* 0x8000006404337223 */ /* 0x004fe2000001000e */
[----:B------:R-:W-:Y:S01]  /*36c0*/  IMAD.MOV.U32 R4, RZ, RZ, R8 ;  /* 0x000000ffff047224 */ /* 0x000fe200078e0008 */
[----:B------:R-:W-:Y:S01]  /*36d0*/  I2FP.F32.S32 R5, R6 ;  /* 0x0000000600057245 */ /* 0x000fe20000201400 */
[----:B------:R-:W-:Y:S01]  /*36e0*/  FFMA.FTZ R50, R7, -R100, R12 ;  /* 0x8000006407327223 */ /* 0x000fe2000001000c */
[----:B------:R-:W-:Y:S01]  /*36f0*/  I2FP.F32.S32 R3, R3 ;  /* 0x0000000300037245 */ /* 0x000fe20000201400 */
[C---:B------:R-:W-:Y:S01]  /*3700*/  IMAD.IADD R6, R0.reuse, 0x1, -R30 ;  /* 0x0000000100067824 */ /* 0x040fe200078e0a1e */
[----:B------:R-:W-:Y:S01]  /*3710*/  I2FP.F32.S32 R4, R4 ;  /* 0x0000000400047245 */ /* 0x000fe20000201400 */
[----:B------:R-:W1:Y:S01]  /*3720*/  MUFU.TANH R9, R17 ;  /* 0x0000001100097308 */ /* 0x000e620000002400 */
[----:B---3--:R-:W-:Y:S01]  /*3730*/  FFMA.FTZ R49, R5, -R100, R11 ;  /* 0x8000006405317223 */ /* 0x008fe2000001000b */
[C---:B------:R-:W-:Y:S01]  /*3740*/  IADD3 R7, R0.reuse, -R29, RZ ;  /* 0x8000001d00077210 */ /* 0x040fe20007ffe0ff */
[----:B------:R-:W-:-:S02]  /*3750*/  VIADD R5, R0, 0x8 ;  /* 0x0000000800057836 */ /* 0x000fc40000000000 */
[----:B----4-:R-:W-:Y:S01]  /*3760*/  FFMA.FTZ R48, R4, -R100, R10 ;  /* 0x8000006404307223 */ /* 0x010fe2000001000a */
[----:B------:R-:W-:Y:S01]  /*3770*/  VIADD R4, R0, 0x40 ;  /* 0x0000004000047836 */ /* 0x000fe20000000000 */
[----:B------:R-:W-:Y:S01]  /*3780*/  IABS R8, R7 ;  /* 0x0000000700087213 */ /* 0x000fe20000000000 */
[----:B------:R-:W-:Y:S01]  /*3790*/  IMAD.IADD R7, R5, 0x1, -R28 ;  /* 0x0000000105077824 */ /* 0x000fe200078e0a1c */
[----:B------:R-:W-:Y:S01]  /*37a0*/  IABS R6, R6 ;  /* 0x0000000600067213 */ /* 0x000fe20000000000 */
[----:B------:R-:W2:Y:S01]  /*37b0*/  MUFU.TANH R17, R24 ;  /* 0x0000001800117308 */ /* 0x000ea20000002400 */
[----:B------:R-:W-:Y:S01]  /*37c0*/  FSEL R116, R50, -INF , !P6 ;  /* 0xff80000032747808 */ /* 0x000fe20007000000 */
[----:B------:R-:W-:Y:S01]  /*37d0*/  IMAD.MOV.U32 R10, RZ, RZ, R8 ;  /* 0x000000ffff0a7224 */ /* 0x000fe200078e0008 */
[----:B------:R-:W-:Y:S01]  /*37e0*/  IABS R7, R7 ;  /* 0x0000000700077213 */ /* 0x000fe20000000000 */
[----:B------:R-:W-:Y:S01]  /*37f0*/  IMAD.MOV.U32 R12, RZ, RZ, R6 ;  /* 0x000000ffff0c7224 */ /* 0x000fe200078e0006 */
[----:B------:R-:W-:-:S02]  /*3800*/  FSEL R122, R49, -INF , !P4 ;  /* 0xff800000317a7808 */ /* 0x000fc40006000000 */
[----:B------:R-:W-:Y:S01]  /*3810*/  I2FP.F32.S32 R10, R10 ;  /* 0x0000000a000a7245 */ /* 0x000fe20000201400 */
[----:B-1----:R-:W-:Y:S01]  /*3820*/  FFMA.FTZ R47, R3, -R100, R9 ;  /* 0x80000064032f7223 */ /* 0x002fe20000010009 */
[----:B------:R-:W-:Y:S01]  /*3830*/  VIADD R3, R0, 0x48 ;  /* 0x0000004800037836 */ /* 0x000fe20000000000 */
[----:B------:R-:W-:Y:S01]  /*3840*/  IADD3 R9, -R28, R4, RZ ;  /* 0x000000041c097210 */ /* 0x000fe20007ffe1ff */
[----:B------:R-:W1:Y:S01]  /*3850*/  MUFU.TANH R14, R22 ;  /* 0x00000016000e7308 */ /* 0x000e620000002400 */
[----:B------:R-:W-:Y:S01]  /*3860*/  FSEL R105, R51, -INF , !P5 ;  /* 0xff80000033697808 */ /* 0x000fe20006800000 */
[----:B------:R-:W-:Y:S01]  /*3870*/  IMAD.IADD R11, R3, 0x1, -R28 ;  /* 0x00000001030b7824 */ /* 0x000fe200078e0a1c */
[----:B------:R-:W-:Y:S01]  /*3880*/  IABS R6, R9 ;  /* 0x0000000900067213 */ /* 0x000fe20000000000 */
[----:B------:R-:W-:Y:S01]  /*3890*/  IMAD.MOV.U32 R9, RZ, RZ, R7 ;  /* 0x000000ffff097224 */ /* 0x000fe200078e0007 */
[----:B------:R-:W-:Y:S01]  /*38a0*/  FSEL R123, R48, -INF , !P3 ;  /* 0xff800000307b7808 */ /* 0x000fe20005800000 */
[----:B--2---:R-:W-:Y:S01]  /*38b0*/  FFMA.FTZ R44, R10, -R100, R17 ;  /* 0x800000640a2c7223 */ /* 0x004fe20000010011 */
[----:B------:R-:W-:Y:S01]  /*38c0*/  IABS R8, R11 ;  /* 0x0000000b00087213 */ /* 0x000fe20000000000 */
[----:B------:R-:W-:Y:S01]  /*38d0*/  IMAD.MOV.U32 R7, RZ, RZ, R6 ;  /* 0x000000ffff077224 */ /* 0x000fe200078e0006 */
[----:B------:R-:W-:Y:S01]  /*38e0*/  I2FP.F32.S32 R9, R9 ;  /* 0x0000000900097245 */ /* 0x000fe20000201400 */
[----:B------:R-:W-:Y:S01]  /*38f0*/  IMAD.IADD R10, R5, 0x1, -R15 ;  /* 0x00000001050a7824 */ /* 0x000fe200078e0a0f */
[----:B------:R-:W-:Y:S01]  /*3900*/  MOV R6, R8 ;  /* 0x0000000800067202 */ /* 0x000fe20000000f00 */
[----:B------:R-:W2:Y:S01]  /*3910*/  MUFU.TANH R25, R25 ;  /* 0x0000001900197308 */ /* 0x000ea20000002400 */
[----:B------:R-:W-:Y:S01]  /*3920*/  I2FP.F32.S32 R7, R7 ;  /* 0x0000000700077245 */ /* 0x000fe20000201400 */
[----:B------:R-:W-:Y:S01]  /*3930*/  FFMA.FTZ R40, R9, -R100, R53 ;  /* 0x8000006409287223 */ /* 0x000fe20000010035 */
[----:B------:R-:W-:Y:S01]  /*3940*/  I2FP.F32.S32 R6, R6 ;  /* 0x0000000600067245 */ /* 0x000fe20000201400 */
[----:B------:R-:W-:Y:S01]  /*3950*/  IMAD.IADD R9, R3, 0x1, -R13 ;  /* 0x0000000103097824 */ /* 0x000fe200078e0a0d */
[----:B------:R-:W-:Y:S01]  /*3960*/  I2FP.F32.S32 R8, R12 ;  /* 0x0000000c00087245 */ /* 0x000fe20000201400 */
[----:B------:R-:W-:Y:S01]  /*3970*/  FFMA.FTZ R39, R7, -R100, R33 ;  /* 0x8000006407277223 */ /* 0x000fe20000010021 */
[----:B------:R-:W-:-:S02]  /*3980*/  IMAD.IADD R7, R5, 0x1, -R13 ;  /* 0x0000000105077824 */ /* 0x000fc400078e0a0d */
[-C--:B------:R-:W-:Y:S01]  /*3990*/  FFMA.FTZ R38, R6, -R100.reuse, R32 ;  /* 0x8000006406267223 */ /* 0x080fe20000010020 */
[----:B------:R-:W-:Y:S01]  /*39a0*/  IMAD.IADD R6, R4, 0x1, -R13 ;  /* 0x0000000104067824 */ /* 0x000fe200078e0a0d */
[----:B------:R3:W4:Y:S01]  /*39b0*/  MUFU.TANH R19, R52 ;  /* 0x0000003400137308 */ /* 0x0007220000002400 */
[----:B-1----:R-:W-:Y:S01]  /*39c0*/  FFMA.FTZ R43, R8, -R100, R14 ;  /* 0x80000064082b7223 */ /* 0x002fe2000001000e */
[----:B------:R-:W-:Y:S01]  /*39d0*/  IMAD.IADD R11, R4, 0x1, -R15 ;  /* 0x00000001040b7824 */ /* 0x000fe200078e0a0f */
[----:B------:R-:W-:Y:S01]  /*39e0*/  IABS R8, R7 ;  /* 0x0000000700087213 */ /* 0x000fe20000000000 */
[----:B------:R-:W-:Y:S01]  /*39f0*/  FMUL.FTZ R51, R114, UR5 ;  /* 0x0000000572337c20 */ /* 0x000fe20008410000 */
[----:B------:R-:W-:Y:S02]  /*3a00*/  IABS R7, R6 ;  /* 0x0000000600077213 */ /* 0x000fe40000000000 */
[----:B------:R-:W-:Y:S01]  /*3a10*/  IABS R10, R10 ;  /* 0x0000000a000a7213 */ /* 0x000fe20000000000 */
[----:B------:R-:W-:Y:S01]  /*3a20*/  MUFU.TANH R23, R54 ;  /* 0x0000003600177308 */ /* 0x000fe20000002400 */
[----:B------:R-:W-:-:S02]  /*3a30*/  IABS R6, R9 ;  /* 0x0000000900067213 */ /* 0x000fc40000000000 */
[----:B------:R-:W-:Y:S02]  /*3a40*/  IABS R9, R11 ;  /* 0x0000000b00097213 */ /* 0x000fe40000000000 */
[----:B------:R-:W-:Y:S02]  /*3a50*/  I2FP.F32.S32 R8, R8 ;  /* 0x0000000800087245 */ /* 0x000fe40000201400 */
[----:B------:R-:W-:Y:S01]  /*3a60*/  MOV R11, R7 ;  /* 0x00000007000b7202 */ /* 0x000fe20000000f00 */
[----:B------:R-:W-:Y:S01]  /*3a70*/  IMAD.MOV.U32 R7, RZ, RZ, R10 ;  /* 0x000000ffff077224 */ /* 0x000fe200078e000a */
[----:B------:R-:W-:Y:S01]  /*3a80*/  MUFU.TANH R12, R61 ;  /* 0x0000003d000c7308 */ /* 0x000fe20000002400 */
[----:B------:R-:W-:Y:S01]  /*3a90*/  FFMA.FTZ R32, R8, -R100, R62 ;  /* 0x8000006408207223 */ /* 0x000fe2000001003e */
[----:B------:R-:W-:Y:S01]  /*3aa0*/  I2FP.F32.S32 R8, R6 ;  /* 0x0000000600087245 */ /* 0x000fe20000201400 */
[----:B---3--:R-:W-:Y:S01]  /*3ab0*/  FMUL.FTZ R52, R115, UR5 ;  /* 0x0000000573347c20 */ /* 0x008fe20008410000 */
[----:B------:R-:W-:-:S02]  /*3ac0*/  I2FP.F32.S32 R7, R7 ;  /* 0x0000000700077245 */ /* 0x000fc40000201400 */
[----:B------:R-:W-:Y:S01]  /*3ad0*/  I2FP.F32.S32 R6, R9 ;  /* 0x0000000900067245 */ /* 0x000fe20000201400 */
[-C--:B------:R-:W-:Y:S01]  /*3ae0*/  FFMA.FTZ R17, R8, -R100.reuse, R34 ;  /* 0x8000006408117223 */ /* 0x080fe20000010022 */
[----:B------:R-:W-:Y:S01]  /*3af0*/  I2FP.F32.S32 R10, R11 ;  /* 0x0000000b000a7245 */ /* 0x000fe20000201400 */
[-C--:B--2---:R-:W-:Y:S01]  /*3b00*/  FFMA.FTZ R42, R7, -R100.reuse, R25 ;  /* 0x80000064072a7223 */ /* 0x084fe20000010019 */
[--C-:B------:R-:W-:Y:S02]  /*3b10*/  IMAD.IADD R7, R5, 0x1, -R16.reuse ;  /* 0x0000000105077824 */ /* 0x100fe400078e0a10 */
[-C--:B----4-:R-:W-:Y:S01]  /*3b20*/  FFMA.FTZ R41, R6, -R100.reuse, R19 ;  /* 0x8000006406297223 */ /* 0x090fe20000010013 */
[C---:B------:R-:W-:Y:S02]  /*3b30*/  IMAD.IADD R6, R3.reuse, 0x1, -R15 ;  /* 0x0000000103067824 */ /* 0x040fe400078e0a0f */
[----:B------:R-:W-:Y:S01]  /*3b40*/  FFMA.FTZ R31, R10, -R100, R35 ;  /* 0x800000640a1f7223 */ /* 0x000fe20000010023 */
[C-C-:B------:R-:W-:Y:S01]  /*3b50*/  IMAD.IADD R8, R4.reuse, 0x1, -R16.reuse ;  /* 0x0000000104087824 */ /* 0x140fe200078e0a10 */
[----:B------:R-:W-:Y:S01]  /*3b60*/  IABS R7, R7 ;  /* 0x0000000700077213 */ /* 0x000fe20000000000 */
[----:B------:R-:W-:Y:S01]  /*3b70*/  IMAD.IADD R10, R3, 0x1, -R16 ;  /* 0x00000001030a7824 */ /* 0x000fe200078e0a10 */
[----:B------:R-:W-:Y:S01]  /*3b80*/  IABS R9, R6 ;  /* 0x0000000600097213 */ /* 0x000fe20000000000 */
[----:B------:R-:W1:Y:S01]  /*3b90*/  MUFU.TANH R22, R55 ;  /* 0x0000003700167308 */ /* 0x000e620000002400 */
[----:B------:R-:W-:Y:S01]  /*3ba0*/  IABS R6, R8 ;  /* 0x0000000800067213 */ /* 0x000fe20000000000 */
[----:B------:R-:W-:Y:S01]  /*3bb0*/  IMAD.IADD R11, R4, 0x1, -R20 ;  /* 0x00000001040b7824 */ /* 0x000fe200078e0a14 */
[----:B------:R-:W-:-:S02]  /*3bc0*/  IABS R8, R10 ;  /* 0x0000000a00087213 */ /* 0x000fc40000000000 */
[----:B------:R-:W-:Y:S01]  /*3bd0*/  MOV R10, R9 ;  /* 0x00000009000a7202 */ /* 0x000fe20000000f00 */
[----:B------:R-:W-:Y:S01]  /*3be0*/  IMAD.MOV.U32 R9, RZ, RZ, R7 ;  /* 0x000000ffff097224 */ /* 0x000fe200078e0007 */
[----:B------:R-:W-:Y:S01]  /*3bf0*/  FSEL R133, R32, -INF , !P0 ;  /* 0xff80000020857808 */ /* 0x000fe20004000000 */
[----:B------:R-:W2:Y:S01]  /*3c00*/  MUFU.TANH R26, R27 ;  /* 0x0000001b001a7308 */ /* 0x000ea20000002400 */
[----:B------:R-:W-:Y:S01]  /*3c10*/  IMAD.MOV.U32 R7, RZ, RZ, R6 ;  /* 0x000000ffff077224 */ /* 0x000fe200078e0006 */
[----:B------:R-:W-:Y:S01]  /*3c20*/  I2FP.F32.S32 R10, R10 ;  /* 0x0000000a000a7245 */ /* 0x000fe20000201400 */
[----:B------:R-:W-:Y:S01]  /*3c30*/  IMAD.MOV.U32 R6, RZ, RZ, R8 ;  /* 0x000000ffff067224 */ /* 0x000fe200078e0008 */
[----:B------:R-:W-:Y:S01]  /*3c40*/  I2FP.F32.S32 R9, R9 ;  /* 0x0000000900097245 */ /* 0x000fe20000201400 */
[----:B------:R-:W-:Y:S01]  /*3c50*/  FMUL.FTZ R32, R112, UR5 ;  /* 0x0000000570207c20 */ /* 0x000fe20008410000 */
[----:B------:R-:W-:Y:S02]  /*3c60*/  I2FP.F32.S32 R7, R7 ;  /* 0x0000000700077245 */ /* 0x000fe40000201400 */
[----:B------:R-:W-:Y:S01]  /*3c70*/  I2FP.F32.S32 R6, R6 ;  /* 0x0000000600067245 */ /* 0x000fe20000201400 */
[----:B------:R-:W3:Y:S01]  /*3c80*/  MUFU.TANH R27, R60 ;  /* 0x0000003c001b7308 */ /* 0x000ee20000002400 */
[-C--:B-1----:R-:W-:Y:S01]  /*3c90*/  FFMA.FTZ R36, R10, -R100.reuse, R22 ;  /* 0x800000640a247223 */ /* 0x082fe20000010016 */
[----:B------:R-:W-:Y:S01]  /*3ca0*/  FFMA.FTZ R34, R7, -R100, R23 ;  /* 0x8000006407227223 */ /* 0x000fe20000010017 */
[----:B------:R-:W-:-:S02]  /*3cb0*/  IMAD.IADD R7, R5, 0x1, -R18 ;  /* 0x0000000105077824 */ /* 0x000fc400078e0a12 */
[-C--:B------:R-:W-:Y:S01]  /*3cc0*/  FFMA.FTZ R33, R6, -R100.reuse, R12 ;  /* 0x8000006406217223 */ /* 0x080fe2000001000c */
[----:B------:R-:W-:Y:S01]  /*3cd0*/  IMAD.IADD R6, R4, 0x1, -R18 ;  /* 0x0000000104067824 */ /* 0x000fe200078e0a12 */
[----:B------:R-:W-:Y:S01]  /*3ce0*/  IADD3 R8, -R18, R3, RZ ;  /* 0x0000000312087210 */ /* 0x000fe20007ffe1ff */
[----:B------:R-:W-:Y:S02]  /*3cf0*/  IMAD.IADD R10, R5, 0x1, -R20 ;  /* 0x00000001050a7824 */ /* 0x000fe400078e0a14 */
[----:B--2---:R-:W-:Y:S01]  /*3d00*/  FFMA.FTZ R35, R9, -R100, R26 ;  /* 0x8000006409237223 */ /* 0x004fe2000001001a */
[----:B------:R-:W-:Y:S01]  /*3d10*/  IABS R9, R7 ;  /* 0x0000000700097213 */ /* 0x000fe20000000000 */
[----:B------:R-:W1:Y:S01]  /*3d20*/  MUFU.TANH R15, R65 ;  /* 0x00000041000f7308 */ /* 0x000e620000002400 */
[----:B------:R-:W-:Y:S01]  /*3d30*/  IABS R7, R6 ;  /* 0x0000000600077213 */ /* 0x000fe20000000000 */
[----:B------:R-:W-:Y:S01]  /*3d40*/  FMUL.FTZ R55, R90, UR5 ;  /* 0x000000055a377c20 */ /* 0x000fe20008410000 */
[----:B------:R-:W-:-:S02]  /*3d50*/  IABS R6, R8 ;  /* 0x0000000800067213 */ /* 0x000fc40000000000 */
[----:B------:R-:W-:Y:S01]  /*3d60*/  IABS R8, R10 ;  /* 0x0000000a00087213 */ /* 0x000fe20000000000 */
[----:B------:R-:W-:Y:S01]  /*3d70*/  IMAD.MOV.U32 R10, RZ, RZ, R9 ;  /* 0x000000ffff0a7224 */ /* 0x000fe200078e0009 */
[----:B------:R-:W-:Y:S01]  /*3d80*/  IABS R12, R11 ;  /* 0x0000000b000c7213 */ /* 0x000fe20000000000 */
[----:B------:R-:W2:Y:S01]  /*3d90*/  MUFU.TANH R24, R63 ;  /* 0x0000003f00187308 */ /* 0x000ea20000002400 */
[----:B------:R-:W-:Y:S01]  /*3da0*/  IMAD.MOV.U32 R11, RZ, RZ, R7 ;  /* 0x000000ffff0b7224 */ /* 0x000fe200078e0007 */
[----:B------:R-:W-:Y:S01]  /*3db0*/  FSEL R62, R31, -INF , !P0 ;  /* 0xff8000001f3e7808 */ /* 0x000fe20004000000 */
[----:B------:R-:W-:Y:S01]  /*3dc0*/  IMAD.MOV.U32 R9, RZ, RZ, R6 ;  /* 0x000000ffff097224 */ /* 0x000fe200078e0006 */
[----:B------:R-:W-:Y:S01]  /*3dd0*/  I2FP.F32.S32 R7, R10 ;  /* 0x0000000a00077245 */ /* 0x000fe20000201400 */
[----:B------:R-:W-:Y:S01]  /*3de0*/  FMUL.FTZ R31, R87, UR5 ;  /* 0x00000005571f7c20 */ /* 0x000fe20008410000 */
[----:B------:R-:W-:Y:S01]  /*3df0*/  MOV R6, R8 ;  /* 0x0000000800067202 */ /* 0x000fe20000000f00 */
[----:B------:R-:W-:Y:S01]  /*3e00*/  IMAD.MOV.U32 R8, RZ, RZ, R12 ;  /* 0x000000ffff087224 */ /* 0x000fe200078e000c */
[----:B------:R-:W4:Y:S01]  /*3e10*/  MUFU.TANH R13, R66 ;  /* 0x00000042000d7308 */ /* 0x000f220000002400 */
[----:B---3--:R-:W-:Y:S01]  /*3e20*/  FFMA.FTZ R27, R7, -R100, R27 ;  /* 0x80000064071b7223 */ /* 0x008fe2000001001b */
[----:B------:R-:W-:-:S02]  /*3e30*/  I2FP.F32.S32 R7, R6 ;  /* 0x0000000600077245 */ /* 0x000fc40000201400 */
[----:B------:R-:W-:Y:S01]  /*3e40*/  I2FP.F32.S32 R6, R8 ;  /* 0x0000000800067245 */ /* 0x000fe20000201400 */
[----:B------:R-:W-:Y:S01]  /*3e50*/  IMAD.IADD R8, R5, 0x1, -R21 ;  /* 0x0000000105087824 */ /* 0x000fe200078e0a15 */
[----:B------:R-:W-:Y:S02]  /*3e60*/  I2FP.F32.S32 R9, R9 ;  /* 0x0000000900097245 */ /* 0x000fe40000201400 */
[----:B------:R-:W3:Y:S01]  /*3e70*/  MUFU.TANH R14, R64 ;  /* 0x00000040000e7308 */ /* 0x000ee20000002400 */
[-C--:B-1----:R-:W-:Y:S01]  /*3e80*/  FFMA.FTZ R23, R6, -R100.reuse, R15 ;  /* 0x8000006406177223 */ /* 0x082fe2000001000f */
[----:B------:R-:W-:Y:S01]  /*3e90*/  IMAD.IADD R6, R3, 0x1, -R20 ;  /* 0x0000000103067824 */ /* 0x000fe200078e0a14 */
[----:B------:R-:W-:Y:S01]  /*3ea0*/  I2FP.F32.S32 R11, R11 ;  /* 0x0000000b000b7245 */ /* 0x000fe20000201400 */
[----:B--2---:R-:W-:Y:S01]  /*3eb0*/  FFMA.FTZ R24, R7, -R100, R24 ;  /* 0x8000006407187223 */ /* 0x004fe20000010018 */
[----:B------:R-:W-:Y:S01]  /*3ec0*/  IMAD.IADD R7, R4, 0x1, -R21 ;  /* 0x0000000104077824 */ /* 0x000fe200078e0a15 */
[----:B------:R-:W-:-:S02]  /*3ed0*/  IADD3 R12, -R29, R5, RZ ;  /* 0x000000051d0c7210 */ /* 0x000fc40007ffe1ff */
[----:B------:R-:W1:Y:S01]  /*3ee0*/  MUFU.TANH R22, R67 ;  /* 0x0000004300167308 */ /* 0x000e620000002400 */
[----:B----4-:R-:W-:Y:S01]  /*3ef0*/  FFMA.FTZ R25, R9, -R100, R13 ;  /* 0x8000006409197223 */ /* 0x010fe2000001000d */
[----:B------:R-:W-:Y:S02]  /*3f00*/  IABS R9, R6 ;  /* 0x0000000600097213 */ /* 0x000fe40000000000 */
[----:B------:R-:W-:Y:S02]  /*3f10*/  IABS R10, R8 ;  /* 0x00000008000a7213 */ /* 0x000fe40000000000 */
[----:B------:R-:W-:Y:S01]  /*3f20*/  IABS R7, R7 ;  /* 0x0000000700077213 */ /* 0x000fe20000000000 */
[----:B------:R-:W-:Y:S01]  /*3f30*/  IMAD.MOV.U32 R8, RZ, RZ, R9 ;  /* 0x000000ffff087224 */ /* 0x000fe200078e0009 */
[----:B------:R-:W2:Y:S01]  /*3f40*/  MUFU.TANH R19, R37 ;  /* 0x0000002500137308 */ /* 0x000ea20000002400 */
[----:B---3--:R-:W-:Y:S01]  /*3f50*/  FFMA.FTZ R26, R11, -R100, R14 ;  /* 0x800000640b1a7223 */ /* 0x008fe2000001000e */
[----:B------:R-:W-:Y:S01]  /*3f60*/  IMAD.IADD R11, R3, 0x1, -R21 ;  /* 0x00000001030b7824 */ /* 0x000fe200078e0a15 */
[----:B------:R-:W-:-:S02]  /*3f70*/  IABS R12, R12 ;  /* 0x0000000c000c7213 */ /* 0x000fc40000000000 */
[----:B------:R-:W-:Y:S02]  /*3f80*/  FSEL R63, R45, -INF , !P0 ;  /* 0xff8000002d3f7808 */ /* 0x000fe40004000000 */
[----:B------:R-:W-:Y:S01]  /*3f90*/  IABS R6, R11 ;  /* 0x0000000b00067213 */ /* 0x000fe20000000000 */
[----:B------:R-:W3:Y:S01]  /*3fa0*/  MUFU.TANH R13, R71 ;  /* 0x00000047000d7308 */ /* 0x000ee20000002400 */
[----:B------:R-:W-:Y:S01]  /*3fb0*/  IMAD.MOV.U32 R11, RZ, RZ, R7 ;  /* 0x000000ffff0b7224 */ /* 0x000fe200078e0007 */
[----:B------:R-:W-:Y:S01]  /*3fc0*/  I2FP.F32.S32 R7, R8 ;  /* 0x0000000800077245 */ /* 0x000fe20000201400 */
[----:B------:R-:W-:Y:S01]  /*3fd0*/  IMAD.MOV.U32 R9, RZ, RZ, R12 ;  /* 0x000000ffff097224 */ /* 0x000fe200078e000c */
[----:B------:R-:W-:Y:S02]  /*3fe0*/  I2FP.F32.S32 R8, R10 ;  /* 0x0000000a00087245 */ /* 0x000fe40000201400 */
[----:B------:R-:W-:Y:S01]  /*3ff0*/  I2FP.F32.S32 R6, R6 ;  /* 0x0000000600067245 */ /* 0x000fe20000201400 */
[-C--:B-1----:R-:W-:Y:S01]  /*4000*/  FFMA.FTZ R22, R7, -R100.reuse, R22 ;  /* 0x8000006407167223 */ /* 0x082fe20000010016 */
[----:B------:R-:W1:Y:S01]  /*4010*/  MUFU.TANH R18, R68 ;  /* 0x0000004400127308 */ /* 0x000e620000002400 */
[----:B------:R-:W-:Y:S01]  /*4020*/  I2FP.F32.S32 R7, R9 ;  /* 0x0000000900077245 */ /* 0x000fe20000201400 */
[----:B--2---:R-:W-:Y:S01]  /*4030*/  FFMA.FTZ R21, R8, -R100, R19 ;  /* 0x8000006408157223 */ /* 0x004fe20000010013 */
[----:B------:R-:W-:Y:S01]  /*4040*/  I2FP.F32.S32 R10, R11 ;  /* 0x0000000b000a7245 */ /* 0x000fe20000201400 */
[----:B------:R-:W-:Y:S01]  /*4050*/  IMAD.IADD R11, R3, 0x1, -R30 ;  /* 0x00000001030b7824 */ /* 0x000fe200078e0a1e */
[----:B------:R-:W-:-:S02]  /*4060*/  IADD3 R8, -R30, R5, RZ ;  /* 0x000000051e087210 */ /* 0x000fc40007ffe1ff */
[----:B------:R-:W-:Y:S01]  /*4070*/  FSEL R65, R46, -INF , !P1 ;  /* 0xff8000002e417808 */ /* 0x000fe20004800000 */
[----:B------:R-:W2:Y:S01]  /*4080*/  MUFU.TANH R14, R69 ;  /* 0x00000045000e7308 */ /* 0x000ea20000002400 */
[----:B---3--:R-:W-:Y:S01]  /*4090*/  FFMA.FTZ R19, R6, -R100, R13 ;  /* 0x8000006406137223 */ /* 0x008fe2000001000d */
[--C-:B------:R-:W-:Y:S01]  /*40a0*/  IMAD.IADD R6, R3, 0x1, -R29.reuse ;  /* 0x0000000103067824 */ /* 0x100fe200078e0a1d */
[----:B------:R-:W-:Y:S02]  /*40b0*/  IABS R8, R8 ;  /* 0x0000000800087213 */ /* 0x000fe40000000000 */
[----:B------:R-:W-:Y:S02]  /*40c0*/  IABS R12, R11 ;  /* 0x0000000b000c7213 */ /* 0x000fe40000000000 */
[----:B------:R-:W-:Y:S01]  /*40d0*/  IABS R6, R6 ;  /* 0x0000000600067213 */ /* 0x000fe20000000000 */
[----:B------:R-:W-:Y:S01]  /*40e0*/  MUFU.TANH R37, R70 ;  /* 0x0000004600257308 */ /* 0x000fe20000002400 */
[----:B-1----:R-:W-:Y:S01]  /*40f0*/  FFMA.FTZ R18, R7, -R100, R18 ;  /* 0x8000006407127223 */ /* 0x002fe20000010012 */
[----:B------:R-:W-:Y:S01]  /*4100*/  IMAD.IADD R7, R4, 0x1, -R29 ;  /* 0x0000000104077824 */ /* 0x000fe200078e0a1d */
[----:B------:R-:W-:Y:S01]  /*4110*/  FSEL R68, R17, -INF , !P0 ;  /* 0xff80000011447808 */ /* 0x000fe20004000000 */
[----:B------:R-:W-:Y:S01]  /*4120*/  IMAD.MOV.U32 R11, RZ, RZ, R6 ;  /* 0x000000ffff0b7224 */ /* 0x000fe200078e0006 */
[----:B------:R-:W-:-:S02]  /*4130*/  ISETP.GE.AND P0, PT, R30, R101, PT ;  /* 0x000000651e00720c */ /* 0x000fc40003f06270 */
[----:B------:R-:W-:Y:S01]  /*4140*/  IABS R9, R7 ;  /* 0x0000000700097213 */ /* 0x000fe20000000000 */
[----:B------:R-:W1:Y:S01]  /*4150*/  MUFU.TANH R16, R73 ;  /* 0x0000004900107308 */ /* 0x000e620000002400 */
[----:B--2---:R-:W-:Y:S01]  /*4160*/  FFMA.FTZ R20, R10, -R100, R14 ;  /* 0x800000640a147223 */ /* 0x004fe2000001000e */
[----:B------:R-:W-:Y:S01]  /*4170*/  IMAD.IADD R10, R4, 0x1, -R30 ;  /* 0x00000001040a7824 */ /* 0x000fe200078e0a1e */
[----:B------:R-:W-:Y:S02]  /*4180*/  I2FP.F32.S32 R11, R11 ;  /* 0x0000000b000b7245 */ /* 0x000fe40000201400 */
[----:B------:R-:W-:Y:S02]  /*4190*/  FSEL R132, R40, -INF , !P1 ;  /* 0xff80000028847808 */ /* 0x000fe40004800000 */
[----:B------:R-:W-:Y:S01]  /*41a0*/  IABS R7, R10 ;  /* 0x0000000a00077213 */ /* 0x000fe20000000000 */
[----:B------:R-:W2:Y:S01]  /*41b0*/  MUFU.TANH R13, R76 ;  /* 0x0000004c000d7308 */ /* 0x000ea20000002400 */
[----:B------:R-:W-:Y:S01]  /*41c0*/  IMAD.MOV.U32 R10, RZ, RZ, R8 ;  /* 0x000000ffff0a7224 */ /* 0x000fe200078e0008 */
[----:B------:R-:W-:Y:S01]  /*41d0*/  FSEL R66, R39, -INF , !P1 ;  /* 0xff80000027427808 */ /* 0x000fe20004800000 */
[----:B------:R-:W-:Y:S01]  /*41e0*/  IMAD.MOV.U32 R8, RZ, RZ, R12 ;  /* 0x000000ffff087224 */ /* 0x000fe200078e000c */
[----:B------:R-:W-:Y:S01]  /*41f0*/  MOV R6, R7 ;  /* 0x0000000700067202 */ /* 0x000fe20000000f00 */
[----:B------:R-:W-:Y:S01]  /*4200*/  VIADD R12, R28, 0x21 ;  /* 0x000000211c0c7836 */ /* 0x000fe20000000000 */
[----:B------:R-:W-:-:S02]  /*4210*/  I2FP.F32.S32 R7, R9 ;  /* 0x0000000900077245 */ /* 0x000fc40000201400 */
[----:B------:R-:W3:Y:S01]  /*4220*/  MUFU.TANH R15, R74 ;  /* 0x0000004a000f7308 */ /* 0x000ee20000002400 */
[----:B------:R-:W-:Y:S01]  /*4230*/  I2FP.F32.S32 R10, R10 ;  /* 0x0000000a000a7245 */ /* 0x000fe20000201400 */
[-C--:B-1----:R-:W-:Y:S01]  /*4240*/  FFMA.FTZ R16, R11, -R100.reuse, R16 ;  /* 0x800000640b107223 */ /* 0x082fe20000010010 */
[----:B------:R-:W-:Y:S01]  /*4250*/  FFMA.FTZ R17, R7, -R100, R37 ;  /* 0x8000006407117223 */ /* 0x000fe20000010025 */
[----:B------:R-:W-:Y:S01]  /*4260*/  I2FP.F32.S32 R7, R6 ;  /* 0x0000000600077245 */ /* 0x000fe20000201400 */
[C---:B------:R-:W-:Y:S01]  /*4270*/  VIADD R11, R28.reuse, 0x28 ;  /* 0x000000281c0b7836 */ /* 0x040fe20000000000 */
[----:B------:R-:W-:Y:S01]  /*4280*/  I2FP.F32.S32 R6, R8 ;  /* 0x0000000800067245 */ /* 0x000fe20000201400 */
[C---:B------:R-:W-:Y:S01]  /*4290*/  VIADD R8, R28.reuse, 0x31 ;  /* 0x000000311c087836 */ /* 0x040fe20000000000 */
[----:B------:R-:W1:Y:S01]  /*42a0*/  MUFU.TANH R14, R75 ;  /* 0x0000004b000e7308 */ /* 0x000e620000002400 */
[----:B------:R-:W-:Y:S02]  /*42b0*/  IADD3 R9, R28, 0x30, RZ ;  /* 0x000000301c097810 */ /* 0x000fe40007ffe0ff */
[-C--:B--2---:R-:W-:Y:S01]  /*42c0*/  FFMA.FTZ R13, R6, -R100.reuse, R13 ;  /* 0x80000064060d7223 */ /* 0x084fe2000001000d */
[----:B------:R-:W-:Y:S01]  /*42d0*/  VIADD R6, R28, 0x39 ;  /* 0x000000391c067836 */ /* 0x000fe20000000000 */
[----:B------:R-:W-:Y:S01]  /*42e0*/  FSEL R69, R38, -INF , !P1 ;  /* 0xff80000026457808 */ /* 0x000fe20004800000 */
[----:B------:R-:W-:Y:S01]  /*42f0*/  IMAD.IADD R30, R4, 0x1, -R9 ;  /* 0x00000001041e7824 */ /* 0x000fe200078e0a09 */
[-C--:B------:R-:W-:Y:S01]  /*4300*/  ISETP.GE.AND P1, PT, R29, R101.reuse, PT ;  /* 0x000000651d00720c */ /* 0x080fe20003f26270 */
[----:B------:R2:W-:Y:S01]  /*4310*/  MUFU.TANH R73, R78 ;  /* 0x0000004e00497308 */ /* 0x0005e20000002400 */
[-C--:B---3--:R-:W-:Y:S01]  /*4320*/  FFMA.FTZ R15, R10, -R100.reuse, R15 ;  /* 0x800000640a0f7223 */ /* 0x088fe2000001000f */
[----:B------:R-:W-:Y:S01]  /*4330*/  VIADD R10, R28, 0x29 ;  /* 0x000000291c0a7836 */ /* 0x000fe20000000000 */
[----:B------:R-:W-:Y:S01]  /*4340*/  FSEL R61, R36, -INF , !P5 ;  /* 0xff800000243d7808 */ /* 0x000fe20006800000 */
[C---:B------:R-:W-:Y:S01]  /*4350*/  IMAD.IADD R40, R4.reuse, 0x1, -R8 ;  /* 0x0000000104287824 */ /* 0x040fe200078e0a08 */
[----:B------:R-:W-:Y:S01]  /*4360*/  FSEL R70, R23, -INF , !P3 ;  /* 0xff80000017467808 */ /* 0x000fe20005800000 */
[----:B------:R-:W-:Y:S01]  /*4370*/  IMAD.IADD R49, R4, 0x1, -R6 ;  /* 0x0000000104317824 */ /* 0x000fe200078e0a06 */
[----:B------:R-:W-:Y:S01]  /*4380*/  FSEL R178, R21, -INF , !P2 ;  /* 0xff80000015b27808 */ /* 0x000fe20005000000 */
[----:B------:R3:W4:Y:S01]  /*4390*/  MUFU.TANH R36, R56 ;  /* 0x0000003800247308 */ /* 0x0007220000002400 */
[----:B-1----:R-:W-:Y:S01]  /*43a0*/  FFMA.FTZ R14, R7, -R100, R14 ;  /* 0x80000064070e7223 */ /* 0x002fe2000001000e */
[----:B------:R-:W-:Y:S01]  /*43b0*/  VIADD R7, R28, 0x38 ;  /* 0x000000381c077836 */ /* 0x000fe20000000000 */
[----:B------:R-:W-:Y:S01]  /*43c0*/  FSEL R199, R13, -INF , !P0 ;  /* 0xff8000000dc77808 */ /* 0x000fe20004000000 */
[--C-:B------:R-:W-:Y:S01]  /*43d0*/  IMAD.IADD R13, R0, 0x1, -R12.reuse ;  /* 0x00000001000d7824 */ /* 0x100fe200078e0a0c */
[----:B------:R-:W-:Y:S01]  /*43e0*/  FSEL R126, R42, -INF , !P5 ;  /* 0xff8000002a7e7808 */ /* 0x000fe20006800000 */
[C---:B------:R-:W-:Y:S01]  /*43f0*/  IMAD.IADD R21, R4.reuse, 0x1, -R12 ;  /* 0x0000000104157824 */ /* 0x040fe200078e0a0c */
[----:B------:R-:W-:Y:S01]  /*4400*/  FSEL R57, R41, -INF , !P5 ;  /* 0xff80000029397808 */ /* 0x000fe20006800000 */
[C---:B------:R-:W-:Y:S01]  /*4410*/  IMAD.IADD R28, R4.reuse, 0x1, -R10 ;  /* 0x00000001041c7824 */ /* 0x040fe200078e0a0a */
[----:B------:R-:W-:Y:S01]  /*4420*/  FSEL R127, R35, -INF , !P6 ;  /* 0xff800000237f7808 */ /* 0x000fe20007000000 */
[----:B------:R-:W-:Y:S01]  /*4430*/  IMAD.IADD R50, R4, 0x1, -R7 ;  /* 0x0000000104327824 */ /* 0x000fe200078e0a07 */
[----:B------:R-:W-:Y:S01]  /*4440*/  FSEL R64, R33, -INF , !P6 ;  /* 0xff80000021407808 */ /* 0x000fe20007000000 */
[----:B------:R-:W-:Y:S01]  /*4450*/  IMAD.IADD R35, R3, 0x1, -R9 ;  /* 0x0000000103237824 */ /* 0x000fe200078e0a09 */
[----:B--2---:R-:W-:Y:S01]  /*4460*/  FSEL R78, R22, -INF , !P3 ;  /* 0xff800000164e7808 */ /* 0x004fe20005800000 */
[C---:B------:R-:W-:Y:S01]  /*4470*/  IMAD.IADD R22, R5.reuse, 0x1, -R11 ;  /* 0x0000000105167824 */ /* 0x040fe200078e0a0b */
[----:B------:R-:W-:Y:S01]  /*4480*/  FSEL R71, R20, -INF , !P2 ;  /* 0xff80000014477808 */ /* 0x000fe20005000000 */
[----:B------:R-:W-:Y:S01]  /*4490*/  IMAD.IADD R20, R5, 0x1, -R12 ;  /* 0x0000000105147824 */ /* 0x000fe200078e0a0c */
[----:B---3--:R-:W-:Y:S01]  /*44a0*/  FSEL R56, R34, -INF , !P6 ;  /* 0xff80000022387808 */ /* 0x008fe20007000000 */
[C---:B------:R-:W-:Y:S01]  /*44b0*/  IMAD.IADD R48, R3.reuse, 0x1, -R8 ;  /* 0x0000000103307824 */ /* 0x040fe200078e0a08 */
[----:B------:R-:W-:Y:S01]  /*44c0*/  FSEL R180, R14, -INF , !P0 ;  /* 0xff8000000eb47808 */ /* 0x000fe20004000000 */
[----:B------:R-:W-:Y:S01]  /*44d0*/  IMAD.IADD R46, R3, 0x1, -R6 ;  /* 0x00000001032e7824 */ /* 0x000fe200078e0a06 */
[----:B------:R-:W-:Y:S01]  /*44e0*/  IADD3 R23, -R11, R4, RZ ;  /* 0x000000040b177210 */ /* 0x000fe20007ffe1ff */
[----:B------:R-:W-:Y:S01]  /*44f0*/  FMUL.FTZ R4, R84, UR5 ;  /* 0x0000000554047c20 */ /* 0x000fe20008410000 */
[-C--:B------:R-:W-:Y:S01]  /*4500*/  ISETP.GE.AND P5, PT, R12, R101.reuse, PT ;  /* 0x000000650c00720c */ /* 0x080fe20003fa6270 */
[----:B------:R-:W-:Y:S01]  /*4510*/  IMAD.IADD R12, R3, 0x1, -R12 ;  /* 0x00000001030c7824 */ /* 0x000fe200078e0a0c */
[----:B------:R-:W-:Y:S01]  /*4520*/  ISETP.GE.AND P6, PT, R11, R101, PT ;  /* 0x000000650b00720c */ /* 0x000fe20003fc6270 */
[----:B------:R-:W-:Y:S01]  /*4530*/  IMAD.IADD R37, R5, 0x1, -R8 ;  /* 0x0000000105257824 */ /* 0x000fe200078e0a08 */
[----:B------:R-:W-:Y:S01]  /*4540*/  FSEL R148, R27, -INF , !P4 ;  /* 0xff8000001b947808 */ /* 0x000fe20006000000 */
[--C-:B------:R-:W-:Y:S01]  /*4550*/  IMAD.IADD R27, R3, 0x1, -R10.reuse ;  /* 0x00000001031b7824 */ /* 0x100fe200078e0a0a */
[----:B------:R-:W-:Y:S01]  /*4560*/  FSEL R124, R47, -INF , !P2 ;  /* 0xff8000002f7c7808 */ /* 0x000fe20005000000 */
[----:B------:R-:W-:Y:S01]  /*4570*/  IMAD.IADD R38, R5, 0x1, -R7 ;  /* 0x0000000105267824 */ /* 0x000fe200078e0a07 */
[----:B------:R-:W-:Y:S01]  /*4580*/  IADD3 R14, R0, -R11, RZ ;  /* 0x8000000b000e7210 */ /* 0x000fe20007ffe0ff */
[----:B------:R-:W-:Y:S01]  /*4590*/  IMAD.IADD R11, R3, 0x1, -R11 ;  /* 0x00000001030b7824 */ /* 0x000fe200078e0a0b */
[----:B------:R-:W-:Y:S01]  /*45a0*/  FSEL R96, R16, -INF , !P1 ;  /* 0xff80000010607808 */ /* 0x000fe20004800000 */
[C---:B------:R-:W-:Y:S01]  /*45b0*/  IMAD.IADD R16, R0.reuse, 0x1, -R9 ;  /* 0x0000000100107824 */ /* 0x040fe200078e0a09 */
[----:B------:R-:W-:Y:S01]  /*45c0*/  FSEL R203, R15, -INF , !P0 ;  /* 0xff8000000fcb7808 */ /* 0x000fe20004000000 */
[--C-:B------:R-:W-:Y:S01]  /*45d0*/  IMAD.IADD R15, R0, 0x1, -R10.reuse ;  /* 0x00000001000f7824 */ /* 0x100fe200078e0a0a */
[----:B------:R-:W-:Y:S01]  /*45e0*/  IADD3 R47, -R7, R3, RZ ;  /* 0x00000003072f7210 */ /* 0x000fe20007ffe1ff */
[----:B------:R-:W-:Y:S01]  /*45f0*/  FMUL.FTZ R3, R85, UR5 ;  /* 0x0000000555037c20 */ /* 0x000fe20008410000 */
[----:B------:R-:W-:Y:S01]  /*4600*/  FSEL R177, R24, -INF , !P3 ;  /* 0xff80000018b17808 */ /* 0x000fe20005800000 */
[----:B------:R-:W-:Y:S01]  /*4610*/  IMAD.IADD R24, R5, 0x1, -R10 ;  /* 0x0000000105187824 */ /* 0x000fe200078e0a0a */
[C---:B------:R-:W-:Y:S01]  /*4620*/  ISETP.GE.AND P3, PT, R9.reuse, R101, PT ;  /* 0x000000650900720c */ /* 0x040fe20003f66270 */
[----:B------:R-:W-:Y:S01]  /*4630*/  MUFU.TANH R33, R58 ;  /* 0x0000003a00217308 */ /* 0x000fe20000002400 */
[-C--:B------:R-:W-:Y:S01]  /*4640*/  IADD3 R29, -R9, R5.reuse, RZ ;  /* 0x00000005091d7210 */ /* 0x080fe20007ffe1ff */
[----:B------:R-:W-:Y:S01]  /*4650*/  FMUL.FTZ R41, R113, UR5 ;  /* 0x0000000571297c20 */ /* 0x000fe20008410000 */
[----:B------:R-:W-:Y:S01]  /*4660*/  IADD3 R39, -R6, R5, RZ ;  /* 0x0000000506277210 */ /* 0x000fe20007ffe1ff */
[----:B------:R-:W-:Y:S01]  /*4670*/  FMUL.FTZ R84, R111, UR5 ;  /* 0x000000056f547c20 */ /* 0x000fe20008410000 */
[----:B------:R-:W-:-:S02]  /*4680*/  IABS R5, R13 ;  /* 0x0000000d00057213 */ /* 0x000fc40000000000 */
[----:B------:R-:W-:Y:S01]  /*4690*/  FSEL R67, R26, -INF , !P4 ;  /* 0xff8000001a437808 */ /* 0x000fe20006000000 */
[----:B------:R1:W-:Y:S01]  /*46a0*/  MUFU.TANH R9, R4 ;  /* 0x0000000400097308 */ /* 0x0003e20000002400 */
[----:B------:R-:W-:Y:S02]  /*46b0*/  FSEL R179, R18, -INF , !P1 ;  /* 0xff80000012b37808 */ /* 0x000fe40004800000 */
[----:B------:R-:W-:Y:S02]  /*46c0*/  FSEL R202, R43, -INF , !P0 ;  /* 0xff8000002bca7808 */ /* 0x000fe40004000000 */
[----:B------:R-:W-:Y:S02]  /*46d0*/  ISETP.GE.AND P0, PT, R6, R101, PT ;  /* 0x000000650600720c */ /* 0x000fe40003f06270 */
[C---:B------:R-:W-:Y:S01]  /*46e0*/  IADD3 R18, R0.reuse, -R6, RZ ;  /* 0x8000000600127210 */ /* 0x040fe20007ffe0ff */
[----:B------:R2:W-:Y:S01]  /*46f0*/  MUFU.TANH R26, R3 ;  /* 0x00000003001a7308 */ /* 0x0005e20000002400 */
[----:B------:R-:W-:Y:S01]  /*4700*/  FSEL R92, R19, -INF , !P2 ;  /* 0xff800000135c7808 */ /* 0x000fe20005000000 */
[----:B------:R-:W-:Y:S01]  /*4710*/  IMAD.IADD R19, R0, 0x1, -R7 ;  /* 0x0000000100137824 */ /* 0x000fe200078e0a07 */
[----:B------:R-:W-:-:S02]  /*4720*/  FSEL R125, R44, -INF , !P1 ;  /* 0xff8000002c7d7808 */ /* 0x000fc40004800000 */
[----:B------:R-:W-:Y:S01]  /*4730*/  FSEL R76, R17, -INF , !P1 ;  /* 0xff800000114c7808 */ /* 0x000fe20004800000 */
[----:B------:R-:W-:Y:S01]  /*4740*/  IMAD.IADD R17, R0, 0x1, -R8 ;  /* 0x0000000100117824 */ /* 0x000fe200078e0a08 */
[----:B------:R-:W-:Y:S01]  /*4750*/  IABS R6, R16 ;  /* 0x0000001000067213 */ /* 0x000fe20000000000 */
[----:B------:R-:W3:Y:S01]  /*4760*/  MUFU.TANH R79, R72 ;  /* 0x00000048004f7308 */ /* 0x000ee20000002400 */
[----:B-1----:R-:W-:Y:S01]  /*4770*/  IABS R4, R14 ;  /* 0x0000000e00047213 */ /* 0x002fe20000000000 */
[----:B------:R-:W-:Y:S01]  /*4780*/  IMAD.IADD R0, R153, 0x1, R80 ;  /* 0x0000000199007824 */ /* 0x000fe200078e0250 */
[-C--:B------:R-:W-:Y:S01]  /*4790*/  ISETP.GE.AND P1, PT, R7, R101.reuse, PT ;  /* 0x000000650700720c */ /* 0x080fe20003f26270 */
[----:B------:R-:W-:Y:S01]  /*47a0*/  IMAD.MOV.U32 R7, RZ, RZ, R5 ;  /* 0x000000ffff077224 */ /* 0x000fe200078e0005 */
[----:B------:R-:W-:Y:S01]  /*47b0*/  ISETP.GE.AND P2, PT, R8, R101, PT ;  /* 0x000000650800720c */ /* 0x000fe20003f46270 */
[----:B------:R-:W-:Y:S02]  /*47c0*/  IMAD.MOV.U32 R5, RZ, RZ, R4 ;  /* 0x000000ffff057224 */ /* 0x000fe400078e0004 */
[----:B------:R-:W-:Y:S01]  /*47d0*/  FMUL.FTZ R8, R86, UR5 ;  /* 0x0000000556087c20 */ /* 0x000fe20008410000 */
[----:B------:R1:W-:Y:S01]  /*47e0*/  MUFU.TANH R75, R77 ;  /* 0x0000004d004b7308 */ /* 0x0003e20000002400 */
[----:B--2---:R-:W-:Y:S01]  /*47f0*/  IABS R3, R15 ;  /* 0x0000000f00037213 */ /* 0x004fe20000000000 */
[----:B------:R-:W-:Y:S01]  /*4800*/  FMUL.FTZ R80, R108, UR5 ;  /* 0x000000056c507c20 */ /* 0x000fe20008410000 */
[----:B------:R-:W-:-:S02]  /*4810*/  I2FP.F32.S32 R5, R5 ;  /* 0x0000000500057245 */ /* 0x000fc40000201400 */
[----:B------:R-:W-:Y:S01]  /*4820*/  MOV R4, R3 ;  /* 0x0000000300047202 */ /* 0x000fe20000000f00 */
[----:B------:R-:W-:Y:S01]  /*4830*/  IMAD.MOV.U32 R3, RZ, RZ, R6 ;  /* 0x000000ffff037224 */ /* 0x000fe200078e0006 */
[----:B------:R-:W-:Y:S01]  /*4840*/  I2FP.F32.S32 R7, R7 ;  /* 0x0000000700077245 */ /* 0x000fe20000201400 */
[----:B----4-:R-:W-:Y:S01]  /*4850*/  FFMA.FTZ R44, R5, -R100, R36 ;  /* 0x80000064052c7223 */ /* 0x010fe20000010024 */
[----:B------:R-:W-:Y:S01]  /*4860*/  I2FP.F32.S32 R4, R4 ;  /* 0x0000000400047245 */ /* 0x000fe20000201400 */
[----:B------:R2:W-:Y:S01]  /*4870*/  MUFU.TANH R16, R8 ;  /* 0x0000000800107308 */ /* 0x0005e20000002400 */
[----:B------:R-:W-:Y:S01]  /*4880*/  I2FP.F32.S32 R3, R3 ;  /* 0x0000000300037245 */ /* 0x000fe20000201400 */
[-C--:B---3--:R-:W-:Y:S01]  /*4890*/  FFMA.FTZ R45, R7, -R100.reuse, R79 ;  /* 0x80000064072d7223 */ /* 0x088fe2000001004f */
[----:B------:R-:W-:Y:S01]  /*48a0*/  IABS R5, R17 ;  /* 0x0000001100057213 */ /* 0x000fe20000000000 */
[-C--:B------:R-:W-:Y:S01]  /*48b0*/  FFMA.FTZ R43, R4, -R100.reuse, R33 ;  /* 0x80000064042b7223 */ /* 0x080fe20000010021 */
[----:B------:R-:W-:Y:S01]  /*48c0*/  IABS R4, R19 ;  /* 0x0000001300047213 */ /* 0x000fe20000000000 */
[----:B------:R-:W-:Y:S01]  /*48d0*/  FFMA.FTZ R42, R3, -R100, R9 ;  /* 0x80000064032a7223 */ /* 0x000fe20000010009 */
[----:B-1----:R-:W-:Y:S01]  /*48e0*/  FSEL R77, R25, -INF , !P4 ;  /* 0xff800000194d7808 */ /* 0x002fe20006000000 */
[----:B------:R-:W-:Y:S01]  /*48f0*/  FMUL.FTZ R25, R89, UR5 ;  /* 0x0000000559197c20 */ /* 0x000fe20008410000 */
[----:B------:R-:W-:Y:S01]  /*4900*/  ISETP.GE.AND P4, PT, R10, R101, PT ;  /* 0x000000650a00720c */ /* 0x000fe20003f86270 */
[----:B------:R-:W-:Y:S01]  /*4910*/  FMUL.FTZ R10, R88, UR5 ;  /* 0x00000005580a7c20 */ /* 0x000fe20008410000 */
[----:B------:R-:W-:Y:S01]  /*4920*/  IABS R3, R18 ;  /* 0x0000001200037213 */ /* 0x000fe20000000000 */
[----:B------:R-:W1:Y:S01]  /*4930*/  MUFU.TANH R9, R25 ;  /* 0x0000001900097308 */ /* 0x000e620000002400 */
[----:B------:R-:W-:-:S02]  /*4940*/  IMAD.MOV.U32 R6, RZ, RZ, R5 ;  /* 0x000000ffff067224 */ /* 0x000fc400078e0005 */
[----:B------:R-:W-:Y:S01]  /*4950*/  FMUL.FTZ R72, R91, UR5 ;  /* 0x000000055b487c20 */ /* 0x000fe20008410000 */
[----:B------:R-:W-:Y:S01]  /*4960*/  IMAD.MOV.U32 R5, RZ, RZ, R4 ;  /* 0x000000ffff057224 */ /* 0x000fe200078e0004 */
[----:B------:R-:W-:Y:S01]  /*4970*/  IABS R4, R20 ;  /* 0x0000001400047213 */ /* 0x000fe20000000000 */
[----:B------:R-:W-:Y:S01]  /*4980*/  IMAD.MOV.U32 R7, RZ, RZ, R3 ;  /* 0x000000ffff077224 */ /* 0x000fe200078e0003 */
[----:B------:R-:W-:Y:S01]  /*4990*/  I2FP.F32.S32 R6, R6 ;  /* 0x0000000600067245 */ /* 0x000fe20000201400 */
[----:B------:R-:W3:Y:S01]  /*49a0*/  MUFU.TANH R10, R10 ;  /* 0x0000000a000a7308 */ /* 0x000ee20000002400 */
[----:B--2---:R-:W-:Y:S02]  /*49b0*/  I2FP.F32.S32 R8, R5 ;  /* 0x0000000500087245 */ /* 0x004fe40000201400 */
[----:B------:R-:W-:Y:S01]  /*49c0*/  I2FP.F32.S32 R5, R7 ;  /* 0x0000000700057245 */ /* 0x000fe20000201400 */
[----:B------:R-:W-:Y:S01]  /*49d0*/  FFMA.FTZ R36, R6, -R100, R26 ;  /* 0x8000006406247223 */ /* 0x000fe2000001001a */
[----:B------:R-:W-:-:S02]  /*49e0*/  I2FP.F32.S32 R4, R4 ;  /* 0x0000000400047245 */ /* 0x000fc40000201400 */
[----:B------:R-:W-:Y:S01]  /*49f0*/  IABS R6, R22 ;  /* 0x0000001600067213 */ /* 0x000fe20000000000 */
[----:B------:R2:W-:Y:S01]  /*4a00*/  MUFU.TANH R58, R82 ;  /* 0x00000052003a7308 */ /* 0x0005e20000002400 */
[----:B-1----:R-:W-:Y:S01]  /*4a10*/  FFMA.FTZ R33, R5, -R100, R9 ;  /* 0x8000006405217223 */ /* 0x002fe20000010009 */
[----:B------:R-:W-:Y:S02]  /*4a20*/  IABS R5, R23 ;  /* 0x0000001700057213 */ /* 0x000fe40000000000 */
[----:B------:R-:W-:Y:S02]  /*4a30*/  MOV R7, R6 ;  /* 0x0000000600077202 */ /* 0x000fe40000000f00 */
[----:B------:R-:W-:Y:S01]  /*4a40*/  IABS R3, R21 ;  /* 0x0000001500037213 */ /* 0x000fe20000000000 */
[----:B------:R-:W-:Y:S01]  /*4a50*/  IMAD.MOV.U32 R6, RZ, RZ, R5 ;  /* 0x000000ffff067224 */ /* 0x000fe200078e0005 */
[----:B------:R1:W-:Y:S01]  /*4a60*/  MUFU.TANH R15, R32 ;  /* 0x00000020000f7308 */ /* 0x0003e20000002400 */
[----:B---3--:R-:W-:Y:S01]  /*4a70*/  FFMA.FTZ R34, R8, -R100, R10 ;  /* 0x8000006408227223 */ /* 0x008fe2000001000a */
[----:B------:R-:W-:-:S02]  /*4a80*/  IABS R8, R24 ;  /* 0x0000001800087213 */ /* 0x000fc40000000000 */
[----:B------:R-:W-:Y:S02]  /*4a90*/  I2FP.F32.S32 R3, R3 ;  /* 0x0000000300037245 */ /* 0x000fe40000201400 */
[----:B------:R-:W-:Y:S01]  /*4aa0*/  I2FP.F32.S32 R7, R7 ;  /* 0x0000000700077245 */ /* 0x000fe20000201400 */
[----:B------:R-:W-:Y:S01]  /*4ab0*/  IMAD.MOV.U32 R5, RZ, RZ, R8 ;  /* 0x000000ffff057224 */ /* 0x000fe200078e0008 */
[----:B------:R-:W3:Y:S01]  /*4ac0*/  MUFU.TANH R59, R59 ;  /* 0x0000003b003b7308 */ /* 0x000ee20000002400 */
[----:B------:R-:W-:Y:S01]  /*4ad0*/  I2FP.F32.S32 R6, R6 ;  /* 0x0000000600067245 */ /* 0x000fe20000201400 */
[----:B--2---:R-:W-:Y:S01]  /*4ae0*/  FMUL.FTZ R82, R109, UR5 ;  /* 0x000000056d527c20 */ /* 0x004fe20008410000 */
[----:B------:R-:W-:Y:S02]  /*4af0*/  FSEL R168, R45, -INF , !P5 ;  /* 0xff8000002da87808 */ /* 0x000fe40006800000 */
[----:B------:R-:W-:Y:S02]  /*4b00*/  FSEL R169, R44, -INF , !P6 ;  /* 0xff8000002ca97808 */ /* 0x000fe40007000000 */
[----:B------:R-:W-:Y:S01]  /*4b10*/  FSEL R170, R43, -INF , !P4 ;  /* 0xff8000002baa7808 */ /* 0x000fe20006000000 */
[----:B------:R-:W2:Y:S01]  /*4b20*/  MUFU.TANH R54, R83 ;  /* 0x0000005300367308 */ /* 0x000ea20000002400 */
[----:B-1----:R-:W-:Y:S01]  /*4b30*/  FFMA.FTZ R32, R4, -R100, R75 ;  /* 0x8000006404207223 */ /* 0x002fe2000001004b */
[----:B------:R-:W-:-:S02]  /*4b40*/  IABS R4, R12 ;  /* 0x0000000c00047213 */ /* 0x000fc40000000000 */
[----:B------:R-:W-:Y:S02]  /*4b50*/  FSEL R171, R42, -INF , !P3 ;  /* 0xff8000002aab7808 */ /* 0x000fe40005800000 */
[----:B------:R-:W-:Y:S02]  /*4b60*/  I2FP.F32.S32 R4, R4 ;  /* 0x0000000400047245 */ /* 0x000fe40000201400 */
[----:B------:R-:W-:Y:S01]  /*4b70*/  MUFU.TANH R53, R94 ;  /* 0x0000005e00357308 */ /* 0x000fe20000002400 */
[-C--:B---3--:R-:W-:Y:S01]  /*4b80*/  FFMA.FTZ R24, R7, -R100.reuse, R59 ;  /* 0x8000006407187223 */ /* 0x088fe2000001003b */
[----:B------:R-:W-:Y:S01]  /*4b90*/  FSEL R184, R32, -INF , !P5 ;  /* 0xff80000020b87808 */ /* 0x000fe20006800000 */
[----:B------:R-:W-:Y:S01]  /*4ba0*/  FFMA.FTZ R25, R4, -R100, R81 ;  /* 0x8000006404197223 */ /* 0x000fe20000010051 */
[----:B------:R-:W-:Y:S02]  /*4bb0*/  I2FP.F32.S32 R4, R5 ;  /* 0x0000000500047245 */ /* 0x000fe40000201400 */
[----:B------:R-:W-:-:S02]  /*4bc0*/  IABS R5, R29 ;  /* 0x0000001d00057213 */ /* 0x000fc40000000000 */
[----:B------:R1:W-:Y:S01]  /*4bd0*/  MUFU.TANH R13, R31 ;  /* 0x0000001f000d7308 */ /* 0x0003e20000002400 */
[----:B------:R-:W-:Y:S01]  /*4be0*/  FFMA.FTZ R21, R4, -R100, R58 ;  /* 0x8000006404157223 */ /* 0x000fe2000001003a */
[----:B------:R-:W-:Y:S01]  /*4bf0*/  IABS R4, R28 ;  /* 0x0000001c00047213 */ /* 0x000fe20000000000 */
[----:B--2---:R-:W-:Y:S01]  /*4c00*/  FFMA.FTZ R23, R6, -R100, R54 ;  /* 0x8000006406177223 */ /* 0x004fe20000010036 */
[----:B------:R-:W-:Y:S01]  /*4c10*/  IABS R6, R30 ;  /* 0x0000001e00067213 */ /* 0x000fe20000000000 */
[----:B------:R-:W-:Y:S01]  /*4c20*/  FMUL.FTZ R83, R110, UR5 ;  /* 0x000000056e537c20 */ /* 0x000fe20008410000 */
[----:B------:R-:W-:Y:S01]  /*4c30*/  FSEL R107, R25, -INF , !P5 ;  /* 0xff800000196b7808 */ /* 0x000fe20006800000 */
[----:B------:R-:W-:Y:S01]  /*4c40*/  IMAD.MOV.U32 R7, RZ, RZ, R4 ;  /* 0x000000ffff077224 */ /* 0x000fe200078e0004 */
[----:B------:R-:W2:Y:S01]  /*4c50*/  MUFU.TANH R74, R93 ;  /* 0x0000005d004a7308 */ /* 0x000ea20000002400 */
[----:B------:R-:W-:Y:S01]  /*4c60*/  IMAD.MOV.U32 R4, RZ, RZ, R5 ;  /* 0x000000ffff047224 */ /* 0x000fe200078e0005 */
[----:B------:R-:W-:-:S02]  /*4c70*/  MOV R5, R6 ;  /* 0x0000000600057202 */ /* 0x000fc40000000f00 */
[----:B------:R-:W-:Y:S02]  /*4c80*/  I2FP.F32.S32 R7, R7 ;  /* 0x0000000700077245 */ /* 0x000fe40000201400 */
[----:B------:R-:W-:Y:S02]  /*4c90*/  I2FP.F32.S32 R4, R4 ;  /* 0x0000000400047245 */ /* 0x000fe40000201400 */
[----:B------:R-:W3:Y:S01]  /*4ca0*/  MUFU.TANH R60, R95 ;  /* 0x0000005f003c7308 */ /* 0x000ee20000002400 */
[-C--:B-1----:R-:W-:Y:S01]  /*4cb0*/  FFMA.FTZ R31, R3, -R100.reuse, R73 ;  /* 0x80000064031f7223 */ /* 0x082fe20000010049 */
[----:B------:R-:W-:Y:S01]  /*4cc0*/  IABS R3, R11 ;  /* 0x0000000b00037213 */ /* 0x000fe20000000000 */
[----:B------:R-:W-:Y:S01]  /*4cd0*/  FFMA.FTZ R16, R4, -R100, R16 ;  /* 0x8000006404107223 */ /* 0x000fe20000010010 */
[----:B------:R-:W-:Y:S02]  /*4ce0*/  IABS R4, R38 ;  /* 0x0000002600047213 */ /* 0x000fe40000000000 */
[----:B------:R-:W-:-:S02]  /*4cf0*/  I2FP.F32.S32 R3, R3 ;  /* 0x0000000300037245 */ /* 0x000fc40000201400 */
[----:B------:R-:W1:Y:S01]  /*4d00*/  MUFU.TANH R14, R51 ;  /* 0x00000033000e7308 */ /* 0x000e620000002400 */
[-C--:B--2---:R-:W-:Y:S01]  /*4d10*/  FFMA.FTZ R18, R7, -R100.reuse, R74 ;  /* 0x8000006407127223 */ /* 0x084fe2000001004a */
[----:B------:R-:W-:Y:S01]  /*4d20*/  IABS R7, R39 ;  /* 0x0000002700077213 */ /* 0x000fe20000000000 */
[----:B------:R-:W-:Y:S01]  /*4d30*/  FFMA.FTZ R22, R3, -R100, R53 ;  /* 0x8000006403167223 */ /* 0x000fe20000010035 */
[----:B------:R-:W-:Y:S02]  /*4d40*/  IABS R3, R27 ;  /* 0x0000001b00037213 */ /* 0x000fe40000000000 */
[----:B------:R-:W-:Y:S02]  /*4d50*/  FSEL R186, R24, -INF , !P6 ;  /* 0xff80000018ba7808 */ /* 0x000fe40007000000 */
[----:B------:R-:W-:Y:S01]  /*4d60*/  I2FP.F32.S32 R6, R3 ;  /* 0x0000000300067245 */ /* 0x000fe20000201400 */
[----:B------:R-:W-:Y:S01]  /*4d70*/  MUFU.TANH R10, R41 ;  /* 0x00000029000a7308 */ /* 0x000fe20000002400 */
[----:B------:R-:W-:-:S02]  /*4d80*/  I2FP.F32.S32 R3, R5 ;  /* 0x0000000500037245 */ /* 0x000fc40000201400 */
[----:B------:R-:W-:Y:S01]  /*4d90*/  IABS R5, R37 ;  /* 0x0000002500057213 */ /* 0x000fe20000000000 */
[----:B---3--:R-:W-:Y:S01]  /*4da0*/  FFMA.FTZ R17, R6, -R100, R60 ;  /* 0x8000006406117223 */ /* 0x008fe2000001003c */
[----:B------:R-:W-:Y:S01]  /*4db0*/  IABS R6, R40 ;  /* 0x0000002800067213 */ /* 0x000fe20000000000 */
[----:B------:R-:W-:Y:S01]  /*4dc0*/  FFMA.FTZ R15, R3, -R100, R15 ;  /* 0x80000064030f7223 */ /* 0x000fe2000001000f */
[----:B------:R-:W-:Y:S01]  /*4dd0*/  IABS R3, R35 ;  /* 0x0000002300037213 */ /* 0x000fe20000000000 */
[----:B------:R-:W2:Y:S01]  /*4de0*/  MUFU.TANH R11, R72 ;  /* 0x00000048000b7308 */ /* 0x000ea20000002400 */
[----:B------:R-:W-:Y:S01]  /*4df0*/  IMAD.MOV.U32 R8, RZ, RZ, R5 ;  /* 0x000000ffff087224 */ /* 0x000fe200078e0005 */
[----:B------:R-:W-:Y:S01]  /*4e00*/  FSEL R102, R23, -INF , !P6 ;  /* 0xff80000017667808 */ /* 0x000fe20007000000 */
[----:B------:R-:W-:Y:S01]  /*4e10*/  IMAD.MOV.U32 R5, RZ, RZ, R4 ;  /* 0x000000ffff057224 */ /* 0x000fe200078e0004 */
[----:B------:R-:W-:Y:S01]  /*4e20*/  I2FP.F32.S32 R4, R3 ;  /* 0x0000000300047245 */ /* 0x000fe20000201400 */
[----:B------:R-:W-:Y:S01]  /*4e30*/  IMAD.MOV.U32 R3, RZ, RZ, R7 ;  /* 0x000000ffff037224 */ /* 0x000fe200078e0007 */
[----:B------:R-:W-:-:S02]  /*4e40*/  I2FP.F32.S32 R7, R8 ;  /* 0x0000000800077245 */ /* 0x000fc40000201400 */
[----:B------:R-:W3:Y:S01]  /*4e50*/  MUFU.TANH R12, R55 ;  /* 0x00000037000c7308 */ /* 0x000ee20000002400 */
[-C--:B-1----:R-:W-:Y:S01]  /*4e60*/  FFMA.FTZ R14, R4, -R100.reuse, R14 ;  /* 0x80000064040e7223 */ /* 0x082fe2000001000e */
[----:B------:R-:W-:Y:S01]  /*4e70*/  I2FP.F32.S32 R4, R3 ;  /* 0x0000000300047245 */ /* 0x000fe20000201400 */
[----:B------:R-:W-:Y:S01]  /*4e80*/  FFMA.FTZ R13, R7, -R100, R13 ;  /* 0x80000064070d7223 */ /* 0x000fe2000001000d */
[----:B------:R-:W-:Y:S02]  /*4e90*/  I2FP.F32.S32 R3, R6 ;  /* 0x0000000600037245 */ /* 0x000fe40000201400 */
[----:B------:R-:W-:Y:S02]  /*4ea0*/  I2FP.F32.S32 R5, R5 ;  /* 0x0000000500057245 */ /* 0x000fe40000201400 */
[----:B------:R-:W-:Y:S01]  /*4eb0*/  MUFU.TANH R19, R84 ;  /* 0x0000005400137308 */ /* 0x000fe20000002400 */
[-C--:B--2---:R-:W-:Y:S01]  /*4ec0*/  FFMA.FTZ R11, R4, -R100.reuse, R11 ;  /* 0x80000064040b7223 */ /* 0x084fe2000001000b */
[----:B------:R-:W-:Y:S01]  /*4ed0*/  FFMA.FTZ R10, R3, -R100, R10 ;  /* 0x80000064030a7223 */ /* 0x000fe2000001000a */
[----:B------:R-:W-:-:S02]  /*4ee0*/  IABS R4, R49 ;  /* 0x0000003100047213 */ /* 0x000fc40000000000 */
[----:B------:R-:W-:Y:S02]  /*4ef0*/  IABS R3, R48 ;  /* 0x0000003000037213 */ /* 0x000fe40000000000 */
[----:B------:R-:W-:Y:S01]  /*4f00*/  IABS R6, R47 ;  /* 0x0000002f00067213 */ /* 0x000fe20000000000 */
[----:B------:R-:W1:Y:S01]  /*4f10*/  MUFU.TANH R41, R52 ;  /* 0x0000003400297308 */ /* 0x000e620000002400 */
[----:B---3--:R-:W-:Y:S01]  /*4f20*/  FFMA.FTZ R12, R5, -R100, R12 ;  /* 0x80000064050c7223 */ /* 0x008fe2000001000c */
[----:B------:R-:W-:Y:S02]  /*4f30*/  IABS R5, R50 ;  /* 0x0000003200057213 */ /* 0x000fe40000000000 */
[----:B------:R-:W-:Y:S02]  /*4f40*/  IABS R8, R46 ;  /* 0x0000002e00087213 */ /* 0x000fe40000000000 */
[----:B------:R-:W-:Y:S01]  /*4f50*/  MOV R7, R4 ;  /* 0x0000000400077202 */ /* 0x000fe20000000f00 */
[----:B------:R-:W-:Y:S01]  /*4f60*/  IMAD.MOV.U32 R4, RZ, RZ, R3 ;  /* 0x000000ffff047224 */ /* 0x000fe200078e0003 */
[----:B------:R-:W2:Y:S01]  /*4f70*/  MUFU.TANH R27, R80 ;  /* 0x00000050001b7308 */ /* 0x000ea20000002400 */
[----:B------:R-:W-:Y:S01]  /*4f80*/  IMAD.MOV.U32 R9, RZ, RZ, R5 ;  /* 0x000000ffff097224 */ /* 0x000fe200078e0005 */
[----:B------:R-:W-:Y:S01]  /*4f90*/  I2FP.F32.S32 R7, R7 ;  /* 0x0000000700077245 */ /* 0x000fe20000201400 */
[----:B------:R-:W-:Y:S01]  /*4fa0*/  IMAD.MOV.U32 R3, RZ, RZ, R6 ;  /* 0x000000ffff037224 */ /* 0x000fe200078e0006 */
[----:B------:R-:W-:Y:S01]  /*4fb0*/  I2FP.F32.S32 R6, R4 ;  /* 0x0000000400067245 */ /* 0x000fe20000201400 */
[----:B------:R-:W-:Y:S01]  /*4fc0*/  IMAD.MOV.U32 R5, RZ, RZ, R8 ;  /* 0x000000ffff057224 */ /* 0x000fe200078e0008 */
[----:B------:R-:W-:-:S02]  /*4fd0*/  I2FP.F32.S32 R8, R9 ;  /* 0x0000000900087245 */ /* 0x000fc40000201400 */
[----:B------:R-:W-:Y:S01]  /*4fe0*/  I2FP.F32.S32 R4, R3 ;  /* 0x0000000300047245 */ /* 0x000fe20000201400 */
[----:B------:R-:W3:Y:S01]  /*4ff0*/  MUFU.TANH R26, R82 ;  /* 0x00000052001a7308 */ /* 0x000ee20000002400 */
[----:B------:R-:W-:Y:S01]  /*5000*/  I2FP.F32.S32 R3, R5 ;  /* 0x0000000500037245 */ /* 0x000fe20000201400 */
[-C--:B-1----:R-:W-:Y:S01]  /*5010*/  FFMA.FTZ R5, R6, -R100.reuse, R41 ;  /* 0x8000006406057223 */ /* 0x082fe20000010029 */
[----:B------:R-:W-:Y:S02]  /*5020*/  FSEL R120, R22, -INF , !P6 ;  /* 0xff80000016787808 */ /* 0x000fe40007000000 */
[----:B------:R-:W-:Y:S01]  /*5030*/  FSEL R188, R21, -INF , !P4 ;  /* 0xff80000015bc7808 */ /* 0x000fe20006000000 */
[-C--:B------:R-:W-:Y:S01]  /*5040*/  FFMA.FTZ R3, R3, -R100.reuse, R19 ;  /* 0x8000006403037223 */ /* 0x080fe20000010013 */
[----:B------:R-:W-:Y:S01]  /*5050*/  FSEL R19, R31, -INF , !P5 ;  /* 0xff8000001f137808 */ /* 0x000fe20006800000 */
[----:B------:R-:W1:Y:S01]  /*5060*/  MUFU.TANH R20, R83 ;  /* 0x0000005300147308 */ /* 0x000e620000002400 */
[----:B------:R-:W-:Y:S01]  /*5070*/  ISETP.GE.AND P5, PT, R101, 0x41, PT ;  /* 0x000000416500780c */ /* 0x000fe20003fa6270 */
[----:B--2---:R-:W-:Y:S01]  /*5080*/  FFMA.FTZ R8, R8, -R100, R27 ;  /* 0x8000006408087223 */ /* 0x004fe2000001001b */
[----:B------:R-:W-:-:S02]  /*5090*/  FSEL R18, R18, -INF , !P4 ;  /* 0xff80000012127808 */ /* 0x000fc40006000000 */
[----:B------:R-:W-:Y:S02]  /*50a0*/  FSEL R121, R17, -INF , !P4 ;  /* 0xff80000011797808 */ /* 0x000fe40006000000 */
[----:B------:R-:W-:Y:S01]  /*50b0*/  FSEL R189, R16, -INF , !P3 ;  /* 0xff80000010bd7808 */ /* 0x000fe20005800000 */
[-C--:B---3--:R-:W-:Y:S01]  /*50c0*/  FFMA.FTZ R7, R7, -R100.reuse, R26 ;  /* 0x8000006407077223 */ /* 0x088fe2000001001a */
[----:B------:R-:W-:Y:S02]  /*50d0*/  FSEL R190, R15, -INF , !P3 ;  /* 0xff8000000fbe7808 */ /* 0x000fe40005800000 */
[----:B------:R-:W-:Y:S02]  /*50e0*/  FSEL R194, R14, -INF , !P3 ;  /* 0xff8000000ec27808 */ /* 0x000fe40005800000 */
[----:B------:R-:W-:Y:S02]  /*50f0*/  FSEL R176, R36, -INF , !P2 ;  /* 0xff80000024b07808 */ /* 0x000fe40005000000 */
[----:B------:R-:W-:Y:S01]  /*5100*/  FSEL R198, R13, -INF , !P2 ;  /* 0xff8000000dc67808 */ /* 0x000fe20005000000 */
[----:B-1----:R-:W-:Y:S01]  /*5110*/  FFMA.FTZ R4, R4, -R100, R20 ;  /* 0x8000006404047223 */ /* 0x002fe20000010014 */
        /* <DEDUP_REMOVED lines=76> */
.L_x_747:
[----:B------:R-:W-:Y:S05]  /*55e0*/  BSYNC B0 ;  /* 0x0000000000007941 */ /* 0x000fea0003800000 */
.L_x_746:
[----:B------:R-:W0:Y:S02]  /*55f0*/  LDGDEPBAR ;  /* 0x00000000000079af */ /* 0x000e240000000000 */
.L_x_745:
        /* <DEDUP_REMOVED lines=60> */
[----:B---3--:R-:W-:-:S03]  /*59c0*/  FMNMX.FTZ R104, R4, R104, !PT ;  /* 0x0000006804687209 */ /* 0x008fc60007810000 */
        /* <DEDUP_REMOVED lines=27> */
[--C-:B-1----:R-:W-:Y:S02]  /*5b80*/  FFMA.FTZ R4, R62, UR5, -R17.reuse ;  /* 0x000000053e047c23 */ /* 0x102fe40008010811 */
[----:B------:R-:W1:Y:S05]  /*5b90*/  LDSM.16.MT88.4 R60, [R220+0xa000] ;  /* 0x00a00000dc3c783b */ /* 0x000e6a0000004200 */
[----:B------:R4:W-:Y:S01]  /*5ba0*/  MUFU.EX2 R206, R4 ;  /* 0x0000000400ce7308 */ /* 0x0009e20000000800 */
[----:B--2---:R-:W-:Y:S01]  /*5bb0*/  FFMA.FTZ R2, R67, UR5, -R17 ;  /* 0x0000000543027c23 */ /* 0x004fe20008010811 */
[----:B---3--:R-:W-:-:S06]  /*5bc0*/  F2FP.BF16.F32.PACK_AB R7, R250, R247 ;  /* 0x000000f7fa07723e */ /* 0x008fcc00000010ff */
[----:B------:R-:W-:Y:S01]  /*5bd0*/  MUFU.EX2 R249, R2 ;  /* 0x0000000200f97308 */ /* 0x000fe20000000800 */
[----:B----4-:R-:W-:-:S07]  /*5be0*/  FFMA.FTZ R4, R57, UR5, -R17 ;  /* 0x0000000539047c23 */ /* 0x010fce0008010811 */
[----:B------:R2:W-:Y:S02]  /*5bf0*/  MUFU.EX2 R183, R4 ;  /* 0x0000000400b77308 */ /* 0x0005e40000000800 */
[----:B--2---:R-:W-:-:S06]  /*5c00*/  FFMA.FTZ R4, R56, UR5, -R17 ;  /* 0x0000000538047c23 */ /* 0x004fcc0008010811 */
[----:B------:R2:W3:Y:S02]  /*5c10*/  MUFU.EX2 R182, R4 ;  /* 0x0000000400b67308 */ /* 0x0004e40000000800 */
[----:B--2---:R-:W-:Y:S01]  /*5c20*/  FMNMX.FTZ R4, R126, R5, !PT ;  /* 0x000000057e047209 */ /* 0x004fe20007810000 */
[----:B------:R-:W-:Y:S01]  /*5c30*/  FFMA.FTZ R5, R69, UR5, -R16 ;  /* 0x0000000545057c23 */ /* 0x000fe20008010810 */
[----:B---3--:R-:W-:Y:S02]  /*5c40*/  F2FP.BF16.F32.PACK_AB R6, R182, R183 ;  /* 0x000000b7b606723e */ /* 0x008fe400000010ff */
[----:B------:R-:W-:Y:S02]  /*5c50*/  FMNMX.FTZ R4, R127, R4, !PT ;  /* 0x000000047f047209 */ /* 0x000fe40007810000 */
[----:B------:R2:W-:Y:S02]  /*5c60*/  MUFU.EX2 R248, R5 ;  /* 0x0000000500f87308 */ /* 0x0005e40000000800 */
[----:B------:R-:W-:-:S04]  /*5c70*/  FMNMX.FTZ R4, R148, R4, !PT ;  /* 0x0000000494047209 */ /* 0x000fc80007810000 */
[----:B------:R-:W-:Y:S02]  /*5c80*/  FMNMX.FTZ R0, R177, R4, !PT ;  /* 0x00000004b1007209 */ /* 0x000fe40007810000 */
[----:B------:R-:W-:Y:S02]  /*5c90*/  F2FP.BF16.F32.PACK_AB R4, R206, R205 ;  /* 0x000000cdce04723e */ /* 0x000fe400000010ff */
[----:B------:R-:W-:-:S04]  /*5ca0*/  FMNMX.FTZ R0, R178, R0, !PT ;  /* 0x00000000b2007209 */ /* 0x000fc80007810000 */
[----:B------:R-:W-:Y:S01]  /*5cb0*/  FMNMX.FTZ R0, R179, R0, !PT ;  /* 0x00000000b3007209 */ /* 0x000fe20007810000 */
[----:B--2---:R-:W-:-:S03]  /*5cc0*/  FFMA.FTZ R5, R68, UR5, -R16 ;  /* 0x0000000544057c23 */ /* 0x004fc60008010810 */
[----:B------:R-:W-:Y:S01]  /*5cd0*/  FMNMX.FTZ R0, R203, R0, !PT ;  /* 0x00000000cb007209 */ /* 0x000fe20007810000 */
[----:B------:R-:W2:Y:S03]  /*5ce0*/  MUFU.EX2 R243, R5 ;  /* 0x0000000500f37308 */ /* 0x000ea60000000800 */
        /* <DEDUP_REMOVED lines=9> */
[C---:B-1----:R-:W-:Y:S06]  /*5d80*/  HMMA.16816.F32.BF16 R28, R4.reuse, R62, RZ ;  /* 0x0000003e041c723c */ /* 0x042fec00000418ff */
[C---:B------:R-:W-:Y:S06]  /*5d90*/  HMMA.16816.F32.BF16 R20, R4.reuse, R40, RZ ;  /* 0x000000280414723c */ /* 0x040fec00000418ff */
[----:B------:R-:W-:Y:S01]  /*5da0*/  HMMA.16816.F32.BF16 R44, R4, R48, RZ ;  /* 0x00000030042c723c */ /* 0x000fe200000418ff */
[----:B--2---:R-:W-:-:S04]  /*5db0*/  FFMA.FTZ R0, R71, UR5, -R17 ;  /* 0x0000000547007c23 */ /* 0x004fc80008010811 */
[----:B------:R1:W-:Y:S01]  /*5dc0*/  MUFU.EX2 R252, R0 ;  /* 0x0000000000fc7308 */ /* 0x0003e20000000800 */
[C---:B------:R-:W-:Y:S06]  /*5dd0*/  HMMA.16816.F32.BF16 R32, R4.reuse, R60, RZ ;  /* 0x0000003c0420723c */ /* 0x040fec00000418ff */
[C---:B------:R-:W-:Y:S06]  /*5de0*/  HMMA.16816.F32.BF16 R56, R4.reuse, R72, RZ ;  /* 0x000000480438723c */ /* 0x040fec00000418ff */
[----:B------:R-:W-:Y:S01]  /*5df0*/  HMMA.16816.F32.BF16 R68, R4, R80, RZ ;  /* 0x000000500444723c */ /* 0x000fe200000418ff */
[----:B-1----:R-:W-:Y:S01]  /*5e00*/  FMNMX.FTZ R0, R201, R2, !PT ;  /* 0x00000002c9007209 */ /* 0x002fe20007810000 */
[----:B------:R-:W-:-:S04]  /*5e10*/  FFMA.FTZ R2, R76, UR5, -R17 ;  /* 0x000000054c027c23 */ /* 0x000fc80008010811 */
[C---:B------:R-:W-:Y:S01]  /*5e20*/  HMMA.16816.F32.BF16 R64, R4.reuse, R88, RZ ;  /* 0x000000580440723c */ /* 0x040fe200000418ff */
[----:B------:R-:W1:Y:S01]  /*5e30*/  SHFL.BFLY PT, R8, R0, 0x2, 0x1f ;  /* 0x0c401f0000087f89 */ /* 0x000e6200000e0000 */
[----:B------:R2:W3:Y:S04]  /*5e40*/  MUFU.EX2 R181, R2 ;  /* 0x0000000200b57308 */ /* 0x0004e80000000800 */
[C---:B------:R-:W-:Y:S06]  /*5e50*/  HMMA.16816.F32.BF16 R36, R4.reuse, R50, RZ ;  /* 0x000000320424723c */ /* 0x040fec00000418ff */
[C---:B------:R-:W-:Y:S06]  /*5e60*/  HMMA.16816.F32.BF16 R24, R4.reuse, R74, RZ ;  /* 0x0000004a0418723c */ /* 0x040fec00000418ff */
[----:B------:R-:W-:Y:S01]  /*5e70*/  HMMA.16816.F32.BF16 R52, R4, R82, RZ ;  /* 0x000000520434723c */ /* 0x000fe200000418ff */
[----:B--2---:R-:W-:Y:S01]  /*5e80*/  FFMA.FTZ R2, R77, UR5, -R16 ;  /* 0x000000054d027c23 */ /* 0x004fe20008010810 */
[----:B---3--:R-:W-:-:S03]  /*5e90*/  F2FP.BF16.F32.PACK_AB R10, R181, R252 ;  /* 0x000000fcb50a723e */ /* 0x008fc600000010ff */
[----:B------:R2:W-:Y:S01]  /*5ea0*/  MUFU.EX2 R242, R2 ;  /* 0x0000000200f27308 */ /* 0x0005e20000000800 */
[----:B-1----:R-:W-:Y:S02]  /*5eb0*/  FMNMX.FTZ R0, R0, R8, !PT ;  /* 0x0000000800007209 */ /* 0x002fe40007810000 */
[----:B------:R-:W-:-:S03]  /*5ec0*/  F2FP.BF16.F32.PACK_AB R8, R251, R249 ;  /* 0x000000f9fb08723e */ /* 0x000fc600000010ff */
[----:B------:R-:W1:Y:S01]  /*5ed0*/  SHFL.BFLY PT, R12, R0, 0x1, 0x1f ;  /* 0x0c201f00000c7f89 */ /* 0x000e6200000e0000 */
[--C-:B--2---:R-:W-:Y:S02]  /*5ee0*/  FFMA.FTZ R2, R78, UR5, -R16.reuse ;  /* 0x000000054e027c23 */ /* 0x104fe40008010810 */
[C---:B------:R-:W-:Y:S02]  /*5ef0*/  HMMA.16816.F32.BF16 R76, R4.reuse, R42, RZ ;  /* 0x0000002a044c723c */ /* 0x040fe400000418ff */
[----:B------:R2:W3:Y:S04]  /*5f00*/  MUFU.EX2 R244, R2 ;  /* 0x0000000200f47308 */ /* 0x0004e80000000800 */
[----:B------:R-:W-:Y:S01]  /*5f10*/  HMMA.16816.F32.BF16 R4, R4, R90, RZ ;  /* 0x0000005a0404723c */ /* 0x000fe200000418ff */
[--C-:B--2---:R-:W-:Y:S01]  /*5f20*/  FFMA.FTZ R2, R92, UR5, -R16.reuse ;  /* 0x000000055c027c23 */ /* 0x104fe20008010810 */
[----:B---3--:R-:W-:Y:S01]  /*5f30*/  F2FP.BF16.F32.PACK_AB R9, R244, R242 ;  /* 0x000000f2f409723e */ /* 0x008fe200000010ff */
[----:B------:R-:W2:Y:S02]  /*5f40*/  LDSM.16.MT88.4 R92, [R222+0x9400] ;  /* 0x00940000de5c783b */ /* 0x000ea40000004200 */
[----:B------:R3:W-:Y:S02]  /*5f50*/  MUFU.EX2 R246, R2 ;  /* 0x0000000200f67308 */ /* 0x0007e40000000800 */
[----:B---3--:R-:W-:-:S02]  /*5f60*/  FFMA.FTZ R2, R96, UR5, -R16 ;  /* 0x0000000560027c23 */ /* 0x008fc40008010810 */
[----:B------:R-:W3:Y:S04]  /*5f70*/  LDSM.16.MT88.4 R96, [R220+0xa400] ;  /* 0x00a40000dc60783b */ /* 0x000ee80000004200 */
[----:B------:R4:W5:Y:S02]  /*5f80*/  MUFU.EX2 R245, R2 ;  /* 0x0000000200f57308 */ /* 0x0009640000000800 */
[----:B----4-:R-:W-:Y:S01]  /*5f90*/  FFMA.FTZ R2, R105, UR5, -R3 ;  /* 0x0000000569027c23 */ /* 0x010fe20008010803 */
[----:B-1----:R-:W-:Y:S02]  /*5fa0*/  FMNMX.FTZ R105, R0, R12, !PT ;  /* 0x0000000c00697209 */ /* 0x002fe40007810000 */
[----:B-----5:R-:W-:-:S03]  /*5fb0*/  F2FP.BF16.F32.PACK_AB R11, R245, R246 ;  /* 0x000000f6f50b723e */ /* 0x020fc600000010ff */
[----:B------:R1:W-:Y:S01]  /*5fc0*/  MUFU.EX2 R236, R2 ;  /* 0x0000000200ec7308 */ /* 0x0003e20000000800 */
[C---:B------:R-:W-:Y:S01]  /*5fd0*/  FSETP.NEU.FTZ.AND P0, PT, R105.reuse, -INF , PT ;  /* 0xff8000006900780b */ /* 0x040fe20003f1d000 */
[----:B------:R-:W-:Y:S01]  /*5fe0*/  FMUL.FTZ R0, R105, UR5 ;  /* 0x0000000569007c20 */ /* 0x000fe20008410000 */
[----:B------:R-:W-:Y:S01]  /*5ff0*/  F2FP.BF16.F32.PACK_AB R12, R208, R207 ;  /* 0x000000cfd00c723e */ /* 0x000fe200000010ff */
[----:B------:R-:W-:Y:S03]  /*6000*/  HMMA.16816.F32.BF16 R164, R8, R84, R20 ;  /* 0x0000005408a4723c */ /* 0x000fe60000041814 */
[----:B------:R-:W-:-:S03]  /*6010*/  FSEL R0, R0, RZ, P0 ;  /* 0x000000ff00007208 */ /* 0x000fc60000000000 */
[----:B--2---:R-:W-:Y:S01]  /*6020*/  HMMA.16816.F32.BF16 R128, R8, R92, R44 ;  /* 0x0000005c0880723c */ /* 0x004fe2000004182c */
[----:B-1----:R-:W-:-:S05]  /*6030*/  FFMA.FTZ R2, R116, UR5, -R3 ;  /* 0x0000000574027c23 */ /* 0x002fca0008010803 */
[C---:B---3--:R-:W-:Y:S01]  /*6040*/  HMMA.16816.F32.BF16 R156, R8.reuse, R98, R28 ;  /* 0x00000062089c723c */ /* 0x048fe2000004181c */
[----:B------:R-:W1:Y:S01]  /*6050*/  LDSM.16.MT88.4 R116, [R222+0xb400] ;  /* 0x00b40000de74783b */ /* 0x000e620000004200 */
[----:B------:R2:W3:Y:S04]  /*6060*/  MUFU.EX2 R240, R2 ;  /* 0x0000000200f07308 */ /* 0x0004e80000000800 */
[C---:B------:R-:W-:Y:S06]  /*6070*/  HMMA.16816.F32.BF16 R144, R8.reuse, R96, R32 ;  /* 0x000000600890723c */ /* 0x040fec0000041820 */
[C---:B------:R-:W-:Y:S06]  /*6080*/  HMMA.16816.F32.BF16 R160, R8.reuse, R108, R56 ;  /* 0x0000006c08a0723c */ /* 0x040fec0000041838 */
[----:B------:R-:W-:Y:S01]  /*6090*/  HMMA.16816.F32.BF16 R136, R8, R112, R68 ;  /* 0x000000700888723c */ /* 0x000fe20000041844 */
[----:B--2---:R-:W-:Y:S01]  /*60a0*/  FFMA.FTZ R2, R122, UR5, -R3 ;  /* 0x000000057a027c23 */ /* 0x004fe20008010803 */
[----:B---3--:R-:W-:-:S03]  /*60b0*/  F2FP.BF16.F32.PACK_AB R14, R240, R236 ;  /* 0x000000ecf00e723e */ /* 0x008fc600000010ff */
[----:B------:R2:W-:Y:S01]  /*60c0*/  MUFU.EX2 R241, R2 ;  /* 0x0000000200f17308 */ /* 0x0005e20000000800 */
[C---:B------:R-:W-:Y:S06]  /*60d0*/  HMMA.16816.F32.BF16 R140, R8.reuse, R86, R76 ;  /* 0x00000056088c723c */ /* 0x040fec000004184c */
[C---:B------:R-:W-:Y:S06]  /*60e0*/  HMMA.16816.F32.BF16 R152, R8.reuse, R94, R36 ;  /* 0x0000005e0898723c */ /* 0x040fec0000041824 */
[----:B------:R-:W-:Y:S01]  /*60f0*/  HMMA.16816.F32.BF16 R172, R8, R110, R24 ;  /* 0x0000006e08ac723c */ /* 0x000fe20000041818 */
[----:B--2---:R-:W-:-:S04]  /*6100*/  FFMA.FTZ R2, R123, UR5, -R3 ;  /* 0x000000057b027c23 */ /* 0x004fc80008010803 */
[----:B------:R2:W-:Y:S02]  /*6110*/  MUFU.EX2 R239, R2 ;  /* 0x0000000200ef7308 */ /* 0x0005e40000000800 */
[----:B--2---:R-:W-:-:S06]  /*6120*/  FFMA.FTZ R2, R124, UR5, -R3 ;  /* 0x000000057c027c23 */ /* 0x004fcc0008010803 */
[----:B------:R2:W-:Y:S02]  /*6130*/  MUFU.EX2 R237, R2 ;  /* 0x0000000200ed7308 */ /* 0x0005e40000000800 */
[----:B--2---:R-:W-:-:S06]  /*6140*/  FFMA.FTZ R2, R132, UR5, -R0 ;  /* 0x0000000584027c23 */ /* 0x004fcc0008010800 */
[----:B------:R2:W-:Y:S02]  /*6150*/  MUFU.EX2 R233, R2 ;  /* 0x0000000200e97308 */ /* 0x0005e40000000800 */
[--C-:B--2---:R-:W-:Y:S02]  /*6160*/  FFMA.FTZ R2, R133, UR5, -R0.reuse ;  /* 0x0000000585027c23 */ /* 0x104fe40008010800 */
[----:B-1----:R-:W-:Y:S04]  /*6170*/  HMMA.16816.F32.BF16 R132, R8, R116, R64 ;  /* 0x000000740884723c */ /* 0x002fe80000041840 */
[----:B------:R1:W2:Y:S02]  /*6180*/  MUFU.EX2 R232, R2 ;  /* 0x0000000200e87308 */ /* 0x0002a40000000800 */
[----:B-1----:R-:W-:Y:S01]  /*6190*/  FFMA.FTZ R2, R126, UR5, -R0 ;  /* 0x000000057e027c23 */ /* 0x002fe20008010800 */
[----:B--2---:R-:W-:-:S05]  /*61a0*/  F2FP.BF16.F32.PACK_AB R13, R232, R233 ;  /* 0x000000e9e80d723e */ /* 0x004fca00000010ff */
[----:B------:R1:W-:Y:S02]  /*61b0*/  MUFU.EX2 R231, R2 ;  /* 0x0000000200e77308 */ /* 0x0003e40000000800 */
[----:B-1----:R-:W-:-:S06]  /*61c0*/  FFMA.FTZ R2, R127, UR5, -R0 ;  /* 0x000000057f027c23 */ /* 0x002fcc0008010800 */
[----:B------:R1:W2:Y:S02]  /*61d0*/  MUFU.EX2 R230, R2 ;  /* 0x0000000200e67308 */ /* 0x0002a40000000800 */
[----:B-1----:R-:W-:Y:S01]  /*61e0*/  FFMA.FTZ R2, R125, UR5, -R3 ;  /* 0x000000057d027c23 */ /* 0x002fe20008010803 */
[----:B--2---:R-:W-:Y:S01]  /*61f0*/  F2FP.BF16.F32.PACK_AB R15, R230, R231 ;  /* 0x000000e7e60f723e */ /* 0x004fe200000010ff */
[----:B------:R-:W-:Y:S04]  /*6200*/  HMMA.16816.F32.BF16 R124, R8, R118, R4 ;  /* 0x00000076087c723c */ /* 0x000fe80000041804 */
[----:B------:R1:W2:Y:S02]  /*6210*/  MUFU.EX2 R234, R2 ;  /* 0x0000000200ea7308 */ /* 0x0002a40000000800 */
[----:B------:R-:W-:Y:S01]  /*6220*/  HMMA.16816.F32.BF16 R28, R12, R40, RZ ;  /* 0x000000280c1c723c */ /* 0x000fe200000418ff */
[----:B------:R-:W-:-:S05]  /*6230*/  F2FP.BF16.F32.PACK_AB R4, R239, R241 ;  /* 0x000000f1ef04723e */ /* 0x000fca00000010ff */
[C---:B------:R-:W-:Y:S06]  /*6240*/  HMMA.16816.F32.BF16 R44, R12.reuse, R50, RZ ;  /* 0x000000320c2c723c */ /* 0x040fec00000418ff */
[----:B------:R-:W-:Y:S01]  /*6250*/  HMMA.16816.F32.BF16 R20, R12, R60, RZ ;  /* 0x0000003c0c14723c */ /* 0x000fe200000418ff */
[----:B-1----:R-:W-:Y:S01]  /*6260*/  FFMA.FTZ R2, R148, UR5, -R0 ;  /* 0x0000000594027c23 */ /* 0x002fe20008010800 */
[----:B--2---:R-:W-:-:S03]  /*6270*/  F2FP.BF16.F32.PACK_AB R6, R234, R237 ;  /* 0x000000edea06723e */ /* 0x004fc600000010ff */
[----:B------:R1:W-:Y:S01]  /*6280*/  MUFU.EX2 R229, R2 ;  /* 0x0000000200e57308 */ /* 0x0003e20000000800 */
[----:B------:R-:W-:Y:S06]  /*6290*/  HMMA.16816.F32.BF16 R148, R8, R114, R52 ;  /* 0x000000720894723c */ /* 0x000fec0000041834 */
        /* <DEDUP_REMOVED lines=14> */
[----:B------:R-:W-:Y:S01]  /*6380*/  LDSM.16.MT88.4 R12, [R222+0x9800] ;  /* 0x00980000de0c783b */ /* 0x000fe20000004200 */
[----:B-1----:R-:W-:-:S04]  /*6390*/  FFMA.FTZ R2, R179, UR5, -R0 ;  /* 0x00000005b3027c23 */ /* 0x002fc80008010800 */
[----:B------:R1:W2:Y:S02]  /*63a0*/  MUFU.EX2 R219, R2 ;  /* 0x0000000200db7308 */ /* 0x0002a40000000800 */
[----:B-1----:R-:W-:Y:S01]  /*63b0*/  FFMA.FTZ R2, R180, UR5, -R17 ;  /* 0x00000005b4027c23 */ /* 0x002fe20008010811 */
[----:B--2---:R-:W-:-:S05]  /*63c0*/  F2FP.BF16.F32.PACK_AB R7, R219, R227 ;  /* 0x000000e3db07723e */ /* 0x004fca00000010ff */
[----:B------:R1:W-:Y:S02]  /*63d0*/  MUFU.EX2 R218, R2 ;  /* 0x0000000200da7308 */ /* 0x0003e40000000800 */
[C---:B------:R-:W-:Y:S01]  /*63e0*/  HMMA.16816.F32.BF16 R80, R4.reuse, R84, R28 ;  /* 0x000000540450723c */ /* 0x040fe2000004181c */
[----:B------:R-:W-:Y:S05]  /*63f0*/  LDSM.16.MT88.4 R28, [R222+0xa800] ;  /* 0x00a80000de1c783b */ /* 0x000fea0000004200 */
[----:B------:R-:W-:Y:S01]  /*6400*/  HMMA.16816.F32.BF16 R76, R4, R92, R8 ;  /* 0x0000005c044c723c */ /* 0x000fe20000041808 */
[----:B------:R-:W-:Y:S01]  /*6410*/  MOV R85, R208 ;  /* 0x000000d000557202 */ /* 0x000fe20000000f00 */
[----:B------:R-:W-:Y:S01]  /*6420*/  LDSM.16.MT88.4 R8, [R220+0x9800] ;  /* 0x00980000dc08783b */ /* 0x000fe20000004200 */
[----:B------:R-:W-:-:S03]  /*6430*/  MOV R84, R207 ;  /* 0x000000cf00547202 */ /* 0x000fc60000000f00 */
[C---:B------:R-:W-:Y:S01]  /*6440*/  HMMA.16816.F32.BF16 R88, R4.reuse, R112, R32 ;  /* 0x000000700458723c */ /* 0x040fe20000041820 */
[----:B-1----:R-:W-:Y:S01]  /*6450*/  FFMA.FTZ R2, R19, UR5, -R17 ;  /* 0x0000000513027c23 */ /* 0x002fe20008010811 */
[----:B------:R-:W-:Y:S01]  /*6460*/  MOV R93, R206 ;  /* 0x000000ce005d7202 */ /* 0x000fe20000000f00 */
[----:B------:R-:W1:Y:S01]  /*6470*/  LDSM.16.MT88.4 R32, [R220+0xb800] ;  /* 0x00b80000dc20783b */ /* 0x000e620000004200 */
[----:B------:R-:W-:Y:S01]  /*6480*/  MOV R92, R205 ;  /* 0x000000cd005c7202 */ /* 0x000fe20000000f00 */
[----:B------:R2:W3:Y:S01]  /*6490*/  MUFU.EX2 R217, R2 ;  /* 0x0000000200d97308 */ /* 0x0004e20000000800 */
[----:B------:R-:W-:Y:S01]  /*64a0*/  HMMA.16816.F32.BF16 R72, R4, R96, R20 ;  /* 0x000000600448723c */ /* 0x000fe20000041814 */
[----:B------:R-:W-:Y:S01]  /*64b0*/  LDSM.16.MT88.4 R20, [R222+0xb800] ;  /* 0x00b80000de14783b */ /* 0x000fe20000004200 */
[----:B------:R-:W-:-:S04]  /*64c0*/  MOV R19, R181 ;  /* 0x000000b500137202 */ /* 0x000fc80000000f00 */
[C---:B------:R-:W-:Y:S01]  /*64d0*/  HMMA.16816.F32.BF16 R68, R4.reuse, R108, R24 ;  /* 0x0000006c0444723c */ /* 0x040fe20000041818 */
[----:B------:R-:W4:Y:S01]  /*64e0*/  LDSM.16.MT88.4 R24, [R220+0xa800] ;  /* 0x00a80000dc18783b */ /* 0x000f220000004200 */
[----:B------:R-:W-:Y:S02]  /*64f0*/  MOV R97, R183 ;  /* 0x000000b700617202 */ /* 0x000fe40000000f00 */
[----:B------:R-:W-:Y:S02]  /*6500*/  MOV R96, R182 ;  /* 0x000000b600607202 */ /* 0x000fe40000000f00 */
[----:B------:R-:W-:Y:S01]  /*6510*/  HMMA.16816.F32.BF16 R44, R4, R94, R44 ;  /* 0x0000005e042c723c */ /* 0x000fe2000004182c */
[----:B--2---:R-:W-:-:S05]  /*6520*/  FFMA.FTZ R2, R102, UR5, -R17 ;  /* 0x0000000566027c23 */ /* 0x004fca0008010811 */
[C---:B------:R-:W-:Y:S01]  /*6530*/  HMMA.16816.F32.BF16 R180, R4.reuse, R116, R36 ;  /* 0x0000007404b4723c */ /* 0x040fe20000041824 */
[----:B------:R2:W-:Y:S05]  /*6540*/  MUFU.EX2 R216, R2 ;  /* 0x0000000200d87308 */ /* 0x0005ea0000000800 */
[C---:B------:R-:W-:Y:S06]  /*6550*/  HMMA.16816.F32.BF16 R56, R4.reuse, R86, R40 ;  /* 0x000000560438723c */ /* 0x040fec0000041828 */
[C---:B------:R-:W-:Y:S06]  /*6560*/  HMMA.16816.F32.BF16 R36, R4.reuse, R98, R48 ;  /* 0x000000620424723c */ /* 0x040fec0000041830 */
[----:B------:R-:W-:Y:S01]  /*6570*/  HMMA.16816.F32.BF16 R40, R4, R110, R52 ;  /* 0x0000006e0428723c */ /* 0x000fe20000041834 */
[----:B--2---:R-:W-:-:S04]  /*6580*/  FFMA.FTZ R2, R18, UR5, -R17 ;  /* 0x0000000512027c23 */ /* 0x004fc80008010811 */
[----:B------:R2:W5:Y:S01]  /*6590*/  MUFU.EX2 R215, R2 ;  /* 0x0000000200d77308 */ /* 0x0005620000000800 */
[C---:B------:R-:W-:Y:S06]  /*65a0*/  HMMA.16816.F32.BF16 R60, R4.reuse, R114, R60 ;  /* 0x00000072043c723c */ /* 0x040fec000004183c */
[----:B------:R-:W-:Y:S07]  /*65b0*/  HMMA.16816.F32.BF16 R64, R4, R118, R64 ;  /* 0x000000760440723c */ /* 0x000fee0000041840 */
[----:B---3--:R-:W-:Y:S01]  /*65c0*/  F2FP.BF16.F32.PACK_AB R4, R217, R218 ;  /* 0x000000dad904723e */ /* 0x008fe200000010ff */
[----:B--2---:R-:W-:Y:S01]  /*65d0*/  FFMA.FTZ R2, R199, UR5, -R16 ;  /* 0x00000005c7027c23 */ /* 0x004fe20008010810 */
[----:B-----5:R-:W-:-:S03]  /*65e0*/  F2FP.BF16.F32.PACK_AB R6, R215, R216 ;  /* 0x000000d8d706723e */ /* 0x020fc600000010ff */
        /* <DEDUP_REMOVED lines=15> */
[----:B------:R1:W2:Y:S01]  /*66e0*/  MUFU.EX2 R210, R2 ;  /* 0x0000000200d27308 */ /* 0x0002a20000000800 */
[C---:B----4-:R-:W-:Y:S06]  /*66f0*/  HMMA.16816.F32.BF16 R144, R4.reuse, R24, R144 ;  /* 0x000000180490723c */ /* 0x050fec0000041890 */
[C---:B------:R-:W-:Y:S06]  /*6700*/  HMMA.16816.F32.BF16 R160, R4.reuse, R28, R160 ;  /* 0x0000001c04a0723c */ /* 0x040fec00000418a0 */
[----:B------:R-:W-:Y:S01]  /*6710*/  HMMA.16816.F32.BF16 R120, R4, R10, R140 ;  /* 0x0000000a0478723c */ /* 0x000fe2000004188c */
[----:B------:R-:W-:Y:S01]  /*6720*/  LDSM.16.MT88.4 R140, [R222+0x9c00] ;  /* 0x009c0000de8c783b */ /* 0x000fe20000004200 */
[----:B-1----:R-:W-:-:S04]  /*6730*/  FFMA.FTZ R2, R169, UR5, -R3 ;  /* 0x00000005a9027c23 */ /* 0x002fc80008010803 */
[C---:B------:R-:W-:Y:S01]  /*6740*/  HMMA.16816.F32.BF16 R136, R4.reuse, R14, R152 ;  /* 0x0000000e0488723c */ /* 0x040fe20000041898 */
[----:B------:R-:W-:Y:S01]  /*6750*/  LDSM.16.MT88.4 R152, [R220+0xac00] ;  /* 0x00ac0000dc98783b */ /* 0x000fe20000004200 */
[----:B------:R1:W-:Y:S04]  /*6760*/  MUFU.EX2 R208, R2 ;  /* 0x0000000200d07308 */ /* 0x0003e80000000800 */
[C---:B------:R-:W-:Y:S06]  /*6770*/  HMMA.16816.F32.BF16 R156, R4.reuse, R26, R156 ;  /* 0x0000001a049c723c */ /* 0x040fec000004189c */
[C---:B------:R-:W-:Y:S06]  /*6780*/  HMMA.16816.F32.BF16 R172, R4.reuse, R30, R172 ;  /* 0x0000001e04ac723c */ /* 0x040fec00000418ac */
[----:B------:R-:W-:Y:S01]  /*6790*/  HMMA.16816.F32.BF16 R108, R4, R34, R148 ;  /* 0x00000022046c723c */ /* 0x000fe20000041894 */
[----:B-1----:R-:W-:-:S04]  /*67a0*/  FFMA.FTZ R2, R170, UR5, -R3 ;  /* 0x00000005aa027c23 */ /* 0x002fc80008010803 */
[----:B------:R1:W3:Y:S01]  /*67b0*/  MUFU.EX2 R207, R2 ;  /* 0x0000000200cf7308 */ /* 0x0002e20000000800 */
[----:B------:R-:W-:Y:S01]  /*67c0*/  HMMA.16816.F32.BF16 R52, R4, R22, R124 ;  /* 0x000000160434723c */ /* 0x000fe2000004187c */
[----:B------:R-:W4:Y:S01]  /*67d0*/  LDSM.16.MT88.4 R124, [R220+0x9c00] ;  /* 0x009c0000dc7c783b */ /* 0x000f220000004200 */
[----:B-1----:R-:W-:-:S03]  /*67e0*/  FFMA.FTZ R2, R171, UR5, -R3 ;  /* 0x00000005ab027c23 */ /* 0x002fc60008010803 */
[----:B------:R-:W1:Y:S02]  /*67f0*/  LDSM.16.MT88.4 R168, [R222+0xac00] ;  /* 0x00ac0000dea8783b */ /* 0x000e640000004200 */
[----:B------:R5:W-:Y:S02]  /*6800*/  MUFU.EX2 R206, R2 ;  /* 0x0000000200ce7308 */ /* 0x000be40000000800 */
[----:B-----5:R-:W-:Y:S02]  /*6810*/  FFMA.FTZ R2, R176, UR5, -R3 ;  /* 0x00000005b0027c23 */ /* 0x020fe40008010803 */
[----:B------:R-:W-:Y:S04]  /*6820*/  HMMA.16816.F32.BF16 R176, R4, R20, R132 ;  /* 0x0000001404b0723c */ /* 0x000fe80000041884 */
[----:B------:R5:W-:Y:S03]  /*6830*/  MUFU.EX2 R205, R2 ;  /* 0x0000000200cd7308 */ /* 0x000be60000000800 */
[----:B--2---:R-:W-:-:S02]  /*6840*/  F2FP.BF16.F32.PACK_AB R4, R210, R209 ;  /* 0x000000d1d204723e */ /* 0x004fc400000010ff */
[----:B---3--:R-:W-:Y:S01]  /*6850*/  F2FP.BF16.F32.PACK_AB R6, R207, R208 ;  /* 0x000000d0cf06723e */ /* 0x008fe200000010ff */
[----:B-----5:R-:W-:-:S04]  /*6860*/  FFMA.FTZ R2, R203, UR5, -R0 ;  /* 0x00000005cb027c23 */ /* 0x020fc80008010800 */
        /* <DEDUP_REMOVED lines=8> */
[--C-:B--2---:R-:W-:Y:S01]  /*68f0*/  FFMA.FTZ R2, R185, UR5, -R3.reuse ;  /* 0x00000005b9027c23 */ /* 0x104fe20008010803 */
[----:B------:R-:W-:Y:S01]  /*6900*/  FFMA.FTZ R3, R187, UR5, -R3 ;  /* 0x00000005bb037c23 */ /* 0x000fe20008010803 */
[----:B------:R-:W-:-:S04]  /*6910*/  MOV R187, R19 ;  /* 0x0000001300bb7202 */ /* 0x000fc80000000f00 */
[----:B------:R2:W-:Y:S01]  /*6920*/  MUFU.EX2 R188, R2 ;  /* 0x0000000200bc7308 */ /* 0x0005e20000000800 */
[----:B---3--:R-:W-:-:S07]  /*6930*/  F2FP.BF16.F32.PACK_AB R7, R186, R199 ;  /* 0x000000c7ba07723e */ /* 0x008fce00000010ff */
[C---:B------:R-:W-:Y:S01]  /*6940*/  HMMA.16816.F32.BF16 R44, R4.reuse, R14, R44 ;  /* 0x0000000e042c723c */ /* 0x040fe2000004182c */
[----:B------:R3:W5:Y:S05]  /*6950*/  MUFU.EX2 R185, R3 ;  /* 0x0000000300b97308 */ /* 0x00076a0000000800 */
[----:B------:R-:W-:Y:S01]  /*6960*/  HMMA.16816.F32.BF16 R132, R4, R12, R76 ;  /* 0x0000000c0484723c */ /* 0x000fe2000004184c */
[----:B--2---:R-:W-:Y:S01]  /*6970*/  FFMA.FTZ R2, R189, UR5, -R0 ;  /* 0x00000005bd027c23 */ /* 0x004fe20008010800 */
[----:B------:R-:W-:-:S04]  /*6980*/  MOV R189, R96 ;  /* 0x0000006000bd7202 */ /* 0x000fc80000000f00 */
[C---:B------:R-:W-:Y:S01]  /*6990*/  HMMA.16816.F32.BF16 R164, R4.reuse, R28, R68 ;  /* 0x0000001c04a4723c */ /* 0x040fe20000041844 */
[----:B------:R2:W-:Y:S01]  /*69a0*/  MUFU.EX2 R184, R2 ;  /* 0x0000000200b87308 */ /* 0x0005e20000000800 */
[----:B------:R-:W-:Y:S02]  /*69b0*/  F2FP.BF16.F32.PACK_AB R96, R205, R206 ;  /* 0x000000cecd60723e */ /* 0x000fe400000010ff */
[----:B---3--:R-:W-:Y:S02]  /*69c0*/  MOV R3, R84 ;  /* 0x0000005400037202 */ /* 0x008fe40000000f00 */
[----:B------:R-:W-:Y:S01]  /*69d0*/  HMMA.16816.F32.BF16 R116, R4, R8, R80 ;  /* 0x000000080474723c */ /* 0x000fe20000041850 */
[----:B------:R-:W3:Y:S01]  /*69e0*/  LDSM.16.MT88.4 R80, [R220+0xbc00] ;  /* 0x00bc0000dc50783b */ /* 0x000ee20000004200 */
[----:B-----5:R-:W-:-:S04]  /*69f0*/  F2FP.BF16.F32.PACK_AB R98, R185, R188 ;  /* 0x000000bcb962723e */ /* 0x020fc800000010ff */
[----:B------:R-:W-:Y:S01]  /*6a00*/  HMMA.16816.F32.BF16 R56, R4, R10, R56 ;  /* 0x0000000a0438723c */ /* 0x000fe20000041838 */
[----:B------:R-:W5:Y:S01]  /*6a10*/  LDSM.16.MT88.4 R8, [R222+0xbc00] ;  /* 0x00bc0000de08783b */ /* 0x000f620000004200 */
[----:B--2---:R-:W-:-:S04]  /*6a20*/  FFMA.FTZ R2, R190, UR5, -R17 ;  /* 0x00000005be027c23 */ /* 0x004fc80008010811 */
[C---:B------:R-:W-:Y:S01]  /*6a30*/  HMMA.16816.F32.BF16 R148, R4.reuse, R24, R72 ;  /* 0x000000180494723c */ /* 0x040fe20000041848 */
[----:B------:R-:W-:Y:S01]  /*6a40*/  MOV R190, R97 ;  /* 0x0000006100be7202 */ /* 0x000fe20000000f00 */
[----:B------:R2:W-:Y:S04]  /*6a50*/  MUFU.EX2 R107, R2 ;  /* 0x00000002006b7308 */ /* 0x0005e80000000800 */
[C---:B------:R-:W-:Y:S06]  /*6a60*/  HMMA.16816.F32.BF16 R36, R4.reuse, R26, R36 ;  /* 0x0000001a0424723c */ /* 0x040fec0000041824 */
[C---:B------:R-:W-:Y:S06]  /*6a70*/  HMMA.16816.F32.BF16 R40, R4.reuse, R30, R40 ;  /* 0x0000001e0428723c */ /* 0x040fec0000041828 */
[----:B------:R-:W-:Y:S01]  /*6a80*/  HMMA.16816.F32.BF16 R68, R4, R32, R88 ;  /* 0x000000200444723c */ /* 0x000fe20000041858 */
[----:B--2---:R-:W-:Y:S01]  /*6a90*/  FFMA.FTZ R2, R191, UR5, -R17 ;  /* 0x00000005bf027c23 */ /* 0x004fe20008010811 */
[----:B------:R-:W-:-:S03]  /*6aa0*/  MOV R191, R92 ;  /* 0x0000005c00bf7202 */ /* 0x000fc60000000f00 */
[----:B------:R2:W4:Y:S01]  /*6ab0*/  MUFU.EX2 R102, R2 ;  /* 0x0000000200667308 */ /* 0x0005220000000800 */
[C---:B------:R-:W-:Y:S06]  /*6ac0*/  HMMA.16816.F32.BF16 R60, R4.reuse, R34, R60 ;  /* 0x00000022043c723c */ /* 0x040fec000004183c */
[----:B------:R-:W-:Y:S01]  /*6ad0*/  HMMA.16816.F32.BF16 R64, R4, R22, R64 ;  /* 0x000000160440723c */ /* 0x000fe20000041840 */
[--C-:B--2---:R-:W-:Y:S01]  /*6ae0*/  FFMA.FTZ R2, R192, UR5, -R17.reuse ;  /* 0x00000005c0027c23 */ /* 0x104fe20008010811 */
[----:B------:R-:W-:Y:S02]  /*6af0*/  MOV R192, R93 ;  /* 0x0000005d00c07202 */ /* 0x000fe40000000f00 */
[----:B----4-:R-:W-:Y:S01]  /*6b00*/  F2FP.BF16.F32.PACK_AB R92, R102, R107 ;  /* 0x0000006b665c723e */ /* 0x010fe200000010ff */
[----:B------:R2:W-:Y:S02]  /*6b10*/  MUFU.EX2 R19, R2 ;  /* 0x0000000200137308 */ /* 0x0005e40000000800 */
[----:B--2---:R-:W-:Y:S01]  /*6b20*/  FFMA.FTZ R2, R193, UR5, -R17 ;  /* 0x00000005c1027c23 */ /* 0x004fe20008010811 */
[----:B------:R-:W-:-:S02]  /*6b30*/  MOV R193, R85 ;  /* 0x0000005500c17202 */ /* 0x000fc40000000f00 */
[----:B------:R-:W-:Y:S03]  /*6b40*/  HMMA.16816.F32.BF16 R84, R4, R20, R180 ;  /* 0x000000140454723c */ /* 0x000fe600000418b4 */
[----:B------:R2:W4:Y:S01]  /*6b50*/  MUFU.EX2 R18, R2 ;  /* 0x0000000200127308 */ /* 0x0005220000000800 */
[----:B------:R-:W-:-:S03]  /*6b60*/  FADD.FTZ R3, R3, R193 ;  /* 0x000000c103037221 */ /* 0x000fc60000010000 */
[----:B------:R-:W-:Y:S01]  /*6b70*/  FADD.FTZ R4, R248, R243 ;  /* 0x000000f3f8047221 */ /* 0x000fe20000010000 */
[----:B------:R-:W-:-:S03]  /*6b80*/  FADD.FTZ R3, R236, R3 ;  /* 0x00000003ec037221 */ /* 0x000fc60000010000 */
[----:B------:R-:W-:Y:S01]  /*6b90*/  FADD.FTZ R4, R247, R4 ;  /* 0x00000004f7047221 */ /* 0x000fe20000010000 */
[----:B------:R-:W-:-:S03]  /*6ba0*/  FADD.FTZ R3, R240, R3 ;  /* 0x00000003f0037221 */ /* 0x000fc60000010000 */
[----:B------:R-:W-:Y:S01]  /*6bb0*/  FADD.FTZ R4, R250, R4 ;  /* 0x00000004fa047221 */ /* 0x000fe20000010000 */
[----:B------:R-:W-:Y:S01]  /*6bc0*/  FADD.FTZ R3, R241, R3 ;  /* 0x00000003f1037221 */ /* 0x000fe20000010000 */
[----:B--2---:R-:W-:Y:S02]  /*6bd0*/  FFMA.FTZ R2, R194, UR5, -R16 ;  /* 0x00000005c2027c23 */ /* 0x004fe40008010810 */
[----:B------:R-:W-:Y:S01]  /*6be0*/  FADD.FTZ R4, R242, R4 ;  /* 0x00000004f2047221 */ /* 0x000fe20000010000 */
[----:B------:R-:W-:Y:S01]  /*6bf0*/  FADD.FTZ R3, R239, R3 ;  /* 0x00000003ef037221 */ /* 0x000fe20000010000 */
[----:B----4-:R-:W-:Y:S01]  /*6c00*/  F2FP.BF16.F32.PACK_AB R94, R18, R19 ;  /* 0x00000013125e723e */ /* 0x010fe200000010ff */
[----:B------:R2:W-:Y:S01]  /*6c10*/  MUFU.EX2 R17, R2 ;  /* 0x0000000200117308 */ /* 0x0005e20000000800 */
[----:B------:R-:W-:Y:S01]  /*6c20*/  FADD.FTZ R4, R244, R4 ;  /* 0x00000004f4047221 */ /* 0x000fe20000010000 */
[----:B------:R-:W-:Y:S01]  /*6c30*/  FADD.FTZ R5, R237, R3 ;  /* 0x00000003ed057221 */ /* 0x000fe20000010000 */
[----:B--2---:R-:W-:-:S05]  /*6c40*/  FFMA.FTZ R2, R195, UR5, -R16 ;  /* 0x00000005c3027c23 */ /* 0x004fca0008010810 */
        /* <DEDUP_REMOVED lines=18> */
[----:B------:R4:W3:Y:S05]  /*6d70*/  MUFU.EX2 R6, R0 ;  /* 0x0000000000067308 */ /* 0x0008ea0000000800 */
[----:B------:R-:W-:Y:S01]  /*6d80*/  HMMA.16816.F32.BF16 R156, R92, R154, R156 ;  /* 0x0000009a5c9c723c */ /* 0x000fe2000004189c */
[----:B--2---:R-:W-:-:S05]  /*6d90*/  FADD.FTZ R2, R233, R232 ;  /* 0x000000e8e9027221 */ /* 0x004fca0000010000 */
[----:B-1----:R-:W-:Y:S01]  /*6da0*/  HMMA.16816.F32.BF16 R160, R92, R168, R160 ;  /* 0x000000a85ca0723c */ /* 0x002fe200000418a0 */
[----:B------:R-:W-:Y:S01]  /*6db0*/  FADD.FTZ R2, R231, R2 ;  /* 0x00000002e7027221 */ /* 0x000fe20000010000 */
[----:B----4-:R-:W-:-:S03]  /*6dc0*/  FADD.FTZ R0, R191, R192 ;  /* 0x000000c0bf007221 */ /* 0x010fc60000010000 */
[----:B------:R-:W-:Y:S01]  /*6dd0*/  FADD.FTZ R2, R230, R2 ;  /* 0x00000002e6027221 */ /* 0x000fe20000010000 */
[----:B---3--:R-:W-:Y:S01]  /*6de0*/  F2FP.BF16.F32.PACK_AB R99, R6, R7 ;  /* 0x000000070663723e */ /* 0x008fe200000010ff */
[----:B------:R-:W-:Y:S01]  /*6df0*/  HMMA.16816.F32.BF16 R172, R92, R170, R172 ;  /* 0x000000aa5cac723c */ /* 0x000fe200000418ac */
[----:B------:R-:W-:Y:S01]  /*6e00*/  FADD.FTZ R0, R190, R0 ;  /* 0x00000000be007221 */ /* 0x000fe20000010000 */
[----:B------:R-:W-:-:S03]  /*6e10*/  FADD.FTZ R2, R229, R2 ;  /* 0x00000002e5027221 */ /* 0x000fc60000010000 */
[----:B------:R-:W-:Y:S01]  /*6e20*/  FADD.FTZ R0, R189, R0 ;  /* 0x00000000bd007221 */ /* 0x000fe20000010000 */
[----:B------:R-:W-:Y:S01]  /*6e30*/  FADD.FTZ R2, R228, R2 ;  /* 0x00000002e4027221 */ /* 0x000fe20000010000 */
[----:B------:R-:W-:Y:S02]  /*6e40*/  HMMA.16816.F32.BF16 R72, R92, R80, R48 ;  /* 0x000000505c48723c */ /* 0x000fe40000041830 */
[----:B------:R-:W-:Y:S01]  /*6e50*/  FADD.FTZ R0, R249, R0 ;  /* 0x00000000f9007221 */ /* 0x000fe20000010000 */
[----:B------:R-:W-:-:S03]  /*6e60*/  FADD.FTZ R3, R227, R2 ;  /* 0x00000002e3037221 */ /* 0x000fc60000010000 */
[----:B------:R-:W-:Y:S01]  /*6e70*/  FADD.FTZ R0, R251, R0 ;  /* 0x00000000fb007221 */ /* 0x000fe20000010000 */
[----:B------:R-:W-:Y:S01]  /*6e80*/  FADD.FTZ R3, R219, R3 ;  /* 0x00000003db037221 */ /* 0x000fe20000010000 */
[----:B------:R-:W-:Y:S02]  /*6e90*/  HMMA.16816.F32.BF16 R76, R92, R82, R108 ;  /* 0x000000525c4c723c */ /* 0x000fe4000004186c */
        /* <DEDUP_REMOVED lines=37> */
[----:B------:R-:W-:-:S02]  /*70f0*/  FADD.FTZ R0, R13, R0 ;  /* 0x000000000d007221 */ /* 0x000fc40000010000 */
[----:B------:R1:W-:Y:S02]  /*7100*/  STL [R1+0x8], R4 ;  /* 0x0000080401007387 */ /* 0x0003e40000100800 */
[C---:B------:R-:W-:Y:S02]  /*7110*/  HMMA.16816.F32.BF16 R132, R96.reuse, R140, R132 ;  /* 0x0000008c6084723c */ /* 0x040fe40000041884 */
[----:B------:R1:W-:Y:S04]  /*7120*/  STL [R1+0xc], R3 ;  /* 0x00000c0301007387 */ /* 0x0003e80000100800 */
[----:B------:R1:W-:Y:S01]  /*7130*/  STL [R1+0x14], R0 ;  /* 0x0000140001007387 */ /* 0x0003e20000100800 */
[C---:B------:R-:W-:Y:S03]  /*7140*/  HMMA.16816.F32.BF16 R148, R96.reuse, R152, R148 ;  /* 0x000000986094723c */ /* 0x040fe60000041894 */
[----:B------:R1:W-:Y:S03]  /*7150*/  STL [R1+0x10], R2 ;  /* 0x0000100201007387 */ /* 0x0003e60000100800 */
[C---:B------:R-:W-:Y:S06]  /*7160*/  HMMA.16816.F32.BF16 R164, R96.reuse, R168, R164 ;  /* 0x000000a860a4723c */ /* 0x040fec00000418a4 */
[----:B------:R-:W-:Y:S06]  /*7170*/  HMMA.16816.F32.BF16 R68, R96, R80, R68 ;  /* 0x000000506044723c */ /* 0x000fec0000041844 */
[----:B-----5:R-:W-:Y:S06]  /*7180*/  HMMA.16816.F32.BF16 R88, R92, R8, R176 ;  /* 0x000000085c58723c */ /* 0x020fec00000418b0 */
        /* <DEDUP_REMOVED lines=14> */
[----:B------:R-:W3:Y:S01]  /*7270*/  S2R R187, SR_TID.X ;  /* 0x0000000000bb7919 */ /* 0x000ee20000002100 */
[----:B------:R-:W-:Y:S01]  /*7280*/  IMAD.MOV.U32 R102, RZ, RZ, R105 ;  /* 0x000000ffff667224 */ /* 0x000fe200078e0069 */
[----:B------:R-:W-:Y:S01]  /*7290*/  MOV R108, R103 ;  /* 0x00000067006c7202 */ /* 0x000fe20000000f00 */
[----:B------:R-:W-:Y:S01]  /*72a0*/  IMAD.MOV.U32 R107, RZ, RZ, R104 ;  /* 0x000000ffff6b7224 */ /* 0x000fe200078e0068 */
[----:B------:R-:W-:Y:S01]  /*72b0*/  ULDC UR10, c[0x0][0x2d0] ;  /* 0x0000b400000a7ab9 */ /* 0x000fe20000000800 */
[----:B------:R-:W-:Y:S01]  /*72c0*/  ULDC UR5, c[0x0][0x39c] ;  /* 0x0000e70000057ab9 */ /* 0x000fe20000000800 */
[----:B------:R-:W-:Y:S01]  /*72d0*/  ULDC.64 UR6, c[0x0][0x248] ;  /* 0x0000920000067ab9 */ /* 0x000fe20000000a00 */
[----:B-1----:R1:W-:Y:S01]  /*72e0*/  STL.64 [R1], R6 ;  /* 0x0000000601007387 */ /* 0x0023e20000100a00 */
[----:B---3--:R-:W-:-:S05]  /*72f0*/  LOP3.LUT R187, R187, 0x3, RZ, 0xc0, !PT ;  /* 0x00000003bbbb7812 */ /* 0x008fca00078ec0ff */
[----:B------:R-:W-:-:S05]  /*7300*/  IMAD R238, R187, -0x2, R238 ;  /* 0xfffffffebbee7824 */ /* 0x000fca00078e02ee */
[----:B------:R-:W-:Y:S01]  /*7310*/  IADD3 R238, R101, R238, -R204 ;  /* 0x000000ee65ee7210 */ /* 0x000fe20007ffe8cc */
[----:B------:R-:W-:Y:S01]  /*7320*/  IMAD.MOV.U32 R101, RZ, RZ, R106 ;  /* 0x000000ffff657224 */ /* 0x000fe200078e006a */
[----:B--2---:R-:W-:Y:S01]  /*7330*/  ISETP.GE.AND P4, PT, R190, UR4, PT ;  /* 0x00000004be007c0c */ /* 0x004fe2000bf86270 */
[----:B------:R-:W-:-:S12]  /*7340*/  ULDC UR4, c[0x0][0x2ec] ;  /* 0x0000bb0000047ab9 */ /* 0x000fd80000000800 */
[----:B------:R-:W2:Y:S08]  /*7350*/  @!P4 LDC.64 R4, c[0x0][0x220] ;  /* 0x00008800ff04cb82 */ /* 0x000eb00000000a00 */
[----:B------:R-:W3:Y:S01]  /*7360*/  @!P4 LDC.64 R2, c[0x0][0x220] ;  /* 0x00008800ff02cb82 */ /* 0x000ee20000000a00 */
[----:B--2---:R1:W-:Y:S04]  /*7370*/  @!P4 STL.64 [R1+0x28], R4 ;  /* 0x000028040100c387 */ /* 0x0043e80000100a00 */
[----:B---3--:R1:W-:Y:S01]  /*7380*/  @!P4 STL.64 [R1+0x20], R2 ;  /* 0x000020020100c387 */ /* 0x0083e20000100a00 */
[----:B------:R-:W-:Y:S05]  /*7390*/  BRA `(.L_x_749) ;  /* 0x0000000400087947 */ /* 0x000fea0003800000 */
.L_x_751:
[----:B------:R-:W2:Y:S01]  /*73a0*/  LDL.64 R236, [R1+0x50] ;  /* 0x0000500001ec7983 */ /* 0x000ea20000100a00 */
[----:B------:R-:W1:Y:S01]  /*73b0*/  @!P4 LDC.64 R8, c[0x0][0x218] ;  /* 0x00008600ff08cb82 */ /* 0x000e620000000a00 */
[----:B------:R-:W-:Y:S02]  /*73c0*/  VIADD R2, R227, 0xffffffff ;  /* 0xffffffffe3027836 */ /* 0x000fe40000000000 */
[----:B------:R-:W3:Y:S02]  /*73d0*/  LDL.64 R234, [R1+0x38] ;  /* 0x0000380001ea7983 */ /* 0x000ee40000100a00 */
[----:B------:R-:W-:Y:S01]  /*73e0*/  IMAD.WIDE.U32 R4, R2, UR6, RZ ;  /* 0x0000000602047c25 */ /* 0x000fe2000f8e00ff */
        /* <DEDUP_REMOVED lines=28> */
[----:B------:R-:W-:Y:S01]  /*75b0*/  @!P4 LEA R10, P6, R4, R10, 0x1 ;  /* 0x0000000a040ac211 */ /* 0x000fe200078c08ff */
        /* <DEDUP_REMOVED lines=32> */
.L_x_749:
[----:B-12---:R-:W2:Y:S01]  /*77c0*/  LDL R2, [R1+0x18] ;  /* 0x0000180001027983 */ /* 0x006ea20000100800 */
[----:B------:R-:W-:Y:S04]  /*77d0*/  DEPBAR.LE SB0, 0x0 ;  /* 0x000080000000791a */ /* 0x000fe80000000000 */
[----:B------:R-:W3:Y:S04]  /*77e0*/  LDL R0, [R1+0x1c] ;  /* 0x00001c0001007983 */ /* 0x000ee80000100800 */
[----:B------:R-:W4:Y:S04]  /*77f0*/  LDL R17, [R1] ;  /* 0x0000000001117983 */ /* 0x000f280000100800 */
[----:B------:R-:W5:Y:S04]  /*7800*/  LDL R18, [R1+0x4] ;  /* 0x0000040001127983 */ /* 0x000f680000100800 */
[----:B------:R-:W5:Y:S06]  /*7810*/  LDL.64 R6, [R1+0x48] ;  /* 0x0000480001067983 */ /* 0x000f6c0000100a00 */
        /* <DEDUP_REMOVED lines=11> */
[----:B------:R-:W-:Y:S01]  /*78d0*/  SHF.R.S32.HI R0, RZ, 0x1f, R227 ;  /* 0x0000001fff007819 */ /* 0x000fe200000114e3 */
[CC--:B----4-:R-:W-:Y:S04]  /*78e0*/  IMAD.WIDE.U32 R2, R227.reuse, R17.reuse, RZ ;  /* 0x00000011e3027225 */ /* 0x0d0fe800078e00ff */
[----:B------:R-:W-:Y:S04]  /*78f0*/  IMAD R0, R0, R17, RZ ;  /* 0x0000001100007224 */ /* 0x000fe800078e02ff */
[----:B------:R-:W1:Y:S01]  /*7900*/  @!P3 LDC.64 R12, c[0x0][0x220] ;  /* 0x00008800ff0cbb82 */ /* 0x000e620000000a00 */
[----:B-----5:R-:W-:Y:S01]  /*7910*/  IMAD R4, R227, R18, R0 ;  /* 0x00000012e3047224 */ /* 0x020fe200078e0200 */
[C---:B------:R-:W-:Y:S06]  /*7920*/  LEA R0, P0, R2.reuse, R6, 0x6 ;  /* 0x0000000602007211 */ /* 0x040fec00078030ff */
[----:B------:R-:W2:Y:S01]  /*7930*/  @!P2 LDC.64 R10, c[0x0][0x220] ;  /* 0x00008800ff0aab82 */ /* 0x000ea20000000a00 */
[----:B------:R-:W-:Y:S05]  /*7940*/  IMAD.IADD R3, R3, 0x1, R4 ;  /* 0x0000000103037824 */ /* 0x000fea00078e0204 */
[----:B------:R-:W-:Y:S02]  /*7950*/  LEA.HI.X R3, R2, R19, R3, 0x6, P0 ;  /* 0x0000001302037211 */ /* 0x000fe400000f3403 */
[----:B------:R-:W3:Y:S01]  /*7960*/  @!P3 LDC.64 R6, c[0x0][0x220] ;  /* 0x00008800ff06bb82 */ /* 0x000ee20000000a00 */
[C---:B------:R-:W-:Y:S02]  /*7970*/  @!P4 LEA R4, P0, R0.reuse, R5, 0x1 ;  /* 0x000000050004c211 */ /* 0x040fe400078008ff */
[C---:B------:R-:W-:Y:S02]  /*7980*/  LEA R2, P6, R17.reuse, R0, 0x5 ;  /* 0x0000000011027211 */ /* 0x040fe400078c28ff */
        /* <DEDUP_REMOVED lines=11> */
[----:B------:R-:W-:Y:S01]  /*7a40*/  @!P2 LEA.HI.X R11, R0, R11, R3, 0x1, P0 ;  /* 0x0000000b000ba211 */ /* 0x000fe200000f0c03 */
[----:B------:R-:W-:Y:S01]  /*7a50*/  IMAD.MOV.U32 R0, RZ, RZ, -0x40 ;  /* 0xffffffc0ff007424 */ /* 0x000fe200078e00ff */
[----:B------:R-:W-:Y:S02]  /*7a60*/  LEA.HI.X R3, R17, R3, R18, 0x5, P6 ;  /* 0x0000000311037211 */ /* 0x000fe400030f2c12 */
[C---:B---3--:R-:W-:Y:S01]  /*7a70*/  @!P3 LEA R6, P1, R2.reuse, R6, 0x1 ;  /* 0x000000060206b211 */ /* 0x048fe200078208ff */
[----:B------:R-:W-:Y:S01]  /*7a80*/  @!PT LDS RZ, [RZ] ;  /* 0x00000000fffff984 */ /* 0x000fe20000000800 */
[----:B------:R-:W-:Y:S01]  /*7a90*/  @!PT LDS RZ, [RZ] ;  /* 0x00000000fffff984 */ /* 0x000fe20000000800 */
[----:B------:R-:W-:Y:S01]  /*7aa0*/  @!PT LDS RZ, [RZ] ;  /* 0x00000000fffff984 */ /* 0x000fe20000000800 */
[----:B------:R-:W-:Y:S01]  /*7ab0*/  @!P3 LDGSTS.E.BYPASS.LTC128B.128 [R226+0xa000], desc[UR8][R12.64+0x40] ;  /* 0x0a0000400ce2bfae */ /* 0x000fe2000b901d48 */
[C-C-:B------:R-:W-:Y:S01]  /*7ac0*/  @!P4 LEA.HI.X R9, R2.reuse, R16, R3.reuse, 0x1, P5 ;  /* 0x000000100209c211 */ /* 0x140fe200028f0c03 */
[C---:B------:R-:W-:Y:S01]  /*7ad0*/  IMAD R0, R227.reuse, R0, 0x40 ;  /* 0x00000040e3007424 */ /* 0x040fe200078e0200 */
[--C-:B------:R-:W-:Y:S03]  /*7ae0*/  @!P3 LEA.HI.X R7, R2, R7, R3.reuse, 0x1, P1 ;  /* 0x000000070207b211 */ /* 0x100fe600008f0c03 */
[----:B------:R-:W-:Y:S02]  /*7af0*/  IMAD.IADD R0, R238, 0x1, R0 ;  /* 0x00000001ee007824 */ /* 0x000fe400078e0200 */
[----:B------:R-:W-:Y:S01]  /*7b00*/  @P2 STS.128 [R226+0xb000], RZ ;  /* 0x00b000ffe2002388 */ /* 0x000fe20000000c00 */
[C---:B----4-:R-:W-:Y:S04]  /*7b10*/  @!P2 LEA R4, P0, R2.reuse, R14, 0x1 ;  /* 0x0000000e0204a211 */ /* 0x050fe800078008ff */
[----:B------:R-:W-:Y:S03]  /*7b20*/  @!P2 LEA.HI.X R5, R2, R15, R3, 0x1, P0 ;  /* 0x0000000f0205a211 */ /* 0x000fe600000f0c03 */
[----:B------:R-:W-:Y:S01]  /*7b30*/  @!PT LDS RZ, [RZ] ;  /* 0x00000000fffff984 */ /* 0x000fe20000000800 */
[----:B------:R-:W-:Y:S01]  /*7b40*/  @!PT LDS RZ, [RZ] ;  /* 0x00000000fffff984 */ /* 0x000fe20000000800 */
[----:B------:R-:W-:Y:S01]  /*7b50*/  @!PT LDS RZ, [RZ] ;  /* 0x00000000fffff984 */ /* 0x000fe20000000800 */
[----:B------:R-:W-:Y:S01]  /*7b60*/  @!P2 LDGSTS.E.BYPASS.LTC128B.128 [R226+0xb000], desc[UR8][R10.64+0x80] ;  /* 0x0b0000800ae2afae */ /* 0x000fe2000b901d48 */
[----:B------:R-:W-:Y:S04]  /*7b70*/  IMAD R2, R227, -0x40, R238 ;  /* 0xffffffc0e3027824 */ /* 0x000fe800078e02ee */
[----:B------:R-:W-:Y:S03]  /*7b80*/  VIADD R3, R2, 0x8 ;  /* 0x0000000802037836 */ /* 0x000fe60000000000 */
        /* <DEDUP_REMOVED lines=68> */
[----:B------:R-:W-:Y:S03]  /*7fd0*/  HMMA.16816.F32.BF16 R64, R180, R202, R64 ;  /* 0x000000cab440723c */ /* 0x000fe60000041840 */
[----:B------:R-:W5:Y:S03]  /*7fe0*/  LDSM.16.M88.4 R180, [R223+0x7400] ;  /* 0x00740000dfb4783b */ /* 0x000f660000000200 */
[-C--:B----4-:R-:W-:Y:S05]  /*7ff0*/  HMMA.16816.F32.BF16 R4, R176, R204.reuse, R4 ;  /* 0x000000ccb004723c */ /* 0x090fea0000041804 */
[----:B------:R-:W4:Y:S01]  /*8000*/  LDSM.16.M88.4 R200, [R223+0x7800] ;  /* 0x00780000dfc8783b */ /* 0x000f220000000200 */
        /* <DEDUP_REMOVED lines=30> */
[----:B------:R-:W2:Y:S05]  /*81f0*/  LDSM.16.M88.4 R180, [R224+0x5000] ;  /* 0x00500000e0b4783b */ /* 0x000eaa0000000200 */
[-C--:B----4-:R-:W-:Y:S06]  /*8200*/  HMMA.16816.F32.BF16 R36, R188, R200.reuse, R36 ;  /* 0x000000c8bc24723c */ /* 0x090fec0000041824 */
[C---:B------:R-:W-:Y:S06]  /*8210*/  HMMA.16816.F32.BF16 R40, R216.reuse, R200, R40 ;  /* 0x000000c8d828723c */ /* 0x040fec0000041828 */
[-C--:B------:R-:W-:Y:S06]  /*8220*/  HMMA.16816.F32.BF16 R44, R216, R202.reuse, R44 ;  /* 0x000000cad82c723c */ /* 0x080fec000004182c */
[C---:B------:R-:W-:Y:S01]  /*8230*/  HMMA.16816.F32.BF16 R48, R188.reuse, R202, R48 ;  /* 0x000000cabc30723c */ /* 0x040fe20000041830 */
[----:B------:R-:W3:Y:S05]  /*8240*/  LDSM.16.M88.4 R200, [R221+0x8c00] ;  /* 0x008c0000ddc8783b */ /* 0x000eea0000000200 */
[-C--:B------:R-:W-:Y:S06]  /*8250*/  HMMA.16816.F32.BF16 R52, R188, R204.reuse, R52 ;  /* 0x000000ccbc34723c */ /* 0x080fec0000041834 */
[C---:B------:R-:W-:Y:S06]  /*8260*/  HMMA.16816.F32.BF16 R56, R216.reuse, R204, R56 ;  /* 0x000000ccd838723c */ /* 0x040fec0000041838 */
[-C--:B------:R-:W-:Y:S06]  /*8270*/  HMMA.16816.F32.BF16 R60, R216, R206.reuse, R60 ;  /* 0x000000ced83c723c */ /* 0x080fec000004183c */
[----:B------:R-:W-:Y:S01]  /*8280*/  HMMA.16816.F32.BF16 R64, R188, R206, R64 ;  /* 0x000000cebc40723c */ /* 0x000fe20000041840 */
[----:B------:R-:W4:Y:S05]  /*8290*/  LDSM.16.M88.4 R188, [R225+0x5000] ;  /* 0x00500000e1bc783b */ /* 0x000f2a0000000200 */
[-C--:B-1----:R-:W-:Y:S06]  /*82a0*/  HMMA.16816.F32.BF16 R4, R176, R184.reuse, R4 ;  /* 0x000000b8b004723c */ /* 0x082fec0000041804 */
[C---:B--2---:R-:W-:Y:S06]  /*82b0*/  HMMA.16816.F32.BF16 R8, R180.reuse, R184, R8 ;  /* 0x000000b8b408723c */ /* 0x044fec0000041808 */
        /* <DEDUP_REMOVED lines=13> */
[----:B------:R-:W-:Y:S06]  /*8390*/  HMMA.16816.F32.BF16 R64, R176, R202, R64 ;  /* 0x000000cab040723c */ /* 0x000fec0000041840 */
[-C--:B------:R-:W-:Y:S06]  /*83a0*/  HMMA.16816.F32.BF16 R4, R208, R212.reuse, R4 ;  /* 0x000000d4d004723c */ /* 0x080fec0000041804 */
[C---:B----4-:R-:W-:Y:S06]  /*83b0*/  HMMA.16816.F32.BF16 R8, R188.reuse, R212, R8 ;  /* 0x000000d4bc08723c */ /* 0x050fec0000041808 */
        /* <DEDUP_REMOVED lines=11> */
[----:B------:R-:W-:Y:S01]  /*8470*/  MUFU.TANH R176, R7 ;  /* 0x0000000700b07308 */ /* 0x000fe20000002400 */
[----:B------:R-:W-:Y:S01]  /*8480*/  FMUL.FTZ R15, R15, UR5 ;  /* 0x000000050f0f7c20 */ /* 0x000fe20008410000 */
[----:B------:R-:W-:Y:S01]  /*8490*/  FMUL.FTZ R14, R14, UR5 ;  /* 0x000000050e0e7c20 */ /* 0x000fe20008410000 */
[----:B------:R-:W-:Y:S01]  /*84a0*/  FMUL.FTZ R12, R12, UR5 ;  /* 0x000000050c0c7c20 */ /* 0x000fe20008410000 */
[----:B------:R-:W-:Y:S01]  /*84b0*/  FMUL.FTZ R13, R13, UR5 ;  /* 0x000000050d0d7c20 */ /* 0x000fe20008410000 */
[----:B------:R-:W-:Y:S01]  /*84c0*/  FMUL.FTZ R19, R19, UR5 ;  /* 0x0000000513137c20 */ /* 0x000fe20008410000 */
[----:B------:R-:W-:Y:S04]  /*84d0*/  FMUL.FTZ R17, R17, UR5 ;  /* 0x0000000511117c20 */ /* 0x000fe80008410000 */
[----:B------:R-:W-:Y:S01]  /*84e0*/  MUFU.TANH R104, R4 ;  /* 0x0000000400687308 */ /* 0x000fe20000002400 */
[----:B------:R-:W-:Y:S01]  /*84f0*/  FMUL.FTZ R18, R18, UR5 ;  /* 0x0000000512127c20 */ /* 0x000fe20008410000 */
[----:B------:R-:W-:Y:S08]  /*8500*/  FMUL.FTZ R16, R16, UR5 ;  /* 0x0000000510107c20 */ /* 0x000ff00008410000 */
[----:B------:R1:W-:Y:S10]  /*8510*/  MUFU.TANH R219, R5 ;  /* 0x0000000500db7308 */ /* 0x0003f40000002400 */
[----:B------:R-:W2:Y:S10]  /*8520*/  MUFU.TANH R177, R9 ;  /* 0x0000000900b17308 */ /* 0x000eb40000002400 */
[----:B------:R-:W-:Y:S01]  /*8530*/  MUFU.TANH R205, R10 ;  /* 0x0000000a00cd7308 */ /* 0x000fe20000002400 */
[----:B-1----:R-:W1:Y:S09]  /*8540*/  LDSM.16.M88.4 R4, [R223+0x8400] ;  /* 0x00840000df04783b */ /* 0x002e720000000200 */
[----:B------:R-:W-:Y:S10]  /*8550*/  MUFU.TANH R216, R11 ;  /* 0x0000000b00d87308 */ /* 0x000ff40000002400 */
[----:B------:R3:W-:Y:S10]  /*8560*/  MUFU.TANH R217, R8 ;  /* 0x0000000800d97308 */ /* 0x0007f40000002400 */
[----:B------:R4:W5:Y:S10]  /*8570*/  MUFU.TANH R178, R15 ;  /* 0x0000000f00b27308 */ /* 0x0009740000002400 */
[----:B------:R2:W-:Y:S01]  /*8580*/  MUFU.TANH R215, R12 ;  /* 0x0000000c00d77308 */ /* 0x0005e20000002400 */
[----:B---3--:R-:W3:Y:S09]  /*8590*/  LDSM.16.M88.4 R8, [R223+0x8800] ;  /* 0x00880000df08783b */ /* 0x008ef20000000200 */
[----:B------:R-:W-:Y:S01]  /*85a0*/  MUFU.TANH R207, R17 ;  /* 0x0000001100cf7308 */ /* 0x000fe20000002400 */
[-C--:B-1----:R-:W-:Y:S03]  /*85b0*/  HMMA.16816.F32.BF16 R20, R208, R4.reuse, R20 ;  /* 0x00000004d014723c */ /* 0x082fe60000041814 */
[C---:B----4-:R-:W-:Y:S03]  /*85c0*/  VIADD R15, R2.reuse, 0x30 ;  /* 0x00000030020f7836 */ /* 0x050fe60000000000 */
[C---:B------:R-:W-:Y:S03]  /*85d0*/  HMMA.16816.F32.BF16 R24, R188.reuse, R4, R24 ;  /* 0x00000004bc18723c */ /* 0x040fe60000041818 */
[----:B------:R1:W-:Y:S02]  /*85e0*/  MUFU.TANH R212, R14 ;  /* 0x0000000e00d47308 */ /* 0x0003e40000002400 */
[C---:B--2---:R-:W-:Y:S01]  /*85f0*/  VIADD R12, R2.reuse, 0xfffffff7 ;  /* 0xfffffff7020c7836 */ /* 0x044fe20000000000 */
[-C--:B------:R-:W-:Y:S07]  /*8600*/  HMMA.16816.F32.BF16 R28, R188, R6.reuse, R28 ;  /* 0x00000006bc1c723c */ /* 0x080fee000004181c */
[----:B------:R-:W-:Y:S01]  /*8610*/  MUFU.TANH R201, R19 ;  /* 0x0000001300c97308 */ /* 0x000fe20000002400 */
[C---:B------:R-:W-:Y:S01]  /*8620*/  IADD3 R5, -R2.reuse, -0x7, RZ ;  /* 0xfffffff902057810 */ /* 0x040fe20007ffe1ff */
[C---:B------:R-:W-:Y:S08]  /*8630*/  HMMA.16816.F32.BF16 R32, R208.reuse, R6, R32 ;  /* 0x00000006d020723c */ /* 0x040ff00000041820 */
[----:B------:R-:W-:Y:S03]  /*8640*/  MUFU.TANH R218, R13 ;  /* 0x0000000d00da7308 */ /* 0x000fe60000002400 */
[C---:B------:R-:W-:Y:S01]  /*8650*/  VIADD R4, R2.reuse, 0x3f ;  /* 0x0000003f02047836 */ /* 0x040fe20000000000 */
[C---:B------:R-:W-:Y:S01]  /*8660*/  IADD3 R6, -R2.reuse, -0x8, RZ ;  /* 0xfffffff802067810 */ /* 0x040fe20007ffe1ff */
[----:B-1----:R-:W-:Y:S03]  /*8670*/  VIADD R14, R2, 0x2f ;  /* 0x0000002f020e7836 */ /* 0x002fe60000000000 */
[----:B------:R-:W-:Y:S01]  /*8680*/  ISETP.GE.AND P6, PT, R4, RZ, PT ;  /* 0x000000ff0400720c */ /* 0x000fe20003fc6270 */
[----:B------:R-:W-:Y:S01]  /*8690*/  FMUL.FTZ R26, R26, UR5 ;  /* 0x000000051a1a7c20 */ /* 0x000fe20008410000 */
[----:B------:R-:W1:Y:S01]  /*86a0*/  MUFU.TANH R110, R18 ;  /* 0x00000012006e7308 */ /* 0x000e620000002400 */
[-C--:B---3--:R-:W-:Y:S03]  /*86b0*/  HMMA.16816.F32.BF16 R36, R208, R8.reuse, R36 ;  /* 0x00000008d024723c */ /* 0x088fe60000041824 */
[----:B------:R-:W-:Y:S01]  /*86c0*/  FMUL.FTZ R25, R25, UR5 ;  /* 0x0000000519197c20 */ /* 0x000fe20008410000 */
[----:B------:R-:W-:Y:S01]  /*86d0*/  FMUL.FTZ R30, R30, UR5 ;  /* 0x000000051e1e7c20 */ /* 0x000fe20008410000 */
[----:B------:R-:W-:Y:S01]  /*86e0*/  FMUL.FTZ R29, R29, UR5 ;  /* 0x000000051d1d7c20 */ /* 0x000fe20008410000 */
[C---:B------:R-:W-:Y:S03]  /*86f0*/  HMMA.16816.F32.BF16 R40, R188.reuse, R8, R40 ;  /* 0x00000008bc28723c */ /* 0x040fe60000041828 */
[----:B------:R2:W-:Y:S02]  /*8700*/  MUFU.TANH R193, R26 ;  /* 0x0000001a00c17308 */ /* 0x0005e40000002400 */
[----:B------:R-:W-:Y:S01]  /*8710*/  @!P6 IADD3 R4, -R0, 0x1, RZ ;  /* 0x000000010004e810 */ /* 0x000fe20007ffe1ff */
[-C--:B------:R-:W-:Y:S07]  /*8720*/  HMMA.16816.F32.BF16 R44, R188, R10.reuse, R44 ;  /* 0x0000000abc2c723c */ /* 0x080fee000004182c */
[----:B------:R3:W-:Y:S01]  /*8730*/  MUFU.TANH R187, R25 ;  /* 0x0000001900bb7308 */ /* 0x0007e20000002400 */
[----:B------:R-:W-:Y:S03]  /*8740*/  ISETP.GE.AND P6, PT, R12, RZ, PT ;  /* 0x000000ff0c00720c */ /* 0x000fe60003fc6270 */
[----:B------:R-:W-:Y:S01]  /*8750*/  VIADD R8, R2, 0x7 ;  /* 0x0000000702087836 */ /* 0x000fe20000000000 */
[----:B------:R-:W-:Y:S01]  /*8760*/  I2FP.F32.S32 R4, R4 ;  /* 0x0000000400047245 */ /* 0x000fe20000201400 */
[C---:B------:R-:W-:Y:S04]  /*8770*/  HMMA.16816.F32.BF16 R48, R208.reuse, R10, R48 ;  /* 0x0000000ad030723c */ /* 0x040fe80000041830 */
[----:B------:R4:W-:Y:S01]  /*8780*/  MUFU.TANH R195, R30 ;  /* 0x0000001e00c37308 */ /* 0x0009e20000002400 */
[CC--:B------:R-:W-:Y:S01]  /*8790*/  FFMA.FTZ R177, R4.reuse, -R100.reuse, R177 ;  /* 0x8000006404b17223 */ /* 0x0c0fe200000100b1 */
[----:B-----5:R-:W-:Y:S01]  /*87a0*/  FFMA.FTZ R178, R4, -R100, R178 ;  /* 0x8000006404b27223 */ /* 0x020fe200000100b2 */
[----:B------:R-:W-:Y:S01]  /*87b0*/  IABS R4, R2 ;  /* 0x0000000200047213 */ /* 0x000fe20000000000 */
[C---:B--2---:R-:W-:Y:S03]  /*87c0*/  VIADD R26, R2.reuse, 0x28 ;  /* 0x00000028021a7836 */ /* 0x044fe60000000000 */
[C---:B------:R-:W-:Y:S03]  /*87d0*/  VIADD R19, R2.reuse, 0xfffffff0 ;  /* 0xfffffff002137836 */ /* 0x040fe60000000000 */
[----:B------:R2:W-:Y:S01]  /*87e0*/  MUFU.TANH R199, R29 ;  /* 0x0000001d00c77308 */ /* 0x0005e20000002400 */
[----:B------:R-:W-:Y:S01]  /*87f0*/  IMAD.MOV.U32 R10, RZ, RZ, R4 ;  /* 0x000000ffff0a7224 */ /* 0x000fe200078e0004 */
[C---:B------:R-:W-:Y:S01]  /*8800*/  @!P6 IADD3 R12, -R2.reuse, 0x9, RZ ;  /* 0x00000009020ce810 */ /* 0x040fe20007ffe1ff */
[----:B---3--:R-:W-:Y:S01]  /*8810*/  VIADD R25, R2, 0xffffffe7 ;  /* 0xffffffe702197836 */ /* 0x008fe20000000000 */
[----:B------:R-:W-:Y:S01]  /*8820*/  ISETP.GE.AND P6, PT, R14, RZ, PT ;  /* 0x000000ff0e00720c */ /* 0x000fe20003fc6270 */
[----:B------:R-:W-:Y:S02]  /*8830*/  VIADD R17, R2, 0x38 ;  /* 0x0000003802117836 */ /* 0x000fe40000000000 */
[----:B------:R-:W-:Y:S01]  /*8840*/  FMUL.FTZ R20, R20, UR5 ;  /* 0x0000000514147c20 */ /* 0x000fe20008410000 */
[C---:B------:R-:W-:Y:S02]  /*8850*/  VIADD R9, R2.reuse, 0x48 ;  /* 0x0000004802097836 */ /* 0x040fe40000000000 */
[----:B------:R3:W-:Y:S01]  /*8860*/  MUFU.TANH R204, R16 ;  /* 0x0000001000cc7308 */ /* 0x0007e20000002400 */
[C---:B----4-:R-:W-:Y:S01]  /*8870*/  VIADD R30, R2.reuse, 0xffffffe0 ;  /* 0xffffffe0021e7836 */ /* 0x050fe20000000000 */
[----:B------:R-:W-:Y:S01]  /*8880*/  I2FP.F32.S32 R10, R10 ;  /* 0x0000000a000a7245 */ /* 0x000fe20000201400 */
[C---:B------:R-:W-:Y:S01]  /*8890*/  VIADD R18, R2.reuse, 0xffffffff ;  /* 0xffffffff02127836 */ /* 0x040fe20000000000 */
[----:B------:R-:W-:Y:S01]  /*88a0*/  ISETP.GE.AND P5, PT, R9, RZ, PT ;  /* 0x000000ff0900720c */ /* 0x000fe20003fa6270 */
[----:B------:R-:W-:Y:S01]  /*88b0*/  VIADD R13, R2, 0xfffffff8 ;  /* 0xfffffff8020d7836 */ /* 0x000fe20000000000 */
[----:B------:R-:W-:Y:S01]  /*88c0*/  I2FP.F32.S32 R12, R12 ;  /* 0x0000000c000c7245 */ /* 0x000fe20000201400 */
[----:B------:R-:W-:Y:S03]  /*88d0*/  FMUL.FTZ R24, R24, UR5 ;  /* 0x0000000518187c20 */ /* 0x000fe60008410000 */
[----:B------:R4:W-:Y:S01]  /*88e0*/  MUFU.TANH R214, R20 ;  /* 0x0000001400d67308 */ /* 0x0009e20000002400 */
[----:B--2---:R-:W-:Y:S01]  /*88f0*/  VIADD R29, R2, 0x1f ;  /* 0x0000001f021d7836 */ /* 0x004fe20000000000 */
[----:B------:R-:W-:Y:S01]  /*8900*/  @!P6 IADD3 R14, -R0, 0x11, RZ ;  /* 0x00000011000ee810 */ /* 0x000fe20007ffe1ff */
[----:B------:R-:W-:Y:S01]  /*8910*/  VIADD R11, R2, 0x17 ;  /* 0x00000017020b7836 */ /* 0x000fe20000000000 */
[----:B------:R-:W-:Y:S01]  /*8920*/  ISETP.GE.AND P6, PT, R25, RZ, PT ;  /* 0x000000ff1900720c */ /* 0x000fe20003fc6270 */
[----:B------:R-:W-:Y:S01]  /*8930*/  FMUL.FTZ R27, R27, UR5 ;  /* 0x000000051b1b7c20 */ /* 0x000fe20008410000 */
[----:B------:R-:W-:Y:S01]  /*8940*/  ISETP.GE.AND P1, PT, R18, RZ, PT ;  /* 0x000000ff1200720c */ /* 0x000fe20003f26270 */
[----:B------:R-:W-:Y:S03]  /*8950*/  FMUL.FTZ R28, R28, UR5 ;  /* 0x000000051c1c7c20 */ /* 0x000fe60008410000 */
[----:B------:R2:W-:Y:S01]  /*8960*/  MUFU.TANH R192, R24 ;  /* 0x0000001800c07308 */ /* 0x0005e20000002400 */
[----:B------:R-:W-:Y:S01]  /*8970*/  @!P5 IADD3 R9, -R0, -0x8, RZ ;  /* 0xfffffff80009d810 */ /* 0x000fe20007ffe1ff */
[----:B---3--:R-:W-:Y:S01]  /*8980*/  VIADD R16, R2, 0x37 ;  /* 0x0000003702107836 */ /* 0x008fe20000000000 */
[----:B------:R-:W-:Y:S01]  /*8990*/  ISETP.GE.AND P5, PT, R17, RZ, PT ;  /* 0x000000ff1100720c */ /* 0x000fe20003fa6270 */
[----:B------:R-:W-:Y:S01]  /*89a0*/  FMUL.FTZ R31, R31, UR5 ;  /* 0x000000051f1f7c20 */ /* 0x000fe20008410000 */
[----:B------:R-:W-:Y:S01]  /*89b0*/  ISETP.GE.AND P0, PT, R13, RZ, PT ;  /* 0x000000ff0d00720c */ /* 0x000fe20003f06270 */
[----:B------:R-:W-:Y:S01]  /*89c0*/  FMUL.FTZ R32, R32, UR5 ;  /* 0x0000000520207c20 */ /* 0x000fe20008410000 */
[----:B------:R-:W-:Y:S03]  /*89d0*/  FMUL.FTZ R34, R34, UR5 ;  /* 0x0000000522227c20 */ /* 0x000fe60008410000 */
[----:B------:R3:W-:Y:S01]  /*89e0*/  MUFU.TANH R194, R27 ;  /* 0x0000001b00c27308 */ /* 0x0007e20000002400 */
[C---:B------:R-:W-:Y:S01]  /*89f0*/  @!P6 IADD3 R25, -R2.reuse, 0x19, RZ ;  /* 0x000000190219e810 */ /* 0x040fe20007ffe1ff */
[C---:B----4-:R-:W-:Y:S01]  /*8a00*/  VIADD R20, R2.reuse, 0xffffffef ;  /* 0xffffffef02147836 */ /* 0x050fe20000000000 */
[----:B------:R-:W-:Y:S01]  /*8a10*/  ISETP.GE.AND P6, PT, R29, RZ, PT ;  /* 0x000000ff1d00720c */ /* 0x000fe20003fc6270 */
[----:B------:R-:W-:Y:S01]  /*8a20*/  FMUL.FTZ R33, R33, UR5 ;  /* 0x0000000521217c20 */ /* 0x000fe20008410000 */
[----:B------:R-:W-:Y:S01]  /*8a30*/  @!P1 IADD3 R18, -R2, 0x1, RZ ;  /* 0x0000000102129810 */ /* 0x000fe20007ffe1ff */
[----:B------:R-:W-:Y:S01]  /*8a40*/  FMUL.FTZ R35, R35, UR5 ;  /* 0x0000000523237c20 */ /* 0x000fe20008410000 */
[----:B------:R-:W-:Y:S03]  /*8a50*/  ISETP.GE.AND P1, PT, R16, RZ, PT ;  /* 0x000000ff1000720c */ /* 0x000fe60003f26270 */
[----:B------:R4:W-:Y:S01]  /*8a60*/  MUFU.TANH R186, R28 ;  /* 0x0000001c00ba7308 */ /* 0x0009e20000002400 */
[----:B------:R-:W-:Y:S01]  /*8a70*/  @!P5 IADD3 R17, -R0, 0x8, RZ ;  /* 0x000000080011d810 */ /* 0x000fe20007ffe1ff */
[----:B--2---:R-:W-:Y:S01]  /*8a80*/  VIADD R24, R2, 0xffffffe8 ;  /* 0xffffffe802187836 */ /* 0x004fe20000000000 */
[----:B------:R-:W-:Y:S01]  /*8a90*/  ISETP.GE.AND P5, PT, R19, RZ, PT ;  /* 0x000000ff1300720c */ /* 0x000fe20003fa6270 */
[----:B------:R-:W-:Y:S01]  /*8aa0*/  FMUL.FTZ R36, R36, UR5 ;  /* 0x0000000524247c20 */ /* 0x000fe20008410000 */
[----:B------:R-:W-:Y:S01]  /*8ab0*/  @!P0 IADD3 R13, -R2, 0x8, RZ ;  /* 0x00000008020d8810 */ /* 0x000fe20007ffe1ff */
[----:B------:R-:W-:Y:S01]  /*8ac0*/  FMUL.FTZ R22, R22, UR5 ;  /* 0x0000000516167c20 */ /* 0x000fe20008410000 */
[----:B------:R-:W-:Y:S03]  /*8ad0*/  ISETP.GE.AND P0, PT, R15, RZ, PT ;  /* 0x000000ff0f00720c */ /* 0x000fe60003f06270 */
[----:B------:R2:W-:Y:S01]  /*8ae0*/  MUFU.TANH R197, R31 ;  /* 0x0000001f00c57308 */ /* 0x0005e20000002400 */
[----:B------:R-:W-:Y:S01]  /*8af0*/  @!P6 IADD3 R29, -R0, 0x21, RZ ;  /* 0x00000021001de810 */ /* 0x000fe20007ffe1ff */
[----:B---3--:R-:W-:Y:S01]  /*8b00*/  VIADD R27, R2, 0x27 ;  /* 0x00000027021b7836 */ /* 0x008fe20000000000 */
[----:B------:R-:W-:Y:S01]  /*8b10*/  ISETP.GE.AND P6, PT, R3, RZ, PT ;  /* 0x000000ff0300720c */ /* 0x000fe20003fc6270 */
[----:B------:R-:W-:Y:S01]  /*8b20*/  FMUL.FTZ R23, R23, UR5 ;  /* 0x0000000517177c20 */ /* 0x000fe20008410000 */
[----:B------:R-:W-:Y:S01]  /*8b30*/  @!P1 IADD3 R16, -R0, 0x9, RZ ;  /* 0x0000000900109810 */ /* 0x000fe20007ffe1ff */
[----:B------:R-:W-:Y:S01]  /*8b40*/  FMUL.FTZ R21, R21, UR5 ;  /* 0x0000000515157c20 */ /* 0x000fe20008410000 */
[----:B------:R-:W-:Y:S03]  /*8b50*/  SEL R6, R6, R3, !P6 ;  /* 0x0000000306067207 */ /* 0x000fe60007000000 */
[----:B------:R3:W-:Y:S01]  /*8b60*/  MUFU.TANH R181, R32 ;  /* 0x0000002000b57308 */ /* 0x0007e20000002400 */
[C---:B------:R-:W-:Y:S01]  /*8b70*/  @!P5 IADD3 R19, -R2.reuse, 0x10, RZ ;  /* 0x000000100213d810 */ /* 0x040fe20007ffe1ff */
[----:B----4-:R-:W-:Y:S01]  /*8b80*/  VIADD R28, R2, 0x20 ;  /* 0x00000020021c7836 */ /* 0x010fe20000000000 */
[----:B------:R-:W-:Y:S01]  /*8b90*/  I2FP.F32.S32 R6, R6 ;  /* 0x0000000600067245 */ /* 0x000fe20000201400 */
[----:B------:R-:W-:Y:S01]  /*8ba0*/  FMUL.FTZ R46, R46, UR5 ;  /* 0x000000052e2e7c20 */ /* 0x000fe20008410000 */
[----:B------:R-:W-:Y:S01]  /*8bb0*/  ISETP.GE.AND P5, PT, R26, RZ, PT ;  /* 0x000000ff1a00720c */ /* 0x000fe20003fa6270 */
[----:B------:R-:W-:Y:S01]  /*8bc0*/  FMUL.FTZ R45, R45, UR5 ;  /* 0x000000052d2d7c20 */ /* 0x000fe20008410000 */
[----:B------:R-:W-:Y:S03]  /*8bd0*/  @!P0 IADD3 R15, -R0, 0x10, RZ ;  /* 0x00000010000f8810 */ /* 0x000fe60007ffe1ff */
[----:B------:R4:W-:Y:S01]  /*8be0*/  MUFU.TANH R184, R34 ;  /* 0x0000002200b87308 */ /* 0x0009e20000002400 */
[-C--:B------:R-:W-:Y:S01]  /*8bf0*/  FFMA.FTZ R111, R6, -R100.reuse, R111 ;  /* 0x80000064066f7223 */ /* 0x080fe2000001006f */
[----:B-1----:R-:W-:Y:S01]  /*8c00*/  FFMA.FTZ R110, R10, -R100, R110 ;  /* 0x800000640a6e7223 */ /* 0x002fe2000001006e */
[----:B------:R-:W-:Y:S01]  /*8c10*/  ISETP.GE.AND P1, PT, R20, RZ, PT ;  /* 0x000000ff1400720c */ /* 0x000fe20003f26270 */
[----:B--2---:R-:W-:Y:S01]  /*8c20*/  VIADD R31, R2, 0xffffffdf ;  /* 0xffffffdf021f7836 */ /* 0x004fe20000000000 */
[----:B------:R-:W-:Y:S01]  /*8c30*/  ISETP.GE.AND P0, PT, R24, RZ, PT ;  /* 0x000000ff1800720c */ /* 0x000fe20003f06270 */
[----:B------:R-:W-:Y:S01]  /*8c40*/  FMUL.FTZ R41, R41, UR5 ;  /* 0x0000000529297c20 */ /* 0x000fe20008410000 */
[----:B------:R-:W-:Y:S03]  /*8c50*/  I2FP.F32.S32 R9, R9 ;  /* 0x0000000900097245 */ /* 0x000fe60000201400 */
[----:B------:R1:W-:Y:S01]  /*8c60*/  MUFU.TANH R180, R33 ;  /* 0x0000002100b47308 */ /* 0x0003e20000002400 */
[----:B---3--:R-:W-:Y:S01]  /*8c70*/  VIADD R32, R2, 0xffffffd8 ;  /* 0xffffffd802207836 */ /* 0x008fe20000000000 */
[----:B------:R-:W-:Y:S01]  /*8c80*/  @!P5 IADD3 R26, -R0, 0x18, RZ ;  /* 0x00000018001ad810 */ /* 0x000fe20007ffe1ff */
[----:B------:R-:W-:Y:S01]  /*8c90*/  FMUL.FTZ R47, R47, UR5 ;  /* 0x000000052f2f7c20 */ /* 0x000fe20008410000 */
[----:B------:R-:W-:Y:S01]  /*8ca0*/  ISETP.GE.AND P5, PT, R30, RZ, PT ;  /* 0x000000ff1e00720c */ /* 0x000fe20003fa6270 */
[----:B------:R-:W-:Y:S01]  /*8cb0*/  FMUL.FTZ R48, R48, UR5 ;  /* 0x0000000530307c20 */ /* 0x000fe20008410000 */
[----:B------:R-:W-:Y:S01]  /*8cc0*/  @!P6 IADD3 R3, -R0, 0x38, RZ ;  /* 0x000000380003e810 */ /* 0x000fe20007ffe1ff */
[----:B------:R-:W-:Y:S03]  /*8cd0*/  FMUL.FTZ R44, R44, UR5 ;  /* 0x000000052c2c7c20 */ /* 0x000fe60008410000 */
[----:B------:R2:W-:Y:S01]  /*8ce0*/  MUFU.TANH R182, R35 ;  /* 0x0000002300b67308 */ /* 0x0005e20000002400 */
[C---:B------:R-:W-:Y:S01]  /*8cf0*/  @!P1 IADD3 R20, -R2.reuse, 0x11, RZ ;  /* 0x0000001102149810 */ /* 0x040fe20007ffe1ff */
[C---:B----4-:R-:W-:Y:S01]  /*8d00*/  VIADD R34, R2.reuse, 0x18 ;  /* 0x0000001802227836 */ /* 0x050fe20000000000 */
[----:B------:R-:W-:Y:S01]  /*8d10*/  @!P0 IADD3 R24, -R2, 0x18, RZ ;  /* 0x0000001802188810 */ /* 0x000fe20007ffe1ff */
[----:B------:R-:W-:Y:S01]  /*8d20*/  FMUL.FTZ R38, R38, UR5 ;  /* 0x0000000526267c20 */ /* 0x000fe20008410000 */
[----:B------:R-:W-:Y:S01]  /*8d30*/  ISETP.GE.AND P1, PT, R27, RZ, PT ;  /* 0x000000ff1b00720c */ /* 0x000fe20003f26270 */
[----:B------:R-:W-:Y:S01]  /*8d40*/  FMUL.FTZ R37, R37, UR5 ;  /* 0x0000000525257c20 */ /* 0x000fe20008410000 */
[----:B------:R-:W-:Y:S03]  /*8d50*/  ISETP.GE.AND P0, PT, R28, RZ, PT ;  /* 0x000000ff1c00720c */ /* 0x000fe60003f06270 */
[----:B------:R3:W-:Y:S01]  /*8d60*/  MUFU.TANH R213, R36 ;  /* 0x0000002400d57308 */ /* 0x0007e20000002400 */
[C---:B------:R-:W-:Y:S01]  /*8d70*/  @!P5 IADD3 R30, -R2.reuse, 0x20, RZ ;  /* 0x00000020021ed810 */ /* 0x040fe20007ffe1ff */
[----:B-1----:R-:W-:Y:S01]  /*8d80*/  VIADD R33, R2, 0xffffffd7 ;  /* 0xffffffd702217836 */ /* 0x002fe20000000000 */
[----:B------:R-:W-:Y:S01]  /*8d90*/  ISETP.GE.AND P5, PT, R8, RZ, PT ;  /* 0x000000ff0800720c */ /* 0x000fe20003fa6270 */
[----:B------:R-:W-:Y:S01]  /*8da0*/  FMUL.FTZ R42, R42, UR5 ;  /* 0x000000052a2a7c20 */ /* 0x000fe20008410000 */
[----:B------:R-:W-:Y:S01]  /*8db0*/  I2FP.F32.S32 R13, R13 ;  /* 0x0000000d000d7245 */ /* 0x000fe20000201400 */
[----:B------:R-:W-:Y:S01]  /*8dc0*/  FMUL.FTZ R39, R39, UR5 ;  /* 0x0000000527277c20 */ /* 0x000fe20008410000 */
[----:B------:R-:W-:Y:S03]  /*8dd0*/  SEL R5, R5, R8, !P5 ;  /* 0x0000000805057207 */ /* 0x000fe60006800000 */
[----:B------:R1:W4:Y:S01]  /*8de0*/  MUFU.TANH R183, R22 ;  /* 0x0000001600b77308 */ /* 0x0003220000002400 */
[----:B------:R-:W-:Y:S01]  /*8df0*/  I2FP.F32.S32 R18, R18 ;  /* 0x0000001200127245 */ /* 0x000fe20000201400 */
[----:B--2---:R-:W-:Y:S01]  /*8e00*/  VIADD R35, R2, 0xffffffc8 ;  /* 0xffffffc802237836 */ /* 0x004fe20000000000 */
[----:B------:R-:W-:Y:S01]  /*8e10*/  I2FP.F32.S32 R5, R5 ;  /* 0x0000000500057245 */ /* 0x000fe20000201400 */
[----:B------:R-:W-:Y:S01]  /*8e20*/  FMUL.FTZ R40, R40, UR5 ;  /* 0x0000000528287c20 */ /* 0x000fe20008410000 */
[C---:B------:R-:W-:Y:S01]  /*8e30*/  @!P1 IADD3 R27, -R0.reuse, 0x19, RZ ;  /* 0x00000019001b9810 */ /* 0x040fe20007ffe1ff */
[----:B------:R-:W-:Y:S01]  /*8e40*/  FMUL.FTZ R43, R43, UR5 ;  /* 0x000000052b2b7c20 */ /* 0x000fe20008410000 */
[----:B------:R-:W-:Y:S03]  /*8e50*/  @!P0 IADD3 R28, -R0, 0x20, RZ ;  /* 0x00000020001c8810 */ /* 0x000fe60007ffe1ff */
[----:B------:R2:W5:Y:S01]  /*8e60*/  MUFU.TANH R185, R23 ;  /* 0x0000001700b97308 */ /* 0x0005620000002400 */
[----:B------:R-:W-:Y:S01]  /*8e70*/  FFMA.FTZ R176, R5, -R100, R176 ;  /* 0x8000006405b07223 */ /* 0x000fe200000100b0 */
[----:B------:R-:W-:Y:S01]  /*8e80*/  FMUL.FTZ R51, R51, UR5 ;  /* 0x0000000533337c20 */ /* 0x000fe20008410000 */
[----:B------:R-:W5:Y:S01]  /*8e90*/  LDSM.16.M88.4 R4, [R223+0x8c00] ;  /* 0x008c0000df04783b */ /* 0x000f620000000200 */
[----:B------:R-:W-:Y:S06]  /*8ea0*/  DEPBAR.LE SB0, 0x0 ;  /* 0x000080000000791a */ /* 0x000fec0000000000 */
[----:B------:R5:W-:Y:S01]  /*8eb0*/  MUFU.TANH R179, R21 ;  /* 0x0000001500b37308 */ /* 0x000be20000002400 */
[----:B------:R-:W-:Y:S01]  /*8ec0*/  ISETP.GE.AND P1, PT, R31, RZ, PT ;  /* 0x000000ff1f00720c */ /* 0x000fe20003f26270 */
[----:B---3--:R-:W-:Y:S01]  /*8ed0*/  VIADD R36, R2, 0xffffffd0 ;  /* 0xffffffd002247836 */ /* 0x008fe20000000000 */
[----:B------:R-:W-:Y:S01]  /*8ee0*/  ISETP.GE.AND P0, PT, R32, RZ, PT ;  /* 0x000000ff2000720c */ /* 0x000fe20003f06270 */
[----:B-1----:R-:W-:Y:S01]  /*8ef0*/  VIADD R22, R2, 0xffffffc7 ;  /* 0xffffffc702167836 */ /* 0x002fe20000000000 */
[----:B------:R-:W-:Y:S01]  /*8f00*/  @!P5 IADD3 R8, -R0, 0x39, RZ ;  /* 0x000000390008d810 */ /* 0x000fe20007ffe1ff */
[----:B------:R-:W-:Y:S01]  /*8f10*/  FMUL.FTZ R50, R50, UR5 ;  /* 0x0000000532327c20 */ /* 0x000fe20008410000 */
[----:B------:R-:W-:Y:S03]  /*8f20*/  FMUL.FTZ R49, R49, UR5 ;  /* 0x0000000531317c20 */ /* 0x000fe60008410000 */
[----:B------:R1:W-:Y:S01]  /*8f30*/  MUFU.TANH R103, R46 ;  /* 0x0000002e00677308 */ /* 0x0003e20000002400 */
[----:B------:R-:W-:Y:S01]  /*8f40*/  BAR.SYNC.DEFER_BLOCKING 0x0 ;  /* 0x0000000000007b1d */ /* 0x000fe20000010000 */
[----:B--2---:R-:W-:Y:S01]  /*8f50*/  VIADD R23, R2, 0xffffffcf ;  /* 0xffffffcf02177836 */ /* 0x004fe20000000000 */
[----:B------:R-:W-:Y:S01]  /*8f60*/  I2FP.F32.S32 R14, R14 ;  /* 0x0000000e000e7245 */ /* 0x000fe20000201400 */
[----:B----4-:R-:W-:Y:S01]  /*8f70*/  FFMA.FTZ R183, R13, -R100, R183 ;  /* 0x800000640db77223 */ /* 0x010fe200000100b7 */
[----:B------:R-:W-:Y:S01]  /*8f80*/  I2FP.F32.S32 R16, R16 ;  /* 0x0000001000107245 */ /* 0x000fe20000201400 */
[-C--:B-----5:R-:W-:Y:S01]  /*8f90*/  FFMA.FTZ R185, R12, -R100.reuse, R185 ;  /* 0x800000640cb97223 */ /* 0x0a0fe200000100b9 */
[C---:B------:R-:W-:Y:S03]  /*8fa0*/  @!P1 IADD3 R31, -R2.reuse, 0x21, RZ ;  /* 0x00000021021f9810 */ /* 0x040fe60007ffe1ff */
[----:B------:R2:W-:Y:S01]  /*8fb0*/  MUFU.TANH R203, R45 ;  /* 0x0000002d00cb7308 */ /* 0x0005e20000002400 */
[C---:B------:R-:W-:Y:S01]  /*8fc0*/  @!P0 IADD3 R32, -R2.reuse, 0x28, RZ ;  /* 0x0000002802208810 */ /* 0x040fe20007ffe1ff */
[----:B------:R-:W-:Y:S01]  /*8fd0*/  VIADD R21, R2, 0x10 ;  /* 0x0000001002157836 */ /* 0x000fe20000000000 */
[----:B------:R-:W-:Y:S01]  /*8fe0*/  ISETP.GE.AND P1, PT, R33, RZ, PT ;  /* 0x000000ff2100720c */ /* 0x000fe20003f26270 */
[-C--:B------:R-:W-:Y:S01]  /*8ff0*/  FFMA.FTZ R194, R16, -R100.reuse, R194 ;  /* 0x8000006410c27223 */ /* 0x080fe200000100c2 */
[----:B------:R-:W-:Y:S01]  /*9000*/  ISETP.GE.AND P0, PT, R34, RZ, PT ;  /* 0x000000ff2200720c */ /* 0x000fe20003f06270 */
[-C--:B------:R-:W-:Y:S01]  /*9010*/  FFMA.FTZ R187, R14, -R100.reuse, R187 ;  /* 0x800000640ebb7223 */ /* 0x080fe200000100bb */
[----:B------:R-:W-:Y:S03]  /*9020*/  I2FP.F32.S32 R3, R3 ;  /* 0x0000000300037245 */ /* 0x000fe60000201400 */
[----:B------:R-:W3:Y:S01]  /*9030*/  MUFU.TANH R105, R41 ;  /* 0x0000002900697308 */ /* 0x000ee20000002400 */
[-C--:B-1----:R-:W-:Y:S01]  /*9040*/  FFMA.FTZ R46, R10, -R100.reuse, R104 ;  /* 0x800000640a2e7223 */ /* 0x082fe20000010068 */
[C---:B------:R-:W-:Y:S01]  /*9050*/  VIADD R10, R2.reuse, 0xf ;  /* 0x0000000f020a7836 */ /* 0x040fe20000000000 */
[----:B------:R-:W-:Y:S02]  /*9060*/  I2FP.F32.S32 R17, R17 ;  /* 0x0000001100117245 */ /* 0x000fe40000201400 */
[----:B------:R-:W-:Y:S02]  /*9070*/  I2FP.F32.S32 R15, R15 ;  /* 0x0000000f000f7245 */ /* 0x000fe40000201400 */
[----:B------:R-:W-:Y:S03]  /*9080*/  ISETP.GT.AND P5, PT, R227, RZ, PT ;  /* 0x000000ffe300720c */ /* 0x000fe60003fa4270 */
[----:B------:R-:W1:Y:S01]  /*9090*/  MUFU.TANH R104, R47 ;  /* 0x0000002f00687308 */ /* 0x000e620000002400 */
[----:B------:R-:W-:Y:S01]  /*90a0*/  @!P1 IADD3 R33, -R2, 0x29, RZ ;  /* 0x0000002902219810 */ /* 0x000fe20007ffe1ff */
[-C--:B--2---:R-:W-:Y:S01]  /*90b0*/  FFMA.FTZ R45, R9, -R100.reuse, R205 ;  /* 0x80000064092d7223 */ /* 0x084fe200000100cd */
[-C--:B------:R-:W-:Y:S07]  /*90c0*/  HMMA.16816.F32.BF16 R52, R208, R4.reuse, R52 ;  /* 0x00000004d034723c */ /* 0x080fee0000041834 */
[----:B------:R-:W-:Y:S01]  /*90d0*/  MUFU.TANH R202, R44 ;  /* 0x0000002c00ca7308 */ /* 0x000fe20000002400 */
[----:B------:R-:W-:Y:S01]  /*90e0*/  @!P0 IADD3 R34, -R0, 0x28, RZ ;  /* 0x0000002800228810 */ /* 0x000fe20007ffe1ff */
[C---:B------:R-:W-:Y:S04]  /*90f0*/  HMMA.16816.F32.BF16 R56, R188.reuse, R4, R56 ;  /* 0x00000004bc38723c */ /* 0x040fe80000041838 */
[----:B------:R-:W-:Y:S01]  /*9100*/  ISETP.GE.AND P1, PT, R35, RZ, PT ;  /* 0x000000ff2300720c */ /* 0x000fe20003f26270 */
[----:B------:R-:W-:Y:S03]  /*9110*/  FFMA.FTZ R193, R17, -R100, R193 ;  /* 0x8000006411c17223 */ /* 0x000fe600000100c1 */
[----:B------:R2:W-:Y:S01]  /*9120*/  MUFU.TANH R198, R38 ;  /* 0x0000002600c67308 */ /* 0x0005e20000002400 */
[----:B------:R-:W-:Y:S01]  /*9130*/  ISETP.GE.AND P0, PT, R36, RZ, PT ;  /* 0x000000ff2400720c */ /* 0x000fe20003f06270 */
[-C--:B------:R-:W-:Y:S03]  /*9140*/  HMMA.16816.F32.BF16 R60, R188, R6.reuse, R60 ;  /* 0x00000006bc3c723c */ /* 0x080fe6000004183c */
[----:B------:R-:W-:Y:S01]  /*9150*/  IABS R9, R0 ;  /* 0x0000000000097213 */ /* 0x000fe20000000000 */
[-C--:B------:R-:W-:Y:S01]  /*9160*/  FFMA.FTZ R192, R15, -R100.reuse, R192 ;  /* 0x800000640fc07223 */ /* 0x080fe200000100c0 */
[----:B------:R-:W-:Y:S03]  /*9170*/  I2FP.F32.S32 R4, R29 ;  /* 0x0000001d00047245 */ /* 0x000fe60000201400 */
[----:B------:R4:W-:Y:S01]  /*9180*/  MUFU.TANH R206, R37 ;  /* 0x0000002500ce7308 */ /* 0x0009e20000002400 */
[----:B------:R-:W-:Y:S04]  /*9190*/  HMMA.16816.F32.BF16 R64, R208, R6, R64 ;  /* 0x00000006d040723c */ /* 0x000fe80000041840 */
[C---:B------:R-:W-:Y:S01]  /*91a0*/  @!P1 IADD3 R35, -R2.reuse, 0x38, RZ ;  /* 0x0000003802239810 */ /* 0x040fe20007ffe1ff */
[----:B------:R-:W-:Y:S01]  /*91b0*/  FMUL.FTZ R55, R55, UR5 ;  /* 0x0000000537377c20 */ /* 0x000fe20008410000 */
[----:B------:R-:W-:Y:S03]  /*91c0*/  @!P0 IADD3 R36, -R2, 0x30, RZ ;  /* 0x0000003002248810 */ /* 0x000fe60007ffe1ff */
[----:B------:R5:W-:Y:S01]  /*91d0*/  MUFU.TANH R196, R42 ;  /* 0x0000002a00c47308 */ /* 0x000be20000002400 */
[----:B------:R-:W-:Y:S02]  /*91e0*/  ISETP.GE.AND P1, PT, R22, RZ, PT ;  /* 0x000000ff1600720c */ /* 0x000fe40003f26270 */
[----:B------:R-:W-:Y:S01]  /*91f0*/  ISETP.GE.AND P0, PT, R23, RZ, PT ;  /* 0x000000ff1700720c */ /* 0x000fe20003f06270 */
[----:B------:R-:W-:Y:S01]  /*9200*/  FMUL.FTZ R54, R54, UR5 ;  /* 0x0000000536367c20 */ /* 0x000fe20008410000 */
[----:B------:R-:W-:Y:S01]  /*9210*/  FMUL.FTZ R59, R59, UR5 ;  /* 0x000000053b3b7c20 */ /* 0x000fe20008410000 */
[----:B------:R-:W-:Y:S01]  /*9220*/  FMUL.FTZ R58, R58, UR5 ;  /* 0x000000053a3a7c20 */ /* 0x000fe20008410000 */
[-C--:B--2---:R-:W-:Y:S03]  /*9230*/  FFMA.FTZ R38, R13, -R100.reuse, R204 ;  /* 0x800000640d267223 */ /* 0x084fe600000100cc */
[----:B------:R2:W2:Y:S01]  /*9240*/  MUFU.TANH R200, R39 ;  /* 0x0000002700c87308 */ /* 0x0004a20000002400 */
[-C--:B----4-:R-:W-:Y:S01]  /*9250*/  FFMA.FTZ R37, R12, -R100.reuse, R207 ;  /* 0x800000640c257223 */ /* 0x090fe200000100cf */
[CC--:B---3--:R-:W-:Y:S01]  /*9260*/  FFMA.FTZ R204, R4.reuse, -R100.reuse, R105 ;  /* 0x8000006404cc7223 */ /* 0x0c8fe20000010069 */
[-C--:B-1----:R-:W-:Y:S01]  /*9270*/  FFMA.FTZ R211, R4, -R100.reuse, R104 ;  /* 0x8000006404d37223 */ /* 0x082fe20000010068 */
[----:B------:R-:W-:Y:S01]  /*9280*/  FMUL.FTZ R60, R60, UR5 ;  /* 0x000000053c3c7c20 */ /* 0x000fe20008410000 */
[----:B------:R-:W-:Y:S01]  /*9290*/  FMUL.FTZ R52, R52, UR5 ;  /* 0x0000000534347c20 */ /* 0x000fe20008410000 */
[----:B------:R-:W-:Y:S01]  /*92a0*/  @!P1 IADD3 R22, -R2, 0x39, RZ ;  /* 0x0000003902169810 */ /* 0x000fe20007ffe1ff */
[-C--:B------:R-:W-:Y:S03]  /*92b0*/  FFMA.FTZ R189, R14, -R100.reuse, R197 ;  /* 0x800000640ebd7223 */ /* 0x080fe600000100c5 */
[----:B------:R1:W-:Y:S01]  /*92c0*/  MUFU.TANH R106, R40 ;  /* 0x00000028006a7308 */ /* 0x0003e20000002400 */
[C---:B------:R-:W-:Y:S01]  /*92d0*/  @!P0 IADD3 R23, -R2.reuse, 0x31, RZ ;  /* 0x0000003102178810 */ /* 0x040fe20007ffe1ff */
[----:B------:R-:W-:Y:S01]  /*92e0*/  VIADD R2, R2, 0x47 ;  /* 0x0000004702027836 */ /* 0x000fe20000000000 */
[----:B------:R-:W-:Y:S01]  /*92f0*/  ISETP.GE.AND P1, PT, R11, RZ, PT ;  /* 0x000000ff0b00720c */ /* 0x000fe20003f26270 */
[----:B------:R-:W-:Y:S01]  /*9300*/  FMUL.FTZ R4, R67, UR5 ;  /* 0x0000000543047c20 */ /* 0x000fe20008410000 */
[----:B------:R-:W-:Y:S01]  /*9310*/  ISETP.GE.AND P0, PT, R21, RZ, PT ;  /* 0x000000ff1500720c */ /* 0x000fe20003f06270 */
[----:B------:R-:W-:Y:S01]  /*9320*/  FMUL.FTZ R66, R66, UR5 ;  /* 0x0000000542427c20 */ /* 0x000fe20008410000 */
[----:B-----5:R-:W-:Y:S03]  /*9330*/  FFMA.FTZ R42, R16, -R100, R218 ;  /* 0x80000064102a7223 */ /* 0x020fe600000100da */
[----:B------:R3:W4:Y:S01]  /*9340*/  MUFU.TANH R109, R43 ;  /* 0x0000002b006d7308 */ /* 0x0007220000002400 */
[----:B------:R-:W-:Y:S01]  /*9350*/  FMNMX.FTZ R5, R45, R108, !PT ;  /* 0x0000006c2d057209 */ /* 0x000fe20007810000 */
[-C--:B--2---:R-:W-:Y:S01]  /*9360*/  FFMA.FTZ R39, R18, -R100.reuse, R219 ;  /* 0x8000006412277223 */ /* 0x084fe200000100db */
[----:B------:R-:W-:Y:S01]  /*9370*/  I2FP.F32.S32 R35, R35 ;  /* 0x0000002300237245 */ /* 0x000fe20000201400 */
[----:B------:R-:W-:Y:S01]  /*9380*/  FFMA.FTZ R195, R15, -R100, R195 ;  /* 0x800000640fc37223 */ /* 0x000fe200000100c3 */
[----:B------:R-:W-:Y:S01]  /*9390*/  I2FP.F32.S32 R22, R22 ;  /* 0x0000001600167245 */ /* 0x000fe20000201400 */
[----:B------:R-:W-:Y:S01]  /*93a0*/  FMUL.FTZ R53, R53, UR5 ;  /* 0x0000000535357c20 */ /* 0x000fe20008410000 */
[----:B------:R-:W-:Y:S01]  /*93b0*/  FMUL.FTZ R64, R64, UR5 ;  /* 0x0000000540407c20 */ /* 0x000fe20008410000 */
[C---:B------:R-:W-:Y:S02]  /*93c0*/  @!P1 IADD3 R11, -R0.reuse, 0x29, RZ ;  /* 0x00000029000b9810 */ /* 0x040fe40007ffe1ff */
[----:B------:R-:W-:Y:S01]  /*93d0*/  MUFU.TANH R51, R51 ;  /* 0x0000003300337308 */ /* 0x000fe20000002400 */
[----:B------:R-:W-:Y:S01]  /*93e0*/  @!P0 IADD3 R21, -R0, 0x30, RZ ;  /* 0x0000003000158810 */ /* 0x000fe20007ffe1ff */
[-C--:B-1----:R-:W-:Y:S01]  /*93f0*/  FFMA.FTZ R40, R17, -R100.reuse, R215 ;  /* 0x8000006411287223 */ /* 0x082fe200000100d7 */
[----:B------:R-:W-:Y:S01]  /*9400*/  ISETP.GE.AND P1, PT, R10, RZ, PT ;  /* 0x000000ff0a00720c */ /* 0x000fe20003f26270 */
[----:B------:R-:W-:Y:S01]  /*9410*/  FMUL.FTZ R65, R65, UR5 ;  /* 0x0000000541417c20 */ /* 0x000fe20008410000 */
[----:B------:R-:W-:Y:S01]  /*9420*/  ISETP.GE.AND P0, PT, R2, RZ, PT ;  /* 0x000000ff0200720c */ /* 0x000fe20003f06270 */
[----:B------:R-:W-:Y:S01]  /*9430*/  FMUL.FTZ R56, R56, UR5 ;  /* 0x0000000538387c20 */ /* 0x000fe20008410000 */
[----:B------:R-:W-:Y:S03]  /*9440*/  I2FP.F32.S32 R21, R21 ;  /* 0x0000001500157245 */ /* 0x000fe60000201400 */
[----:B------:R-:W1:Y:S01]  /*9450*/  MUFU.TANH R50, R50 ;  /* 0x0000003200327308 */ /* 0x000e620000002400 */
[----:B---3--:R-:W-:Y:S01]  /*9460*/  FFMA.FTZ R43, R18, -R100, R201 ;  /* 0x80000064122b7223 */ /* 0x008fe200000100c9 */
[----:B------:R-:W-:Y:S01]  /*9470*/  FMUL.FTZ R7, R57, UR5 ;  /* 0x0000000539077c20 */ /* 0x000fe20008410000 */
[----:B------:R-:W-:Y:S01]  /*9480*/  FMUL.FTZ R61, R61, UR5 ;  /* 0x000000053d3d7c20 */ /* 0x000fe20008410000 */
[----:B------:R-:W-:Y:S01]  /*9490*/  FMUL.FTZ R62, R62, UR5 ;  /* 0x000000053e3e7c20 */ /* 0x000fe20008410000 */
[----:B------:R-:W-:Y:S01]  /*94a0*/  FMUL.FTZ R63, R63, UR5 ;  /* 0x000000053f3f7c20 */ /* 0x000fe20008410000 */
[C---:B------:R-:W-:Y:S04]  /*94b0*/  @!P1 IADD3 R10, -R0.reuse, 0x31, RZ ;  /* 0x00000031000a9810 */ /* 0x040fe80007ffe1ff */
[----:B------:R-:W-:Y:S01]  /*94c0*/  MUFU.TANH R49, R49 ;  /* 0x0000003100317308 */ /* 0x000fe20000002400 */
[----:B------:R-:W-:Y:S01]  /*94d0*/  @!P0 IADD3 R2, -R0, -0x7, RZ ;  /* 0xfffffff900028810 */ /* 0x000fe20007ffe1ff */
[----:B------:R-:W-:Y:S03]  /*94e0*/  IMAD.MOV.U32 R0, RZ, RZ, R9 ;  /* 0x000000ffff007224 */ /* 0x000fe600078e0009 */
[----:B------:R-:W-:Y:S02]  /*94f0*/  I2FP.F32.S32 R2, R2 ;  /* 0x0000000200027245 */ /* 0x000fe40000201400 */
[----:B------:R-:W-:Y:S03]  /*9500*/  I2FP.F32.S32 R0, R0 ;  /* 0x0000000000007245 */ /* 0x000fe60000201400 */
[----:B------:R2:W3:Y:S01]  /*9510*/  MUFU.TANH R9, R48 ;  /* 0x0000003000097308 */ /* 0x0004e20000002400 */
[----:B------:R-:W-:Y:S01]  /*9520*/  FFMA.FTZ R44, R2, -R100, R216 ;  /* 0x80000064022c7223 */ /* 0x000fe200000100d8 */
[----:B------:R-:W-:Y:S01]  /*9530*/  I2FP.F32.S32 R2, R20 ;  /* 0x0000001400027245 */ /* 0x000fe20000201400 */
[CC--:B------:R-:W-:Y:S01]  /*9540*/  FFMA.FTZ R41, R0.reuse, -R100.reuse, R217 ;  /* 0x8000006400297223 */ /* 0x0c0fe200000100d9 */
[-C--:B------:R-:W-:Y:S01]  /*9550*/  FFMA.FTZ R47, R0, -R100.reuse, R212 ;  /* 0x80000064002f7223 */ /* 0x080fe200000100d4 */
[----:B------:R-:W-:Y:S02]  /*9560*/  I2FP.F32.S32 R0, R19 ;  /* 0x0000001300007245 */ /* 0x000fe40000201400 */
[CC--:B------:R-:W-:Y:S01]  /*9570*/  FFMA.FTZ R179, R2.reuse, -R100.reuse, R179 ;  /* 0x8000006402b37223 */ /* 0x0c0fe200000100b3 */
[-C--:B------:R-:W-:Y:S01]  /*9580*/  FFMA.FTZ R182, R2, -R100.reuse, R182 ;  /* 0x8000006402b67223 */ /* 0x080fe200000100b6 */
[----:B------:R-:W-:Y:S01]  /*9590*/  I2FP.F32.S32 R2, R25 ;  /* 0x0000001900027245 */ /* 0x000fe20000201400 */
[-C--:B------:R-:W-:Y:S01]  /*95a0*/  FFMA.FTZ R184, R0, -R100.reuse, R184 ;  /* 0x8000006400b87223 */ /* 0x080fe200000100b8 */
[----:B------:R-:W-:Y:S03]  /*95b0*/  MUFU.TANH R55, R55 ;  /* 0x0000003700377308 */ /* 0x000fe60000002400 */
[CC--:B------:R-:W-:Y:S01]  /*95c0*/  FFMA.FTZ R180, R2.reuse, -R100.reuse, R180 ;  /* 0x8000006402b47223 */ /* 0x0c0fe200000100b4 */
[-C--:B------:R-:W-:Y:S01]  /*95d0*/  FFMA.FTZ R200, R2, -R100.reuse, R200 ;  /* 0x8000006402c87223 */ /* 0x080fe200000100c8 */
[----:B------:R-:W-:Y:S01]  /*95e0*/  I2FP.F32.S32 R2, R27 ;  /* 0x0000001b00027245 */ /* 0x000fe20000201400 */
[----:B--2---:R-:W-:Y:S01]  /*95f0*/  FFMA.FTZ R48, R0, -R100, R214 ;  /* 0x8000006400307223 */ /* 0x004fe200000100d6 */
[----:B------:R-:W-:Y:S03]  /*9600*/  I2FP.F32.S32 R0, R24 ;  /* 0x0000001800007245 */ /* 0x000fe60000201400 */
[----:B------:R-:W2:Y:S01]  /*9610*/  MUFU.TANH R54, R54 ;  /* 0x0000003600367308 */ /* 0x000ea20000002400 */
[----:B------:R-:W-:Y:S01]  /*9620*/  I2FP.F32.S32 R24, R8 ;  /* 0x0000000800187245 */ /* 0x000fe20000201400 */
[CC--:B------:R-:W-:Y:S01]  /*9630*/  FFMA.FTZ R188, R2.reuse, -R100.reuse, R199 ;  /* 0x8000006402bc7223 */ /* 0x0c0fe200000100c7 */
[----:B----4-:R-:W-:Y:S01]  /*9640*/  FFMA.FTZ R208, R2, -R100, R109 ;  /* 0x8000006402d07223 */ /* 0x010fe2000001006d */
[----:B------:R-:W-:Y:S01]  /*9650*/  I2FP.F32.S32 R2, R30 ;  /* 0x0000001e00027245 */ /* 0x000fe20000201400 */
[CC--:B------:R-:W-:Y:S01]  /*9660*/  FFMA.FTZ R181, R0.reuse, -R100.reuse, R181 ;  /* 0x8000006400b57223 */ /* 0x0c0fe200000100b5 */
[----:B------:R-:W-:Y:S01]  /*9670*/  FFMA.FTZ R198, R0, -R100, R198 ;  /* 0x8000006400c67223 */ /* 0x000fe200000100c6 */
[----:B------:R-:W-:Y:S03]  /*9680*/  I2FP.F32.S32 R0, R26 ;  /* 0x0000001a00007245 */ /* 0x000fe60000201400 */
[----:B------:R-:W-:Y:S01]  /*9690*/  MUFU.TANH R59, R59 ;  /* 0x0000003b003b7308 */ /* 0x000fe20000002400 */
[CC--:B------:R-:W-:Y:S01]  /*96a0*/  FFMA.FTZ R190, R2.reuse, -R100.reuse, R213 ;  /* 0x8000006402be7223 */ /* 0x0c0fe200000100d5 */
[----:B-1----:R-:W-:Y:S01]  /*96b0*/  FFMA.FTZ R199, R2, -R100, R50 ;  /* 0x8000006402c77223 */ /* 0x002fe20000010032 */
[----:B------:R-:W-:Y:S01]  /*96c0*/  I2FP.F32.S32 R2, R32 ;  /* 0x0000002000027245 */ /* 0x000fe20000201400 */
[CC--:B------:R-:W-:Y:S01]  /*96d0*/  FFMA.FTZ R186, R0.reuse, -R100.reuse, R186 ;  /* 0x8000006400ba7223 */ /* 0x0c0fe200000100ba */
[----:B------:R-:W-:Y:S01]  /*96e0*/  FFMA.FTZ R207, R0, -R100, R196 ;  /* 0x8000006400cf7223 */ /* 0x000fe200000100c4 */
[----:B------:R-:W-:Y:S04]  /*96f0*/  I2FP.F32.S32 R0, R28 ;  /* 0x0000001c00007245 */ /* 0x000fe80000201400 */
[----:B------:R-:W1:Y:S01]  /*9700*/  MUFU.TANH R58, R58 ;  /* 0x0000003a003a7308 */ /* 0x000e620000002400 */
[CC--:B---3--:R-:W-:Y:S01]  /*9710*/  FFMA.FTZ R196, R2.reuse, -R100.reuse, R9 ;  /* 0x8000006402c47223 */ /* 0x0c8fe20000010009 */
[----:B--2---:R-:W-:Y:S01]  /*9720*/  FFMA.FTZ R219, R2, -R100, R54 ;  /* 0x8000006402db7223 */ /* 0x004fe20000010036 */
[----:B------:R-:W-:Y:S01]  /*9730*/  I2FP.F32.S32 R2, R34 ;  /* 0x0000002200027245 */ /* 0x000fe20000201400 */
[CC--:B------:R-:W-:Y:S01]  /*9740*/  FFMA.FTZ R205, R0.reuse, -R100.reuse, R106 ;  /* 0x8000006400cd7223 */ /* 0x0c0fe2000001006a */
[-C--:B------:R-:W-:Y:S01]  /*9750*/  FFMA.FTZ R212, R0, -R100.reuse, R103 ;  /* 0x8000006400d47223 */ /* 0x080fe20000010067 */
[----:B------:R-:W-:Y:S04]  /*9760*/  I2FP.F32.S32 R0, R31 ;  /* 0x0000001f00007245 */ /* 0x000fe80000201400 */
[----:B------:R-:W2:Y:S01]  /*9770*/  MUFU.TANH R4, R4 ;  /* 0x0000000400047308 */ /* 0x000ea20000002400 */
[-C--:B------:R-:W-:Y:S01]  /*9780*/  FFMA.FTZ R202, R2, -R100.reuse, R202 ;  /* 0x8000006402ca7223 */ /* 0x080fe200000100ca */
[CC--:B------:R-:W-:Y:S01]  /*9790*/  FFMA.FTZ R191, R0.reuse, -R100.reuse, R206 ;  /* 0x8000006400bf7223 */ /* 0x0c0fe200000100ce */
[-C--:B------:R-:W-:Y:S01]  /*97a0*/  FFMA.FTZ R201, R0, -R100.reuse, R51 ;  /* 0x8000006400c97223 */ /* 0x080fe20000010033 */
[----:B------:R-:W-:Y:S06]  /*97b0*/  I2FP.F32.S32 R0, R33 ;  /* 0x0000002100007245 */ /* 0x000fec0000201400 */
[----:B------:R-:W3:Y:S01]  /*97c0*/  MUFU.TANH R60, R60 ;  /* 0x0000003c003c7308 */ /* 0x000ee20000002400 */
[----:B-1----:R-:W-:Y:S01]  /*97d0*/  FFMA.FTZ R229, R2, -R100, R58 ;  /* 0x8000006402e57223 */ /* 0x002fe2000001003a */
[----:B------:R-:W-:Y:S01]  /*97e0*/  I2FP.F32.S32 R2, R36 ;  /* 0x0000002400027245 */ /* 0x000fe20000201400 */
[CC--:B------:R-:W-:Y:S01]  /*97f0*/  FFMA.FTZ R197, R0.reuse, -R100.reuse, R49 ;  /* 0x8000006400c57223 */ /* 0x0c0fe20000010031 */
[-C--:B------:R-:W-:Y:S01]  /*9800*/  FFMA.FTZ R228, R0, -R100.reuse, R55 ;  /* 0x8000006400e47223 */ /* 0x080fe20000010037 */
[----:B------:R-:W-:Y:S05]  /*9810*/  I2FP.F32.S32 R0, R11 ;  /* 0x0000000b00007245 */ /* 0x000fea0000201400 */
[----:B------:R-:W1:Y:S01]  /*9820*/  MUFU.TANH R52, R52 ;  /* 0x0000003400347308 */ /* 0x000e620000002400 */
[CC--:B------:R-:W-:Y:S01]  /*9830*/  FFMA.FTZ R203, R0.reuse, -R100.reuse, R203 ;  /* 0x8000006400cb7223 */ /* 0x0c0fe200000100cb */
[-C--:B------:R-:W-:Y:S01]  /*9840*/  FFMA.FTZ R230, R0, -R100.reuse, R59 ;  /* 0x8000006400e67223 */ /* 0x080fe2000001003b */
[----:B------:R-:W-:Y:S07]  /*9850*/  I2FP.F32.S32 R0, R23 ;  /* 0x0000001700007245 */ /* 0x000fee0000201400 */
[----:B------:R-:W4:Y:S01]  /*9860*/  MUFU.TANH R66, R66 ;  /* 0x0000004200427308 */ /* 0x000f220000002400 */
[-C--:B--2---:R-:W-:Y:S01]  /*9870*/  FFMA.FTZ R217, R0, -R100.reuse, R4 ;  /* 0x8000006400d97223 */ /* 0x084fe20000010004 */
[----:B------:R-:W-:Y:S01]  /*9880*/  FMNMX.FTZ R4, R46, R101, !PT ;  /* 0x000000652e047209 */ /* 0x000fe20007810000 */
[----:B---3--:R-:W-:Y:S01]  /*9890*/  FFMA.FTZ R231, R3, -R100, R60 ;  /* 0x8000006403e77223 */ /* 0x008fe2000001003c */
[----:B------:R-:W-:Y:S02]  /*98a0*/  FMNMX.FTZ R3, R111, R102, !PT ;  /* 0x000000666f037209 */ /* 0x000fe40007810000 */
[----:B------:R-:W-:Y:S02]  /*98b0*/  FMNMX.FTZ R6, R39, R4, !PT ;  /* 0x0000000427067209 */ /* 0x000fe40007810000 */
[----:B------:R-:W-:Y:S01]  /*98c0*/  FMNMX.FTZ R4, R176, R3, !PT ;  /* 0x00000003b0047209 */ /* 0x000fe20007810000 */
[----:B-1----:R-:W-:Y:S01]  /*98d0*/  FFMA.FTZ R214, R2, -R100, R52 ;  /* 0x8000006402d67223 */ /* 0x002fe20000010034 */
[----:B------:R-:W1:Y:S02]  /*98e0*/  MUFU.TANH R53, R53 ;  /* 0x0000003500357308 */ /* 0x000e640000002400 */
[----:B------:R-:W-:Y:S04]  /*98f0*/  FMNMX.FTZ R4, R110, R4, !PT ;  /* 0x000000046e047209 */ /* 0x000fe80007810000 */
[----:B------:R-:W-:Y:S01]  /*9900*/  FMNMX.FTZ R4, R43, R4, !PT ;  /* 0x000000042b047209 */ /* 0x000fe20007810000 */
[----:B----4-:R-:W-:Y:S01]  /*9910*/  FFMA.FTZ R218, R2, -R100, R66 ;  /* 0x8000006402da7223 */ /* 0x010fe20000010042 */
[----:B------:R-:W-:Y:S02]  /*9920*/  FMNMX.FTZ R2, R41, R107, !PT ;  /* 0x0000006b29027209 */ /* 0x000fe40007810000 */
[----:B------:R-:W2:Y:S01]  /*9930*/  MUFU.TANH R64, R64 ;  /* 0x0000004000407308 */ /* 0x000ea20000002400 */
[----:B------:R-:W-:Y:S02]  /*9940*/  FMNMX.FTZ R4, R183, R4, !PT ;  /* 0x00000004b7047209 */ /* 0x000fe40007810000 */
[----:B------:R-:W-:Y:S02]  /*9950*/  FMNMX.FTZ R3, R177, R2, !PT ;  /* 0x00000002b1037209 */ /* 0x000fe40007810000 */
[----:B------:R-:W-:Y:S02]  /*9960*/  FMNMX.FTZ R2, R44, R5, !PT ;  /* 0x000000052c027209 */ /* 0x000fe40007810000 */
[----:B------:R-:W-:Y:S03]  /*9970*/  FMNMX.FTZ R5, R38, R6, !PT ;  /* 0x0000000626057209 */ /* 0x000fe60007810000 */
[----:B------:R-:W3:Y:S01]  /*9980*/  MUFU.TANH R65, R65 ;  /* 0x0000004100417308 */ /* 0x000ee20000002400 */
[----:B------:R-:W-:Y:S01]  /*9990*/  FMNMX.FTZ R3, R40, R3, !PT ;  /* 0x0000000328037209 */ /* 0x000fe20007810000 */
[----:B-1----:R-:W-:Y:S01]  /*99a0*/  FFMA.FTZ R213, R0, -R100, R53 ;  /* 0x8000006400d57223 */ /* 0x002fe20000010035 */
[----:B------:R-:W-:Y:S02]  /*99b0*/  FMNMX.FTZ R2, R47, R2, !PT ;  /* 0x000000022f027209 */ /* 0x000fe40007810000 */
[----:B------:R-:W-:Y:S02]  /*99c0*/  FMNMX.FTZ R5, R37, R5, !PT ;  /* 0x0000000525057209 */ /* 0x000fe40007810000 */
[----:B------:R-:W-:Y:S03]  /*99d0*/  FMNMX.FTZ R3, R42, R3, !PT ;  /* 0x000000032a037209 */ /* 0x000fe60007810000 */
[----:B------:R-:W1:Y:S01]  /*99e0*/  MUFU.TANH R8, R56 ;  /* 0x0000003800087308 */ /* 0x000e620000002400 */
[----:B------:R-:W-:Y:S01]  /*99f0*/  FMNMX.FTZ R2, R178, R2, !PT ;  /* 0x00000002b2027209 */ /* 0x000fe20007810000 */
[----:B--2---:R-:W-:Y:S01]  /*9a00*/  FFMA.FTZ R216, R35, -R100, R64 ;  /* 0x8000006423d87223 */ /* 0x004fe20000010040 */
[----:B------:R-:W-:Y:S02]  /*9a10*/  FMNMX.FTZ R5, R48, R5, !PT ;  /* 0x0000000530057209 */ /* 0x000fe40007810000 */
[----:B------:R-:W-:Y:S02]  /*9a20*/  FMNMX.FTZ R3, R192, R3, !PT ;  /* 0x00000003c0037209 */ /* 0x000fe40007810000 */
[----:B------:R-:W-:Y:S03]  /*9a30*/  FMNMX.FTZ R2, R193, R2, !PT ;  /* 0x00000002c1027209 */ /* 0x000fe60007810000 */
[----:B------:R-:W2:Y:S01]  /*9a40*/  MUFU.TANH R7, R7 ;  /* 0x0000000700077308 */ /* 0x000ea20000002400 */
[----:B------:R-:W-:Y:S01]  /*9a50*/  FMNMX.FTZ R5, R179, R5, !PT ;  /* 0x00000005b3057209 */ /* 0x000fe20007810000 */
[----:B---3--:R-:W-:Y:S01]  /*9a60*/  FFMA.FTZ R215, R22, -R100, R65 ;  /* 0x8000006416d77223 */ /* 0x008fe20000010041 */
[----:B------:R-:W-:Y:S02]  /*9a70*/  FMNMX.FTZ R4, R185, R4, !PT ;  /* 0x00000004b9047209 */ /* 0x000fe40007810000 */
[----:B------:R-:W-:Y:S02]  /*9a80*/  FMNMX.FTZ R3, R187, R3, !PT ;  /* 0x00000003bb037209 */ /* 0x000fe40007810000 */
[----:B------:R-:W-:Y:S03]  /*9a90*/  FMNMX.FTZ R2, R194, R2, !PT ;  /* 0x00000002c2027209 */ /* 0x000fe60007810000 */
[----:B------:R3:W4:Y:S01]  /*9aa0*/  MUFU.TANH R23, R61 ;  /* 0x0000003d00177308 */ /* 0x0007220000002400 */
[----:B------:R-:W-:Y:S01]  /*9ab0*/  FMNMX.FTZ R5, R181, R5, !PT ;  /* 0x00000005b5057209 */ /* 0x000fe20007810000 */
[----:B-1----:R-:W-:Y:S01]  /*9ac0*/  FFMA.FTZ R210, R21, -R100, R8 ;  /* 0x8000006415d27223 */ /* 0x002fe20000010008 */
[----:B------:R-:W-:Y:S02]  /*9ad0*/  FMNMX.FTZ R4, R184, R4, !PT ;  /* 0x00000004b8047209 */ /* 0x000fe40007810000 */
[----:B------:R-:W-:Y:S02]  /*9ae0*/  FMNMX.FTZ R3, R186, R3, !PT ;  /* 0x00000003ba037209 */ /* 0x000fe40007810000 */
[----:B------:R-:W-:Y:S03]  /*9af0*/  FMNMX.FTZ R2, R195, R2, !PT ;  /* 0x00000002c3027209 */ /* 0x000fe60007810000 */
[----:B------:R3:W1:Y:S01]  /*9b00*/  MUFU.TANH R109, R62 ;  /* 0x0000003e006d7308 */ /* 0x0006620000002400 */
        /* <DEDUP_REMOVED lines=16> */
[----:B------:R3:W1:Y:S01]  /*9c10*/  MUFU.TANH R3, R63 ;  /* 0x0000003f00037308 */ /* 0x0006620000002400 */
        /* <DEDUP_REMOVED lines=8> */
[----:B--2---:R-:W-:Y:S01]  /*9ca0*/  FFMA.FTZ R209, R0, -R100, R7 ;  /* 0x8000006400d17223 */ /* 0x004fe20000010007 */
[----:B------:R-:W-:Y:S02]  /*9cb0*/  FMNMX.FTZ R106, R216, R106, !PT ;  /* 0x0000006ad86a7209 */ /* 0x000fe40007810000 */
[----:B------:R-:W-:Y:S02]  /*9cc0*/  FMNMX.FTZ R22, R211, R5, !PT ;  /* 0x00000005d3167209 */ /* 0x000fe40007810000 */
[----:B------:R-:W-:Y:S02]  /*9cd0*/  FMNMX.FTZ R20, R210, R4, !PT ;  /* 0x00000004d2147209 */ /* 0x000fe40007810000 */
[----:B------:R-:W-:Y:S02]  /*9ce0*/  FMNMX.FTZ R105, R218, R2, !PT ;  /* 0x00000002da697209 */ /* 0x000fe40007810000 */
[----:B------:R-:W-:Y:S01]  /*9cf0*/  FMNMX.FTZ R106, R215, R106, !PT ;  /* 0x0000006ad76a7209 */ /* 0x000fe20007810000 */
[----:B-1-34-:R-:W-:Y:S06]  /*9d00*/  @P5 BRA `(.L_x_751) ;  /* 0xffffffd400a45947 */ /* 0x01afec000383ffff */
.L_x_750:
        /* <DEDUP_REMOVED lines=12> */
[----:B------:R-:W-:Y:S02]  /*9dd0*/  FMNMX.FTZ R5, R206, R5, !PT ;  /* 0x00000005ce057209 */ /* 0x000fe40007810000 */
[----:B------:R-:W-:Y:S03]  /*9de0*/  FMNMX.FTZ R0, R3, R0, !PT ;  /* 0x0000000003007209 */ /* 0x000fe60007810000 */
[----:B------:R-:W-:Y:S08]  /*9df0*/  LDSM.16.MT88.4 R52, [R220+0xa000] ;  /* 0x00a00000dc34783b */ /* 0x000ff00000004200 */
[----:B------:R-:W3:Y:S08]  /*9e00*/  SHFL.BFLY PT, R2, R0, 0x2, 0x1f ;  /* 0x0c401f0000027f89 */ /* 0x000ef000000e0000 */
[----:B------:R-:W4:Y:S01]  /*9e10*/  SHFL.BFLY PT, R4, R5, 0x2, 0x1f ;  /* 0x0c401f0005047f89 */ /* 0x000f2200000e0000 */
[----:B-1----:R-:W-:Y:S02]  /*9e20*/  FMNMX.FTZ R106, R106, R6, !PT ;  /* 0x000000066a6a7209 */ /* 0x002fe40007810000 */
[----:B--2---:R-:W-:Y:S05]  /*9e30*/  FMNMX.FTZ R105, R105, R7, !PT ;  /* 0x0000000769697209 */ /* 0x004fea0007810000 */
[----:B------:R-:W1:Y:S08]  /*9e40*/  SHFL.BFLY PT, R6, R106, 0x1, 0x1f ;  /* 0x0c201f006a067f89 */ /* 0x000e7000000e0000 */
[----:B------:R-:W2:Y:S01]  /*9e50*/  SHFL.BFLY PT, R7, R105, 0x1, 0x1f ;  /* 0x0c201f0069077f89 */ /* 0x000ea200000e0000 */
[----:B---3--:R-:W-:Y:S02]  /*9e60*/  FMNMX.FTZ R2, R0, R2, !PT ;  /* 0x0000000200027209 */ /* 0x008fe40007810000 */
[----:B----4-:R-:W-:Y:S05]  /*9e70*/  FMNMX.FTZ R8, R5, R4, !PT ;  /* 0x0000000405087209 */ /* 0x010fea0007810000 */
[----:B------:R-:W3:Y:S01]  /*9e80*/  SHFL.BFLY PT, R5, R2, 0x1, 0x1f ;  /* 0x0c201f0002057f89 */ /* 0x000ee200000e0000 */
[----:B-1----:R-:W-:Y:S07]  /*9e90*/  FMNMX.FTZ R106, R106, R6, !PT ;  /* 0x000000066a6a7209 */ /* 0x002fee0007810000 */
[----:B------:R-:W1:Y:S01]  /*9ea0*/  SHFL.BFLY PT, R104, R8, 0x1, 0x1f ;  /* 0x0c201f0008687f89 */ /* 0x000e6200000e0000 */
[----:B--2---:R-:W-:Y:S01]  /*9eb0*/  FMNMX.FTZ R105, R105, R7, !PT ;  /* 0x0000000769697209 */ /* 0x004fe20007810000 */
[C---:B------:R-:W-:Y:S01]  /*9ec0*/  FADD.FTZ R0, -R106.reuse, R101 ;  /* 0x000000656a007221 */ /* 0x040fe20000010100 */
[----:B------:R-:W-:Y:S03]  /*9ed0*/  FSETP.NEU.FTZ.AND P0, PT, R106, -INF , PT ;  /* 0xff8000006a00780b */ /* 0x000fe60003f1d000 */
[----:B------:R-:W-:Y:S01]  /*9ee0*/  FMUL.FTZ R4, R0, UR4 ;  /* 0x0000000400047c20 */ /* 0x000fe20008410000 */
[----:B------:R-:W-:Y:S03]  /*9ef0*/  FADD.FTZ R0, -R105, R102 ;  /* 0x0000006669007221 */ /* 0x000fe60000010100 */
[----:B------:R2:W4:Y:S01]  /*9f00*/  MUFU.EX2 R102, R4 ;  /* 0x0000000400667308 */ /* 0x0005220000000800 */
[----:B---3--:R-:W-:Y:S02]  /*9f10*/  FMNMX.FTZ R103, R2, R5, !PT ;  /* 0x0000000502677209 */ /* 0x008fe40007810000 */
[----:B-1----:R-:W-:Y:S01]  /*9f20*/  FMNMX.FTZ R104, R8, R104, !PT ;  /* 0x0000006808687209 */ /* 0x002fe20007810000 */
[----:B--2---:R-:W-:Y:S04]  /*9f30*/  FMUL.FTZ R4, R0, UR4 ;  /* 0x0000000400047c20 */ /* 0x004fe80008410000 */
[----:B------:R-:W-:Y:S01]  /*9f40*/  FADD.FTZ R0, -R104, R107 ;  /* 0x0000006b68007221 */ /* 0x000fe20000010100 */
[----:B------:R-:W-:Y:S01]  /*9f50*/  FMUL.FTZ R107, R106, UR4 ;  /* 0x000000046a6b7c20 */ /* 0x000fe20008410000 */
[----:B----4-:R-:W-:Y:S01]  /*9f60*/  FMUL.FTZ R16, R102, R124 ;  /* 0x0000007c66107220 */ /* 0x010fe20000410000 */
[----:B------:R1:W2:Y:S01]  /*9f70*/  MUFU.EX2 R101, R4 ;  /* 0x0000000400657308 */ /* 0x0002a20000000800 */
[----:B------:R-:W-:Y:S01]  /*9f80*/  FMUL.FTZ R2, R0, UR4 ;  /* 0x0000000400027c20 */ /* 0x000fe20008410000 */
[----:B------:R-:W-:Y:S01]  /*9f90*/  FADD.FTZ R0, -R103, R108 ;  /* 0x0000006c67007221 */ /* 0x000fe20000010100 */
[----:B------:R-:W-:Y:S01]  /*9fa0*/  FSEL R107, R107, RZ, P0 ;  /* 0x000000ff6b6b7208 */ /* 0x000fe20000000000 */
[C---:B------:R-:W-:Y:S01]  /*9fb0*/  FMUL.FTZ R108, R105.reuse, UR4 ;  /* 0x00000004696c7c20 */ /* 0x040fe20008410000 */
[----:B------:R-:W-:Y:S01]  /*9fc0*/  FSETP.NEU.FTZ.AND P0, PT, R105, -INF , PT ;  /* 0xff8000006900780b */ /* 0x000fe20003f1d000 */
[----:B------:R-:W-:Y:S01]  /*9fd0*/  FMUL.FTZ R0, R0, UR4 ;  /* 0x0000000400007c20 */ /* 0x000fe20008410000 */
[----:B------:R-:W-:Y:S03]  /*9fe0*/  FMUL.FTZ R17, R102, R125 ;  /* 0x0000007d66117220 */ /* 0x000fe60000410000 */
[----:B------:R-:W3:Y:S01]  /*9ff0*/  MUFU.EX2 R2, R2 ;  /* 0x0000000200027308 */ /* 0x000ee20000000800 */
[----:B------:R-:W-:Y:S01]  /*a000*/  FSEL R108, R108, RZ, P0 ;  /* 0x000000ff6c6c7208 */ /* 0x000fe20000000000 */
[----:B------:R-:W-:Y:S01]  /*a010*/  FMUL.FTZ R32, R102, R140 ;  /* 0x0000008c66207220 */ /* 0x000fe20000410000 */
[----:B------:R-:W-:Y:S01]  /*a020*/  FSETP.NEU.FTZ.AND P0, PT, R104, -INF , PT ;  /* 0xff8000006800780b */ /* 0x000fe20003f1d000 */
[C---:B------:R-:W-:Y:S01]  /*a030*/  FMUL.FTZ R33, R102.reuse, R141 ;  /* 0x0000008d66217220 */ /* 0x040fe20000410000 */
[--C-:B------:R-:W-:Y:S01]  /*a040*/  FFMA.FTZ R63, R181, UR4, -R107.reuse ;  /* 0x00000004b53f7c23 */ /* 0x100fe2000801086b */
[--C-:B------:R-:W-:Y:S01]  /*a050*/  FFMA.FTZ R5, R43, UR4, -R108.reuse ;  /* 0x000000042b057c23 */ /* 0x100fe2000801086c */
[----:B------:R-:W-:Y:S03]  /*a060*/  FMUL.FTZ R64, R102, R168 ;  /* 0x000000a866407220 */ /* 0x000fe60000410000 */
[----:B------:R-:W4:Y:S01]  /*a070*/  MUFU.EX2 R0, R0 ;  /* 0x0000000000007308 */ /* 0x000f220000000800 */
[--C-:B-1----:R-:W-:Y:S01]  /*a080*/  FFMA.FTZ R4, R46, UR4, -R107.reuse ;  /* 0x000000042e047c23 */ /* 0x102fe2000801086b */
[C---:B--2---:R-:W-:Y:S01]  /*a090*/  FMUL.FTZ R18, R101.reuse, R126 ;  /* 0x0000007e65127220 */ /* 0x044fe20000410000 */
[C---:B------:R-:W-:Y:S01]  /*a0a0*/  FMUL.FTZ R19, R101.reuse, R127 ;  /* 0x0000007f65137220 */ /* 0x040fe20000410000 */
[C---:B------:R-:W-:Y:S01]  /*a0b0*/  FMUL.FTZ R34, R101.reuse, R142 ;  /* 0x0000008e65227220 */ /* 0x040fe20000410000 */
[----:B------:R-:W-:Y:S01]  /*a0c0*/  FMUL.FTZ R35, R101, R143 ;  /* 0x0000008f65237220 */ /* 0x000fe20000410000 */
[----:B------:R-:W-:Y:S01]  /*a0d0*/  LDSM.16.MT88.4 R124, [R220+0xb000] ;  /* 0x00b00000dc7c783b */ /* 0x000fe20000004200 */
[----:B------:R-:W-:Y:S03]  /*a0e0*/  FMUL.FTZ R65, R102, R169 ;  /* 0x000000a966417220 */ /* 0x000fe60000410000 */
[----:B------:R1:W-:Y:S01]  /*a0f0*/  MUFU.EX2 R10, R4 ;  /* 0x00000004000a7308 */ /* 0x0003e20000000800 */
[C---:B---3--:R-:W-:Y:S01]  /*a100*/  FMUL.FTZ R8, R2.reuse, R112 ;  /* 0x0000007002087220 */ /* 0x048fe20000410000 */
[C---:B------:R-:W-:Y:S01]  /*a110*/  FMUL.FTZ R12, R2.reuse, R120 ;  /* 0x00000078020c7220 */ /* 0x040fe20000410000 */
[C---:B------:R-:W-:Y:S01]  /*a120*/  FMUL.FTZ R13, R2.reuse, R121 ;  /* 0x00000079020d7220 */ /* 0x040fe20000410000 */
[C---:B------:R-:W-:Y:S01]  /*a130*/  FMUL.FTZ R25, R2.reuse, R129 ;  /* 0x0000008102197220 */ /* 0x040fe20000410000 */
[C---:B------:R-:W-:Y:S01]  /*a140*/  FMUL.FTZ R24, R2.reuse, R128 ;  /* 0x0000008002187220 */ /* 0x040fe20000410000 */
[C---:B------:R-:W-:Y:S01]  /*a150*/  FMUL.FTZ R28, R2.reuse, R136 ;  /* 0x00000088021c7220 */ /* 0x040fe20000410000 */
[----:B------:R-:W-:Y:S03]  /*a160*/  FMUL.FTZ R29, R2, R137 ;  /* 0x00000089021d7220 */ /* 0x000fe60000410000 */
        /* <DEDUP_REMOVED lines=8> */
[----:B------:R-:W-:Y:S01]  /*a1f0*/  LDSM.16.MT88.4 R120, [R222+0xa000] ;  /* 0x00a00000de78783b */ /* 0x000fe20000004200 */
[--C-:B-1----:R-:W-:Y:S01]  /*a200*/  FFMA.FTZ R4, R39, UR4, -R107.reuse ;  /* 0x0000000427047c23 */ /* 0x102fe2000801086b */
[----:B------:R1:W-:Y:S01]  /*a210*/  MUFU.EX2 R251, R63 ;  /* 0x0000003f00fb7308 */ /* 0x0003e20000000800 */
[----:B------:R-:W-:Y:S01]  /*a220*/  FMUL.FTZ R62, R0, R174 ;  /* 0x000000ae003e7220 */ /* 0x000fe20000410000 */
[C---:B------:R-:W-:Y:S01]  /*a230*/  FMUL.FTZ R66, R101.reuse, R170 ;  /* 0x000000aa65427220 */ /* 0x040fe20000410000 */
[C---:B------:R-:W-:Y:S01]  /*a240*/  FMUL.FTZ R67, R101.reuse, R171 ;  /* 0x000000ab65437220 */ /* 0x040fe20000410000 */
[C---:B------:R-:W-:Y:S01]  /*a250*/  FMUL.FTZ R68, R102.reuse, R68 ;  /* 0x0000004466447220 */ /* 0x040fe20000410000 */
[C---:B------:R-:W-:Y:S01]  /*a260*/  FMUL.FTZ R69, R102.reuse, R69 ;  /* 0x0000004566457220 */ /* 0x040fe20000410000 */
[C---:B------:R-:W-:Y:S01]  /*a270*/  FMUL.FTZ R70, R101.reuse, R70 ;  /* 0x0000004665467220 */ /* 0x040fe20000410000 */
[----:B--2---:R-:W-:Y:S03]  /*a280*/  FMUL.FTZ R5, R102, R117 ;  /* 0x0000007566057220 */ /* 0x004fe60000410000 */
[----:B------:R2:W4:Y:S01]  /*a290*/  MUFU.EX2 R51, R4 ;  /* 0x0000000400337308 */ /* 0x0005220000000800 */
[----:B---3--:R-:W-:Y:S01]  /*a2a0*/  MOV R143, R50 ;  /* 0x00000032008f7202 */ /* 0x008fe20000000f00 */
[C---:B------:R-:W-:Y:S01]  /*a2b0*/  FMUL.FTZ R71, R101.reuse, R71 ;  /* 0x0000004765477220 */ /* 0x040fe20000410000 */
[--C-:B------:R-:W-:Y:S01]  /*a2c0*/  FFMA.FTZ R128, R182, UR4, -R108.reuse ;  /* 0x00000004b6807c23 */ /* 0x100fe2000801086c */
[C---:B------:R-:W-:Y:S01]  /*a2d0*/  FMUL.FTZ R72, R2.reuse, R72 ;  /* 0x0000004802487220 */ /* 0x040fe20000410000 */
[----:B------:R-:W-:Y:S01]  /*a2e0*/  FMUL.FTZ R73, R2, R73 ;  /* 0x0000004902497220 */ /* 0x000fe20000410000 */
[C---:B------:R-:W-:Y:S01]  /*a2f0*/  FMUL.FTZ R74, R0.reuse, R74 ;  /* 0x0000004a004a7220 */ /* 0x040fe20000410000 */
[C---:B------:R-:W-:Y:S03]  /*a300*/  FMUL.FTZ R75, R0.reuse, R75 ;  /* 0x0000004b004b7220 */ /* 0x040fe60000410000 */
[----:B------:R-:W-:Y:S01]  /*a310*/  MUFU.EX2 R250, R128 ;  /* 0x0000008000fa7308 */ /* 0x000fe20000000800 */
[----:B-1----:R-:W-:Y:S01]  /*a320*/  FMUL.FTZ R63, R0, R175 ;  /* 0x000000af003f7220 */ /* 0x002fe20000410000 */
[C---:B------:R-:W-:Y:S01]  /*a330*/  FMUL.FTZ R76, R2.reuse, R76 ;  /* 0x0000004c024c7220 */ /* 0x040fe20000410000 */
[----:B------:R-:W-:Y:S01]  /*a340*/  FMUL.FTZ R77, R2, R77 ;  /* 0x0000004d024d7220 */ /* 0x000fe20000410000 */
[C---:B------:R-:W-:Y:S01]  /*a350*/  FMUL.FTZ R78, R0.reuse, R78 ;  /* 0x0000004e004e7220 */ /* 0x040fe20000410000 */
[----:B------:R-:W-:Y:S01]  /*a360*/  FMUL.FTZ R79, R0, R79 ;  /* 0x0000004f004f7220 */ /* 0x000fe20000410000 */
[C---:B------:R-:W-:Y:S01]  /*a370*/  FMUL.FTZ R80, R102.reuse, R80 ;  /* 0x0000005066507220 */ /* 0x040fe20000410000 */
[C---:B------:R-:W-:Y:S01]  /*a380*/  FMUL.FTZ R81, R102.reuse, R81 ;  /* 0x0000005166517220 */ /* 0x040fe20000410000 */
[----:B------:R-:W-:Y:S01]  /*a390*/  FMUL.FTZ R82, R101, R82 ;  /* 0x0000005265527220 */ /* 0x000fe20000410000 */
[--C-:B--2---:R-:W-:Y:S01]  /*a3a0*/  FFMA.FTZ R4, R111, UR4, -R108.reuse ;  /* 0x000000046f047c23 */ /* 0x104fe2000801086c */
[----:B------:R-:W-:Y:S01]  /*a3b0*/  FMUL.FTZ R111, R103, UR4 ;  /* 0x00000004676f7c20 */ /* 0x000fe20008410000 */
[C---:B------:R-:W-:Y:S01]  /*a3c0*/  FMUL.FTZ R83, R101.reuse, R83 ;  /* 0x0000005365537220 */ /* 0x040fe20000410000 */
[C---:B------:R-:W-:Y:S01]  /*a3d0*/  FMUL.FTZ R84, R102.reuse, R84 ;  /* 0x0000005466547220 */ /* 0x040fe20000410000 */
[----:B------:R1:W-:Y:S01]  /*a3e0*/  MUFU.EX2 R9, R4 ;  /* 0x0000000400097308 */ /* 0x0003e20000000800 */
        /* <DEDUP_REMOVED lines=15> */
[----:B------:R-:W-:Y:S01]  /*a4e0*/  LDSM.16.MT88.4 R168, [R222+0xac00] ;  /* 0x00ac0000dea8783b */ /* 0x000fe20000004200 */
[--C-:B-1----:R-:W-:Y:S01]  /*a4f0*/  FFMA.FTZ R4, R176, UR4, -R108.reuse ;  /* 0x00000004b0047c23 */ /* 0x102fe2000801086c */
[----:B------:R-:W-:Y:S01]  /*a500*/  MOV R176, R10 ;  /* 0x0000000a00b07202 */ /* 0x000fe20000000f00 */
[----:B------:R-:W-:Y:S02]  /*a510*/  FMUL.FTZ R10, R0, R114 ;  /* 0x00000072000a7220 */ /* 0x000fe40000410000 */
[----:B------:R1:W-:Y:S01]  /*a520*/  MUFU.EX2 R57, R4 ;  /* 0x0000000400397308 */ /* 0x0003e20000000800 */
[----:B----4-:R-:W-:Y:S01]  /*a530*/  F2FP.BF16.F32.PACK_AB R112, R51, R176 ;  /* 0x000000b03370723e */ /* 0x010fe200000010ff */
[--C-:B-1----:R-:W-:Y:S08]  /*a540*/  FFMA.FTZ R4, R38, UR4, -R107.reuse ;  /* 0x0000000426047c23 */ /* 0x102ff0000801086b */
[----:B------:R1:W2:Y:S02]  /*a550*/  MUFU.EX2 R61, R4 ;  /* 0x00000004003d7308 */ /* 0x0002a40000000800 */
[----:B-1----:R-:W-:Y:S01]  /*a560*/  FFMA.FTZ R4, R37, UR4, -R107 ;  /* 0x0000000425047c23 */ /* 0x002fe2000801086b */
[-C--:B--2---:R-:W-:Y:S01]  /*a570*/  MOV R138, R61.reuse ;  /* 0x0000003d008a7202 */ /* 0x084fe20000000f00 */
[----:B------:R-:W1:Y:S06]  /*a580*/  LDSM.16.MT88.4 R36, [R222+0x9000] ;  /* 0x00900000de24783b */ /* 0x000e6c0000004200 */
[----:B------:R2:W3:Y:S02]  /*a590*/  MUFU.EX2 R46, R4 ;  /* 0x00000004002e7308 */ /* 0x0004e40000000800 */
[----:B--2---:R-:W-:Y:S01]  /*a5a0*/  FFMA.FTZ R4, R110, UR4, -R108 ;  /* 0x000000046e047c23 */ /* 0x004fe2000801086c */
[----:B------:R-:W-:Y:S01]  /*a5b0*/  FMUL.FTZ R110, R104, UR4 ;  /* 0x00000004686e7c20 */ /* 0x000fe20008410000 */
[----:B---3--:R-:W-:Y:S01]  /*a5c0*/  F2FP.BF16.F32.PACK_AB R114, R46, R61 ;  /* 0x0000003d2e72723e */ /* 0x008fe200000010ff */
[----:B------:R-:W-:Y:S05]  /*a5d0*/  FMUL.FTZ R61, R2, R173 ;  /* 0x000000ad023d7220 */ /* 0x000fea0000410000 */
[----:B------:R2:W3:Y:S01]  /*a5e0*/  MUFU.EX2 R49, R4 ;  /* 0x0000000400317308 */ /* 0x0004e20000000800 */
[----:B------:R-:W-:Y:S01]  /*a5f0*/  MOV R142, R46 ;  /* 0x0000002e008e7202 */ /* 0x000fe20000000f00 */
[----:B------:R-:W-:Y:S01]  /*a600*/  FMUL.FTZ R46, R0, R158 ;  /* 0x0000009e002e7220 */ /* 0x000fe20000410000 */
[----:B------:R-:W-:Y:S02]  /*a610*/  FSEL R110, R110, RZ, P0 ;  /* 0x000000ff6e6e7208 */ /* 0x000fe40000000000 */
[----:B------:R-:W-:Y:S03]  /*a620*/  FSETP.NEU.FTZ.AND P0, PT, R103, -INF , PT ;  /* 0xff8000006700780b */ /* 0x000fe60003f1d000 */
[--C-:B------:R-:W-:Y:S01]  /*a630*/  FFMA.FTZ R7, R40, UR4, -R110.reuse ;  /* 0x0000000428077c23 */ /* 0x100fe2000801086e */
[----:B------:R-:W-:Y:S01]  /*a640*/  FSEL R111, R111, RZ, P0 ;  /* 0x000000ff6f6f7208 */ /* 0x000fe20000000000 */
[--C-:B------:R-:W-:Y:S02]  /*a650*/  FFMA.FTZ R128, R192, UR4, -R110.reuse ;  /* 0x00000004c0807c23 */ /* 0x100fe4000801086e */
[----:B------:R4:W5:Y:S02]  /*a660*/  MUFU.EX2 R60, R7 ;  /* 0x00000007003c7308 */ /* 0x0009640000000800 */
[--C-:B------:R-:W-:Y:S01]  /*a670*/  FFMA.FTZ R109, R109, UR4, -R111.reuse ;  /* 0x000000046d6d7c23 */ /* 0x100fe2000801086f */
[--C-:B--2---:R-:W-:Y:S01]  /*a680*/  FFMA.FTZ R4, R41, UR4, -R110.reuse ;  /* 0x0000000429047c23 */ /* 0x104fe2000801086e */
[-C--:B---3--:R-:W-:Y:S01]  /*a690*/  F2FP.BF16.F32.PACK_AB R115, R50, R49.reuse ;  /* 0x000000313273723e */ /* 0x088fe200000010ff */
[C---:B------:R-:W-:Y:S01]  /*a6a0*/  FMUL.FTZ R50, R101.reuse, R154 ;  /* 0x0000009a65327220 */ /* 0x040fe20000410000 */
[----:B------:R-:W-:Y:S04]  /*a6b0*/  MOV R139, R49 ;  /* 0x00000031008b7202 */ /* 0x000fe80000000f00 */
[----:B------:R2:W-:Y:S01]  /*a6c0*/  MUFU.EX2 R6, R4 ;  /* 0x0000000400067308 */ /* 0x0005e20000000800 */
[----:B------:R-:W-:Y:S01]  /*a6d0*/  FMUL.FTZ R49, R102, R153 ;  /* 0x0000009966317220 */ /* 0x000fe20000410000 */
[----:B----4-:R-:W-:Y:S01]  /*a6e0*/  FMUL.FTZ R7, R101, R119 ;  /* 0x0000007765077220 */ /* 0x010fe20000410000 */
[----:B-----5:R-:W-:Y:S07]  /*a6f0*/  MOV R140, R60 ;  /* 0x0000003c008c7202 */ /* 0x020fee0000000f00 */
[----:B------:R3:W-:Y:S01]  /*a700*/  MUFU.EX2 R248, R128 ;  /* 0x0000008000f87308 */ /* 0x0007e20000000800 */
[--C-:B--2---:R-:W-:Y:S01]  /*a710*/  FFMA.FTZ R4, R177, UR4, -R110.reuse ;  /* 0x00000004b1047c23 */ /* 0x104fe2000801086e */
[----:B------:R-:W-:Y:S01]  /*a720*/  MOV R177, R9 ;  /* 0x0000000900b17202 */ /* 0x000fe20000000f00 */
[--C-:B------:R-:W-:Y:S01]  /*a730*/  FFMA.FTZ R9, R42, UR4, -R110.reuse ;  /* 0x000000042a097c23 */ /* 0x100fe2000801086e */
[----:B------:R-:W-:Y:S06]  /*a740*/  FMUL.FTZ R42, R0, R146 ;  /* 0x00000092002a7220 */ /* 0x000fec0000410000 */
[----:B------:R2:W4:Y:S01]  /*a750*/  MUFU.EX2 R58, R4 ;  /* 0x00000004003a7308 */ /* 0x0005220000000800 */
[--C-:B---3--:R-:W-:Y:S09]  /*a760*/  FFMA.FTZ R128, R186, UR4, -R110.reuse ;  /* 0x00000004ba807c23 */ /* 0x108ff2000801086e */
[----:B------:R3:W-:Y:S10]  /*a770*/  MUFU.EX2 R41, R9 ;  /* 0x0000000900297308 */ /* 0x0007f40000000800 */
[----:B------:R5:W-:Y:S01]  /*a780*/  MUFU.EX2 R245, R128 ;  /* 0x0000008000f57308 */ /* 0x000be20000000800 */
[--C-:B--2---:R-:W-:Y:S01]  /*a790*/  FFMA.FTZ R4, R45, UR4, -R111.reuse ;  /* 0x000000042d047c23 */ /* 0x104fe2000801086f */
[C---:B------:R-:W-:Y:S01]  /*a7a0*/  FMUL.FTZ R45, R2.reuse, R157 ;  /* 0x0000009d022d7220 */ /* 0x040fe20000410000 */
[----:B----4-:R-:W-:Y:S04]  /*a7b0*/  MOV R136, R58 ;  /* 0x0000003a00887202 */ /* 0x010fe80000000f00 */
[----:B------:R-:W-:Y:S03]  /*a7c0*/  MOV R174, R136 ;  /* 0x0000008800ae7202 */ /* 0x000fe60000000f00 */
[----:B------:R2:W-:Y:S01]  /*a7d0*/  MUFU.EX2 R43, R4 ;  /* 0x00000004002b7308 */ /* 0x0005e20000000800 */
[----:B---3--:R-:W-:Y:S01]  /*a7e0*/  FMUL.FTZ R9, R2, R113 ;  /* 0x0000007102097220 */ /* 0x008fe20000410000 */
[----:B------:R-:W-:Y:S01]  /*a7f0*/  F2FP.BF16.F32.PACK_AB R113, R57, R177 ;  /* 0x000000b13971723e */ /* 0x000fe200000010ff */
[----:B-----5:R-:W-:Y:S07]  /*a800*/  FFMA.FTZ R128, R188, UR4, -R110 ;  /* 0x00000004bc807c23 */ /* 0x020fee000801086e */
[----:B------:R3:W-:Y:S01]  /*a810*/  MUFU.EX2 R243, R128 ;  /* 0x0000008000f37308 */ /* 0x0007e20000000800 */
[--C-:B--2---:R-:W-:Y:S01]  /*a820*/  FFMA.FTZ R4, R44, UR4, -R111.reuse ;  /* 0x000000042c047c23 */ /* 0x104fe2000801086f */
[----:B------:R-:W-:Y:S08]  /*a830*/  FMUL.FTZ R44, R2, R156 ;  /* 0x0000009c022c7220 */ /* 0x000ff00000410000 */
[----:B------:R2:W4:Y:S01]  /*a840*/  MUFU.EX2 R59, R4 ;  /* 0x00000004003b7308 */ /* 0x0005220000000800 */
[----:B---3--:R-:W-:Y:S01]  /*a850*/  LDSM.16.MT88.4 R128, [R222+0x9400] ;  /* 0x00940000de80783b */ /* 0x008fe20000004200 */
[--C-:B--2---:R-:W-:Y:S01]  /*a860*/  FFMA.FTZ R4, R47, UR4, -R111.reuse ;  /* 0x000000042f047c23 */ /* 0x104fe2000801086f */
[----:B----4-:R-:W-:Y:S01]  /*a870*/  F2FP.BF16.F32.PACK_AB R117, R59, R43 ;  /* 0x0000002b3b75723e */ /* 0x010fe200000010ff */
[C---:B------:R-:W-:Y:S01]  /*a880*/  FMUL.FTZ R47, R0.reuse, R159 ;  /* 0x0000009f002f7220 */ /* 0x040fe20000410000 */
[----:B------:R-:W-:Y:S05]  /*a890*/  MOV R137, R59 ;  /* 0x0000003b00897202 */ /* 0x000fea0000000f00 */
[----:B------:R2:W3:Y:S01]  /*a8a0*/  MUFU.EX2 R56, R4 ;  /* 0x0000000400387308 */ /* 0x0004e20000000800 */
[----:B------:R-:W-:Y:S02]  /*a8b0*/  FMUL.FTZ R59, R0, R163 ;  /* 0x000000a3003b7220 */ /* 0x000fe40000410000 */
[----:B------:R-:W4:Y:S01]  /*a8c0*/  LDL.LU R163, [R1+0x10] ;  /* 0x0000100001a37983 */ /* 0x000f220000300800 */
[----:B------:R-:W-:Y:S01]  /*a8d0*/  MOV R173, R137 ;  /* 0x0000008900ad7202 */ /* 0x000fe20000000f00 */
[----:B--2---:R-:W-:Y:S01]  /*a8e0*/  FFMA.FTZ R4, R178, UR4, -R111 ;  /* 0x00000004b2047c23 */ /* 0x004fe2000801086f */
[----:B------:R-:W-:Y:S01]  /*a8f0*/  MOV R178, R6 ;  /* 0x0000000600b27202 */ /* 0x000fe20000000f00 */
[----:B------:R-:W-:Y:S01]  /*a900*/  FMUL.FTZ R6, R101, R118 ;  /* 0x0000007665067220 */ /* 0x000fe20000410000 */
[----:B------:R-:W-:Y:S02]  /*a910*/  F2FP.BF16.F32.PACK_AB R118, R41, R60 ;  /* 0x0000003c2976723e */ /* 0x000fe400000010ff */
[----:B------:R2:W5:Y:S01]  /*a920*/  MUFU.EX2 R40, R4 ;  /* 0x0000000400287308 */ /* 0x0005620000000800 */
[----:B---3--:R-:W-:Y:S01]  /*a930*/  MOV R141, R56 ;  /* 0x00000038008d7202 */ /* 0x008fe20000000f00 */
[--C-:B------:R-:W-:Y:S01]  /*a940*/  FFMA.FTZ R60, R185, UR4, -R108.reuse ;  /* 0x00000004b93c7c23 */ /* 0x100fe2000801086c */
[----:B--2---:R-:W-:Y:S01]  /*a950*/  FMUL.FTZ R4, R102, R116 ;  /* 0x0000007466047220 */ /* 0x004fe20000410000 */
[----:B------:R-:W-:Y:S01]  /*a960*/  F2FP.BF16.F32.PACK_AB R116, R58, R178 ;  /* 0x000000b23a74723e */ /* 0x000fe200000010ff */
[----:B------:R-:W-:Y:S01]  /*a970*/  FFMA.FTZ R58, R183, UR4, -R108 ;  /* 0x00000004b73a7c23 */ /* 0x000fe2000801086c */
[----:B-----5:R-:W-:Y:S01]  /*a980*/  F2FP.BF16.F32.PACK_AB R119, R40, R56 ;  /* 0x000000382877723e */ /* 0x020fe200000010ff */
[----:B------:R-:W-:Y:S01]  /*a990*/  FFMA.FTZ R56, R48, UR4, -R107 ;  /* 0x0000000430387c23 */ /* 0x000fe2000801086b */
[C---:B------:R-:W-:Y:S02]  /*a9a0*/  FMUL.FTZ R48, R102.reuse, R152 ;  /* 0x0000009866307220 */ /* 0x040fe40000410000 */
[-C--:B------:R-:W-:Y:S06]  /*a9b0*/  HMMA.16816.F32.BF16 R4, R112, R20.reuse, R4 ;  /* 0x000000147004723c */ /* 0x080fec0000041804 */
[C---:B------:R-:W-:Y:S06]  /*a9c0*/  HMMA.16816.F32.BF16 R8, R116.reuse, R20, R8 ;  /* 0x000000147408723c */ /* 0x040fec0000041808 */
[-C--:B------:R-:W-:Y:S05]  /*a9d0*/  HMMA.16816.F32.BF16 R12, R116, R22.reuse, R12 ;  /* 0x00000016740c723c */ /* 0x080fea000004180c */
[C---:B------:R-:W-:Y:S01]  /*a9e0*/  FMUL.FTZ R20, R102.reuse, R132 ;  /* 0x0000008466147220 */ /* 0x040fe20000410000 */
[C---:B------:R-:W-:Y:S05]  /*a9f0*/  HMMA.16816.F32.BF16 R16, R112.reuse, R22, R16 ;  /* 0x000000167010723c */ /* 0x040fea0000041810 */
[----:B------:R-:W-:Y:S01]  /*aa00*/  FMUL.FTZ R21, R102, R133 ;  /* 0x0000008566157220 */ /* 0x000fe20000410000 */
[----:B------:R-:W-:Y:S01]  /*aa10*/  MOV R133, R43 ;  /* 0x0000002b00857202 */ /* 0x000fe20000000f00 */
[C---:B------:R-:W-:Y:S01]  /*aa20*/  FMUL.FTZ R22, R101.reuse, R134 ;  /* 0x0000008665167220 */ /* 0x040fe20000410000 */
[C---:B------:R-:W-:Y:S03]  /*aa30*/  FMUL.FTZ R23, R101.reuse, R135 ;  /* 0x0000008765177220 */ /* 0x040fe60000410000 */
[----:B------:R-:W-:Y:S01]  /*aa40*/  MOV R134, R51 ;  /* 0x0000003300867202 */ /* 0x000fe20000000f00 */
[----:B------:R-:W-:Y:S01]  /*aa50*/  FMUL.FTZ R51, R101, R155 ;  /* 0x0000009b65337220 */ /* 0x000fe20000410000 */
[----:B------:R-:W-:Y:S01]  /*aa60*/  MOV R135, R57 ;  /* 0x0000003900877202 */ /* 0x000fe20000000f00 */
[----:B------:R-:W-:Y:S01]  /*aa70*/  LDSM.16.MT88.4 R152, [R220+0xac00] ;  /* 0x00ac0000dc98783b */ /* 0x000fe20000004200 */
[-C--:B-1----:R-:W-:Y:S03]  /*aa80*/  HMMA.16816.F32.BF16 R20, R112, R36.reuse, R20 ;  /* 0x000000247014723c */ /* 0x082fe60000041814 */
[----:B------:R-:W-:Y:S01]  /*aa90*/  FMUL.FTZ R57, R2, R161 ;  /* 0x000000a102397220 */ /* 0x000fe20000410000 */
[----:B------:R-:W-:Y:S01]  /*aaa0*/  FFMA.FTZ R132, R195, UR4, -R111 ;  /* 0x00000004c3847c23 */ /* 0x000fe2000801086f */
[----:B------:R-:W-:Y:S01]  /*aab0*/  FMUL.FTZ R43, R0, R147 ;  /* 0x00000093002b7220 */ /* 0x000fe20000410000 */
[C---:B------:R-:W-:Y:S01]  /*aac0*/  HMMA.16816.F32.BF16 R24, R116.reuse, R36, R24 ;  /* 0x000000247418723c */ /* 0x040fe20000041818 */
[----:B------:R-:W2:Y:S01]  /*aad0*/  LDL.LU R161, [R1+0x14] ;  /* 0x0000140001a17983 */ /* 0x000ea20000300800 */
[----:B------:R1:W-:Y:S03]  /*aae0*/  MUFU.EX2 R242, R132 ;  /* 0x0000008400f27308 */ /* 0x0003e60000000800 */
[----:B------:R-:W-:Y:S01]  /*aaf0*/  MOV R175, R135 ;  /* 0x0000008700af7202 */ /* 0x000fe20000000f00 */
[-C--:B------:R-:W-:Y:S05]  /*ab00*/  HMMA.16816.F32.BF16 R28, R116, R38.reuse, R28 ;  /* 0x00000026741c723c */ /* 0x080fea000004181c */
[C---:B------:R-:W-:Y:S01]  /*ab10*/  FMUL.FTZ R36, R102.reuse, R148 ;  /* 0x0000009466247220 */ /* 0x040fe20000410000 */
[C---:B------:R-:W-:Y:S05]  /*ab20*/  HMMA.16816.F32.BF16 R32, R112.reuse, R38, R32 ;  /* 0x000000267020723c */ /* 0x040fea0000041820 */
[----:B------:R-:W-:Y:S01]  /*ab30*/  FMUL.FTZ R37, R102, R149 ;  /* 0x0000009566257220 */ /* 0x000fe20000410000 */
[----:B------:R-:W-:Y:S01]  /*ab40*/  MOV R149, R40 ;  /* 0x0000002800957202 */ /* 0x000fe20000000f00 */
[C---:B------:R-:W-:Y:S01]  /*ab50*/  FMUL.FTZ R38, R101.reuse, R150 ;  /* 0x0000009665267220 */ /* 0x040fe20000410000 */
[----:B------:R-:W-:Y:S01]  /*ab60*/  FMUL.FTZ R39, R101, R151 ;  /* 0x0000009765277220 */ /* 0x000fe20000410000 */
[----:B------:R3:W-:Y:S02]  /*ab70*/  MUFU.EX2 R150, R56 ;  /* 0x0000003800967308 */ /* 0x0007e40000000800 */
[----:B------:R-:W-:Y:S01]  /*ab80*/  MOV R148, R41 ;  /* 0x0000002900947202 */ /* 0x000fe20000000f00 */
[C---:B------:R-:W-:Y:S01]  /*ab90*/  FMUL.FTZ R40, R2.reuse, R144 ;  /* 0x0000009002287220 */ /* 0x040fe20000410000 */
[C---:B------:R-:W-:Y:S01]  /*aba0*/  FMUL.FTZ R41, R2.reuse, R145 ;  /* 0x0000009102297220 */ /* 0x040fe20000410000 */
[--C-:B-1----:R-:W-:Y:S01]  /*abb0*/  FFMA.FTZ R132, R203, UR4, -R110.reuse ;  /* 0x00000004cb847c23 */ /* 0x102fe2000801086e */
[-C--:B------:R-:W-:Y:S04]  /*abc0*/  HMMA.16816.F32.BF16 R36, R112, R52.reuse, R36 ;  /* 0x000000347024723c */ /* 0x080fe80000041824 */
[----:B------:R1:W-:Y:S01]  /*abd0*/  MUFU.EX2 R151, R58 ;  /* 0x0000003a00977308 */ /* 0x0003e20000000800 */
[----:B------:R-:W-:Y:S01]  /*abe0*/  MOV R203, R149 ;  /* 0x0000009500cb7202 */ /* 0x000fe20000000f00 */
[C---:B------:R-:W-:Y:S08]  /*abf0*/  HMMA.16816.F32.BF16 R40, R116.reuse, R52, R40 ;  /* 0x000000347428723c */ /* 0x040ff00000041828 */
[----:B------:R5:W-:Y:S03]  /*ac00*/  MUFU.EX2 R145, R60 ;  /* 0x0000003c00917308 */ /* 0x000be60000000800 */
[----:B---3--:R-:W-:Y:S01]  /*ac10*/  FMUL.FTZ R56, R2, R160 ;  /* 0x000000a002387220 */ /* 0x008fe20000410000 */
[-C--:B------:R-:W-:Y:S03]  /*ac20*/  HMMA.16816.F32.BF16 R44, R116, R54.reuse, R44 ;  /* 0x00000036742c723c */ /* 0x080fe6000004182c */
[--C-:B------:R-:W-:Y:S03]  /*ac30*/  FFMA.FTZ R52, R179, UR4, -R107.reuse ;  /* 0x00000004b3347c23 */ /* 0x100fe6000801086b */
[C---:B------:R-:W-:Y:S01]  /*ac40*/  HMMA.16816.F32.BF16 R48, R112.reuse, R54, R48 ;  /* 0x000000367030723c */ /* 0x040fe20000041830 */
[----:B------:R3:W-:Y:S04]  /*ac50*/  MUFU.EX2 R144, R52 ;  /* 0x0000003400907308 */ /* 0x0007e80000000800 */
[----:B------:R-:W-:Y:S01]  /*ac60*/  FMUL.FTZ R53, R102, R165 ;  /* 0x000000a566357220 */ /* 0x000fe20000410000 */
[----:B-1----:R-:W-:Y:S01]  /*ac70*/  FMUL.FTZ R58, R0, R162 ;  /* 0x000000a2003a7220 */ /* 0x002fe20000410000 */
[C---:B------:R-:W-:Y:S01]  /*ac80*/  FMUL.FTZ R54, R101.reuse, R166 ;  /* 0x000000a665367220 */ /* 0x040fe20000410000 */
[----:B------:R-:W-:Y:S03]  /*ac90*/  FMUL.FTZ R55, R101, R167 ;  /* 0x000000a765377220 */ /* 0x000fe60000410000 */
[----:B-----5:R-:W-:Y:S01]  /*aca0*/  FMUL.FTZ R60, R2, R172 ;  /* 0x000000ac023c7220 */ /* 0x020fe20000410000 */
[----:B------:R-:W-:Y:S02]  /*acb0*/  MOV R160, R134 ;  /* 0x0000008600a07202 */ /* 0x000fe40000000f00 */
[----:B------:R-:W-:Y:S02]  /*acc0*/  MOV R162, R133 ;  /* 0x0000008500a27202 */ /* 0x000fe40000000f00 */
[----:B------:R-:W-:Y:S01]  /*acd0*/  MOV R172, R138 ;  /* 0x0000008a00ac7202 */ /* 0x000fe20000000f00 */
[----:B---3--:R-:W-:Y:S07]  /*ace0*/  FMUL.FTZ R52, R102, R164 ;  /* 0x000000a466347220 */ /* 0x008fee0000410000 */
[-C--:B------:R-:W-:Y:S06]  /*acf0*/  HMMA.16816.F32.BF16 R52, R112, R120.reuse, R52 ;  /* 0x000000787034723c */ /* 0x080fec0000041834 */
[C---:B------:R-:W-:Y:S06]  /*ad00*/  HMMA.16816.F32.BF16 R56, R116.reuse, R120, R56 ;  /* 0x000000787438723c */ /* 0x040fec0000041838 */
[-C--:B------:R-:W-:Y:S05]  /*ad10*/  HMMA.16816.F32.BF16 R60, R116, R122.reuse, R60 ;  /* 0x0000007a743c723c */ /* 0x080fea000004183c */
[----:B------:R-:W-:Y:S01]  /*ad20*/  FFMA.FTZ R120, R180, UR4, -R107 ;  /* 0x00000004b4787c23 */ /* 0x000fe2000801086b */
[C---:B------:R-:W-:Y:S01]  /*ad30*/  HMMA.16816.F32.BF16 R64, R112.reuse, R122, R64 ;  /* 0x0000007a7040723c */ /* 0x040fe20000041840 */
[----:B------:R-:W-:Y:S05]  /*ad40*/  MUFU.EX2 R180, R109 ;  /* 0x0000006d00b47308 */ /* 0x000fea0000000800 */
[-C--:B------:R-:W-:Y:S05]  /*ad50*/  HMMA.16816.F32.BF16 R68, R112, R124.reuse, R68 ;  /* 0x0000007c7044723c */ /* 0x080fea0000041844 */
[----:B------:R1:W-:Y:S01]  /*ad60*/  MUFU.EX2 R252, R120 ;  /* 0x0000007800fc7308 */ /* 0x0003e20000000800 */
[C---:B------:R-:W-:Y:S06]  /*ad70*/  HMMA.16816.F32.BF16 R72, R116.reuse, R124, R72 ;  /* 0x0000007c7448723c */ /* 0x040fec0000041848 */
[-C--:B------:R-:W-:Y:S05]  /*ad80*/  HMMA.16816.F32.BF16 R76, R116, R126.reuse, R76 ;  /* 0x0000007e744c723c */ /* 0x080fea000004184c */
[----:B------:R-:W-:Y:S01]  /*ad90*/  FFMA.FTZ R124, R187, UR4, -R110 ;  /* 0x00000004bb7c7c23 */ /* 0x000fe2000801086e */
[C---:B------:R-:W-:Y:S03]  /*ada0*/  HMMA.16816.F32.BF16 R80, R112.reuse, R126, R80 ;  /* 0x0000007e7050723c */ /* 0x040fe60000041850 */
[----:B------:R3:W5:Y:S02]  /*adb0*/  MUFU.EX2 R247, R124 ;  /* 0x0000007c00f77308 */ /* 0x0007640000000800 */
[--C-:B-1----:R-:W-:Y:S01]  /*adc0*/  FFMA.FTZ R120, R184, UR4, -R108.reuse ;  /* 0x00000004b8787c23 */ /* 0x102fe2000801086c */
[--C-:B------:R-:W-:Y:S07]  /*add0*/  FFMA.FTZ R125, R193, UR4, -R111.reuse ;  /* 0x00000004c17d7c23 */ /* 0x100fee000801086f */
[----:B------:R1:W5:Y:S10]  /*ade0*/  MUFU.EX2 R249, R120 ;  /* 0x0000007800f97308 */ /* 0x0003740000000800 */
[----:B------:R-:W-:Y:S01]  /*adf0*/  MUFU.EX2 R246, R125 ;  /* 0x0000007d00f67308 */ /* 0x000fe20000000800 */
[--C-:B---3--:R-:W-:Y:S09]  /*ae00*/  FFMA.FTZ R124, R194, UR4, -R111.reuse ;  /* 0x00000004c27c7c23 */ /* 0x108ff2000801086f */
[----:B------:R3:W5:Y:S01]  /*ae10*/  MUFU.EX2 R244, R124 ;  /* 0x0000007c00f47308 */ /* 0x0007620000000800 */
[----:B-1----:R-:W1:Y:S08]  /*ae20*/  LDSM.16.MT88.4 R120, [R222+0xb000] ;  /* 0x00b00000de78783b */ /* 0x002e700000004200 */
[----:B---3--:R-:W3:Y:S01]  /*ae30*/  LDSM.16.MT88.4 R124, [R220+0x9400] ;  /* 0x00940000dc7c783b */ /* 0x008ee20000004200 */
[-C--:B-1----:R-:W-:Y:S06]  /*ae40*/  HMMA.16816.F32.BF16 R84, R112, R120.reuse, R84 ;  /* 0x000000787054723c */ /* 0x082fec0000041854 */
[C---:B------:R-:W-:Y:S06]  /*ae50*/  HMMA.16816.F32.BF16 R88, R116.reuse, R120, R88 ;  /* 0x000000787458723c */ /* 0x040fec0000041858 */
[-C--:B------:R-:W-:Y:S05]  /*ae60*/  HMMA.16816.F32.BF16 R92, R116, R122.reuse, R92 ;  /* 0x0000007a745c723c */ /* 0x080fea000004185c */
[----:B------:R-:W-:Y:S01]  /*ae70*/  FFMA.FTZ R120, R189, UR4, -R111 ;  /* 0x00000004bd787c23 */ /* 0x000fe2000801086f */
[----:B------:R-:W-:Y:S03]  /*ae80*/  HMMA.16816.F32.BF16 R96, R112, R122, R96 ;  /* 0x0000007a7060723c */ /* 0x000fe60000041860 */
[----:B------:R1:W3:Y:S02]  /*ae90*/  MUFU.EX2 R241, R120 ;  /* 0x0000007800f17308 */ /* 0x0002e40000000800 */
[----:B-----5:R-:W-:Y:S02]  /*aea0*/  F2FP.BF16.F32.PACK_AB R116, R247, R248 ;  /* 0x000000f8f774723e */ /* 0x020fe400000010ff */
[----:B------:R-:W-:Y:S04]  /*aeb0*/  F2FP.BF16.F32.PACK_AB R112, R144, R150 ;  /* 0x000000969070723e */ /* 0x000fe800000010ff */
[----:B------:R-:W-:Y:S02]  /*aec0*/  F2FP.BF16.F32.PACK_AB R113, R145, R151 ;  /* 0x000000979171723e */ /* 0x000fe400000010ff */
[----:B------:R-:W-:Y:S02]  /*aed0*/  F2FP.BF16.F32.PACK_AB R114, R252, R251 ;  /* 0x000000fbfc72723e */ /* 0x000fe400000010ff */
[----:B------:R-:W-:Y:S02]  /*aee0*/  F2FP.BF16.F32.PACK_AB R115, R250, R249 ;  /* 0x000000f9fa73723e */ /* 0x000fe400000010ff */
[----:B------:R-:W-:Y:S02]  /*aef0*/  F2FP.BF16.F32.PACK_AB R117, R244, R246 ;  /* 0x000000f6f475723e */ /* 0x000fe400000010ff */
[----:B------:R-:W-:Y:S01]  /*af00*/  F2FP.BF16.F32.PACK_AB R118, R243, R245 ;  /* 0x000000f5f376723e */ /* 0x000fe200000010ff */
[----:B-1----:R-:W1:Y:S01]  /*af10*/  LDSM.16.MT88.4 R120, [R220+0xa400] ;  /* 0x00a40000dc78783b */ /* 0x002e620000004200 */
[----:B---3--:R-:W-:Y:S01]  /*af20*/  F2FP.BF16.F32.PACK_AB R119, R241, R242 ;  /* 0x000000f2f177723e */ /* 0x008fe200000010ff */
[-C--:B------:R-:W-:Y:S06]  /*af30*/  HMMA.16816.F32.BF16 R4, R112, R124.reuse, R4 ;  /* 0x0000007c7004723c */ /* 0x080fec0000041804 */
[C---:B------:R-:W-:Y:S06]  /*af40*/  HMMA.16816.F32.BF16 R8, R116.reuse, R124, R8 ;  /* 0x0000007c7408723c */ /* 0x040fec0000041808 */
[-C--:B------:R-:W-:Y:S05]  /*af50*/  HMMA.16816.F32.BF16 R12, R116, R126.reuse, R12 ;  /* 0x0000007e740c723c */ /* 0x080fea000004180c */
[--C-:B------:R-:W-:Y:S01]  /*af60*/  FFMA.FTZ R124, R190, UR4, -R107.reuse ;  /* 0x00000004be7c7c23 */ /* 0x100fe2000801086b */
[C---:B------:R-:W-:Y:S03]  /*af70*/  HMMA.16816.F32.BF16 R16, R112.reuse, R126, R16 ;  /* 0x0000007e7010723c */ /* 0x040fe60000041810 */
[----:B------:R3:W-:Y:S03]  /*af80*/  MUFU.EX2 R239, R124 ;  /* 0x0000007c00ef7308 */ /* 0x0007e60000000800 */
[-C--:B------:R-:W-:Y:S06]  /*af90*/  HMMA.16816.F32.BF16 R20, R112, R128.reuse, R20 ;  /* 0x000000807014723c */ /* 0x080fec0000041814 */
[C---:B------:R-:W-:Y:S06]  /*afa0*/  HMMA.16816.F32.BF16 R24, R116.reuse, R128, R24 ;  /* 0x000000807418723c */ /* 0x040fec0000041818 */
[-C--:B------:R-:W-:Y:S05]  /*afb0*/  HMMA.16816.F32.BF16 R28, R116, R130.reuse, R28 ;  /* 0x00000082741c723c */ /* 0x080fea000004181c */
[--C-:B------:R-:W-:Y:S01]  /*afc0*/  FFMA.FTZ R128, R198, UR4, -R108.reuse ;  /* 0x00000004c6807c23 */ /* 0x100fe2000801086c */
[C---:B------:R-:W-:Y:S01]  /*afd0*/  HMMA.16816.F32.BF16 R32, R112.reuse, R130, R32 ;  /* 0x000000827020723c */ /* 0x040fe20000041820 */
[----:B------:R-:W-:Y:S04]  /*afe0*/  MUFU.EX2 R198, R132 ;  /* 0x0000008400c67308 */ /* 0x000fe80000000800 */
[--C-:B---3--:R-:W-:Y:S01]  /*aff0*/  FFMA.FTZ R124, R191, UR4, -R107.reuse ;  /* 0x00000004bf7c7c23 */ /* 0x108fe2000801086b */
[-C--:B-1----:R-:W-:Y:S05]  /*b000*/  HMMA.16816.F32.BF16 R36, R112, R120.reuse, R36 ;  /* 0x000000787024723c */ /* 0x082fea0000041824 */
[----:B------:R1:W-:Y:S01]  /*b010*/  MUFU.EX2 R234, R128 ;  /* 0x0000008000ea7308 */ /* 0x0003e20000000800 */
[C---:B------:R-:W-:Y:S09]  /*b020*/  HMMA.16816.F32.BF16 R40, R116.reuse, R120, R40 ;  /* 0x000000787428723c */ /* 0x040ff20000041828 */
[----:B------:R3:W-:Y:S01]  /*b030*/  MUFU.EX2 R240, R124 ;  /* 0x0000007c00f07308 */ /* 0x0007e20000000800 */
[-C--:B------:R-:W-:Y:S03]  /*b040*/  HMMA.16816.F32.BF16 R44, R116, R122.reuse, R44 ;  /* 0x0000007a742c723c */ /* 0x080fe6000004182c */
[--C-:B------:R-:W-:Y:S03]  /*b050*/  FFMA.FTZ R120, R199, UR4, -R108.reuse ;  /* 0x00000004c7787c23 */ /* 0x100fe6000801086c */
[C---:B------:R-:W-:Y:S03]  /*b060*/  HMMA.16816.F32.BF16 R48, R112.reuse, R122, R48 ;  /* 0x0000007a7030723c */ /* 0x040fe60000041830 */
[----:B------:R5:W-:Y:S02]  /*b070*/  MUFU.EX2 R232, R120 ;  /* 0x0000007800e87308 */ /* 0x000be40000000800 */
[----:B-1----:R-:W-:Y:S01]  /*b080*/  FFMA.FTZ R128, R200, UR4, -R108 ;  /* 0x00000004c8807c23 */ /* 0x002fe2000801086c */
[----:B---3--:R-:W1:Y:S07]  /*b090*/  LDSM.16.MT88.4 R124, [R222+0xa400] ;  /* 0x00a40000de7c783b */ /* 0x008e6e0000004200 */
[----:B------:R3:W-:Y:S01]  /*b0a0*/  MUFU.EX2 R236, R128 ;  /* 0x0000008000ec7308 */ /* 0x0007e20000000800 */
[----:B--2---:R-:W-:Y:S04]  /*b0b0*/  FFMA.FTZ R0, R0, R161, R162 ;  /* 0x000000a100007223 */ /* 0x004fe800000100a2 */
[----:B------:R-:W-:Y:S01]  /*b0c0*/  FADD.FTZ R0, R173, R0 ;  /* 0x00000000ad007221 */ /* 0x000fe20000010000 */
[----:B-----5:R-:W-:Y:S04]  /*b0d0*/  FFMA.FTZ R120, R201, UR4, -R108 ;  /* 0x00000004c9787c23 */ /* 0x020fe8000801086c */
[----:B------:R2:W-:Y:S01]  /*b0e0*/  MUFU.EX2 R233, R120 ;  /* 0x0000007800e97308 */ /* 0x0005e20000000800 */
[--C-:B---3--:R-:W-:Y:S09]  /*b0f0*/  FFMA.FTZ R128, R196, UR4, -R107.reuse ;  /* 0x00000004c4807c23 */ /* 0x108ff2000801086b */
[----:B------:R3:W-:Y:S01]  /*b100*/  MUFU.EX2 R235, R128 ;  /* 0x0000008000eb7308 */ /* 0x0007e20000000800 */
[--C-:B--2---:R-:W-:Y:S09]  /*b110*/  FFMA.FTZ R120, R205, UR4, -R110.reuse ;  /* 0x00000004cd787c23 */ /* 0x104ff2000801086e */
[----:B------:R-:W-:Y:S01]  /*b120*/  MUFU.EX2 R205, R120 ;  /* 0x0000007800cd7308 */ /* 0x000fe20000000800 */
[----:B---3--:R-:W-:Y:S01]  /*b130*/  FFMA.FTZ R128, R197, UR4, -R107 ;  /* 0x00000004c5807c23 */ /* 0x008fe2000801086b */
[-C--:B-1----:R-:W-:Y:S08]  /*b140*/  HMMA.16816.F32.BF16 R52, R112, R124.reuse, R52 ;  /* 0x0000007c7034723c */ /* 0x082ff00000041834 */
[----:B------:R1:W-:Y:S01]  /*b150*/  MUFU.EX2 R237, R128 ;  /* 0x0000008000ed7308 */ /* 0x0003e20000000800 */
[C---:B------:R-:W-:Y:S06]  /*b160*/  HMMA.16816.F32.BF16 R56, R116.reuse, R124, R56 ;  /* 0x0000007c7438723c */ /* 0x040fec0000041838 */
[-C--:B------:R-:W-:Y:S05]  /*b170*/  HMMA.16816.F32.BF16 R60, R116, R126.reuse, R60 ;  /* 0x0000007e743c723c */ /* 0x080fea000004183c */
[--C-:B------:R-:W-:Y:S01]  /*b180*/  FFMA.FTZ R124, R207, UR4, -R111.reuse ;  /* 0x00000004cf7c7c23 */ /* 0x100fe2000801086f */
[C---:B------:R-:W-:Y:S01]  /*b190*/  HMMA.16816.F32.BF16 R64, R112.reuse, R126, R64 ;  /* 0x0000007e7040723c */ /* 0x040fe20000041840 */
[----:B-1----:R-:W1:Y:S02]  /*b1a0*/  LDSM.16.MT88.4 R128, [R220+0xb400] ;  /* 0x00b40000dc80783b */ /* 0x002e640000004200 */
[----:B------:R2:W-:Y:S02]  /*b1b0*/  MUFU.EX2 R199, R124 ;  /* 0x0000007c00c77308 */ /* 0x0005e40000000800 */
[--C-:B------:R-:W-:Y:S01]  /*b1c0*/  FFMA.FTZ R120, R204, UR4, -R110.reuse ;  /* 0x00000004cc787c23 */ /* 0x100fe2000801086e */
[----:B------:R-:W-:Y:S02]  /*b1d0*/  MOV R204, R145 ;  /* 0x0000009100cc7202 */ /* 0x000fe40000000f00 */
[----:B------:R-:W-:Y:S05]  /*b1e0*/  MOV R207, R144 ;  /* 0x0000009000cf7202 */ /* 0x000fea0000000f00 */
[----:B------:R3:W5:Y:S01]  /*b1f0*/  MUFU.EX2 R201, R120 ;  /* 0x0000007800c97308 */ /* 0x0007620000000800 */
[--C-:B--2---:R-:W-:Y:S01]  /*b200*/  FFMA.FTZ R124, R208, UR4, -R111.reuse ;  /* 0x00000004d07c7c23 */ /* 0x104fe2000801086f */
[----:B------:R-:W-:Y:S08]  /*b210*/  MOV R208, R151 ;  /* 0x0000009700d07202 */ /* 0x000ff00000000f00 */
[----:B------:R2:W4:Y:S01]  /*b220*/  MUFU.EX2 R200, R124 ;  /* 0x0000007c00c87308 */ /* 0x0005220000000800 */
[----:B---3--:R-:W3:Y:S01]  /*b230*/  LDSM.16.MT88.4 R120, [R222+0xb400] ;  /* 0x00b40000de78783b */ /* 0x008ee20000004200 */
[----:B--2---:R-:W-:Y:S01]  /*b240*/  FFMA.FTZ R124, R202, UR4, -R110 ;  /* 0x00000004ca7c7c23 */ /* 0x004fe2000801086e */
[-C--:B-1----:R-:W-:Y:S07]  /*b250*/  HMMA.16816.F32.BF16 R68, R112, R128.reuse, R68 ;  /* 0x000000807044723c */ /* 0x082fee0000041844 */
[----:B------:R1:W2:Y:S01]  /*b260*/  MUFU.EX2 R197, R124 ;  /* 0x0000007c00c57308 */ /* 0x0002a20000000800 */
[----:B------:R-:W-:Y:S01]  /*b270*/  MOV R202, R150 ;  /* 0x0000009600ca7202 */ /* 0x000fe20000000f00 */
[C---:B------:R-:W-:Y:S06]  /*b280*/  HMMA.16816.F32.BF16 R72, R116.reuse, R128, R72 ;  /* 0x000000807448723c */ /* 0x040fec0000041848 */
[-C--:B------:R-:W-:Y:S05]  /*b290*/  HMMA.16816.F32.BF16 R76, R116, R130.reuse, R76 ;  /* 0x00000082744c723c */ /* 0x080fea000004184c */
[--C-:B------:R-:W-:Y:S01]  /*b2a0*/  FFMA.FTZ R128, R212, UR4, -R111.reuse ;  /* 0x00000004d4807c23 */ /* 0x100fe2000801086f */
[C---:B------:R-:W-:Y:S01]  /*b2b0*/  HMMA.16816.F32.BF16 R80, R112.reuse, R130, R80 ;  /* 0x000000827050723c */ /* 0x040fe20000041850 */
[----:B-1----:R-:W1:Y:S02]  /*b2c0*/  LDSM.16.MT88.4 R124, [R220+0x9800] ;  /* 0x00980000dc7c783b */ /* 0x002e640000004200 */
[----:B------:R5:W-:Y:S02]  /*b2d0*/  MUFU.EX2 R196, R128 ;  /* 0x0000008000c47308 */ /* 0x000be40000000800 */
[----:B------:R-:W-:Y:S01]  /*b2e0*/  MOV R212, R148 ;  /* 0x0000009400d47202 */ /* 0x000fe20000000f00 */
[-C--:B---3--:R-:W-:Y:S06]  /*b2f0*/  HMMA.16816.F32.BF16 R84, R112, R120.reuse, R84 ;  /* 0x000000787054723c */ /* 0x088fec0000041854 */
[C---:B------:R-:W-:Y:S06]  /*b300*/  HMMA.16816.F32.BF16 R88, R116.reuse, R120, R88 ;  /* 0x000000787458723c */ /* 0x040fec0000041858 */
[-C--:B------:R-:W-:Y:S05]  /*b310*/  HMMA.16816.F32.BF16 R92, R116, R122.reuse, R92 ;  /* 0x0000007a745c723c */ /* 0x080fea000004185c */
[----:B-----5:R-:W-:Y:S01]  /*b320*/  FFMA.FTZ R128, R211, UR4, -R111 ;  /* 0x00000004d3807c23 */ /* 0x020fe2000801086f */
[----:B------:R-:W-:Y:S01]  /*b330*/  HMMA.16816.F32.BF16 R96, R112, R122, R96 ;  /* 0x0000007a7060723c */ /* 0x000fe20000041860 */
[----:B------:R-:W-:Y:S02]  /*b340*/  LDSM.16.MT88.4 R120, [R220+0xa800] ;  /* 0x00a80000dc78783b */ /* 0x000fe40000004200 */
[----:B------:R3:W5:Y:S02]  /*b350*/  MUFU.EX2 R195, R128 ;  /* 0x0000008000c37308 */ /* 0x0007640000000800 */
[----:B------:R-:W-:Y:S02]  /*b360*/  F2FP.BF16.F32.PACK_AB R116, R201, R205 ;  /* 0x000000cdc974723e */ /* 0x000fe400000010ff */
[----:B------:R-:W-:Y:S04]  /*b370*/  F2FP.BF16.F32.PACK_AB R112, R240, R239 ;  /* 0x000000eff070723e */ /* 0x000fe800000010ff */
[----:B------:R-:W-:Y:S02]  /*b380*/  F2FP.BF16.F32.PACK_AB R113, R236, R234 ;  /* 0x000000eaec71723e */ /* 0x000fe400000010ff */
[----:B------:R-:W-:Y:S02]  /*b390*/  F2FP.BF16.F32.PACK_AB R114, R237, R235 ;  /* 0x000000ebed72723e */ /* 0x000fe400000010ff */
[----:B------:R-:W-:Y:S02]  /*b3a0*/  F2FP.BF16.F32.PACK_AB R115, R233, R232 ;  /* 0x000000e8e973723e */ /* 0x000fe400000010ff */
[----:B----4-:R-:W-:Y:S02]  /*b3b0*/  F2FP.BF16.F32.PACK_AB R117, R200, R199 ;  /* 0x000000c7c875723e */ /* 0x010fe400000010ff */
[----:B--2---:R-:W-:Y:S01]  /*b3c0*/  F2FP.BF16.F32.PACK_AB R118, R198, R197 ;  /* 0x000000c5c676723e */ /* 0x004fe200000010ff */
[----:B---3--:R-:W2:Y:S01]  /*b3d0*/  LDSM.16.MT88.4 R128, [R222+0x9800] ;  /* 0x00980000de80783b */ /* 0x008ea20000004200 */
[----:B-----5:R-:W-:Y:S01]  /*b3e0*/  F2FP.BF16.F32.PACK_AB R119, R195, R196 ;  /* 0x000000c4c377723e */ /* 0x020fe200000010ff */
[-C--:B-1----:R-:W-:Y:S03]  /*b3f0*/  HMMA.16816.F32.BF16 R4, R112, R124.reuse, R4 ;  /* 0x0000007c7004723c */ /* 0x082fe60000041804 */
[----:B------:R-:W-:Y:S03]  /*b400*/  MOV R211, R143 ;  /* 0x0000008f00d37202 */ /* 0x000fe60000000f00 */
[C---:B------:R-:W-:Y:S06]  /*b410*/  HMMA.16816.F32.BF16 R8, R116.reuse, R124, R8 ;  /* 0x0000007c7408723c */ /* 0x040fec0000041808 */
[-C--:B------:R-:W-:Y:S05]  /*b420*/  HMMA.16816.F32.BF16 R12, R116, R126.reuse, R12 ;  /* 0x0000007e740c723c */ /* 0x080fea000004180c */
[--C-:B------:R-:W-:Y:S01]  /*b430*/  FFMA.FTZ R124, R214, UR4, -R107.reuse ;  /* 0x00000004d67c7c23 */ /* 0x100fe2000801086b */
[C---:B------:R-:W-:Y:S03]  /*b440*/  HMMA.16816.F32.BF16 R16, R112.reuse, R126, R16 ;  /* 0x0000007e7010723c */ /* 0x040fe60000041810 */
[----:B------:R1:W-:Y:S02]  /*b450*/  MUFU.EX2 R194, R124 ;  /* 0x0000007c00c27308 */ /* 0x0003e40000000800 */
[----:B------:R-:W-:Y:S01]  /*b460*/  MOV R214, R142 ;  /* 0x0000008e00d67202 */ /* 0x000fe20000000f00 */
[-C--:B--2---:R-:W-:Y:S05]  /*b470*/  HMMA.16816.F32.BF16 R20, R112, R128.reuse, R20 ;  /* 0x000000807014723c */ /* 0x084fea0000041814 */
[--C-:B-1----:R-:W-:Y:S01]  /*b480*/  FFMA.FTZ R124, R213, UR4, -R107.reuse ;  /* 0x00000004d57c7c23 */ /* 0x102fe2000801086b */
[----:B------:R-:W-:Y:S01]  /*b490*/  MOV R213, R141 ;  /* 0x0000008d00d57202 */ /* 0x000fe20000000f00 */
[C---:B------:R-:W-:Y:S02]  /*b4a0*/  HMMA.16816.F32.BF16 R24, R116.reuse, R128, R24 ;  /* 0x000000807418723c */ /* 0x040fe40000041818 */
[----:B------:R1:W-:Y:S02]  /*b4b0*/  MUFU.EX2 R193, R124 ;  /* 0x0000007c00c17308 */ /* 0x0003e40000000800 */
[----:B------:R-:W-:Y:S02]  /*b4c0*/  FADD.FTZ R0, R213, R0 ;  /* 0x00000000d5007221 */ /* 0x000fe40000010000 */
[-C--:B------:R-:W-:Y:S05]  /*b4d0*/  HMMA.16816.F32.BF16 R28, R116, R130.reuse, R28 ;  /* 0x00000082741c723c */ /* 0x080fea000004181c */
[--C-:B------:R-:W-:Y:S01]  /*b4e0*/  FFMA.FTZ R128, R228, UR4, -R108.reuse ;  /* 0x00000004e4807c23 */ /* 0x100fe2000801086c */
[C---:B------:R-:W-:Y:S03]  /*b4f0*/  HMMA.16816.F32.BF16 R32, R112.reuse, R130, R32 ;  /* 0x000000827020723c */ /* 0x040fe60000041820 */
[----:B------:R2:W-:Y:S02]  /*b500*/  MUFU.EX2 R190, R128 ;  /* 0x0000008000be7308 */ /* 0x0005e40000000800 */
[----:B------:R-:W-:Y:S01]  /*b510*/  MOV R228, R139 ;  /* 0x0000008b00e47202 */ /* 0x000fe20000000f00 */
[-C--:B------:R-:W-:Y:S05]  /*b520*/  HMMA.16816.F32.BF16 R36, R112, R120.reuse, R36 ;  /* 0x000000787024723c */ /* 0x080fea0000041824 */
[----:B-1----:R-:W-:Y:S01]  /*b530*/  FFMA.FTZ R124, R219, UR4, -R108 ;  /* 0x00000004db7c7c23 */ /* 0x002fe2000801086c */
[C---:B------:R-:W-:Y:S03]  /*b540*/  HMMA.16816.F32.BF16 R40, R116.reuse, R120, R40 ;  /* 0x000000787428723c */ /* 0x040fe60000041828 */
[----:B------:R-:W1:Y:S02]  /*b550*/  MUFU.EX2 R192, R124 ;  /* 0x0000007c00c07308 */ /* 0x000e640000000800 */
[----:B------:R-:W-:Y:S01]  /*b560*/  MOV R219, R140 ;  /* 0x0000008c00db7202 */ /* 0x000fe20000000f00 */
[-C--:B------:R-:W-:Y:S01]  /*b570*/  HMMA.16816.F32.BF16 R44, R116, R122.reuse, R44 ;  /* 0x0000007a742c723c */ /* 0x080fe2000004182c */
[----:B------:R-:W-:Y:S04]  /*b580*/  LDSM.16.MT88.4 R140, [R222+0x9c00] ;  /* 0x009c0000de8c783b */ /* 0x000fe80000004200 */
[--C-:B--2---:R-:W-:Y:S01]  /*b590*/  FFMA.FTZ R128, R216, UR4, -R107.reuse ;  /* 0x00000004d8807c23 */ /* 0x104fe2000801086b */
[C---:B------:R-:W-:Y:S03]  /*b5a0*/  HMMA.16816.F32.BF16 R48, R112.reuse, R122, R48 ;  /* 0x0000007a7030723c */ /* 0x040fe60000041830 */
[----:B------:R2:W-:Y:S01]  /*b5b0*/  MUFU.EX2 R191, R128 ;  /* 0x0000008000bf7308 */ /* 0x0005e20000000800 */
[----:B------:R-:W-:Y:S01]  /*b5c0*/  LDSM.16.MT88.4 R120, [R222+0xb800] ;  /* 0x00b80000de78783b */ /* 0x000fe20000004200 */
[----:B------:R-:W-:Y:S01]  /*b5d0*/  FFMA.FTZ R107, R215, UR4, -R107 ;  /* 0x00000004d76b7c23 */ /* 0x000fe2000801086b */
[----:B------:R-:W-:Y:S01]  /*b5e0*/  MOV R216, R178 ;  /* 0x000000b200d87202 */ /* 0x000fe20000000f00 */
[----:B------:R-:W-:Y:S01]  /*b5f0*/  FADD.FTZ R0, R203, R0 ;  /* 0x00000000cb007221 */ /* 0x000fe20000010000 */
[----:B-1----:R-:W-:Y:S05]  /*b600*/  F2FP.BF16.F32.PACK_AB R109, R190, R192 ;  /* 0x000000c0be6d723e */ /* 0x002fea00000010ff */
[----:B------:R1:W-:Y:S01]  /*b610*/  MUFU.EX2 R189, R107 ;  /* 0x0000006b00bd7308 */ /* 0x0003e20000000800 */
[----:B------:R-:W3:Y:S01]  /*b620*/  LDL.LU R215, [R1+0xc] ;  /* 0x00000c0001d77983 */ /* 0x000ee20000300800 */
[----:B------:R-:W-:Y:S01]  /*b630*/  FFMA.FTZ R2, R2, R163, R216 ;  /* 0x000000a302027223 */ /* 0x000fe200000100d8 */
[----:B------:R-:W-:Y:S02]  /*b640*/  FADD.FTZ R0, R246, R0 ;  /* 0x00000000f6007221 */ /* 0x000fe40000010000 */
[----:B------:R-:W4:Y:S01]  /*b650*/  LDSM.16.MT88.4 R124, [R222+0xa800] ;  /* 0x00a80000de7c783b */ /* 0x000f220000004200 */
[----:B------:R-:W-:Y:S04]  /*b660*/  FADD.FTZ R2, R174, R2 ;  /* 0x00000002ae027221 */ /* 0x000fe80000010000 */
[----:B------:R-:W-:Y:S03]  /*b670*/  FADD.FTZ R2, R219, R2 ;  /* 0x00000002db027221 */ /* 0x000fe60000010000 */
[----:B--2---:R-:W2:Y:S01]  /*b680*/  LDSM.16.MT88.4 R128, [R220+0xb800] ;  /* 0x00b80000dc80783b */ /* 0x004ea20000004200 */
[----:B------:R-:W-:Y:S01]  /*b690*/  FADD.FTZ R2, R212, R2 ;  /* 0x00000002d4027221 */ /* 0x000fe20000010000 */
[--C-:B-1----:R-:W-:Y:S01]  /*b6a0*/  FFMA.FTZ R107, R218, UR4, -R108.reuse ;  /* 0x00000004da6b7c23 */ /* 0x102fe2000801086c */
[----:B------:R-:W-:Y:S01]  /*b6b0*/  FFMA.FTZ R108, R217, UR4, -R108 ;  /* 0x00000004d96c7c23 */ /* 0x000fe2000801086c */
[----:B------:R-:W-:Y:S01]  /*b6c0*/  MOV R218, R177 ;  /* 0x000000b100da7202 */ /* 0x000fe20000000f00 */
[----:B------:R-:W-:Y:S03]  /*b6d0*/  FADD.FTZ R2, R248, R2 ;  /* 0x00000002f8027221 */ /* 0x000fe60000010000 */
[----:B------:R-:W5:Y:S01]  /*b6e0*/  LDL.LU R217, [R1+0x8] ;  /* 0x0000080001d97983 */ /* 0x000f620000300800 */
[----:B------:R1:W-:Y:S10]  /*b6f0*/  MUFU.EX2 R188, R107 ;  /* 0x0000006b00bc7308 */ /* 0x0003f40000000800 */
[----:B------:R2:W-:Y:S01]  /*b700*/  MUFU.EX2 R187, R108 ;  /* 0x0000006c00bb7308 */ /* 0x0005e20000000800 */
[--C-:B-1----:R-:W-:Y:S01]  /*b710*/  FFMA.FTZ R107, R210, UR4, -R110.reuse ;  /* 0x00000004d26b7c23 */ /* 0x102fe2000801086e */
[----:B------:R-:W-:Y:S08]  /*b720*/  MOV R210, R176 ;  /* 0x000000b000d27202 */ /* 0x000ff00000000f00 */
[----:B------:R1:W-:Y:S01]  /*b730*/  MUFU.EX2 R186, R107 ;  /* 0x0000006b00ba7308 */ /* 0x0003e20000000800 */
[-C--:B----4-:R-:W-:Y:S03]  /*b740*/  HMMA.16816.F32.BF16 R52, R112, R124.reuse, R52 ;  /* 0x0000007c7034723c */ /* 0x090fe60000041834 */
[----:B--2---:R-:W-:Y:S03]  /*b750*/  F2FP.BF16.F32.PACK_AB R108, R193, R194 ;  /* 0x000000c2c16c723e */ /* 0x004fe600000010ff */
[C---:B------:R-:W-:Y:S06]  /*b760*/  HMMA.16816.F32.BF16 R56, R116.reuse, R124, R56 ;  /* 0x0000007c7438723c */ /* 0x040fec0000041838 */
[-C--:B------:R-:W-:Y:S05]  /*b770*/  HMMA.16816.F32.BF16 R60, R116, R126.reuse, R60 ;  /* 0x0000007e743c723c */ /* 0x080fea000004183c */
[--C-:B-1----:R-:W-:Y:S01]  /*b780*/  FFMA.FTZ R107, R209, UR4, -R110.reuse ;  /* 0x00000004d16b7c23 */ /* 0x102fe2000801086e */
[C---:B------:R-:W-:Y:S01]  /*b790*/  HMMA.16816.F32.BF16 R64, R112.reuse, R126, R64 ;  /* 0x0000007e7040723c */ /* 0x040fe20000041840 */
[----:B------:R-:W1:Y:S02]  /*b7a0*/  LDSM.16.MT88.4 R124, [R220+0x9c00] ;  /* 0x009c0000dc7c783b */ /* 0x000e640000004200 */
[----:B------:R2:W4:Y:S03]  /*b7b0*/  MUFU.EX2 R185, R107 ;  /* 0x0000006b00b97308 */ /* 0x0005260000000800 */
[-C--:B------:R-:W-:Y:S06]  /*b7c0*/  HMMA.16816.F32.BF16 R68, R112, R128.reuse, R68 ;  /* 0x000000807044723c */ /* 0x080fec0000041844 */
[C---:B------:R-:W-:Y:S06]  /*b7d0*/  HMMA.16816.F32.BF16 R72, R116.reuse, R128, R72 ;  /* 0x000000807448723c */ /* 0x040fec0000041848 */
[-C--:B------:R-:W-:Y:S05]  /*b7e0*/  HMMA.16816.F32.BF16 R76, R116, R130.reuse, R76 ;  /* 0x00000082744c723c */ /* 0x080fea000004184c */
[--C-:B--2---:R-:W-:Y:S01]  /*b7f0*/  FFMA.FTZ R107, R229, UR4, -R111.reuse ;  /* 0x00000004e56b7c23 */ /* 0x104fe2000801086f */
[C---:B------:R-:W-:Y:S03]  /*b800*/  HMMA.16816.F32.BF16 R80, R112.reuse, R130, R80 ;  /* 0x000000827050723c */ /* 0x040fe60000041850 */
[----:B------:R2:W-:Y:S02]  /*b810*/  MUFU.EX2 R184, R107 ;  /* 0x0000006b00b87308 */ /* 0x0005e40000000800 */
[----:B----4-:R-:W-:Y:S01]  /*b820*/  F2FP.BF16.F32.PACK_AB R176, R185, R186 ;  /* 0x000000bab9b0723e */ /* 0x010fe200000010ff */
[-C--:B------:R-:W-:Y:S06]  /*b830*/  HMMA.16816.F32.BF16 R84, R112, R120.reuse, R84 ;  /* 0x000000787054723c */ /* 0x080fec0000041854 */
[C---:B------:R-:W-:Y:S06]  /*b840*/  HMMA.16816.F32.BF16 R88, R116.reuse, R120, R88 ;  /* 0x000000787458723c */ /* 0x040fec0000041858 */
[-C--:B------:R-:W-:Y:S05]  /*b850*/  HMMA.16816.F32.BF16 R92, R116, R122.reuse, R92 ;  /* 0x0000007a745c723c */ /* 0x080fea000004185c */
[--C-:B--2---:R-:W-:Y:S01]  /*b860*/  FFMA.FTZ R107, R230, UR4, -R111.reuse ;  /* 0x00000004e66b7c23 */ /* 0x104fe2000801086f */
[----:B------:R-:W-:Y:S03]  /*b870*/  HMMA.16816.F32.BF16 R96, R112, R122, R96 ;  /* 0x0000007a7060723c */ /* 0x000fe60000041860 */
[----:B------:R2:W4:Y:S02]  /*b880*/  MUFU.EX2 R183, R107 ;  /* 0x0000006b00b77308 */ /* 0x0005240000000800 */
[----:B------:R-:W-:Y:S01]  /*b890*/  FFMA.FTZ R111, R3, UR4, -R111 ;  /* 0x00000004036f7c23 */ /* 0x000fe2000801086f */
[--C-:B--2---:R-:W-:Y:S01]  /*b8a0*/  FFMA.FTZ R107, R231, UR4, -R110.reuse ;  /* 0x00000004e76b7c23 */ /* 0x104fe2000801086e */
[----:B------:R-:W-:Y:S01]  /*b8b0*/  FFMA.FTZ R110, R206, UR4, -R110 ;  /* 0x00000004ce6e7c23 */ /* 0x000fe2000801086e */
[----:B----4-:R-:W-:Y:S05]  /*b8c0*/  F2FP.BF16.F32.PACK_AB R177, R183, R184 ;  /* 0x000000b8b7b1723e */ /* 0x010fea00000010ff */
[----:B------:R-:W-:Y:S10]  /*b8d0*/  MUFU.EX2 R182, R107 ;  /* 0x0000006b00b67308 */ /* 0x000ff40000000800 */
[----:B------:R2:W4:Y:S10]  /*b8e0*/  MUFU.EX2 R181, R110 ;  /* 0x0000006e00b57308 */ /* 0x0005340000000800 */
[----:B------:R1:W1:Y:S01]  /*b8f0*/  MUFU.EX2 R107, R111 ;  /* 0x0000006f006b7308 */ /* 0x0002620000000800 */
[----:B--2---:R-:W-:Y:S02]  /*b900*/  F2FP.BF16.F32.PACK_AB R110, R189, R191 ;  /* 0x000000bfbd6e723e */ /* 0x004fe400000010ff */
[----:B----4-:R-:W-:Y:S02]  /*b910*/  F2FP.BF16.F32.PACK_AB R178, R181, R182 ;  /* 0x000000b6b5b2723e */ /* 0x010fe400000010ff */
[----:B-1----:R-:W-:Y:S02]  /*b920*/  F2FP.BF16.F32.PACK_AB R111, R187, R188 ;  /* 0x000000bcbb6f723e */ /* 0x002fe400000010ff */
[----:B------:R-:W-:Y:S05]  /*b930*/  F2FP.BF16.F32.PACK_AB R179, R107, R180 ;  /* 0x000000b46bb3723e */ /* 0x000fea00000010ff */
[-C--:B------:R-:W-:Y:S01]  /*b940*/  HMMA.16816.F32.BF16 R116, R108, R124.reuse, R4 ;  /* 0x0000007c6c74723c */ /* 0x080fe20000041804 */
[----:B------:R-:W1:Y:S05]  /*b950*/  LDSM.16.MT88.4 R4, [R220+0xbc00] ;  /* 0x00bc0000dc04783b */ /* 0x000e6a0000004200 */
[C---:B------:R-:W-:Y:S03]  /*b960*/  HMMA.16816.F32.BF16 R112, R176.reuse, R124, R8 ;  /* 0x0000007cb070723c */ /* 0x040fe60000041808 */
[----:B------:R-:W2:Y:S03]  /*b970*/  LDSM.16.MT88.4 R8, [R222+0xbc00] ;  /* 0x00bc0000de08783b */ /* 0x000ea60000004200 */
        /* <DEDUP_REMOVED lines=11> */
[----:B---3--:R-:W-:Y:S06]  /*ba30*/  FFMA.FTZ R101, R101, R215, R218 ;  /* 0x000000d765657223 */ /* 0x008fec00000100da */
[----:B------:R-:W-:Y:S01]  /*ba40*/  FADD.FTZ R3, R175, R101 ;  /* 0x00000065af037221 */ /* 0x000fe20000010000 */
[----:B------:R-:W-:Y:S03]  /*ba50*/  MOV R101, R106 ;  /* 0x0000006a00657202 */ /* 0x000fe60000000f00 */
[----:B------:R-:W-:Y:S04]  /*ba60*/  FADD.FTZ R3, R228, R3 ;  /* 0x00000003e4037221 */ /* 0x000fe80000010000 */
[----:B------:R-:W-:Y:S04]  /*ba70*/  FADD.FTZ R3, R211, R3 ;  /* 0x00000003d3037221 */ /* 0x000fe80000010000 */
[----:B------:R-:W-:Y:S01]  /*ba80*/  FADD.FTZ R3, R208, R3 ;  /* 0x00000003d0037221 */ /* 0x000fe20000010000 */
[----:B-----5:R-:W-:Y:S03]  /*ba90*/  FFMA.FTZ R102, R102, R217, R210 ;  /* 0x000000d966667223 */ /* 0x020fe600000100d2 */
[----:B------:R-:W-:Y:S01]  /*baa0*/  FADD.FTZ R13, R204, R3 ;  /* 0x00000003cc0d7221 */ /* 0x000fe20000010000 */
[----:B------:R-:W-:Y:S01]  /*bab0*/  FADD.FTZ R3, R244, R0 ;  /* 0x00000000f4037221 */ /* 0x000fe20000010000 */
[----:B------:R-:W-:Y:S01]  /*bac0*/  FADD.FTZ R12, R160, R102 ;  /* 0x00000066a00c7221 */ /* 0x000fe20000010000 */
[----:B------:R-:W-:Y:S01]  /*bad0*/  MOV R102, R105 ;  /* 0x0000006900667202 */ /* 0x000fe20000000f00 */
        /* <DEDUP_REMOVED lines=55> */
[----:B------:R-:W-:Y:S01]  /*be50*/  IADD3 R0, R227, -0x1, RZ ;  /* 0xffffffffe3007810 */ /* 0x000fe20007ffe0ff */
[----:B------:R2:W-:Y:S01]  /*be60*/  STL [R1+0x8], R6 ;  /* 0x0000080601007387 */ /* 0x0005e20000100800 */
[----:B------:R-:W-:Y:S01]  /*be70*/  FADD.FTZ R3, R181, R3 ;  /* 0x00000003b5037221 */ /* 0x000fe20000010000 */
[----:B------:R-:W-:Y:S01]  /*be80*/  FADD.FTZ R2, R107, R2 ;  /* 0x000000026b027221 */ /* 0x000fe20000010000 */
[----:B------:R-:W-:Y:S01]  /*be90*/  MOV R227, R0 ;  /* 0x0000000000e37202 */ /* 0x000fe20000000f00 */
[----:B------:R2:W-:Y:S01]  /*bea0*/  STL [R1+0xc], R4 ;  /* 0x00000c0401007387 */ /* 0x0005e20000100800 */
[----:B------:R-:W-:Y:S03]  /*beb0*/  MOV R107, R104 ;  /* 0x00000068006b7202 */ /* 0x000fe60000000f00 */
[----:B------:R2:W-:Y:S04]  /*bec0*/  STL [R1+0x10], R3 ;  /* 0x0000100301007387 */ /* 0x0005e80000100800 */
[----:B------:R2:W-:Y:S01]  /*bed0*/  STL [R1+0x14], R2 ;  /* 0x0000140201007387 */ /* 0x0005e20000100800 */
[----:B------:R-:W-:Y:S05]  /*bee0*/  @P5 BRA `(.L_x_749) ;  /* 0xffffffb800345947 */ /* 0x000fea000383ffff */
.L_x_748:
[----:B--2---:R-:W2:Y:S04]  /*bef0*/  LDL.LU R3, [R1+0x8] ;  /* 0x0000080001037983 */ /* 0x004ea80000300800 */
        /* <DEDUP_REMOVED lines=12> */
[----:B------:R-:W-:-:S04]  /*bfc0*/  LOP3.LUT R5, R5, 0xfffffffc, RZ, 0xc0, !PT ;  /* 0xfffffffc05057812 */ /* 0x000fc800078ec0ff */
[----:B------:R-:W-:Y:S01]  /*bfd0*/  IADD3 R5, -R5, R61, RZ ;  /* 0x0000003d05057210 */ /* 0x000fe20007ffe1ff */
        /* <DEDUP_REMOVED lines=8> */
[----:B------:R-:W-:Y:S01]  /*c060*/  SHF.R.S32.HI R4, RZ, 0x1f, R9 ;  /* 0x0000001fff047819 */ /* 0x000fe20000011409 */
[----:B---3--:R-:W-:Y:S02]  /*c070*/  FADD.FTZ R7, R7, R12 ;  /* 0x0000000c07077221 */ /* 0x008fe40000010000 */
[----:B------:R-:W2:Y:S01]  /*c080*/  SHFL.BFLY PT, R8, R0, 0x1, 0x1f ;  /* 0x0c201f0000087f89 */ /* 0x000ea200000e0000 */
[----:B------:R-:W-:Y:S02]  /*c090*/  LEA.HI R4, R4, R9, RZ, 0x3 ;  /* 0x0000000904047211 */ /* 0x000fe400078f18ff */
[----:B------:R-:W3:Y:S01]  /*c0a0*/  @P1 LDC.64 R12, c[0x0][0x298] ;  /* 0x0000a600ff0c1b82 */ /* 0x000ee20000000a00 */
[----:B----4-:R-:W-:Y:S01]  /*c0b0*/  FADD.FTZ R6, R6, R11 ;  /* 0x0000000b06067221 */ /* 0x010fe20000010000 */
[----:B------:R-:W4:Y:S01]  /*c0c0*/  SHFL.BFLY PT, R54, R7, 0x1, 0x1f ;  /* 0x0c201f0007367f89 */ /* 0x000f2200000e0000 */
[----:B------:R-:W-:-:S03]  /*c0d0*/  LOP3.LUT R4, R4, 0xfffffff8, RZ, 0xc0, !PT ;  /* 0xfffffff804047812 */ /* 0x000fc600078ec0ff */
[----:B------:R-:W5:Y:S01]  /*c0e0*/  SHFL.BFLY PT, R55, R6, 0x1, 0x1f ;  /* 0x0c201f0006377f89 */ /* 0x000f6200000e0000 */
[----:B------:R-:W-:Y:S01]  /*c0f0*/  IADD3 R4, R9, -R4, RZ ;  /* 0x8000000409047210 */ /* 0x000fe20007ffe0ff */
[----:B-1----:R-:W-:-:S03]  /*c100*/  FADD.FTZ R57, R2, R3 ;  /* 0x0000000302397221 */ /* 0x002fc60000010000 */
[----:B------:R-:W-:Y:S01]  /*c110*/  LEA.HI R3, R4, R4, RZ, 0x1 ;  /* 0x0000000404037211 */ /* 0x000fe200078f08ff */
[----:B--2---:R-:W-:-:S03]  /*c120*/  FADD.FTZ R56, R0, R8 ;  /* 0x0000000800387221 */ /* 0x004fc60000010000 */
[----:B------:R-:W-:Y:S02]  /*c130*/  SHF.R.S32.HI R2, RZ, 0x1, R3 ;  /* 0x00000001ff027819 */ /* 0x000fe40000011403 */
[----:B------:R-:W-:Y:S01]  /*c140*/  FSETP.NE.FTZ.AND P5, PT, R57, RZ, PT ;  /* 0x000000ff3900720b */ /* 0x000fe20003fb5000 */
[----:B----4-:R-:W-:Y:S01]  /*c150*/  FADD.FTZ R54, R7, R54 ;  /* 0x0000003607367221 */ /* 0x010fe20000010000 */
[----:B------:R-:W-:Y:S02]  /*c160*/  LOP3.LUT R3, R3, 0x3fffffe, RZ, 0xc0, !PT ;  /* 0x03fffffe03037812 */ /* 0x000fe400078ec0ff */
[----:B------:R-:W-:Y:S01]  /*c170*/  SHF.L.U32 R9, R2, 0x6, RZ ;  /* 0x0000000602097819 */ /* 0x000fe200000006ff */
[----:B-----5:R-:W-:Y:S01]  /*c180*/  FADD.FTZ R55, R6, R55 ;  /* 0x0000003706377221 */ /* 0x020fe20000010000 */
[----:B------:R-:W-:Y:S02]  /*c190*/  FSETP.NE.FTZ.AND P4, PT, R56, RZ, PT ;  /* 0x000000ff3800720b */ /* 0x000fe40003f95000 */
        /* <DEDUP_REMOVED lines=9> */
[----:B------:R2:W4:Y:S01]  /*c230*/  @P4 MUFU.RCP R3, R56 ;  /* 0x0000003800034308 */ /* 0x0005220000001000 */
[----:B---3--:R-:W-:Y:S02]  /*c240*/  @P1 IMAD.WIDE.U32 R4, R10, R12, RZ ;  /* 0x0000000c0a041225 */ /* 0x008fe400078e00ff */
[----:B------:R-:W-:Y:S02]  /*c250*/  LEA R11, R8, R11, 0x1 ;  /* 0x0000000b080b7211 */ /* 0x000fe400078e08ff */
[----:B------:R-:W-:Y:S01]  /*c260*/  @P1 IMAD R59, R10, R13, R5 ;  /* 0x0000000d0a3b1224 */ /* 0x000fe200078e0205 */
[----:B------:R-:W-:Y:S02]  /*c270*/  @P1 MOV R58, R4 ;  /* 0x00000004003a1202 */ /* 0x000fe40000000f00 */
        /* <DEDUP_REMOVED lines=24> */
[----:B--2-4-:R-:W-:Y:S06]  /*c400*/  @P1 BRA `(.L_x_752) ;  /* 0x0000000000201947 */ /* 0x014fec0003800000 */
        /* <DEDUP_REMOVED lines=8> */
.L_x_752:
        /* <DEDUP_REMOVED lines=23> */
.L_x_753:
        /* <DEDUP_REMOVED lines=267> */
.L_x_755:
[----:B------:R-:W-:Y:S05]  /*d6b0*/  BSYNC B0 ;  /* 0x0000000000007941 */ /* 0x000fea0003800000 */
.L_x_754:
        /* <DEDUP_REMOVED lines=43> */
.L_x_757:
[----:B------:R-:W-:Y:S05]  /*d970*/  BSYNC B0 ;  /* 0x0000000000007941 */ /* 0x000fea0003800000 */
.L_x_756:
        /* <DEDUP_REMOVED lines=24> */
.L_x_759:
[----:B------:R-:W-:Y:S05]  /*db00*/  BSYNC B0 ;  /* 0x0000000000007941 */ /* 0x000fea0003800000 */
.L_x_758:
        /* <DEDUP_REMOVED lines=24> */
.L_x_761:
[----:B------:R-:W-:Y:S05]  /*dc90*/  BSYNC B0 ;  /* 0x0000000000007941 */ /* 0x000fea0003800000 */
.L_x_760:
        /* <DEDUP_REMOVED lines=23> */
.L_x_726:
        /* <DEDUP_REMOVED lines=64> */
.L_x_763:
[----:B------:R-:W-:Y:S05]  /*e210*/  BSYNC B0 ;  /* 0x0000000000007941 */ /* 0x000fea0003800000 */
.L_x_762:
        /* <DEDUP_REMOVED lines=24> */
.L_x_765:
[----:B------:R-:W-:Y:S05]  /*e3a0*/  BSYNC B0 ;  /* 0x0000000000007941 */ /* 0x000fea0003800000 */
.L_x_764:
        /* <DEDUP_REMOVED lines=30> */
.L_x_767:
[----:B------:R-:W-:Y:S05]  /*e590*/  BSYNC B0 ;  /* 0x0000000000007941 */ /* 0x000fea0003800000 */
.L_x_766:
        /* <DEDUP_REMOVED lines=32> */
.L_x_769:
[----:B------:R-:W-:Y:S05]  /*e7a0*/  BSYNC B0 ;  /* 0x0000000000007941 */ /* 0x000fea0003800000 */
.L_x_768:
        /* <DEDUP_REMOVED lines=16> */
.L_x_771:
[----:B------:R-:W-:Y:S05]  /*e8b0*/  BSYNC B0 ;  /* 0x0000000000007941 */ /* 0x000fea0003800000 */
.L_x_770:
        /* <DEDUP_REMOVED lines=10> */
.L_x_773:
[----:B------:R-:W-:Y:S05]  /*e960*/  BSYNC B0 ;  /* 0x0000000000007941 */ /* 0x000fea0003800000 */
.L_x_772:
        /* <DEDUP_REMOVED lines=10> */
.L_x_775:
[----:B------:R-:W-:Y:S05]  /*ea10*/  BSYNC B0 ;  /* 0x0000000000007941 */ /* 0x000fea0003800000 */
.L_x_774:
        /* <DEDUP_REMOVED lines=10> */
.L_x_776:
        /* <DEDUP_REMOVED lines=12> */
.L_x_1222:


//--------------------- .text._ZN5flash16flash_fwd_kernelI23Flash_fwd_kernel_traitsILi96ELi128ELi64ELi4ELb0ELb0EN7cutlass10bfloat16_tE19Flash_kernel_traitsILi96ELi128ELi64ELi4ES3_EELb1ELb0ELb1ELb0ELb0ELb1ELb0ELb0EEEvNS_16Flash_fwd_paramsE --------------------------
	.section	.text._ZN5flash16flash_fwd_kernelI23Flash_fwd_kernel_traitsILi96ELi128ELi64ELi4ELb0ELb0EN7cutlass10bfloat16_tE19Flash_kernel_traitsILi96ELi128ELi64ELi4ES3_EELb1ELb0ELb1ELb0ELb0ELb1ELb0ELb0EEEvNS_16Flash_fwd_paramsE,"ax",@progbits
	.align	128
        .global         _ZN5flash16flash_fwd_kernelI23Flash_fwd_kernel_traitsILi96ELi128ELi64ELi4ELb0ELb0EN7cutlass10bfloat16_tE19Flash_kernel_traitsILi96ELi128ELi64ELi4ES3_EELb1ELb0ELb1ELb0ELb0ELb1ELb0ELb0EEEvNS_16Flash_fwd_paramsE
        .type           _ZN5flash16flash_fwd_kernelI23Flash_fwd_kernel_traitsILi96ELi128ELi64ELi4ELb0ELb0EN7cutlass10bfloat16_tE19Flash_kernel_traitsILi96ELi128ELi64ELi4ES3_EELb1ELb0ELb1ELb0ELb0ELb1ELb0ELb0EEEvNS_16Flash_fwd_paramsE,@function
        .size           _ZN5flash16flash_fwd_kernelI23Flash_fwd_kernel_traitsILi96ELi128ELi64ELi4ELb0ELb0EN7cutlass10bfloat16_tE19Flash_kernel_traitsILi96ELi128ELi64ELi4ES3_EELb1ELb0ELb1ELb0ELb0ELb1ELb0ELb0EEEvNS_16Flash_fwd_paramsE,(.L_x_1223 - _ZN5flash16flash_fwd_kernelI23Flash_fwd_kernel_traitsILi96ELi128ELi64ELi4ELb0ELb0EN7cutlass10bfloat16_tE19Flash_kernel_traitsILi96ELi128ELi64ELi4ES3_EELb1ELb0ELb1ELb0ELb0ELb1ELb0ELb0EEEvNS_16Flash_fwd_paramsE)
        .other          _ZN5flash16flash_fwd_kernelI23Flash_fwd_kernel_traitsILi96ELi128ELi64ELi4ELb0ELb0EN7cutlass10bfloat16_tE19Flash_kernel_traitsILi96ELi128ELi64ELi4ES3_EELb1ELb0ELb1ELb0ELb0ELb1ELb0ELb0EEEvNS_16Flash_fwd_paramsE,@"STO_CUDA_ENTRY STV_DEFAULT"
_ZN5flash16flash_fwd_kernelI23Flash_fwd_kernel_traitsILi96ELi128ELi64ELi4ELb0ELb0EN7cutlass10bfloat16_tE19Flash_kernel_traitsILi96ELi128ELi64ELi4ES3_EELb1ELb0ELb1ELb0ELb0ELb1ELb0ELb0EEEvNS_16Flash_fwd_paramsE:
.text._ZN5flash16flash_fwd_kernelI23Flash_fwd_kernel_traitsILi96ELi128ELi64ELi4ELb0ELb0EN7cutlass10bfloat16_tE19Flash_kernel_traitsILi96ELi128ELi64ELi4ES3_EELb1ELb0ELb1ELb0ELb0ELb1ELb0ELb0EEEvNS_16Flash_fwd_paramsE:
        /* <DEDUP_REMOVED lines=13> */
[----:B------:R2:W5:Y:S01]  /*00d0*/  @P2 LDG.E.64 R4, desc[UR34][R2.64] ;  /* 0x0000002202042981 */ /* 0x000562000c1e1b00 */
[----:B------:R-:W-:Y:S08]  /*00e0*/  S2UR UR30, SR_CTAID.X ;  /* 0x00000000001e79c3 */ /* 0x000ff00000002500 */
[----:B------:R-:W-:Y:S08]  /*00f0*/  S2UR UR14, SR_CTAID.Y ;  /* 0x00000000000e79c3 */ /* 0x000ff00000002600 */
[----:B------:R-:W1:Y:S01]  /*0100*/  S2UR UR4, SR_CTAID.Z ;  /* 0x00000000000479c3 */ /* 0x000e620000002700 */
[----:B--2---:R-:W-:-:S07]  /*0110*/  @P2 IMAD.MOV.U32 R2, RZ, RZ, R6 ;  /* 0x000000ffff022224 */ /* 0x004fce00078e0006 */
[----:B------:R-:W2:Y:S01]  /*0120*/  @P2 LDC R0, c[0x0][0x3b0] ;  /* 0x0000ec00ff002b82 */ /* 0x000ea20000000800 */
[----:B---3--:R-:W-:-:S06]  /*0130*/  @P2 IMAD.MOV.U32 R3, RZ, RZ, R7 ;  /* 0x000000ffff032224 */ /* 0x008fcc00078e0007 */
[----:B------:R-:W2:Y:S01]  /*0140*/  @P2 LDG.E.64 R2, desc[UR34][R2.64] ;  /* 0x0000002202022981 */ /* 0x000ea2000c1e1b00 */
[----:B------:R-:W-:Y:S02]  /*0150*/  UISETP.NE.U32.AND UP2, UPT, UR8, URZ, UPT ;  /* 0x0000003f0800728c */ /* 0x000fe4000bf45070 */
[----:B------:R-:W-:Y:S02]  /*0160*/  UISETP.NE.U32.AND UP1, UPT, UR6, URZ, UPT ;  /* 0x0000003f0600728c */ /* 0x000fe4000bf25070 */
[----:B------:R-:W-:Y:S02]  /*0170*/  UISETP.NE.AND.EX UP2, UPT, UR9, URZ, UPT, UP2 ;  /* 0x0000003f0900728c */ /* 0x000fe4000bf45320 */
[----:B------:R-:W-:Y:S02]  /*0180*/  UISETP.NE.AND.EX UP1, UPT, UR7, URZ, UPT, UP1 ;  /* 0x0000003f0700728c */ /* 0x000fe4000bf25310 */
[----:B-1----:R-:W-:Y:S01]  /*0190*/  ULOP3.LUT UR5, UR4, UR30, UR14, 0xfe, !UPT ;  /* 0x0000001e04057292 */ /* 0x002fe2000f8efe0e */
[----:B------:R-:W-:Y:S01]  /*01a0*/  ULDC.64 UR8, c[0x0][0x2f0] ;  /* 0x0000bc0000087ab9 */ /* 0x000fe20000000a00 */
[----:B------:R-:W-:Y:S01]  /*01b0*/  PLOP3.LUT P0, PT, PT, PT, UP2, 0x80, 0x0 ;  /* 0x000000000000781c */ /* 0x000fe20003f0f028 */
[----:B------:R-:W-:-:S03]  /*01c0*/  UIMAD.WIDE UR8, UR14, 0x4, UR8 ;  /* 0x000000040e0878a5 */ /* 0x000fc6000f8e0208 */
[----:B----4-:R-:W-:Y:S01]  /*01d0*/  LOP3.LUT P3, RZ, R149, UR5, RZ, 0xfc, !PT ;  /* 0x0000000595ff7c12 */ /* 0x010fe2000f86fcff */
[----:B------:R-:W-:Y:S01]  /*01e0*/  ULDC.U8 UR5, c[0x0][0x3c2] ;  /* 0x0000f08000057ab9 */ /* 0x000fe20000000000 */
[----:B------:R-:W-:Y:S01]  /*01f0*/  ULDC.64 UR6, c[0x0][0x2f8] ;  /* 0x0000be0000067ab9 */ /* 0x000fe20000000a00 */
[----:B------:R-:W-:Y:S02]  /*0200*/  UISETP.NE.AND UP3, UPT, UR5, URZ, UPT ;  /* 0x0000003f0500728c */ /* 0x000fe4000bf65270 */
[----:B------:R-:W-:Y:S01]  /*0210*/  UISETP.EQ.U32.AND UP0, UPT, UR6, URZ, UPT ;  /* 0x0000003f0600728c */ /* 0x000fe2000bf02070 */
[----:B------:R-:W-:Y:S02]  /*0220*/  @UP1 ULDC.64 UR10, c[0x0][0x300] ;  /* 0x0000c000000a1ab9 */ /* 0x000fe40000000a00 */
[----:B------:R-:W-:Y:S02]  /*0230*/  @UP1 UIMAD.WIDE UR10, UR14, 0x4, UR10 ;  /* 0x000000040e0a18a5 */ /* 0x000fe4000f8e020a */
[----:B------:R-:W-:-:S03]  /*0240*/  UISETP.EQ.OR.EX UP0, UPT, UR7, URZ, !UP3, UP0 ;  /* 0x0000003f0700728c */ /* 0x000fc6000df02700 */
[----:B------:R-:W1:Y:S01]  /*0250*/  @!P3 LDC.64 R8, c[0x0][0x3b8] ;  /* 0x0000ee00ff08bb82 */ /* 0x000e620000000a00 */
        /* <DEDUP_REMOVED lines=10> */
[----:B------:R-:W-:Y:S01]  /*0300*/  ULDC.64 UR8, c[0x0][0x2f8] ;  /* 0x0000be0000087ab9 */ /* 0x000fe20000000a00 */
[----:B-1----:R-:W-:Y:S02]  /*0310*/  @!P3 IMAD.MOV.U32 R4, RZ, RZ, R6 ;  /* 0x000000ffff04b224 */ /* 0x002fe400078e0006 */
[----:B------:R-:W-:Y:S01]  /*0320*/  @!P3 IMAD.MOV.U32 R5, RZ, RZ, R7 ;  /* 0x000000ffff05b224 */ /* 0x000fe200078e0007 */
[----:B------:R-:W-:-:S04]  /*0330*/  PLOP3.LUT P2, PT, PT, PT, UP0, 0x80, 0x0 ;  /* 0x000000000000781c */ /* 0x000fc80003f4f008 */
[----:B------:R1:W-:Y:S01]  /*0340*/  @!P3 STG.E.64 desc[UR34][R8.64+0x8], R4 ;  /* 0x000008040800b986 */ /* 0x0003e2000c101b22 */
[----:B------:R-:W-:-:S03]  /*0350*/  UIMAD.WIDE UR8, UR14, 0x4, UR8 ;  /* 0x000000040e0878a5 */ /* 0x000fc6000f8e0208 */
[----:B-1----:R-:W2:Y:S04]  /*0360*/  @P0 LDG.E R8, desc[UR34][R2.64] ;  /* 0x0000002202080981 */ /* 0x002ea8000c1e1900 */
[----:B------:R1:W3:Y:S02]  /*0370*/  @P0 LDG.E R5, desc[UR34][R2.64+0x4] ;  /* 0x0000042202050981 */ /* 0x0002e4000c1e1900 */
[----:B-1----:R-:W-:Y:S02]  /*0380*/  IMAD.U32 R2, RZ, RZ, UR10 ;  /* 0x0000000aff027e24 */ /* 0x002fe4000f8e00ff */
[----:B------:R-:W-:-:S05]  /*0390*/  IMAD.U32 R3, RZ, RZ, UR11 ;  /* 0x0000000bff037e24 */ /* 0x000fca000f8e00ff */
[----:B------:R1:W4:Y:S02]  /*03a0*/  @P1 LDG.E R0, desc[UR34][R2.64] ;  /* 0x0000002202001981 */ /* 0x000324000c1e1900 */
[----:B-1----:R-:W-:Y:S01]  /*03b0*/  IMAD.U32 R2, RZ, RZ, UR8 ;  /* 0x00000008ff027e24 */ /* 0x002fe2000f8e00ff */
[----:B------:R-:W-:Y:S01]  /*03c0*/  SHF.R.S32.HI R28, RZ, 0x1f, R149 ;  /* 0x0000001fff1c7819 */ /* 0x000fe20000011495 */
[----:B------:R-:W-:Y:S01]  /*03d0*/  IMAD.U32 R3, RZ, RZ, UR9 ;  /* 0x00000009ff037e24 */ /* 0x000fe2000f8e00ff */
[----:B------:R-:W-:-:S04]  /*03e0*/  ULDC UR8, c[0x0][0x270] ;  /* 0x00009c0000087ab9 */ /* 0x000fc80000000800 */
[----:B------:R-:W5:Y:S01]  /*03f0*/  @!P2 LDG.E R4, desc[UR34][R2.64] ;  /* 0x000000220204a981 */ /* 0x000f62000c1e1900 */
[----:B------:R-:W-:Y:S01]  /*0400*/  LEA.HI R31, R28, R149, RZ, 0x5 ;  /* 0x000000951c1f7211 */ /* 0x000fe200078f28ff */
[----:B------:R-:W-:Y:S01]  /*0410*/  UMOV UR15, URZ ;  /* 0x0000003f000f7c82 */ /* 0x000fe20008000000 */
[----:B------:R-:W-:Y:S01]  /*0420*/  UIMAD UR5, UR14, UR8, UR4 ;  /* 0x000000080e0572a4 */ /* 0x000fe2000f8e0204 */
[----:B------:R-:W-:Y:S01]  /*0430*/  UMOV UR29, 0xffffffff ;  /* 0xffffffff001d7882 */ /* 0x000fe20000000000 */
[----:B------:R-:W-:Y:S02]  /*0440*/  UMOV UR20, 0xffffffff ;  /* 0xffffffff00147882 */ /* 0x000fe40000000000 */
[----:B------:R-:W-:Y:S01]  /*0450*/  USHF.L.U32 UR5, UR5, 0x5, URZ ;  /* 0x0000000505057899 */ /* 0x000fe2000800063f */
[----:B--2---:R-:W-:Y:S02]  /*0460*/  @P0 R2UR UR29, R8 ;  /* 0x00000000081d02ca */ /* 0x004fe400000e0000 */
[----:B---3--:R-:W-:-:S02]  /*0470*/  @P0 R2UR UR18, R5 ;  /* 0x00000000051202ca */ /* 0x008fc400000e0000 */
[----:B------:R-:W-:Y:S01]  /*0480*/  ISETP.NE.U32.AND P0, PT, RZ, UR6, PT ;  /* 0x00000006ff007c0c */ /* 0x000fe2000bf05070 */
[----:B------:R-:W-:-:S10]  /*0490*/  USHF.R.S32.HI UR6, URZ, 0x1f, UR5 ;  /* 0x0000001f3f067899 */ /* 0x000fd40008011405 */
[----:B------:R-:W-:-:S07]  /*04a0*/  @UP2 UIADD3 UR18, UR18, -UR29, URZ ;  /* 0x8000001d12122290 */ /* 0x000fce000fffe03f */
[----:B------:R-:W-:Y:S01]  /*04b0*/  @!UP2 ULDC UR18, c[0x0][0x2c4] ;  /* 0x0000b1000012aab9 */ /* 0x000fe20000000800 */
[----:B----4-:R-:W-:Y:S02]  /*04c0*/  @P1 R2UR UR15, R0 ;  /* 0x00000000000f12ca */ /* 0x010fe400000e0000 */
[----:B------:R-:W-:-:S05]  /*04d0*/  LOP3.LUT R0, R31, 0xffffffe0, RZ, 0xc0, !PT ;  /* 0xffffffe01f007812 */ /* 0x000fca00078ec0ff */
[----:B------:R-:W-:-:S05]  /*04e0*/  IMAD.IADD R144, R149, 0x1, -R0 ;  /* 0x0000000195907824 */ /* 0x000fca00078e0a00 */
[--C-:B------:R-:W-:Y:S02]  /*04f0*/  SHF.R.S32.HI R0, RZ, 0x1f, R144.reuse ;  /* 0x0000001fff007819 */ /* 0x100fe40000011490 */
[----:B-----5:R-:W-:Y:S02]  /*0500*/  @!P2 R2UR UR20, R4 ;  /* 0x000000000414a2ca */ /* 0x020fe400000e0000 */
[----:B------:R-:W-:Y:S02]  /*0510*/  ISETP.NE.AND.EX P2, PT, RZ, UR7, PT, P0 ;  /* 0x00000007ff007c0c */ /* 0x000fe4000bf45300 */
[----:B------:R-:W-:-:S04]  /*0520*/  IADD3 R152, P1, P0, R6, UR5, R144 ;  /* 0x0000000506987c10 */ /* 0x000fc8000f83e090 */
[----:B------:R-:W-:Y:S01]  /*0530*/  IADD3.X R150, R7, UR6, R0, P1, P0 ;  /* 0x0000000607967c10 */ /* 0x000fe20008fe0400 */
[----:B------:R1:W-:Y:S06]  /*0540*/  STL [R1+0x38], R152 ;  /* 0x0000389801007387 */ /* 0x0003ec0000100800 */
[----:B------:R-:W-:Y:S05]  /*0550*/  @!P2 BRA `(.L_x_777) ;  /* 0x00000000001ca947 */ /* 0x000fea0003800000 */
[----:B------:R-:W-:-:S13]  /*0560*/  PLOP3.LUT P0, PT, PT, PT, UP3, 0x80, 0x0 ;  /* 0x000000000000781c */ /* 0x000fda0003f0f038 */
[----:B------:R-:W2:Y:S04]  /*0570*/  @P0 LDG.E R0, desc[UR34][R2.64+0x4] ;  /* 0x0000042202000981 */ /* 0x000ea8000c1e1900 */
[----:B------:R-:W3:Y:S01]  /*0580*/  @!P0 LDG.E R2, desc[UR34][R2.64] ;  /* 0x0000002202028981 */ /* 0x000ee2000c1e1900 */
[----:B--2---:R-:W-:-:S13]  /*0590*/  @P0 R2UR UR5, R0 ;  /* 0x00000000000502ca */ /* 0x004fda00000e0000 */
[----:B------:R-:W-:-:S07]  /*05a0*/  @UP3 UIADD3 UR5, UR5, -UR20, URZ ;  /* 0x8000001405053290 */ /* 0x000fce000fffe03f */
[----:B---3--:R-:W-:Y:S01]  /*05b0*/  @!P0 R2UR UR5, R2 ;  /* 0x00000000020582ca */ /* 0x008fe200000e0000 */
[----:B------:R-:W-:-:S14]  /*05c0*/  BRA `(.L_x_778) ;  /* 0x0000000000047947 */ /* 0x000fdc0003800000 */
.L_x_777:
[----:B------:R-:W-:Y:S01]  /*05d0*/  ULDC UR5, c[0x0][0x2c8] ;  /* 0x0000b20000057ab9 */ /* 0x000fe20000000800 */
.L_x_778:
        /* <DEDUP_REMOVED lines=47> */
[----:B------:R-:W-:Y:S01]  /*08d0*/  UIADD3 UR18, -UR16, UR18, URZ ;  /* 0x0000001210127290 */ /* 0x000fe2000fffe13f */
[C---:B------:R-:W-:Y:S01]  /*08e0*/  LOP3.LUT P3, RZ, R149.reuse, 0x3, RZ, 0xc0, !PT ;  /* 0x0000000395ff7812 */ /* 0x040fe2000786c0ff */
[----:B------:R-:W-:Y:S01]  /*08f0*/  UISETP.NE.AND UP2, UPT, UR5, URZ, UPT ;  /* 0x0000003f0500728c */ /* 0x000fe2000bf45270 */
[----:B------:R-:W-:Y:S01]  /*0900*/  LOP3.LUT R0, R8, 0x1ffffffc, RZ, 0xc0, !PT ;  /* 0x1ffffffc08007812 */ /* 0x000fe200078ec0ff */
[----:B------:R-:W-:Y:S01]  /*0910*/  IMAD.U32 R4, RZ, RZ, UR30 ;  /* 0x0000001eff047e24 */ /* 0x000fe2000f8e00ff */
[----:B------:R-:W-:Y:S01]  /*0920*/  SHF.R.S32.HI R8, RZ, 0x2, R8 ;  /* 0x00000002ff087819 */ /* 0x000fe20000011408 */
[----:B------:R-:W-:Y:S02]  /*0930*/  BSSY B0, `(.L_x_780) ;  /* 0x000004a000007945 */ /* 0x000fe40003800000 */
[----:B------:R-:W-:Y:S01]  /*0940*/  @!UP1 USHF.R.S32.HI UR9, URZ, 0x1f, UR14 ;  /* 0x0000001f3f099899 */ /* 0x000fe2000801140e */
[----:B------:R-:W-:Y:S01]  /*0950*/  IMAD.IADD R0, R149, 0x1, -R0 ;  /* 0x0000000195007824 */ /* 0x000fe200078e0a00 */
[----:B------:R-:W-:Y:S01]  /*0960*/  @!UP1 ULDC.64 UR6, c[0x0][0x290] ;  /* 0x0000a40000069ab9 */ /* 0x000fe20000000a00 */
[----:B------:R-:W-:Y:S01]  /*0970*/  @UP1 ULDC.64 UR10, c[0x0][0x298] ;  /* 0x0000a600000a1ab9 */ /* 0x000fe20000000a00 */
[----:B------:R-:W-:Y:S01]  /*0980*/  @!UP1 UIMAD UR9, UR9, UR6, URZ ;  /* 0x00000006090992a4 */ /* 0x000fe2000f8e023f */
[----:B------:R-:W-:Y:S01]  /*0990*/  IMAD.SHL.U32 R0, R0, 0x8, RZ ;  /* 0x0000000800007824 */ /* 0x000fe200078e00ff */
[----:B------:R-:W-:Y:S01]  /*09a0*/  @UP1 UIMAD.WIDE.U32 UR12, UR29, UR10, URZ ;  /* 0x0000000a1d0c12a5 */ /* 0x000fe2000f8e003f */
[C---:B------:R-:W-:Y:S01]  /*09b0*/  ISETP.GE.AND P4, PT, R8.reuse, UR18, PT ;  /* 0x0000001208007c0c */ /* 0x040fe2000bf86270 */
[----:B------:R-:W-:Y:S01]  /*09c0*/  @!UP1 UIMAD.WIDE.U32 UR20, UR14, UR6, URZ ;  /* 0x000000060e1492a5 */ /* 0x000fe2000f8e003f */
[----:B------:R-:W-:Y:S01]  /*09d0*/  SHF.R.S32.HI R9, RZ, 0x1f, R8 ;  /* 0x0000001fff097819 */ /* 0x000fe20000011408 */
[----:B------:R-:W-:Y:S01]  /*09e0*/  ULDC.U8 UR10, c[0x0][0x3d8] ;  /* 0x0000f600000a7ab9 */ /* 0x000fe20000000000 */
[----:B------:R-:W-:Y:S01]  /*09f0*/  @!UP1 UIMAD UR9, UR14, UR7, UR9 ;  /* 0x000000070e0992a4 */ /* 0x000fe2000f8e0209 */
[C---:B------:R-:W-:Y:S01]  /*0a00*/  VIADD R14, R8.reuse, 0x20 ;  /* 0x00000020080e7836 */ /* 0x040fe20000000000 */
[----:B------:R-:W-:Y:S01]  /*0a10*/  UISETP.NE.AND UP3, UPT, UR10, URZ, UPT ;  /* 0x0000003f0a00728c */ /* 0x000fe2000bf65270 */
[C---:B------:R-:W-:Y:S01]  /*0a20*/  VIADD R15, R8.reuse, 0x40 ;  /* 0x00000040080f7836 */ /* 0x040fe20000000000 */
[----:B------:R-:W-:Y:S01]  /*0a30*/  UISETP.NE.AND UP0, UPT, UR10, URZ, !UP2 ;  /* 0x0000003f0a00728c */ /* 0x000fe2000d705270 */
[C---:B------:R-:W-:Y:S01]  /*0a40*/  VIADD R16, R8.reuse, 0x60 ;  /* 0x0000006008107836 */ /* 0x040fe20000000000 */
[----:B------:R-:W-:Y:S01]  /*0a50*/  @UP1 UIMAD UR11, UR29, UR11, UR13 ;  /* 0x0000000b1d0b12a4 */ /* 0x000fe2000f8e020d */
[----:B------:R-:W-:Y:S01]  /*0a60*/  ISETP.GE.OR P6, PT, R8, UR18, P3 ;  /* 0x0000001208007c0c */ /* 0x000fe20009fc6670 */
[----:B------:R-:W-:Y:S01]  /*0a70*/  @!UP1 UIADD3 UR11, UR21, UR9, URZ ;  /* 0x00000009150b9290 */ /* 0x000fe2000fffe03f */
[----:B------:R-:W-:Y:S01]  /*0a80*/  ISETP.GE.AND P2, PT, R15, UR18, PT ;  /* 0x000000120f007c0c */ /* 0x000fe2000bf46270 */
[----:B------:R-:W-:Y:S01]  /*0a90*/  @!UP1 UMOV UR12, UR20 ;  /* 0x00000014000c9c82 */ /* 0x000fe20008000000 */
[----:B------:R-:W-:Y:S01]  /*0aa0*/  UISETP.EQ.AND UP3, UPT, UR5, URZ, UP3 ;  /* 0x0000003f0500728c */ /* 0x000fe20009f62270 */
[----:B------:R-:W-:Y:S01]  /*0ab0*/  IADD3 R2, P0, R0, UR12, RZ ;  /* 0x0000000c00027c10 */ /* 0x000fe2000ff1e0ff */
[----:B------:R-:W-:Y:S01]  /*0ac0*/  @UP2 ULDC.64 UR6, c[0x0][0x2c0] ;  /* 0x0000b00000062ab9 */ /* 0x000fe20000000a00 */
[----:B------:R-:W-:Y:S01]  /*0ad0*/  USHF.R.S32.HI UR13, URZ, 0x1f, UR4 ;  /* 0x0000001f3f0d7899 */ /* 0x000fe20008011404 */
[----:B------:R-:W-:Y:S01]  /*0ae0*/  ISETP.GE.AND P1, PT, R16, UR18, PT ;  /* 0x0000001210007c0c */ /* 0x000fe2000bf26270 */
[----:B------:R-:W-:Y:S01]  /*0af0*/  @UP2 UIMAD UR15, UR7, UR6, URZ ;  /* 0x00000006070f22a4 */ /* 0x000fe2000f8e023f */
[----:B------:R-:W-:Y:S01]  /*0b00*/  LEA.HI.X.SX32 R3, R0, UR11, 0x1, P0 ;  /* 0x0000000b00037c11 */ /* 0x000fe200080f0eff */
[----:B------:R-:W-:Y:S01]  /*0b10*/  @UP2 UMOV UR9, 0x1 ;  /* 0x0000000100092882 */ /* 0x000fe20000000000 */
[----:B------:R-:W-:Y:S01]  /*0b20*/  ULDC.64 UR6, c[0x0][0x2a0] ;  /* 0x0000a80000067ab9 */ /* 0x000fe20000000a00 */
[----:B------:R-:W-:Y:S01]  /*0b30*/  @UP2 ULDC UR10, c[0x0][0x2c0] ;  /* 0x0000b000000a2ab9 */ /* 0x000fe20000000800 */
[----:B------:R-:W-:Y:S01]  /*0b40*/  UIMAD UR13, UR13, UR6, URZ ;  /* 0x000000060d0d72a4 */ /* 0x000fe2000f8e023f */
[----:B------:R-:W-:Y:S01]  /*0b50*/  IMAD.U32 R0, RZ, RZ, UR6 ;  /* 0x00000006ff007e24 */ /* 0x000fe2000f8e00ff */
[----:B------:R-:W-:Y:S01]  /*0b60*/  @UP3 ULDC UR5, c[0x0][0x2c4] ;  /* 0x0000b10000053ab9 */ /* 0x000fe20000000800 */
[----:B------:R-:W-:Y:S01]  /*0b70*/  @!UP2 ULDC UR6, c[0x0][0x2c4] ;  /* 0x0000b1000006aab9 */ /* 0x000fe20000000800 */
[----:B------:R-:W-:Y:S01]  /*0b80*/  @UP0 ULDC UR6, c[0x0][0x2e4] ;  /* 0x0000b90000060ab9 */ /* 0x000fe20000000800 */
[----:B------:R-:W-:Y:S01]  /*0b90*/  @UP3 UIMAD UR5, UR14, UR5, URZ ;  /* 0x000000050e0532a4 */ /* 0x000fe2000f8e023f */
[----:B------:R-:W-:Y:S01]  /*0ba0*/  IMAD.WIDE.U32 R12, R0, UR4, R2 ;  /* 0x00000004000c7c25 */ /* 0x000fe2000f8e0002 */
[----:B------:R-:W-:Y:S01]  /*0bb0*/  @!UP2 UIMAD UR9, UR6, UR8, URZ ;  /* 0x000000080609a2a4 */ /* 0x000fe2000f8e023f */
[C---:B------:R-:W-:Y:S01]  /*0bc0*/  ISETP.GE.AND P0, PT, R14.reuse, UR18, PT ;  /* 0x000000120e007c0c */ /* 0x040fe2000bf06270 */
[----:B------:R-:W-:Y:S01]  /*0bd0*/  @UP3 USEL UR5, UR5, UR29, !UP1 ;  /* 0x0000001d05053287 */ /* 0x000fe2000c800000 */
[----:B------:R-:W-:Y:S01]  /*0be0*/  ISETP.GE.OR P5, PT, R14, UR18, P3 ;  /* 0x000000120e007c0c */ /* 0x000fe20009fa6670 */
[----:B------:R-:W-:Y:S01]  /*0bf0*/  UIMAD UR9, UR14, UR9, URZ ;  /* 0x000000090e0972a4 */ /* 0x000fe2000f8e023f */
[----:B------:R-:W-:Y:S01]  /*0c00*/  IMAD.WIDE R4, R4, 0x80, R8 ;  /* 0x0000008004047825 */ /* 0x000fe200078e0208 */
[----:B------:R-:W-:Y:S01]  /*0c10*/  @!UP2 UMOV UR10, 0x1 ;  /* 0x00000001000aa882 */ /* 0x000fe20000000000 */
[----:B------:R-:W-:Y:S01]  /*0c20*/  @!UP2 UMOV UR15, UR6 ;  /* 0x00000006000fac82 */ /* 0x000fe20008000000 */
[----:B------:R-:W-:-:S02]  /*0c30*/  USEL UR9, UR9, URZ, !UP3 ;  /* 0x0000003f09097287 */ /* 0x000fc4000d800000 */
[----:B------:R-:W-:Y:S02]  /*0c40*/  UIMAD UR6, UR16, UR10, URZ ;  /* 0x0000000a100672a4 */ /* 0x000fe4000f8e023f */
[----:B------:R-:W-:Y:S01]  /*0c50*/  UIMAD UR15, UR4, UR15, UR9 ;  /* 0x0000000f040f72a4 */ /* 0x000fe2000f8e0209 */
[----:B------:R-:W-:Y:S01]  /*0c60*/  @!UP3 UMOV UR12, URZ ;  /* 0x0000003f000cbc82 */ /* 0x000fe20008000000 */
[----:B------:R-:W-:Y:S01]  /*0c70*/  UIMAD UR7, UR4, UR7, UR13 ;  /* 0x00000007040772a4 */ /* 0x000fe2000f8e020d */
[----:B------:R-:W-:Y:S02]  /*0c80*/  @UP3 UMOV UR12, UR5 ;  /* 0x00000005000c3c82 */ /* 0x000fe40008000000 */
[----:B------:R-:W-:Y:S01]  /*0c90*/  @!UP3 UMOV UR13, URZ ;  /* 0x0000003f000dbc82 */ /* 0x000fe20008000000 */
[----:B------:R-:W-:Y:S02]  /*0ca0*/  USHF.R.S32.HI UR4, URZ, 0x1f, UR6 ;  /* 0x0000001f3f047899 */ /* 0x000fe40008011406 */
[----:B------:R-:W-:Y:S01]  /*0cb0*/  @UP3 USHF.R.S32.HI UR13, URZ, 0x1f, UR5 ;  /* 0x0000001f3f0d3899 */ /* 0x000fe20008011405 */
[----:B------:R-:W-:Y:S01]  /*0cc0*/  VIADD R11, R13, UR7 ;  /* 0x000000070d0b7c36 */ /* 0x000fe20008000000 */
[----:B------:R-:W-:-:S02]  /*0cd0*/  USHF.R.S32.HI UR8, URZ, 0x1f, UR15 ;  /* 0x0000001f3f087899 */ /* 0x000fc4000801140f */
        /* <DEDUP_REMOVED lines=15> */
.L_x_781:
[----:B------:R-:W-:Y:S05]  /*0dd0*/  BSYNC B0 ;  /* 0x0000000000007941 */ /* 0x000fea0003800000 */
.L_x_780:
        /* <DEDUP_REMOVED lines=8> */
[----:B--2---:R-:W-:Y:S02]  /*0e60*/  IMAD.X R2, RZ, RZ, R5, P0 ;  /* 0x000000ffff027224 */ /* 0x004fe400000e0605 */
        /* <DEDUP_REMOVED lines=10> */
.L_x_783:
[----:B------:R-:W-:Y:S05]  /*0f10*/  BSYNC B0 ;  /* 0x0000000000007941 */ /* 0x000fea0003800000 */
.L_x_782:
[----:B------:R-:W-:Y:S04]  /*0f20*/  BSSY B0, `(.L_x_784) ;  /* 0x0000011000007945 */ /* 0x000fe80003800000 */
[----:B------:R-:W-:Y:S05]  /*0f30*/  @P2 BRA `(.L_x_785) ;  /* 0x00000000003c2947 */ /* 0x000fea0003800000 */
[----:B------:R-:W-:Y:S01]  /*0f40*/  IADD3 R0, P0, R4, 0x40, RZ ;  /* 0x0000004004007810 */ /* 0x000fe20007f1e0ff */
[----:B------:R-:W-:Y:S01]  /*0f50*/  ULDC.64 UR4, c[0x0][0x298] ;  /* 0x0000a60000047ab9 */ /* 0x000fe20000000a00 */
[----:B------:R-:W-:Y:S01]  /*0f60*/  MOV R7, R11 ;  /* 0x0000000b00077202 */ /* 0x000fe20000000f00 */
[----:B------:R-:W-:Y:S02]  /*0f70*/  IMAD.MOV.U32 R6, RZ, RZ, R12 ;  /* 0x000000ffff067224 */ /* 0x000fe400078e000c */
[----:B--23--:R-:W-:Y:S02]  /*0f80*/  IMAD.X R2, RZ, RZ, R5, P0 ;  /* 0x000000ffff027224 */ /* 0x00cfe400000e0605 */
        /* <DEDUP_REMOVED lines=10> */
.L_x_785:
[----:B------:R-:W-:Y:S05]  /*1030*/  BSYNC B0 ;  /* 0x0000000000007941 */ /* 0x000fea0003800000 */
.L_x_784:
[----:B------:R-:W-:Y:S04]  /*1040*/  BSSY B0, `(.L_x_786) ;  /* 0x0000011000007945 */ /* 0x000fe80003800000 */
[----:B------:R-:W-:Y:S05]  /*1050*/  @P1 BRA `(.L_x_787) ;  /* 0x00000000003c1947 */ /* 0x000fea0003800000 */
[----:B------:R-:W-:Y:S01]  /*1060*/  IADD3 R0, P0, R4, 0x60, RZ ;  /* 0x0000006004007810 */ /* 0x000fe20007f1e0ff */
[----:B------:R-:W-:Y:S01]  /*1070*/  ULDC.64 UR4, c[0x0][0x298] ;  /* 0x0000a60000047ab9 */ /* 0x000fe20000000a00 */
[----:B--234-:R-:W-:Y:S01]  /*1080*/  MOV R3, R11 ;  /* 0x0000000b00037202 */ /* 0x01cfe20000000f00 */
        /* <DEDUP_REMOVED lines=12> */
.L_x_787:
[----:B------:R-:W-:Y:S05]  /*1150*/  BSYNC B0 ;  /* 0x0000000000007941 */ /* 0x000fea0003800000 */
.L_x_786:
        /* <DEDUP_REMOVED lines=10> */
.L_x_789:
[----:B------:R-:W-:Y:S05]  /*1200*/  BSYNC B0 ;  /* 0x0000000000007941 */ /* 0x000fea0003800000 */
.L_x_788:
        /* <DEDUP_REMOVED lines=10> */
.L_x_791:
[----:B------:R-:W-:Y:S05]  /*12b0*/  BSYNC B0 ;  /* 0x0000000000007941 */ /* 0x000fea0003800000 */
.L_x_790:
        /* <DEDUP_REMOVED lines=10> */
.L_x_793:
[----:B------:R-:W-:Y:S05]  /*1360*/  BSYNC B0 ;  /* 0x0000000000007941 */ /* 0x000fea0003800000 */
.L_x_792:
        /* <DEDUP_REMOVED lines=10> */
.L_x_779:
[----:B------:R-:W2:Y:S01]  /*1410*/  LDC R21, c[0x0][0x278] ;  /* 0x00009e00ff157b82 */ /* 0x000ea20000000800 */
[----:B------:R-:W3:Y:S01]  /*1420*/  S2R R4, SR_CTAID.Z ;  /* 0x0000000000047919 */ /* 0x000ee20000002700 */
[----:B------:R-:W-:Y:S01]  /*1430*/  UISETP.NE.AND UP0, UPT, UR29, -0x1, UPT ;  /* 0xffffffff1d00788c */ /* 0x000fe2000bf05270 */
[CC--:B------:R-:W-:Y:S01]  /*1440*/  LEA.HI R30, R28.reuse, R149.reuse, RZ, 0x2 ;  /* 0x000000951c1e7211 */ /* 0x0c0fe200078f10ff */
[----:B------:R-:W-:Y:S01]  /*1450*/  UIADD3 UR12, -UR16, UR18, URZ ;  /* 0x00000012100c7290 */ /* 0x000fe2000fffe13f */
[----:B------:R-:W-:Y:S01]  /*1460*/  IMAD.U32 R7, RZ, RZ, UR30 ;  /* 0x0000001eff077e24 */ /* 0x000fe2000f8e00ff */
[----:B------:R-:W-:Y:S01]  /*1470*/  UIADD3 UR31, UR39, -0x1, URZ ;  /* 0xffffffff271f7890 */ /* 0x000fe2000fffe03f */
[----:B------:R-:W-:Y:S01]  /*1480*/  LEA.HI R34, R28, R149, RZ, 0x3 ;  /* 0x000000951c227211 */ /* 0x000fe200078f18ff */
[----:B------:R-:W-:Y:S01]  /*1490*/  USHF.R.S32.HI UR8, URZ, 0x1f, UR4 ;  /* 0x0000001f3f087899 */ /* 0x000fe20008011404 */
[----:B------:R-:W-:Y:S02]  /*14a0*/  SHF.R.S32.HI R145, RZ, 0x5, R31 ;  /* 0x00000005ff917819 */ /* 0x000fe4000001141f */
[----:B------:R-:W-:-:S02]  /*14b0*/  SHF.R.S32.HI R32, RZ, 0x3, R34 ;  /* 0x00000003ff207819 */ /* 0x000fc40000011422 */
[----:B------:R-:W-:Y:S01]  /*14c0*/  @UP0 ULDC.64 UR6, c[0x0][0x240] ;  /* 0x0000900000060ab9 */ /* 0x000fe20000000a00 */
[----:B------:R-:W-:Y:S02]  /*14d0*/  @!UP0 USHF.R.S32.HI UR10, URZ, 0x1f, UR14 ;  /* 0x0000001f3f0a8899 */ /* 0x000fe4000801140e */
[----:B------:R-:W-:-:S04]  /*14e0*/  @UP0 UIMAD.WIDE.U32 UR22, UR29, UR6, URZ ;  /* 0x000000061d1602a5 */ /* 0x000fc8000f8e003f */
[----:B------:R-:W-:-:S03]  /*14f0*/  @UP0 UIMAD UR9, UR29, UR7, UR23 ;  /* 0x000000071d0902a4 */ /* 0x000fc6000f8e0217 */
[----:B------:R-:W-:Y:S01]  /*1500*/  @!UP0 ULDC.64 UR6, c[0x0][0x228] ;  /* 0x00008a0000068ab9 */ /* 0x000fe20000000a00 */
[----:B--2---:R-:W-:Y:S01]  /*1510*/  IABS R0, R21 ;  /* 0x0000001500007213 */ /* 0x004fe20000000000 */
[----:B------:R-:W-:Y:S01]  /*1520*/  @!UP0 UIMAD UR10, UR10, UR6, URZ ;  /* 0x000000060a0a82a4 */ /* 0x000fe2000f8e023f */
[----:B------:R-:W-:Y:S01]  /*1530*/  ISETP.NE.AND P5, PT, R21, RZ, PT ;  /* 0x000000ff1500720c */ /* 0x000fe20003fa5270 */
[----:B------:R-:W-:Y:S02]  /*1540*/  @!UP0 UIMAD.WIDE.U32 UR26, UR14, UR6, URZ ;  /* 0x000000060e1a82a5 */ /* 0x000fe4000f8e003f */
[----:B------:R-:W-:Y:S01]  /*1550*/  IMAD.MOV.U32 R14, RZ, RZ, R0 ;  /* 0x000000ffff0e7224 */ /* 0x000fe200078e0000 */
[----:B------:R-:W-:-:S03]  /*1560*/  @!UP0 UIMAD UR10, UR14, UR7, UR10 ;  /* 0x000000070e0a82a4 */ /* 0x000fc6000f8e020a */
[----:B------:R-:W2:Y:S01]  /*1570*/  I2F.RP R2, R14 ;  /* 0x0000000e00027306 */ /* 0x000ea20000209400 */
[----:B---3--:R-:W-:Y:S01]  /*1580*/  IABS R4, R4 ;  /* 0x0000000400047213 */ /* 0x008fe20000000000 */
[----:B------:R-:W-:Y:S01]  /*1590*/  @!UP0 UIADD3 UR9, UR27, UR10, URZ ;  /* 0x0000000a1b098290 */ /* 0x000fe2000fffe03f */
[----:B------:R-:W-:Y:S01]  /*15a0*/  @!UP0 UMOV UR22, UR26 ;  /* 0x0000001a00168c82 */ /* 0x000fe20008000000 */
[----:B------:R-:W-:Y:S01]  /*15b0*/  ULDC.64 UR6, c[0x0][0x258] ;  /* 0x0000960000067ab9 */ /* 0x000fe20000000a00 */
[----:B------:R-:W-:Y:S01]  /*15c0*/  UIMAD UR10, UR31, -0x40, UR17 ;  /* 0xffffffc01f0a78a4 */ /* 0x000fe2000f8e0211 */
[----:B------:R-:W-:Y:S01]  /*15d0*/  IMAD.U32 R11, RZ, RZ, UR6 ;  /* 0x00000006ff0b7e24 */ /* 0x000fe2000f8e00ff */
[----:B------:R-:W-:Y:S02]  /*15e0*/  UIMAD UR8, UR8, UR6, URZ ;  /* 0x00000006080872a4 */ /* 0x000fe4000f8e023f */
[----:B------:R-:W-:Y:S02]  /*15f0*/  UISETP.NE.AND UP0, UPT, UR20, -0x1, UPT ;  /* 0xffffffff1400788c */ /* 0x000fe4000bf05270 */
[----:B------:R-:W-:Y:S01]  /*1600*/  UIMAD UR7, UR4, UR7, UR8 ;  /* 0x00000007040772a4 */ /* 0x000fe2000f8e0208 */
[----:B------:R-:W-:Y:S01]  /*1610*/  UMOV UR6, 0x400 ;  /* 0x0000040000067882 */ /* 0x000fe20000000000 */
[----:B--2---:R-:W2:Y:S07]  /*1620*/  MUFU.RCP R2, R2 ;  /* 0x0000000200027308 */ /* 0x004eae0000001000 */
[----:B------:R-:W-:-:S02]  /*1630*/  @UP0 UIADD3 UR19, UR15, UR20, URZ ;  /* 0x000000140f130290 */ /* 0x000fc4000fffe03f */
[----:B------:R-:W-:Y:S01]  /*1640*/  @UP0 UIADD3 UR20, UR15, UR20, URZ ;  /* 0x000000140f140290 */ /* 0x000fe2000fffe03f */
[----:B--2---:R-:W-:-:S04]  /*1650*/  VIADD R2, R2, 0xffffffe ;  /* 0x0ffffffe02027836 */ /* 0x004fc80000000000 */
[----:B------:R-:W2:Y:S02]  /*1660*/  F2I.FTZ.U32.TRUNC.NTZ R3, R2 ;  /* 0x0000000200037305 */ /* 0x000ea4000021f000 */
[----:B--2---:R-:W-:Y:S02]  /*1670*/  IMAD.MOV R0, RZ, RZ, -R3 ;  /* 0x000000ffff007224 */ /* 0x004fe400078e0a03 */
[----:B------:R-:W-:Y:S02]  /*1680*/  IMAD.MOV.U32 R2, RZ, RZ, RZ ;  /* 0x000000ffff027224 */ /* 0x000fe400078e00ff */
[----:B------:R-:W-:-:S04]  /*1690*/  IMAD R0, R0, R14, RZ ;  /* 0x0000000e00007224 */ /* 0x000fc800078e02ff */
[----:B------:R-:W-:Y:S01]  /*16a0*/  IMAD.HI.U32 R0, R3, R0, R2 ;  /* 0x0000000003007227 */ /* 0x000fe200078e0002 */
[----:B------:R-:W-:Y:S02]  /*16b0*/  SHF.R.S32.HI R2, RZ, 0x2, R30 ;  /* 0x00000002ff027819 */ /* 0x000fe4000001141e */
[----:B------:R-:W-:Y:S02]  /*16c0*/  LOP3.LUT R3, R30, 0xfffffffc, RZ, 0xc0, !PT ;  /* 0xfffffffc1e037812 */ /* 0x000fe400078ec0ff */
[C---:B------:R-:W-:Y:S01]  /*16d0*/  ISETP.GE.AND P6, PT, R2.reuse, UR10, PT ;  /* 0x0000000a02007c0c */ /* 0x040fe2000bfc6270 */
[----:B------:R-:W-:Y:S02]  /*16e0*/  VIADD R10, R2, 0x20 ;  /* 0x00000020020a7836 */ /* 0x000fe40000000000 */
[----:B------:R-:W-:-:S03]  /*16f0*/  IMAD.HI.U32 R6, R0, R4, RZ ;  /* 0x0000000400067227 */ /* 0x000fc600078e00ff */
[----:B------:R-:W-:Y:S01]  /*1700*/  ISETP.GE.AND P3, PT, R10, UR12, PT ;  /* 0x0000000c0a007c0c */ /* 0x000fe2000bf66270 */
[----:B------:R-:W-:Y:S02]  /*1710*/  IMAD.IADD R3, R149, 0x1, -R3 ;  /* 0x0000000195037824 */ /* 0x000fe400078e0a03 */
[----:B------:R-:W-:Y:S02]  /*1720*/  IMAD.MOV R0, RZ, RZ, -R6 ;  /* 0x000000ffff007224 */ /* 0x000fe400078e0a06 */
[----:B------:R-:W-:Y:S01]  /*1730*/  IMAD.SHL.U32 R12, R3, 0x8, RZ ;  /* 0x00000008030c7824 */ /* 0x000fe200078e00ff */
[----:B------:R-:W-:Y:S01]  /*1740*/  SHF.R.S32.HI R3, RZ, 0x1f, R2 ;  /* 0x0000001fff037819 */ /* 0x000fe20000011402 */
[----:B------:R-:W-:-:S03]  /*1750*/  IMAD R0, R14, R0, R4 ;  /* 0x000000000e007224 */ /* 0x000fc600078e0204 */
[----:B------:R-:W-:Y:S01]  /*1760*/  SHF.R.S32.HI R13, RZ, 0x1f, R12 ;  /* 0x0000001fff0d7819 */ /* 0x000fe2000001140c */
[----:B------:R-:W-:Y:S01]  /*1770*/  IMAD.WIDE R26, R7, 0x80, R2 ;  /* 0x00000080071a7825 */ /* 0x000fe200078e0202 */
[----:B------:R-:W-:Y:S01]  /*1780*/  IADD3 R4, P0, R12, UR22, RZ ;  /* 0x000000160c047c10 */ /* 0x000fe2000ff1e0ff */
[----:B------:R-:W2:Y:S01]  /*1790*/  @!P3 LDC.64 R8, c[0x0][0x240] ;  /* 0x00009000ff08bb82 */ /* 0x000ea20000000a00 */
[----:B------:R-:W-:Y:S01]  /*17a0*/  ISETP.GT.U32.AND P4, PT, R14, R0, PT ;  /* 0x000000000e00720c */ /* 0x000fe20003f84070 */
[----:B------:R-:W3:Y:S01]  /*17b0*/  @!P3 S2R R29, SR_CgaCtaId ;  /* 0x00000000001db919 */ /* 0x000ee20000008800 */
[----:B------:R-:W-:Y:S01]  /*17c0*/  IADD3.X R5, R13, UR9, RZ, P0, !PT ;  /* 0x000000090d057c10 */ /* 0x000fe200087fe4ff */
[----:B------:R-:W-:Y:S01]  /*17d0*/  @UP0 ULDC.64 UR8, c[0x0][0x248] ;  /* 0x0000920000080ab9 */ /* 0x000fe20000000a00 */
[----:B------:R-:W-:Y:S01]  /*17e0*/  ISETP.GE.AND P0, PT, R2, UR12, PT ;  /* 0x0000000c02007c0c */ /* 0x000fe2000bf06270 */
[----:B------:R-:W-:Y:S01]  /*17f0*/  @UP0 UIMAD.WIDE.U32 UR26, UR19, UR8, URZ ;  /* 0x00000008131a02a5 */ /* 0x000fe2000f8e003f */
[----:B------:R-:W-:Y:S01]  /*1800*/  IMAD.WIDE.U32 R22, R11, UR4, R4 ;  /* 0x000000040b167c25 */ /* 0x000fe2000f8e0004 */
[----:B------:R-:W-:Y:S01]  /*1810*/  @!P3 IADD3 R4, P1, R26, 0x20, RZ ;  /* 0x000000201a04b810 */ /* 0x000fe20007f3e0ff */
[----:B------:R-:W-:Y:S01]  /*1820*/  @UP0 UIMAD UR19, UR19, UR9, URZ ;  /* 0x00000009131302a4 */ /* 0x000fe2000f8e023f */
[----:B------:R-:W-:Y:S01]  /*1830*/  LOP3.LUT R5, R21, UR4, RZ, 0x3c, !PT ;  /* 0x0000000415057c12 */ /* 0x000fe2000f8e3cff */
[----:B------:R-:W-:Y:S01]  /*1840*/  VIADD R17, R23, UR7 ;  /* 0x0000000717117c36 */ /* 0x000fe20008000000 */
[----:B------:R-:W4:Y:S02]  /*1850*/  S2UR UR4, SR_CgaCtaId ;  /* 0x00000000000479c3 */ /* 0x000f240000008800 */
[----:B------:R-:W-:Y:S01]  /*1860*/  @!P4 IMAD.IADD R0, R0, 0x1, -R14 ;  /* 0x000000010000c824 */ /* 0x000fe200078e0a0e */
[----:B------:R-:W-:Y:S01]  /*1870*/  @UP0 UIADD3 UR19, UR27, UR19, URZ ;  /* 0x000000131b130290 */ /* 0x000fe2000fffe03f */
[----:B------:R-:W-:-:S02]  /*1880*/  @!P4 VIADD R6, R6, 0x1 ;  /* 0x000000010606c836 */ /* 0x000fc40000000000 */
[----:B------:R-:W-:Y:S01]  /*1890*/  @!P3 IMAD.MOV.U32 R16, RZ, RZ, R22 ;  /* 0x000000ffff10b224 */ /* 0x000fe200078e0016 */
[----:B------:R-:W-:Y:S01]  /*18a0*/  ISETP.GE.U32.AND P2, PT, R0, R14, PT ;  /* 0x0000000e0000720c */ /* 0x000fe20003f46070 */
[----:B------:R-:W-:Y:S01]  /*18b0*/  @!P3 IMAD.X R0, RZ, RZ, R27, P1 ;  /* 0x000000ffff00b224 */ /* 0x000fe200008e061b */
[----:B------:R-:W5:Y:S01]  /*18c0*/  @!P0 LDC.64 R18, c[0x0][0x240] ;  /* 0x00009000ff128b82 */ /* 0x000f620000000a00 */
[----:B------:R-:W-:Y:S01]  /*18d0*/  ISETP.GE.AND P1, PT, R5, RZ, PT ;  /* 0x000000ff0500720c */ /* 0x000fe20003f26270 */
[----:B------:R-:W-:Y:S02]  /*18e0*/  @!P0 IMAD.MOV.U32 R7, RZ, RZ, R17 ;  /* 0x000000ffff078224 */ /* 0x000fe400078e0011 */
[----:B--2---:R-:W-:-:S04]  /*18f0*/  @!P3 IMAD R0, R0, R8, RZ ;  /* 0x000000080000b224 */ /* 0x004fc800078e02ff */
[----:B------:R-:W2:Y:S01]  /*1900*/  @!P3 LDC.64 R14, c[0x0][0x210] ;  /* 0x00008400ff0ebb82 */ /* 0x000ea20000000a00 */
[----:B------:R-:W-:Y:S02]  /*1910*/  @!P3 IMAD R9, R4, R9, R0 ;  /* 0x000000090409b224 */ /* 0x000fe400078e0200 */
[----:B------:R-:W-:Y:S02]  /*1920*/  VIADD R0, R2, 0x40 ;  /* 0x0000004002007836 */ /* 0x000fe40000000000 */
[----:B------:R-:W-:Y:S02]  /*1930*/  @P2 VIADD R6, R6, 0x1 ;  /* 0x0000000106062836 */ /* 0x000fe40000000000 */
[----:B------:R-:W-:Y:S01]  /*1940*/  @!P3 IMAD.WIDE.U32 R4, R4, R8, R16 ;  /* 0x000000080404b225 */ /* 0x000fe200078e0010 */
[----:B------:R-:W1:Y:S01]  /*1950*/  @!P0 LDC.64 R24, c[0x0][0x210] ;  /* 0x00008400ff188b82 */ /* 0x000e620000000a00 */
[----:B------:R-:W-:Y:S01]  /*1960*/  ISETP.GE.AND P2, PT, R0, UR12, PT ;  /* 0x0000000c00007c0c */ /* 0x000fe2000bf46270 */
[----:B------:R-:W3:Y:S01]  /*1970*/  @!P6 S2R R8, SR_CgaCtaId ;  /* 0x000000000008e919 */ /* 0x000ee20000008800 */
[----:B------:R-:W-:Y:S01]  /*1980*/  IMAD.MOV.U32 R20, RZ, RZ, R6 ;  /* 0x000000ffff147224 */ /* 0x000fe200078e0006 */
[----:B----4-:R-:W-:Y:S01]  /*1990*/  ULEA UR4, UR4, UR6, 0x18 ;  /* 0x0000000604047291 */ /* 0x010fe2000f8ec03f */
[----:B------:R-:W-:-:S02]  /*19a0*/  VIADD R0, R2, 0x60 ;  /* 0x0000006002007836 */ /* 0x000fc40000000000 */
[----:B------:R-:W-:Y:S01]  /*19b0*/  @!P1 IMAD.MOV R20, RZ, RZ, -R20 ;  /* 0x000000ffff149224 */ /* 0x000fe200078e0a14 */
[----:B------:R-:W-:Y:S01]  /*19c0*/  @!P5 LOP3.LUT R20, RZ, R21, RZ, 0x33, !PT ;  /* 0x00000015ff14d212 */ /* 0x000fe200078e33ff */
[----:B-----5:R-:W-:Y:S01]  /*19d0*/  @!P0 IMAD R6, R27, R18, RZ ;  /* 0x000000121b068224 */ /* 0x020fe200078e02ff */
[----:B------:R-:W-:Y:S01]  /*19e0*/  ISETP.GE.AND P1, PT, R0, UR12, PT ;  /* 0x0000000c00007c0c */ /* 0x000fe2000bf26270 */
[----:B------:R-:W-:Y:S01]  /*19f0*/  @!P3 IMAD.IADD R5, R5, 0x1, R9 ;  /* 0x000000010505b824 */ /* 0x000fe200078e0209 */
[----:B------:R-:W-:Y:S01]  /*1a00*/  ISETP.GE.AND P5, PT, R10, UR10, PT ;  /* 0x0000000a0a007c0c */ /* 0x000fe2000bfa6270 */
[----:B------:R-:W-:Y:S01]  /*1a10*/  @!P0 IMAD R0, R26, R19, R6 ;  /* 0x000000131a008224 */ /* 0x000fe200078e0206 */
[----:B------:R-:W4:Y:S01]  /*1a20*/  @!P2 S2R R21, SR_CgaCtaId ;  /* 0x000000000015a919 */ /* 0x000f220000008800 */
[----:B------:R-:W-:Y:S01]  /*1a30*/  @!P0 IMAD.MOV.U32 R6, RZ, RZ, R22 ;  /* 0x000000ffff068224 */ /* 0x000fe200078e0016 */
[----:B--2---:R-:W-:Y:S01]  /*1a40*/  @!P3 LEA R14, P4, R4, R14, 0x1 ;  /* 0x0000000e040eb211 */ /* 0x004fe200078808ff */
[----:B------:R-:W-:-:S02]  /*1a50*/  @UP0 ULDC.64 UR6, c[0x0][0x250] ;  /* 0x0000940000060ab9 */ /* 0x000fc40000000a00 */
[----:B------:R-:W-:Y:S01]  /*1a60*/  @!P0 IMAD.WIDE.U32 R6, R26, R18, R6 ;  /* 0x000000121a068225 */ /* 0x000fe200078e0006 */
[----:B------:R-:W-:Y:S01]  /*1a70*/  @!P3 LEA.HI.X R15, R4, R15, R5, 0x1, P4 ;  /* 0x0000000f040fb211 */ /* 0x000fe200020f0c05 */
[----:B------:R-:W2:Y:S01]  /*1a80*/  @!P2 LDC.64 R18, c[0x0][0x240] ;  /* 0x00009000ff12ab82 */ /* 0x000ea20000000a00 */
[----:B------:R-:W-:Y:S01]  /*1a90*/  @UP0 UIMAD.WIDE.U32 UR22, UR20, UR6, URZ ;  /* 0x00000006141602a5 */ /* 0x000fe2000f8e003f */
[----:B------:R-:W5:Y:S01]  /*1aa0*/  @!P1 S2R R11, SR_CgaCtaId ;  /* 0x00000000000b9919 */ /* 0x000f620000008800 */
[----:B------:R-:W-:Y:S01]  /*1ab0*/  @!P0 IMAD.IADD R0, R7, 0x1, R0 ;  /* 0x0000000107008824 */ /* 0x000fe200078e0200 */
[----:B-1----:R-:W-:Y:S01]  /*1ac0*/  @!P0 LEA R4, P4, R6, R24, 0x1 ;  /* 0x0000001806048211 */ /* 0x002fe200078808ff */
[----:B------:R-:W-:Y:S01]  /*1ad0*/  @UP0 UIMAD UR20, UR20, UR7, URZ ;  /* 0x00000007141402a4 */ /* 0x000fe2000f8e023f */
[----:B------:R-:W-:Y:S02]  /*1ae0*/  LEA.HI R24, R28, R149, RZ, 0x4 ;  /* 0x000000951c187211 */ /* 0x000fe400078f20ff */
[----:B------:R-:W-:Y:S01]  /*1af0*/  @!P0 LEA.HI.X R5, R6, R25, R0, 0x1, P4 ;  /* 0x0000001906058211 */ /* 0x000fe200020f0c00 */
[----:B------:R-:W-:Y:S01]  /*1b00*/  IMAD.SHL.U32 R0, R32, 0x40, RZ ;  /* 0x0000004020007824 */ /* 0x000fe200078e00ff */
[----:B------:R-:W-:Y:S01]  /*1b10*/  LEA.HI R7, R30, R2, RZ, 0x1 ;  /* 0x000000021e077211 */ /* 0x000fe200078f08ff */
[----:B------:R-:W1:Y:S01]  /*1b20*/  @!P5 S2R R28, SR_CgaCtaId ;  /* 0x00000000001cd919 */ /* 0x000e620000008800 */
[----:B------:R-:W-:Y:S01]  /*1b30*/  @!P6 MOV R6, 0x400 ;  /* 0x000004000006e802 */ /* 0x000fe20000000f00 */
[----:B------:R-:W-:Y:S01]  /*1b40*/  @UP0 UIADD3 UR20, UR23, UR20, URZ ;  /* 0x0000001417140290 */ /* 0x000fe2000fffe03f */
[----:B------:R-:W-:-:S02]  /*1b50*/  LOP3.LUT R0, R0, 0xc0, RZ, 0xc0, !PT ;  /* 0x000000c000007812 */ /* 0x000fc400078ec0ff */
[----:B------:R-:W-:Y:S02]  /*1b60*/  SHF.R.S32.HI R9, RZ, 0x4, R24 ;  /* 0x00000004ff097819 */ /* 0x000fe40000011418 */
[----:B------:R-:W-:Y:S02]  /*1b70*/  LOP3.LUT R7, R7, 0x7fffffe, RZ, 0xc0, !PT ;  /* 0x07fffffe07077812 */ /* 0x000fe400078ec0ff */
[----:B---3--:R-:W-:Y:S02]  /*1b80*/  @!P6 LEA R35, R8, R6, 0x18 ;  /* 0x000000060823e211 */ /* 0x008fe400078ec0ff */
[----:B------:R-:W-:Y:S01]  /*1b90*/  ISETP.GE.AND P4, PT, R10, UR10, PT ;  /* 0x0000000a0a007c0c */ /* 0x000fe2000bf86270 */
[----:B------:R-:W-:Y:S01]  /*1ba0*/  IMAD.IADD R7, R2, 0x1, -R7 ;  /* 0x0000000102077824 */ /* 0x000fe200078e0a07 */
[----:B------:R-:W-:Y:S02]  /*1bb0*/  LOP3.LUT R8, R0, 0x18, R12, 0xf8, !PT ;  /* 0x0000001800087812 */ /* 0x000fe400078ef80c */
[----:B------:R-:W-:Y:S01]  /*1bc0*/  LEA.HI R10, R24, R9, RZ, 0x1 ;  /* 0x00000009180a7211 */ /* 0x000fe200078f08ff */
[----:B------:R-:W-:Y:S01]  /*1bd0*/  IMAD R7, R145, 0x8, R7 ;  /* 0x0000000891077824 */ /* 0x000fe200078e0207 */
[----:B------:R-:W-:-:S02]  /*1be0*/  SHF.R.U32.HI R0, RZ, 0x3, R0 ;  /* 0x00000003ff007819 */ /* 0x000fc40000011600 */
[----:B------:R-:W-:Y:S02]  /*1bf0*/  LOP3.LUT R6, R10, 0xfffffffe, RZ, 0xc0, !PT ;  /* 0xfffffffe0a067812 */ /* 0x000fe400078ec0ff */
[----:B------:R-:W-:-:S03]  /*1c00*/  LOP3.LUT R0, R8, R0, RZ, 0x3c, !PT ;  /* 0x0000000008007212 */ /* 0x000fc600078e3cff */
[----:B------:R-:W-:Y:S01]  /*1c10*/  IMAD.IADD R33, R9, 0x1, -R6 ;  /* 0x0000000109217824 */ /* 0x000fe200078e0a06 */
[----:B------:R-:W-:Y:S01]  /*1c20*/  @!P3 MOV R9, 0x400 ;  /* 0x000004000009b802 */ /* 0x000fe20000000f00 */
[----:B------:R-:W-:Y:S01]  /*1c30*/  IMAD.U32 R10, R7, 0x20, R0 ;  /* 0x00000020070a7824 */ /* 0x000fe200078e0000 */
[----:B------:R-:W-:Y:S02]  /*1c40*/  @!P1 MOV R0, 0x400 ;  /* 0x0000040000009802 */ /* 0x000fe40000000f00 */
[----:B------:R-:W-:Y:S02]  /*1c50*/  @!P3 LEA R9, R29, R9, 0x18 ;  /* 0x000000091d09b211 */ /* 0x000fe400078ec0ff */
[----:B------:R-:W-:Y:S02]  /*1c60*/  LEA R234, R10, UR4, 0x1 ;  /* 0x000000040aea7c11 */ /* 0x000fe4000f8e08ff */
[----:B-----5:R-:W-:Y:S02]  /*1c70*/  @!P1 LEA R29, R11, R0, 0x18 ;  /* 0x000000000b1d9211 */ /* 0x020fe400078ec0ff */
[----:B------:R-:W-:Y:S01]  /*1c80*/  LOP3.LUT R0, R24, 0xfffffff0, RZ, 0xc0, !PT ;  /* 0xfffffff018007812 */ /* 0x000fe200078ec0ff */
[----:B------:R-:W-:Y:S01]  /*1c90*/  @!PT LDS RZ, [RZ] ;  /* 0x00000000fffff984 */ /* 0x000fe20000000800 */
[----:B------:R-:W-:Y:S01]  /*1ca0*/  @!PT LDS RZ, [RZ] ;  /* 0x00000000fffff984 */ /* 0x000fe20000000800 */
[----:B------:R-:W-:Y:S01]  /*1cb0*/  @!PT LDS RZ, [RZ] ;  /* 0x00000000fffff984 */ /* 0x000fe20000000800 */
[----:B------:R-:W-:Y:S01]  /*1cc0*/  @!P0 LDGSTS.E.BYPASS.LTC128B.128 [R234], desc[UR34][R4.64] ;  /* 0x0000000004ea8fae */ /* 0x000fe2000b901d62 */
[----:B------:R-:W-:Y:S01]  /*1cd0*/  @!P2 MOV R6, 0x400 ;  /* 0x000004000006a802 */ /* 0x000fe20000000f00 */
[----:B------:R-:W3:Y:S02]  /*1ce0*/  @!P2 LDC.64 R24, c[0x0][0x210] ;  /* 0x00008400ff18ab82 */ /* 0x000ee40000000a00 */
[----:B------:R-:W-:Y:S01]  /*1cf0*/  @!P0 LDGSTS.E.BYPASS.LTC128B.128 [R234+0x2000], desc[UR34][R4.64+0x40] ;  /* 0x0200004004ea8fae */ /* 0x000fe2000b901d62 */
[----:B----4-:R-:W-:Y:S01]  /*1d00*/  @!P2 LEA R31, R21, R6, 0x18 ;  /* 0x00000006151fa211 */ /* 0x010fe200078ec0ff */
[----:B------:R-:W-:-:S02]  /*1d10*/  IMAD.IADD R0, R149, 0x1, -R0 ;  /* 0x0000000195007824 */ /* 0x000fc400078e0a00 */
[----:B------:R4:W-:Y:S01]  /*1d20*/  @!P0 LDGSTS.E.BYPASS.LTC128B.128 [R234+0x4000], desc[UR34][R4.64+0x80] ;  /* 0x0400008004ea8fae */ /* 0x0009e2000b901d62 */
[----:B------:R-:W-:Y:S02]  /*1d30*/  @!P2 IADD3 R6, P0, R26, 0x40, RZ ;  /* 0x000000401a06a810 */ /* 0x000fe40007f1e0ff */
[----:B------:R-:W-:Y:S02]  /*1d40*/  LEA.HI R8, R0, R0, RZ, 0x1 ;  /* 0x0000000000087211 */ /* 0x000fe400078f08ff */
[----:B------:R-:W-:-:S04]  /*1d50*/  SHF.R.S32.HI R7, RZ, 0x1f, R0 ;  /* 0x0000001fff077819 */ /* 0x000fc80000011400 */
[----:B------:R-:W-:Y:S02]  /*1d60*/  LEA.HI R37, R7, R0, RZ, 0x3 ;  /* 0x0000000007257211 */ /* 0x000fe400078f18ff */
[----:B----4-:R-:W-:Y:S02]  /*1d70*/  @!P5 MOV R4, 0x400 ;  /* 0x000004000004d802 */ /* 0x010fe40000000f00 */
[----:B------:R-:W-:Y:S02]  /*1d80*/  LOP3.LUT R5, R8, 0x7fffffe, RZ, 0xc0, !PT ;  /* 0x07fffffe08057812 */ /* 0x000fe400078ec0ff */
[----:B-1----:R-:W-:Y:S01]  /*1d90*/  @!P5 LEA R28, R28, R4, 0x18 ;  /* 0x000000041c1cd211 */ /* 0x002fe200078ec0ff */
[----:B------:R-:W-:Y:S01]  /*1da0*/  @!P2 IMAD.X R4, RZ, RZ, R27, P0 ;  /* 0x000000ffff04a224 */ /* 0x000fe200000e061b */
[----:B------:R-:W-:Y:S01]  /*1db0*/  @!P1 IADD3 R21, P0, R26, 0x60, RZ ;  /* 0x000000601a159810 */ /* 0x000fe20007f1e0ff */
[----:B------:R-:W-:Y:S02]  /*1dc0*/  IMAD.IADD R147, R0, 0x1, -R5 ;  /* 0x0000000100937824 */ /* 0x000fe400078e0a05 */
[----:B--2---:R-:W-:-:S02]  /*1dd0*/  @!P2 IMAD R4, R4, R18, RZ ;  /* 0x000000120404a224 */ /* 0x004fc400078e02ff */
[----:B------:R-:W-:Y:S02]  /*1de0*/  @!P2 IMAD.MOV.U32 R5, RZ, RZ, R17 ;  /* 0x000000ffff05a224 */ /* 0x000fe400078e0011 */
[----:B------:R-:W-:Y:S02]  /*1df0*/  @!P2 IMAD R7, R6, R19, R4 ;  /* 0x000000130607a224 */ /* 0x000fe400078e0204 */
[----:B------:R-:W-:Y:S02]  /*1e00*/  @!P2 IMAD.MOV.U32 R4, RZ, RZ, R22 ;  /* 0x000000ffff04a224 */ /* 0x000fe400078e0016 */
[----:B------:R-:W-:Y:S02]  /*1e10*/  @!P3 IMAD R0, R10, 0x2, R9 ;  /* 0x000000020a00b824 */ /* 0x000fe400078e0209 */
[----:B------:R-:W-:Y:S01]  /*1e20*/  @!P2 IMAD.WIDE.U32 R4, R6, R18, R4 ;  /* 0x000000120604a225 */ /* 0x000fe200078e0004 */
[----:B------:R-:W-:Y:S02]  /*1e30*/  SHF.R.S32.HI R18, RZ, 0x1, R8 ;  /* 0x00000001ff127819 */ /* 0x000fe40000011408 */
[----:B------:R-:W-:Y:S01]  /*1e40*/  @!P3 LDGSTS.E.BYPASS.LTC128B.128 [R0+0x800], desc[UR34][R14.64] ;  /* 0x008000000e00bfae */ /* 0x000fe2000b901d62 */
[----:B------:R-:W-:Y:S01]  /*1e50*/  @!P1 IMAD.X R30, RZ, RZ, R27, P0 ;  /* 0x000000ffff1e9224 */ /* 0x000fe200000e061b */
[C---:B---3--:R-:W-:Y:S01]  /*1e60*/  @!P2 LEA R6, P0, R4.reuse, R24, 0x1 ;  /* 0x000000180406a211 */ /* 0x048fe200078008ff */
[----:B------:R-:W-:Y:S01]  /*1e70*/  @!P2 IMAD.IADD R7, R5, 0x1, R7 ;  /* 0x000000010507a824 */ /* 0x000fe200078e0207 */
[----:B------:R-:W-:Y:S04]  /*1e80*/  @!P3 LDGSTS.E.BYPASS.LTC128B.128 [R0+0x2800], desc[UR34][R14.64+0x40] ;  /* 0x028000400e00bfae */ /* 0x000fe8000b901d62 */
[----:B------:R1:W-:Y:S01]  /*1e90*/  @!P3 LDGSTS.E.BYPASS.LTC128B.128 [R0+0x4800], desc[UR34][R14.64+0x80] ;  /* 0x048000800e00bfae */ /* 0x0003e2000b901d62 */
[----:B------:R-:W-:-:S02]  /*1ea0*/  @!P2 LEA.HI.X R7, R4, R25, R7, 0x1, P0 ;  /* 0x000000190407a211 */ /* 0x000fc400000f0c07 */
[----:B------:R-:W-:Y:S02]  /*1eb0*/  PLOP3.LUT P0, PT, PT, PT, UP0, 0x80, 0x0 ;  /* 0x000000000000781c */ /* 0x000fe40003f0f008 */
[----:B------:R-:W-:Y:S02]  /*1ec0*/  ISETP.GE.AND P3, PT, R2, UR10, PT ;  /* 0x0000000a02007c0c */ /* 0x000fe4000bf66270 */
[----:B-1----:R-:W-:Y:S02]  /*1ed0*/  LOP3.LUT R0, R34, 0xfffffff8, RZ, 0xc0, !PT ;  /* 0xfffffff822007812 */ /* 0x002fe400078ec0ff */
[----:B------:R-:W-:-:S03]  /*1ee0*/  SHF.R.S32.HI R14, RZ, 0x1f, R8 ;  /* 0x0000001fff0e7819 */ /* 0x000fc60000011408 */
[----:B------:R-:W-:-:S05]  /*1ef0*/  IMAD.IADD R5, R149, 0x1, -R0 ;  /* 0x0000000195057824 */ /* 0x000fca00078e0a00 */
[----:B------:R-:W-:-:S04]  /*1f00*/  LEA.HI R0, R5, R5, RZ, 0x1 ;  /* 0x0000000505007211 */ /* 0x000fc800078f08ff */
[----:B------:R-:W-:Y:S02]  /*1f10*/  LOP3.LUT R4, R0, 0x3fffffe, RZ, 0xc0, !PT ;  /* 0x03fffffe00047812 */ /* 0x000fe400078ec0ff */
[----:B------:R-:W-:-:S03]  /*1f20*/  SHF.R.S32.HI R36, RZ, 0x1, R0 ;  /* 0x00000001ff247819 */ /* 0x000fc60000011400 */
        /* <DEDUP_REMOVED lines=14> */
.L_x_794:
[----:B------:R-:W-:Y:S05]  /*2010*/  @P0 BRA `(.L_x_795) ;  /* 0x0000000000340947 */ /* 0x000fea0003800000 */
        /* <DEDUP_REMOVED lines=9> */
[----:B------:R-:W-:-:S03]  /*20b0*/  UMOV UR20, UR22 ;  /* 0x0000001600147c82 */ /* 0x000fc60008000000 */
[----:B------:R-:W-:Y:S02]  /*20c0*/  UIMAD UR11, UR14, UR11, UR15 ;  /* 0x0000000b0e0b72a4 */ /* 0x000fe4000f8e020f */
[----:B------:R-:W-:-:S04]  /*20d0*/  UIMAD.WIDE.U32 UR22, UR14, UR10, UR20 ;  /* 0x0000000a0e1672a5 */ /* 0x000fc8000f8e0014 */
[----:B------:R-:W-:-:S12]  /*20e0*/  UIADD3 UR20, UR23, UR11, URZ ;  /* 0x0000000b17147290 */ /* 0x000fd8000fffe03f */
.L_x_795:
[C---:B------:R-:W-:Y:S01]  /*20f0*/  IMAD R0, R3.reuse, UR8, RZ ;  /* 0x0000000803007c24 */ /* 0x040fe2000f8e02ff */
[----:B------:R-:W1:Y:S01]  /*2100*/  @!P1 LDC.64 R26, c[0x0][0x240] ;  /* 0x00009000ff1a9b82 */ /* 0x000e620000000a00 */
[--C-:B------:R-:W-:Y:S01]  /*2110*/  IMAD.WIDE.U32 R4, R2, UR8, R12.reuse ;  /* 0x0000000802047c25 */ /* 0x100fe2000f8e000c */
[----:B------:R-:W-:Y:S01]  /*2120*/  ULDC.64 UR14, c[0x0][0x260] ;  /* 0x00009800000e7ab9 */ /* 0x000fe20000000a00 */
[----:B------:R-:W-:Y:S02]  /*2130*/  USHF.L.U64.HI UR25, UR8, 0x6, UR9 ;  /* 0x0000000608197899 */ /* 0x000fe40008010209 */
[----:B------:R-:W-:Y:S01]  /*2140*/  IMAD R11, R3, UR6, RZ ;  /* 0x00000006030b7c24 */ /* 0x000fe2000f8e02ff */
[----:B------:R-:W-:Y:S01]  /*2150*/  IADD3 R4, P0, R4, UR26, RZ ;  /* 0x0000001a04047c10 */ /* 0x000fe2000ff1e0ff */
[----:B------:R-:W-:Y:S01]  /*2160*/  IMAD.WIDE.U32 R8, R2, UR6, R12 ;  /* 0x0000000602087c25 */ /* 0x000fe2000f8e000c */
[----:B------:R-:W2:Y:S01]  /*2170*/  @!P5 LDC.64 R24, c[0x0][0x218] ;  /* 0x00008600ff18db82 */ /* 0x000ea20000000a00 */
[----:B------:R-:W-:-:S02]  /*2180*/  USHF.L.U32 UR26, UR8, 0x6, URZ ;  /* 0x00000006081a7899 */ /* 0x000fc4000800063f */
[----:B------:R-:W-:Y:S01]  /*2190*/  IMAD R3, R2, UR9, R0 ;  /* 0x0000000902037c24 */ /* 0x000fe2000f8e0200 */
[----:B------:R-:W-:Y:S01]  /*21a0*/  LEA.HI R0, R14, R18, RZ, 0x2 ;  /* 0x000000120e007211 */ /* 0x000fe200078f10ff */
[----:B------:R-:W-:Y:S01]  /*21b0*/  IMAD R13, R2, UR7, R11 ;  /* 0x00000007020d7c24 */ /* 0x000fe2000f8e020b */
[----:B------:R-:W-:Y:S01]  /*21c0*/  ULDC.64 UR10, c[0x0][0x268] ;  /* 0x00009a00000a7ab9 */ /* 0x000fe20000000a00 */
[----:B------:R-:W-:Y:S01]  /*21d0*/  IMAD.SHL.U32 R2, R36, 0x40, RZ ;  /* 0x0000004024027824 */ /* 0x000fe200078e00ff */
[----:B------:R-:W-:Y:S01]  /*21e0*/  IADD3.X R5, R5, UR19, R3, P0, !PT ;  /* 0x0000001305057c10 */ /* 0x000fe200087fe403 */
[----:B------:R-:W-:Y:S01]  /*21f0*/  IMAD.SHL.U32 R3, R32, 0x8, RZ ;  /* 0x0000000820037824 */ /* 0x000fe200078e00ff */
[----:B------:R-:W-:Y:S01]  /*2200*/  LOP3.LUT R11, R0, 0xfffffffc, RZ, 0xc0, !PT ;  /* 0xfffffffc000b7812 */ /* 0x000fe200078ec0ff */
[----:B------:R-:W-:Y:S01]  /*2210*/  @!P5 IMAD R14, R10, 0x2, R28 ;  /* 0x000000020a0ed824 */ /* 0x000fe200078e021c */
[----:B------:R-:W-:Y:S01]  /*2220*/  LOP3.LUT R2, R2, 0xc0, RZ, 0xc0, !PT ;  /* 0x000000c002027812 */ /* 0x000fe200078ec0ff */
[----:B------:R-:W-:Y:S01]  /*2230*/  @!P2 IMAD R0, R10, 0x2, R31 ;  /* 0x000000020a00a824 */ /* 0x000fe200078e021f */
[----:B------:R-:W-:Y:S01]  /*2240*/  IADD3 R12, P0, R8, UR22, RZ ;  /* 0x00000016080c7c10 */ /* 0x000fe2000ff1e0ff */
[----:B------:R-:W-:Y:S01]  /*2250*/  IMAD.IADD R28, R18, 0x1, -R11 ;  /* 0x00000001121c7824 */ /* 0x000fe200078e0a0b */
[----:B------:R-:W-:Y:S01]  /*2260*/  LOP3.LUT R3, R2, 0x8, R3, 0xf8, !PT ;  /* 0x0000000802037812 */ /* 0x000fe200078ef803 */
[----:B------:R-:W3:Y:S01]  /*2270*/  @!P1 LDC.64 R18, c[0x0][0x210] ;  /* 0x00008400ff129b82 */ /* 0x000ee20000000a00 */
[----:B------:R-:W-:Y:S01]  /*2280*/  SHF.R.U32.HI R2, RZ, 0x3, R2 ;  /* 0x00000003ff027819 */ /* 0x000fe20000011602 */
[----:B------:R-:W-:Y:S01]  /*2290*/  @!PT LDS RZ, [RZ] ;  /* 0x00000000fffff984 */ /* 0x000fe20000000800 */
[----:B------:R-:W-:Y:S01]  /*22a0*/  @!PT LDS RZ, [RZ] ;  /* 0x00000000fffff984 */ /* 0x000fe20000000800 */
[----:B------:R-:W-:Y:S01]  /*22b0*/  @!PT LDS RZ, [RZ] ;  /* 0x00000000fffff984 */ /* 0x000fe20000000800 */
[----:B------:R-:W-:Y:S01]  /*22c0*/  @!P2 LDGSTS.E.BYPASS.LTC128B.128 [R0+0x1000], desc[UR34][R6.64] ;  /* 0x010000000600afae */ /* 0x000fe2000b901d62 */
[----:B------:R-:W-:Y:S01]  /*22d0*/  IADD3.X R13, R9, UR20, R13, P0, !PT ;  /* 0x00000014090d7c10 */ /* 0x000fe200087fe40d */
[----:B-1----:R-:W-:Y:S01]  /*22e0*/  @!P1 IMAD R8, R30, R26, RZ ;  /* 0x0000001a1e089224 */ /* 0x002fe200078e02ff */
[----:B------:R-:W-:Y:S01]  /*22f0*/  LOP3.LUT R11, R3, R2, RZ, 0x3c, !PT ;  /* 0x00000002030b7212 */ /* 0x000fe200078e3cff */
[----:B------:R-:W-:Y:S01]  /*2300*/  @!P1 IMAD.MOV.U32 R2, RZ, RZ, R22 ;  /* 0x000000ffff029224 */ /* 0x000fe200078e0016 */
[----:B------:R-:W-:Y:S01]  /*2310*/  SHF.R.S32.HI R9, RZ, 0x1f, R20 ;  /* 0x0000001fff097819 */ /* 0x000fe20000011414 */
[----:B------:R-:W1:Y:S01]  /*2320*/  @!P6 LDC.64 R22, c[0x0][0x218] ;  /* 0x00008600ff16eb82 */ /* 0x000e620000000a00 */
[----:B------:R-:W-:Y:S01]  /*2330*/  @!P2 LDGSTS.E.BYPASS.LTC128B.128 [R0+0x3000], desc[UR34][R6.64+0x40] ;  /* 0x030000400600afae */ /* 0x000fe2000b901d62 */
[----:B------:R-:W-:Y:S01]  /*2340*/  @!P1 IMAD.MOV.U32 R3, RZ, RZ, R17 ;  /* 0x000000ffff039224 */ /* 0x000fe200078e0011 */
[----:B------:R-:W-:Y:S01]  /*2350*/  USHF.R.S32.HI UR19, URZ, 0x1f, UR31 ;  /* 0x0000001f3f137899 */ /* 0x000fe2000801141f */
[----:B------:R-:W-:Y:S01]  /*2360*/  IMAD.WIDE.U32 R38, R20, UR14, R4 ;  /* 0x0000000e14267c25 */ /* 0x000fe2000f8e0004 */
[----:B------:R4:W-:Y:S01]  /*2370*/  @!P2 LDGSTS.E.BYPASS.LTC128B.128 [R0+0x5000], desc[UR34][R6.64+0x80] ;  /* 0x050000800600afae */ /* 0x0009e2000b901d62 */
[----:B------:R-:W-:-:S02]  /*2380*/  UIMAD UR20, UR25, UR31, URZ ;  /* 0x0000001f191472a4 */ /* 0x000fc4000f8e023f */
[C---:B------:R-:W-:Y:S01]  /*2390*/  @!P1 IMAD R8, R21.reuse, R27, R8 ;  /* 0x0000001b15089224 */ /* 0x040fe200078e0208 */
[----:B------:R-:W-:Y:S01]  /*23a0*/  USHF.L.U64.HI UR27, UR6, 0x6, UR7 ;  /* 0x00000006061b7899 */ /* 0x000fe20008010207 */
[----:B------:R-:W-:Y:S01]  /*23b0*/  @!P1 IMAD.WIDE.U32 R4, R21, R26, R2 ;  /* 0x0000001a15049225 */ /* 0x000fe200078e0002 */
[----:B------:R-:W-:Y:S01]  /*23c0*/  UIMAD UR20, UR19, UR26, UR20 ;  /* 0x0000001a131472a4 */ /* 0x000fe2000f8e0214 */
[----:B------:R-:W-:Y:S01]  /*23d0*/  STL.64 [R1+0x78], R38 ;  /* 0x0000782601007387 */ /* 0x000fe20000100a00 */
[----:B------:R-:W-:Y:S01]  /*23e0*/  USHF.L.U32 UR28, UR6, 0x6, URZ ;  /* 0x00000006061c7899 */ /* 0x000fe2000800063f */
[C---:B------:R-:W-:Y:S01]  /*23f0*/  @!P1 IMAD R16, R10.reuse, 0x2, R29 ;  /* 0x000000020a109824 */ /* 0x040fe200078e021d */
[----:B------:R-:W-:Y:S01]  /*2400*/  USHF.L.U32 UR38, UR6, 0x5, URZ ;  /* 0x0000000506267899 */ /* 0x000fe2000800063f */
[----:B------:R-:W-:Y:S01]  /*2410*/  @!P6 IMAD R15, R10, 0x2, R35 ;  /* 0x000000020a0fe824 */ /* 0x000fe200078e0223 */
[----:B------:R-:W-:Y:S01]  /*2420*/  USHF.L.U64.HI UR33, UR6, 0x5, UR7 ;  /* 0x0000000506217899 */ /* 0x000fe20008010207 */
[----:B------:R-:W-:Y:S01]  /*2430*/  IMAD.U32 R10, RZ, RZ, UR31 ;  /* 0x0000001fff0a7e24 */ /* 0x000fe2000f8e00ff */
[----:B------:R-:W-:Y:S01]  /*2440*/  UIADD3 UR13, UR17, -UR13, -UR18 ;  /* 0x8000000d110d7290 */ /* 0x000fe2000fffe812 */
[----:B------:R-:W-:Y:S01]  /*2450*/  IMAD.MOV.U32 R156, RZ, RZ, R38 ;  /* 0x000000ffff9c7224 */ /* 0x000fe200078e0026 */
[----:B------:R-:W-:Y:S01]  /*2460*/  UISETP.GT.AND UP0, UPT, UR31, UR24, UPT ;  /* 0x000000181f00728c */ /* 0x000fe2000bf04270 */
[----:B------:R-:W-:-:S02]  /*2470*/  IMAD.WIDE.U32 R30, R20, UR10, R12 ;  /* 0x0000000a141e7c25 */ /* 0x000fc4000f8e000c */
[----:B------:R-:W5:Y:S02]  /*2480*/  @!P4 LDC.64 R12, c[0x0][0x220] ;  /* 0x00008800ff0ccb82 */ /* 0x000f640000000a00 */
[----:B------:R-:W-:Y:S02]  /*2490*/  IMAD.MOV.U32 R26, RZ, RZ, R30 ;  /* 0x000000ffff1a7224 */ /* 0x000fe400078e001e */
[----:B------:R-:W-:Y:S02]  /*24a0*/  IMAD.SHL.U32 R149, R149, 0x2, RZ ;  /* 0x0000000295957824 */ /* 0x000fe400078e00ff */
[----:B----4-:R-:W-:Y:S01]  /*24b0*/  IMAD R0, R9, UR14, RZ ;  /* 0x0000000e09007c24 */ /* 0x010fe2000f8e02ff */
[----:B---3--:R-:W-:Y:S01]  /*24c0*/  @!P1 LEA R6, P0, R4, R18, 0x1 ;  /* 0x0000001204069211 */ /* 0x008fe200078008ff */
[----:B------:R-:W-:Y:S01]  /*24d0*/  USHF.L.U64.HI UR14, UR8, 0x5, UR9 ;  /* 0x00000005080e7899 */ /* 0x000fe20008010209 */
[----:B------:R-:W-:Y:S01]  /*24e0*/  LOP3.LUT R154, R149, 0x6, RZ, 0xc0, !PT ;  /* 0x00000006959a7812 */ /* 0x000fe200078ec0ff */
[----:B------:R-:W-:Y:S01]  /*24f0*/  IMAD R0, R20, UR15, R0 ;  /* 0x0000000f14007c24 */ /* 0x000fe2000f8e0200 */
[----:B------:R-:W-:-:S03]  /*2500*/  USHF.L.U32 UR15, UR8, 0x5, URZ ;  /* 0x00000005080f7899 */ /* 0x000fc6000800063f */
[----:B------:R-:W-:Y:S02]  /*2510*/  IMAD.IADD R157, R39, 0x1, R0 ;  /* 0x00000001279d7824 */ /* 0x000fe400078e0200 */
[----:B------:R-:W-:Y:S02]  /*2520*/  @!P1 IMAD.IADD R0, R5, 0x1, R8 ;  /* 0x0000000105009824 */ /* 0x000fe400078e0208 */
[----:B------:R-:W-:Y:S01]  /*2530*/  IMAD.WIDE.U32 R2, R10, UR26, R156 ;  /* 0x0000001a0a027c25 */ /* 0x000fe2000f8e009c */
[----:B------:R-:W-:Y:S02]  /*2540*/  STL.64 [R1+0x70], R156 ;  /* 0x0000709c01007387 */ /* 0x000fe40000100a00 */
[----:B------:R-:W-:Y:S01]  /*2550*/  @!P1 LEA.HI.X R7, R4, R19, R0, 0x1, P0 ;  /* 0x0000001304079211 */ /* 0x000fe200000f0c00 */
[----:B------:R-:W-:Y:S01]  /*2560*/  IMAD R5, R9, UR10, RZ ;  /* 0x0000000a09057c24 */ /* 0x000fe2000f8e02ff */
[C---:B-1----:R-:W-:Y:S01]  /*2570*/  @!P6 LEA R4, P2, R2.reuse, R22, 0x1 ;  /* 0x000000160204e211 */ /* 0x042fe200078408ff */
[----:B------:R-:W-:Y:S01]  /*2580*/  VIADD R0, R3, UR20 ;  /* 0x0000001403007c36 */ /* 0x000fe20008000000 */
[----:B------:R-:W-:Y:S01]  /*2590*/  @!P5 IADD3 R3, P0, R2, UR15, RZ ;  /* 0x0000000f0203dc10 */ /* 0x000fe2000ff1e0ff */
[----:B------:R-:W-:Y:S01]  /*25a0*/  IMAD R20, R20, UR11, R5 ;  /* 0x0000000b14147c24 */ /* 0x000fe2000f8e0205 */
[----:B------:R-:W-:Y:S01]  /*25b0*/  @!P1 LDGSTS.E.BYPASS.LTC128B.128 [R16+0x1800], desc[UR34][R6.64] ;  /* 0x0180000006109fae */ /* 0x000fe2000b901d62 */
[----:B------:R-:W1:Y:S01]  /*25c0*/  @!P3 LDC.64 R8, c[0x0][0x220] ;  /* 0x00008800ff08bb82 */ /* 0x000e620000000a00 */
[----:B------:R-:W-:Y:S01]  /*25d0*/  @!P6 LEA.HI.X R5, R2, R23, R0, 0x1, P2 ;  /* 0x000000170205e211 */ /* 0x000fe200010f0c00 */
[----:B------:R-:W-:Y:S01]  /*25e0*/  UIMAD UR10, UR27, UR31, URZ ;  /* 0x0000001f1b0a72a4 */ /* 0x000fe2000f8e023f */
[----:B------:R-:W-:Y:S01]  /*25f0*/  @!P5 IADD3.X R0, R0, UR14, RZ, P0, !PT ;  /* 0x0000000e0000dc10 */ /* 0x000fe200087fe4ff */
[----:B------:R-:W-:Y:S01]  /*2600*/  @!P1 LDGSTS.E.BYPASS.LTC128B.128 [R16+0x3800], desc[UR34][R6.64+0x40] ;  /* 0x0380004006109fae */ /* 0x000fe2000b901d62 */
[----:B--2---:R-:W-:Y:S01]  /*2610*/  @!P5 LEA R2, P0, R3, R24, 0x1 ;  /* 0x000000180302d211 */ /* 0x004fe200078008ff */
[----:B------:R-:W-:Y:S01]  /*2620*/  IMAD.IADD R27, R31, 0x1, R20 ;  /* 0x000000011f1b7824 */ /* 0x000fe200078e0214 */
[----:B------:R-:W-:Y:S01]  /*2630*/  UIMAD UR19, UR19, UR28, UR10 ;  /* 0x0000001c131372a4 */ /* 0x000fe2000f8e020a */
[----:B------:R2:W-:Y:S01]  /*2640*/  @!P1 LDGSTS.E.BYPASS.LTC128B.128 [R16+0x5800], desc[UR34][R6.64+0x80] ;  /* 0x0580008006109fae */ /* 0x0005e2000b901d62 */
[----:B------:R-:W-:Y:S01]  /*2650*/  @!P5 LEA.HI.X R3, R3, R25, R0, 0x1, P0 ;  /* 0x000000190303d211 */ /* 0x000fe200000f0c00 */
[----:B------:R-:W-:Y:S01]  /*2660*/  IMAD.SHL.U32 R0, R28, 0x40, RZ ;  /* 0x000000401c007824 */ /* 0x000fe200078e00ff */
[----:B------:R-:W-:Y:S01]  /*2670*/  UIADD3 UR10, UR17, 0x1, -UR18 ;  /* 0x00000001110a7890 */ /* 0x000fe2000fffe812 */
[----:B------:R-:W-:Y:S03]  /*2680*/  @!P6 LDGSTS.E.BYPASS.LTC128B.128 [R15+0x6000], desc[UR34][R4.64] ;  /* 0x06000000040fefae */ /* 0x000fe6000b901d62 */
[----:B------:R-:W-:Y:S01]  /*2690*/  LOP3.LUT R0, R0, 0xc0, RZ, 0xc0, !PT ;  /* 0x000000c000007812 */ /* 0x000fe200078ec0ff */
[----:B------:R-:W-:Y:S01]  /*26a0*/  @!P6 LDGSTS.E.BYPASS.LTC128B.128 [R15+0x7000], desc[UR34][R4.64+0x40] ;  /* 0x07000040040fefae */ /* 0x000fe2000b901d62 */
[----:B------:R-:W-:-:S03]  /*26b0*/  UIADD3 UR10, UR10, UR5, URZ ;  /* 0x000000050a0a7290 */ /* 0x000fc6000fffe03f */
[----:B------:R3:W-:Y:S04]  /*26c0*/  @!P6 LDGSTS.E.BYPASS.LTC128B.128 [R15+0x8000], desc[UR34][R4.64+0x80] ;  /* 0x08000080040fefae */ /* 0x0007e8000b901d62 */
[----:B------:R-:W-:Y:S04]  /*26d0*/  @!P5 LDGSTS.E.BYPASS.LTC128B.128 [R14+0x6800], desc[UR34][R2.64] ;  /* 0x06800000020edfae */ /* 0x000fe8000b901d62 */
[----:B------:R-:W-:Y:S04]  /*26e0*/  @!P5 LDGSTS.E.BYPASS.LTC128B.128 [R14+0x7800], desc[UR34][R2.64+0x40] ;  /* 0x07800040020edfae */ /* 0x000fe8000b901d62 */
[----:B------:R4:W-:Y:S01]  /*26f0*/  @!P5 LDGSTS.E.BYPASS.LTC128B.128 [R14+0x8800], desc[UR34][R2.64+0x80] ;  /* 0x08800080020edfae */ /* 0x0009e2000b901d62 */
[----:B--2---:R-:W-:-:S03]  /*2700*/  IMAD R7, R33, 0x8, R34 ;  /* 0x0000000821077824 */ /* 0x004fc600078e0222 */
[----:B------:R-:W0:Y:S04]  /*2710*/  LDGDEPBAR ;  /* 0x00000000000079af */ /* 0x000e280000000000 */
[----:B------:R-:W-:Y:S04]  /*2720*/  STL.64 [R1+0x40], R30 ;  /* 0x0000401e01007387 */ /* 0x000fe80000100a00 */
[----:B------:R-:W-:Y:S01]  /*2730*/  STL.64 [R1+0x30], R26 ;  /* 0x0000301a01007387 */ /* 0x000fe20000100a00 */
[----:B---3--:R-:W-:Y:S02]  /*2740*/  IMAD.SHL.U32 R5, R37, 0x20, RZ ;  /* 0x0000002025057824 */ /* 0x008fe400078e00ff */
[----:B------:R-:W-:-:S03]  /*2750*/  IMAD.SHL.U32 R4, R33, 0x8, RZ ;  /* 0x0000000821047824 */ /* 0x000fc600078e00ff */
[----:B------:R-:W-:Y:S02]  /*2760*/  LOP3.LUT R146, R5, 0xffffff00, RZ, 0xc0, !PT ;  /* 0xffffff0005927812 */ /* 0x000fe400078ec0ff */
[----:B------:R-:W-:Y:S02]  /*2770*/  LOP3.LUT R6, R0, 0x8, R4, 0xf8, !PT ;  /* 0x0000000800067812 */ /* 0x000fe400078ef804 */
[----:B------:R-:W-:Y:S01]  /*2780*/  SHF.R.U32.HI R5, RZ, 0x3, R0 ;  /* 0x00000003ff057819 */ /* 0x000fe20000011600 */
[----:B----4-:R-:W-:Y:S01]  /*2790*/  IMAD.WIDE.U32 R2, R10, UR28, R26 ;  /* 0x0000001c0a027c25 */ /* 0x010fe2000f8e001a */
[----:B------:R-:W-:-:S04]  /*27a0*/  DEPBAR.LE SB0, 0x0 ;  /* 0x000080000000791a */ /* 0x000fc80000000000 */
[----:B------:R-:W-:Y:S01]  /*27b0*/  BAR.SYNC.DEFER_BLOCKING 0x0 ;  /* 0x0000000000007b1d */ /* 0x000fe20000010000 */
[----:B------:R-:W-:Y:S01]  /*27c0*/  VIADD R0, R3, UR19 ;  /* 0x0000001303007c36 */ /* 0x000fe20008000000 */
[C---:B-1----:R-:W-:Y:S01]  /*27d0*/  @!P3 LEA R4, P1, R2.reuse, R8, 0x1 ;  /* 0x000000080204b211 */ /* 0x042fe200078208ff */
[--C-:B------:R-:W-:Y:S01]  /*27e0*/  IMAD R8, R145, 0x200, R146.reuse ;  /* 0x0000020091087824 */ /* 0x100fe200078e0292 */
[----:B------:R-:W-:Y:S01]  /*27f0*/  @!P4 IADD3 R3, P0, R2, UR38, RZ ;  /* 0x000000260203cc10 */ /* 0x000fe2000ff1e0ff */
[C---:B------:R-:W-:Y:S01]  /*2800*/  IMAD R146, R147.reuse, 0x20, R146 ;  /* 0x0000002093927824 */ /* 0x040fe200078e0292 */
[----:B------:R-:W-:Y:S01]  /*2810*/  LOP3.LUT R148, R6, R5, RZ, 0x3c, !PT ;  /* 0x0000000506947212 */ /* 0x000fe200078e3cff */
[----:B------:R-:W-:Y:S01]  /*2820*/  IMAD R8, R147, 0x20, R8 ;  /* 0x0000002093087824 */ /* 0x000fe200078e0208 */
[----:B------:R-:W-:Y:S02]  /*2830*/  @!P3 LEA.HI.X R5, R2, R9, R0, 0x1, P1 ;  /* 0x000000090205b211 */ /* 0x000fe400008f0c00 */
[----:B------:R-:W-:Y:S01]  /*2840*/  @!P4 IADD3.X R2, R0, UR33, RZ, P0, !PT ;  /* 0x000000210002cc10 */ /* 0x000fe200087fe4ff */
[----:B------:R-:W-:Y:S01]  /*2850*/  IMAD.U32 R0, R7, 0x20, R11 ;  /* 0x0000002007007824 */ /* 0x000fe200078e000b */
[----:B-----5:R-:W-:-:S02]  /*2860*/  @!P4 LEA R6, P0, R3, R12, 0x1 ;  /* 0x0000000c0306c211 */ /* 0x020fc400078008ff */
[----:B------:R-:W-:Y:S02]  /*2870*/  LOP3.LUT P1, RZ, R28, 0x2, RZ, 0xc0, !PT ;  /* 0x000000021cff7812 */ /* 0x000fe4000782c0ff */
[----:B------:R-:W-:Y:S01]  /*2880*/  @!P4 LEA.HI.X R7, R3, R13, R2, 0x1, P0 ;  /* 0x0000000d0307c211 */ /* 0x000fe200000f0c02 */
[----:B------:R-:W-:Y:S01]  /*2890*/  IMAD.IADD R2, R148, 0x1, R8 ;  /* 0x0000000194027824 */ /* 0x000fe200078e0208 */
[----:B------:R-:W-:Y:S01]  /*28a0*/  LEA R221, R0, UR4, 0x1 ;  /* 0x0000000400dd7c11 */ /* 0x000fe2000f8e08ff */
[----:B------:R-:W-:Y:S01]  /*28b0*/  IMAD.MOV.U32 R0, RZ, RZ, 0x20 ;  /* 0x00000020ff007424 */ /* 0x000fe200078e00ff */
[----:B------:R-:W-:Y:S01]  /*28c0*/  LOP3.LUT P0, RZ, R36, 0x2, RZ, 0xc0, !PT ;  /* 0x0000000224ff7812 */ /* 0x000fe2000780c0ff */
[----:B------:R-:W-:Y:S01]  /*28d0*/  IMAD.U32 R3, RZ, RZ, UR30 ;  /* 0x0000001eff037e24 */ /* 0x000fe2000f8e00ff */
[----:B------:R-:W-:Y:S01]  /*28e0*/  LEA R224, R2, UR4, 0x1 ;  /* 0x0000000402e07c11 */ /* 0x000fe2000f8e08ff */
[----:B------:R-:W-:Y:S01]  /*28f0*/  IMAD.MOV.U32 R2, RZ, RZ, 0x10 ;  /* 0x00000010ff027424 */ /* 0x000fe200078e00ff */
[----:B------:R-:W-:Y:S01]  /*2900*/  @P3 STS [R234+0x9000], RZ ;  /* 0x009000ffea003388 */ /* 0x000fe20000000800 */
[----:B------:R-:W-:Y:S01]  /*2910*/  SEL R0, R0, 0xffffffe0, !P0 ;  /* 0xffffffe000007807 */ /* 0x000fe20004000000 */
[----:B------:R-:W-:-:S02]  /*2920*/  IMAD R151, R3, 0x8, R145 ;  /* 0x0000000803977824 */ /* 0x000fc400078e0291 */
[----:B------:R-:W-:Y:S01]  /*2930*/  @P3 STS [R234+0x9004], RZ ;  /* 0x009004ffea003388 */ /* 0x000fe20000000800 */
[----:B------:R-:W-:Y:S01]  /*2940*/  SEL R2, R2, 0xfffffff0, !P1 ;  /* 0xfffffff002027807 */ /* 0x000fe20004800000 */
[----:B------:R-:W-:Y:S01]  /*2950*/  IMAD.IADD R223, R221, 0x1, R0 ;  /* 0x00000001dddf7824 */ /* 0x000fe200078e0200 */
[----:B------:R-:W-:Y:S01]  /*2960*/  SHF.R.S32.HI R0, RZ, 0x1f, R144 ;  /* 0x0000001fff007819 */ /* 0x000fe20000011490 */
[----:B------:R-:W-:Y:S01]  /*2970*/  @P3 STS.64 [R234+0x9008], RZ ;  /* 0x009008ffea003388 */ /* 0x000fe20000000a00 */
[----:B------:R-:W-:Y:S02]  /*2980*/  IMAD.U32 R3, RZ, RZ, UR31 ;  /* 0x0000001fff037e24 */ /* 0x000fe4000f8e00ff */
[----:B------:R-:W-:Y:S01]  /*2990*/  IMAD R225, R2, 0x2, R224 ;  /* 0x0000000202e17824 */ /* 0x000fe200078e02e0 */
[----:B------:R-:W-:Y:S01]  /*29a0*/  @P3 STS.128 [R234+0xa000], RZ ;  /* 0x00a000ffea003388 */ /* 0x000fe20000000c00 */
[----:B------:R-:W-:-:S03]  /*29b0*/  LEA.HI R0, R0, R144, RZ, 0x2 ;  /* 0x0000009000007211 */ /* 0x000fc600078f10ff */
[----:B------:R-:W-:Y:S01]  /*29c0*/  @P3 STS.128 [R234+0xb000], RZ ;  /* 0x00b000ffea003388 */ /* 0x000fe20000000c00 */
[----:B------:R-:W-:Y:S01]  /*29d0*/  SHF.R.S32.HI R153, RZ, 0x2, R0 ;  /* 0x00000002ff997819 */ /* 0x000fe20000011400 */
[----:B------:R-:W-:Y:S02]  /*29e0*/  IMAD R0, R3, 0x40, R154 ;  /* 0x0000004003007824 */ /* 0x000fe400078e029a */
[----:B------:R-:W-:Y:S01]  /*29f0*/  @!PT LDS RZ, [RZ] ;  /* 0x00000000fffff984 */ /* 0x000fe20000000800 */
[----:B------:R-:W-:Y:S01]  /*2a00*/  @!PT LDS RZ, [RZ] ;  /* 0x00000000fffff984 */ /* 0x000fe20000000800 */
[----:B------:R-:W-:Y:S01]  /*2a10*/  @!PT LDS RZ, [RZ] ;  /* 0x00000000fffff984 */ /* 0x000fe20000000800 */
[----:B------:R-:W-:Y:S04]  /*2a20*/  @!P3 LDGSTS.E.BYPASS.LTC128B.128 [R234+0x9000], desc[UR34][R4.64] ;  /* 0x0900000004eabfae */ /* 0x000fe8000b901d62 */
        /* <DEDUP_REMOVED lines=12> */
[----:B------:R-:W2:Y:S04]  /*2af0*/  LDSM.16.M88.4 R8, [R224] ;  /* 0x00000000e008783b */ /* 0x000ea80000000200 */
[----:B------:R-:W3:Y:S04]  /*2b00*/  LDSM.16.M88.4 R32, [R221+0x6400] ;  /* 0x00640000dd20783b */ /* 0x000ee80000000200 */
[----:B------:R-:W4:Y:S04]  /*2b10*/  LDSM.16.M88.4 R28, [R221+0x6800] ;  /* 0x00680000dd1c783b */ /* 0x000f280000000200 */
[----:B------:R-:W-:Y:S04]  /*2b20*/  LDSM.16.M88.4 R24, [R221+0x6c00] ;  /* 0x006c0000dd18783b */ /* 0x000fe80000000200 */
[----:B------:R-:W-:Y:S04]  /*2b30*/  LDSM.16.M88.4 R48, [R223+0x6000] ;  /* 0x00600000df30783b */ /* 0x000fe80000000200 */
[----:B-1----:R-:W1:Y:S04]  /*2b40*/  LDSM.16.M88.4 R4, [R224+0x1000] ;  /* 0x00100000e004783b */ /* 0x002e680000000200 */
[----:B------:R-:W5:Y:S04]  /*2b50*/  LDSM.16.M88.4 R16, [R225+0x1000] ;  /* 0x00100000e110783b */ /* 0x000f680000000200 */
[----:B------:R-:W5:Y:S04]  /*2b60*/  LDSM.16.M88.4 R44, [R223+0x6400] ;  /* 0x00640000df2c783b */ /* 0x000f680000000200 */
[----:B------:R-:W5:Y:S04]  /*2b70*/  LDSM.16.M88.4 R36, [R223+0x6800] ;  /* 0x00680000df24783b */ /* 0x000f680000000200 */
[----:B------:R-:W5:Y:S01]  /*2b80*/  LDSM.16.M88.4 R40, [R223+0x6c00] ;  /* 0x006c0000df28783b */ /* 0x000f620000000200 */
[C---:B--2---:R-:W-:Y:S03]  /*2b90*/  HMMA.16816.F32.BF16 R92, R8.reuse, R12, RZ ;  /* 0x0000000c085c723c */ /* 0x044fe600000418ff */
[----:B------:R-:W2:Y:S04]  /*2ba0*/  LDSM.16.M88.4 R20, [R225] ;  /* 0x00000000e114783b */ /* 0x000ea80000000200 */
[----:B------:R-:W-:Y:S01]  /*2bb0*/  LDSM.16.M88.4 R140, [R221+0x8c00] ;  /* 0x008c0000dd8c783b */ /* 0x000fe20000000200 */
[C---:B------:R-:W-:Y:S03]  /*2bc0*/  HMMA.16816.F32.BF16 R80, R8.reuse, R14, RZ ;  /* 0x0000000e0850723c */ /* 0x040fe600000418ff */
[----:B------:R-:W0:Y:S03]  /*2bd0*/  LDGDEPBAR ;  /* 0x00000000000079af */ /* 0x000e260000000000 */
[C---:B---3--:R-:W-:Y:S01]  /*2be0*/  HMMA.16816.F32.BF16 R84, R8.reuse, R34, RZ ;  /* 0x000000220854723c */ /* 0x048fe200000418ff */
[----:B------:R-:W-:Y:S04]  /*2bf0*/  STL [R1+0x18], R151 ;  /* 0x0000189701007387 */ /* 0x000fe80000100800 */
[----:B------:R-:W-:Y:S01]  /*2c00*/  STL [R1+0x80], R153 ;  /* 0x0000809901007387 */ /* 0x000fe20000100800 */
[----:B----4-:R-:W-:Y:S06]  /*2c10*/  HMMA.16816.F32.BF16 R96, R8, R28, RZ ;  /* 0x0000001c0860723c */ /* 0x010fec00000418ff */
[C---:B-1----:R-:W-:Y:S06]  /*2c20*/  HMMA.16816.F32.BF16 R52, R4.reuse, R14, RZ ;  /* 0x0000000e0434723c */ /* 0x042fec00000418ff */
[C---:B------:R-:W-:Y:S06]  /*2c30*/  HMMA.16816.F32.BF16 R56, R4.reuse, R12, RZ ;  /* 0x0000000c0438723c */ /* 0x040fec00000418ff */
[C---:B------:R-:W-:Y:S06]  /*2c40*/  HMMA.16816.F32.BF16 R12, R4.reuse, R32, RZ ;  /* 0x00000020040c723c */ /* 0x040fec00000418ff */
[C---:B------:R-:W-:Y:S06]  /*2c50*/  HMMA.16816.F32.BF16 R60, R4.reuse, R28, RZ ;  /* 0x0000001c043c723c */ /* 0x040fec00000418ff */
[C---:B------:R-:W-:Y:S06]  /*2c60*/  HMMA.16816.F32.BF16 R64, R4.reuse, R34, RZ ;  /* 0x000000220440723c */ /* 0x040fec00000418ff */
[C---:B------:R-:W-:Y:S06]  /*2c70*/  HMMA.16816.F32.BF16 R72, R4.reuse, R24, RZ ;  /* 0x000000180448723c */ /* 0x040fec00000418ff */
[C---:B------:R-:W-:Y:S06]  /*2c80*/  HMMA.16816.F32.BF16 R76, R4.reuse, R30, RZ ;  /* 0x0000001e044c723c */ /* 0x040fec00000418ff */
[----:B------:R-:W-:Y:S06]  /*2c90*/  HMMA.16816.F32.BF16 R68, R4, R26, RZ ;  /* 0x0000001a0444723c */ /* 0x000fec00000418ff */
[C---:B------:R-:W-:Y:S01]  /*2ca0*/  HMMA.16816.F32.BF16 R4, R8.reuse, R32, RZ ;  /* 0x000000200804723c */ /* 0x040fe200000418ff */
[----:B------:R-:W-:Y:S05]  /*2cb0*/  LDSM.16.M88.4 R32, [R221+0x7000] ;  /* 0x00700000dd20783b */ /* 0x000fea0000000200 */
[C---:B------:R-:W-:Y:S01]  /*2cc0*/  HMMA.16816.F32.BF16 R104, R8.reuse, R30, RZ ;  /* 0x0000001e0868723c */ /* 0x040fe200000418ff */
[----:B------:R-:W-:Y:S05]  /*2cd0*/  LDSM.16.M88.4 R28, [R221+0x7400] ;  /* 0x00740000dd1c783b */ /* 0x000fea0000000200 */
[C---:B------:R-:W-:Y:S06]  /*2ce0*/  HMMA.16816.F32.BF16 R88, R8.reuse, R24, RZ ;  /* 0x000000180858723c */ /* 0x040fec00000418ff */
[----:B------:R-:W-:Y:S01]  /*2cf0*/  HMMA.16816.F32.BF16 R112, R8, R26, RZ ;  /* 0x0000001a0870723c */ /* 0x000fe200000418ff */
[----:B------:R-:W1:Y:S04]  /*2d00*/  LDSM.16.M88.4 R8, [R224+0x3000] ;  /* 0x00300000e008783b */ /* 0x000e680000000200 */
[----:B------:R-:W3:Y:S01]  /*2d10*/  LDSM.16.M88.4 R24, [R221+0x7800] ;  /* 0x00780000dd18783b */ /* 0x000ee20000000200 */
[C---:B-----5:R-:W-:Y:S03]  /*2d20*/  HMMA.16816.F32.BF16 R132, R16.reuse, R50, R52 ;  /* 0x000000321084723c */ /* 0x060fe60000041834 */
[----:B------:R-:W4:Y:S03]  /*2d30*/  LDSM.16.M88.4 R52, [R221+0x7c00] ;  /* 0x007c0000dd34783b */ /* 0x000f260000000200 */
[C---:B------:R-:W-:Y:S01]  /*2d40*/  HMMA.16816.F32.BF16 R136, R16.reuse, R44, R12 ;  /* 0x0000002c1088723c */ /* 0x040fe2000004180c */
[----:B------:R-:W5:Y:S05]  /*2d50*/  LDSM.16.M88.4 R12, [R224+0x2000] ;  /* 0x00200000e00c783b */ /* 0x000f6a0000000200 */
[C---:B------:R-:W-:Y:S06]  /*2d60*/  HMMA.16816.F32.BF16 R128, R16.reuse, R48, R56 ;  /* 0x000000301080723c */ /* 0x040fec0000041838 */
[C---:B------:R-:W-:Y:S06]  /*2d70*/  HMMA.16816.F32.BF16 R120, R16.reuse, R36, R60 ;  /* 0x000000241078723c */ /* 0x040fec000004183c */
[C---:B------:R-:W-:Y:S06]  /*2d80*/  HMMA.16816.F32.BF16 R124, R16.reuse, R46, R64 ;  /* 0x0000002e107c723c */ /* 0x040fec0000041840 */
[C---:B------:R-:W-:Y:S06]  /*2d90*/  HMMA.16816.F32.BF16 R116, R16.reuse, R40, R72 ;  /* 0x000000281074723c */ /* 0x040fec0000041848 */
[C---:B------:R-:W-:Y:S06]  /*2da0*/  HMMA.16816.F32.BF16 R108, R16.reuse, R38, R76 ;  /* 0x00000026106c723c */ /* 0x040fec000004184c */
[----:B------:R-:W-:Y:S06]  /*2db0*/  HMMA.16816.F32.BF16 R100, R16, R42, R68 ;  /* 0x0000002a1064723c */ /* 0x000fec0000041844 */
[C---:B--2---:R-:W-:Y:S06]  /*2dc0*/  HMMA.16816.F32.BF16 R92, R20.reuse, R48, R92 ;  /* 0x00000030145c723c */ /* 0x044fec000004185c */
[C---:B------:R-:W-:Y:S01]  /*2dd0*/  HMMA.16816.F32.BF16 R80, R20.reuse, R50, R80 ;  /* 0x000000321450723c */ /* 0x040fe20000041850 */
[----:B------:R-:W-:Y:S05]  /*2de0*/  LDSM.16.M88.4 R48, [R223+0x7c00] ;  /* 0x007c0000df30783b */ /* 0x000fea0000000200 */
[C---:B------:R-:W-:Y:S01]  /*2df0*/  HMMA.16816.F32.BF16 R76, R20.reuse, R44, R4 ;  /* 0x0000002c144c723c */ /* 0x040fe20000041804 */
[----:B------:R-:W-:Y:S05]  /*2e00*/  LDSM.16.M88.4 R4, [R225+0x3000] ;  /* 0x00300000e104783b */ /* 0x000fea0000000200 */
[C---:B------:R-:W-:Y:S01]  /*2e10*/  HMMA.16816.F32.BF16 R72, R20.reuse, R46, R84 ;  /* 0x0000002e1448723c */ /* 0x040fe20000041854 */
[----:B------:R-:W2:Y:S05]  /*2e20*/  LDSM.16.M88.4 R44, [R223+0x7000] ;  /* 0x00700000df2c783b */ /* 0x000eaa0000000200 */
[C---:B------:R-:W-:Y:S06]  /*2e30*/  HMMA.16816.F32.BF16 R64, R20.reuse, R36, R96 ;  /* 0x000000241440723c */ /* 0x040fec0000041860 */
[C---:B------:R-:W-:Y:S01]  /*2e40*/  HMMA.16816.F32.BF16 R16, R20.reuse, R38, R104 ;  /* 0x000000261410723c */ /* 0x040fe20000041868 */
[----:B------:R-:W2:Y:S04]  /*2e50*/  LDSM.16.M88.4 R36, [R223+0x7400] ;  /* 0x00740000df24783b */ /* 0x000ea80000000200 */
[----:B------:R-:W-:Y:S01]  /*2e60*/  LDSM.16.M88.4 R104, [R221+0x8800] ;  /* 0x00880000dd68783b */ /* 0x000fe20000000200 */
[C---:B------:R-:W-:Y:S06]  /*2e70*/  HMMA.16816.F32.BF16 R60, R20.reuse, R40, R88 ;  /* 0x00000028143c723c */ /* 0x040fec0000041858 */
[----:B------:R-:W-:Y:S01]  /*2e80*/  HMMA.16816.F32.BF16 R56, R20, R42, R112 ;  /* 0x0000002a1438723c */ /* 0x000fe20000041870 */
[----:B------:R-:W2:Y:S04]  /*2e90*/  LDSM.16.M88.4 R40, [R223+0x7800] ;  /* 0x00780000df28783b */ /* 0x000ea80000000200 */
[----:B------:R-:W2:Y:S01]  /*2ea0*/  LDSM.16.M88.4 R20, [R225+0x2000] ;  /* 0x00200000e114783b */ /* 0x000ea20000000200 */
[C---:B-1----:R-:W-:Y:S06]  /*2eb0*/  HMMA.16816.F32.BF16 R68, R8.reuse, R32, R128 ;  /* 0x000000200844723c */ /* 0x042fec0000041880 */
[C---:B------:R-:W-:Y:S06]  /*2ec0*/  HMMA.16816.F32.BF16 R88, R8.reuse, R34, R132 ;  /* 0x000000220858723c */ /* 0x040fec0000041884 */
[C---:B---3--:R-:W-:Y:S06]  /*2ed0*/  HMMA.16816.F32.BF16 R128, R8.reuse, R24, R120 ;  /* 0x000000180880723c */ /* 0x048fec0000041878 */
[C---:B------:R-:W-:Y:S06]  /*2ee0*/  HMMA.16816.F32.BF16 R132, R8.reuse, R30, R124 ;  /* 0x0000001e0884723c */ /* 0x040fec000004187c */
[C---:B----4-:R-:W-:Y:S06]  /*2ef0*/  HMMA.16816.F32.BF16 R120, R8.reuse, R52, R116 ;  /* 0x000000340878723c */ /* 0x050fec0000041874 */
[C---:B------:R-:W-:Y:S06]  /*2f00*/  HMMA.16816.F32.BF16 R136, R8.reuse, R28, R136 ;  /* 0x0000001c0888723c */ /* 0x040fec0000041888 */
[C---:B------:R-:W-:Y:S06]  /*2f10*/  HMMA.16816.F32.BF16 R124, R8.reuse, R26, R108 ;  /* 0x0000001a087c723c */ /* 0x040fec000004186c */
[----:B------:R-:W-:Y:S06]  /*2f20*/  HMMA.16816.F32.BF16 R116, R8, R54, R100 ;  /* 0x000000360874723c */ /* 0x000fec0000041864 */
[C---:B-----5:R-:W-:Y:S06]  /*2f30*/  HMMA.16816.F32.BF16 R112, R12.reuse, R32, R92 ;  /* 0x000000200c70723c */ /* 0x060fec000004185c */
[C---:B------:R-:W-:Y:S01]  /*2f40*/  HMMA.16816.F32.BF16 R108, R12.reuse, R34, R80 ;  /* 0x000000220c6c723c */ /* 0x040fe20000041850 */
[----:B------:R-:W-:Y:S05]  /*2f50*/  LDSM.16.M88.4 R32, [R221+0x8400] ;  /* 0x00840000dd20783b */ /* 0x000fea0000000200 */
[C---:B------:R-:W-:Y:S06]  /*2f60*/  HMMA.16816.F32.BF16 R84, R12.reuse, R28, R76 ;  /* 0x0000001c0c54723c */ /* 0x040fec000004184c */
[C---:B------:R-:W-:Y:S06]  /*2f70*/  HMMA.16816.F32.BF16 R100, R12.reuse, R30, R72 ;  /* 0x0000001e0c64723c */ /* 0x040fec0000041848 */
[C---:B------:R-:W-:Y:S06]  /*2f80*/  HMMA.16816.F32.BF16 R28, R12.reuse, R24, R64 ;  /* 0x000000180c1c723c */ /* 0x040fec0000041840 */
[C---:B------:R-:W-:Y:S01]  /*2f90*/  HMMA.16816.F32.BF16 R8, R12.reuse, R26, R16 ;  /* 0x0000001a0c08723c */ /* 0x040fe20000041810 */
[----:B------:R-:W-:Y:S04]  /*2fa0*/  LDSM.16.M88.4 R16, [R224+0x5000] ;  /* 0x00500000e010783b */ /* 0x000fe80000000200 */
[----:B------:R-:W1:Y:S01]  /*2fb0*/  LDSM.16.M88.4 R24, [R221+0x8000] ;  /* 0x00800000dd18783b */ /* 0x000e620000000200 */
[C---:B------:R-:W-:Y:S06]  /*2fc0*/  HMMA.16816.F32.BF16 R96, R12.reuse, R52, R60 ;  /* 0x000000340c60723c */ /* 0x040fec000004183c */
[----:B------:R-:W-:Y:S01]  /*2fd0*/  HMMA.16816.F32.BF16 R92, R12, R54, R56 ;  /* 0x000000360c5c723c */ /* 0x000fe20000041838 */
[----:B------:R-:W3:Y:S05]  /*2fe0*/  LDSM.16.M88.4 R12, [R224+0x4000] ;  /* 0x00400000e00c783b */ /* 0x000eea0000000200 */
[C---:B--2---:R-:W-:Y:S06]  /*2ff0*/  HMMA.16816.F32.BF16 R60, R4.reuse, R44, R68 ;  /* 0x0000002c043c723c */ /* 0x044fec0000041844 */
        /* <DEDUP_REMOVED lines=10> */
[C---:B------:R-:W-:Y:S01]  /*30a0*/  HMMA.16816.F32.BF16 R108, R20.reuse, R40, R28 ;  /* 0x00000028146c723c */ /* 0x040fe2000004181c */
[----:B------:R-:W2:Y:S05]  /*30b0*/  LDSM.16.M88.4 R28, [R223+0x8000] ;  /* 0x00800000df1c783b */ /* 0x000eaa0000000200 */
[C---:B------:R-:W-:Y:S01]  /*30c0*/  HMMA.16816.F32.BF16 R112, R20.reuse, R42, R8 ;  /* 0x0000002a1470723c */ /* 0x040fe20000041808 */
[----:B------:R-:W4:Y:S05]  /*30d0*/  LDSM.16.M88.4 R8, [R225+0x4000] ;  /* 0x00400000e108783b */ /* 0x000f2a0000000200 */
[C---:B------:R-:W-:Y:S06]  /*30e0*/  HMMA.16816.F32.BF16 R84, R20.reuse, R36, R84 ;  /* 0x000000241454723c */ /* 0x040fec0000041854 */
        /* <DEDUP_REMOVED lines=11> */
[----:B---3--:R-:W-:Y:S06]  /*31a0*/  HMMA.16816.F32.BF16 R16, R12, R24, R52 ;  /* 0x000000180c10723c */ /* 0x008fec0000041834 */
[----:B--2---:R-:W-:Y:S06]  /*31b0*/  HMMA.16816.F32.BF16 R40, R4, R28, R20 ;  /* 0x0000001c0428723c */ /* 0x004fec0000041814 */
[----:B------:R-:W-:Y:S01]  /*31c0*/  HMMA.16816.F32.BF16 R44, R12, R26, R44 ;  /* 0x0000001a0c2c723c */ /* 0x000fe2000004182c */
[----:B------:R-:W-:-:S05]  /*31d0*/  LEA R20, R145, UR16, 0x4 ;  /* 0x0000001091147c11 */ /* 0x000fca000f8e20ff */
[----:B------:R-:W-:Y:S01]  /*31e0*/  IMAD.IADD R3, R153, 0x1, R20 ;  /* 0x0000000199037824 */ /* 0x000fe200078e0214 */
[----:B------:R-:W-:Y:S04]  /*31f0*/  HMMA.16816.F32.BF16 R24, R4, R30, R88 ;  /* 0x0000001e0418723c */ /* 0x000fe80000041858 */
[----:B------:R-:W-:Y:S02]  /*3200*/  VIADDMNMX R227, R3, UR13, RZ, !PT ;  /* 0x0000000d03e37c46 */ /* 0x000fe4000f8001ff */
[----:B----4-:R-:W-:Y:S06]  /*3210*/  HMMA.16816.F32.BF16 R36, R8, R28, R16 ;  /* 0x0000001c0824723c */ /* 0x010fec0000041810 */
[----:B------:R-:W-:Y:S01]  /*3220*/  HMMA.16816.F32.BF16 R48, R12, R32, R84 ;  /* 0x000000200c30723c */ /* 0x000fe20000041854 */
[----:B------:R-:W-:-:S02]  /*3230*/  IMAD.U32 R16, RZ, RZ, UR10 ;  /* 0x0000000aff107e24 */ /* 0x000fc4000f8e00ff */
[----:B------:R-:W-:Y:S02]  /*3240*/  IMAD.U32 R17, RZ, RZ, UR17 ;  /* 0x00000011ff117e24 */ /* 0x000fe4000f8e00ff */
[----:B------:R-:W-:Y:S01]  /*3250*/  VIADD R19, R0, 0x1 ;  /* 0x0000000100137836 */ /* 0x000fe20000000000 */
[C-C-:B------:R-:W-:Y:S01]  /*3260*/  IADD3 R20, R16.reuse, 0x40, R3.reuse ;  /* 0x0000004010147810 */ /* 0x140fe20007ffe003 */
[----:B------:R-:W-:Y:S01]  /*3270*/  HMMA.16816.F32.BF16 R28, R8, R30, R44 ;  /* 0x0000001e081c723c */ /* 0x000fe2000004182c */
[--C-:B------:R-:W-:Y:S02]  /*3280*/  IADD3 R21, R16, 0x48, R3.reuse ;  /* 0x0000004810157810 */ /* 0x100fe40007ffe003 */
[----:B------:R-:W-:Y:S02]  /*3290*/  VIMNMX R232, R20, UR17, PT ;  /* 0x0000001114e87c48 */ /* 0x000fe4000bfe0100 */
[----:B------:R-:W-:Y:S01]  /*32a0*/  VIMNMX R230, R21, UR17, PT ;  /* 0x0000001115e67c48 */ /* 0x000fe2000bfe0100 */
[----:B------:R-:W-:Y:S01]  /*32b0*/  HMMA.16816.F32.BF16 R32, R12, R34, R100 ;  /* 0x000000220c20723c */ /* 0x000fe20000041864 */
[----:B------:R-:W1:Y:S01]  /*32c0*/  LDSM.16.M88.4 R20, [R223+0x8400] ;  /* 0x00840000df14783b */ /* 0x000e620000000200 */
[----:B------:R-:W-:Y:S01]  /*32d0*/  IADD3 R18, R16, 0x8, R3 ;  /* 0x0000000810127810 */ /* 0x000fe20007ffe003 */
[C---:B------:R-:W-:Y:S01]  /*32e0*/  VIADD R16, R3.reuse, 0x8 ;  /* 0x0000000803107836 */ /* 0x040fe20000000000 */
[C---:B------:R-:W-:Y:S01]  /*32f0*/  VIADDMNMX R233, R3.reuse, UR10, R17, PT ;  /* 0x0000000a03e97c46 */ /* 0x040fe2000b800111 */
[C---:B------:R-:W-:Y:S01]  /*3300*/  VIADD R17, R3.reuse, 0x40 ;  /* 0x0000004003117836 */ /* 0x040fe20000000000 */
[----:B------:R-:W-:Y:S01]  /*3310*/  VIMNMX R231, R18, UR17, PT ;  /* 0x0000001112e77c48 */ /* 0x000fe2000bfe0100 */
[----:B------:R-:W-:Y:S01]  /*3320*/  VIADD R3, R3, 0x48 ;  /* 0x0000004803037836 */ /* 0x000fe20000000000 */
[----:B------:R-:W-:Y:S01]  /*3330*/  VIADDMNMX R226, R16, UR13, RZ, !PT ;  /* 0x0000000d10e27c46 */ /* 0x000fe2000f8001ff */
[C---:B------:R-:W-:Y:S01]  /*3340*/  VIADD R16, R0.reuse, 0x9 ;  /* 0x0000000900107836 */ /* 0x040fe20000000000 */
[----:B------:R-:W-:-:S02]  /*3350*/  ISETP.GE.AND P4, PT, R0, R231, PT ;  /* 0x000000e70000720c */ /* 0x000fc40003f86270 */
[----:B------:R-:W-:Y:S01]  /*3360*/  VIADDMNMX R228, R3, UR13, RZ, !PT ;  /* 0x0000000d03e47c46 */ /* 0x000fe2000f8001ff */
[C---:B------:R-:W-:Y:S01]  /*3370*/  VIADD R3, R0.reuse, 0x8 ;  /* 0x0000000800037836 */ /* 0x040fe20000000000 */
[----:B------:R-:W-:Y:S02]  /*3380*/  ISETP.LT.OR P4, PT, R0, R226, P4 ;  /* 0x000000e20000720c */ /* 0x000fe40002781670 */
[C---:B------:R-:W-:Y:S02]  /*3390*/  ISETP.GE.AND P6, PT, R19.reuse, R233, PT ;  /* 0x000000e91300720c */ /* 0x040fe40003fc6270 */
[----:B------:R-:W-:Y:S02]  /*33a0*/  FSEL R139, R38, -INF , !P4 ;  /* 0xff800000268b7808 */ /* 0x000fe40006000000 */
[C---:B------:R-:W-:Y:S02]  /*33b0*/  ISETP.GE.AND P5, PT, R19.reuse, R231, PT ;  /* 0x000000e71300720c */ /* 0x040fe40003fa6270 */
[----:B------:R-:W-:-:S02]  /*33c0*/  ISETP.GE.AND P1, PT, R19, R230, PT ;  /* 0x000000e61300720c */ /* 0x000fc40003f26270 */
[-C--:B------:R-:W-:Y:S02]  /*33d0*/  ISETP.GE.AND P4, PT, R3, R233.reuse, PT ;  /* 0x000000e90300720c */ /* 0x080fe40003f86270 */
[----:B------:R-:W-:Y:S02]  /*33e0*/  ISETP.GE.AND P2, PT, R0, R233, PT ;  /* 0x000000e90000720c */ /* 0x000fe40003f46270 */
[CC--:B------:R-:W-:Y:S02]  /*33f0*/  ISETP.LT.OR P6, PT, R19.reuse, R227.reuse, P6 ;  /* 0x000000e31300720c */ /* 0x0c0fe400037c1670 */
[C---:B------:R-:W-:Y:S02]  /*3400*/  ISETP.LT.OR P5, PT, R19.reuse, R226, P5 ;  /* 0x000000e21300720c */ /* 0x040fe40002fa1670 */
[----:B------:R-:W-:Y:S02]  /*3410*/  ISETP.LT.OR P1, PT, R19, R228, P1 ;  /* 0x000000e41300720c */ /* 0x000fe40000f21670 */
[----:B------:R-:W-:-:S02]  /*3420*/  ISETP.LT.OR P4, PT, R3, R227, P4 ;  /* 0x000000e30300720c */ /* 0x000fc40002781670 */
[----:B------:R-:W-:Y:S02]  /*3430*/  ISETP.LT.OR P2, PT, R0, R227, P2 ;  /* 0x000000e30000720c */ /* 0x000fe40001741670 */
[----:B------:R-:W-:Y:S02]  /*3440*/  FSEL R60, R43, -INF , !P1 ;  /* 0xff8000002b3c7808 */ /* 0x000fe40004800000 */
[----:B------:R-:W-:Y:S01]  /*3450*/  FSEL R91, R37, -INF , !P6 ;  /* 0xff800000255b7808 */ /* 0x000fe20007000000 */
[-C--:B-1----:R-:W-:Y:S01]  /*3460*/  HMMA.16816.F32.BF16 R48, R8, R20.reuse, R48 ;  /* 0x000000140830723c */ /* 0x082fe20000041830 */
[----:B------:R-:W-:Y:S02]  /*3470*/  FSEL R144, R39, -INF , !P5 ;  /* 0xff80000027907808 */ /* 0x000fe40006800000 */
[----:B------:R-:W-:Y:S02]  /*3480*/  FSEL R136, R28, -INF , !P4 ;  /* 0xff8000001c887808 */ /* 0x000fe40006000000 */
[----:B------:R-:W-:Y:S01]  /*3490*/  VIADDMNMX R229, R17, UR13, RZ, !PT ;  /* 0x0000000d11e57c46 */ /* 0x000fe2000f8001ff */
[----:B------:R-:W-:Y:S01]  /*34a0*/  HMMA.16816.F32.BF16 R44, R4, R20, R80 ;  /* 0x00000014042c723c */ /* 0x000fe20000041850 */
[----:B------:R-:W-:-:S02]  /*34b0*/  ISETP.GE.AND P3, PT, R19, R232, PT ;  /* 0x000000e81300720c */ /* 0x000fc40003f66270 */
[C---:B------:R-:W-:Y:S02]  /*34c0*/  ISETP.GE.AND P6, PT, R16.reuse, R233, PT ;  /* 0x000000e91000720c */ /* 0x040fe40003fc6270 */
[C---:B------:R-:W-:Y:S02]  /*34d0*/  ISETP.GE.AND P5, PT, R16.reuse, R231, PT ;  /* 0x000000e71000720c */ /* 0x040fe40003fa6270 */
[----:B------:R-:W-:Y:S01]  /*34e0*/  ISETP.GE.AND P1, PT, R16, R232, PT ;  /* 0x000000e81000720c */ /* 0x000fe20003f26270 */
[----:B------:R-:W-:Y:S01]  /*34f0*/  VIADD R20, R0, 0x11 ;  /* 0x0000001100147836 */ /* 0x000fe20000000000 */
[----:B------:R-:W-:Y:S02]  /*3500*/  ISETP.GE.AND P4, PT, R16, R230, PT ;  /* 0x000000e61000720c */ /* 0x000fe40003f86270 */
[----:B------:R-:W-:Y:S02]  /*3510*/  FSEL R90, R36, -INF , !P2 ;  /* 0xff800000245a7808 */ /* 0x000fe40005000000 */
[C---:B------:R-:W-:Y:S01]  /*3520*/  ISETP.GE.AND P0, PT, R0.reuse, R232, PT ;  /* 0x000000e80000720c */ /* 0x040fe20003f06270 */
[----:B------:R-:W-:Y:S01]  /*3530*/  HMMA.16816.F32.BF16 R36, R8, R22, R32 ;  /* 0x000000160824723c */ /* 0x000fe20000041820 */
[----:B------:R-:W-:-:S02]  /*3540*/  ISETP.GE.AND P2, PT, R0, R230, PT ;  /* 0x000000e60000720c */ /* 0x000fc40003f46270 */
[----:B------:R-:W-:Y:S02]  /*3550*/  ISETP.LT.OR P3, PT, R19, R229, P3 ;  /* 0x000000e51300720c */ /* 0x000fe40001f61670 */
[C---:B------:R-:W-:Y:S01]  /*3560*/  ISETP.LT.OR P6, PT, R16.reuse, R227, P6 ;  /* 0x000000e31000720c */ /* 0x040fe200037c1670 */
[----:B------:R-:W-:Y:S01]  /*3570*/  HMMA.16816.F32.BF16 R32, R12, R106, R112 ;  /* 0x0000006a0c20723c */ /* 0x000fe20000041870 */
[C---:B------:R-:W-:Y:S02]  /*3580*/  ISETP.LT.OR P5, PT, R16.reuse, R226, P5 ;  /* 0x000000e21000720c */ /* 0x040fe40002fa1670 */
[CC--:B------:R-:W-:Y:S02]  /*3590*/  ISETP.LT.OR P1, PT, R16.reuse, R229.reuse, P1 ;  /* 0x000000e51000720c */ /* 0x0c0fe40000f21670 */
[----:B------:R-:W-:Y:S02]  /*35a0*/  ISETP.LT.OR P4, PT, R16, R228, P4 ;  /* 0x000000e41000720c */ /* 0x000fe40002781670 */
[----:B------:R-:W1:Y:S01]  /*35b0*/  LDSM.16.M88.4 R16, [R223+0x8800] ;  /* 0x00880000df10783b */ /* 0x000e620000000200 */
[----:B------:R-:W-:-:S02]  /*35c0*/  ISETP.LT.OR P0, PT, R0, R229, P0 ;  /* 0x000000e50000720c */ /* 0x000fc40000701670 */
[----:B------:R-:W-:Y:S02]  /*35d0*/  ISETP.LT.OR P2, PT, R0, R228, P2 ;  /* 0x000000e40000720c */ /* 0x000fe40001741670 */
[----:B------:R-:W-:Y:S02]  /*35e0*/  FSEL R54, R40, -INF , !P0 ;  /* 0xff80000028367808 */ /* 0x000fe40004000000 */
[----:B------:R-:W-:Y:S02]  /*35f0*/  FSEL R61, R42, -INF , !P2 ;  /* 0xff8000002a3d7808 */ /* 0x000fe40005000000 */
[----:B------:R-:W-:Y:S02]  /*3600*/  FSEL R55, R41, -INF , !P3 ;  /* 0xff80000029377808 */ /* 0x000fe40005800000 */
[C---:B------:R-:W-:Y:S01]  /*3610*/  ISETP.GE.AND P0, PT, R3.reuse, R231, PT ;  /* 0x000000e70300720c */ /* 0x040fe20003f06270 */
[----:B------:R-:W-:Y:S01]  /*3620*/  HMMA.16816.F32.BF16 R40, R12, R104, R108 ;  /* 0x000000680c28723c */ /* 0x000fe2000004186c */
[----:B------:R-:W-:-:S02]  /*3630*/  ISETP.GE.AND P2, PT, R3, R232, PT ;  /* 0x000000e80300720c */ /* 0x000fc40003f46270 */
[C---:B------:R-:W-:Y:S02]  /*3640*/  ISETP.GE.AND P3, PT, R3.reuse, R230, PT ;  /* 0x000000e60300720c */ /* 0x040fe40003f66270 */
[C---:B------:R-:W-:Y:S02]  /*3650*/  ISETP.LT.OR P0, PT, R3.reuse, R226, P0 ;  /* 0x000000e20300720c */ /* 0x040fe40000701670 */
[C---:B------:R-:W-:Y:S02]  /*3660*/  ISETP.LT.OR P2, PT, R3.reuse, R229, P2 ;  /* 0x000000e50300720c */ /* 0x040fe40001741670 */
[----:B------:R-:W-:Y:S01]  /*3670*/  ISETP.LT.OR P3, PT, R3, R228, P3 ;  /* 0x000000e40300720c */ /* 0x000fe20001f61670 */
[----:B------:R-:W-:Y:S01]  /*3680*/  VIADD R3, R0, 0x10 ;  /* 0x0000001000037836 */ /* 0x000fe20000000000 */
[----:B------:R-:W-:Y:S02]  /*3690*/  FSEL R138, R30, -INF , !P0 ;  /* 0xff8000001e8a7808 */ /* 0x000fe40004000000 */
[----:B------:R-:W-:-:S02]  /*36a0*/  FSEL R57, R27, -INF , !P4 ;  /* 0xff8000001b397808 */ /* 0x000fc40006000000 */
[----:B------:R-:W-:Y:S02]  /*36b0*/  ISETP.GE.AND P0, PT, R3, R233, PT ;  /* 0x000000e90300720c */ /* 0x000fe40003f06270 */
[----:B------:R-:W-:Y:S02]  /*36c0*/  FSEL R105, R29, -INF , !P6 ;  /* 0xff8000001d697808 */ /* 0x000fe40007000000 */
[----:B------:R-:W-:Y:S02]  /*36d0*/  ISETP.LT.OR P0, PT, R3, R227, P0 ;  /* 0x000000e30300720c */ /* 0x000fe40000701670 */
[----:B------:R-:W-:Y:S02]  /*36e0*/  FSEL R137, R31, -INF , !P5 ;  /* 0xff8000001f897808 */ /* 0x000fe40006800000 */
[----:B------:R-:W-:Y:S01]  /*36f0*/  FSEL R161, R48, -INF , !P0 ;  /* 0xff80000030a17808 */ /* 0x000fe20004000000 */
[----:B------:R-:W-:Y:S01]  /*3700*/  HMMA.16816.F32.BF16 R28, R4, R22, R76 ;  /* 0x00000016041c723c */ /* 0x000fe2000004184c */
[----:B------:R-:W-:-:S02]  /*3710*/  ISETP.GE.AND P6, PT, R20, R233, PT ;  /* 0x000000e91400720c */ /* 0x000fc40003fc6270 */
[C---:B------:R-:W-:Y:S02]  /*3720*/  ISETP.GE.AND P5, PT, R20.reuse, R231, PT ;  /* 0x000000e71400720c */ /* 0x040fe40003fa6270 */
[C---:B------:R-:W-:Y:S01]  /*3730*/  ISETP.GE.AND P4, PT, R20.reuse, R232, PT ;  /* 0x000000e81400720c */ /* 0x040fe20003f86270 */
[----:B-1----:R-:W-:Y:S01]  /*3740*/  HMMA.16816.F32.BF16 R32, R8, R18, R32 ;  /* 0x000000120820723c */ /* 0x002fe20000041820 */
[C---:B------:R-:W-:Y:S02]  /*3750*/  ISETP.GE.AND P0, PT, R20.reuse, R230, PT ;  /* 0x000000e61400720c */ /* 0x040fe40003f06270 */
[C---:B------:R-:W-:Y:S02]  /*3760*/  ISETP.LT.OR P6, PT, R20.reuse, R227, P6 ;  /* 0x000000e31400720c */ /* 0x040fe400037c1670 */
[C---:B------:R-:W-:Y:S02]  /*3770*/  ISETP.LT.OR P5, PT, R20.reuse, R226, P5 ;  /* 0x000000e21400720c */ /* 0x040fe40002fa1670 */
[----:B------:R-:W-:-:S02]  /*3780*/  ISETP.LT.OR P4, PT, R20, R229, P4 ;  /* 0x000000e51400720c */ /* 0x000fc40002781670 */
[----:B------:R-:W-:Y:S02]  /*3790*/  ISETP.LT.OR P0, PT, R20, R228, P0 ;  /* 0x000000e41400720c */ /* 0x000fe40000701670 */
[----:B------:R-:W-:Y:S01]  /*37a0*/  FSEL R56, R26, -INF , !P3 ;  /* 0xff8000001a387808 */ /* 0x000fe20005800000 */
[----:B------:R-:W1:Y:S01]  /*37b0*/  LDSM.16.M88.4 R20, [R223+0x8c00] ;  /* 0x008c0000df14783b */ /* 0x000e620000000200 */
[----:B------:R-:W-:Y:S01]  /*37c0*/  FSEL R53, R25, -INF , !P1 ;  /* 0xff80000019357808 */ /* 0x000fe20004800000 */
[----:B------:R-:W-:-:S04]  /*37d0*/  DEPBAR.LE SB0, 0x0 ;  /* 0x000080000000791a */ /* 0x000fc80000000000 */
[----:B------:R-:W-:Y:S01]  /*37e0*/  FSEL R52, R24, -INF , !P2 ;  /* 0xff80000018347808 */ /* 0x000fe20005000000 */
[----:B------:R-:W-:Y:S01]  /*37f0*/  VIADD R24, R0, 0x20 ;  /* 0x0000002000187836 */ /* 0x000fe20000000000 */
[----:B------:R-:W-:Y:S01]  /*3800*/  BAR.SYNC.DEFER_BLOCKING 0x0 ;  /* 0x0000000000007b1d */ /* 0x000fe20000010000 */
        /* <DEDUP_REMOVED lines=11> */
[----:B------:R-:W-:Y:S01]  /*38c0*/  HMMA.16816.F32.BF16 R44, R8, R16, R40 ;  /* 0x00000010082c723c */ /* 0x000fe20000041828 */
[----:B------:R-:W-:-:S02]  /*38d0*/  FSEL R163, R50, -INF , !P2 ;  /* 0xff80000032a37808 */ /* 0x000fc40005000000 */
[----:B------:R-:W-:Y:S02]  /*38e0*/  FSEL R160, R49, -INF , !P6 ;  /* 0xff80000031a07808 */ /* 0x000fe40007000000 */
[C---:B------:R-:W-:Y:S01]  /*38f0*/  ISETP.GE.AND P2, PT, R3.reuse, R233, PT ;  /* 0x000000e90300720c */ /* 0x040fe20003f46270 */
[----:B------:R-:W-:Y:S01]  /*3900*/  HMMA.16816.F32.BF16 R40, R4, R16, R72 ;  /* 0x000000100428723c */ /* 0x000fe20000041848 */
[C---:B------:R-:W-:Y:S02]  /*3910*/  ISETP.GE.AND P3, PT, R3.reuse, R231, PT ;  /* 0x000000e70300720c */ /* 0x040fe40003f66270 */
[C---:B------:R-:W-:Y:S02]  /*3920*/  ISETP.GE.AND P1, PT, R3.reuse, R232, PT ;  /* 0x000000e80300720c */ /* 0x040fe40003f26270 */
[C---:B------:R-:W-:Y:S02]  /*3930*/  ISETP.GE.AND P6, PT, R3.reuse, R230, PT ;  /* 0x000000e60300720c */ /* 0x040fe40003fc6270 */
[C---:B------:R-:W-:Y:S01]  /*3940*/  ISETP.LT.OR P2, PT, R3.reuse, R227, P2 ;  /* 0x000000e30300720c */ /* 0x040fe20001741670 */
[----:B------:R-:W-:Y:S01]  /*3950*/  VIADD R16, R0, 0x21 ;  /* 0x0000002100107836 */ /* 0x000fe20000000000 */
[----:B------:R-:W-:-:S02]  /*3960*/  ISETP.LT.OR P3, PT, R3, R226, P3 ;  /* 0x000000e20300720c */ /* 0x000fc40001f61670 */
[C---:B------:R-:W-:Y:S02]  /*3970*/  ISETP.LT.OR P1, PT, R3.reuse, R229, P1 ;  /* 0x000000e50300720c */ /* 0x040fe40000f21670 */
[----:B------:R-:W-:Y:S01]  /*3980*/  ISETP.LT.OR P6, PT, R3, R228, P6 ;  /* 0x000000e40300720c */ /* 0x000fe200037c1670 */
[----:B------:R-:W-:Y:S01]  /*3990*/  VIADD R3, R0, 0x19 ;  /* 0x0000001900037836 */ /* 0x000fe20000000000 */
[----:B------:R-:W-:Y:S02]  /*39a0*/  FSEL R154, R36, -INF , !P2 ;  /* 0xff800000249a7808 */ /* 0x000fe40005000000 */
[----:B------:R-:W-:Y:S02]  /*39b0*/  FSEL R155, R38, -INF , !P3 ;  /* 0xff800000269b7808 */ /* 0x000fe40005800000 */
[C---:B------:R-:W-:Y:S02]  /*39c0*/  ISETP.GE.AND P2, PT, R3.reuse, R232, PT ;  /* 0x000000e80300720c */ /* 0x040fe40003f46270 */
[----:B------:R-:W-:-:S02]  /*39d0*/  ISETP.GE.AND P3, PT, R3, R230, PT ;  /* 0x000000e60300720c */ /* 0x000fc40003f66270 */
[----:B------:R-:W-:Y:S02]  /*39e0*/  FSEL R162, R51, -INF , !P5 ;  /* 0xff80000033a27808 */ /* 0x000fe40006800000 */
[CC--:B------:R-:W-:Y:S01]  /*39f0*/  ISETP.GE.AND P5, PT, R3.reuse, R233.reuse, PT ;  /* 0x000000e90300720c */ /* 0x0c0fe20003fa6270 */
[----:B------:R-:W-:Y:S01]  /*3a00*/  HMMA.16816.F32.BF16 R48, R12, R140, R96 ;  /* 0x0000008c0c30723c */ /* 0x000fe20000041860 */
[----:B------:R-:W-:Y:S02]  /*3a10*/  ISETP.GE.AND P0, PT, R24, R233, PT ;  /* 0x000000e91800720c */ /* 0x000fe40003f06270 */
[C---:B------:R-:W-:Y:S02]  /*3a20*/  ISETP.GE.AND P4, PT, R3.reuse, R231, PT ;  /* 0x000000e70300720c */ /* 0x040fe40003f86270 */
[C---:B------:R-:W-:Y:S02]  /*3a30*/  ISETP.LT.OR P2, PT, R3.reuse, R229, P2 ;  /* 0x000000e50300720c */ /* 0x040fe40001741670 */
[----:B------:R-:W-:-:S02]  /*3a40*/  ISETP.LT.OR P3, PT, R3, R228, P3 ;  /* 0x000000e40300720c */ /* 0x000fc40001f61670 */
[CC--:B------:R-:W-:Y:S02]  /*3a50*/  ISETP.LT.OR P5, PT, R3.reuse, R227.reuse, P5 ;  /* 0x000000e30300720c */ /* 0x0c0fe40002fa1670 */
[----:B------:R-:W-:Y:S01]  /*3a60*/  ISETP.LT.OR P4, PT, R3, R226, P4 ;  /* 0x000000e20300720c */ /* 0x000fe20002781670 */
[----:B------:R-:W-:Y:S01]  /*3a70*/  VIADD R3, R0, 0x28 ;  /* 0x0000002800037836 */ /* 0x000fe20000000000 */
[----:B------:R-:W-:Y:S02]  /*3a80*/  ISETP.LT.OR P0, PT, R24, R227, P0 ;  /* 0x000000e31800720c */ /* 0x000fe40000701670 */
[----:B------:R-:W-:Y:S02]  /*3a90*/  FSEL R80, R28, -INF , !P1 ;  /* 0xff8000001c507808 */ /* 0x000fe40004800000 */
[----:B------:R-:W-:Y:S02]  /*3aa0*/  FSEL R82, R30, -INF , !P6 ;  /* 0xff8000001e527808 */ /* 0x000fe40007000000 */
[----:B------:R-:W-:-:S02]  /*3ab0*/  FSEL R81, R29, -INF , !P2 ;  /* 0xff8000001d517808 */ /* 0x000fc40005000000 */
[----:B------:R-:W-:Y:S02]  /*3ac0*/  FSEL R83, R31, -INF , !P3 ;  /* 0xff8000001f537808 */ /* 0x000fe40005800000 */
[C---:B------:R-:W-:Y:S01]  /*3ad0*/  HMMA.16816.F32.BF16 R28, R4.reuse, R18, R68 ;  /* 0x00000012041c723c */ /* 0x040fe20000041844 */
[----:B------:R-:W-:Y:S02]  /*3ae0*/  FSEL R145, R37, -INF , !P5 ;  /* 0xff80000025917808 */ /* 0x000fe40006800000 */
[----:B------:R-:W-:Y:S02]  /*3af0*/  FSEL R147, R39, -INF , !P4 ;  /* 0xff80000027937808 */ /* 0x000fe40006000000 */
[----:B------:R-:W-:Y:S01]  /*3b00*/  FSEL R214, R44, -INF , !P0 ;  /* 0xff8000002cd67808 */ /* 0x000fe20004000000 */
[----:B-1----:R-:W-:Y:S01]  /*3b10*/  HMMA.16816.F32.BF16 R36, R4, R22, R64 ;  /* 0x000000160424723c */ /* 0x002fe20000041840 */
[C---:B------:R-:W-:Y:S02]  /*3b20*/  ISETP.GE.AND P3, PT, R16.reuse, R233, PT ;  /* 0x000000e91000720c */ /* 0x040fe40003f66270 */
[----:B------:R-:W-:-:S02]  /*3b30*/  ISETP.GE.AND P5, PT, R16, R231, PT ;  /* 0x000000e71000720c */ /* 0x000fc40003fa6270 */
[C---:B------:R-:W-:Y:S01]  /*3b40*/  ISETP.GE.AND P4, PT, R16.reuse, R232, PT ;  /* 0x000000e81000720c */ /* 0x040fe20003f86270 */
[----:B------:R-:W-:Y:S01]  /*3b50*/  HMMA.16816.F32.BF16 R48, R8, R20, R48 ;  /* 0x000000140830723c */ /* 0x000fe20000041830 */
[----:B------:R-:W-:Y:S02]  /*3b60*/  ISETP.GE.AND P0, PT, R16, R230, PT ;  /* 0x000000e61000720c */ /* 0x000fe40003f06270 */
[C---:B------:R-:W-:Y:S02]  /*3b70*/  ISETP.GE.AND P1, PT, R24.reuse, R231, PT ;  /* 0x000000e71800720c */ /* 0x040fe40003f26270 */
[C---:B------:R-:W-:Y:S02]  /*3b80*/  ISETP.GE.AND P6, PT, R24.reuse, R232, PT ;  /* 0x000000e81800720c */ /* 0x040fe40003fc6270 */
[----:B------:R-:W-:Y:S02]  /*3b90*/  ISETP.GE.AND P2, PT, R24, R230, PT ;  /* 0x000000e61800720c */ /* 0x000fe40003f46270 */
[----:B------:R-:W-:-:S02]  /*3ba0*/  ISETP.LT.OR P3, PT, R16, R227, P3 ;  /* 0x000000e31000720c */ /* 0x000fc40001f61670 */
[C---:B------:R-:W-:Y:S02]  /*3bb0*/  ISETP.LT.OR P5, PT, R16.reuse, R226, P5 ;  /* 0x000000e21000720c */ /* 0x040fe40002fa1670 */
[CC--:B------:R-:W-:Y:S02]  /*3bc0*/  ISETP.LT.OR P4, PT, R16.reuse, R229.reuse, P4 ;  /* 0x000000e51000720c */ /* 0x0c0fe40002781670 */
[----:B------:R-:W-:Y:S02]  /*3bd0*/  ISETP.LT.OR P0, PT, R16, R228, P0 ;  /* 0x000000e41000720c */ /* 0x000fe40000701670 */
[C---:B------:R-:W-:Y:S01]  /*3be0*/  ISETP.LT.OR P1, PT, R24.reuse, R226, P1 ;  /* 0x000000e21800720c */ /* 0x040fe20000f21670 */
[----:B------:R-:W-:Y:S01]  /*3bf0*/  HMMA.16816.F32.BF16 R16, R4, R20, R92 ;  /* 0x000000140410723c */ /* 0x000fe2000004185c */
[C---:B------:R-:W-:Y:S02]  /*3c00*/  ISETP.LT.OR P6, PT, R24.reuse, R229, P6 ;  /* 0x000000e51800720c */ /* 0x040fe400037c1670 */
[----:B------:R-:W-:-:S02]  /*3c10*/  ISETP.LT.OR P2, PT, R24, R228, P2 ;  /* 0x000000e41800720c */ /* 0x000fc40001741670 */
[----:B------:R-:W-:Y:S01]  /*3c20*/  FSEL R219, R46, -INF , !P1 ;  /* 0xff8000002edb7808 */ /* 0x000fe20004800000 */
[----:B------:R-:W-:Y:S01]  /*3c30*/  HMMA.16816.F32.BF16 R24, R12, R142, R116 ;  /* 0x0000008e0c18723c */ /* 0x000fe20000041874 */
[----:B------:R-:W-:Y:S02]  /*3c40*/  FSEL R179, R40, -INF , !P6 ;  /* 0xff80000028b37808 */ /* 0x000fe40007000000 */
[----:B------:R-:W-:Y:S02]  /*3c50*/  FSEL R191, R42, -INF , !P2 ;  /* 0xff8000002abf7808 */ /* 0x000fe40005000000 */
[----:B------:R-:W-:Y:S02]  /*3c60*/  FSEL R213, R45, -INF , !P3 ;  /* 0xff8000002dd57808 */ /* 0x000fe40005800000 */
[----:B------:R-:W-:Y:S01]  /*3c70*/  VIADD R12, R0, 0x29 ;  /* 0x00000029000c7836 */ /* 0x000fe20000000000 */
[C---:B------:R-:W-:Y:S02]  /*3c80*/  ISETP.GE.AND P1, PT, R3.reuse, R233, PT ;  /* 0x000000e90300720c */ /* 0x040fe40003f26270 */
[----:B------:R-:W-:-:S02]  /*3c90*/  ISETP.GE.AND P6, PT, R3, R231, PT ;  /* 0x000000e70300720c */ /* 0x000fc40003fc6270 */
[C---:B------:R-:W-:Y:S02]  /*3ca0*/  ISETP.GE.AND P2, PT, R3.reuse, R232, PT ;  /* 0x000000e80300720c */ /* 0x040fe40003f46270 */
[----:B------:R-:W-:Y:S02]  /*3cb0*/  ISETP.GE.AND P3, PT, R3, R230, PT ;  /* 0x000000e60300720c */ /* 0x000fe40003f66270 */
[----:B------:R-:W-:Y:S02]  /*3cc0*/  FSEL R190, R43, -INF , !P0 ;  /* 0xff8000002bbe7808 */ /* 0x000fe40004000000 */
[----:B------:R-:W-:Y:S02]  /*3cd0*/  ISETP.GE.AND P0, PT, R12, R232, PT ;  /* 0x000000e80c00720c */ /* 0x000fe40003f06270 */
[C---:B------:R-:W-:Y:S02]  /*3ce0*/  ISETP.LT.OR P1, PT, R3.reuse, R227, P1 ;  /* 0x000000e30300720c */ /* 0x040fe40000f21670 */
[----:B------:R-:W-:-:S02]  /*3cf0*/  ISETP.LT.OR P6, PT, R3, R226, P6 ;  /* 0x000000e20300720c */ /* 0x000fc400037c1670 */
[CC--:B------:R-:W-:Y:S01]  /*3d00*/  ISETP.LT.OR P2, PT, R3.reuse, R229.reuse, P2 ;  /* 0x000000e50300720c */ /* 0x0c0fe20001741670 */
[----:B------:R-:W-:Y:S01]  /*3d10*/  HMMA.16816.F32.BF16 R24, R8, R22, R24 ;  /* 0x000000160818723c */ /* 0x000fe20000041818 */
[----:B------:R-:W-:Y:S01]  /*3d20*/  ISETP.LT.OR P3, PT, R3, R228, P3 ;  /* 0x000000e40300720c */ /* 0x000fe20001f61670 */
[----:B------:R-:W-:Y:S01]  /*3d30*/  VIADD R3, R0, 0x30 ;  /* 0x0000003000037836 */ /* 0x000fe20000000000 */
[----:B------:R-:W-:Y:S02]  /*3d40*/  ISETP.LT.OR P0, PT, R12, R229, P0 ;  /* 0x000000e50c00720c */ /* 0x000fe40000701670 */
[----:B------:R-:W-:Y:S02]  /*3d50*/  FSEL R206, R34, -INF , !P6 ;  /* 0xff80000022ce7808 */ /* 0x000fe40007000000 */
        /* <DEDUP_REMOVED lines=8> */
[----:B------:R-:W-:Y:S02]  /*3de0*/  ISETP.GE.AND P3, PT, R3, R232, PT ;  /* 0x000000e80300720c */ /* 0x000fe40003f66270 */
[----:B------:R-:W-:Y:S02]  /*3df0*/  ISETP.GE.AND P5, PT, R12, R233, PT ;  /* 0x000000e90c00720c */ /* 0x000fe40003fa6270 */
[----:B------:R-:W-:Y:S02]  /*3e00*/  FSEL R237, R18, -INF , !P0 ;  /* 0xff80000012ed7808 */ /* 0x000fe40004000000 */
[----:B------:R-:W-:Y:S02]  /*3e10*/  PLOP3.LUT P0, PT, PT, PT, UP0, 0x80, 0x0 ;  /* 0x000000000000781c */ /* 0x000fe40003f0f008 */
[----:B------:R-:W-:Y:S02]  /*3e20*/  FSEL R178, R41, -INF , !P4 ;  /* 0xff80000029b27808 */ /* 0x000fe40006000000 */
[----:B------:R-:W-:-:S02]  /*3e30*/  FSEL R207, R32, -INF , !P1 ;  /* 0xff80000020cf7808 */ /* 0x000fc40004800000 */
[C---:B------:R-:W-:Y:S02]  /*3e40*/  ISETP.LT.OR P6, PT, R3.reuse, R227, P6 ;  /* 0x000000e30300720c */ /* 0x040fe400037c1670 */
[C---:B------:R-:W-:Y:S02]  /*3e50*/  ISETP.LT.OR P2, PT, R3.reuse, R226, P2 ;  /* 0x000000e20300720c */ /* 0x040fe40001741670 */
[----:B------:R-:W-:Y:S01]  /*3e60*/  ISETP.LT.OR P3, PT, R3, R229, P3 ;  /* 0x000000e50300720c */ /* 0x000fe20001f61670 */
[----:B------:R-:W-:Y:S01]  /*3e70*/  VIADD R3, R0, 0x31 ;  /* 0x0000003100037836 */ /* 0x000fe20000000000 */
[C---:B------:R-:W-:Y:S02]  /*3e80*/  ISETP.GE.AND P4, PT, R12.reuse, R231, PT ;  /* 0x000000e70c00720c */ /* 0x040fe40003f86270 */
[C---:B------:R-:W-:Y:S02]  /*3e90*/  ISETP.GE.AND P1, PT, R12.reuse, R230, PT ;  /* 0x000000e60c00720c */ /* 0x040fe40003f26270 */
[----:B------:R-:W-:-:S02]  /*3ea0*/  ISETP.LT.OR P5, PT, R12, R227, P5 ;  /* 0x000000e30c00720c */ /* 0x000fc40002fa1670 */
[C---:B------:R-:W-:Y:S02]  /*3eb0*/  ISETP.LT.OR P4, PT, R12.reuse, R226, P4 ;  /* 0x000000e20c00720c */ /* 0x040fe40002781670 */
[----:B------:R-:W-:Y:S02]  /*3ec0*/  ISETP.LT.OR P1, PT, R12, R228, P1 ;  /* 0x000000e40c00720c */ /* 0x000fe40000f21670 */
[----:B------:R-:W-:Y:S02]  /*3ed0*/  FSEL R204, R33, -INF , !P5 ;  /* 0xff80000021cc7808 */ /* 0x000fe40006800000 */
[----:B------:R-:W-:Y:S02]  /*3ee0*/  FSEL R215, R16, -INF , !P3 ;  /* 0xff80000010d77808 */ /* 0x000fe40005800000 */
[C---:B------:R-:W-:Y:S02]  /*3ef0*/  ISETP.GE.AND P5, PT, R3.reuse, R232, PT ;  /* 0x000000e80300720c */ /* 0x040fe40003fa6270 */
[----:B------:R-:W-:-:S02]  /*3f00*/  ISETP.GE.AND P3, PT, R3, R230, PT ;  /* 0x000000e60300720c */ /* 0x000fc40003f66270 */
[----:B------:R-:W-:Y:S02]  /*3f10*/  FSEL R189, R31, -INF , !P1 ;  /* 0xff8000001fbd7808 */ /* 0x000fe40004800000 */
[----:B------:R-:W-:Y:S02]  /*3f20*/  FSEL R205, R35, -INF , !P4 ;  /* 0xff80000023cd7808 */ /* 0x000fe40006000000 */
[C---:B------:R-:W-:Y:S02]  /*3f30*/  ISETP.GE.AND P1, PT, R3.reuse, R233, PT ;  /* 0x000000e90300720c */ /* 0x040fe40003f26270 */
[C---:B------:R-:W-:Y:S02]  /*3f40*/  ISETP.GE.AND P4, PT, R3.reuse, R231, PT ;  /* 0x000000e70300720c */ /* 0x040fe40003f86270 */
[C---:B------:R-:W-:Y:S02]  /*3f50*/  ISETP.LT.OR P5, PT, R3.reuse, R229, P5 ;  /* 0x000000e50300720c */ /* 0x040fe40002fa1670 */
[----:B------:R-:W-:-:S02]  /*3f60*/  ISETP.LT.OR P3, PT, R3, R228, P3 ;  /* 0x000000e40300720c */ /* 0x000fc40001f61670 */
[C---:B------:R-:W-:Y:S02]  /*3f70*/  ISETP.LT.OR P1, PT, R3.reuse, R227, P1 ;  /* 0x000000e30300720c */ /* 0x040fe40000f21670 */
[----:B------:R-:W-:Y:S02]  /*3f80*/  ISETP.LT.OR P4, PT, R3, R226, P4 ;  /* 0x000000e20300720c */ /* 0x000fe40002781670 */
[----:B------:R-:W-:Y:S02]  /*3f90*/  FSEL R212, R17, -INF , !P5 ;  /* 0xff80000011d47808 */ /* 0x000fe40006800000 */
[----:B------:R-:W-:Y:S01]  /*3fa0*/  FSEL R235, R19, -INF , !P3 ;  /* 0xff80000013eb7808 */ /* 0x000fe20005800000 */
[----:B------:R-:W-:Y:S08]  /*3fb0*/  @!P0 BRA `(.L_x_796) ;  /* 0x0000000000608947 */ /* 0x000ff00003800000 */
[----:B------:R-:W-:-:S04]  /*3fc0*/  UIADD3 UR11, UR39, -0x2, URZ ;  /* 0xfffffffe270b7890 */ /* 0x000fc8000fffe03f */
[----:B------:R-:W-:Y:S02]  /*3fd0*/  USHF.R.S32.HI UR10, URZ, 0x1f, UR11 ;  /* 0x0000001f3f0a7899 */ /* 0x000fe4000801140b */
[----:B------:R-:W-:Y:S01]  /*3fe0*/  UIMAD UR5, UR25, UR11, URZ ;  /* 0x0000000b190572a4 */ /* 0x000fe2000f8e023f */
[----:B------:R-:W-:-:S03]  /*3ff0*/  IMAD.U32 R3, RZ, RZ, UR11 ;  /* 0x0000000bff037e24 */ /* 0x000fc6000f8e00ff */
[----:B------:R-:W-:Y:S01]  /*4000*/  UIMAD UR5, UR10, UR26, UR5 ;  /* 0x0000001a0a0572a4 */ /* 0x000fe2000f8e0205 */
[----:B------:R-:W-:Y:S01]  /*4010*/  IMAD.WIDE.U32 R6, R3, UR26, R156 ;  /* 0x0000001a03067c25 */ /* 0x000fe2000f8e009c */
[----:B------:R-:W-:Y:S01]  /*4020*/  MOV R3, UR15 ;  /* 0x0000000f00037c02 */ /* 0x000fe20008000f00 */
[----:B------:R-:W-:-:S03]  /*4030*/  ULDC.64 UR10, c[0x0][0x218] ;  /* 0x00008600000a7ab9 */ /* 0x000fc60000000a00 */
[----:B------:R-:W-:Y:S01]  /*4040*/  VIADD R5, R7, UR5 ;  /* 0x0000000507057c36 */ /* 0x000fe20008000000 */
[----:B------:R-:W-:Y:S01]  /*4050*/  LEA R4, P3, R6, UR10, 0x1 ;  /* 0x0000000a06047c11 */ /* 0x000fe2000f8608ff */
[----:B------:R-:W-:-:S03]  /*4060*/  IMAD.U32 R7, RZ, RZ, UR14 ;  /* 0x0000000eff077e24 */ /* 0x000fc6000f8e00ff */
        /* <DEDUP_REMOVED lines=13> */
.L_x_796:
[----:B-1----:R-:W-:Y:S01]  /*4140*/  FMNMX.FTZ R4, R54, R55, !PT ;  /* 0x0000003736047209 */ /* 0x002fe20007810000 */
[----:B------:R-:W-:Y:S01]  /*4150*/  VIADD R3, R0, 0x38 ;  /* 0x0000003800037836 */ /* 0x000fe20000000000 */
[----:B------:R-:W-:Y:S01]  /*4160*/  FSEL R239, R48, -INF , !P6 ;  /* 0xff80000030ef7808 */ /* 0x000fe20007000000 */
[----:B------:R-:W-:Y:S01]  /*4170*/  VIADD R15, R0, 0x39 ;  /* 0x00000039000f7836 */ /* 0x000fe20000000000 */
[----:B------:R-:W-:Y:S01]  /*4180*/  FMNMX.FTZ R0, R52, R4, !PT ;  /* 0x0000000434007209 */ /* 0x000fe20007810000 */
[----:B------:R-:W-:Y:S01]  /*4190*/  VIADD R5, R151, 0x4 ;  /* 0x0000000497057836 */ /* 0x000fe20000000000 */
[----:B------:R-:W-:Y:S01]  /*41a0*/  ISETP.GE.AND P3, PT, R3, R232, PT ;  /* 0x000000e80300720c */ /* 0x000fe20003f66270 */
[----:B------:R-:W-:Y:S01]  /*41b0*/  USHF.L.U32 UR5, UR31, 0x1, URZ ;  /* 0x000000011f057899 */ /* 0x000fe2000800063f */
[----:B------:R-:W-:Y:S01]  /*41c0*/  FMNMX.FTZ R0, R53, R0, !PT ;  /* 0x0000000035007209 */ /* 0x000fe20007810000 */
[----:B------:R-:W-:Y:S01]  /*41d0*/  IMAD.WIDE.U32 R132, R5, -0x326172a9, RZ ;  /* 0xcd9e8d5705847825 */ /* 0x000fe200078e00ff */
[----:B------:R-:W-:Y:S01]  /*41e0*/  ISETP.GE.AND P5, PT, R15, R232, PT ;  /* 0x000000e80f00720c */ /* 0x000fe20003fa6270 */
[----:B------:R1:W-:Y:S01]  /*41f0*/  STL [R1+0x48], R5 ;  /* 0x0000480501007387 */ /* 0x0003e20000100800 */
[----:B------:R-:W-:Y:S01]  /*4200*/  FMNMX.FTZ R0, R58, R0, !PT ;  /* 0x000000003a007209 */ /* 0x000fe20007810000 */
[----:B------:R-:W-:Y:S01]  /*4210*/  IMAD.WIDE.U32 R152, R152, -0x2daee0ad, RZ ;  /* 0xd2511f5398987825 */ /* 0x000fe200078e00ff */
[-C--:B------:R-:W-:Y:S01]  /*4220*/  ISETP.LT.OR P3, PT, R3, R229.reuse, P3 ;  /* 0x000000e50300720c */ /* 0x080fe20001f61670 */
[----:B------:R-:W-:Y:S01]  /*4230*/  UIADD3 UR21, UR37, -0x4498517b, URZ ;  /* 0xbb67ae8525157890 */ /* 0x000fe2000fffe03f */
[----:B------:R-:W-:Y:S01]  /*4240*/  ISETP.LT.OR P5, PT, R15, R229, P5 ;  /* 0x000000e50f00720c */ /* 0x000fe20002fa1670 */
[----:B------:R-:W-:Y:S01]  /*4250*/  UIADD3 UR22, UR36, -0x61c88647, URZ ;  /* 0x9e3779b924167890 */ /* 0x000fe2000fffe03f */
[----:B------:R-:W-:Y:S01]  /*4260*/  FMNMX.FTZ R0, R59, R0, !PT ;  /* 0x000000003b007209 */ /* 0x000fe20007810000 */
[----:B------:R-:W-:Y:S01]  /*4270*/  IMAD.WIDE.U32 R248, R151, -0x326172a9, RZ ;  /* 0xcd9e8d5797f87825 */ /* 0x000fe200078e00ff */
[----:B------:R-:W-:Y:S01]  /*4280*/  FSEL R208, R36, -INF , !P3 ;  /* 0xff80000024d07808 */ /* 0x000fe20005800000 */
[----:B------:R-:W-:Y:S01]  /*4290*/  UIADD3 UR20, UR36, 0x3c6ef372, URZ ;  /* 0x3c6ef37224147890 */ /* 0x000fe2000fffe03f */
[----:B------:R-:W-:Y:S01]  /*42a0*/  FSEL R211, R37, -INF , !P5 ;  /* 0xff80000025d37808 */ /* 0x000fe20006800000 */
[----:B------:R-:W-:Y:S01]  /*42b0*/  UIADD3 UR19, UR37, 0x76cf5d0a, URZ ;  /* 0x76cf5d0a25137890 */ /* 0x000fe2000fffe03f */
[C---:B------:R-:W-:Y:S01]  /*42c0*/  ISETP.GE.AND P6, PT, R3.reuse, R233, PT ;  /* 0x000000e90300720c */ /* 0x040fe20003fc6270 */
[----:B------:R-:W-:Y:S01]  /*42d0*/  UIADD3 UR17, UR37, 0x32370b8f, URZ ;  /* 0x32370b8f25117890 */ /* 0x000fe2000fffe03f */
[C---:B------:R-:W-:Y:S01]  /*42e0*/  ISETP.GE.AND P3, PT, R3.reuse, R231, PT ;  /* 0x000000e70300720c */ /* 0x040fe20003f66270 */
[----:B------:R-:W-:Y:S01]  /*42f0*/  UIADD3 UR18, UR36, -0x255992d5, URZ ;  /* 0xdaa66d2b24127890 */ /* 0x000fe2000fffe03f */
[C---:B------:R-:W-:Y:S01]  /*4300*/  ISETP.GE.AND P5, PT, R3.reuse, R230, PT ;  /* 0x000000e60300720c */ /* 0x040fe20003fa6270 */
[----:B------:R-:W-:Y:S01]  /*4310*/  UIADD3 UR16, UR36, 0x78dde6e4, URZ ;  /* 0x78dde6e424107890 */ /* 0x000fe2000fffe03f */
[----:B------:R-:W-:Y:S01]  /*4320*/  FMNMX.FTZ R0, R80, R0, !PT ;  /* 0x0000000050007209 */ /* 0x000fe20007810000 */
[----:B------:R-:W-:Y:S01]  /*4330*/  UIADD3 UR15, UR37, -0x126145ec, URZ ;  /* 0xed9eba14250f7890 */ /* 0x000fe2000fffe03f */
[C---:B------:R-:W-:Y:S01]  /*4340*/  ISETP.LT.OR P6, PT, R3.reuse, R227, P6 ;  /* 0x000000e30300720c */ /* 0x040fe200037c1670 */
[----:B------:R-:W-:Y:S01]  /*4350*/  UIADD3 UR13, UR37, -0x56f99767, URZ ;  /* 0xa9066899250d7890 */ /* 0x000fe2000fffe03f */
[C---:B------:R-:W-:Y:S01]  /*4360*/  ISETP.LT.OR P3, PT, R3.reuse, R226, P3 ;  /* 0x000000e20300720c */ /* 0x040fe20001f61670 */
[----:B------:R-:W-:Y:S01]  /*4370*/  UIADD3 UR14, UR36, 0x1715609d, URZ ;  /* 0x1715609d240e7890 */ /* 0x000fe2000fffe03f */
[----:B------:R-:W-:Y:S01]  /*4380*/  ISETP.LT.OR P5, PT, R3, R228, P5 ;  /* 0x000000e40300720c */ /* 0x000fe20002fa1670 */
[----:B-1----:R-:W-:Y:S01]  /*4390*/  IMAD.U32 R5, RZ, RZ, UR5 ;  /* 0x00000005ff057e24 */ /* 0x002fe2000f8e00ff */
[----:B------:R-:W-:Y:S01]  /*43a0*/  LOP3.LUT R11, R150, UR36, RZ, 0x3c, !PT ;  /* 0x00000024960b7c12 */ /* 0x000fe2000f8e3cff */
[----:B------:R-:W-:Y:S01]  /*43b0*/  UIADD3 UR23, UR36, -0x4ab325aa, URZ ;  /* 0xb54cda5624177890 */ /* 0x000fe2000fffe03f */
[----:B------:R-:W-:Y:S01]  /*43c0*/  FMNMX.FTZ R3, R81, R0, !PT ;  /* 0x0000000051037209 */ /* 0x000fe20007810000 */
[----:B------:R-:W-:Y:S01]  /*43d0*/  ULDC UR40, c[0x0][0x2ec] ;  /* 0x0000bb0000287ab9 */ /* 0x000fe20000000800 */
[----:B------:R-:W-:Y:S01]  /*43e0*/  FMNMX.FTZ R0, R61, R60, !PT ;  /* 0x0000003c3d007209 */ /* 0x000fe20007810000 */
[----:B------:R1:W-:Y:S01]  /*43f0*/  STL [R1+0x20], R11 ;  /* 0x0000200b01007387 */ /* 0x0003e20000100800 */
[----:B------:R-:W-:Y:S01]  /*4400*/  LOP3.LUT R4, R133, R11, RZ, 0x3c, !PT ;  /* 0x0000000b85047212 */ /* 0x000fe200078e3cff */
[----:B------:R-:W2:Y:S01]  /*4410*/  LDC.U8 R18, c[0x0][0x388] ;  /* 0x0000e200ff127b82 */ /* 0x000ea20000000000 */
[----:B------:R-:W-:Y:S01]  /*4420*/  FMNMX.FTZ R3, R179, R3, !PT ;  /* 0x00000003b3037209 */ /* 0x000fe20007810000 */
[----:B------:R-:W-:Y:S01]  /*4430*/  UIADD3 UR32, UR37, 0x646e171e, URZ ;  /* 0x646e171e25207890 */ /* 0x000fe2000fffe03f */
[----:B------:R-:W-:Y:S01]  /*4440*/  FMNMX.FTZ R0, R56, R0, !PT ;  /* 0x0000000038007209 */ /* 0x000fe20007810000 */
[----:B------:R-:W-:Y:S01]  /*4450*/  IMAD.WIDE.U32 R106, R4, -0x2daee0ad, RZ ;  /* 0xd2511f53046a7825 */ /* 0x000fe200078e00ff */
[----:B------:R-:W-:Y:S01]  /*4460*/  FMNMX.FTZ R3, R178, R3, !PT ;  /* 0x00000003b2037209 */ /* 0x000fe20007810000 */
[----:B------:R-:W-:Y:S01]  /*4470*/  UIADD3 UR5, UR5, 0x1, URZ ;  /* 0x0000000105057890 */ /* 0x000fe2000fffe03f */
[----:B------:R-:W-:-:S02]  /*4480*/  FMNMX.FTZ R4, R57, R0, !PT ;  /* 0x0000000039047209 */ /* 0x000fc40007810000 */
[----:B------:R-:W-:Y:S02]  /*4490*/  FMNMX.FTZ R3, R176, R3, !PT ;  /* 0x00000003b0037209 */ /* 0x000fe40007810000 */
[----:B------:R-:W-:Y:S02]  /*44a0*/  LOP3.LUT R0, R153, UR37, R5, 0x96, !PT ;  /* 0x0000002599007c12 */ /* 0x000fe4000f8e9605 */
[----:B------:R-:W-:Y:S02]  /*44b0*/  FMNMX.FTZ R4, R88, R4, !PT ;  /* 0x0000000458047209 */ /* 0x000fe40007810000 */
[----:B------:R-:W-:Y:S01]  /*44c0*/  FMNMX.FTZ R3, R177, R3, !PT ;  /* 0x00000003b1037209 */ /* 0x000fe20007810000 */
[----:B------:R-:W-:Y:S01]  /*44d0*/  IMAD.WIDE.U32 R6, R0, -0x326172a9, RZ ;  /* 0xcd9e8d5700067825 */ /* 0x000fe200078e00ff */
[----:B------:R-:W-:Y:S02]  /*44e0*/  FMNMX.FTZ R0, R89, R4, !PT ;  /* 0x0000000459007209 */ /* 0x000fe40007810000 */
[----:B------:R-:W-:-:S02]  /*44f0*/  FMNMX.FTZ R3, R215, R3, !PT ;  /* 0x00000003d7037209 */ /* 0x000fc40007810000 */
[----:B------:R-:W-:Y:S02]  /*4500*/  FMNMX.FTZ R4, R82, R0, !PT ;  /* 0x0000000052047209 */ /* 0x000fe40007810000 */
        /* <DEDUP_REMOVED lines=14> */
[----:B------:R-:W-:Y:S02]  /*45f0*/  FMNMX.FTZ R0, R188, R0, !PT ;  /* 0x00000000bc007209 */ /* 0x000fe40007810000 */
[----:B------:R-:W-:Y:S01]  /*4600*/  LOP3.LUT R5, R5, UR19, R106, 0x96, !PT ;  /* 0x0000001305057c12 */ /* 0x000fe2000f8e966a */
[----:B------:R-:W-:Y:S01]  /*4610*/  IMAD.WIDE.U32 R8, R9, -0x2daee0ad, RZ ;  /* 0xd2511f5309087825 */ /* 0x000fe200078e00ff */
[----:B------:R-:W-:-:S02]  /*4620*/  FMNMX.FTZ R0, R189, R0, !PT ;  /* 0x00000000bd007209 */ /* 0x000fc40007810000 */
[----:B------:R-:W-:Y:S02]  /*4630*/  LOP3.LUT R3, R135, UR21, R152, 0x96, !PT ;  /* 0x0000001587037c12 */ /* 0x000fe4000f8e9698 */
[----:B------:R-:W-:Y:S02]  /*4640*/  FSEL R209, R38, -INF , !P5 ;  /* 0xff80000026d17808 */ /* 0x000fe40006800000 */
[----:B------:R-:W-:Y:S01]  /*4650*/  ISETP.GE.AND P5, PT, R15, R230, PT ;  /* 0x000000e60f00720c */ /* 0x000fe20003fa6270 */
[----:B------:R-:W-:Y:S01]  /*4660*/  IMAD.WIDE.U32 R98, R3, -0x326172a9, RZ ;  /* 0xcd9e8d5703627825 */ /* 0x000fe200078e00ff */
[----:B------:R-:W-:Y:S02]  /*4670*/  FMNMX.FTZ R0, R237, R0, !PT ;  /* 0x00000000ed007209 */ /* 0x000fe40007810000 */
[----:B------:R-:W-:Y:S01]  /*4680*/  LOP3.LUT R10, R9, UR17, R4, 0x96, !PT ;  /* 0x00000011090a7c12 */ /* 0x000fe2000f8e9604 */
[----:B------:R-:W-:Y:S01]  /*4690*/  IMAD.WIDE.U32 R4, R5, -0x326172a9, RZ ;  /* 0xcd9e8d5705047825 */ /* 0x000fe200078e00ff */
[----:B------:R-:W-:-:S02]  /*46a0*/  ISETP.LT.OR P5, PT, R15, R228, P5 ;  /* 0x000000e40f00720c */ /* 0x000fc40002fa1670 */
[----:B------:R-:W-:Y:S01]  /*46b0*/  FMNMX.FTZ R0, R235, R0, !PT ;  /* 0x00000000eb007209 */ /* 0x000fe20007810000 */
[----:B-1----:R-:W-:Y:S01]  /*46c0*/  IMAD.WIDE.U32 R10, R10, -0x326172a9, RZ ;  /* 0xcd9e8d570a0a7825 */ /* 0x002fe200078e00ff */
[----:B------:R-:W-:Y:S02]  /*46d0*/  LOP3.LUT R7, R7, UR22, R248, 0x96, !PT ;  /* 0x0000001607077c12 */ /* 0x000fe4000f8e96f8 */
[----:B------:R-:W-:Y:S02]  /*46e0*/  LOP3.LUT R9, R99, UR20, R6, 0x96, !PT ;  /* 0x0000001463097c12 */ /* 0x000fe4000f8e9606 */
[----:B------:R-:W-:Y:S01]  /*46f0*/  LOP3.LUT R3, R5, UR18, R22, 0x96, !PT ;  /* 0x0000001205037c12 */ /* 0x000fe2000f8e9616 */
[----:B------:R-:W-:Y:S01]  /*4700*/  IMAD.WIDE.U32 R6, R7, -0x2daee0ad, RZ ;  /* 0xd2511f5307067825 */ /* 0x000fe200078e00ff */
[----:B------:R-:W-:Y:S02]  /*4710*/  FSEL R210, R39, -INF , !P5 ;  /* 0xff80000027d27808 */ /* 0x000fe40006800000 */
[----:B------:R-:W-:Y:S01]  /*4720*/  FMNMX.FTZ R5, R209, R0, !PT ;  /* 0x00000000d1057209 */ /* 0x000fe20007810000 */
[----:B------:R-:W-:Y:S01]  /*4730*/  IMAD.WIDE.U32 R96, R9, -0x2daee0ad, RZ ;  /* 0xd2511f5309607825 */ /* 0x000fe200078e00ff */
[----:B------:R-:W-:-:S02]  /*4740*/  LOP3.LUT R0, R11, UR16, R4, 0x96, !PT ;  /* 0x000000100b007c12 */ /* 0x000fc4000f8e9604 */
[----:B------:R-:W-:Y:S01]  /*4750*/  FMNMX.FTZ R13, R210, R5, !PT ;  /* 0x00000005d20d7209 */ /* 0x000fe20007810000 */
[----:B------:R-:W-:Y:S01]  /*4760*/  IMAD.WIDE.U32 R4, R3, -0x2daee0ad, RZ ;  /* 0xd2511f5303047825 */ /* 0x000fe200078e00ff */
[----:B---3--:R-:W-:Y:S02]  /*4770*/  FMNMX.FTZ R11, R12, R14, !PT ;  /* 0x0000000e0c0b7209 */ /* 0x008fe40007810000 */
[----:B------:R-:W-:Y:S01]  /*4780*/  LOP3.LUT R7, R7, UR19, R134, 0x96, !PT ;  /* 0x0000001307077c12 */ /* 0x000fe2000f8e9686 */
[----:B------:R-:W-:Y:S01]  /*4790*/  IMAD.WIDE.U32 R20, R0, -0x2daee0ad, RZ ;  /* 0xd2511f5300147825 */ /* 0x000fe200078e00ff */
[----:B------:R-:W-:Y:S01]  /*47a0*/  LOP3.LUT R6, R97, UR17, R6, 0x96, !PT ;  /* 0x0000001161067c12 */ /* 0x000fe2000f8e9606 */
[----:B------:R-:W1:Y:S01]  /*47b0*/  SHFL.BFLY PT, R14, R11, 0x1, 0x1f ;  /* 0x0c201f000b0e7f89 */ /* 0x000e6200000e0000 */
[----:B------:R-:W-:Y:S01]  /*47c0*/  LOP3.LUT R3, R5, UR15, R8, 0x96, !PT ;  /* 0x0000000f05037c12 */ /* 0x000fe2000f8e9608 */
[----:B------:R-:W-:Y:S01]  /*47d0*/  IMAD.WIDE.U32 R8, R7, -0x326172a9, RZ ;  /* 0xcd9e8d5707087825 */ /* 0x000fe200078e00ff */
[----:B------:R-:W-:Y:S01]  /*47e0*/  LOP3.LUT R0, R21, UR13, R4, 0x96, !PT ;  /* 0x0000000d15007c12 */ /* 0x000fe2000f8e9604 */
[----:B------:R-:W3:Y:S01]  /*47f0*/  SHFL.BFLY PT, R12, R13, 0x2, 0x1f ;  /* 0x0c401f000d0c7f89 */ /* 0x000ee200000e0000 */
[----:B------:R-:W-:Y:S01]  /*4800*/  FSEL R107, R49, -INF , !P1 ;  /* 0xff800000316b7808 */ /* 0x000fe20004800000 */
[----:B------:R-:W-:Y:S01]  /*4810*/  IMAD.WIDE.U32 R100, R6, -0x326172a9, RZ ;  /* 0xcd9e8d5706647825 */ /* 0x000fe200078e00ff */
[----:B------:R-:W-:-:S02]  /*4820*/  LOP3.LUT R19, R9, UR18, R98, 0x96, !PT ;  /* 0x0000001209137c12 */ /* 0x000fc4000f8e9662 */
[----:B------:R-:W-:Y:S01]  /*4830*/  ISETP.GE.AND P5, PT, R15, R233, PT ;  /* 0x000000e90f00720c */ /* 0x000fe20003fa6270 */
[----:B------:R-:W-:Y:S01]  /*4840*/  IMAD.WIDE.U32 R6, R3, -0x326172a9, RZ ;  /* 0xcd9e8d5703067825 */ /* 0x000fe200078e00ff */
[----:B------:R-:W-:Y:S02]  /*4850*/  LOP3.LUT R21, R101, UR16, R8, 0x96, !PT ;  /* 0x0000001065157c12 */ /* 0x000fe4000f8e9608 */
[----:B------:R-:W-:Y:S01]  /*4860*/  FSEL R238, R50, -INF , !P2 ;  /* 0xff80000032ee7808 */ /* 0x000fe20005000000 */
[----:B------:R-:W-:Y:S01]  /*4870*/  IMAD.WIDE.U32 R4, R0, -0x326172a9, RZ ;  /* 0xcd9e8d5700047825 */ /* 0x000fe200078e00ff */
[----:B------:R-:W-:Y:S02]  /*4880*/  LOP3.LUT R17, R7, UR14, R10, 0x96, !PT ;  /* 0x0000000e07117c12 */ /* 0x000fe4000f8e960a */
[----:B------:R-:W-:Y:S01]  /*4890*/  FMNMX.FTZ R7, R90, R91, !PT ;  /* 0x0000005b5a077209 */ /* 0x000fe20007810000 */
[----:B------:R-:W-:Y:S01]  /*48a0*/  IMAD.IADD R0, R148, 0x1, R146 ;  /* 0x0000000194007824 */ /* 0x000fe200078e0292 */
[----:B------:R-:W-:Y:S01]  /*48b0*/  LOP3.LUT R3, R5, UR23, R6, 0x96, !PT ;  /* 0x0000001705037c12 */ /* 0x000fe2000f8e9606 */
[----:B--2---:R-:W-:Y:S01]  /*48c0*/  IMAD R97, R18, 0x10000, R18 ;  /* 0x0001000012617824 */ /* 0x004fe200078e0212 */
[----:B------:R-:W-:-:S02]  /*48d0*/  FMNMX.FTZ R6, R139, R144, !PT ;  /* 0x000000908b067209 */ /* 0x000fc40007810000 */
[----:B------:R-:W-:Y:S02]  /*48e0*/  FMNMX.FTZ R7, R136, R7, !PT ;  /* 0x0000000788077209 */ /* 0x000fe40007810000 */
[----:B------:R-:W-:Y:S02]  /*48f0*/  FMNMX.FTZ R6, R138, R6, !PT ;  /* 0x000000068a067209 */ /* 0x000fe40007810000 */
[----:B------:R-:W-:Y:S02]  /*4900*/  FMNMX.FTZ R7, R105, R7, !PT ;  /* 0x0000000769077209 */ /* 0x000fe40007810000 */
[----:B------:R-:W-:Y:S02]  /*4910*/  LOP3.LUT R10, R4, 0xffff, RZ, 0xc0, !PT ;  /* 0x0000ffff040a7812 */ /* 0x000fe400078ec0ff */
[----:B------:R-:W-:Y:S02]  /*4920*/  FMNMX.FTZ R5, R137, R6, !PT ;  /* 0x0000000689057209 */ /* 0x000fe40007810000 */
[----:B------:R-:W-:-:S02]  /*4930*/  FMNMX.FTZ R6, R161, R7, !PT ;  /* 0x00000007a1067209 */ /* 0x000fc40007810000 */
[----:B-1----:R-:W-:Y:S02]  /*4940*/  FMNMX.FTZ R102, R11, R14, !PT ;  /* 0x0000000e0b667209 */ /* 0x002fe40007810000 */
[----:B------:R-:W-:Y:S02]  /*4950*/  FMNMX.FTZ R7, R163, R5, !PT ;  /* 0x00000005a3077209 */ /* 0x000fe40007810000 */
[----:B---3--:R-:W-:Y:S02]  /*4960*/  FMNMX.FTZ R8, R13, R12, !PT ;  /* 0x0000000c0d087209 */ /* 0x008fe40007810000 */
[----:B------:R-:W-:Y:S01]  /*4970*/  FMNMX.FTZ R5, R160, R6, !PT ;  /* 0x00000006a0057209 */ /* 0x000fe20007810000 */
[C---:B------:R-:W-:Y:S01]  /*4980*/  FMUL.FTZ R6, R102.reuse, UR40 ;  /* 0x0000002866067c20 */ /* 0x040fe20008410000 */
[----:B------:R-:W-:Y:S01]  /*4990*/  FSETP.NEU.FTZ.AND P1, PT, R102, -INF , PT ;  /* 0xff8000006600780b */ /* 0x000fe20003f3d000 */
[----:B------:R-:W1:Y:S01]  /*49a0*/  SHFL.BFLY PT, R9, R8, 0x1, 0x1f ;  /* 0x0c201f0008097f89 */ /* 0x000e6200000e0000 */
[----:B------:R-:W-:-:S02]  /*49b0*/  FMNMX.FTZ R5, R154, R5, !PT ;  /* 0x000000059a057209 */ /* 0x000fc40007810000 */
[----:B------:R-:W-:Y:S02]  /*49c0*/  LOP3.LUT R14, R4, 0xff, RZ, 0xc0, !PT ;  /* 0x000000ff040e7812 */ /* 0x000fe400078ec0ff */
[--C-:B------:R-:W-:Y:S02]  /*49d0*/  SHF.R.U32.HI R11, RZ, 0x10, R4.reuse ;  /* 0x00000010ff0b7819 */ /* 0x100fe40000011604 */
[----:B------:R-:W-:Y:S02]  /*49e0*/  SHF.R.U32.HI R12, RZ, 0x18, R4 ;  /* 0x00000018ff0c7819 */ /* 0x000fe40000011604 */
[----:B------:R-:W-:Y:S02]  /*49f0*/  FMNMX.FTZ R4, R162, R7, !PT ;  /* 0x00000007a2047209 */ /* 0x000fe40007810000 */
[----:B------:R-:W-:Y:S02]  /*4a00*/  FMNMX.FTZ R5, R145, R5, !PT ;  /* 0x0000000591057209 */ /* 0x000fe40007810000 */
[----:B------:R-:W-:-:S02]  /*4a10*/  FSEL R16, R6, RZ, P1 ;  /* 0x000000ff06107208 */ /* 0x000fc40000800000 */
[----:B------:R-:W-:Y:S02]  /*4a20*/  FMNMX.FTZ R4, R155, R4, !PT ;  /* 0x000000049b047209 */ /* 0x000fe40007810000 */
[----:B------:R-:W-:Y:S01]  /*4a30*/  FMNMX.FTZ R5, R214, R5, !PT ;  /* 0x00000005d6057209 */ /* 0x000fe20007810000 */
[----:B------:R-:W-:Y:S01]  /*4a40*/  FFMA.FTZ R6, R54, UR40, -R16 ;  /* 0x0000002836067c23 */ /* 0x000fe20008010810 */
[----:B------:R-:W-:Y:S02]  /*4a50*/  FMNMX.FTZ R4, R147, R4, !PT ;  /* 0x0000000493047209 */ /* 0x000fe40007810000 */
[----:B------:R-:W-:Y:S01]  /*4a60*/  FMNMX.FTZ R5, R213, R5, !PT ;  /* 0x00000005d5057209 */ /* 0x000fe20007810000 */
[----:B------:R2:W-:Y:S01]  /*4a70*/  MUFU.EX2 R242, R6 ;  /* 0x0000000600f27308 */ /* 0x0005e20000000800 */
[----:B------:R-:W-:Y:S02]  /*4a80*/  FMNMX.FTZ R4, R219, R4, !PT ;  /* 0x00000004db047209 */ /* 0x000fe40007810000 */
[----:B------:R-:W-:-:S02]  /*4a90*/  FMNMX.FTZ R5, R207, R5, !PT ;  /* 0x00000005cf057209 */ /* 0x000fc40007810000 */
[----:B------:R-:W-:Y:S02]  /*4aa0*/  FMNMX.FTZ R4, R217, R4, !PT ;  /* 0x00000004d9047209 */ /* 0x000fe40007810000 */
[----:B-1----:R-:W-:Y:S02]  /*4ab0*/  FMNMX.FTZ R101, R8, R9, !PT ;  /* 0x0000000908657209 */ /* 0x002fe40007810000 */
[C---:B------:R-:W-:Y:S02]  /*4ac0*/  ISETP.LT.OR P5, PT, R15.reuse, R227, P5 ;  /* 0x000000e30f00720c */ /* 0x040fe40002fa1670 */
[----:B------:R-:W-:Y:S02]  /*4ad0*/  FSEL R133, R24, -INF , !P6 ;  /* 0xff80000018857808 */ /* 0x000fe40007000000 */
[----:B------:R-:W-:Y:S02]  /*4ae0*/  ISETP.GE.AND P2, PT, R15, R231, PT ;  /* 0x000000e70f00720c */ /* 0x000fe40003f46270 */
[----:B------:R-:W-:Y:S01]  /*4af0*/  FSETP.NEU.FTZ.AND P1, PT, R101, -INF , PT ;  /* 0xff8000006500780b */ /* 0x000fe20003f3d000 */
[----:B--2---:R-:W-:Y:S01]  /*4b00*/  FFMA.FTZ R6, R55, UR40, -R16 ;  /* 0x0000002837067c23 */ /* 0x004fe20008010810 */
[----:B------:R-:W-:-:S02]  /*4b10*/  FSEL R135, R25, -INF , !P5 ;  /* 0xff80000019877808 */ /* 0x000fc40006800000 */
[----:B------:R-:W-:Y:S01]  /*4b20*/  ISETP.LT.OR P2, PT, R15, R226, P2 ;  /* 0x000000e20f00720c */ /* 0x000fe20001741670 */
[----:B------:R1:W-:Y:S01]  /*4b30*/  MUFU.EX2 R244, R6 ;  /* 0x0000000600f47308 */ /* 0x0003e20000000800 */
[----:B------:R-:W-:Y:S02]  /*4b40*/  FSEL R236, R51, -INF , !P4 ;  /* 0xff80000033ec7808 */ /* 0x000fe40006000000 */
[----:B------:R-:W-:Y:S02]  /*4b50*/  FSEL R216, R26, -INF , !P3 ;  /* 0xff8000001ad87808 */ /* 0x000fe40005800000 */
[----:B------:R-:W-:Y:S02]  /*4b60*/  FSEL R218, R27, -INF , !P2 ;  /* 0xff8000001bda7808 */ /* 0x000fe40005000000 */
[----:B------:R-:W-:Y:S02]  /*4b70*/  LEA R220, R0, UR4, 0x1 ;  /* 0x0000000400dc7c11 */ /* 0x000fe4000f8e08ff */
[----:B------:R-:W-:-:S02]  /*4b80*/  LOP3.LUT R0, R3, 0xffff, RZ, 0xc0, !PT ;  /* 0x0000ffff03007812 */ /* 0x000fc400078ec0ff */
[----:B------:R-:W-:Y:S01]  /*4b90*/  LOP3.LUT R9, R3, 0xff, RZ, 0xc0, !PT ;  /* 0x000000ff03097812 */ /* 0x000fe200078ec0ff */
[----:B------:R-:W-:Y:S01]  /*4ba0*/  IMAD R222, R2, 0x2, R220 ;  /* 0x0000000202de7824 */ /* 0x000fe200078e02dc */
[----:B------:R-:W-:Y:S01]  /*4bb0*/  SHF.R.U32.HI R0, RZ, 0x8, R0 ;  /* 0x00000008ff007819 */ /* 0x000fe20000011600 */
[----:B------:R-:W-:Y:S01]  /*4bc0*/  LDSM.16.MT88.4 R76, [R220+0x9000] ;  /* 0x00900000dc4c783b */ /* 0x000fe20000004200 */
[----:B-1----:R-:W-:-:S03]  /*4bd0*/  FMNMX.FTZ R6, R204, R5, !PT ;  /* 0x00000005cc067209 */ /* 0x002fc60007810000 */
        /* <DEDUP_REMOVED lines=12> */
[----:B------:R-:W-:Y:S01]  /*4ca0*/  FMNMX.FTZ R8, R236, R8, !PT ;  /* 0x00000008ec087209 */ /* 0x000fe20007810000 */
[----:B------:R2:W3:Y:S01]  /*4cb0*/  MUFU.EX2 R241, R5 ;  /* 0x0000000500f17308 */ /* 0x0004e20000000800 */
[----:B------:R-:W-:Y:S01]  /*4cc0*/  PRMT R9, R9, 0x5410, R0 ;  /* 0x0000541009097816 */ /* 0x000fe20000000000 */
[----:B------:R-:W-:Y:S01]  /*4cd0*/  LDSM.16.MT88.4 R120, [R222+0xa400] ;  /* 0x00a40000de78783b */ /* 0x000fe20000004200 */
[----:B------:R-:W-:-:S03]  /*4ce0*/  FMNMX.FTZ R8, R216, R8, !PT ;  /* 0x00000008d8087209 */ /* 0x000fc60007810000 */
[----:B------:R-:W-:Y:S01]  /*4cf0*/  LDSM.16.MT88.4 R112, [R220+0xa400] ;  /* 0x00a40000dc70783b */ /* 0x000fe20000004200 */
[----:B------:R-:W-:Y:S01]  /*4d00*/  FMNMX.FTZ R8, R218, R8, !PT ;  /* 0x00000008da087209 */ /* 0x000fe20007810000 */
[----:B-1----:R-:W-:Y:S02]  /*4d10*/  FMUL.FTZ R4, R101, UR40 ;  /* 0x0000002865047c20 */ /* 0x002fe40008410000 */
[----:B------:R-:W-:Y:S03]  /*4d20*/  LDSM.16.MT88.4 R116, [R222+0x9400] ;  /* 0x00940000de74783b */ /* 0x000fe60000004200 */
[----:B------:R-:W-:Y:S01]  /*4d30*/  FSEL R15, R4, RZ, P1 ;  /* 0x000000ff040f7208 */ /* 0x000fe20000800000 */
[----:B------:R-:W-:Y:S01]  /*4d40*/  LDSM.16.MT88.4 R124, [R220+0xb400] ;  /* 0x00b40000dc7c783b */ /* 0x000fe20000004200 */
[----:B------:R-:W-:Y:S02]  /*4d50*/  FMNMX.FTZ R4, R135, R6, !PT ;  /* 0x0000000687047209 */ /* 0x000fe40007810000 */
[----:B--2---:R-:W-:Y:S01]  /*4d60*/  LOP3.LUT R5, R11, 0xff, RZ, 0xc0, !PT ;  /* 0x000000ff0b057812 */ /* 0x004fe200078ec0ff */
[--C-:B------:R-:W-:Y:S01]  /*4d70*/  FFMA.FTZ R7, R56, UR40, -R15.reuse ;  /* 0x0000002838077c23 */ /* 0x100fe2000801080f */
[----:B------:R-:W-:Y:S01]  /*4d80*/  SHF.R.U32.HI R6, RZ, 0x8, R10 ;  /* 0x00000008ff067819 */ /* 0x000fe2000001160a */
[----:B------:R-:W1:Y:S01]  /*4d90*/  SHFL.BFLY PT, R13, R4, 0x2, 0x1f ;  /* 0x0c401f00040d7f89 */ /* 0x000e6200000e0000 */
[----:B------:R-:W-:Y:S01]  /*4da0*/  PRMT R10, R5, 0x5410, R12 ;  /* 0x00005410050a7816 */ /* 0x000fe2000000000c */
[--C-:B------:R-:W-:Y:S01]  /*4db0*/  FFMA.FTZ R5, R57, UR40, -R15.reuse ;  /* 0x0000002839057c23 */ /* 0x100fe2000801080f */
[----:B------:R2:W-:Y:S01]  /*4dc0*/  MUFU.EX2 R143, R7 ;  /* 0x00000007008f7308 */ /* 0x0005e20000000800 */
[----:B------:R-:W4:Y:S01]  /*4dd0*/  SHFL.BFLY PT, R12, R8, 0x2, 0x1f ;  /* 0x0c401f00080c7f89 */ /* 0x000f2200000e0000 */
[----:B------:R-:W-:Y:S01]  /*4de0*/  PRMT R11, R14, 0x5410, R6 ;  /* 0x000054100e0b7816 */ /* 0x000fe20000000006 */
[--C-:B------:R-:W-:Y:S01]  /*4df0*/  FFMA.FTZ R0, R60, UR40, -R15.reuse ;  /* 0x000000283c007c23 */ /* 0x100fe2000801080f */
[----:B------:R-:W-:Y:S01]  /*4e00*/  FFMA.FTZ R6, R61, UR40, -R15 ;  /* 0x000000283d067c23 */ /* 0x000fe2000801080f */
[----:B---3--:R-:W-:Y:S01]  /*4e10*/  F2FP.BF16.F32.PACK_AB R2, R241, R250 ;  /* 0x000000faf102723e */ /* 0x008fe200000010ff */
[----:B------:R-:W-:Y:S02]  /*4e20*/  LDSM.16.MT88.4 R60, [R222+0xa000] ;  /* 0x00a00000de3c783b */ /* 0x000fe40000004200 */
[----:B------:R3:W5:Y:S02]  /*4e30*/  MUFU.EX2 R240, R5 ;  /* 0x0000000500f07308 */ /* 0x0007640000000800 */
[----:B------:R-:W-:Y:S04]  /*4e40*/  LDSM.16.MT88.4 R128, [R222+0xb400] ;  /* 0x00b40000de80783b */ /* 0x000fe80000004200 */
[----:B------:R-:W-:Y:S02]  /*4e50*/  LDSM.16.MT88.4 R108, [R220+0x9400] ;  /* 0x00940000dc6c783b */ /* 0x000fe40000004200 */
[----:B------:R5:W-:Y:S01]  /*4e60*/  MUFU.EX2 R245, R0 ;  /* 0x0000000000f57308 */ /* 0x000be20000000800 */
[----:B--2---:R-:W-:-:S02]  /*4e70*/  SHF.R.U32.HI R7, RZ, 0x18, R3 ;  /* 0x00000018ff077819 */ /* 0x004fc40000011603 */
[----:B-1----:R-:W-:Y:S01]  /*4e80*/  FMNMX.FTZ R13, R4, R13, !PT ;  /* 0x0000000d040d7209 */ /* 0x002fe20007810000 */
[----:B------:R-:W-:-:S04]  /*4e90*/  FFMA.FTZ R4, R58, UR40, -R16 ;  /* 0x000000283a047c23 */ /* 0x000fc80008010810 */
[----:B------:R1:W2:Y:S01]  /*4ea0*/  MUFU.EX2 R140, R6 ;  /* 0x00000006008c7308 */ /* 0x0002a20000000800 */
[----:B---3--:R-:W-:Y:S02]  /*4eb0*/  SHF.R.U32.HI R5, RZ, 0x10, R3 ;  /* 0x00000010ff057819 */ /* 0x008fe40000011603 */
[----:B----4-:R-:W-:Y:S02]  /*4ec0*/  FMNMX.FTZ R12, R8, R12, !PT ;  /* 0x0000000c080c7209 */ /* 0x010fe40007810000 */
[----:B------:R-:W-:-:S03]  /*4ed0*/  LOP3.LUT R3, R5, 0xff, RZ, 0xc0, !PT ;  /* 0x000000ff05037812 */ /* 0x000fc600078ec0ff */
[----:B------:R3:W-:Y:S01]  /*4ee0*/  MUFU.EX2 R252, R4 ;  /* 0x0000000400fc7308 */ /* 0x0007e20000000800 */
[----:B------:R-:W-:Y:S01]  /*4ef0*/  PRMT R5, R3, 0x5410, R7 ;  /* 0x0000541003057816 */ /* 0x000fe20000000007 */
[----:B------:R-:W4:Y:S01]  /*4f00*/  SHFL.BFLY PT, R18, R12, 0x1, 0x1f ;  /* 0x0c201f000c127f89 */ /* 0x000f2200000e0000 */
[--C-:B-----5:R-:W-:Y:S02]  /*4f10*/  HSET2.LE.AND R0, R11, R97.reuse, PT ;  /* 0x000000610b007233 */ /* 0x120fe40003803000 */
[--C-:B------:R-:W-:Y:S02]  /*4f20*/  HSET2.LE.AND R3, R10, R97.reuse, PT ;  /* 0x000000610a037233 */ /* 0x100fe40003803000 */
[----:B------:R-:W-:Y:S02]  /*4f30*/  F2FP.BF16.F32.PACK_AB R7, R240, R143 ;  /* 0x0000008ff007723e */ /* 0x000fe400000010ff */
[----:B-1----:R-:W-:Y:S02]  /*4f40*/  LOP3.LUT R6, R0, R2, RZ, 0xc0, !PT ;  /* 0x0000000200067212 */ /* 0x002fe400078ec0ff */
[----:B------:R-:W-:Y:S01]  /*4f50*/  LOP3.LUT R7, R3, R7, RZ, 0xc0, !PT ;  /* 0x0000000703077212 */ /* 0x000fe200078ec0ff */
[----:B------:R-:W-:Y:S01]  /*4f60*/  FFMA.FTZ R3, R59, UR40, -R16 ;  /* 0x000000283b037c23 */ /* 0x000fe20008010810 */
[--C-:B------:R-:W-:Y:S01]  /*4f70*/  HSET2.LE.AND R0, R9, R97.reuse, PT ;  /* 0x0000006109007233 */ /* 0x100fe20003803000 */
[----:B------:R-:W-:Y:S01]  /*4f80*/  LDSM.16.MT88.4 R56, [R222+0xb000] ;  /* 0x00b00000de38783b */ /* 0x000fe20000004200 */
[----:B------:R-:W-:Y:S01]  /*4f90*/  F2FP.BF16.F32.PACK_AB R2, R244, R242 ;  /* 0x000000f2f402723e */ /* 0x000fe200000010ff */
[----:B------:R1:W5:Y:S01]  /*4fa0*/  MUFU.EX2 R141, R3 ;  /* 0x00000003008d7308 */ /* 0x0003620000000800 */
[----:B------:R-:W-:-:S02]  /*4fb0*/  HSET2.LE.AND R5, R5, R97, PT ;  /* 0x0000006105057233 */ /* 0x000fc40003803000 */
[----:B---3--:R-:W-:Y:S01]  /*4fc0*/  LOP3.LUT R4, R0, R2, RZ, 0xc0, !PT ;  /* 0x0000000200047212 */ /* 0x008fe200078ec0ff */
[----:B------:R-:W-:Y:S01]  /*4fd0*/  FFMA.FTZ R0, R80, UR40, -R16 ;  /* 0x0000002850007c23 */ /* 0x000fe20008010810 */
[----:B--2---:R-:W-:-:S03]  /*4fe0*/  F2FP.BF16.F32.PACK_AB R8, R245, R140 ;  /* 0x0000008cf508723e */ /* 0x004fc600000010ff */
[----:B------:R2:W-:Y:S01]  /*4ff0*/  MUFU.EX2 R150, R0 ;  /* 0x0000000000967308 */ /* 0x0005e20000000800 */
[----:B------:R-:W-:Y:S02]  /*5000*/  LOP3.LUT R5, R5, R8, RZ, 0xc0, !PT ;  /* 0x0000000805057212 */ /* 0x000fe400078ec0ff */
[----:B----4-:R-:W-:-:S05]  /*5010*/  FMNMX.FTZ R103, R12, R18, !PT ;  /* 0x000000120c677209 */ /* 0x010fca0007810000 */
[C---:B------:R-:W-:Y:S01]  /*5020*/  HMMA.16816.F32.BF16 R44, R4.reuse, R60, RZ ;  /* 0x0000003c042c723c */ /* 0x040fe200000418ff */
[----:B-1----:R-:W-:Y:S02]  /*5030*/  IMAD.WIDE.U32 R2, R17, -0x2daee0ad, RZ ;  /* 0xd2511f5311027825 */ /* 0x002fe400078e00ff */
[----:B------:R-:W1:Y:S01]  /*5040*/  SHFL.BFLY PT, R17, R13, 0x1, 0x1f ;  /* 0x0c201f000d117f89 */ /* 0x000e6200000e0000 */
[C---:B------:R-:W-:Y:S02]  /*5050*/  LOP3.LUT R8, R2.reuse, 0xffff, RZ, 0xc0, !PT ;  /* 0x0000ffff02087812 */ /* 0x040fe400078ec0ff */
[C---:B------:R-:W-:Y:S01]  /*5060*/  HMMA.16816.F32.BF16 R84, R4.reuse, R76, RZ ;  /* 0x0000004c0454723c */ /* 0x040fe200000418ff */
[----:B------:R-:W-:Y:S02]  /*5070*/  LOP3.LUT R11, R2, 0xff, RZ, 0xc0, !PT ;  /* 0x000000ff020b7812 */ /* 0x000fe400078ec0ff */
[--C-:B--2---:R-:W-:Y:S02]  /*5080*/  SHF.R.U32.HI R0, RZ, 0x10, R2.reuse ;  /* 0x00000010ff007819 */ /* 0x104fe40000011602 */
[----:B------:R-:W-:Y:S01]  /*5090*/  SHF.R.U32.HI R10, RZ, 0x18, R2 ;  /* 0x00000018ff0a7819 */ /* 0x000fe20000011602 */
[----:B------:R-:W-:Y:S01]  /*50a0*/  FFMA.FTZ R2, R81, UR40, -R16 ;  /* 0x0000002851027c23 */ /* 0x000fe20008010810 */
[----:B------:R-:W-:Y:S01]  /*50b0*/  SHF.R.U32.HI R9, RZ, 0x8, R8 ;  /* 0x00000008ff097819 */ /* 0x000fe20000011608 */
[----:B------:R-:W-:Y:S01]  /*50c0*/  HMMA.16816.F32.BF16 R40, R4, R72, RZ ;  /* 0x000000480428723c */ /* 0x000fe200000418ff */
[----:B------:R-:W-:Y:S01]  /*50d0*/  LOP3.LUT R8, R0, 0xff, RZ, 0xc0, !PT ;  /* 0x000000ff00087812 */ /* 0x000fe200078ec0ff */
[----:B------:R2:W-:Y:S01]  /*50e0*/  MUFU.EX2 R148, R2 ;  /* 0x0000000200947308 */ /* 0x0005e20000000800 */
[----:B------:R-:W-:Y:S01]  /*50f0*/  FFMA.FTZ R0, R88, UR40, -R15 ;  /* 0x0000002858007c23 */ /* 0x000fe2000801080f */
[----:B------:R-:W-:-:S02]  /*5100*/  PRMT R14, R11, 0x5410, R9 ;  /* 0x000054100b0e7816 */ /* 0x000fc40000000009 */
[----:B------:R-:W-:Y:S01]  /*5110*/  PRMT R11, R8, 0x5410, R10 ;  /* 0x00005410080b7816 */ /* 0x000fe2000000000a */
[----:B------:R-:W-:Y:S01]  /*5120*/  FFMA.FTZ R8, R82, UR40, -R15 ;  /* 0x0000002852087c23 */ /* 0x000fe2000801080f */
[----:B------:R-:W-:Y:S02]  /*5130*/  HMMA.16816.F32.BF16 R28, R4, R68, RZ ;  /* 0x00000044041c723c */ /* 0x000fe400000418ff */
[----:B------:R3:W-:Y:S01]  /*5140*/  MUFU.EX2 R246, R0 ;  /* 0x0000000000f67308 */ /* 0x0007e20000000800 */
[----:B-1----:R-:W-:-:S03]  /*5150*/  FMNMX.FTZ R104, R13, R17, !PT ;  /* 0x000000110d687209 */ /* 0x002fc60007810000 */
[----:B------:R-:W-:Y:S01]  /*5160*/  HMMA.16816.F32.BF16 R36, R4, R64, RZ ;  /* 0x000000400424723c */ /* 0x000fe200000418ff */
[----:B------:R-:W-:-:S03]  /*5170*/  FSETP.NEU.FTZ.AND P1, PT, R104, -INF , PT ;  /* 0xff8000006800780b */ /* 0x000fc60003f3d000 */
[----:B------:R1:W-:Y:S01]  /*5180*/  MUFU.EX2 R142, R8 ;  /* 0x00000008008e7308 */ /* 0x0003e20000000800 */
[----:B--2---:R-:W-:Y:S01]  /*5190*/  LOP3.LUT R2, R3, UR32, R20, 0x96, !PT ;  /* 0x0000002003027c12 */ /* 0x004fe2000f8e9614 */
[C---:B------:R-:W-:Y:S01]  /*51a0*/  HMMA.16816.F32.BF16 R32, R4.reuse, R56, RZ ;  /* 0x000000380420723c */ /* 0x040fe200000418ff */
[----:B------:R-:W-:Y:S02]  /*51b0*/  IMAD.WIDE.U32 R20, R21, -0x2daee0ad, RZ ;  /* 0xd2511f5315147825 */ /* 0x000fe400078e00ff */
[--C-:B------:R-:W-:Y:S02]  /*51c0*/  SHF.R.U32.HI R9, RZ, 0x18, R2.reuse ;  /* 0x00000018ff097819 */ /* 0x100fe40000011602 */
[C---:B------:R-:W-:Y:S01]  /*51d0*/  LOP3.LUT R3, R2.reuse, 0xffff, RZ, 0xc0, !PT ;  /* 0x0000ffff02037812 */ /* 0x040fe200078ec0ff */
[C---:B------:R-:W-:Y:S01]  /*51e0*/  HMMA.16816.F32.BF16 R48, R4.reuse, R78, RZ ;  /* 0x0000004e0430723c */ /* 0x040fe200000418ff */
[----:B---3--:R-:W-:Y:S02]  /*51f0*/  SHF.R.U32.HI R0, RZ, 0x10, R2 ;  /* 0x00000010ff007819 */ /* 0x008fe40000011602 */
[----:B------:R-:W-:Y:S01]  /*5200*/  LOP3.LUT R10, R2, 0xff, RZ, 0xc0, !PT ;  /* 0x000000ff020a7812 */ /* 0x000fe200078ec0ff */
[----:B------:R-:W-:Y:S01]  /*5210*/  FFMA.FTZ R2, R83, UR40, -R15 ;  /* 0x0000002853027c23 */ /* 0x000fe2000801080f */
[----:B------:R-:W-:Y:S01]  /*5220*/  LOP3.LUT R0, R0, 0xff, RZ, 0xc0, !PT ;  /* 0x000000ff00007812 */ /* 0x000fe200078ec0ff */
[C---:B------:R-:W-:Y:S01]  /*5230*/  HMMA.16816.F32.BF16 R52, R4.reuse, R74, RZ ;  /* 0x0000004a0434723c */ /* 0x040fe200000418ff */
[----:B------:R-:W-:Y:S01]  /*5240*/  SHF.R.U32.HI R3, RZ, 0x8, R3 ;  /* 0x00000008ff037819 */ /* 0x000fe20000011603 */
[----:B------:R2:W3:Y:S01]  /*5250*/  MUFU.EX2 R146, R2 ;  /* 0x0000000200927308 */ /* 0x0004e20000000800 */
[----:B------:R-:W-:Y:S01]  /*5260*/  PRMT R13, R0, 0x5410, R9 ;  /* 0x00005410000d7816 */ /* 0x000fe20000000009 */
[----:B------:R-:W-:Y:S01]  /*5270*/  FMUL.FTZ R0, R104, UR40 ;  /* 0x0000002868007c20 */ /* 0x000fe20008410000 */
[----:B-1----:R-:W-:Y:S01]  /*5280*/  PRMT R8, R10, 0x5410, R3 ;  /* 0x000054100a087816 */ /* 0x002fe20000000003 */
[----:B------:R-:W-:Y:S01]  /*5290*/  HMMA.16816.F32.BF16 R92, R4, R70, RZ ;  /* 0x00000046045c723c */ /* 0x000fe200000418ff */
[----:B-----5:R-:W-:-:S02]  /*52a0*/  F2FP.BF16.F32.PACK_AB R9, R141, R252 ;  /* 0x000000fc8d09723e */ /* 0x020fc400000010ff */
[----:B------:R-:W-:Y:S02]  /*52b0*/  FSEL R12, R0, RZ, P1 ;  /* 0x000000ff000c7208 */ /* 0x000fe40000800000 */
[--C-:B------:R-:W-:Y:S01]  /*52c0*/  HSET2.LE.AND R0, R14, R97.reuse, PT ;  /* 0x000000610e007233 */ /* 0x100fe20003803000 */
[C---:B------:R-:W-:Y:S01]  /*52d0*/  HMMA.16816.F32.BF16 R80, R4.reuse, R66, RZ ;  /* 0x000000420450723c */ /* 0x040fe200000418ff */
[--C-:B------:R-:W-:Y:S02]  /*52e0*/  HSET2.LE.AND R8, R8, R97.reuse, PT ;  /* 0x0000006108087233 */ /* 0x100fe40003803000 */
[----:B------:R-:W-:Y:S02]  /*52f0*/  FSETP.NEU.FTZ.AND P1, PT, R103, -INF , PT ;  /* 0xff8000006700780b */ /* 0x000fe40003f3d000 */
[----:B------:R-:W-:Y:S01]  /*5300*/  HSET2.LE.AND R3, R11, R97, PT ;  /* 0x000000610b037233 */ /* 0x000fe20003803000 */
[----:B------:R-:W-:Y:S01]  /*5310*/  HMMA.16816.F32.BF16 R24, R4, R58, RZ ;  /* 0x0000003a0418723c */ /* 0x000fe200000418ff */
[----:B--2---:R-:W-:Y:S01]  /*5320*/  FFMA.FTZ R2, R89, UR40, -R15 ;  /* 0x0000002859027c23 */ /* 0x004fe2000801080f */
[----:B------:R-:W-:-:S02]  /*5330*/  LOP3.LUT R8, R8, R9, RZ, 0xc0, !PT ;  /* 0x0000000908087212 */ /* 0x000fc400078ec0ff */
[----:B---3--:R-:W-:Y:S01]  /*5340*/  F2FP.BF16.F32.PACK_AB R11, R146, R142 ;  /* 0x0000008e920b723e */ /* 0x008fe200000010ff */
[----:B------:R1:W2:Y:S03]  /*5350*/  MUFU.EX2 R149, R2 ;  /* 0x0000000200957308 */ /* 0x0002a60000000800 */
[----:B------:R-:W-:Y:S01]  /*5360*/  LOP3.LUT R11, R3, R11, RZ, 0xc0, !PT ;  /* 0x0000000b030b7212 */ /* 0x000fe200078ec0ff */
[----:B-1----:R-:W-:-:S04]  /*5370*/  FFMA.FTZ R2, R90, UR40, -R12 ;  /* 0x000000285a027c23 */ /* 0x002fc8000801080c */
[----:B------:R1:W-:Y:S02]  /*5380*/  MUFU.EX2 R151, R2 ;  /* 0x0000000200977308 */ /* 0x0003e40000000800 */
[----:B-1----:R-:W-:-:S04]  /*5390*/  F2FP.BF16.F32.PACK_AB R2, R148, R150 ;  /* 0x000000969402723e */ /* 0x002fc800000010ff */
[----:B------:R-:W-:Y:S01]  /*53a0*/  LOP3.LUT R10, R0, R2, RZ, 0xc0, !PT ;  /* 0x00000002000a7212 */ /* 0x000fe200078ec0ff */
[--C-:B------:R-:W-:Y:S01]  /*53b0*/  FFMA.FTZ R0, R91, UR40, -R12.reuse ;  /* 0x000000285b007c23 */ /* 0x100fe2000801080c */
[----:B--2---:R-:W-:Y:S01]  /*53c0*/  F2FP.BF16.F32.PACK_AB R2, R149, R246 ;  /* 0x000000f69502723e */ /* 0x004fe200000010ff */
[----:B------:R-:W-:Y:S02]  /*53d0*/  HMMA.16816.F32.BF16 R88, R4, R62, RZ ;  /* 0x0000003e0458723c */ /* 0x000fe400000418ff */
[----:B------:R1:W2:Y:S02]  /*53e0*/  MUFU.EX2 R156, R0 ;  /* 0x00000000009c7308 */ /* 0x0002a40000000800 */
[----:B-1----:R-:W-:Y:S01]  /*53f0*/  HSET2.LE.AND R0, R13, R97, PT ;  /* 0x000000610d007233 */ /* 0x002fe20003803000 */
[----:B------:R-:W-:Y:S01]  /*5400*/  FFMA.FTZ R13, R136, UR40, -R12 ;  /* 0x00000028880d7c23 */ /* 0x000fe2000801080c */
[----:B------:R-:W-:-:S04]  /*5410*/  IMAD.MOV.U32 R136, RZ, RZ, R140 ;  /* 0x000000ffff887224 */ /* 0x000fc800078e008c */
[----:B------:R1:W-:Y:S01]  /*5420*/  MUFU.EX2 R247, R13 ;  /* 0x0000000d00f77308 */ /* 0x0003e20000000800 */
[----:B------:R-:W-:Y:S01]  /*5430*/  LOP3.LUT R9, R0, R2, RZ, 0xc0, !PT ;  /* 0x0000000200097212 */ /* 0x000fe200078ec0ff */
[----:B------:R-:W-:Y:S01]  /*5440*/  FFMA.FTZ R0, R105, UR40, -R12 ;  /* 0x0000002869007c23 */ /* 0x000fe2000801080c */
[----:B------:R-:W-:-:S05]  /*5450*/  IMAD.WIDE.U32 R2, R19, -0x2daee0ad, RZ ;  /* 0xd2511f5313027825 */ /* 0x000fca00078e00ff */
[----:B------:R3:W-:Y:S01]  /*5460*/  MUFU.EX2 R243, R0 ;  /* 0x0000000000f37308 */ /* 0x0007e20000000800 */
[----:B------:R-:W-:Y:S01]  /*5470*/  LOP3.LUT R2, R21, UR13, R2, 0x96, !PT ;  /* 0x0000000d15027c12 */ /* 0x000fe2000f8e9602 */
[C---:B------:R-:W-:Y:S01]  /*5480*/  HMMA.16816.F32.BF16 R180, R8.reuse, R120, R44 ;  /* 0x0000007808b4723c */ /* 0x040fe2000004182c */
[----:B------:R-:W-:Y:S01]  /*5490*/  LOP3.LUT R4, R3, UR15, R96, 0x96, !PT ;  /* 0x0000000f03047c12 */ /* 0x000fe2000f8e9660 */
[----:B--2---:R-:W-:Y:S02]  /*54a0*/  IMAD.MOV.U32 R96, RZ, RZ, R156 ;  /* 0x000000ffff607224 */ /* 0x004fe400078e009c */
[----:B------:R-:W-:Y:S02]  /*54b0*/  IMAD.WIDE.U32 R2, R2, -0x326172a9, RZ ;  /* 0xcd9e8d5702027825 */ /* 0x000fe400078e00ff */
[----:B------:R-:W-:Y:S02]  /*54c0*/  HMMA.16816.F32.BF16 R156, R8, R114, R92 ;  /* 0x00000072089c723c */ /* 0x000fe4000004185c */
[----:B-1----:R-:W-:Y:S01]  /*54d0*/  FMUL.FTZ R13, R103, UR40 ;  /* 0x00000028670d7c20 */ /* 0x002fe20008410000 */
[----:B------:R-:W-:Y:S01]  /*54e0*/  IMAD.WIDE.U32 R18, R4, -0x326172a9, RZ ;  /* 0xcd9e8d5704127825 */ /* 0x000fe200078e00ff */
[----:B------:R-:W-:-:S02]  /*54f0*/  LOP3.LUT R4, R2, 0xffff, RZ, 0xc0, !PT ;  /* 0x0000ffff02047812 */ /* 0x000fc400078ec0ff */
[----:B------:R-:W-:Y:S01]  /*5500*/  LOP3.LUT R7, R2, 0xff, RZ, 0xc0, !PT ;  /* 0x000000ff02077812 */ /* 0x000fe200078ec0ff */
[C---:B------:R-:W-:Y:S01]  /*5510*/  HMMA.16816.F32.BF16 R196, R8.reuse, R116, R40 ;  /* 0x0000007408c4723c */ /* 0x040fe20000041828 */
[----:B------:R-:W-:Y:S01]  /*5520*/  FSEL R13, R13, RZ, P1 ;  /* 0x000000ff0d0d7208 */ /* 0x000fe20000800000 */
[----:B------:R-:W-:Y:S01]  /*5530*/  IMAD.MOV.U32 R46, RZ, RZ, R142 ;  /* 0x000000ffff2e7224 */ /* 0x000fe200078e008e */
[----:B------:R-:W-:Y:S01]  /*5540*/  SHF.R.U32.HI R6, RZ, 0x18, R2 ;  /* 0x00000018ff067819 */ /* 0x000fe20000011602 */
[----:B------:R-:W-:Y:S01]  /*5550*/  IMAD.MOV.U32 R21, RZ, RZ, R252 ;  /* 0x000000ffff157224 */ /* 0x000fe200078e00fc */
[----:B------:R-:W-:Y:S01]  /*5560*/  SHF.R.U32.HI R4, RZ, 0x8, R4 ;  /* 0x00000008ff047819 */ /* 0x000fe20000011604 */
[----:B---3--:R-:W-:Y:S01]  /*5570*/  FFMA.FTZ R0, R139, UR40, -R13 ;  /* 0x000000288b007c23 */ /* 0x008fe2000801080d */
[C---:B------:R-:W-:Y:S01]  /*5580*/  HMMA.16816.F32.BF16 R184, R8.reuse, R112, R28 ;  /* 0x0000007008b8723c */ /* 0x040fe2000004181c */
[----:B------:R-:W-:Y:S01]  /*5590*/  IMAD.MOV.U32 R139, RZ, RZ, R141 ;  /* 0x000000ffff8b7224 */ /* 0x000fe200078e008d */
[----:B------:R-:W-:Y:S01]  /*55a0*/  PRMT R7, R7, 0x5410, R4 ;  /* 0x0000541007077816 */ /* 0x000fe20000000004 */
[----:B------:R1:W2:Y:S03]  /*55b0*/  MUFU.EX2 R5, R0 ;  /* 0x0000000000057308 */ /* 0x0002a60000000800 */
[C---:B------:R-:W-:Y:S06]  /*55c0*/  HMMA.16816.F32.BF16 R192, R8.reuse, R124, R36 ;  /* 0x0000007c08c0723c */ /* 0x040fec0000041824 */
[C---:B------:R-:W-:Y:S06]  /*55d0*/  HMMA.16816.F32.BF16 R172, R8.reuse, R128, R32 ;  /* 0x0000008008ac723c */ /* 0x040fec0000041820 */
[----:B------:R-:W-:Y:S01]  /*55e0*/  HMMA.16816.F32.BF16 R92, R8, R130, R24 ;  /* 0x00000082085c723c */ /* 0x000fe20000041818 */
[----:B-1----:R-:W-:Y:S01]  /*55f0*/  FFMA.FTZ R0, R138, UR40, -R13 ;  /* 0x000000288a007c23 */ /* 0x002fe2000801080d */
[----:B--2---:R-:W-:-:S02]  /*5600*/  IMAD.MOV.U32 R44, RZ, RZ, R5 ;  /* 0x000000ffff2c7224 */ /* 0x004fc400078e0005 */
[----:B------:R-:W-:Y:S01]  /*5610*/  FFMA.FTZ R5, R137, UR40, -R13 ;  /* 0x0000002889057c23 */ /* 0x000fe2000801080d */
[----:B------:R-:W-:Y:S01]  /*5620*/  IMAD.MOV.U32 R137, RZ, RZ, R151 ;  /* 0x000000ffff897224 */ /* 0x000fe200078e0097 */
[----:B------:R1:W-:Y:S01]  /*5630*/  MUFU.EX2 R138, R0 ;  /* 0x00000000008a7308 */ /* 0x0003e20000000800 */
[C---:B------:R-:W-:Y:S06]  /*5640*/  HMMA.16816.F32.BF16 R168, R8.reuse, R110, R48 ;  /* 0x0000006e08a8723c */ /* 0x040fec0000041830 */
[C---:B------:R-:W-:Y:S01]  /*5650*/  HMMA.16816.F32.BF16 R164, R8.reuse, R118, R52 ;  /* 0x0000007608a4723c */ /* 0x040fe20000041834 */
[----:B------:R2:W3:Y:S05]  /*5660*/  MUFU.EX2 R105, R5 ;  /* 0x0000000500697308 */ /* 0x0004ea0000000800 */
[----:B------:R-:W-:Y:S01]  /*5670*/  HMMA.16816.F32.BF16 R200, R8, R108, R84 ;  /* 0x0000006c08c8723c */ /* 0x000fe20000041854 */
[----:B-1----:R-:W-:-:S02]  /*5680*/  SHF.R.U32.HI R0, RZ, 0x10, R2 ;  /* 0x00000010ff007819 */ /* 0x002fc40000011602 */
[----:B------:R-:W-:Y:S01]  /*5690*/  LOP3.LUT R2, R3, UR23, R18, 0x96, !PT ;  /* 0x0000001703027c12 */ /* 0x000fe2000f8e9612 */
[----:B------:R-:W-:Y:S01]  /*56a0*/  FFMA.FTZ R3, R144, UR40, -R13 ;  /* 0x0000002890037c23 */ /* 0x000fe2000801080d */
[----:B------:R-:W-:Y:S02]  /*56b0*/  LOP3.LUT R0, R0, 0xff, RZ, 0xc0, !PT ;  /* 0x000000ff00007812 */ /* 0x000fe400078ec0ff */
[----:B------:R-:W-:Y:S01]  /*56c0*/  IMAD.MOV.U32 R86, RZ, RZ, R150 ;  /* 0x000000ffff567224 */ /* 0x000fe200078e0096 */
[----:B------:R-:W-:Y:S01]  /*56d0*/  LOP3.LUT R14, R2, 0xff, RZ, 0xc0, !PT ;  /* 0x000000ff020e7812 */ /* 0x000fe200078ec0ff */
[----:B------:R1:W4:Y:S01]  /*56e0*/  MUFU.EX2 R144, R3 ;  /* 0x0000000300907308 */ /* 0x0003220000000800 */
[----:B------:R-:W-:Y:S01]  /*56f0*/  PRMT R17, R0, 0x5410, R6 ;  /* 0x0000541000117816 */ /* 0x000fe20000000006 */
[----:B------:R-:W-:Y:S01]  /*5700*/  IMAD.MOV.U32 R85, RZ, RZ, R149 ;  /* 0x000000ffff557224 */ /* 0x000fe200078e0095 */
[----:B------:R-:W-:Y:S01]  /*5710*/  LOP3.LUT R0, R2, 0xffff, RZ, 0xc0, !PT ;  /* 0x0000ffff02007812 */ /* 0x000fe200078ec0ff */
[----:B------:R-:W-:Y:S01]  /*5720*/  IMAD.MOV.U32 R87, RZ, RZ, R148 ;  /* 0x000000ffff577224 */ /* 0x000fe200078e0094 */
[----:B--2---:R-:W-:Y:S01]  /*5730*/  SHF.R.U32.HI R5, RZ, 0x10, R2 ;  /* 0x00000010ff057819 */ /* 0x004fe20000011602 */
[----:B------:R-:W-:Y:S01]  /*5740*/  IMAD.MOV.U32 R84, RZ, RZ, R143 ;  /* 0x000000ffff547224 */ /* 0x000fe200078e008f */
[----:B------:R-:W-:Y:S01]  /*5750*/  SHF.R.U32.HI R6, RZ, 0x8, R0 ;  /* 0x00000008ff067819 */ /* 0x000fe20000011600 */
[C---:B------:R-:W-:Y:S01]  /*5760*/  HMMA.16816.F32.BF16 R148, R8.reuse, R122, R88 ;  /* 0x0000007a0894723c */ /* 0x040fe20000041858 */
[----:B------:R-:W-:Y:S01]  /*5770*/  SHF.R.U32.HI R4, RZ, 0x18, R2 ;  /* 0x00000018ff047819 */ /* 0x000fe20000011602 */
[----:B------:R-:W-:Y:S01]  /*5780*/  IMAD.MOV.U32 R45, RZ, RZ, R84 ;  /* 0x000000ffff2d7224 */ /* 0x000fe200078e0054 */
[----:B------:R-:W-:Y:S01]  /*5790*/  HSET2.LE.AND R0, R7, R97, PT ;  /* 0x0000006107007233 */ /* 0x000fe20003803000 */
[----:B------:R-:W-:Y:S01]  /*57a0*/  IMAD.MOV.U32 R84, RZ, RZ, R248 ;  /* 0x000000ffff547224 */ /* 0x000fe200078e00f8 */
[----:B------:R-:W-:Y:S01]  /*57b0*/  F2FP.BF16.F32.PACK_AB R2, R243, R247 ;  /* 0x000000f7f302723e */ /* 0x000fe200000010ff */
[----:B------:R-:W-:Y:S01]  /*57c0*/  HMMA.16816.F32.BF16 R140, R8, R126, R80 ;  /* 0x0000007e088c723c */ /* 0x000fe20000041850 */
[----:B-1----:R-:W-:-:S02]  /*57d0*/  LOP3.LUT R3, R5, 0xff, RZ, 0xc0, !PT ;  /* 0x000000ff05037812 */ /* 0x002fc400078ec0ff */
[----:B------:R-:W-:Y:S02]  /*57e0*/  PRMT R5, R14, 0x5410, R6 ;  /* 0x000054100e057816 */ /* 0x000fe40000000006 */
[----:B------:R-:W-:Y:S02]  /*57f0*/  PRMT R7, R3, 0x5410, R4 ;  /* 0x0000541003077816 */ /* 0x000fe40000000004 */
[----:B------:R-:W-:Y:S02]  /*5800*/  LOP3.LUT R6, R0, R2, RZ, 0xc0, !PT ;  /* 0x0000000200067212 */ /* 0x000fe400078ec0ff */
[--C-:B------:R-:W-:Y:S01]  /*5810*/  HSET2.LE.AND R0, R17, R97.reuse, PT ;  /* 0x0000006111007233 */ /* 0x100fe20003803000 */
[----:B------:R-:W-:Y:S01]  /*5820*/  IMAD.MOV.U32 R17, RZ, RZ, R86 ;  /* 0x000000ffff117224 */ /* 0x000fe200078e0056 */
[----:B---3--:R-:W-:Y:S01]  /*5830*/  F2FP.BF16.F32.PACK_AB R2, R105, R138 ;  /* 0x0000008a6902723e */ /* 0x008fe200000010ff */
[----:B------:R-:W-:Y:S01]  /*5840*/  IMAD.MOV.U32 R86, RZ, RZ, R250 ;  /* 0x000000ffff567224 */ /* 0x000fe200078e00fa */
[----:B------:R-:W-:-:S02]  /*5850*/  HSET2.LE.AND R3, R5, R97, PT ;  /* 0x0000006105037233 */ /* 0x000fc40003803000 */
[----:B------:R-:W-:Y:S02]  /*5860*/  HSET2.LE.AND R5, R7, R97, PT ;  /* 0x0000006107057233 */ /* 0x000fe40003803000 */
[----:B------:R-:W-:Y:S01]  /*5870*/  LOP3.LUT R7, R0, R2, RZ, 0xc0, !PT ;  /* 0x0000000200077212 */ /* 0x000fe200078ec0ff */
[----:B------:R-:W-:Y:S01]  /*5880*/  FFMA.FTZ R0, R161, UR40, -R12 ;  /* 0x00000028a1007c23 */ /* 0x000fe2000801080c */
[----:B------:R-:W-:Y:S02]  /*5890*/  F2FP.BF16.F32.PACK_AB R4, R96, R137 ;  /* 0x000000896004723e */ /* 0x000fe400000010ff */
[----:B------:R-:W-:Y:S01]  /*58a0*/  LOP3.LUT R2, R19, UR14, R100, 0x96, !PT ;  /* 0x0000000e13027c12 */ /* 0x000fe2000f8e9664 */
[----:B------:R1:W-:Y:S01]  /*58b0*/  MUFU.EX2 R251, R0 ;  /* 0x0000000000fb7308 */ /* 0x0003e20000000800 */
[----:B----4-:R-:W-:Y:S02]  /*58c0*/  F2FP.BF16.F32.PACK_AB R14, R144, R44 ;  /* 0x0000002c900e723e */ /* 0x010fe400000010ff */
[----:B------:R-:W-:Y:S01]  /*58d0*/  LOP3.LUT R4, R3, R4, RZ, 0xc0, !PT ;  /* 0x0000000403047212 */ /* 0x000fe200078ec0ff */
[----:B------:R-:W-:Y:S01]  /*58e0*/  IMAD.WIDE.U32 R2, R2, -0x2daee0ad, RZ ;  /* 0xd2511f5302027825 */ /* 0x000fe200078e00ff */
[----:B------:R-:W-:-:S03]  /*58f0*/  LOP3.LUT R5, R5, R14, RZ, 0xc0, !PT ;  /* 0x0000000e05057212 */ /* 0x000fc600078ec0ff */
[----:B------:R-:W-:Y:S02]  /*5900*/  IMAD.MOV.U32 R14, RZ, RZ, R85 ;  /* 0x000000ffff0e7224 */ /* 0x000fe400078e0055 */
[----:B------:R-:W-:Y:S02]  /*5910*/  IMAD.MOV.U32 R85, RZ, RZ, R249 ;  /* 0x000000ffff557224 */ /* 0x000fe400078e00f9 */
        /* <DEDUP_REMOVED lines=11> */
[----:B------:R-:W-:Y:S01]  /*59d0*/  HMMA.16816.F32.BF16 R68, R4, R70, RZ ;  /* 0x000000460444723c */ /* 0x000fe200000418ff */
[----:B-1----:R-:W-:-:S02]  /*59e0*/  LOP3.LUT R0, R3, UR32, R20, 0x96, !PT ;  /* 0x0000002003007c12 */ /* 0x002fc4000f8e9614 */
[----:B------:R-:W-:-:S03]  /*59f0*/  LOP3.LUT R3, R2, 0xffff, RZ, 0xc0, !PT ;  /* 0x0000ffff02037812 */ /* 0x000fc600078ec0ff */
[C---:B------:R-:W-:Y:S06]  /*5a00*/  HMMA.16816.F32.BF16 R60, R4.reuse, R62, RZ ;  /* 0x0000003e043c723c */ /* 0x040fec00000418ff */
[C---:B------:R-:W-:Y:S06]  /*5a10*/  HMMA.16816.F32.BF16 R64, R4.reuse, R66, RZ ;  /* 0x000000420440723c */ /* 0x040fec00000418ff */
[C---:B------:R-:W-:Y:S06]  /*5a20*/  HMMA.16816.F32.BF16 R48, R4.reuse, R56, RZ ;  /* 0x000000380430723c */ /* 0x040fec00000418ff */
[----:B------:R-:W-:Y:S01]  /*5a30*/  HMMA.16816.F32.BF16 R52, R4, R58, RZ ;  /* 0x0000003a0434723c */ /* 0x000fe200000418ff */
[----:B------:R-:W-:-:S02]  /*5a40*/  IMAD.MOV.U32 R57, RZ, RZ, R245 ;  /* 0x000000ffff397224 */ /* 0x000fc400078e00f5 */
[----:B------:R-:W-:-:S04]  /*5a50*/  IMAD.MOV.U32 R56, RZ, RZ, R244 ;  /* 0x000000ffff387224 */ /* 0x000fc800078e00f4 */
[----:B------:R-:W-:Y:S01]  /*5a60*/  FFMA.FTZ R4, R145, UR40, -R12 ;  /* 0x0000002891047c23 */ /* 0x000fe2000801080c */
[----:B------:R-:W-:Y:S01]  /*5a70*/  LOP3.LUT R7, R2, 0xff, RZ, 0xc0, !PT ;  /* 0x000000ff02077812 */ /* 0x000fe200078ec0ff */
[----:B------:R-:W-:Y:S01]  /*5a80*/  IMAD.MOV.U32 R145, RZ, RZ, R85 ;  /* 0x000000ffff917224 */ /* 0x000fe200078e0055 */
[--C-:B------:R-:W-:Y:S01]  /*5a90*/  SHF.R.U32.HI R6, RZ, 0x10, R2.reuse ;  /* 0x00000010ff067819 */ /* 0x100fe20000011602 */
[----:B------:R1:W2:Y:S01]  /*5aa0*/  MUFU.EX2 R9, R4 ;  /* 0x0000000400097308 */ /* 0x0002a20000000800 */
[----:B------:R-:W-:Y:S01]  /*5ab0*/  SHF.R.U32.HI R5, RZ, 0x18, R2 ;  /* 0x00000018ff057819 */ /* 0x000fe20000011602 */
[----:B------:R-:W-:Y:S01]  /*5ac0*/  IMAD.MOV.U32 R59, RZ, RZ, R243 ;  /* 0x000000ffff3b7224 */ /* 0x000fe200078e00f3 */
        /* <DEDUP_REMOVED lines=10> */
[----:B------:R-:W-:-:S03]  /*5b70*/  FFMA.FTZ R2, R163, UR40, -R13 ;  /* 0x00000028a3027c23 */ /* 0x000fc6000801080d */
[----:B------:R-:W-:Y:S01]  /*5b80*/  PRMT R4, R6, 0x5410, R4 ;  /* 0x0000541006047816 */ /* 0x000fe20000000004 */
[----:B------:R1:W-:Y:S01]  /*5b90*/  MUFU.EX2 R248, R2 ;  /* 0x0000000200f87308 */ /* 0x0003e20000000800 */
[----:B---3--:R-:W-:Y:S01]  /*5ba0*/  FFMA.FTZ R3, R147, UR40, -R13 ;  /* 0x0000002893037c23 */ /* 0x008fe2000801080d */
[----:B--2---:R-:W-:-:S06]  /*5bb0*/  IMAD.MOV.U32 R147, RZ, RZ, R9 ;  /* 0x000000ffff937224 */ /* 0x004fcc00078e0009 */
[----:B------:R2:W3:Y:S01]  /*5bc0*/  MUFU.EX2 R250, R3 ;  /* 0x0000000300fa7308 */ /* 0x0004e20000000800 */
[----:B-1----:R-:W-:-:S07]  /*5bd0*/  FFMA.FTZ R2, R162, UR40, -R13 ;  /* 0x00000028a2027c23 */ /* 0x002fce000801080d */
[----:B------:R1:W4:Y:S01]  /*5be0*/  MUFU.EX2 R249, R2 ;  /* 0x0000000200f97308 */ /* 0x0003220000000800 */
[----:B--2---:R-:W-:-:S04]  /*5bf0*/  SHF.R.U32.HI R3, RZ, 0x10, R0 ;  /* 0x00000010ff037819 */ /* 0x004fc80000011600 */
[----:B------:R-:W-:-:S04]  /*5c00*/  LOP3.LUT R0, R3, 0xff, RZ, 0xc0, !PT ;  /* 0x000000ff03007812 */ /* 0x000fc800078ec0ff */
[----:B------:R-:W-:Y:S02]  /*5c10*/  PRMT R3, R0, 0x5410, R5 ;  /* 0x0000541000037816 */ /* 0x000fe40000000005 */
[----:B------:R-:W-:Y:S02]  /*5c20*/  HSET2.LE.AND R0, R8, R97, PT ;  /* 0x0000006108007233 */ /* 0x000fe40003803000 */
[----:B-1----:R-:W-:-:S04]  /*5c30*/  F2FP.BF16.F32.PACK_AB R2, R147, R47 ;  /* 0x0000002f9302723e */ /* 0x002fc800000010ff */
        /* <DEDUP_REMOVED lines=8> */
[----:B----4-:R-:W-:-:S04]  /*5cc0*/  F2FP.BF16.F32.PACK_AB R2, R249, R248 ;  /* 0x000000f8f902723e */ /* 0x010fc800000010ff */
[----:B------:R-:W-:Y:S01]  /*5cd0*/  LOP3.LUT R5, R0, R2, RZ, 0xc0, !PT ;  /* 0x0000000200057212 */ /* 0x000fe200078ec0ff */
[----:B------:R-:W-:-:S05]  /*5ce0*/  IMAD.U32 R0, RZ, RZ, UR5 ;  /* 0x00000005ff007e24 */ /* 0x000fca000f8e00ff */
[----:B------:R-:W-:Y:S01]  /*5cf0*/  LOP3.LUT R0, R153, UR37, R0, 0x96, !PT ;  /* 0x0000002599007c12 */ /* 0x000fe2000f8e9600 */
[C---:B------:R-:W-:Y:S04]  /*5d00*/  HMMA.16816.F32.BF16 R88, R4.reuse, R108, R28 ;  /* 0x0000006c0458723c */ /* 0x040fe8000004181c */
[----:B------:R-:W-:Y:S02]  /*5d10*/  IMAD.WIDE.U32 R18, R0, -0x326172a9, RZ ;  /* 0xcd9e8d5700127825 */ /* 0x000fe400078e00ff */
[C---:B------:R-:W-:Y:S02]  /*5d20*/  HMMA.16816.F32.BF16 R80, R4.reuse, R112, R36 ;  /* 0x000000700450723c */ /* 0x040fe40000041824 */
[----:B------:R-:W-:Y:S01]  /*5d30*/  IMAD.MOV.U32 R29, RZ, RZ, R144 ;  /* 0x000000ffff1d7224 */ /* 0x000fe200078e0090 */
[----:B------:R-:W-:Y:S01]  /*5d40*/  LOP3.LUT R0, R19, UR22, R132, 0x96, !PT ;  /* 0x0000001613007c12 */ /* 0x000fe2000f8e9684 */
[----:B------:R-:W-:Y:S01]  /*5d50*/  IMAD.MOV.U32 R144, RZ, RZ, R84 ;  /* 0x000000ffff907224 */ /* 0x000fe200078e0054 */
[----:B------:R-:W-:Y:S01]  /*5d60*/  LOP3.LUT R2, R23, UR20, R18, 0x96, !PT ;  /* 0x0000001417027c12 */ /* 0x000fe2000f8e9612 */
[----:B------:R-:W-:Y:S01]  /*5d70*/  IMAD.MOV.U32 R109, RZ, RZ, R86 ;  /* 0x000000ffff6d7224 */ /* 0x000fe200078e0056 */
[C---:B------:R-:W-:Y:S01]  /*5d80*/  HMMA.16816.F32.BF16 R160, R4.reuse, R120, R32 ;  /* 0x0000007804a0723c */ /* 0x040fe20000041820 */
[----:B------:R-:W-:Y:S01]  /*5d90*/  IMAD.WIDE.U32 R8, R0, -0x2daee0ad, RZ ;  /* 0xd2511f5300087825 */ /* 0x000fe200078e00ff */
[----:B------:R-:W-:Y:S03]  /*5da0*/  LDSM.16.MT88.4 R32, [R220+0xa800] ;  /* 0x00a80000dc20783b */ /* 0x000fe60000004200 */
[----:B------:R-:W-:Y:S01]  /*5db0*/  IMAD.WIDE.U32 R2, R2, -0x2daee0ad, RZ ;  /* 0xd2511f5302027825 */ /* 0x000fe200078e00ff */
[----:B------:R-:W-:Y:S01]  /*5dc0*/  LOP3.LUT R9, R9, UR19, R106, 0x96, !PT ;  /* 0x0000001309097c12 */ /* 0x000fe2000f8e966a */
[----:B------:R-:W-:Y:S02]  /*5dd0*/  HMMA.16816.F32.BF16 R60, R4, R122, R60 ;  /* 0x0000007a043c723c */ /* 0x000fe4000004183c */
[----:B------:R-:W-:Y:S01]  /*5de0*/  IMAD.MOV.U32 R108, RZ, RZ, R87 ;  /* 0x000000ffff6c7224 */ /* 0x000fe200078e0057 */
[----:B------:R-:W-:Y:S01]  /*5df0*/  LOP3.LUT R0, R3, UR17, R8, 0x96, !PT ;  /* 0x0000001103007c12 */ /* 0x000fe2000f8e9608 */
[----:B------:R-:W-:-:S04]  /*5e00*/  IMAD.WIDE.U32 R8, R9, -0x326172a9, RZ ;  /* 0xcd9e8d5709087825 */ /* 0x000fc800078e00ff */
[----:B------:R-:W-:Y:S01]  /*5e10*/  FFMA.FTZ R3, R179, UR40, -R16 ;  /* 0x00000028b3037c23 */ /* 0x000fe20008010810 */
[C---:B------:R-:W-:Y:S01]  /*5e20*/  HMMA.16816.F32.BF16 R84, R4.reuse, R116, R24 ;  /* 0x000000740454723c */ /* 0x040fe20000041818 */
[----:B------:R-:W-:Y:S02]  /*5e30*/  IMAD.MOV.U32 R38, RZ, RZ, R247 ;  /* 0x000000ffff267224 */ /* 0x000fe400078e00f7 */
[----:B------:R1:W-:Y:S01]  /*5e40*/  MUFU.EX2 R247, R3 ;  /* 0x0000000300f77308 */ /* 0x0003e20000000800 */
[----:B------:R-:W-:Y:S02]  /*5e50*/  IMAD.MOV.U32 R37, RZ, RZ, R246 ;  /* 0x000000ffff257224 */ /* 0x000fe400078e00f6 */
[----:B------:R-:W-:Y:S01]  /*5e60*/  HMMA.16816.F32.BF16 R152, R4, R128, R48 ;  /* 0x000000800498723c */ /* 0x000fe20000041830 */
[----:B------:R-:W-:Y:S02]  /*5e70*/  IMAD.MOV.U32 R25, RZ, RZ, R46 ;  /* 0x000000ffff197224 */ /* 0x000fe400078e002e */
[----:B------:R-:W-:-:S02]  /*5e80*/  IMAD.MOV.U32 R24, RZ, RZ, R47 ;  /* 0x000000ffff187224 */ /* 0x000fc400078e002f */
[----:B------:R-:W-:Y:S01]  /*5e90*/  IMAD.WIDE.U32 R46, R0, -0x326172a9, RZ ;  /* 0xcd9e8d57002e7825 */ /* 0x000fe200078e00ff */
[----:B------:R-:W-:Y:S01]  /*5ea0*/  LOP3.LUT R0, R9, UR18, R22, 0x96, !PT ;  /* 0x0000001209007c12 */ /* 0x000fe2000f8e9616 */
[----:B------:R-:W-:Y:S01]  /*5eb0*/  HMMA.16816.F32.BF16 R128, R4, R130, R52 ;  /* 0x000000820480723c */ /* 0x000fe20000041834 */
[----:B------:R-:W-:Y:S01]  /*5ec0*/  LDSM.16.MT88.4 R52, [R222+0xb800] ;  /* 0x00b80000de34783b */ /* 0x000fe20000004200 */
[----:B------:R-:W-:Y:S01]  /*5ed0*/  IMAD.MOV.U32 R27, RZ, RZ, R44 ;  /* 0x000000ffff1b7224 */ /* 0x000fe200078e002c */
[----:B------:R-:W-:Y:S01]  /*5ee0*/  LOP3.LUT R10, R47, UR16, R8, 0x96, !PT ;  /* 0x000000102f0a7c12 */ /* 0x000fe2000f8e9608 */
[----:B------:R-:W-:Y:S02]  /*5ef0*/  IMAD.MOV.U32 R26, RZ, RZ, R45 ;  /* 0x000000ffff1a7224 */ /* 0x000fe400078e002d */
[----:B------:R-:W-:-:S04]  /*5f00*/  IMAD.WIDE.U32 R8, R0, -0x2daee0ad, RZ ;  /* 0xd2511f5300087825 */ /* 0x000fc800078e00ff */
[----:B------:R-:W-:Y:S01]  /*5f10*/  FFMA.FTZ R0, R178, UR40, -R16 ;  /* 0x00000028b2007c23 */ /* 0x000fe20008010810 */
[C---:B------:R-:W-:Y:S01]  /*5f20*/  HMMA.16816.F32.BF16 R76, R4.reuse, R110, R76 ;  /* 0x0000006e044c723c */ /* 0x040fe2000004184c */
[----:B------:R-:W-:Y:S02]  /*5f30*/  IMAD.WIDE.U32 R44, R10, -0x2daee0ad, RZ ;  /* 0xd2511f530a2c7825 */ /* 0x000fe400078e00ff */
[----:B------:R2:W3:Y:S02]  /*5f40*/  MUFU.EX2 R246, R0 ;  /* 0x0000000000f67308 */ /* 0x0004e40000000800 */
[----:B------:R-:W-:Y:S01]  /*5f50*/  IMAD.MOV.U32 R31, RZ, RZ, R14 ;  /* 0x000000ffff1f7224 */ /* 0x000fe200078e000e */
[----:B-1----:R-:W-:Y:S01]  /*5f60*/  LOP3.LUT R3, R45, UR13, R8, 0x96, !PT ;  /* 0x0000000d2d037c12 */ /* 0x002fe2000f8e9608 */
[----:B------:R-:W-:Y:S01]  /*5f70*/  FFMA.FTZ R8, R176, UR40, -R16 ;  /* 0x00000028b0087c23 */ /* 0x000fe20008010810 */
[----:B------:R-:W-:Y:S01]  /*5f80*/  IMAD.MOV.U32 R30, RZ, RZ, R17 ;  /* 0x000000ffff1e7224 */ /* 0x000fe200078e0011 */
[----:B------:R-:W-:Y:S01]  /*5f90*/  HMMA.16816.F32.BF16 R72, R4, R118, R72 ;  /* 0x000000760448723c */ /* 0x000fe20000041848 */
[----:B------:R-:W-:Y:S01]  /*5fa0*/  IMAD.MOV.U32 R28, RZ, RZ, R137 ;  /* 0x000000ffff1c7224 */ /* 0x000fe200078e0089 */
[----:B------:R1:W-:Y:S01]  /*5fb0*/  MUFU.EX2 R245, R8 ;  /* 0x0000000800f57308 */ /* 0x0003e20000000800 */
[----:B------:R-:W-:-:S02]  /*5fc0*/  IMAD.MOV.U32 R39, RZ, RZ, R136 ;  /* 0x000000ffff277224 */ /* 0x000fc400078e0088 */
[----:B------:R-:W-:Y:S01]  /*5fd0*/  IMAD.MOV.U32 R117, RZ, RZ, R138 ;  /* 0x000000ffff757224 */ /* 0x000fe200078e008a */
[C---:B------:R-:W-:Y:S01]  /*5fe0*/  HMMA.16816.F32.BF16 R68, R4.reuse, R114, R68 ;  /* 0x000000720444723c */ /* 0x040fe20000041844 */
[----:B------:R-:W-:Y:S02]  /*5ff0*/  IMAD.MOV.U32 R116, RZ, RZ, R139 ;  /* 0x000000ffff747224 */ /* 0x000fe400078e008b */
[----:B------:R-:W-:Y:S01]  /*6000*/  IMAD.MOV.U32 R121, RZ, RZ, R56 ;  /* 0x000000ffff797224 */ /* 0x000fe200078e0038 */
[----:B--2---:R-:W-:Y:S01]  /*6010*/  LOP3.LUT R0, R9, UR15, R2, 0x96, !PT ;  /* 0x0000000f09007c12 */ /* 0x004fe2000f8e9602 */
[----:B------:R-:W-:Y:S01]  /*6020*/  IMAD.WIDE.U32 R2, R3, -0x326172a9, RZ ;  /* 0xcd9e8d5703027825 */ /* 0x000fe200078e00ff */
[----:B------:R-:W-:Y:S01]  /*6030*/  HMMA.16816.F32.BF16 R136, R4, R124, R40 ;  /* 0x0000007c0488723c */ /* 0x000fe20000041828 */
[----:B------:R-:W-:Y:S02]  /*6040*/  LDSM.16.MT88.4 R40, [R220+0xb800] ;  /* 0x00b80000dc28783b */ /* 0x000fe40000004200 */
[----:B------:R-:W-:Y:S01]  /*6050*/  IMAD.WIDE.U32 R22, R0, -0x326172a9, RZ ;  /* 0xcd9e8d5700167825 */ /* 0x000fe200078e00ff */
[----:B------:R-:W-:-:S02]  /*6060*/  LOP3.LUT R0, R2, 0xffff, RZ, 0xc0, !PT ;  /* 0x0000ffff02007812 */ /* 0x000fc400078ec0ff */
[----:B------:R-:W-:Y:S01]  /*6070*/  LOP3.LUT R9, R2, 0xff, RZ, 0xc0, !PT ;  /* 0x000000ff02097812 */ /* 0x000fe200078ec0ff */
[----:B-1----:R-:W-:Y:S01]  /*6080*/  FFMA.FTZ R8, R177, UR40, -R16 ;  /* 0x00000028b1087c23 */ /* 0x002fe20008010810 */
[--C-:B------:R-:W-:Y:S01]  /*6090*/  SHF.R.U32.HI R14, RZ, 0x10, R2.reuse ;  /* 0x00000010ff0e7819 */ /* 0x100fe20000011602 */
[----:B------:R-:W-:Y:S01]  /*60a0*/  IMAD.MOV.U32 R123, RZ, RZ, R57 ;  /* 0x000000ffff7b7224 */ /* 0x000fe200078e0039 */
[----:B------:R-:W-:Y:S01]  /*60b0*/  SHF.R.U32.HI R17, RZ, 0x18, R2 ;  /* 0x00000018ff117819 */ /* 0x000fe20000011602 */
[----:B------:R1:W-:Y:S01]  /*60c0*/  MUFU.EX2 R244, R8 ;  /* 0x0000000800f47308 */ /* 0x0003e20000000800 */
        /* <DEDUP_REMOVED lines=8> */
[----:B------:R-:W2:Y:S01]  /*6150*/  LDSM.16.MT88.4 R28, [R222+0x9800] ;  /* 0x00980000de1c783b */ /* 0x000ea20000004200 */
[----:B-1----:R-:W-:Y:S01]  /*6160*/  SHF.R.U32.HI R8, RZ, 0x8, R0 ;  /* 0x00000008ff087819 */ /* 0x002fe20000011600 */
[----:B------:R-:W-:Y:S01]  /*6170*/  IMAD.MOV.U32 R125, RZ, RZ, R39 ;  /* 0x000000ffff7d7224 */ /* 0x000fe200078e0027 */
[----:B------:R-:W-:Y:S01]  /*6180*/  LOP3.LUT R0, R3, UR23, R22, 0x96, !PT ;  /* 0x0000001703007c12 */ /* 0x000fe2000f8e9616 */
[----:B------:R-:W-:Y:S01]  /*6190*/  FFMA.FTZ R3, R191, UR40, -R15 ;  /* 0x00000028bf037c23 */ /* 0x000fe2000801080f */
[----:B------:R-:W-:Y:S01]  /*61a0*/  PRMT R20, R9, 0x5410, R8 ;  /* 0x0000541009147816 */ /* 0x000fe20000000008 */
[----:B------:R-:W-:Y:S01]  /*61b0*/  IMAD.MOV.U32 R47, RZ, RZ, R105 ;  /* 0x000000ffff2f7224 */ /* 0x000fe200078e0069 */
[C---:B------:R-:W-:Y:S01]  /*61c0*/  LOP3.LUT R2, R0.reuse, 0xffff, RZ, 0xc0, !PT ;  /* 0x0000ffff00027812 */ /* 0x040fe200078ec0ff */
[----:B------:R1:W-:Y:S01]  /*61d0*/  MUFU.EX2 R243, R3 ;  /* 0x0000000300f37308 */ /* 0x0003e20000000800 */
[----:B------:R-:W-:Y:S01]  /*61e0*/  LOP3.LUT R11, R0, 0xff, RZ, 0xc0, !PT ;  /* 0x000000ff000b7812 */ /* 0x000fe200078ec0ff */
[----:B------:R-:W-:Y:S01]  /*61f0*/  IMAD.MOV.U32 R105, RZ, RZ, R240 ;  /* 0x000000ffff697224 */ /* 0x000fe200078e00f0 */
[--C-:B------:R-:W-:Y:S01]  /*6200*/  SHF.R.U32.HI R8, RZ, 0x10, R0.reuse ;  /* 0x00000010ff087819 */ /* 0x100fe20000011600 */
[----:B------:R-:W-:Y:S01]  /*6210*/  IMAD.MOV.U32 R106, RZ, RZ, R241 ;  /* 0x000000ffff6a7224 */ /* 0x000fe200078e00f1 */
[----:B------:R-:W-:Y:S01]  /*6220*/  SHF.R.U32.HI R10, RZ, 0x18, R0 ;  /* 0x00000018ff0a7819 */ /* 0x000fe20000011600 */
[----:B------:R-:W-:Y:S01]  /*6230*/  IMAD.MOV.U32 R179, RZ, RZ, R117 ;  /* 0x000000ffffb37224 */ /* 0x000fe200078e0075 */
[----:B------:R-:W-:Y:S01]  /*6240*/  LOP3.LUT R9, R14, 0xff, RZ, 0xc0, !PT ;  /* 0x000000ff0e097812 */ /* 0x000fe200078ec0ff */
[----:B------:R-:W-:Y:S01]  /*6250*/  IMAD.MOV.U32 R14, RZ, RZ, R59 ;  /* 0x000000ffff0e7224 */ /* 0x000fe200078e003b */
[----:B------:R-:W-:Y:S01]  /*6260*/  SHF.R.U32.HI R0, RZ, 0x8, R2 ;  /* 0x00000008ff007819 */ /* 0x000fe20000011602 */
[----:B------:R-:W-:Y:S01]  /*6270*/  HMMA.16816.F32.BF16 R56, R4, R126, R64 ;  /* 0x0000007e0438723c */ /* 0x000fe20000041840 */
[----:B------:R-:W-:Y:S01]  /*6280*/  PRMT R9, R9, 0x5410, R17 ;  /* 0x0000541009097816 */ /* 0x000fe20000000011 */
[----:B------:R-:W-:Y:S01]  /*6290*/  IMAD.MOV.U32 R17, RZ, RZ, R24 ;  /* 0x000000ffff117224 */ /* 0x000fe200078e0018 */
[----:B------:R-:W-:Y:S01]  /*62a0*/  PRMT R0, R11, 0x5410, R0 ;  /* 0x000054100b007816 */ /* 0x000fe20000000000 */
[----:B------:R-:W-:Y:S01]  /*62b0*/  IMAD.MOV.U32 R11, RZ, RZ, R25 ;  /* 0x000000ffff0b7224 */ /* 0x000fe200078e0019 */
[----:B------:R-:W-:Y:S01]  /*62c0*/  LOP3.LUT R2, R8, 0xff, RZ, 0xc0, !PT ;  /* 0x000000ff08027812 */ /* 0x000fe200078ec0ff */
[----:B------:R-:W4:Y:S01]  /*62d0*/  LDSM.16.MT88.4 R24, [R220+0x9800] ;  /* 0x00980000dc18783b */ /* 0x000f220000004200 */
[----:B-1----:R-:W-:Y:S01]  /*62e0*/  FFMA.FTZ R3, R190, UR40, -R15 ;  /* 0x00000028be037c23 */ /* 0x002fe2000801080f */
[----:B------:R-:W-:Y:S01]  /*62f0*/  IMAD.MOV.U32 R127, RZ, RZ, R37 ;  /* 0x000000ffff7f7224 */ /* 0x000fe200078e0025 */
[----:B------:R-:W-:Y:S01]  /*6300*/  PRMT R8, R2, 0x5410, R10 ;  /* 0x0000541002087816 */ /* 0x000fe2000000000a */
[----:B------:R-:W1:Y:S01]  /*6310*/  LDSM.16.MT88.4 R36, [R222+0xa800] ;  /* 0x00a80000de24783b */ /* 0x000e620000004200 */
[----:B------:R5:W2:Y:S01]  /*6320*/  MUFU.EX2 R242, R3 ;  /* 0x0000000300f27308 */ /* 0x000aa20000000800 */
[----:B------:R-:W-:Y:S01]  /*6330*/  FFMA.FTZ R2, R189, UR40, -R15 ;  /* 0x00000028bd027c23 */ /* 0x000fe2000801080f */
[----:B------:R-:W-:Y:S01]  /*6340*/  HSET2.LE.AND R0, R0, R97, PT ;  /* 0x0000006100007233 */ /* 0x000fe20003803000 */
[----:B------:R-:W-:-:S02]  /*6350*/  IMAD.MOV.U32 R126, RZ, RZ, R116 ;  /* 0x000000ffff7e7224 */ /* 0x000fc400078e0074 */
[----:B------:R-:W-:Y:S02]  /*6360*/  IMAD.MOV.U32 R48, RZ, RZ, R147 ;  /* 0x000000ffff307224 */ /* 0x000fe400078e0093 */
[----:B------:R-:W-:Y:S01]  /*6370*/  IMAD.MOV.U32 R51, RZ, RZ, R146 ;  /* 0x000000ffff337224 */ /* 0x000fe200078e0092 */
[----:B------:R3:W-:Y:S01]  /*6380*/  MUFU.EX2 R240, R2 ;  /* 0x0000000200f07308 */ /* 0x0007e20000000800 */
[----:B------:R-:W-:Y:S02]  /*6390*/  IMAD.MOV.U32 R176, RZ, RZ, R108 ;  /* 0x000000ffffb07224 */ /* 0x000fe400078e006c */
[----:B------:R-:W-:Y:S02]  /*63a0*/  IMAD.MOV.U32 R45, RZ, RZ, R109 ;  /* 0x000000ffff2d7224 */ /* 0x000fe400078e006d */
[----:B------:R-:W-:Y:S02]  /*63b0*/  IMAD.MOV.U32 R10, RZ, RZ, R11 ;  /* 0x000000ffff0a7224 */ /* 0x000fe400078e000b */
[----:B------:R-:W-:-:S02]  /*63c0*/  IMAD.MOV.U32 R11, RZ, RZ, R17 ;  /* 0x000000ffff0b7224 */ /* 0x000fc400078e0011 */
[----:B-----5:R-:W-:Y:S01]  /*63d0*/  FFMA.FTZ R3, R188, UR40, -R15 ;  /* 0x00000028bc037c23 */ /* 0x020fe2000801080f */
[----:B------:R-:W-:Y:S02]  /*63e0*/  IMAD.MOV.U32 R17, RZ, RZ, R126 ;  /* 0x000000ffff117224 */ /* 0x000fe400078e007e */
[----:B------:R-:W-:Y:S01]  /*63f0*/  IMAD.MOV.U32 R126, RZ, RZ, R127 ;  /* 0x000000ffff7e7224 */ /* 0x000fe200078e007f */
[----:B------:R-:W5:Y:S01]  /*6400*/  MUFU.EX2 R241, R3 ;  /* 0x0000000300f17308 */ /* 0x000f620000000800 */
[----:B------:R-:W-:Y:S02]  /*6410*/  IMAD.MOV.U32 R127, RZ, RZ, R14 ;  /* 0x000000ffff7f7224 */ /* 0x000fe400078e000e */
[----:B------:R-:W-:Y:S01]  /*6420*/  IMAD.MOV.U32 R14, RZ, RZ, R21 ;  /* 0x000000ffff0e7224 */ /* 0x000fe200078e0015 */
[----:B---3--:R-:W-:-:S04]  /*6430*/  F2FP.BF16.F32.PACK_AB R2, R246, R247 ;  /* 0x000000f7f602723e */ /* 0x008fc800000010ff */
[----:B------:R-:W-:Y:S02]  /*6440*/  LOP3.LUT R4, R0, R2, RZ, 0xc0, !PT ;  /* 0x0000000200047212 */ /* 0x000fe400078ec0ff */
[----:B------:R-:W-:Y:S01]  /*6450*/  HSET2.LE.AND R0, R8, R97, PT ;  /* 0x0000006108007233 */ /* 0x000fe20003803000 */
[----:B------:R-:W-:Y:S01]  /*6460*/  IMAD.MOV.U32 R8, RZ, RZ, R144 ;  /* 0x000000ffff087224 */ /* 0x000fe200078e0090 */
[----:B--2---:R-:W-:-:S04]  /*6470*/  F2FP.BF16.F32.PACK_AB R2, R242, R243 ;  /* 0x000000f3f202723e */ /* 0x004fc800000010ff */
[----:B------:R-:W-:Y:S02]  /*6480*/  LOP3.LUT R5, R0, R2, RZ, 0xc0, !PT ;  /* 0x0000000200057212 */ /* 0x000fe400078ec0ff */
[----:B------:R-:W-:Y:S02]  /*6490*/  HSET2.LE.AND R0, R20, R97, PT ;  /* 0x0000006114007233 */ /* 0x000fe40003803000 */
[----:B------:R-:W-:-:S04]  /*64a0*/  F2FP.BF16.F32.PACK_AB R2, R244, R245 ;  /* 0x000000f5f402723e */ /* 0x000fc800000010ff */
[----:B------:R-:W-:Y:S02]  /*64b0*/  LOP3.LUT R6, R0, R2, RZ, 0xc0, !PT ;  /* 0x0000000200067212 */ /* 0x000fe400078ec0ff */
[----:B------:R-:W-:Y:S01]  /*64c0*/  HSET2.LE.AND R0, R9, R97, PT ;  /* 0x0000006109007233 */ /* 0x000fe20003803000 */
[----:B------:R-:W-:Y:S01]  /*64d0*/  IMAD.MOV.U32 R9, RZ, RZ, R145 ;  /* 0x000000ffff097224 */ /* 0x000fe200078e0091 */
[----:B-----5:R-:W-:-:S04]  /*64e0*/  F2FP.BF16.F32.PACK_AB R2, R240, R241 ;  /* 0x000000f1f002723e */ /* 0x020fc800000010ff */
[----:B------:R-:W-:Y:S02]  /*64f0*/  LOP3.LUT R7, R0, R2, RZ, 0xc0, !PT ;  /* 0x0000000200077212 */ /* 0x000fe400078ec0ff */
[----:B------:R-:W-:Y:S01]  /*6500*/  LOP3.LUT R0, R19, UR22, R8, 0x96, !PT ;  /* 0x0000001613007c12 */ /* 0x000fe2000f8e9608 */
[----:B------:R-:W-:Y:S01]  /*6510*/  IMAD.MOV.U32 R8, RZ, RZ, R49 ;  /* 0x000000ffff087224 */ /* 0x000fe200078e0031 */
[----:B------:R-:W-:-:S03]  /*6520*/  LOP3.LUT R2, R99, UR20, R18, 0x96, !PT ;  /* 0x0000001463027c12 */ /* 0x000fc6000f8e9612 */
[----:B------:R-:W-:Y:S02]  /*6530*/  HMMA.16816.F32.BF16 R64, R4, R28, R196 ;  /* 0x0000001c0440723c */ /* 0x000fe400000418c4 */
[----:B------:R-:W-:-:S04]  /*6540*/  IMAD.WIDE.U32 R2, R2, -0x2daee0ad, RZ ;  /* 0xd2511f5302027825 */ /* 0x000fc800078e00ff */
[C---:B------:R-:W-:Y:S06]  /*6550*/  HMMA.16816.F32.BF16 R144, R4.reuse, R32, R184 ;  /* 0x000000200490723c */ /* 0x040fec00000418b8 */
[C---:B----4-:R-:W-:Y:S06]  /*6560*/  HMMA.16816.F32.BF16 R116, R4.reuse, R26, R168 ;  /* 0x0000001a0474723c */ /* 0x050fec00000418a8 */
[C---:B------:R-:W-:Y:S06]  /*6570*/  HMMA.16816.F32.BF16 R108, R4.reuse, R24, R200 ;  /* 0x00000018046c723c */ /* 0x040fec00000418c8 */
[C---:B-1----:R-:W-:Y:S06]  /*6580*/  HMMA.16816.F32.BF16 R180, R4.reuse, R36, R180 ;  /* 0x0000002404b4723c */ /* 0x042fec00000418b4 */
[C---:B------:R-:W-:Y:S06]  /*6590*/  HMMA.16816.F32.BF16 R192, R4.reuse, R40, R192 ;  /* 0x0000002804c0723c */ /* 0x040fec00000418c0 */
[C---:B------:R-:W-:Y:S06]  /*65a0*/  HMMA.16816.F32.BF16 R196, R4.reuse, R52, R172 ;  /* 0x0000003404c4723c */ /* 0x040fec00000418ac */
[C---:B------:R-:W-:Y:S06]  /*65b0*/  HMMA.16816.F32.BF16 R112, R4.reuse, R30, R164 ;  /* 0x0000001e0470723c */ /* 0x040fec00000418a4 */
[C---:B------:R-:W-:Y:S06]  /*65c0*/  HMMA.16816.F32.BF16 R156, R4.reuse, R34, R156 ;  /* 0x00000022049c723c */ /* 0x040fec000004189c */
[C---:B------:R-:W-:Y:S06]  /*65d0*/  HMMA.16816.F32.BF16 R168, R4.reuse, R38, R148 ;  /* 0x0000002604a8723c */ /* 0x040fec0000041894 */
[C---:B------:R-:W-:Y:S06]  /*65e0*/  HMMA.16816.F32.BF16 R184, R4.reuse, R42, R140 ;  /* 0x0000002a04b8723c */ /* 0x040fec000004188c */
[----:B------:R-:W-:Y:S07]  /*65f0*/  HMMA.16816.F32.BF16 R188, R4, R54, R92 ;  /* 0x0000003604bc723c */ /* 0x000fee000004185c */
[----:B------:R-:W-:-:S04]  /*6600*/  IMAD.WIDE.U32 R4, R0, -0x2daee0ad, RZ ;  /* 0xd2511f5300047825 */ /* 0x000fc800078e00ff */
[----:B------:R-:W-:Y:S01]  /*6610*/  FFMA.FTZ R6, R214, UR40, -R12 ;  /* 0x00000028d6067c23 */ /* 0x000fe2000801080c */
[----:B------:R-:W-:Y:S01]  /*6620*/  IMAD.MOV.U32 R214, RZ, RZ, R48 ;  /* 0x000000ffffd67224 */ /* 0x000fe200078e0030 */
[----:B------:R-:W-:Y:S02]  /*6630*/  LOP3.LUT R5, R5, UR19, R134, 0x96, !PT ;  /* 0x0000001305057c12 */ /* 0x000fe4000f8e9686 */
[----:B------:R1:W-:Y:S01]  /*6640*/  MUFU.EX2 R201, R6 ;  /* 0x0000000600c97308 */ /* 0x0003e20000000800 */
[----:B------:R-:W-:Y:S02]  /*6650*/  LOP3.LUT R0, R3, UR17, R4, 0x96, !PT ;  /* 0x0000001103007c12 */ /* 0x000fe4000f8e9604 */
[----:B------:R-:W-:-:S04]  /*6660*/  IMAD.WIDE.U32 R4, R5, -0x326172a9, RZ ;  /* 0xcd9e8d5705047825 */ /* 0x000fc800078e00ff */
[----:B------:R-:W-:Y:S01]  /*6670*/  IMAD.WIDE.U32 R20, R0, -0x326172a9, RZ ;  /* 0xcd9e8d5700147825 */ /* 0x000fe200078e00ff */
[----:B------:R-:W-:-:S04]  /*6680*/  LOP3.LUT R3, R5, UR18, R98, 0x96, !PT ;  /* 0x0000001205037c12 */ /* 0x000fc8000f8e9662 */
[----:B------:R-:W-:Y:S01]  /*6690*/  LOP3.LUT R0, R21, UR16, R4, 0x96, !PT ;  /* 0x0000001015007c12 */ /* 0x000fe2000f8e9604 */
[----:B------:R-:W-:-:S04]  /*66a0*/  IMAD.WIDE.U32 R4, R3, -0x2daee0ad, RZ ;  /* 0xd2511f5303047825 */ /* 0x000fc800078e00ff */
[----:B------:R-:W-:-:S04]  /*66b0*/  IMAD.WIDE.U32 R48, R0, -0x2daee0ad, RZ ;  /* 0xd2511f5300307825 */ /* 0x000fc800078e00ff */
[----:B------:R-:W-:Y:S01]  /*66c0*/  FFMA.FTZ R0, R213, UR40, -R12 ;  /* 0x00000028d5007c23 */ /* 0x000fe2000801080c */
[----:B-1----:R-:W-:Y:S01]  /*66d0*/  LOP3.LUT R6, R5, UR15, R2, 0x96, !PT ;  /* 0x0000000f05067c12 */ /* 0x002fe2000f8e9602 */
[----:B------:R-:W-:Y:S01]  /*66e0*/  FFMA.FTZ R5, R204, UR40, -R12 ;  /* 0x00000028cc057c23 */ /* 0x000fe2000801080c */
[----:B------:R-:W-:Y:S01]  /*66f0*/  IMAD.MOV.U32 R213, RZ, RZ, R10 ;  /* 0x000000ffffd57224 */ /* 0x000fe200078e000a */
[----:B------:R-:W-:Y:S01]  /*6700*/  LOP3.LUT R2, R49, UR13, R4, 0x96, !PT ;  /* 0x0000000d31027c12 */ /* 0x000fe2000f8e9604 */
[----:B------:R-:W-:Y:S02]  /*6710*/  IMAD.MOV.U32 R10, RZ, RZ, R11 ;  /* 0x000000ffff0a7224 */ /* 0x000fe400078e000b */
[----:B------:R-:W-:Y:S01]  /*6720*/  FFMA.FTZ R4, R207, UR40, -R12 ;  /* 0x00000028cf047c23 */ /* 0x000fe2000801080c */
[----:B------:R-:W-:Y:S02]  /*6730*/  IMAD.MOV.U32 R11, RZ, RZ, R17 ;  /* 0x000000ffff0b7224 */ /* 0x000fe400078e0011 */
[----:B------:R-:W-:Y:S01]  /*6740*/  IMAD.MOV.U32 R17, RZ, RZ, R126 ;  /* 0x000000ffff117224 */ /* 0x000fe200078e007e */
[----:B------:R-:W-:Y:S01]  /*6750*/  MUFU.EX2 R200, R4 ;  /* 0x0000000400c87308 */ /* 0x000fe20000000800 */
[----:B------:R-:W-:-:S02]  /*6760*/  IMAD.MOV.U32 R126, RZ, RZ, R127 ;  /* 0x000000ffff7e7224 */ /* 0x000fc400078e007f */
[----:B------:R-:W-:Y:S02]  /*6770*/  IMAD.MOV.U32 R127, RZ, RZ, R14 ;  /* 0x000000ffff7f7224 */ /* 0x000fe400078e000e */
[----:B------:R-:W-:Y:S02]  /*6780*/  IMAD.MOV.U32 R14, RZ, RZ, R122 ;  /* 0x000000ffff0e7224 */ /* 0x000fe400078e007a */
[----:B------:R-:W-:Y:S02]  /*6790*/  IMAD.MOV.U32 R122, RZ, RZ, R177 ;  /* 0x000000ffff7a7224 */ /* 0x000fe400078e00b1 */
[----:B------:R-:W-:Y:S02]  /*67a0*/  IMAD.MOV.U32 R177, RZ, RZ, R176 ;  /* 0x000000ffffb17224 */ /* 0x000fe400078e00b0 */
[----:B------:R-:W-:Y:S02]  /*67b0*/  IMAD.MOV.U32 R176, RZ, RZ, R45 ;  /* 0x000000ffffb07224 */ /* 0x000fe400078e002d */
[----:B------:R-:W-:-:S02]  /*67c0*/  IMAD.MOV.U32 R45, RZ, RZ, R178 ;  /* 0x000000ffff2d7224 */ /* 0x000fc400078e00b2 */
[----:B------:R-:W-:-:S04]  /*67d0*/  IMAD.WIDE.U32 R2, R2, -0x326172a9, RZ ;  /* 0xcd9e8d5702027825 */ /* 0x000fc800078e00ff */
[----:B------:R-:W-:Y:S02]  /*67e0*/  IMAD.MOV.U32 R204, RZ, RZ, R10 ;  /* 0x000000ffffcc7224 */ /* 0x000fe400078e000a */
[----:B------:R-:W-:Y:S02]  /*67f0*/  IMAD.MOV.U32 R178, RZ, RZ, R51 ;  /* 0x000000ffffb27224 */ /* 0x000fe400078e0033 */
[----:B------:R-:W-:Y:S02]  /*6800*/  IMAD.MOV.U32 R10, RZ, RZ, R11 ;  /* 0x000000ffff0a7224 */ /* 0x000fe400078e000b */
[----:B------:R-:W-:Y:S02]  /*6810*/  IMAD.MOV.U32 R51, RZ, RZ, R47 ;  /* 0x000000ffff337224 */ /* 0x000fe400078e002f */
[----:B------:R-:W-:Y:S02]  /*6820*/  IMAD.MOV.U32 R11, RZ, RZ, R17 ;  /* 0x000000ffff0b7224 */ /* 0x000fe400078e0011 */
[----:B------:R-:W-:-:S02]  /*6830*/  IMAD.MOV.U32 R47, RZ, RZ, R106 ;  /* 0x000000ffff2f7224 */ /* 0x000fc400078e006a */
[----:B------:R-:W-:Y:S01]  /*6840*/  IMAD.MOV.U32 R17, RZ, RZ, R126 ;  /* 0x000000ffff117224 */ /* 0x000fe200078e007e */
[----:B------:R1:W-:Y:S01]  /*6850*/  MUFU.EX2 R106, R0 ;  /* 0x00000000006a7308 */ /* 0x0003e20000000800 */
[----:B------:R-:W-:Y:S02]  /*6860*/  IMAD.MOV.U32 R126, RZ, RZ, R127 ;  /* 0x000000ffff7e7224 */ /* 0x000fe400078e007f */
[----:B------:R-:W-:Y:S02]  /*6870*/  IMAD.MOV.U32 R127, RZ, RZ, R14 ;  /* 0x000000ffff7f7224 */ /* 0x000fe400078e000e */
[----:B------:R-:W-:Y:S02]  /*6880*/  IMAD.MOV.U32 R14, RZ, RZ, R122 ;  /* 0x000000ffff0e7224 */ /* 0x000fe400078e007a */
[----:B------:R-:W-:Y:S02]  /*6890*/  IMAD.MOV.U32 R122, RZ, RZ, R177 ;  /* 0x000000ffff7a7224 */ /* 0x000fe400078e00b1 */
[----:B------:R-:W-:-:S02]  /*68a0*/  IMAD.MOV.U32 R177, RZ, RZ, R176 ;  /* 0x000000ffffb17224 */ /* 0x000fc400078e00b0 */
[----:B------:R-:W-:Y:S02]  /*68b0*/  IMAD.MOV.U32 R176, RZ, RZ, R45 ;  /* 0x000000ffffb07224 */ /* 0x000fe400078e002d */
[----:B------:R-:W-:Y:S02]  /*68c0*/  IMAD.MOV.U32 R45, RZ, RZ, R178 ;  /* 0x000000ffff2d7224 */ /* 0x000fe400078e00b2 */
[----:B------:R-:W-:Y:S01]  /*68d0*/  IMAD.MOV.U32 R178, RZ, RZ, R51 ;  /* 0x000000ffffb27224 */ /* 0x000fe200078e0033 */
[----:B-1----:R-:W-:Y:S01]  /*68e0*/  LOP3.LUT R0, R2, 0xffff, RZ, 0xc0, !PT ;  /* 0x0000ffff02007812 */ /* 0x002fe200078ec0ff */
[----:B------:R-:W-:-:S03]  /*68f0*/  IMAD.WIDE.U32 R18, R6, -0x326172a9, RZ ;  /* 0xcd9e8d5706127825 */ /* 0x000fc600078e00ff */
[----:B------:R-:W-:Y:S01]  /*6900*/  SHF.R.U32.HI R4, RZ, 0x8, R0 ;  /* 0x00000008ff047819 */ /* 0x000fe20000011600 */
[----:B------:R-:W-:Y:S01]  /*6910*/  IMAD.MOV.U32 R51, RZ, RZ, R47 ;  /* 0x000000ffff337224 */ /* 0x000fe200078e002f */
[----:B------:R-:W-:Y:S01]  /*6920*/  LOP3.LUT R0, R2, 0xff, RZ, 0xc0, !PT ;  /* 0x000000ff02007812 */ /* 0x000fe200078ec0ff */
[----:B------:R-:W-:Y:S02]  /*6930*/  IMAD.MOV.U32 R207, RZ, RZ, R8 ;  /* 0x000000ffffcf7224 */ /* 0x000fe400078e0008 */
[----:B------:R-:W-:Y:S01]  /*6940*/  IMAD.MOV.U32 R47, RZ, RZ, R105 ;  /* 0x000000ffff2f7224 */ /* 0x000fe200078e0069 */
[----:B------:R-:W-:Y:S01]  /*6950*/  PRMT R8, R0, 0x5410, R4 ;  /* 0x0000541000087816 */ /* 0x000fe20000000004 */
[----:B------:R1:W2:Y:S01]  /*6960*/  MUFU.EX2 R105, R5 ;  /* 0x0000000500697308 */ /* 0x0002a20000000800 */
[----:B------:R-:W-:Y:S01]  /*6970*/  SHF.R.U32.HI R0, RZ, 0x10, R2 ;  /* 0x00000010ff007819 */ /* 0x000fe20000011602 */
[----:B------:R-:W-:Y:S01]  /*6980*/  FFMA.FTZ R4, R206, UR40, -R13 ;  /* 0x00000028ce047c23 */ /* 0x000fe2000801080d */
[----:B------:R-:W-:-:S02]  /*6990*/  IMAD.MOV.U32 R206, RZ, RZ, R50 ;  /* 0x000000ffffce7224 */ /* 0x000fc400078e0032 */
[----:B------:R-:W-:Y:S01]  /*69a0*/  LOP3.LUT R0, R0, 0xff, RZ, 0xc0, !PT ;  /* 0x000000ff00007812 */ /* 0x000fe200078ec0ff */
[----:B------:R-:W-:Y:S02]  /*69b0*/  IMAD.MOV.U32 R50, RZ, RZ, R100 ;  /* 0x000000ffff327224 */ /* 0x000fe400078e0064 */
[----:B------:R3:W-:Y:S01]  /*69c0*/  MUFU.EX2 R100, R4 ;  /* 0x0000000400647308 */ /* 0x0007e20000000800 */
[----:B-1----:R-:W-:Y:S02]  /*69d0*/  SHF.R.U32.HI R5, RZ, 0x18, R2 ;  /* 0x00000018ff057819 */ /* 0x002fe40000011602 */
[----:B------:R-:W-:Y:S01]  /*69e0*/  LOP3.LUT R2, R3, UR23, R18, 0x96, !PT ;  /* 0x0000001703027c12 */ /* 0x000fe2000f8e9612 */
[----:B------:R-:W-:Y:S01]  /*69f0*/  FFMA.FTZ R3, R205, UR40, -R13 ;  /* 0x00000028cd037c23 */ /* 0x000fe2000801080d */
[----:B------:R-:W-:Y:S01]  /*6a00*/  IMAD.MOV.U32 R205, RZ, RZ, R10 ;  /* 0x000000ffffcd7224 */ /* 0x000fe200078e000a */
[----:B------:R-:W-:Y:S01]  /*6a10*/  PRMT R7, R0, 0x5410, R5 ;  /* 0x0000541000077816 */ /* 0x000fe20000000005 */
[----:B------:R-:W-:Y:S01]  /*6a20*/  IMAD.MOV.U32 R10, RZ, RZ, R11 ;  /* 0x000000ffff0a7224 */ /* 0x000fe200078e000b */
[C---:B------:R-:W-:Y:S01]  /*6a30*/  LOP3.LUT R0, R2.reuse, 0xffff, RZ, 0xc0, !PT ;  /* 0x0000ffff02007812 */ /* 0x040fe200078ec0ff */
[----:B------:R-:W-:Y:S01]  /*6a40*/  IMAD.MOV.U32 R11, RZ, RZ, R17 ;  /* 0x000000ffff0b7224 */ /* 0x000fe200078e0011 */
[----:B------:R-:W-:Y:S01]  /*6a50*/  LOP3.LUT R6, R2, 0xff, RZ, 0xc0, !PT ;  /* 0x000000ff02067812 */ /* 0x000fe200078ec0ff */
[----:B------:R-:W-:Y:S01]  /*6a60*/  IMAD.MOV.U32 R17, RZ, RZ, R126 ;  /* 0x000000ffff117224 */ /* 0x000fe200078e007e */
[----:B------:R-:W-:Y:S01]  /*6a70*/  SHF.R.U32.HI R5, RZ, 0x18, R2 ;  /* 0x00000018ff057819 */ /* 0x000fe20000011602 */
[----:B------:R-:W-:Y:S01]  /*6a80*/  IMAD.MOV.U32 R126, RZ, RZ, R127 ;  /* 0x000000ffff7e7224 */ /* 0x000fe200078e007f */
[----:B---3--:R-:W-:Y:S01]  /*6a90*/  SHF.R.U32.HI R4, RZ, 0x8, R0 ;  /* 0x00000008ff047819 */ /* 0x008fe20000011600 */
[----:B------:R-:W-:-:S02]  /*6aa0*/  IMAD.MOV.U32 R127, RZ, RZ, R14 ;  /* 0x000000ffff7f7224 */ /* 0x000fc400078e000e */
[----:B------:R-:W-:Y:S01]  /*6ab0*/  IMAD.MOV.U32 R14, RZ, RZ, R122 ;  /* 0x000000ffff0e7224 */ /* 0x000fe200078e007a */
[----:B------:R-:W-:Y:S01]  /*6ac0*/  PRMT R4, R6, 0x5410, R4 ;  /* 0x0000541006047816 */ /* 0x000fe20000000004 */
[----:B------:R-:W-:Y:S02]  /*6ad0*/  IMAD.MOV.U32 R122, RZ, RZ, R177 ;  /* 0x000000ffff7a7224 */ /* 0x000fe400078e00b1 */
[----:B------:R-:W-:Y:S02]  /*6ae0*/  IMAD.MOV.U32 R177, RZ, RZ, R176 ;  /* 0x000000ffffb17224 */ /* 0x000fe400078e00b0 */
[----:B------:R-:W-:Y:S02]  /*6af0*/  IMAD.MOV.U32 R176, RZ, RZ, R178 ;  /* 0x000000ffffb07224 */ /* 0x000fe400078e00b2 */
[----:B------:R-:W-:Y:S02]  /*6b00*/  IMAD.MOV.U32 R178, RZ, RZ, R51 ;  /* 0x000000ffffb27224 */ /* 0x000fe400078e0033 */
[----:B------:R1:W3:Y:S01]  /*6b10*/  MUFU.EX2 R51, R3 ;  /* 0x0000000300337308 */ /* 0x0002e20000000800 */
        /* <DEDUP_REMOVED lines=8> */
[----:B-1----:R-:W-:Y:S01]  /*6ba0*/  SHF.R.U32.HI R3, RZ, 0x10, R2 ;  /* 0x00000010ff037819 */ /* 0x002fe20000011602 */
[----:B------:R-:W-:Y:S01]  /*6bb0*/  FFMA.FTZ R2, R219, UR40, -R13 ;  /* 0x00000028db027c23 */ /* 0x000fe2000801080d */
[----:B------:R-:W-:Y:S02]  /*6bc0*/  IMAD.MOV.U32 R219, RZ, RZ, R50 ;  /* 0x000000ffffdb7224 */ /* 0x000fe400078e0032 */
[----:B------:R-:W-:Y:S01]  /*6bd0*/  LOP3.LUT R0, R3, 0xff, RZ, 0xc0, !PT ;  /* 0x000000ff03007812 */ /* 0x000fe200078ec0ff */
[----:B------:R1:W-:Y:S01]  /*6be0*/  MUFU.EX2 R50, R2 ;  /* 0x0000000200327308 */ /* 0x0003e20000000800 */
[----:B------:R-:W-:Y:S02]  /*6bf0*/  IMAD.MOV.U32 R122, RZ, RZ, R124 ;  /* 0x000000ffff7a7224 */ /* 0x000fe400078e007c */
[----:B------:R-:W-:Y:S01]  /*6c00*/  PRMT R3, R0, 0x5410, R5 ;  /* 0x0000541000037816 */ /* 0x000fe20000000005 */
[----:B------:R-:W-:Y:S01]  /*6c10*/  IMAD.MOV.U32 R47, RZ, RZ, R125 ;  /* 0x000000ffff2f7224 */ /* 0x000fe200078e007d */
[----:B------:R-:W-:Y:S01]  /*6c20*/  HSET2.LE.AND R0, R8, R97, PT ;  /* 0x0000006108007233 */ /* 0x000fe20003803000 */
[----:B------:R-:W-:Y:S01]  /*6c30*/  FFMA.FTZ R8, R237, UR40, -R15 ;  /* 0x00000028ed087c23 */ /* 0x000fe2000801080f */
[----:B------:R-:W-:-:S02]  /*6c40*/  IMAD.MOV.U32 R165, RZ, RZ, R176 ;  /* 0x000000ffffa57224 */ /* 0x000fc400078e00b0 */
[----:B------:R-:W-:Y:S02]  /*6c50*/  IMAD.MOV.U32 R164, RZ, RZ, R178 ;  /* 0x000000ffffa47224 */ /* 0x000fe400078e00b2 */
[----:B-1----:R-:W-:Y:S01]  /*6c60*/  FFMA.FTZ R2, R217, UR40, -R13 ;  /* 0x00000028d9027c23 */ /* 0x002fe2000801080d */
[----:B------:R-:W-:Y:S02]  /*6c70*/  IMAD.MOV.U32 R217, RZ, RZ, R10 ;  /* 0x000000ffffd97224 */ /* 0x000fe400078e000a */
[----:B------:R-:W-:Y:S01]  /*6c80*/  IMAD.MOV.U32 R10, RZ, RZ, R177 ;  /* 0x000000ffff0a7224 */ /* 0x000fe200078e00b1 */
        /* <DEDUP_REMOVED lines=13> */
[----:B------:R-:W-:Y:S01]  /*6d60*/  IMAD.MOV.U32 R215, RZ, RZ, R167 ;  /* 0x000000ffffd77224 */ /* 0x000fe200078e00a7 */
[----:B------:R-:W-:Y:S01]  /*6d70*/  LOP3.LUT R2, R23, UR14, R46, 0x96, !PT ;  /* 0x0000000e17027c12 */ /* 0x000fe2000f8e962e */
[----:B------:R-:W-:Y:S02]  /*6d80*/  IMAD.MOV.U32 R167, RZ, RZ, R202 ;  /* 0x000000ffffa77224 */ /* 0x000fe400078e00ca */
[----:B------:R-:W-:Y:S01]  /*6d90*/  IMAD.MOV.U32 R202, RZ, RZ, R203 ;  /* 0x000000ffffca7224 */ /* 0x000fe200078e00cb */
[----:B------:R-:W-:Y:S01]  /*6da0*/  HMMA.16816.F32.BF16 R172, R4, R26, R76 ;  /* 0x0000001a04ac723c */ /* 0x000fe2000004184c */
[----:B------:R-:W-:Y:S02]  /*6db0*/  IMAD.MOV.U32 R203, RZ, RZ, R9 ;  /* 0x000000ffffcb7224 */ /* 0x000fe400078e0009 */
[----:B------:R-:W-:-:S02]  /*6dc0*/  IMAD.MOV.U32 R9, RZ, RZ, R10 ;  /* 0x000000ffff097224 */ /* 0x000fc400078e000a */
[----:B------:R-:W-:Y:S01]  /*6dd0*/  IMAD.MOV.U32 R10, RZ, RZ, R45 ;  /* 0x000000ffff0a7224 */ /* 0x000fe200078e002d */
[----:B------:R-:W-:Y:S01]  /*6de0*/  HMMA.16816.F32.BF16 R160, R4, R36, R160 ;  /* 0x0000002404a0723c */ /* 0x000fe200000418a0 */
[----:B------:R1:W-:Y:S01]  /*6df0*/  MUFU.EX2 R45, R0 ;  /* 0x00000000002d7308 */ /* 0x0003e20000000800 */
[----:B------:R-:W-:-:S04]  /*6e00*/  IMAD.WIDE.U32 R2, R2, -0x2daee0ad, RZ ;  /* 0xd2511f5302027825 */ /* 0x000fc800078e00ff */
[----:B------:R-:W-:Y:S01]  /*6e10*/  IMAD.MOV.U32 R237, RZ, RZ, R167 ;  /* 0x000000ffffed7224 */ /* 0x000fe200078e00a7 */
[C---:B------:R-:W-:Y:S01]  /*6e20*/  HMMA.16816.F32.BF16 R60, R4.reuse, R38, R60 ;  /* 0x00000026043c723c */ /* 0x040fe2000004183c */
[----:B------:R-:W-:Y:S01]  /*6e30*/  IMAD.MOV.U32 R167, RZ, RZ, R202 ;  /* 0x000000ffffa77224 */ /* 0x000fe200078e00ca */
[----:B------:R2:W-:Y:S01]  /*6e40*/  MUFU.EX2 R37, R8 ;  /* 0x0000000800257308 */ /* 0x0005e20000000800 */
[----:B------:R-:W-:Y:S02]  /*6e50*/  IMAD.MOV.U32 R202, RZ, RZ, R9 ;  /* 0x000000ffffca7224 */ /* 0x000fe400078e0009 */
[----:B------:R-:W-:Y:S01]  /*6e60*/  IMAD.MOV.U32 R46, RZ, RZ, R165 ;  /* 0x000000ffff2e7224 */ /* 0x000fe200078e00a5 */
[----:B------:R-:W-:Y:S01]  /*6e70*/  HMMA.16816.F32.BF16 R176, R4, R24, R88 ;  /* 0x0000001804b0723c */ /* 0x000fe20000041858 */
[----:B-1----:R-:W-:Y:S01]  /*6e80*/  FFMA.FTZ R0, R212, UR40, -R16 ;  /* 0x00000028d4007c23 */ /* 0x002fe20008010810 */
[----:B------:R-:W-:-:S04]  /*6e90*/  IMAD.MOV.U32 R212, RZ, RZ, R17 ;  /* 0x000000ffffd47224 */ /* 0x000fc800078e0011 */
[C---:B------:R-:W-:Y:S01]  /*6ea0*/  HMMA.16816.F32.BF16 R56, R4.reuse, R42, R56 ;  /* 0x0000002a0438723c */ /* 0x040fe20000041838 */
[----:B------:R-:W-:Y:S02]  /*6eb0*/  IMAD.MOV.U32 R17, RZ, RZ, R14 ;  /* 0x000000ffff117224 */ /* 0x000fe400078e000e */
[----:B------:R-:W-:Y:S02]  /*6ec0*/  IMAD.MOV.U32 R14, RZ, RZ, R122 ;  /* 0x000000ffff0e7224 */ /* 0x000fe400078e007a */
[----:B------:R-:W-:Y:S02]  /*6ed0*/  IMAD.MOV.U32 R122, RZ, RZ, R47 ;  /* 0x000000ffff7a7224 */ /* 0x000fe400078e002f */
[----:B--2---:R-:W-:Y:S01]  /*6ee0*/  FFMA.FTZ R8, R235, UR40, -R15 ;  /* 0x00000028eb087c23 */ /* 0x004fe2000801080f */
[----:B------:R1:W2:Y:S01]  /*6ef0*/  MUFU.EX2 R47, R0 ;  /* 0x00000000002f7308 */ /* 0x0002a20000000800 */
[----:B------:R-:W-:Y:S01]  /*6f00*/  IMAD.MOV.U32 R39, RZ, RZ, R17 ;  /* 0x000000ffff277224 */ /* 0x000fe200078e0011 */
[----:B------:R-:W-:Y:S01]  /*6f10*/  SHF.R.U32.HI R17, RZ, 0x18, R2 ;  /* 0x00000018ff117819 */ /* 0x000fe20000011602 */
[----:B------:R-:W-:Y:S01]  /*6f20*/  IMAD.MOV.U32 R38, RZ, RZ, R14 ;  /* 0x000000ffff267224 */ /* 0x000fe200078e000e */
[----:B------:R-:W-:Y:S01]  /*6f30*/  SHF.R.U32.HI R14, RZ, 0x10, R2 ;  /* 0x00000010ff0e7819 */ /* 0x000fe20000011602 */
[----:B------:R-:W-:Y:S01]  /*6f40*/  IMAD.MOV.U32 R43, RZ, RZ, R202 ;  /* 0x000000ffff2b7224 */ /* 0x000fe200078e00ca */
[----:B------:R-:W-:Y:S01]  /*6f50*/  HMMA.16816.F32.BF16 R124, R4, R28, R84 ;  /* 0x0000001c047c723c */ /* 0x000fe20000041854 */
[----:B------:R-:W-:Y:S01]  /*6f60*/  IMAD.MOV.U32 R202, RZ, RZ, R11 ;  /* 0x000000ffffca7224 */ /* 0x000fe200078e000b */
[----:B------:R-:W3:Y:S01]  /*6f70*/  MUFU.EX2 R36, R8 ;  /* 0x0000000800247308 */ /* 0x000ee20000000800 */
[----:B------:R-:W-:-:S02]  /*6f80*/  IMAD.MOV.U32 R42, RZ, RZ, R132 ;  /* 0x000000ffff2a7224 */ /* 0x000fc400078e0084 */
[----:B------:R-:W-:Y:S01]  /*6f90*/  IMAD.MOV.U32 R235, RZ, RZ, R122 ;  /* 0x000000ffffeb7224 */ /* 0x000fe200078e007a */
[----:B------:R-:W-:Y:S01]  /*6fa0*/  HMMA.16816.F32.BF16 R140, R4, R32, R80 ;  /* 0x00000020048c723c */ /* 0x000fe20000041850 */
[----:B------:R-:W-:Y:S01]  /*6fb0*/  LDSM.16.MT88.4 R80, [R220+0xbc00] ;  /* 0x00bc0000dc50783b */ /* 0x000fe20000004200 */
[----:B-1----:R-:W-:-:S04]  /*6fc0*/  FFMA.FTZ R0, R208, UR40, -R16 ;  /* 0x00000028d0007c23 */ /* 0x002fc80008010810 */
[C---:B------:R-:W-:Y:S01]  /*6fd0*/  HMMA.16816.F32.BF16 R32, R4.reuse, R34, R68 ;  /* 0x000000220420723c */ /* 0x040fe20000041844 */
[----:B------:R-:W-:Y:S01]  /*6fe0*/  IMAD.MOV.U32 R208, RZ, RZ, R164 ;  /* 0x000000ffffd07224 */ /* 0x000fe200078e00a4 */
[----:B------:R1:W-:Y:S04]  /*6ff0*/  MUFU.EX2 R27, R0 ;  /* 0x00000000001b7308 */ /* 0x0003e80000000800 */
[C---:B------:R-:W-:Y:S01]  /*7000*/  HMMA.16816.F32.BF16 R84, R4.reuse, R52, R152 ;  /* 0x000000340454723c */ /* 0x040fe20000041898 */
[----:B------:R-:W-:Y:S05]  /*7010*/  LDSM.16.MT88.4 R152, [R220+0xac00] ;  /* 0x00ac0000dc98783b */ /* 0x000fea0000004200 */
[C---:B------:R-:W-:Y:S06]  /*7020*/  HMMA.16816.F32.BF16 R28, R4.reuse, R30, R72 ;  /* 0x0000001e041c723c */ /* 0x040fec0000041848 */
[----:B------:R-:W-:Y:S01]  /*7030*/  HMMA.16816.F32.BF16 R68, R4, R40, R136 ;  /* 0x000000280444723c */ /* 0x000fe20000041888 */
[----:B------:R-:W4:Y:S01]  /*7040*/  LDSM.16.MT88.4 R136, [R222+0x9c00] ;  /* 0x009c0000de88783b */ /* 0x000f220000004200 */
[----:B-1----:R-:W-:Y:S01]  /*7050*/  FFMA.FTZ R0, R211, UR40, -R16 ;  /* 0x00000028d3007c23 */ /* 0x002fe20008010810 */
[----:B------:R-:W-:-:S03]  /*7060*/  IMAD.MOV.U32 R211, RZ, RZ, R166 ;  /* 0x000000ffffd37224 */ /* 0x000fc600078e00a6 */
[----:B------:R1:W-:Y:S01]  /*7070*/  MUFU.EX2 R26, R0 ;  /* 0x00000000001a7308 */ /* 0x0003e20000000800 */
[----:B------:R-:W-:Y:S01]  /*7080*/  HMMA.16816.F32.BF16 R52, R4, R54, R128 ;  /* 0x000000360434723c */ /* 0x000fe20000041880 */
[----:B------:R-:W-:Y:S02]  /*7090*/  IMAD.MOV.U32 R41, RZ, RZ, R120 ;  /* 0x000000ffff297224 */ /* 0x000fe400078e0078 */
[----:B------:R-:W-:-:S04]  /*70a0*/  IMAD.MOV.U32 R40, RZ, RZ, R121 ;  /* 0x000000ffff287224 */ /* 0x000fc800078e0079 */
[----:B------:R-:W-:Y:S01]  /*70b0*/  FFMA.FTZ R4, R216, UR40, -R13 ;  /* 0x00000028d8047c23 */ /* 0x000fe2000801080d */
[----:B-1----:R-:W-:Y:S01]  /*70c0*/  LOP3.LUT R0, R3, UR32, R44, 0x96, !PT ;  /* 0x0000002003007c12 */ /* 0x002fe2000f8e962c */
[----:B------:R-:W-:Y:S01]  /*70d0*/  IMAD.MOV.U32 R44, RZ, RZ, R203 ;  /* 0x000000ffff2c7224 */ /* 0x000fe200078e00cb */
[C---:B------:R-:W-:Y:S01]  /*70e0*/  LOP3.LUT R3, R2.reuse, 0xffff, RZ, 0xc0, !PT ;  /* 0x0000ffff02037812 */ /* 0x040fe200078ec0ff */
[----:B------:R-:W-:Y:S01]  /*70f0*/  IMAD.MOV.U32 R203, RZ, RZ, R10 ;  /* 0x000000ffffcb7224 */ /* 0x000fe200078e000a */
[----:B------:R-:W-:Y:S02]  /*7100*/  LOP3.LUT R10, R2, 0xff, RZ, 0xc0, !PT ;  /* 0x000000ff020a7812 */ /* 0x000fe400078ec0ff */
[----:B------:R-:W-:Y:S02]  /*7110*/  SHF.R.U32.HI R9, RZ, 0x8, R3 ;  /* 0x00000008ff097819 */ /* 0x000fe40000011603 */
[C---:B------:R-:W-:Y:S02]  /*7120*/  LOP3.LUT R3, R0.reuse, 0xffff, RZ, 0xc0, !PT ;  /* 0x0000ffff00037812 */ /* 0x040fe400078ec0ff */
[----:B------:R-:W-:-:S02]  /*7130*/  LOP3.LUT R8, R0, 0xff, RZ, 0xc0, !PT ;  /* 0x000000ff00087812 */ /* 0x000fc400078ec0ff */
[----:B------:R-:W-:Y:S01]  /*7140*/  SHF.R.U32.HI R2, RZ, 0x8, R3 ;  /* 0x00000008ff027819 */ /* 0x000fe20000011603 */
[----:B------:R-:W-:Y:S01]  /*7150*/  FFMA.FTZ R3, R209, UR40, -R15 ;  /* 0x00000028d1037c23 */ /* 0x000fe2000801080f */
[----:B------:R-:W-:Y:S01]  /*7160*/  PRMT R16, R10, 0x5410, R9 ;  /* 0x000054100a107816 */ /* 0x000fe20000000009 */
[----:B------:R-:W-:Y:S01]  /*7170*/  IMAD.MOV.U32 R209, RZ, RZ, R123 ;  /* 0x000000ffffd17224 */ /* 0x000fe200078e007b */
[----:B------:R-:W-:Y:S01]  /*7180*/  PRMT R2, R8, 0x5410, R2 ;  /* 0x0000541008027816 */ /* 0x000fe20000000002 */
[----:B------:R1:W-:Y:S01]  /*7190*/  MUFU.EX2 R25, R3 ;  /* 0x0000000300197308 */ /* 0x0003e20000000800 */
[----:B------:R-:W-:Y:S01]  /*71a0*/  SHF.R.U32.HI R11, RZ, 0x18, R0 ;  /* 0x00000018ff0b7819 */ /* 0x000fe20000011600 */
[----:B------:R-:W-:Y:S01]  /*71b0*/  FFMA.FTZ R8, R210, UR40, -R15 ;  /* 0x00000028d2087c23 */ /* 0x000fe2000801080f */
[----:B------:R-:W-:Y:S01]  /*71c0*/  LOP3.LUT R9, R14, 0xff, RZ, 0xc0, !PT ;  /* 0x000000ff0e097812 */ /* 0x000fe200078ec0ff */
[----:B------:R-:W-:Y:S01]  /*71d0*/  IMAD.MOV.U32 R210, RZ, RZ, R167 ;  /* 0x000000ffffd27224 */ /* 0x000fe200078e00a7 */
[----:B------:R-:W5:Y:S02]  /*71e0*/  LDSM.16.MT88.4 R120, [R220+0x9c00] ;  /* 0x009c0000dc78783b */ /* 0x000f640000004200 */
[----:B------:R-:W-:Y:S01]  /*71f0*/  PRMT R9, R9, 0x5410, R17 ;  /* 0x0000541009097816 */ /* 0x000fe20000000011 */
[----:B------:R3:W4:Y:S01]  /*7200*/  MUFU.EX2 R24, R8 ;  /* 0x0000000800187308 */ /* 0x0007220000000800 */
[----:B------:R-:W5:Y:S03]  /*7210*/  LDSM.16.MT88.4 R164, [R222+0xac00] ;  /* 0x00ac0000dea4783b */ /* 0x000f660000004200 */
[----:B------:R-:W-:-:S04]  /*7220*/  HSET2.LE.AND R9, R9, R97, PT ;  /* 0x0000006109097233 */ /* 0x000fc80003803000 */
[----:B------:R4:W-:Y:S01]  /*7230*/  MUFU.EX2 R14, R4 ;  /* 0x00000004000e7308 */ /* 0x0009e20000000800 */
[----:B-1----:R-:W-:Y:S02]  /*7240*/  SHF.R.U32.HI R3, RZ, 0x10, R0 ;  /* 0x00000010ff037819 */ /* 0x002fe40000011600 */
[----:B------:R-:W-:Y:S02]  /*7250*/  HSET2.LE.AND R0, R2, R97, PT ;  /* 0x0000006102007233 */ /* 0x000fe40003803000 */
[----:B------:R-:W-:Y:S01]  /*7260*/  LOP3.LUT R10, R3, 0xff, RZ, 0xc0, !PT ;  /* 0x000000ff030a7812 */ /* 0x000fe200078ec0ff */
[----:B------:R-:W-:Y:S01]  /*7270*/  FFMA.FTZ R3, R239, UR40, -R12 ;  /* 0x00000028ef037c23 */ /* 0x000fe2000801080c */
[----:B--2---:R-:W-:Y:S01]  /*7280*/  F2FP.BF16.F32.PACK_AB R2, R47, R45 ;  /* 0x0000002d2f02723e */ /* 0x004fe200000010ff */
[----:B------:R-:W-:Y:S01]  /*7290*/  IMAD.MOV.U32 R239, RZ, RZ, R96 ;  /* 0x000000ffffef7224 */ /* 0x000fe200078e0060 */
[----:B------:R-:W-:Y:S01]  /*72a0*/  PRMT R10, R10, 0x5410, R11 ;  /* 0x000054100a0a7816 */ /* 0x000fe2000000000b */
[----:B---3--:R-:W-:Y:S01]  /*72b0*/  FFMA.FTZ R8, R107, UR40, -R12 ;  /* 0x000000286b087c23 */ /* 0x008fe2000801080c */
[----:B------:R-:W-:Y:S01]  /*72c0*/  LOP3.LUT R92, R0, R2, RZ, 0xc0, !PT ;  /* 0x00000002005c7212 */ /* 0x000fe200078ec0ff */
[----:B------:R1:W-:Y:S01]  /*72d0*/  MUFU.EX2 R23, R3 ;  /* 0x0000000300177308 */ /* 0x0003e20000000800 */
[----:B------:R-:W-:-:S02]  /*72e0*/  F2FP.BF16.F32.PACK_AB R2, R36, R37 ;  /* 0x000000252402723e */ /* 0x000fc400000010ff */
[----:B------:R-:W-:Y:S02]  /*72f0*/  HSET2.LE.AND R0, R10, R97, PT ;  /* 0x000000610a007233 */ /* 0x000fe40003803000 */
[----:B----4-:R-:W-:Y:S01]  /*7300*/  F2FP.BF16.F32.PACK_AB R10, R24, R25 ;  /* 0x00000019180a723e */ /* 0x010fe200000010ff */
[----:B------:R-:W-:Y:S02]  /*7310*/  FFMA.FTZ R4, R236, UR40, -R13 ;  /* 0x00000028ec047c23 */ /* 0x000fe4000801080d */
[----:B------:R-:W-:Y:S01]  /*7320*/  LOP3.LUT R93, R0, R2, RZ, 0xc0, !PT ;  /* 0x00000002005d7212 */ /* 0x000fe200078ec0ff */
[----:B------:R-:W-:Y:S01]  /*7330*/  FFMA.FTZ R0, R133, UR40, -R12 ;  /* 0x0000002885007c23 */ /* 0x000fe2000801080c */
[----:B------:R2:W-:Y:S01]  /*7340*/  MUFU.EX2 R22, R8 ;  /* 0x0000000800167308 */ /* 0x0005e20000000800 */
[----:B------:R-:W-:Y:S02]  /*7350*/  LOP3.LUT R2, R19, UR14, R20, 0x96, !PT ;  /* 0x0000000e13027c12 */ /* 0x000fe4000f8e9614 */
[----:B------:R-:W-:-:S02]  /*7360*/  LOP3.LUT R95, R9, R10, RZ, 0xc0, !PT ;  /* 0x0000000a095f7212 */ /* 0x000fc400078ec0ff */
[----:B-1----:R-:W-:-:S03]  /*7370*/  HSET2.LE.AND R3, R16, R97, PT ;  /* 0x0000006110037233 */ /* 0x002fc60003803000 */
[----:B------:R1:W-:Y:S01]  /*7380*/  MUFU.EX2 R15, R0 ;  /* 0x00000000000f7308 */ /* 0x0003e20000000800 */
[----:B------:R-:W3:Y:S07]  /*7390*/  LDSM.16.MT88.4 R16, [R222+0xbc00] ;  /* 0x00bc0000de10783b */ /* 0x000eee0000004200 */
[----:B------:R-:W-:Y:S01]  /*73a0*/  MUFU.EX2 R11, R4 ;  /* 0x00000004000b7308 */ /* 0x000fe20000000800 */
[----:B--2---:R-:W-:-:S04]  /*73b0*/  F2FP.BF16.F32.PACK_AB R8, R26, R27 ;  /* 0x0000001b1a08723e */ /* 0x004fc800000010ff */
[----:B------:R-:W-:Y:S01]  /*73c0*/  LOP3.LUT R94, R3, R8, RZ, 0xc0, !PT ;  /* 0x00000008035e7212 */ /* 0x000fe200078ec0ff */
[----:B------:R-:W-:-:S04]  /*73d0*/  IMAD.WIDE.U32 R2, R2, -0x2daee0ad, RZ ;  /* 0xd2511f5302027825 */ /* 0x000fc800078e00ff */
[----:B-1----:R-:W-:Y:S01]  /*73e0*/  FFMA.FTZ R0, R135, UR40, -R12 ;  /* 0x0000002887007c23 */ /* 0x002fe2000801080c */
[C---:B------:R-:W-:Y:S01]  /*73f0*/  LOP3.LUT R5, R2.reuse, 0xffff, RZ, 0xc0, !PT ;  /* 0x0000ffff02057812 */ /* 0x040fe200078ec0ff */
[C---:B------:R-:W-:Y:S02]  /*7400*/  HMMA.16816.F32.BF16 R132, R92.reuse, R138, R112 ;  /* 0x0000008a5c84723c */ /* 0x040fe40000041870 */
[----:B------:R1:W-:Y:S01]  /*7410*/  MUFU.EX2 R21, R0 ;  /* 0x0000000000157308 */ /* 0x0003e20000000800 */
[----:B------:R-:W-:Y:S02]  /*7420*/  LOP3.LUT R10, R2, 0xff, RZ, 0xc0, !PT ;  /* 0x000000ff020a7812 */ /* 0x000fe400078ec0ff */
[----:B------:R-:W-:Y:S02]  /*7430*/  SHF.R.U32.HI R9, RZ, 0x18, R2 ;  /* 0x00000018ff097819 */ /* 0x000fe40000011602 */
[----:B------:R-:W-:Y:S01]  /*7440*/  SHF.R.U32.HI R8, RZ, 0x8, R5 ;  /* 0x00000008ff087819 */ /* 0x000fe20000011605 */
[C---:B------:R-:W-:Y:S06]  /*7450*/  HMMA.16816.F32.BF16 R148, R92.reuse, R154, R156 ;  /* 0x0000009a5c94723c */ /* 0x040fec000004189c */
[----:B-----5:R-:W-:Y:S01]  /*7460*/  HMMA.16816.F32.BF16 R108, R92, R120, R108 ;  /* 0x000000785c6c723c */ /* 0x020fe2000004186c */
[----:B-1----:R-:W-:-:S05]  /*7470*/  FFMA.FTZ R0, R238, UR40, -R13 ;  /* 0x00000028ee007c23 */ /* 0x002fca000801080d */
[C---:B------:R-:W-:Y:S01]  /*7480*/  HMMA.16816.F32.BF16 R116, R92.reuse, R122, R116 ;  /* 0x0000007a5c74723c */ /* 0x040fe20000041874 */
[----:B------:R1:W-:Y:S05]  /*7490*/  MUFU.EX2 R12, R0 ;  /* 0x00000000000c7308 */ /* 0x0003ea0000000800 */
[C---:B------:R-:W-:Y:S06]  /*74a0*/  HMMA.16816.F32.BF16 R128, R92.reuse, R136, R64 ;  /* 0x000000885c80723c */ /* 0x040fec0000041840 */
[C---:B------:R-:W-:Y:S06]  /*74b0*/  HMMA.16816.F32.BF16 R144, R92.reuse, R152, R144 ;  /* 0x000000985c90723c */ /* 0x040fec0000041890 */
[----:B------:R-:W-:Y:S01]  /*74c0*/  HMMA.16816.F32.BF16 R156, R92, R164, R180 ;  /* 0x000000a45c9c723c */ /* 0x000fe200000418b4 */
[----:B-1----:R-:W-:-:S02]  /*74d0*/  LOP3.LUT R0, R3, UR32, R48, 0x96, !PT ;  /* 0x0000002003007c12 */ /* 0x002fc4000f8e9630 */
[----:B------:R-:W-:Y:S01]  /*74e0*/  SHF.R.U32.HI R3, RZ, 0x10, R2 ;  /* 0x00000010ff037819 */ /* 0x000fe20000011602 */
[----:B------:R-:W-:Y:S01]  /*74f0*/  FFMA.FTZ R2, R218, UR40, -R13 ;  /* 0x00000028da027c23 */ /* 0x000fe2000801080d */
[----:B------:R-:W-:Y:S01]  /*7500*/  LOP3.LUT R7, R0, 0xff, RZ, 0xc0, !PT ;  /* 0x000000ff00077812 */ /* 0x000fe200078ec0ff */
[C---:B------:R-:W-:Y:S01]  /*7510*/  HMMA.16816.F32.BF16 R168, R92.reuse, R166, R168 ;  /* 0x000000a65ca8723c */ /* 0x040fe200000418a8 */
[----:B------:R-:W-:Y:S01]  /*7520*/  LOP3.LUT R6, R3, 0xff, RZ, 0xc0, !PT ;  /* 0x000000ff03067812 */ /* 0x000fe200078ec0ff */
[----:B------:R1:W2:Y:S01]  /*7530*/  MUFU.EX2 R13, R2 ;  /* 0x00000002000d7308 */ /* 0x0002a20000000800 */
[--C-:B------:R-:W-:Y:S02]  /*7540*/  SHF.R.U32.HI R3, RZ, 0x10, R0.reuse ;  /* 0x00000010ff037819 */ /* 0x100fe40000011600 */
[----:B------:R-:W-:Y:S01]  /*7550*/  SHF.R.U32.HI R5, RZ, 0x18, R0 ;  /* 0x00000018ff057819 */ /* 0x000fe20000011600 */
[----:B------:R-:W-:Y:S01]  /*7560*/  HMMA.16816.F32.BF16 R72, R92, R80, R192 ;  /* 0x000000505c48723c */ /* 0x000fe200000418c0 */
[----:B------:R-:W-:-:S02]  /*7570*/  LOP3.LUT R3, R3, 0xff, RZ, 0xc0, !PT ;  /* 0x000000ff03037812 */ /* 0x000fc400078ec0ff */
[----:B------:R-:W-:-:S03]  /*7580*/  PRMT R6, R6, 0x5410, R9 ;  /* 0x0000541006067816 */ /* 0x000fc60000000009 */
[C---:B------:R-:W-:Y:S06]  /*7590*/  HMMA.16816.F32.BF16 R76, R92.reuse, R82, R184 ;  /* 0x000000525c4c723c */ /* 0x040fec00000418b8 */
[C---:B---3--:R-:W-:Y:S01]  /*75a0*/  HMMA.16816.F32.BF16 R88, R92.reuse, R16, R196 ;  /* 0x000000105c58723c */ /* 0x048fe200000418c4 */
[----:B-1----:R-:W-:Y:S02]  /*75b0*/  LOP3.LUT R2, R0, 0xffff, RZ, 0xc0, !PT ;  /* 0x0000ffff00027812 */ /* 0x002fe400078ec0ff */
[----:B------:R-:W-:Y:S02]  /*75c0*/  PRMT R0, R10, 0x5410, R8 ;  /* 0x000054100a007816 */ /* 0x000fe40000000008 */
[----:B------:R-:W-:Y:S01]  /*75d0*/  SHF.R.U32.HI R2, RZ, 0x8, R2 ;  /* 0x00000008ff027819 */ /* 0x000fe20000011602 */
[----:B------:R-:W-:Y:S01]  /*75e0*/  HMMA.16816.F32.BF16 R92, R92, R18, R188 ;  /* 0x000000125c5c723c */ /* 0x000fe200000418bc */
[----:B--2---:R-:W-:-:S02]  /*75f0*/  F2FP.BF16.F32.PACK_AB R4, R13, R14 ;  /* 0x0000000e0d04723e */ /* 0x004fc400000010ff */
[----:B------:R-:W-:Y:S02]  /*7600*/  PRMT R7, R7, 0x5410, R2 ;  /* 0x0000541007077816 */ /* 0x000fe40000000002 */
[----:B------:R-:W-:Y:S02]  /*7610*/  PRMT R2, R3, 0x5410, R5 ;  /* 0x0000541003027816 */ /* 0x000fe40000000005 */
[--C-:B------:R-:W-:Y:S02]  /*7620*/  HSET2.LE.AND R0, R0, R97.reuse, PT ;  /* 0x0000006100007233 */ /* 0x100fe40003803000 */
[--C-:B------:R-:W-:Y:S02]  /*7630*/  HSET2.LE.AND R5, R7, R97.reuse, PT ;  /* 0x0000006107057233 */ /* 0x100fe40003803000 */
[----:B------:R-:W-:Y:S02]  /*7640*/  HSET2.LE.AND R7, R2, R97, PT ;  /* 0x0000006102077233 */ /* 0x000fe40003803000 */
[----:B------:R-:W-:-:S02]  /*7650*/  F2FP.BF16.F32.PACK_AB R2, R21, R15 ;  /* 0x0000000f1502723e */ /* 0x000fc400000010ff */
[----:B------:R-:W-:Y:S02]  /*7660*/  HSET2.LE.AND R3, R6, R97, PT ;  /* 0x0000006106037233 */ /* 0x000fe40003803000 */
        /* <DEDUP_REMOVED lines=85> */
[----:B------:R-:W3:Y:S04]  /*7bc0*/  LDL R213, [R1+0x20] ;  /* 0x0000200001d57983 */ /* 0x000ee80000100800 */
[----:B------:R-:W4:Y:S04]  /*7bd0*/  LDL R214, [R1+0x38] ;  /* 0x0000380001d67983 */ /* 0x000f280000100800 */
[----:B------:R-:W5:Y:S04]  /*7be0*/  LDL R202, [R1+0x48] ;  /* 0x0000480001ca7983 */ /* 0x000f680000100800 */
[----:B------:R-:W5:Y:S01]  /*7bf0*/  LDL R203, [R1+0x18] ;  /* 0x0000180001cb7983 */ /* 0x000f620000100800 */
[----:B------:R-:W-:Y:S01]  /*7c00*/  UIADD3 UR31, UR39, -0x2, URZ ;  /* 0xfffffffe271f7890 */ /* 0x000fe2000fffe03f */
[----:B------:R-:W-:-:S04]  /*7c10*/  DEPBAR.LE SB0, 0x0 ;  /* 0x000080000000791a */ /* 0x000fc80000000000 */
[----:B------:R-:W-:Y:S01]  /*7c20*/  USHF.R.S32.HI UR4, URZ, 0x1f, UR31 ;  /* 0x0000001f3f047899 */ /* 0x000fe2000801141f */
[----:B------:R-:W-:Y:S01]  /*7c30*/  IMAD.U32 R4, RZ, RZ, UR31 ;  /* 0x0000001fff047e24 */ /* 0x000fe2000f8e00ff */
[----:B------:R-:W-:Y:S01]  /*7c40*/  UIMAD UR5, UR27, UR31, URZ ;  /* 0x0000001f1b0572a4 */ /* 0x000fe2000f8e023f */
[----:B------:R-:W-:Y:S01]  /*7c50*/  IMAD.U32 R6, RZ, RZ, UR38 ;  /* 0x00000026ff067e24 */ /* 0x000fe2000f8e00ff */
[----:B------:R-:W-:Y:S01]  /*7c60*/  ULDC.64 UR10, c[0x0][0x220] ;  /* 0x00008800000a7ab9 */ /* 0x000fe20000000a00 */
[----:B------:R-:W-:Y:S02]  /*7c70*/  USHF.L.U32 UR41, UR31, 0x1, URZ ;  /* 0x000000011f297899 */ /* 0x000fe4000800063f */
[----:B------:R-:W-:Y:S01]  /*7c80*/  UIMAD UR4, UR4, UR28, UR5 ;  /* 0x0000001c040472a4 */ /* 0x000fe2000f8e0205 */
[----:B------:R-:W-:Y:S01]  /*7c90*/  BAR.SYNC.DEFER_BLOCKING 0x0 ;  /* 0x0000000000007b1d */ /* 0x000fe20000010000 */
[----:B--2---:R-:W-:-:S04]  /*7ca0*/  IMAD.WIDE.U32 R4, R4, UR28, R206 ;  /* 0x0000001c04047c25 */ /* 0x004fc8000f8e00ce */
[----:B------:R-:W-:Y:S01]  /*7cb0*/  VIADD R0, R5, UR4 ;  /* 0x0000000405007c36 */ /* 0x000fe20008000000 */
[C---:B------:R-:W-:Y:S01]  /*7cc0*/  LEA R2, P0, R4.reuse, UR10, 0x1 ;  /* 0x0000000a04027c11 */ /* 0x040fe2000f8008ff */
[----:B------:R-:W-:Y:S01]  /*7cd0*/  IMAD.U32 R5, RZ, RZ, UR38 ;  /* 0x00000026ff057e24 */ /* 0x000fe2000f8e00ff */
[----:B------:R-:W-:Y:S01]  /*7ce0*/  UIADD3 UR4, UR39, -0x2, URZ ;  /* 0xfffffffe27047890 */ /* 0x000fe2000fffe03f */
[----:B---3--:R-:W-:Y:S01]  /*7cf0*/  IMAD.MOV.U32 R105, RZ, RZ, R213 ;  /* 0x000000ffff697224 */ /* 0x008fe200078e00d5 */
[----:B------:R-:W-:Y:S01]  /*7d00*/  LEA.HI.X R3, R4, UR11, R0, 0x1, P0 ;  /* 0x0000000b04037c11 */ /* 0x000fe200080f0c00 */
[----:B------:R-:W-:Y:S01]  /*7d10*/  IMAD.U32 R0, RZ, RZ, UR33 ;  /* 0x00000021ff007e24 */ /* 0x000fe2000f8e00ff */
[----:B------:R-:W-:Y:S01]  /*7d20*/  LEA R4, P0, R5, R2, 0x1 ;  /* 0x0000000205047211 */ /* 0x000fe200078008ff */
[----:B----4-:R-:W-:Y:S01]  /*7d30*/  IMAD.MOV.U32 R100, RZ, RZ, R214 ;  /* 0x000000ffff647224 */ /* 0x010fe200078e00d6 */
[----:B------:R-:W-:Y:S01]  /*7d40*/  UISETP.GT.AND UP0, UPT, UR4, UR24, UPT ;  /* 0x000000180400728c */ /* 0x000fe2000bf04270 */
[----:B------:R-:W-:Y:S01]  /*7d50*/  @!PT LDS RZ, [RZ] ;  /* 0x00000000fffff984 */ /* 0x000fe20000000800 */
[----:B------:R-:W-:Y:S01]  /*7d60*/  @!PT LDS RZ, [RZ] ;  /* 0x00000000fffff984 */ /* 0x000fe20000000800 */
[----:B------:R-:W-:Y:S01]  /*7d70*/  @!PT LDS RZ, [RZ] ;  /* 0x00000000fffff984 */ /* 0x000fe20000000800 */
[----:B------:R-:W-:Y:S01]  /*7d80*/  LDGSTS.E.BYPASS.LTC128B.128 [R234+0x9000], desc[UR34][R2.64] ;  /* 0x0900000002ea7fae */ /* 0x000fe2000b901d62 */
[----:B------:R-:W-:Y:S01]  /*7d90*/  LEA.HI.X R5, R6, R3, R0, 0x1, P0 ;  /* 0x0000000306057211 */ /* 0x000fe200000f0c00 */
[----:B-----5:R-:W-:-:S02]  /*7da0*/  IMAD.MOV.U32 R106, RZ, RZ, R202 ;  /* 0x000000ffff6a7224 */ /* 0x020fc400078e00ca */
[----:B------:R-:W-:Y:S01]  /*7db0*/  LDGSTS.E.BYPASS.LTC128B.128 [R234+0xa000], desc[UR34][R2.64+0x40] ;  /* 0x0a00004002ea7fae */ /* 0x000fe2000b901d62 */
[----:B------:R-:W-:-:S03]  /*7dc0*/  IMAD.MOV.U32 R107, RZ, RZ, R203 ;  /* 0x000000ffff6b7224 */ /* 0x000fc600078e00cb */
[----:B------:R-:W-:Y:S04]  /*7dd0*/  LDGSTS.E.BYPASS.LTC128B.128 [R234+0xb000], desc[UR34][R2.64+0x80] ;  /* 0x0b00008002ea7fae */ /* 0x000fe8000b901d62 */
[----:B------:R-:W-:Y:S04]  /*7de0*/  LDGSTS.E.BYPASS.LTC128B.128 [R234+0x9800], desc[UR34][R4.64] ;  /* 0x0980000004ea7fae */ /* 0x000fe8000b901d62 */
[----:B------:R-:W-:Y:S04]  /*7df0*/  LDGSTS.E.BYPASS.LTC128B.128 [R234+0xa800], desc[UR34][R4.64+0x40] ;  /* 0x0a80004004ea7fae */ /* 0x000fe8000b901d62 */
[----:B------:R1:W-:Y:S04]  /*7e00*/  LDGSTS.E.BYPASS.LTC128B.128 [R234+0xb800], desc[UR34][R4.64+0x80] ;  /* 0x0b80008004ea7fae */ /* 0x0003e8000b901d62 */
[----:B------:R-:W-:Y:S04]  /*7e10*/  LDSM.16.M88.4 R8, [R224] ;  /* 0x00000000e008783b */ /* 0x000fe80000000200 */
[----:B------:R-:W2:Y:S04]  /*7e20*/  LDSM.16.M88.4 R12, [R221+0x6000] ;  /* 0x00600000dd0c783b */ /* 0x000ea80000000200 */
[----:B------:R-:W-:Y:S04]  /*7e30*/  LDSM.16.M88.4 R32, [R221+0x6400] ;  /* 0x00640000dd20783b */ /* 0x000fe80000000200 */
[----:B------:R-:W-:Y:S04]  /*7e40*/  LDSM.16.M88.4 R28, [R221+0x6800] ;  /* 0x00680000dd1c783b */ /* 0x000fe80000000200 */
[----:B------:R-:W3:Y:S04]  /*7e50*/  LDSM.16.M88.4 R24, [R221+0x6c00] ;  /* 0x006c0000dd18783b */ /* 0x000ee80000000200 */
[----:B------:R-:W-:Y:S04]  /*7e60*/  LDSM.16.M88.4 R36, [R223+0x6c00] ;  /* 0x006c0000df24783b */ /* 0x000fe80000000200 */
[----:B-1----:R-:W1:Y:S04]  /*7e70*/  LDSM.16.M88.4 R4, [R224+0x1000] ;  /* 0x00100000e004783b */ /* 0x002e680000000200 */
[----:B------:R-:W-:Y:S04]  /*7e80*/  LDSM.16.M88.4 R40, [R223+0x6800] ;  /* 0x00680000df28783b */ /* 0x000fe80000000200 */
[----:B------:R-:W-:Y:S04]  /*7e90*/  LDSM.16.M88.4 R20, [R223+0x6000] ;  /* 0x00600000df14783b */ /* 0x000fe80000000200 */
[----:B------:R-:W-:Y:S04]  /*7ea0*/  LDSM.16.M88.4 R16, [R223+0x6400] ;  /* 0x00640000df10783b */ /* 0x000fe80000000200 */
[----:B------:R-:W-:Y:S01]  /*7eb0*/  LDSM.16.M88.4 R48, [R221+0x7000] ;  /* 0x00700000dd30783b */ /* 0x000fe20000000200 */
[C---:B--2---:R-:W-:Y:S03]  /*7ec0*/  HMMA.16816.F32.BF16 R64, R8.reuse, R12, RZ ;  /* 0x0000000c0840723c */ /* 0x044fe600000418ff */
[----:B------:R-:W-:Y:S04]  /*7ed0*/  LDSM.16.M88.4 R44, [R221+0x7400] ;  /* 0x00740000dd2c783b */ /* 0x000fe80000000200 */
[----:B------:R-:W0:Y:S01]  /*7ee0*/  LDGDEPBAR ;  /* 0x00000000000079af */ /* 0x000e220000000000 */
[C---:B------:R-:W-:Y:S06]  /*7ef0*/  HMMA.16816.F32.BF16 R192, R8.reuse, R14, RZ ;  /* 0x0000000e08c0723c */ /* 0x040fec00000418ff */
[C---:B---3--:R-:W-:Y:S06]  /*7f00*/  HMMA.16816.F32.BF16 R52, R8.reuse, R24, RZ ;  /* 0x000000180834723c */ /* 0x048fec00000418ff */
[----:B------:R-:W-:Y:S06]  /*7f10*/  HMMA.16816.F32.BF16 R184, R8, R30, RZ ;  /* 0x0000001e08b8723c */ /* 0x000fec00000418ff */
[C---:B-1----:R-:W-:Y:S06]  /*7f20*/  HMMA.16816.F32.BF16 R212, R4.reuse, R12, RZ ;  /* 0x0000000c04d4723c */ /* 0x042fec00000418ff */
[C---:B------:R-:W-:Y:S01]  /*7f30*/  HMMA.16816.F32.BF16 R208, R4.reuse, R14, RZ ;  /* 0x0000000e04d0723c */ /* 0x040fe200000418ff */
[----:B------:R-:W1:Y:S05]  /*7f40*/  LDSM.16.M88.4 R12, [R225] ;  /* 0x00000000e10c783b */ /* 0x000e6a0000000200 */
[C---:B------:R-:W-:Y:S06]  /*7f50*/  HMMA.16816.F32.BF16 R204, R4.reuse, R32, RZ ;  /* 0x0000002004cc723c */ /* 0x040fec00000418ff */
[C---:B------:R-:W-:Y:S06]  /*7f60*/  HMMA.16816.F32.BF16 R200, R4.reuse, R28, RZ ;  /* 0x0000001c04c8723c */ /* 0x040fec00000418ff */
[C---:B------:R-:W-:Y:S06]  /*7f70*/  HMMA.16816.F32.BF16 R196, R4.reuse, R24, RZ ;  /* 0x0000001804c4723c */ /* 0x040fec00000418ff */
[C---:B------:R-:W-:Y:S06]  /*7f80*/  HMMA.16816.F32.BF16 R216, R4.reuse, R34, RZ ;  /* 0x0000002204d8723c */ /* 0x040fec00000418ff */
[C---:B------:R-:W-:Y:S06]  /*7f90*/  HMMA.16816.F32.BF16 R240, R4.reuse, R30, RZ ;  /* 0x0000001e04f0723c */ /* 0x040fec00000418ff */
[-C--:B------:R-:W-:Y:S01]  /*7fa0*/  HMMA.16816.F32.BF16 R236, R4, R26.reuse, RZ ;  /* 0x0000001a04ec723c */ /* 0x080fe200000418ff */
[----:B------:R-:W2:Y:S05]  /*7fb0*/  LDSM.16.M88.4 R4, [R225+0x1000] ;  /* 0x00100000e104783b */ /* 0x000eaa0000000200 */
[----:B------:R-:W-:Y:S06]  /*7fc0*/  HMMA.16816.F32.BF16 R180, R8, R26, RZ ;  /* 0x0000001a08b4723c */ /* 0x000fec00000418ff */
[----:B-1----:R-:W-:Y:S06]  /*7fd0*/  HMMA.16816.F32.BF16 R24, R12, R36, R52 ;  /* 0x000000240c18723c */ /* 0x002fec0000041834 */
[C---:B------:R-:W-:Y:S06]  /*7fe0*/  HMMA.16816.F32.BF16 R60, R8.reuse, R32, RZ ;  /* 0x00000020083c723c */ /* 0x040fec00000418ff */
[----:B------:R-:W-:Y:S01]  /*7ff0*/  HMMA.16816.F32.BF16 R56, R8, R28, RZ ;  /* 0x0000001c0838723c */ /* 0x000fe200000418ff */
[----:B------:R-:W-:Y:S05]  /*8000*/  LDSM.16.M88.4 R28, [R221+0x7c00] ;  /* 0x007c0000dd1c783b */ /* 0x000fea0000000200 */
[----:B------:R-:W-:Y:S06]  /*8010*/  HMMA.16816.F32.BF16 R52, R12, R42, R184 ;  /* 0x0000002a0c34723c */ /* 0x000fec00000418b8 */
[----:B------:R-:W-:Y:S01]  /*8020*/  HMMA.16816.F32.BF16 R188, R8, R34, RZ ;  /* 0x0000002208bc723c */ /* 0x000fe200000418ff */
[----:B------:R-:W1:Y:S04]  /*8030*/  LDSM.16.M88.4 R8, [R224+0x2000] ;  /* 0x00200000e008783b */ /* 0x000e680000000200 */
[----:B------:R-:W3:Y:S01]  /*8040*/  LDSM.16.M88.4 R32, [R221+0x7800] ;  /* 0x00780000dd20783b */ /* 0x000ee20000000200 */
[----:B------:R-:W-:Y:S06]  /*8050*/  HMMA.16816.F32.BF16 R184, R12, R38, R180 ;  /* 0x000000260cb8723c */ /* 0x000fec00000418b4 */
[C---:B--2---:R-:W-:Y:S06]  /*8060*/  HMMA.16816.F32.BF16 R180, R4.reuse, R36, R196 ;  /* 0x0000002404b4723c */ /* 0x044fec00000418c4 */
[----:B------:R-:W-:Y:S06]  /*8070*/  HMMA.16816.F32.BF16 R200, R4, R40, R200 ;  /* 0x0000002804c8723c */ /* 0x000fec00000418c8 */
[C---:B------:R-:W-:Y:S06]  /*8080*/  HMMA.16816.F32.BF16 R176, R12.reuse, R20, R64 ;  /* 0x000000140cb0723c */ /* 0x040fec0000041840 */
[C---:B------:R-:W-:Y:S06]  /*8090*/  HMMA.16816.F32.BF16 R172, R12.reuse, R16, R60 ;  /* 0x000000100cac723c */ /* 0x040fec000004183c */
[C---:B------:R-:W-:Y:S06]  /*80a0*/  HMMA.16816.F32.BF16 R64, R12.reuse, R40, R56 ;  /* 0x000000280c40723c */ /* 0x040fec0000041838 */
[----:B------:R-:W-:Y:S01]  /*80b0*/  HMMA.16816.F32.BF16 R60, R12, R22, R192 ;  /* 0x000000160c3c723c */ /* 0x000fe200000418c0 */
[----:B------:R-:W-:-:S02]  /*80c0*/  IMAD.MOV.U32 R3, RZ, RZ, R201 ;  /* 0x000000ffff037224 */ /* 0x000fc400078e00c9 */
[----:B------:R-:W-:Y:S02]  /*80d0*/  IMAD.MOV.U32 R2, RZ, RZ, R202 ;  /* 0x000000ffff027224 */ /* 0x000fe400078e00ca */
[----:B------:R-:W-:Y:S01]  /*80e0*/  IMAD.MOV.U32 R0, RZ, RZ, R203 ;  /* 0x000000ffff007224 */ /* 0x000fe200078e00cb */
[-C--:B------:R-:W-:Y:S06]  /*80f0*/  HMMA.16816.F32.BF16 R56, R12, R18.reuse, R188 ;  /* 0x000000120c38723c */ /* 0x080fec00000418bc */
        /* <DEDUP_REMOVED lines=11> */
[----:B------:R-:W2:Y:S01]  /*81b0*/  LDSM.16.M88.4 R12, [R224+0x3000] ;  /* 0x00300000e00c783b */ /* 0x000ea20000000200 */
[----:B------:R-:W-:Y:S01]  /*81c0*/  IMAD.MOV.U32 R16, RZ, RZ, R200 ;  /* 0x000000ffff107224 */ /* 0x000fe200078e00c8 */
[C---:B------:R-:W-:Y:S02]  /*81d0*/  HMMA.16816.F32.BF16 R188, R4.reuse, R22, R208 ;  /* 0x0000001604bc723c */ /* 0x040fe400000418d0 */
[----:B------:R-:W-:Y:S04]  /*81e0*/  LDSM.16.M88.4 R20, [R223+0x7800] ;  /* 0x00780000df14783b */ /* 0x000fe80000000200 */
[C---:B------:R-:W-:Y:S06]  /*81f0*/  HMMA.16816.F32.BF16 R200, R4.reuse, R42, R240 ;  /* 0x0000002a04c8723c */ /* 0x040fec00000418f0 */
[----:B------:R-:W-:Y:S01]  /*8200*/  HMMA.16816.F32.BF16 R212, R4, R38, R236 ;  /* 0x0000002604d4723c */ /* 0x000fe200000418ec */
[----:B------:R-:W-:Y:S01]  /*8210*/  IMAD.MOV.U32 R240, RZ, RZ, R16 ;  /* 0x000000fffff07224 */ /* 0x000fe200078e0010 */
[----:B------:R-:W-:Y:S01]  /*8220*/  LDSM.16.M88.4 R4, [R225+0x2000] ;  /* 0x00200000e104783b */ /* 0x000fe20000000200 */
[----:B------:R-:W-:-:S02]  /*8230*/  IMAD.MOV.U32 R241, RZ, RZ, R3 ;  /* 0x000000fffff17224 */ /* 0x000fc400078e0003 */
[----:B------:R-:W-:Y:S01]  /*8240*/  IMAD.MOV.U32 R242, RZ, RZ, R2 ;  /* 0x000000fffff27224 */ /* 0x000fe200078e0002 */
[C---:B-1----:R-:W-:Y:S01]  /*8250*/  HMMA.16816.F32.BF16 R180, R8.reuse, R28, R24 ;  /* 0x0000001c08b4723c */ /* 0x042fe20000041818 */
[----:B------:R-:W1:Y:S01]  /*8260*/  LDSM.16.M88.4 R16, [R223+0x7000] ;  /* 0x00700000df10783b */ /* 0x000e620000000200 */
[----:B------:R-:W-:Y:S02]  /*8270*/  IMAD.MOV.U32 R243, RZ, RZ, R0 ;  /* 0x000000fffff37224 */ /* 0x000fe400078e0000 */
[----:B------:R-:W-:Y:S01]  /*8280*/  IMAD.U32 R0, RZ, RZ, UR4 ;  /* 0x00000004ff007e24 */ /* 0x000fe2000f8e00ff */
[----:B------:R-:W4:Y:S01]  /*8290*/  LDSM.16.M88.4 R24, [R223+0x7400] ;  /* 0x00740000df18783b */ /* 0x000f220000000200 */
[C---:B------:R-:W-:Y:S03]  /*82a0*/  HMMA.16816.F32.BF16 R208, R8.reuse, R48, R176 ;  /* 0x0000003008d0723c */ /* 0x040fe600000418b0 */
[----:B------:R-:W5:Y:S03]  /*82b0*/  LDSM.16.M88.4 R36, [R223+0x7c00] ;  /* 0x007c0000df24783b */ /* 0x000f660000000200 */
[C---:B---3--:R-:W-:Y:S01]  /*82c0*/  HMMA.16816.F32.BF16 R196, R8.reuse, R32, R64 ;  /* 0x0000002008c4723c */ /* 0x048fe20000041840 */
[----:B------:R-:W3:Y:S05]  /*82d0*/  S2R R3, SR_TID.X ;  /* 0x0000000000037919 */ /* 0x000eea0000002100 */
[C---:B------:R-:W-:Y:S06]  /*82e0*/  HMMA.16816.F32.BF16 R176, R8.reuse, R50, R60 ;  /* 0x0000003208b0723c */ /* 0x040fec000004183c */
[C---:B------:R-:W-:Y:S06]  /*82f0*/  HMMA.16816.F32.BF16 R64, R8.reuse, R46, R56 ;  /* 0x0000002e0840723c */ /* 0x040fec0000041838 */
[C---:B------:R-:W-:Y:S06]  /*8300*/  HMMA.16816.F32.BF16 R204, R8.reuse, R44, R172 ;  /* 0x0000002c08cc723c */ /* 0x040fec00000418ac */
[C---:B------:R-:W-:Y:S06]  /*8310*/  HMMA.16816.F32.BF16 R60, R8.reuse, R34, R52 ;  /* 0x00000022083c723c */ /* 0x040fec0000041834 */
[----:B------:R-:W-:Y:S01]  /*8320*/  HMMA.16816.F32.BF16 R56, R8, R30, R184 ;  /* 0x0000001e0838723c */ /* 0x000fe200000418b8 */
[----:B------:R-:W5:Y:S01]  /*8330*/  LDSM.16.M88.4 R8, [R225+0x3000] ;  /* 0x00300000e108783b */ /* 0x000f620000000200 */
[----:B---3--:R-:W-:-:S04]  /*8340*/  IMAD.SHL.U32 R3, R3, 0x2, RZ ;  /* 0x0000000203037824 */ /* 0x008fc800078e00ff */
[----:B--2---:R-:W-:Y:S01]  /*8350*/  HMMA.16816.F32.BF16 R52, R12, R48, R244 ;  /* 0x000000300c34723c */ /* 0x004fe200000418f4 */
[----:B------:R-:W-:-:S05]  /*8360*/  LOP3.LUT R3, R3, 0x6, RZ, 0xc0, !PT ;  /* 0x0000000603037812 */ /* 0x000fca00078ec0ff */
[----:B------:R-:W-:Y:S01]  /*8370*/  HMMA.16816.F32.BF16 R48, R12, R50, R188 ;  /* 0x000000320c30723c */ /* 0x000fe200000418bc */
[----:B------:R-:W-:-:S04]  /*8380*/  IMAD R0, R0, 0x40, R3 ;  /* 0x0000004000007824 */ /* 0x000fc800078e0203 */
[C---:B------:R-:W-:Y:S01]  /*8390*/  VIADD R2, R0.reuse, 0x1 ;  /* 0x0000000100027836 */ /* 0x040fe20000000000 */
[C---:B------:R-:W-:Y:S01]  /*83a0*/  HMMA.16816.F32.BF16 R172, R12.reuse, R44, R248 ;  /* 0x0000002c0cac723c */ /* 0x040fe200000418f8 */
[C---:B------:R-:W-:Y:S01]  /*83b0*/  ISETP.GE.AND P2, PT, R0.reuse, R233, PT ;  /* 0x000000e90000720c */ /* 0x040fe20003f46270 */
[C---:B------:R-:W-:Y:S01]  /*83c0*/  VIADD R3, R0.reuse, 0x9 ;  /* 0x0000000900037836 */ /* 0x040fe20000000000 */
[CC--:B------:R-:W-:Y:S02]  /*83d0*/  ISETP.GE.AND P3, PT, R0.reuse, R232.reuse, PT ;  /* 0x000000e80000720c */ /* 0x0c0fe40003f66270 */
[----:B------:R-:W-:Y:S01]  /*83e0*/  ISETP.LT.OR P2, PT, R0, R227, P2 ;  /* 0x000000e30000720c */ /* 0x000fe20001741670 */
[----:B------:R-:W-:Y:S01]  /*83f0*/  HMMA.16816.F32.BF16 R44, R12, R46, R192 ;  /* 0x0000002e0c2c723c */ /* 0x000fe200000418c0 */
[C---:B------:R-:W-:Y:S02]  /*8400*/  ISETP.GE.AND P1, PT, R2.reuse, R232, PT ;  /* 0x000000e80200720c */ /* 0x040fe40003f26270 */
[----:B------:R-:W-:-:S02]  /*8410*/  ISETP.GE.AND P4, PT, R2, R230, PT ;  /* 0x000000e60200720c */ /* 0x000fc40003f86270 */
[CC--:B------:R-:W-:Y:S01]  /*8420*/  ISETP.LT.OR P1, PT, R2.reuse, R229.reuse, P1 ;  /* 0x000000e50200720c */ /* 0x0c0fe20000f21670 */
[C---:B------:R-:W-:Y:S01]  /*8430*/  HMMA.16816.F32.BF16 R184, R12.reuse, R34, R200 ;  /* 0x000000220cb8723c */ /* 0x040fe200000418c8 */
[----:B------:R-:W-:Y:S02]  /*8440*/  ISETP.LT.OR P4, PT, R2, R228, P4 ;  /* 0x000000e40200720c */ /* 0x000fe40002781670 */
[----:B------:R-:W-:Y:S02]  /*8450*/  ISETP.LT.OR P3, PT, R0, R229, P3 ;  /* 0x000000e50000720c */ /* 0x000fe40001f61670 */
[C---:B------:R-:W-:Y:S01]  /*8460*/  ISETP.GE.AND P6, PT, R2.reuse, R233, PT ;  /* 0x000000e90200720c */ /* 0x040fe20003fc6270 */
[----:B------:R-:W-:Y:S01]  /*8470*/  HMMA.16816.F32.BF16 R188, R12, R28, R216 ;  /* 0x0000001c0cbc723c */ /* 0x000fe200000418d8 */
[-C--:B------:R-:W-:Y:S02]  /*8480*/  ISETP.GE.AND P5, PT, R2, R231.reuse, PT ;  /* 0x000000e70200720c */ /* 0x080fe40003fa6270 */
[----:B------:R-:W-:-:S02]  /*8490*/  ISETP.GE.AND P0, PT, R0, R231, PT ;  /* 0x000000e70000720c */ /* 0x000fc40003f06270 */
[C---:B------:R-:W-:Y:S01]  /*84a0*/  ISETP.LT.OR P6, PT, R2.reuse, R227, P6 ;  /* 0x000000e30200720c */ /* 0x040fe200037c1670 */
[----:B------:R-:W-:Y:S01]  /*84b0*/  HMMA.16816.F32.BF16 R192, R12, R30, R212 ;  /* 0x0000001e0cc0723c */ /* 0x000fe200000418d4 */
[----:B------:R-:W-:Y:S01]  /*84c0*/  LDSM.16.M88.4 R28, [R221+0x8400] ;  /* 0x00840000dd1c783b */ /* 0x000fe20000000200 */
[-C--:B------:R-:W-:Y:S01]  /*84d0*/  ISETP.LT.OR P5, PT, R2, R226.reuse, P5 ;  /* 0x000000e20200720c */ /* 0x080fe20002fa1670 */
[C---:B------:R-:W-:Y:S01]  /*84e0*/  VIADD R2, R0.reuse, 0x8 ;  /* 0x0000000800027836 */ /* 0x040fe20000000000 */
[----:B------:R-:W-:Y:S02]  /*84f0*/  ISETP.LT.OR P0, PT, R0, R226, P0 ;  /* 0x000000e20000720c */ /* 0x000fe40000701670 */
[C---:B-1----:R-:W-:Y:S06]  /*8500*/  HMMA.16816.F32.BF16 R200, R4.reuse, R16, R208 ;  /* 0x0000001004c8723c */ /* 0x042fec00000418d0 */
[C---:B------:R-:W-:Y:S06]  /*8510*/  HMMA.16816.F32.BF16 R236, R4.reuse, R18, R176 ;  /* 0x0000001204ec723c */ /* 0x040fec00000418b0 */
[----:B----4-:R-:W-:Y:S06]  /*8520*/  HMMA.16816.F32.BF16 R216, R4, R24, R204 ;  /* 0x0000001804d8723c */ /* 0x010fec00000418cc */
[----:B------:R-:W-:Y:S01]  /*8530*/  HMMA.16816.F32.BF16 R40, R12, R32, R240 ;  /* 0x000000200c28723c */ /* 0x000fe200000418f0 */
[----:B------:R-:W-:Y:S04]  /*8540*/  LDSM.16.M88.4 R32, [R221+0x8000] ;  /* 0x00800000dd20783b */ /* 0x000fe80000000200 */
[----:B------:R-:W-:Y:S01]  /*8550*/  LDSM.16.M88.4 R12, [R225+0x4000] ;  /* 0x00400000e10c783b */ /* 0x000fe20000000200 */
[C---:B------:R-:W-:Y:S06]  /*8560*/  HMMA.16816.F32.BF16 R212, R4.reuse, R26, R64 ;  /* 0x0000001a04d4723c */ /* 0x040fec0000041840 */
[C---:B------:R-:W-:Y:S06]  /*8570*/  HMMA.16816.F32.BF16 R208, R4.reuse, R20, R196 ;  /* 0x0000001404d0723c */ /* 0x040fec00000418c4 */
[C---:B------:R-:W-:Y:S06]  /*8580*/  HMMA.16816.F32.BF16 R204, R4.reuse, R22, R60 ;  /* 0x0000001604cc723c */ /* 0x040fec000004183c */
[C---:B-----5:R-:W-:Y:S06]  /*8590*/  HMMA.16816.F32.BF16 R180, R4.reuse, R36, R180 ;  /* 0x0000002404b4723c */ /* 0x060fec00000418b4 */
[----:B------:R-:W-:Y:S01]  /*85a0*/  HMMA.16816.F32.BF16 R176, R4, R38, R56 ;  /* 0x0000002604b0723c */ /* 0x000fe20000041838 */
[----:B------:R-:W1:Y:S05]  /*85b0*/  LDSM.16.M88.4 R4, [R224+0x4000] ;  /* 0x00400000e004783b */ /* 0x000e6a0000000200 */
[C---:B------:R-:W-:Y:S06]  /*85c0*/  HMMA.16816.F32.BF16 R52, R8.reuse, R16, R52 ;  /* 0x000000100834723c */ /* 0x040fec0000041834 */
[C---:B------:R-:W-:Y:S01]  /*85d0*/  HMMA.16816.F32.BF16 R48, R8.reuse, R18, R48 ;  /* 0x000000120830723c */ /* 0x040fe20000041830 */
[----:B------:R-:W2:Y:S05]  /*85e0*/  LDSM.16.M88.4 R16, [R224+0x5000] ;  /* 0x00500000e010783b */ /* 0x000eaa0000000200 */
[C---:B------:R-:W-:Y:S06]  /*85f0*/  HMMA.16816.F32.BF16 R60, R8.reuse, R24, R172 ;  /* 0x00000018083c723c */ /* 0x040fec00000418ac */
[C---:B------:R-:W-:Y:S01]  /*8600*/  HMMA.16816.F32.BF16 R196, R8.reuse, R26, R44 ;  /* 0x0000001a08c4723c */ /* 0x040fe2000004182c */
[----:B------:R-:W3:Y:S04]  /*8610*/  LDSM.16.M88.4 R24, [R223+0x8000] ;  /* 0x00800000df18783b */ /* 0x000ee80000000200 */
[----:B------:R-:W-:Y:S01]  /*8620*/  LDSM.16.M88.4 R44, [R221+0x8c00] ;  /* 0x008c0000dd2c783b */ /* 0x000fe20000000200 */
[C---:B------:R-:W-:Y:S03]  /*8630*/  HMMA.16816.F32.BF16 R240, R8.reuse, R20, R40 ;  /* 0x0000001408f0723c */ /* 0x040fe60000041828 */
[----:B------:R-:W4:Y:S03]  /*8640*/  LDSM.16.M88.4 R40, [R221+0x8800] ;  /* 0x00880000dd28783b */ /* 0x000f260000000200 */
[C---:B------:R-:W-:Y:S06]  /*8650*/  HMMA.16816.F32.BF16 R244, R8.reuse, R22, R184 ;  /* 0x0000001608f4723c */ /* 0x040fec00000418b8 */
[C---:B------:R-:W-:Y:S06]  /*8660*/  HMMA.16816.F32.BF16 R248, R8.reuse, R36, R188 ;  /* 0x0000002408f8723c */ /* 0x040fec00000418bc */
[----:B------:R-:W-:Y:S01]  /*8670*/  HMMA.16816.F32.BF16 R192, R8, R38, R192 ;  /* 0x0000002608c0723c */ /* 0x000fe200000418c0 */
[----:B------:R-:W5:Y:S05]  /*8680*/  LDSM.16.M88.4 R8, [R225+0x5000] ;  /* 0x00500000e108783b */ /* 0x000f6a0000000200 */
[-C--:B-1----:R-:W-:Y:S06]  /*8690*/  HMMA.16816.F32.BF16 R20, R4, R32.reuse, R200 ;  /* 0x000000200414723c */ /* 0x082fec00000418c8 */
[----:B--2---:R-:W-:Y:S06]  /*86a0*/  HMMA.16816.F32.BF16 R36, R16, R32, R52 ;  /* 0x000000201024723c */ /* 0x004fec0000041834 */
[-C--:B------:R-:W-:Y:S06]  /*86b0*/  HMMA.16816.F32.BF16 R56, R4, R34.reuse, R236 ;  /* 0x000000220438723c */ /* 0x080fec00000418ec */
[----:B------:R-:W-:Y:S01]  /*86c0*/  HMMA.16816.F32.BF16 R32, R16, R34, R48 ;  /* 0x000000221020723c */ /* 0x000fe20000041830 */
[----:B------:R-:W-:-:S02]  /*86d0*/  IMAD.MOV.U32 R238, RZ, RZ, R100 ;  /* 0x000000ffffee7224 */ /* 0x000fc400078e0064 */
[----:B------:R-:W-:-:S03]  /*86e0*/  IMAD.MOV.U32 R239, RZ, RZ, R105 ;  /* 0x000000ffffef7224 */ /* 0x000fc600078e0069 */
[----:B---3--:R-:W-:Y:S01]  /*86f0*/  HMMA.16816.F32.BF16 R52, R12, R24, R20 ;  /* 0x000000180c34723c */ /* 0x008fe20000041814 */
[----:B------:R-:W1:Y:S05]  /*8700*/  LDSM.16.M88.4 R20, [R223+0x8400] ;  /* 0x00840000df14783b */ /* 0x000e6a0000000200 */
[C---:B------:R-:W-:Y:S06]  /*8710*/  HMMA.16816.F32.BF16 R64, R4.reuse, R28, R216 ;  /* 0x0000001c0440723c */ /* 0x040fec00000418d8 */
[----:B------:R-:W-:Y:S01]  /*8720*/  HMMA.16816.F32.BF16 R172, R4, R30, R212 ;  /* 0x0000001e04ac723c */ /* 0x000fe200000418d4 */
[----:B------:R-:W-:-:S05]  /*8730*/  IMAD.MOV.U32 R218, RZ, RZ, R106 ;  /* 0x000000ffffda7224 */ /* 0x000fca00078e006a */
[----:B----4-:R-:W-:Y:S01]  /*8740*/  HMMA.16816.F32.BF16 R184, R4, R40, R208 ;  /* 0x0000002804b8723c */ /* 0x010fe200000418d0 */
[----:B------:R-:W-:-:S05]  /*8750*/  IMAD.MOV.U32 R214, RZ, RZ, R107 ;  /* 0x000000ffffd67224 */ /* 0x000fca00078e006b */
[C---:B------:R-:W-:Y:S01]  /*8760*/  HMMA.16816.F32.BF16 R204, R4.reuse, R42, R204 ;  /* 0x0000002a04cc723c */ /* 0x040fe200000418cc */
[----:B------:R-:W-:Y:S02]  /*8770*/  FSEL R100, R52, -INF , !P2 ;  /* 0xff80000034647808 */ /* 0x000fe40005000000 */
[----:B------:R-:W-:Y:S02]  /*8780*/  ISETP.GE.AND P2, PT, R0, R230, PT ;  /* 0x000000e60000720c */ /* 0x000fe40003f46270 */
[----:B------:R-:W-:Y:S01]  /*8790*/  FSEL R105, R54, -INF , !P0 ;  /* 0xff80000036697808 */ /* 0x000fe20004000000 */
[C---:B------:R-:W-:Y:S01]  /*87a0*/  HMMA.16816.F32.BF16 R180, R4.reuse, R44, R180 ;  /* 0x0000002c04b4723c */ /* 0x040fe200000418b4 */
[----:B------:R-:W-:Y:S02]  /*87b0*/  ISETP.LT.OR P2, PT, R0, R228, P2 ;  /* 0x000000e40000720c */ /* 0x000fe40001741670 */
[C---:B------:R-:W-:Y:S02]  /*87c0*/  ISETP.GE.AND P0, PT, R2.reuse, R233, PT ;  /* 0x000000e90200720c */ /* 0x040fe40003f06270 */
[----:B------:R-:W-:Y:S01]  /*87d0*/  FSEL R106, R55, -INF , !P5 ;  /* 0xff800000376a7808 */ /* 0x000fe20006800000 */
[----:B------:R-:W-:Y:S01]  /*87e0*/  HMMA.16816.F32.BF16 R176, R4, R46, R176 ;  /* 0x0000002e04b0723c */ /* 0x000fe200000418b0 */
[----:B------:R-:W-:-:S02]  /*87f0*/  ISETP.LT.OR P0, PT, R2, R227, P0 ;  /* 0x000000e30200720c */ /* 0x000fc40000701670 */
[----:B------:R-:W-:-:S03]  /*8800*/  ISETP.GE.AND P5, PT, R3, R232, PT ;  /* 0x000000e80300720c */ /* 0x000fc60003fa6270 */
[----:B-----5:R-:W-:Y:S01]  /*8810*/  HMMA.16816.F32.BF16 R4, R8, R24, R36 ;  /* 0x000000180804723c */ /* 0x020fe20000041824 */
[----:B------:R-:W-:-:S05]  /*8820*/  ISETP.LT.OR P5, PT, R3, R229, P5 ;  /* 0x000000e50300720c */ /* 0x000fca0002fa1670 */
        /* <DEDUP_REMOVED lines=14> */
[----:B------:R-:W-:Y:S01]  /*8910*/  FSEL R57, R32, -INF , !P0 ;  /* 0xff80000020397808 */ /* 0x000fe20004000000 */
[----:B------:R-:W-:Y:S01]  /*8920*/  HMMA.16816.F32.BF16 R52, R16, R40, R240 ;  /* 0x000000281034723c */ /* 0x000fe200000418f0 */
[C---:B------:R-:W-:Y:S02]  /*8930*/  ISETP.GE.AND P0, PT, R3.reuse, R230, PT ;  /* 0x000000e60300720c */ /* 0x040fe40003f06270 */
[C---:B------:R-:W-:Y:S02]  /*8940*/  ISETP.LT.OR P2, PT, R2.reuse, R229, P2 ;  /* 0x000000e50200720c */ /* 0x040fe40001741670 */
[-C--:B------:R-:W-:Y:S01]  /*8950*/  ISETP.LT.OR P1, PT, R2, R228.reuse, P1 ;  /* 0x000000e40200720c */ /* 0x080fe20000f21670 */
[----:B------:R-:W-:Y:S01]  /*8960*/  HMMA.16816.F32.BF16 R24, R8, R20, R60 ;  /* 0x000000140818723c */ /* 0x000fe2000004183c */
[----:B------:R-:W-:Y:S01]  /*8970*/  ISETP.LT.OR P0, PT, R3, R228, P0 ;  /* 0x000000e40300720c */ /* 0x000fe20000701670 */
[----:B------:R-:W-:Y:S01]  /*8980*/  IMAD.WIDE.U32 R240, R238, -0x2daee0ad, RZ ;  /* 0xd2511f53eef07825 */ /* 0x000fe200078e00ff */
[----:B------:R-:W-:-:S02]  /*8990*/  ISETP.GE.AND P3, PT, R2, R231, PT ;  /* 0x000000e70200720c */ /* 0x000fc40003f66270 */
[----:B------:R-:W-:Y:S01]  /*89a0*/  ISETP.GE.AND P4, PT, R3, R231, PT ;  /* 0x000000e70300720c */ /* 0x000fe20003f86270 */
[----:B------:R-:W-:Y:S01]  /*89b0*/  HMMA.16816.F32.BF16 R28, R8, R22, R28 ;  /* 0x00000016081c723c */ /* 0x000fe2000004181c */
[----:B------:R-:W-:Y:S01]  /*89c0*/  FSEL R61, R48, -INF , !P2 ;  /* 0xff800000303d7808 */ /* 0x000fe20005000000 */
[----:B------:R-:W-:Y:S01]  /*89d0*/  STL.64 [R1+0x8], R240 ;  /* 0x000008f001007387 */ /* 0x000fe20000100a00 */
[----:B------:R-:W-:Y:S02]  /*89e0*/  FSEL R64, R50, -INF , !P1 ;  /* 0xff80000032407808 */ /* 0x000fe40004800000 */
[----:B------:R-:W-:Y:S01]  /*89f0*/  FSEL R62, R49, -INF , !P5 ;  /* 0xff800000313e7808 */ /* 0x000fe20006800000 */
[----:B------:R-:W-:Y:S01]  /*8a00*/  HMMA.16816.F32.BF16 R40, R16, R42, R244 ;  /* 0x0000002a1028723c */ /* 0x000fe200000418f4 */
[----:B------:R-:W-:Y:S02]  /*8a10*/  FSEL R63, R51, -INF , !P0 ;  /* 0xff800000333f7808 */ /* 0x000fe40004000000 */
[-C--:B------:R-:W-:Y:S01]  /*8a20*/  ISETP.LT.OR P3, PT, R2, R226.reuse, P3 ;  /* 0x000000e20200720c */ /* 0x080fe20001f61670 */
[C---:B------:R-:W-:Y:S01]  /*8a30*/  VIADD R2, R0.reuse, 0x10 ;  /* 0x0000001000027836 */ /* 0x040fe20000000000 */
[C---:B------:R-:W-:Y:S01]  /*8a40*/  ISETP.LT.OR P6, PT, R3.reuse, R227, P6 ;  /* 0x000000e30300720c */ /* 0x040fe200037c1670 */
[----:B------:R-:W-:Y:S01]  /*8a50*/  HMMA.16816.F32.BF16 R48, R12, R22, R172 ;  /* 0x000000160c30723c */ /* 0x000fe200000418ac */
[----:B------:R-:W-:Y:S01]  /*8a60*/  ISETP.LT.OR P4, PT, R3, R226, P4 ;  /* 0x000000e20300720c */ /* 0x000fe20002781670 */
[----:B------:R-:W-:Y:S01]  /*8a70*/  VIADD R3, R0, 0x11 ;  /* 0x0000001100037836 */ /* 0x000fe20000000000 */
[----:B------:R-:W-:Y:S01]  /*8a80*/  FSEL R60, R34, -INF , !P3 ;  /* 0xff800000223c7808 */ /* 0x000fe20005800000 */
[----:B------:R-:W2:Y:S01]  /*8a90*/  LDSM.16.M88.4 R20, [R223+0x8c00] ;  /* 0x008c0000df14783b */ /* 0x000ea20000000200 */
[----:B------:R-:W-:Y:S01]  /*8aa0*/  FSEL R56, R33, -INF , !P6 ;  /* 0xff80000021387808 */ /* 0x000fe20007000000 */
[----:B------:R-:W-:Y:S01]  /*8ab0*/  IMAD.WIDE.U32 R244, R214, -0x326172a9, RZ ;  /* 0xcd9e8d57d6f47825 */ /* 0x000fe200078e00ff */
[----:B------:R-:W-:Y:S01]  /*8ac0*/  ISETP.GE.AND P3, PT, R2, R233, PT ;  /* 0x000000e90200720c */ /* 0x000fe20003f66270 */
[----:B------:R-:W-:-:S04]  /*8ad0*/  DEPBAR.LE SB0, 0x0 ;  /* 0x000080000000791a */ /* 0x000fc80000000000 */
[C---:B------:R-:W-:Y:S02]  /*8ae0*/  ISETP.GE.AND P2, PT, R2.reuse, R231, PT ;  /* 0x000000e70200720c */ /* 0x040fe40003f46270 */
[C---:B------:R-:W-:Y:S02]  /*8af0*/  ISETP.GE.AND P1, PT, R2.reuse, R232, PT ;  /* 0x000000e80200720c */ /* 0x040fe40003f26270 */
[C---:B------:R-:W-:Y:S02]  /*8b00*/  ISETP.GE.AND P5, PT, R2.reuse, R230, PT ;  /* 0x000000e60200720c */ /* 0x040fe40003fa6270 */
[C---:B------:R-:W-:Y:S01]  /*8b10*/  ISETP.GE.AND P0, PT, R3.reuse, R233, PT ;  /* 0x000000e90300720c */ /* 0x040fe20003f06270 */
[----:B-1----:R-:W-:Y:S01]  /*8b20*/  HMMA.16816.F32.BF16 R40, R8, R6, R40 ;  /* 0x000000060828723c */ /* 0x002fe20000041828 */
[----:B------:R-:W-:Y:S01]  /*8b30*/  BAR.SYNC.DEFER_BLOCKING 0x0 ;  /* 0x0000000000007b1d */ /* 0x000fe20000010000 */
[----:B------:R-:W-:Y:S02]  /*8b40*/  ISETP.GE.AND P6, PT, R3, R231, PT ;  /* 0x000000e70300720c */ /* 0x000fe40003fc6270 */
[----:B------:R-:W-:-:S02]  /*8b50*/  ISETP.LT.OR P3, PT, R2, R227, P3 ;  /* 0x000000e30200720c */ /* 0x000fc40001f61670 */
[C---:B------:R-:W-:Y:S02]  /*8b60*/  ISETP.LT.OR P2, PT, R2.reuse, R226, P2 ;  /* 0x000000e20200720c */ /* 0x040fe40001741670 */
[C---:B------:R-:W-:Y:S02]  /*8b70*/  ISETP.LT.OR P1, PT, R2.reuse, R229, P1 ;  /* 0x000000e50200720c */ /* 0x040fe40000f21670 */
[----:B------:R-:W-:Y:S01]  /*8b80*/  ISETP.LT.OR P5, PT, R2, R228, P5 ;  /* 0x000000e40200720c */ /* 0x000fe20002fa1670 */
[----:B------:R-:W-:Y:S01]  /*8b90*/  VIADD R2, R0, 0x18 ;  /* 0x0000001800027836 */ /* 0x000fe20000000000 */
[C---:B------:R-:W-:Y:S02]  /*8ba0*/  ISETP.LT.OR P0, PT, R3.reuse, R227, P0 ;  /* 0x000000e30300720c */ /* 0x040fe40000701670 */
[----:B------:R-:W-:Y:S02]  /*8bb0*/  ISETP.LT.OR P6, PT, R3, R226, P6 ;  /* 0x000000e20300720c */ /* 0x000fe400037c1670 */
[----:B------:R-:W-:-:S02]  /*8bc0*/  FSEL R59, R35, -INF , !P4 ;  /* 0xff800000233b7808 */ /* 0x000fc40006000000 */
[----:B------:R-:W-:Y:S01]  /*8bd0*/  FSEL R198, R36, -INF , !P3 ;  /* 0xff80000024c67808 */ /* 0x000fe20005800000 */
[-C--:B------:R-:W-:Y:S01]  /*8be0*/  HMMA.16816.F32.BF16 R32, R8, R4.reuse, R52 ;  /* 0x000000040820723c */ /* 0x080fe20000041834 */
[----:B------:R-:W-:Y:S02]  /*8bf0*/  FSEL R200, R38, -INF , !P2 ;  /* 0xff80000026c87808 */ /* 0x000fe40005000000 */
[----:B------:R-:W-:Y:S02]  /*8c00*/  FSEL R197, R37, -INF , !P0 ;  /* 0xff80000025c57808 */ /* 0x000fe40004000000 */
[----:B------:R-:W-:Y:S02]  /*8c10*/  FSEL R199, R39, -INF , !P6 ;  /* 0xff80000027c77808 */ /* 0x000fe40007000000 */
[C---:B------:R-:W-:Y:S01]  /*8c20*/  ISETP.GE.AND P4, PT, R3.reuse, R232, PT ;  /* 0x000000e80300720c */ /* 0x040fe20003f86270 */
[----:B------:R-:W-:Y:S01]  /*8c30*/  HMMA.16816.F32.BF16 R36, R12, R4, R184 ;  /* 0x000000040c24723c */ /* 0x000fe200000418b8 */
[----:B------:R-:W-:-:S02]  /*8c40*/  ISETP.GE.AND P3, PT, R3, R230, PT ;  /* 0x000000e60300720c */ /* 0x000fc40003f66270 */
[----:B------:R-:W-:Y:S02]  /*8c50*/  ISETP.GE.AND P2, PT, R2, R233, PT ;  /* 0x000000e90200720c */ /* 0x000fe40003f46270 */
[C---:B------:R-:W-:Y:S02]  /*8c60*/  ISETP.LT.OR P4, PT, R3.reuse, R229, P4 ;  /* 0x000000e50300720c */ /* 0x040fe40002781670 */
[----:B------:R-:W-:Y:S01]  /*8c70*/  ISETP.LT.OR P3, PT, R3, R228, P3 ;  /* 0x000000e40300720c */ /* 0x000fe20001f61670 */
[----:B------:R-:W-:Y:S01]  /*8c80*/  VIADD R3, R0, 0x19 ;  /* 0x0000001900037836 */ /* 0x000fe20000000000 */
[----:B------:R-:W-:Y:S02]  /*8c90*/  FSEL R174, R24, -INF , !P1 ;  /* 0xff80000018ae7808 */ /* 0x000fe40004800000 */
[----:B------:R-:W-:Y:S02]  /*8ca0*/  FSEL R175, R26, -INF , !P5 ;  /* 0xff8000001aaf7808 */ /* 0x000fe40006800000 */
[----:B------:R-:W-:-:S02]  /*8cb0*/  ISETP.LT.OR P2, PT, R2, R227, P2 ;  /* 0x000000e30200720c */ /* 0x000fc40001741670 */
[C---:B------:R-:W-:Y:S02]  /*8cc0*/  ISETP.GE.AND P1, PT, R2.reuse, R231, PT ;  /* 0x000000e70200720c */ /* 0x040fe40003f26270 */
[C---:B------:R-:W-:Y:S02]  /*8cd0*/  ISETP.GE.AND P5, PT, R2.reuse, R232, PT ;  /* 0x000000e80200720c */ /* 0x040fe40003fa6270 */
[----:B------:R-:W-:Y:S02]  /*8ce0*/  ISETP.GE.AND P0, PT, R2, R230, PT ;  /* 0x000000e60200720c */ /* 0x000fe40003f06270 */
[----:B------:R-:W-:Y:S02]  /*8cf0*/  FSEL R191, R27, -INF , !P3 ;  /* 0xff8000001bbf7808 */ /* 0x000fe40005800000 */
[----:B------:R-:W-:Y:S02]  /*8d00*/  FSEL R196, R48, -INF , !P2 ;  /* 0xff80000030c47808 */ /* 0x000fe40005000000 */
[----:B------:R-:W-:-:S02]  /*8d10*/  ISETP.LT.OR P1, PT, R2, R226, P1 ;  /* 0x000000e20200720c */ /* 0x000fc40000f21670 */
[CC--:B------:R-:W-:Y:S02]  /*8d20*/  ISETP.LT.OR P5, PT, R2.reuse, R229.reuse, P5 ;  /* 0x000000e50200720c */ /* 0x0c0fe40002fa1670 */
[----:B------:R-:W-:Y:S01]  /*8d30*/  ISETP.LT.OR P0, PT, R2, R228, P0 ;  /* 0x000000e40200720c */ /* 0x000fe20000701670 */
[----:B------:R-:W-:Y:S01]  /*8d40*/  VIADD R2, R0, 0x20 ;  /* 0x0000002000027836 */ /* 0x000fe20000000000 */
[C---:B------:R-:W-:Y:S02]  /*8d50*/  ISETP.GE.AND P3, PT, R3.reuse, R232, PT ;  /* 0x000000e80300720c */ /* 0x040fe40003f66270 */
[----:B------:R-:W-:Y:S02]  /*8d60*/  ISETP.GE.AND P2, PT, R3, R230, PT ;  /* 0x000000e60300720c */ /* 0x000fe40003f46270 */
[----:B------:R-:W-:Y:S02]  /*8d70*/  FSEL R67, R25, -INF , !P4 ;  /* 0xff80000019437808 */ /* 0x000fe40006000000 */
[C---:B------:R-:W-:Y:S01]  /*8d80*/  ISETP.LT.OR P3, PT, R3.reuse, R229, P3 ;  /* 0x000000e50300720c */ /* 0x040fe20001f61670 */
[----:B------:R-:W-:Y:S01]  /*8d90*/  HMMA.16816.F32.BF16 R24, R16, R44, R248 ;  /* 0x0000002c1018723c */ /* 0x000fe200000418f8 */
[----:B------:R-:W-:-:S02]  /*8da0*/  ISETP.LT.OR P2, PT, R3, R228, P2 ;  /* 0x000000e40300720c */ /* 0x000fc40001741670 */
[C---:B------:R-:W-:Y:S02]  /*8db0*/  ISETP.GE.AND P6, PT, R3.reuse, R233, PT ;  /* 0x000000e90300720c */ /* 0x040fe40003fc6270 */
[----:B------:R-:W-:Y:S01]  /*8dc0*/  ISETP.GE.AND P4, PT, R3, R231, PT ;  /* 0x000000e70300720c */ /* 0x000fe20003f86270 */
[----:B------:R-:W-:Y:S01]  /*8dd0*/  HMMA.16816.F32.BF16 R16, R16, R46, R192 ;  /* 0x0000002e1010723c */ /* 0x000fe200000418c0 */
[----:B------:R-:W-:Y:S01]  /*8de0*/  FSEL R185, R50, -INF , !P1 ;  /* 0xff80000032b97808 */ /* 0x000fe20004800000 */
[----:B------:R-:W-:Y:S01]  /*8df0*/  IMAD.WIDE.U32 R248, R218, -0x326172a9, RZ ;  /* 0xcd9e8d57daf87825 */ /* 0x000fe200078e00ff */
[----:B------:R-:W-:Y:S02]  /*8e00*/  ISETP.GE.AND P1, PT, R2, R233, PT ;  /* 0x000000e90200720c */ /* 0x000fe40003f26270 */
[----:B------:R-:W-:Y:S02]  /*8e10*/  FSEL R53, R28, -INF , !P5 ;  /* 0xff8000001c357808 */ /* 0x000fe40006800000 */
[----:B------:R-:W-:-:S02]  /*8e20*/  FSEL R66, R30, -INF , !P0 ;  /* 0xff8000001e427808 */ /* 0x000fc40004000000 */
[----:B------:R-:W-:Y:S02]  /*8e30*/  FSEL R48, R29, -INF , !P3 ;  /* 0xff8000001d307808 */ /* 0x000fe40005800000 */
[----:B------:R-:W-:Y:S02]  /*8e40*/  FSEL R65, R31, -INF , !P2 ;  /* 0xff8000001f417808 */ /* 0x000fe40005000000 */
[CC--:B------:R-:W-:Y:S01]  /*8e50*/  ISETP.LT.OR P6, PT, R3.reuse, R227.reuse, P6 ;  /* 0x000000e30300720c */ /* 0x0c0fe200037c1670 */
[C---:B------:R-:W-:Y:S01]  /*8e60*/  HMMA.16816.F32.BF16 R28, R12.reuse, R6, R204 ;  /* 0x000000060c1c723c */ /* 0x040fe200000418cc */
[----:B------:R-:W-:Y:S01]  /*8e70*/  ISETP.LT.OR P4, PT, R3, R226, P4 ;  /* 0x000000e20300720c */ /* 0x000fe20002781670 */
[----:B------:R-:W-:Y:S01]  /*8e80*/  VIADD R3, R0, 0x21 ;  /* 0x0000002100037836 */ /* 0x000fe20000000000 */
[C---:B------:R-:W-:Y:S02]  /*8e90*/  ISETP.LT.OR P1, PT, R2.reuse, R227, P1 ;  /* 0x000000e30200720c */ /* 0x040fe40000f21670 */
[C---:B------:R-:W-:Y:S01]  /*8ea0*/  ISETP.GE.AND P5, PT, R2.reuse, R231, PT ;  /* 0x000000e70200720c */ /* 0x040fe20003fa6270 */
[----:B--2---:R-:W-:Y:S01]  /*8eb0*/  HMMA.16816.F32.BF16 R4, R12, R20, R180 ;  /* 0x000000140c04723c */ /* 0x004fe200000418b4 */
[----:B------:R-:W-:-:S02]  /*8ec0*/  ISETP.GE.AND P0, PT, R2, R232, PT ;  /* 0x000000e80200720c */ /* 0x000fc40003f06270 */
[----:B------:R-:W-:Y:S02]  /*8ed0*/  ISETP.GE.AND P3, PT, R2, R230, PT ;  /* 0x000000e60200720c */ /* 0x000fe40003f66270 */
[----:B------:R-:W-:Y:S01]  /*8ee0*/  FSEL R49, R49, -INF , !P6 ;  /* 0xff80000031317808 */ /* 0x000fe20007000000 */
[----:B------:R-:W-:Y:S01]  /*8ef0*/  HMMA.16816.F32.BF16 R24, R8, R20, R24 ;  /* 0x000000140818723c */ /* 0x000fe20000041818 */
[----:B------:R-:W-:Y:S02]  /*8f00*/  FSEL R184, R51, -INF , !P4 ;  /* 0xff80000033b87808 */ /* 0x000fe40006000000 */
[----:B------:R-:W-:Y:S02]  /*8f10*/  FSEL R210, R36, -INF , !P1 ;  /* 0xff80000024d27808 */ /* 0x000fe40004800000 */
[C---:B------:R-:W-:Y:S01]  /*8f20*/  ISETP.GE.AND P6, PT, R3.reuse, R233, PT ;  /* 0x000000e90300720c */ /* 0x040fe20003fc6270 */
[----:B------:R-:W-:Y:S01]  /*8f30*/  HMMA.16816.F32.BF16 R12, R12, R22, R176 ;  /* 0x000000160c0c723c */ /* 0x000fe200000418b0 */
[----:B------:R-:W-:-:S02]  /*8f40*/  ISETP.GE.AND P4, PT, R3, R231, PT ;  /* 0x000000e70300720c */ /* 0x000fc40003f86270 */
[C---:B------:R-:W-:Y:S02]  /*8f50*/  ISETP.GE.AND P2, PT, R3.reuse, R232, PT ;  /* 0x000000e80300720c */ /* 0x040fe40003f46270 */
[C---:B------:R-:W-:Y:S02]  /*8f60*/  ISETP.GE.AND P1, PT, R3.reuse, R230, PT ;  /* 0x000000e60300720c */ /* 0x040fe40003f26270 */
[C---:B------:R-:W-:Y:S02]  /*8f70*/  ISETP.LT.OR P5, PT, R2.reuse, R226, P5 ;  /* 0x000000e20200720c */ /* 0x040fe40002fa1670 */
[C---:B------:R-:W-:Y:S02]  /*8f80*/  ISETP.LT.OR P0, PT, R2.reuse, R229, P0 ;  /* 0x000000e50200720c */ /* 0x040fe40000701670 */
[----:B------:R-:W-:Y:S01]  /*8f90*/  ISETP.LT.OR P3, PT, R2, R228, P3 ;  /* 0x000000e40200720c */ /* 0x000fe20001f61670 */
[----:B------:R-:W-:Y:S01]  /*8fa0*/  VIADD R2, R0, 0x28 ;  /* 0x0000002800027836 */ /* 0x000fe20000000000 */
[----:B------:R-:W-:-:S02]  /*8fb0*/  ISETP.LT.OR P6, PT, R3, R227, P6 ;  /* 0x000000e30300720c */ /* 0x000fc400037c1670 */
[C---:B------:R-:W-:Y:S02]  /*8fc0*/  ISETP.LT.OR P4, PT, R3.reuse, R226, P4 ;  /* 0x000000e20300720c */ /* 0x040fe40002781670 */
[C---:B------:R-:W-:Y:S02]  /*8fd0*/  ISETP.LT.OR P2, PT, R3.reuse, R229, P2 ;  /* 0x000000e50300720c */ /* 0x040fe40001741670 */
[----:B------:R-:W-:Y:S01]  /*8fe0*/  ISETP.LT.OR P1, PT, R3, R228, P1 ;  /* 0x000000e40300720c */ /* 0x000fe20000f21670 */
[----:B------:R-:W-:Y:S01]  /*8ff0*/  VIADD R3, R0, 0x29 ;  /* 0x0000002900037836 */ /* 0x000fe20000000000 */
        /* <DEDUP_REMOVED lines=8> */
[----:B------:R-:W-:-:S02]  /*9080*/  FSEL R212, R39, -INF , !P4 ;  /* 0xff80000027d47808 */ /* 0x000fc40006000000 */
[C---:B------:R-:W-:Y:S02]  /*9090*/  ISETP.GE.AND P4, PT, R3.reuse, R233, PT ;  /* 0x000000e90300720c */ /* 0x040fe40003f86270 */
[C---:B------:R-:W-:Y:S02]  /*90a0*/  ISETP.LT.OR P5, PT, R2.reuse, R227, P5 ;  /* 0x000000e30200720c */ /* 0x040fe40002fa1670 */
[C---:B------:R-:W-:Y:S02]  /*90b0*/  ISETP.LT.OR P0, PT, R2.reuse, R226, P0 ;  /* 0x000000e20200720c */ /* 0x040fe40000701670 */
[C---:B------:R-:W-:Y:S02]  /*90c0*/  ISETP.LT.OR P3, PT, R2.reuse, R229, P3 ;  /* 0x000000e50200720c */ /* 0x040fe40001f61670 */
[----:B------:R-:W-:Y:S01]  /*90d0*/  ISETP.LT.OR P6, PT, R2, R228, P6 ;  /* 0x000000e40200720c */ /* 0x000fe200037c1670 */
[----:B------:R-:W-:Y:S01]  /*90e0*/  VIADD R2, R0, 0x30 ;  /* 0x0000003000027836 */ /* 0x000fe20000000000 */
[----:B------:R-:W-:-:S02]  /*90f0*/  ISETP.LT.OR P4, PT, R3, R227, P4 ;  /* 0x000000e30300720c */ /* 0x000fc40002781670 */
[----:B------:R-:W-:Y:S02]  /*9100*/  FSEL R203, R30, -INF , !P0 ;  /* 0xff8000001ecb7808 */ /* 0x000fe40004000000 */
[----:B------:R-:W-:Y:S02]  /*9110*/  FSEL R179, R40, -INF , !P3 ;  /* 0xff80000028b37808 */ /* 0x000fe40005800000 */
[----:B------:R-:W-:Y:S02]  /*9120*/  FSEL R181, R42, -INF , !P6 ;  /* 0xff8000002ab57808 */ /* 0x000fe40007000000 */
[----:B------:R-:W-:Y:S02]  /*9130*/  FSEL R202, R29, -INF , !P4 ;  /* 0xff8000001dca7808 */ /* 0x000fe40006000000 */
[----:B------:R-:W-:Y:S02]  /*9140*/  FSEL R180, R33, -INF , !P2 ;  /* 0xff80000021b47808 */ /* 0x000fe40005000000 */
[----:B------:R-:W-:-:S02]  /*9150*/  ISETP.GE.AND P0, PT, R2, R233, PT ;  /* 0x000000e90200720c */ /* 0x000fc40003f06270 */
[CC--:B------:R-:W-:Y:S02]  /*9160*/  ISETP.GE.AND P3, PT, R2.reuse, R231.reuse, PT ;  /* 0x000000e70200720c */ /* 0x0c0fe40003f66270 */
        /* <DEDUP_REMOVED lines=11> */
[----:B------:R-:W-:-:S02]  /*9220*/  ISETP.GE.AND P1, PT, R3, R232, PT ;  /* 0x000000e80300720c */ /* 0x000fc40003f26270 */
[----:B------:R-:W-:Y:S02]  /*9230*/  ISETP.GE.AND P5, PT, R3, R230, PT ;  /* 0x000000e60300720c */ /* 0x000fe40003fa6270 */
[----:B------:R-:W-:Y:S02]  /*9240*/  FSEL R201, R31, -INF , !P2 ;  /* 0xff8000001fc97808 */ /* 0x000fe40005000000 */
[----:B------:R-:W-:Y:S01]  /*9250*/  ISETP.GE.AND P2, PT, R2, R233, PT ;  /* 0x000000e90200720c */ /* 0x000fe20003f46270 */
[----:B------:R-:W-:Y:S01]  /*9260*/  HMMA.16816.F32.BF16 R28, R8, R22, R16 ;  /* 0x00000016081c723c */ /* 0x000fe20000041810 */
[C---:B------:R-:W-:Y:S02]  /*9270*/  ISETP.LT.OR P1, PT, R3.reuse, R229, P1 ;  /* 0x000000e50300720c */ /* 0x040fe40000f21670 */
[----:B------:R-:W-:Y:S01]  /*9280*/  ISETP.LT.OR P5, PT, R3, R228, P5 ;  /* 0x000000e40300720c */ /* 0x000fe20002fa1670 */
[----:B------:R-:W-:Y:S01]  /*9290*/  VIADD R3, R0, 0x38 ;  /* 0x0000003800037836 */ /* 0x000fe20000000000 */
[----:B------:R-:W-:Y:S01]  /*92a0*/  ISETP.LT.OR P2, PT, R2, R227, P2 ;  /* 0x000000e30200720c */ /* 0x000fe20001741670 */
[----:B------:R-:W-:Y:S01]  /*92b0*/  VIADD R0, R0, 0x39 ;  /* 0x0000003900007836 */ /* 0x000fe20000000000 */
[----:B------:R-:W-:-:S02]  /*92c0*/  FSEL R178, R41, -INF , !P1 ;  /* 0xff80000029b27808 */ /* 0x000fc40004800000 */
[----:B------:R-:W-:Y:S02]  /*92d0*/  FSEL R211, R24, -INF , !P6 ;  /* 0xff80000018d37808 */ /* 0x000fe40007000000 */
[----:B------:R-:W-:Y:S02]  /*92e0*/  FSEL R217, R5, -INF , !P2 ;  /* 0xff80000005d97808 */ /* 0x000fe40005000000 */
[----:B------:R-:W-:Y:S02]  /*92f0*/  ISETP.GE.AND P1, PT, R2, R231, PT ;  /* 0x000000e70200720c */ /* 0x000fe40003f26270 */
[C---:B------:R-:W-:Y:S02]  /*9300*/  ISETP.GE.AND P6, PT, R3.reuse, R233, PT ;  /* 0x000000e90300720c */ /* 0x040fe40003fc6270 */
[----:B------:R-:W-:Y:S02]  /*9310*/  ISETP.GE.AND P2, PT, R3, R231, PT ;  /* 0x000000e70300720c */ /* 0x000fe40003f46270 */
[----:B------:R-:W-:-:S02]  /*9320*/  FSEL R215, R4, -INF , !P0 ;  /* 0xff80000004d77808 */ /* 0x000fc40004000000 */
[C---:B------:R-:W-:Y:S02]  /*9330*/  ISETP.GE.AND P0, PT, R2.reuse, R232, PT ;  /* 0x000000e80200720c */ /* 0x040fe40003f06270 */
[CC--:B------:R-:W-:Y:S02]  /*9340*/  ISETP.LT.OR P1, PT, R2.reuse, R226.reuse, P1 ;  /* 0x000000e20200720c */ /* 0x0c0fe40000f21670 */
[C---:B------:R-:W-:Y:S02]  /*9350*/  ISETP.LT.OR P6, PT, R3.reuse, R227, P6 ;  /* 0x000000e30300720c */ /* 0x040fe400037c1670 */
[----:B------:R-:W-:Y:S02]  /*9360*/  ISETP.LT.OR P2, PT, R3, R226, P2 ;  /* 0x000000e20300720c */ /* 0x000fe40001741670 */
[----:B------:R-:W-:Y:S02]  /*9370*/  ISETP.LT.OR P0, PT, R2, R229, P0 ;  /* 0x000000e50200720c */ /* 0x000fe40000701670 */
[----:B------:R-:W-:-:S02]  /*9380*/  FSEL R237, R7, -INF , !P1 ;  /* 0xff80000007ed7808 */ /* 0x000fc40004800000 */
[----:B------:R-:W-:Y:S02]  /*9390*/  FSEL R216, R12, -INF , !P6 ;  /* 0xff8000000cd87808 */ /* 0x000fe40007000000 */
[----:B------:R-:W-:Y:S02]  /*93a0*/  FSEL R236, R14, -INF , !P2 ;  /* 0xff8000000eec7808 */ /* 0x000fe40005000000 */
[C---:B------:R-:W-:Y:S02]  /*93b0*/  ISETP.GE.AND P1, PT, R3.reuse, R232, PT ;  /* 0x000000e80300720c */ /* 0x040fe40003f26270 */
[----:B------:R-:W-:Y:S02]  /*93c0*/  ISETP.GE.AND P6, PT, R0, R233, PT ;  /* 0x000000e90000720c */ /* 0x000fe40003fc6270 */
[----:B------:R-:W-:Y:S02]  /*93d0*/  ISETP.GE.AND P2, PT, R3, R230, PT ;  /* 0x000000e60300720c */ /* 0x000fe40003f46270 */
[----:B------:R-:W-:-:S02]  /*93e0*/  FSEL R219, R6, -INF , !P3 ;  /* 0xff80000006db7808 */ /* 0x000fc40005800000 */
[----:B------:R-:W-:Y:S02]  /*93f0*/  FSEL R208, R25, -INF , !P0 ;  /* 0xff80000019d07808 */ /* 0x000fe40004000000 */
[----:B------:R-:W-:Y:S02]  /*9400*/  ISETP.GE.AND P3, PT, R2, R230, PT ;  /* 0x000000e60200720c */ /* 0x000fe40003f66270 */
[----:B------:R-:W-:Y:S02]  /*9410*/  PLOP3.LUT P0, PT, PT, PT, UP0, 0x80, 0x0 ;  /* 0x000000000000781c */ /* 0x000fe40003f0f008 */
[C---:B------:R-:W-:Y:S02]  /*9420*/  ISETP.LT.OR P1, PT, R3.reuse, R229, P1 ;  /* 0x000000e50300720c */ /* 0x040fe40000f21670 */
[----:B------:R-:W-:Y:S02]  /*9430*/  ISETP.LT.OR P6, PT, R0, R227, P6 ;  /* 0x000000e30000720c */ /* 0x000fe400037c1670 */
[----:B------:R-:W-:-:S02]  /*9440*/  ISETP.LT.OR P2, PT, R3, R228, P2 ;  /* 0x000000e40300720c */ /* 0x000fc40001741670 */
[-C--:B------:R-:W-:Y:S02]  /*9450*/  LOP3.LUT R3, R245, R239.reuse, RZ, 0x3c, !PT ;  /* 0x000000eff5037212 */ /* 0x080fe400078e3cff */
[----:B------:R-:W-:Y:S02]  /*9460*/  LOP3.LUT R4, R249, R239, RZ, 0x3c, !PT ;  /* 0x000000eff9047212 */ /* 0x000fe400078e3cff */
[----:B------:R-:W-:Y:S01]  /*9470*/  ISETP.LT.OR P3, PT, R2, R228, P3 ;  /* 0x000000e40200720c */ /* 0x000fe20001f61670 */
[----:B------:R-:W-:Y:S01]  /*9480*/  IMAD.U32 R2, RZ, RZ, UR37 ;  /* 0x00000025ff027e24 */ /* 0x000fe2000f8e00ff */
[----:B------:R-:W-:Y:S01]  /*9490*/  FSEL R214, R13, -INF , !P6 ;  /* 0xff8000000dd67808 */ /* 0x000fe20007000000 */
[----:B------:R-:W-:Y:S01]  /*94a0*/  IMAD.WIDE.U32 R172, R3, -0x2daee0ad, RZ ;  /* 0xd2511f5303ac7825 */ /* 0x000fe200078e00ff */
[----:B------:R-:W-:Y:S02]  /*94b0*/  ISETP.GE.AND P6, PT, R0, R231, PT ;  /* 0x000000e70000720c */ /* 0x000fe40003fc6270 */
[----:B------:R-:W-:Y:S01]  /*94c0*/  LOP3.LUT R2, R241, UR41, R2, 0x96, !PT ;  /* 0x00000029f1027c12 */ /* 0x000fe2000f8e9602 */
[----:B------:R-:W-:Y:S01]  /*94d0*/  IMAD.WIDE.U32 R46, R4, -0x2daee0ad, RZ ;  /* 0xd2511f53042e7825 */ /* 0x000fe200078e00ff */
[----:B------:R-:W-:-:S02]  /*94e0*/  ISETP.LT.OR P6, PT, R0, R226, P6 ;  /* 0x000000e20000720c */ /* 0x000fc400037c1670 */
[--C-:B------:R-:W-:Y:S01]  /*94f0*/  LOP3.LUT R9, R173, UR21, R240.reuse, 0x96, !PT ;  /* 0x00000015ad097c12 */ /* 0x100fe2000f8e96f0 */
[----:B------:R-:W-:Y:S01]  /*9500*/  IMAD.WIDE.U32 R4, R2, -0x326172a9, RZ ;  /* 0xcd9e8d5702047825 */ /* 0x000fe200078e00ff */
[----:B------:R-:W-:Y:S02]  /*9510*/  LOP3.LUT R10, R47, UR21, R240, 0x96, !PT ;  /* 0x000000152f0a7c12 */ /* 0x000fe4000f8e96f0 */
[----:B------:R-:W-:Y:S02]  /*9520*/  FSEL R218, R15, -INF , !P6 ;  /* 0xff8000000fda7808 */ /* 0x000fe40007000000 */
[----:B------:R-:W-:Y:S02]  /*9530*/  FSEL R207, R28, -INF , !P1 ;  /* 0xff8000001ccf7808 */ /* 0x000fe40004800000 */
[----:B------:R-:W-:Y:S02]  /*9540*/  ISETP.GE.AND P6, PT, R0, R232, PT ;  /* 0x000000e80000720c */ /* 0x000fe40003fc6270 */
[----:B------:R-:W-:Y:S01]  /*9550*/  FMNMX.FTZ R8, R104, R100, !PT ;  /* 0x0000006468087209 */ /* 0x000fe20007810000 */
[----:B------:R-:W-:Y:S10]  /*9560*/  @!P0 BRA `(.L_x_798) ;  /* 0x0000000000708947 */ /* 0x000ff40003800000 */
        /* <DEDUP_REMOVED lines=28> */
.L_x_798:
[----:B------:R-:W2:Y:S04]  /*9730*/  LDL.LU R24, [R1+0x58] ;  /* 0x0000580001187983 */ /* 0x000ea80000300800 */
[----:B------:R-:W3:Y:S01]  /*9740*/  LDL.LU R25, [R1+0x60] ;  /* 0x0000600001197983 */ /* 0x000ee20000300800 */
[----:B-1----:R-:W-:Y:S01]  /*9750*/  FMNMX.FTZ R2, R58, R8, !PT ;  /* 0x000000083a027209 */ /* 0x002fe20007810000 */
[----:B------:R-:W-:Y:S01]  /*9760*/  IMAD.WIDE.U32 R54, R9, -0x326172a9, RZ ;  /* 0xcd9e8d5709367825 */ /* 0x000fe200078e00ff */
[----:B------:R-:W-:Y:S01]  /*9770*/  ISETP.GE.AND P1, PT, R0, R230, PT ;  /* 0x000000e60000720c */ /* 0x000fe20003f26270 */
[----:B------:R-:W-:Y:S01]  /*9780*/  UIADD3 UR41, UR41, 0x1, URZ ;  /* 0x0000000129297890 */ /* 0x000fe2000fffe03f */
[----:B------:R-:W-:Y:S01]  /*9790*/  FMNMX.FTZ R2, R57, R2, !PT ;  /* 0x0000000239027209 */ /* 0x000fe20007810000 */
[----:B------:R-:W-:Y:S01]  /*97a0*/  IMAD.WIDE.U32 R44, R10, -0x326172a9, RZ ;  /* 0xcd9e8d570a2c7825 */ /* 0x000fe200078e00ff */
[----:B------:R-:W-:-:S02]  /*97b0*/  ISETP.LT.OR P6, PT, R0, R229, P6 ;  /* 0x000000e50000720c */ /* 0x000fc400037c1670 */
[----:B------:R-:W-:Y:S01]  /*97c0*/  ISETP.LT.OR P1, PT, R0, R228, P1 ;  /* 0x000000e40000720c */ /* 0x000fe20000f21670 */
[----:B------:R-:W-:Y:S01]  /*97d0*/  IMAD.MOV.U32 R32, RZ, RZ, R252 ;  /* 0x000000ffff207224 */ /* 0x000fe200078e00fc */
[----:B------:R-:W-:Y:S01]  /*97e0*/  FMNMX.FTZ R0, R56, R2, !PT ;  /* 0x0000000238007209 */ /* 0x000fe20007810000 */
[----:B------:R-:W-:Y:S01]  /*97f0*/  IMAD.MOV.U32 R28, RZ, RZ, R235 ;  /* 0x000000ffff1c7224 */ /* 0x000fe200078e00eb */
[C---:B------:R-:W-:Y:S02]  /*9800*/  LOP3.LUT R6, R5.reuse, UR22, R244, 0x96, !PT ;  /* 0x0000001605067c12 */ /* 0x040fe4000f8e96f4 */
[----:B------:R-:W-:Y:S02]  /*9810*/  FMNMX.FTZ R0, R198, R0, !PT ;  /* 0x00000000c6007209 */ /* 0x000fe40007810000 */
[----:B------:R-:W-:Y:S01]  /*9820*/  LOP3.LUT R2, R5, UR22, R248, 0x96, !PT ;  /* 0x0000001605027c12 */ /* 0x000fe2000f8e96f8 */
[----:B------:R-:W-:Y:S01]  /*9830*/  IMAD.WIDE.U32 R6, R6, -0x2daee0ad, RZ ;  /* 0xd2511f5306067825 */ /* 0x000fe200078e00ff */
[----:B------:R-:W-:-:S02]  /*9840*/  LOP3.LUT R3, R55, UR20, R4, 0x96, !PT ;  /* 0x0000001437037c12 */ /* 0x000fc4000f8e9604 */
[----:B------:R-:W-:Y:S01]  /*9850*/  LOP3.LUT R4, R45, UR20, R4, 0x96, !PT ;  /* 0x000000142d047c12 */ /* 0x000fe2000f8e9604 */
[----:B------:R-:W-:Y:S01]  /*9860*/  IMAD.WIDE.U32 R8, R2, -0x2daee0ad, RZ ;  /* 0xd2511f5302087825 */ /* 0x000fe200078e00ff */
[----:B------:R-:W-:Y:S02]  /*9870*/  FMNMX.FTZ R0, R197, R0, !PT ;  /* 0x00000000c5007209 */ /* 0x000fe40007810000 */
[----:B------:R-:W-:Y:S01]  /*9880*/  FSEL R192, R29, -INF , !P6 ;  /* 0xff8000001dc07808 */ /* 0x000fe20007000000 */
[----:B------:R-:W-:Y:S01]  /*9890*/  IMAD.WIDE.U32 R16, R3, -0x2daee0ad, RZ ;  /* 0xd2511f5303107825 */ /* 0x000fe200078e00ff */
[----:B------:R-:W-:Y:S02]  /*98a0*/  FMNMX.FTZ R2, R196, R0, !PT ;  /* 0x00000000c4027209 */ /* 0x000fe40007810000 */
[----:B------:R-:W-:Y:S01]  /*98b0*/  FMNMX.FTZ R0, R103, R105, !PT ;  /* 0x0000006967007209 */ /* 0x000fe20007810000 */
[----:B------:R-:W-:Y:S01]  /*98c0*/  IMAD.WIDE.U32 R18, R4, -0x2daee0ad, RZ ;  /* 0xd2511f5304127825 */ /* 0x000fe200078e00ff */
[----:B------:R-:W-:-:S02]  /*98d0*/  LOP3.LUT R4, R7, UR19, R172, 0x96, !PT ;  /* 0x0000001307047c12 */ /* 0x000fc4000f8e96ac */
[----:B------:R-:W-:Y:S02]  /*98e0*/  FMNMX.FTZ R2, R49, R2, !PT ;  /* 0x0000000231027209 */ /* 0x000fe40007810000 */
[----:B------:R-:W-:Y:S02]  /*98f0*/  LOP3.LUT R3, R17, UR17, R6, 0x96, !PT ;  /* 0x0000001111037c12 */ /* 0x000fe4000f8e9606 */
[----:B------:R-:W-:Y:S02]  /*9900*/  LOP3.LUT R5, R9, UR19, R46, 0x96, !PT ;  /* 0x0000001309057c12 */ /* 0x000fe4000f8e962e */
[----:B------:R-:W-:Y:S01]  /*9910*/  LOP3.LUT R6, R19, UR17, R8, 0x96, !PT ;  /* 0x0000001113067c12 */ /* 0x000fe2000f8e9608 */
[----:B------:R-:W-:Y:S01]  /*9920*/  IMAD.WIDE.U32 R8, R4, -0x326172a9, RZ ;  /* 0xcd9e8d5704087825 */ /* 0x000fe200078e00ff */
[----:B------:R-:W-:Y:S02]  /*9930*/  FMNMX.FTZ R4, R210, R2, !PT ;  /* 0x00000002d2047209 */ /* 0x000fe40007810000 */
[----:B------:R-:W-:Y:S01]  /*9940*/  FMNMX.FTZ R0, R106, R0, !PT ;  /* 0x000000006a007209 */ /* 0x000fe20007810000 */
[----:B------:R-:W-:Y:S01]  /*9950*/  IMAD.WIDE.U32 R10, R5, -0x326172a9, RZ ;  /* 0xcd9e8d57050a7825 */ /* 0x000fe200078e00ff */
[----:B------:R-:W-:-:S02]  /*9960*/  FMNMX.FTZ R4, R209, R4, !PT ;  /* 0x00000004d1047209 */ /* 0x000fc40007810000 */
[----:B------:R-:W-:Y:S01]  /*9970*/  FMNMX.FTZ R0, R60, R0, !PT ;  /* 0x000000003c007209 */ /* 0x000fe20007810000 */
[----:B------:R-:W-:Y:S01]  /*9980*/  IMAD.WIDE.U32 R14, R6, -0x326172a9, RZ ;  /* 0xcd9e8d57060e7825 */ /* 0x000fe200078e00ff */
[----:B------:R-:W-:Y:S02]  /*9990*/  FMNMX.FTZ R4, R206, R4, !PT ;  /* 0x00000004ce047209 */ /* 0x000fe40007810000 */
[----:B------:R-:W-:Y:S01]  /*99a0*/  FMNMX.FTZ R0, R59, R0, !PT ;  /* 0x000000003b007209 */ /* 0x000fe20007810000 */
[----:B------:R-:W-:Y:S01]  /*99b0*/  IMAD.WIDE.U32 R238, R3, -0x326172a9, RZ ;  /* 0xcd9e8d5703ee7825 */ /* 0x000fe200078e00ff */
        /* <DEDUP_REMOVED lines=8> */
[----:B------:R-:W-:Y:S02]  /*9a40*/  FMNMX.FTZ R4, R217, R4, !PT ;  /* 0x00000004d9047209 */ /* 0x000fe40007810000 */
[----:B------:R-:W-:Y:S02]  /*9a50*/  LOP3.LUT R3, R11, UR18, R44, 0x96, !PT ;  /* 0x000000120b037c12 */ /* 0x000fe4000f8e962c */
[----:B------:R-:W-:Y:S02]  /*9a60*/  FMNMX.FTZ R0, R185, R0, !PT ;  /* 0x00000000b9007209 */ /* 0x000fe40007810000 */
[----:B------:R-:W-:-:S02]  /*9a70*/  FMNMX.FTZ R2, R102, R107, !PT ;  /* 0x0000006b66027209 */ /* 0x000fc40007810000 */
[----:B------:R-:W-:Y:S02]  /*9a80*/  FMNMX.FTZ R4, R216, R4, !PT ;  /* 0x00000004d8047209 */ /* 0x000fe40007810000 */
[----:B------:R-:W-:Y:S01]  /*9a90*/  LOP3.LUT R7, R239, UR16, R8, 0x96, !PT ;  /* 0x00000010ef077c12 */ /* 0x000fe2000f8e9608 */
[----:B------:R-:W-:Y:S01]  /*9aa0*/  IMAD.WIDE.U32 R8, R3, -0x2daee0ad, RZ ;  /* 0xd2511f5303087825 */ /* 0x000fe200078e00ff */
[----:B------:R-:W-:Y:S02]  /*9ab0*/  FMNMX.FTZ R0, R184, R0, !PT ;  /* 0x00000000b8007209 */ /* 0x000fe40007810000 */
[----:B------:R-:W-:Y:S01]  /*9ac0*/  FMNMX.FTZ R2, R189, R2, !PT ;  /* 0x00000002bd027209 */ /* 0x000fe20007810000 */
[----:B------:R-:W-:Y:S01]  /*9ad0*/  IMAD.WIDE.U32 R204, R7, -0x2daee0ad, RZ ;  /* 0xd2511f5307cc7825 */ /* 0x000fe200078e00ff */
[----:B------:R-:W-:Y:S02]  /*9ae0*/  FMNMX.FTZ R4, R214, R4, !PT ;  /* 0x00000004d6047209 */ /* 0x000fe40007810000 */
[----:B------:R-:W-:-:S02]  /*9af0*/  FMNMX.FTZ R3, R213, R0, !PT ;  /* 0x00000000d5037209 */ /* 0x000fc40007810000 */
[----:B------:R-:W-:Y:S01]  /*9b00*/  FMNMX.FTZ R0, R61, R2, !PT ;  /* 0x000000023d007209 */ /* 0x000fe20007810000 */
[----:B------:R-:W1:Y:S01]  /*9b10*/  SHFL.BFLY PT, R10, R4, 0x2, 0x1f ;  /* 0x0c401f00040a7f89 */ /* 0x000e6200000e0000 */
        /* <DEDUP_REMOVED lines=8> */
[----:B------:R-:W-:Y:S02]  /*9ba0*/  FMNMX.FTZ R8, R201, R8, !PT ;  /* 0x00000008c9087209 */ /* 0x000fe40007810000 */
[----:B------:R-:W-:Y:S02]  /*9bb0*/  LOP3.LUT R0, R3, UR23, R6, 0x96, !PT ;  /* 0x0000001703007c12 */ /* 0x000fe4000f8e9606 */
[----:B------:R-:W-:Y:S02]  /*9bc0*/  LOP3.LUT R11, R2, 0xffff, RZ, 0xc0, !PT ;  /* 0x0000ffff020b7812 */ /* 0x000fe400078ec0ff */
[----:B------:R-:W-:Y:S02]  /*9bd0*/  FMNMX.FTZ R3, R67, R5, !PT ;  /* 0x0000000543037209 */ /* 0x000fe40007810000 */
[----:B------:R-:W-:Y:S02]  /*9be0*/  FMNMX.FTZ R6, R219, R8, !PT ;  /* 0x00000008db067209 */ /* 0x000fe40007810000 */
[----:B------:R-:W-:-:S02]  /*9bf0*/  FMNMX.FTZ R3, R53, R3, !PT ;  /* 0x0000000335037209 */ /* 0x000fc40007810000 */
[----:B------:R-:W-:Y:S02]  /*9c00*/  FMNMX.FTZ R5, R101, R188, !PT ;  /* 0x000000bc65057209 */ /* 0x000fe40007810000 */
[----:B------:R-:W-:Y:S02]  /*9c10*/  LOP3.LUT R23, R7, UR14, R14, 0x96, !PT ;  /* 0x0000000e07177c12 */ /* 0x000fe4000f8e960e */
[----:B------:R-:W-:Y:S02]  /*9c20*/  FMNMX.FTZ R7, R237, R6, !PT ;  /* 0x00000006ed077209 */ /* 0x000fe40007810000 */
[----:B------:R-:W-:Y:S02]  /*9c30*/  FMNMX.FTZ R3, R48, R3, !PT ;  /* 0x0000000330037209 */ /* 0x000fe40007810000 */
[----:B------:R-:W-:Y:S02]  /*9c40*/  FMNMX.FTZ R6, R190, R5, !PT ;  /* 0x00000005be067209 */ /* 0x000fe40007810000 */
[----:B------:R-:W-:-:S02]  /*9c50*/  FMNMX.FTZ R5, R236, R7, !PT ;  /* 0x00000007ec057209 */ /* 0x000fc40007810000 */
[----:B------:R-:W-:Y:S02]  /*9c60*/  FMNMX.FTZ R7, R186, R3, !PT ;  /* 0x00000003ba077209 */ /* 0x000fe40007810000 */
[----:B------:R-:W-:Y:S02]  /*9c70*/  FMNMX.FTZ R6, R64, R6, !PT ;  /* 0x0000000640067209 */ /* 0x000fe40007810000 */
[----:B------:R-:W-:Y:S02]  /*9c80*/  LOP3.LUT R9, R205, UR13, R12, 0x96, !PT ;  /* 0x0000000dcd097c12 */ /* 0x000fe4000f8e960c */
[----:B-1----:R-:W-:Y:S02]  /*9c90*/  FMNMX.FTZ R4, R4, R10, !PT ;  /* 0x0000000a04047209 */ /* 0x002fe40007810000 */
[----:B------:R-:W-:Y:S02]  /*9ca0*/  FMNMX.FTZ R5, R218, R5, !PT ;  /* 0x00000005da057209 */ /* 0x000fe40007810000 */
[----:B------:R-:W-:-:S02]  /*9cb0*/  FMNMX.FTZ R7, R180, R7, !PT ;  /* 0x00000007b4077209 */ /* 0x000fc40007810000 */
[----:B------:R-:W-:Y:S01]  /*9cc0*/  LOP3.LUT R16, R13, UR15, R16, 0x96, !PT ;  /* 0x0000000f0d107c12 */ /* 0x000fe2000f8e9610 */
[----:B------:R-:W-:Y:S01]  /*9cd0*/  SHFL.BFLY PT, R8, R5, 0x2, 0x1f ;  /* 0x0c401f0005087f89 */ /* 0x000fe200000e0000 */
[----:B------:R-:W-:Y:S02]  /*9ce0*/  FMNMX.FTZ R6, R63, R6, !PT ;  /* 0x000000063f067209 */ /* 0x000fe40007810000 */
[----:B------:R-:W-:Y:S01]  /*9cf0*/  LOP3.LUT R13, R2, 0xff, RZ, 0xc0, !PT ;  /* 0x000000ff020d7812 */ /* 0x000fe200078ec0ff */
[----:B------:R-:W-:Y:S01]  /*9d00*/  IMAD.WIDE.U32 R176, R16, -0x326172a9, RZ ;  /* 0xcd9e8d5710b07825 */ /* 0x000fe200078e00ff */
[--C-:B------:R-:W-:Y:S02]  /*9d10*/  SHF.R.U32.HI R14, RZ, 0x10, R2.reuse ;  /* 0x00000010ff0e7819 */ /* 0x100fe40000011602 */
[----:B------:R-:W-:Y:S01]  /*9d20*/  SHF.R.U32.HI R19, RZ, 0x18, R2 ;  /* 0x00000018ff137819 */ /* 0x000fe20000011602 */
[----:B------:R-:W-:Y:S01]  /*9d30*/  IMAD.WIDE.U32 R2, R9, -0x326172a9, RZ ;  /* 0xcd9e8d5709027825 */ /* 0x000fe200078e00ff */
[----:B------:R-:W-:Y:S01]  /*9d40*/  FMNMX.FTZ R7, R179, R7, !PT ;  /* 0x00000007b3077209 */ /* 0x000fe20007810000 */
[----:B------:R-:W1:Y:S01]  /*9d50*/  SHFL.BFLY PT, R9, R4, 0x1, 0x1f ;  /* 0x0c201f0004097f89 */ /* 0x000e6200000e0000 */
[----:B------:R-:W-:-:S02]  /*9d60*/  FMNMX.FTZ R6, R175, R6, !PT ;  /* 0x00000006af067209 */ /* 0x000fc40007810000 */
[----:B------:R-:W-:Y:S02]  /*9d70*/  FMNMX.FTZ R7, R178, R7, !PT ;  /* 0x00000007b2077209 */ /* 0x000fe40007810000 */
[----:B------:R-:W-:Y:S02]  /*9d80*/  FMNMX.FTZ R6, R191, R6, !PT ;  /* 0x00000006bf067209 */ /* 0x000fe40007810000 */
[----:B------:R-:W-:Y:S02]  /*9d90*/  FMNMX.FTZ R7, R211, R7, !PT ;  /* 0x00000007d3077209 */ /* 0x000fe40007810000 */
[----:B------:R-:W-:Y:S02]  /*9da0*/  FMNMX.FTZ R6, R66, R6, !PT ;  /* 0x0000000642067209 */ /* 0x000fe40007810000 */
[----:B------:R-:W-:Y:S02]  /*9db0*/  LOP3.LUT R10, R2, 0xffff, RZ, 0xc0, !PT ;  /* 0x0000ffff020a7812 */ /* 0x000fe400078ec0ff */
[----:B------:R-:W-:-:S02]  /*9dc0*/  FMNMX.FTZ R7, R208, R7, !PT ;  /* 0x00000007d0077209 */ /* 0x000fc40007810000 */
[----:B------:R-:W-:Y:S02]  /*9dd0*/  FMNMX.FTZ R6, R65, R6, !PT ;  /* 0x0000000641067209 */ /* 0x000fe40007810000 */
[----:B------:R-:W-:Y:S02]  /*9de0*/  LOP3.LUT R12, R2, 0xff, RZ, 0xc0, !PT ;  /* 0x000000ff020c7812 */ /* 0x000fe400078ec0ff */
[----:B------:R-:W-:Y:S02]  /*9df0*/  SHF.R.U32.HI R10, RZ, 0x8, R10 ;  /* 0x00000008ff0a7819 */ /* 0x000fe4000001160a */
[----:B------:R-:W-:Y:S02]  /*9e00*/  FMNMX.FTZ R7, R207, R7, !PT ;  /* 0x00000007cf077209 */ /* 0x000fe40007810000 */
[----:B------:R-:W-:Y:S02]  /*9e10*/  FMNMX.FTZ R6, R187, R6, !PT ;  /* 0x00000006bb067209 */ /* 0x000fe40007810000 */
[----:B------:R-:W-:-:S02]  /*9e20*/  PRMT R21, R12, 0x5410, R10 ;  /* 0x000054100c157816 */ /* 0x000fc4000000000a */
[----:B------:R-:W-:Y:S02]  /*9e30*/  FMNMX.FTZ R12, R192, R7, !PT ;  /* 0x00000007c00c7209 */ /* 0x000fe40007810000 */
[----:B------:R-:W-:Y:S02]  /*9e40*/  FMNMX.FTZ R6, R182, R6, !PT ;  /* 0x00000006b6067209 */ /* 0x000fe40007810000 */
[----:B-1----:R-:W-:Y:S01]  /*9e50*/  FMNMX.FTZ R39, R4, R9, !PT ;  /* 0x0000000904277209 */ /* 0x002fe20007810000 */
[----:B------:R-:W-:Y:S01]  /*9e60*/  SHFL.BFLY PT, R7, R12, 0x2, 0x1f ;  /* 0x0c401f000c077f89 */ /* 0x000fe200000e0000 */
[----:B------:R-:W-:Y:S02]  /*9e70*/  FSEL R173, R43, -INF , !P5 ;  /* 0xff8000002bad7808 */ /* 0x000fe40006800000 */
[----:B------:R-:W-:Y:S01]  /*9e80*/  FMNMX.FTZ R5, R5, R8, !PT ;  /* 0x0000000805057209 */ /* 0x000fe20007810000 */
[----:B------:R-:W-:Y:S01]  /*9e90*/  FMUL.FTZ R15, R39, UR40 ;  /* 0x00000028270f7c20 */ /* 0x000fe20008410000 */
[----:B------:R-:W-:-:S02]  /*9ea0*/  FMNMX.FTZ R4, R181, R6, !PT ;  /* 0x00000006b5047209 */ /* 0x000fc40007810000 */
[----:B------:R-:W-:Y:S01]  /*9eb0*/  FSEL R183, R26, -INF , !P4 ;  /* 0xff8000001ab77808 */ /* 0x000fe20006000000 */
[----:B------:R-:W1:Y:S01]  /*9ec0*/  SHFL.BFLY PT, R8, R5, 0x1, 0x1f ;  /* 0x0c201f0005087f89 */ /* 0x000e6200000e0000 */
[----:B------:R-:W-:Y:S02]  /*9ed0*/  FMNMX.FTZ R4, R173, R4, !PT ;  /* 0x00000004ad047209 */ /* 0x000fe40007810000 */
[----:B------:R-:W-:Y:S02]  /*9ee0*/  SHF.R.U32.HI R10, RZ, 0x10, R2 ;  /* 0x00000010ff0a7819 */ /* 0x000fe40000011602 */
[----:B------:R-:W-:Y:S02]  /*9ef0*/  FSETP.NEU.FTZ.AND P4, PT, R39, -INF , PT ;  /* 0xff8000002700780b */ /* 0x000fe40003f9d000 */
[----:B------:R-:W-:Y:S02]  /*9f00*/  SHF.R.U32.HI R11, RZ, 0x8, R11 ;  /* 0x00000008ff0b7819 */ /* 0x000fe4000001160b */
[----:B------:R-:W-:-:S02]  /*9f10*/  FSEL R193, R27, -INF , !P3 ;  /* 0xff8000001bc17808 */ /* 0x000fc40005800000 */
[----:B------:R-:W-:Y:S02]  /*9f20*/  FMNMX.FTZ R9, R183, R4, !PT ;  /* 0x00000004b7097209 */ /* 0x000fe40007810000 */
[----:B------:R-:W-:Y:S02]  /*9f30*/  LOP3.LUT R6, R10, 0xff, RZ, 0xc0, !PT ;  /* 0x000000ff0a067812 */ /* 0x000fe400078ec0ff */
[----:B------:R-:W-:Y:S02]  /*9f40*/  SHF.R.U32.HI R2, RZ, 0x18, R2 ;  /* 0x00000018ff027819 */ /* 0x000fe40000011602 */
[----:B------:R-:W-:Y:S02]  /*9f50*/  FSEL R15, R15, RZ, P4 ;  /* 0x000000ff0f0f7208 */ /* 0x000fe40002000000 */
[----:B------:R-:W-:Y:S02]  /*9f60*/  PRMT R22, R13, 0x5410, R11 ;  /* 0x000054100d167816 */ /* 0x000fe4000000000b */
[----:B------:R-:W-:-:S02]  /*9f70*/  FSEL R195, R30, -INF , !P2 ;  /* 0xff8000001ec37808 */ /* 0x000fc40005000000 */
[----:B------:R-:W-:Y:S02]  /*9f80*/  FMNMX.FTZ R9, R193, R9, !PT ;  /* 0x00000009c1097209 */ /* 0x000fe40007810000 */
[----:B------:R-:W-:Y:S01]  /*9f90*/  PRMT R11, R6, 0x5410, R2 ;  /* 0x00005410060b7816 */ /* 0x000fe20000000002 */
[--C-:B------:R-:W-:Y:S01]  /*9fa0*/  FFMA.FTZ R2, R100, UR40, -R15.reuse ;  /* 0x0000002864027c23 */ /* 0x100fe2000801080f */
[----:B------:R-:W-:Y:S01]  /*9fb0*/  FSEL R194, R31, -INF , !P1 ;  /* 0xff8000001fc27808 */ /* 0x000fe20004800000 */
[----:B------:R-:W-:Y:S01]  /*9fc0*/  FFMA.FTZ R6, R58, UR40, -R15 ;  /* 0x000000283a067c23 */ /* 0x000fe2000801080f */
[----:B------:R-:W-:Y:S01]  /*9fd0*/  FMNMX.FTZ R9, R195, R9, !PT ;  /* 0x00000009c3097209 */ /* 0x000fe20007810000 */
[----:B------:R4:W-:Y:S01]  /*9fe0*/  MUFU.EX2 R50, R2 ;  /* 0x0000000200327308 */ /* 0x0009e20000000800 */
[----:B------:R-:W-:Y:S02]  /*9ff0*/  LOP3.LUT R4, R14, 0xff, RZ, 0xc0, !PT ;  /* 0x000000ff0e047812 */ /* 0x000fe400078ec0ff */
[----:B-1----:R-:W-:-:S02]  /*a000*/  FMNMX.FTZ R41, R5, R8, !PT ;  /* 0x0000000805297209 */ /* 0x002fc40007810000 */
[----:B------:R-:W-:Y:S02]  /*a010*/  PRMT R19, R4, 0x5410, R19 ;  /* 0x0000541004137816 */ /* 0x000fe40000000013 */
[C---:B------:R-:W-:Y:S01]  /*a020*/  FSETP.NEU.FTZ.AND P2, PT, R41.reuse, -INF , PT ;  /* 0xff8000002900780b */ /* 0x040fe20003f5d000 */
[----:B------:R1:W-:Y:S01]  /*a030*/  MUFU.EX2 R51, R6 ;  /* 0x0000000600337308 */ /* 0x0003e20000000800 */
[----:B------:R-:W-:Y:S01]  /*a040*/  FMUL.FTZ R20, R41, UR40 ;  /* 0x0000002829147c20 */ /* 0x000fe20008410000 */
[----:B------:R-:W-:Y:S04]  /*a050*/  STL [R1], R41 ;  /* 0x0000002901007387 */ /* 0x000fe80000100800 */
[----:B------:R-:W-:Y:S02]  /*a060*/  FSEL R20, R20, RZ, P2 ;  /* 0x000000ff14147208 */ /* 0x000fe40001000000 */
[----:B----4-:R-:W-:-:S02]  /*a070*/  LOP3.LUT R2, R3, UR23, R176, 0x96, !PT ;  /* 0x0000001703027c12 */ /* 0x010fc4000f8e96b0 */
[----:B------:R-:W-:Y:S02]  /*a080*/  FMNMX.FTZ R3, R194, R9, !PT ;  /* 0x00000009c2037209 */ /* 0x000fe40007810000 */
[----:B------:R-:W-:Y:S02]  /*a090*/  FMNMX.FTZ R9, R12, R7, !PT ;  /* 0x000000070c097209 */ /* 0x000fe40007810000 */
[C---:B------:R-:W-:Y:S01]  /*a0a0*/  LOP3.LUT R4, R2.reuse, 0xffff, RZ, 0xc0, !PT ;  /* 0x0000ffff02047812 */ /* 0x040fe200078ec0ff */
[----:B------:R-:W-:Y:S01]  /*a0b0*/  SHFL.BFLY PT, R7, R3, 0x2, 0x1f ;  /* 0x0c401f0003077f89 */ /* 0x000fe200000e0000 */
[----:B------:R-:W-:Y:S02]  /*a0c0*/  LOP3.LUT R5, R2, 0xff, RZ, 0xc0, !PT ;  /* 0x000000ff02057812 */ /* 0x000fe400078ec0ff */
[----:B-1----:R-:W-:Y:S01]  /*a0d0*/  SHF.R.U32.HI R6, RZ, 0x8, R4 ;  /* 0x00000008ff067819 */ /* 0x002fe20000011604 */
[----:B------:R-:W1:Y:S01]  /*a0e0*/  SHFL.BFLY PT, R8, R9, 0x1, 0x1f ;  /* 0x0c201f0009087f89 */ /* 0x000e6200000e0000 */
[----:B------:R-:W-:-:S02]  /*a0f0*/  FFMA.FTZ R4, R57, UR40, -R15 ;  /* 0x0000002839047c23 */ /* 0x000fc4000801080f */
[----:B------:R-:W-:Y:S01]  /*a100*/  PRMT R16, R5, 0x5410, R6 ;  /* 0x0000541005107816 */ /* 0x000fe20000000006 */
[----:B------:R-:W-:Y:S01]  /*a110*/  FFMA.FTZ R5, R56, UR40, -R15 ;  /* 0x0000002838057c23 */ /* 0x000fe2000801080f */
[----:B------:R4:W-:Y:S08]  /*a120*/  MUFU.EX2 R242, R4 ;  /* 0x0000000400f27308 */ /* 0x0009f00000000800 */
[----:B------:R5:W-:Y:S01]  /*a130*/  MUFU.EX2 R35, R5 ;  /* 0x0000000500237308 */ /* 0x000be20000000800 */
[----:B----4-:R-:W-:-:S02]  /*a140*/  SHF.R.U32.HI R4, RZ, 0x10, R2 ;  /* 0x00000010ff047819 */ /* 0x010fc40000011602 */
[----:B-1----:R-:W-:-:S04]  /*a150*/  FMNMX.FTZ R252, R9, R8, !PT ;  /* 0x0000000809fc7209 */ /* 0x002fc80007810000 */
[C---:B------:R-:W-:Y:S01]  /*a160*/  FSETP.NEU.FTZ.AND P1, PT, R252.reuse, -INF , PT ;  /* 0xff800000fc00780b */ /* 0x040fe20003f3d000 */
[----:B------:R-:W-:Y:S01]  /*a170*/  FMUL.FTZ R12, R252, UR40 ;  /* 0x00000028fc0c7c20 */ /* 0x000fe20008410000 */
[----:B-----5:R-:W-:Y:S02]  /*a180*/  SHF.R.U32.HI R5, RZ, 0x18, R2 ;  /* 0x00000018ff057819 */ /* 0x020fe40000011602 */
[----:B------:R-:W-:Y:S01]  /*a190*/  LOP3.LUT R2, R4, 0xff, RZ, 0xc0, !PT ;  /* 0x000000ff04027812 */ /* 0x000fe200078ec0ff */
[----:B------:R-:W-:Y:S01]  /*a1a0*/  FFMA.FTZ R4, R105, UR40, -R20 ;  /* 0x0000002869047c23 */ /* 0x000fe20008010814 */
[----:B------:R-:W-:Y:S02]  /*a1b0*/  FSEL R12, R12, RZ, P1 ;  /* 0x000000ff0c0c7208 */ /* 0x000fe40000800000 */
[----:B------:R-:W-:Y:S01]  /*a1c0*/  PRMT R13, R2, 0x5410, R5 ;  /* 0x00005410020d7816 */ /* 0x000fe20000000005 */
[----:B------:R1:W-:Y:S01]  /*a1d0*/  MUFU.EX2 R40, R4 ;  /* 0x0000000400287308 */ /* 0x0003e20000000800 */
[----:B------:R-:W-:-:S02]  /*a1e0*/  FMNMX.FTZ R2, R3, R7, !PT ;  /* 0x0000000703027209 */ /* 0x000fc40007810000 */
[----:B------:R-:W-:-:S03]  /*a1f0*/  LOP3.LUT R3, R0, 0xffff, RZ, 0xc0, !PT ;  /* 0x0000ffff00037812 */ /* 0x000fc600078ec0ff */
[----:B------:R-:W4:Y:S01]  /*a200*/  SHFL.BFLY PT, R6, R2, 0x1, 0x1f ;  /* 0x0c201f0002067f89 */ /* 0x000f2200000e0000 */
[----:B------:R-:W-:Y:S02]  /*a210*/  SHF.R.U32.HI R5, RZ, 0x8, R3 ;  /* 0x00000008ff057819 */ /* 0x000fe40000011603 */
[----:B------:R-:W-:-:S04]  /*a220*/  LOP3.LUT R3, R0, 0xff, RZ, 0xc0, !PT ;  /* 0x000000ff00037812 */ /* 0x000fc800078ec0ff */
[----:B------:R-:W-:Y:S02]  /*a230*/  PRMT R18, R3, 0x5410, R5 ;  /* 0x0000541003127816 */ /* 0x000fe40000000005 */
[----:B------:R-:W-:Y:S01]  /*a240*/  SHF.R.U32.HI R3, RZ, 0x10, R0 ;  /* 0x00000010ff037819 */ /* 0x000fe20000011600 */
[----:B--2---:R-:W-:Y:S02]  /*a250*/  IMAD.MOV.U32 R243, RZ, RZ, R24 ;  /* 0x000000fffff37224 */ /* 0x004fe400078e0018 */
[----:B-1----:R-:W-:-:S04]  /*a260*/  FFMA.FTZ R4, R106, UR40, -R20 ;  /* 0x000000286a047c23 */ /* 0x002fc80008010814 */
[----:B------:R1:W-:Y:S01]  /*a270*/  MUFU.EX2 R33, R4 ;  /* 0x0000000400217308 */ /* 0x0003e20000000800 */
[----:B----4-:R-:W-:Y:S02]  /*a280*/  FMNMX.FTZ R235, R2, R6, !PT ;  /* 0x0000000602eb7209 */ /* 0x010fe40007810000 */
[----:B------:R-:W-:Y:S02]  /*a290*/  FSEL R2, R41, RZ, P2 ;  /* 0x000000ff29027208 */ /* 0x000fe40001000000 */
[C---:B------:R-:W-:Y:S01]  /*a2a0*/  FSETP.NEU.FTZ.AND P2, PT, R235.reuse, -INF , PT ;  /* 0xff800000eb00780b */ /* 0x040fe20003f5d000 */
[----:B------:R-:W-:Y:S02]  /*a2b0*/  FMUL.FTZ R14, R235, UR40 ;  /* 0x00000028eb0e7c20 */ /* 0x000fe40008410000 */
[----:B------:R-:W-:Y:S01]  /*a2c0*/  FADD.FTZ R5, R103, -R2 ;  /* 0x8000000267057221 */ /* 0x000fe20000010000 */
[----:B-1----:R-:W-:Y:S01]  /*a2d0*/  FFMA.FTZ R4, R60, UR40, -R20 ;  /* 0x000000283c047c23 */ /* 0x002fe20008010814 */
[----:B------:R-:W-:-:S02]  /*a2e0*/  FSEL R2, R252, RZ, P1 ;  /* 0x000000fffc027208 */ /* 0x000fc40000800000 */
[----:B------:R-:W-:Y:S01]  /*a2f0*/  FSEL R14, R14, RZ, P2 ;  /* 0x000000ff0e0e7208 */ /* 0x000fe20001000000 */
[----:B------:R1:W-:Y:S01]  /*a300*/  MUFU.EX2 R34, R4 ;  /* 0x0000000400227308 */ /* 0x0003e20000000800 */
[----:B------:R-:W-:-:S07]  /*a310*/  FMUL.FTZ R5, R5, UR40 ;  /* 0x0000002805057c20 */ /* 0x000fce0008410000 */
[----:B------:R-:W2:Y:S01]  /*a320*/  MUFU.EX2 R52, R5 ;  /* 0x0000000500347308 */ /* 0x000ea20000000800 */
[----:B-1----:R-:W-:Y:S02]  /*a330*/  SHF.R.U32.HI R4, RZ, 0x18, R0 ;  /* 0x00000018ff047819 */ /* 0x002fe40000011600 */
[----:B------:R-:W-:Y:S01]  /*a340*/  LOP3.LUT R0, R3, 0xff, RZ, 0xc0, !PT ;  /* 0x000000ff03007812 */ /* 0x000fe200078ec0ff */
[----:B------:R-:W-:-:S03]  /*a350*/  FFMA.FTZ R3, R59, UR40, -R20 ;  /* 0x000000283b037c23 */ /* 0x000fc60008010814 */
[----:B------:R-:W-:Y:S01]  /*a360*/  PRMT R17, R0, 0x5410, R4 ;  /* 0x0000541000117816 */ /* 0x000fe20000000004 */
[----:B------:R-:W-:Y:S01]  /*a370*/  FFMA.FTZ R0, R107, UR40, -R12 ;  /* 0x000000286b007c23 */ /* 0x000fe2000801080c */
[----:B------:R1:W-:Y:S01]  /*a380*/  MUFU.EX2 R38, R3 ;  /* 0x0000000300267308 */ /* 0x0003e20000000800 */
[-C--:B--2---:R-:W-:Y:S01]  /*a390*/  FMUL.FTZ R126, R126, R52.reuse ;  /* 0x000000347e7e7220 */ /* 0x084fe20000410000 */
[-C--:B------:R-:W-:Y:S01]  /*a3a0*/  FMUL.FTZ R127, R127, R52.reuse ;  /* 0x000000347f7f7220 */ /* 0x080fe20000410000 */
[-C--:B------:R-:W-:Y:S01]  /*a3b0*/  FMUL.FTZ R138, R138, R52.reuse ;  /* 0x000000348a8a7220 */ /* 0x080fe20000410000 */
[-C--:B------:R-:W-:Y:S01]  /*a3c0*/  FMUL.FTZ R139, R139, R52.reuse ;  /* 0x000000348b8b7220 */ /* 0x080fe20000410000 */
        /* <DEDUP_REMOVED lines=12> */
[----:B-1----:R-:W-:Y:S01]  /*a490*/  FSEL R3, R39, RZ, P4 ;  /* 0x000000ff27037208 */ /* 0x002fe20002000000 */
[-C--:B------:R-:W-:Y:S01]  /*a4a0*/  FMUL.FTZ R143, R143, R52.reuse ;  /* 0x000000348f8f7220 */ /* 0x080fe20000410000 */
[-C--:B------:R-:W-:Y:S01]  /*a4b0*/  FMUL.FTZ R154, R154, R52.reuse ;  /* 0x000000349a9a7220 */ /* 0x080fe20000410000 */
[-C--:B------:R-:W-:Y:S01]  /*a4c0*/  FMUL.FTZ R155, R155, R52.reuse ;  /* 0x000000349b9b7220 */ /* 0x080fe20000410000 */
[----:B------:R-:W-:Y:S01]  /*a4d0*/  FMUL.FTZ R162, R162, R52 ;  /* 0x00000034a2a27220 */ /* 0x000fe20000410000 */
[----:B------:R-:W-:Y:S01]  /*a4e0*/  FADD.FTZ R4, R104, -R3 ;  /* 0x8000000368047221 */ /* 0x000fe20000010000 */
[----:B------:R-:W-:Y:S01]  /*a4f0*/  FADD.FTZ R3, R102, -R2 ;  /* 0x8000000266037221 */ /* 0x000fe20000010000 */
[----:B------:R-:W-:Y:S01]  /*a500*/  FSEL R2, R235, RZ, P2 ;  /* 0x000000ffeb027208 */ /* 0x000fe20001000000 */
[----:B--2---:R-:W-:Y:S01]  /*a510*/  FFMA.FTZ R0, R189, UR40, -R12 ;  /* 0x00000028bd007c23 */ /* 0x004fe2000801080c */
[----:B------:R-:W-:-:S02]  /*a520*/  IMAD.MOV.U32 R189, RZ, RZ, R50 ;  /* 0x000000ffffbd7224 */ /* 0x000fc400078e0032 */
[----:B------:R-:W-:Y:S01]  /*a530*/  FMUL.FTZ R4, R4, UR40 ;  /* 0x0000002804047c20 */ /* 0x000fe20008410000 */
[----:B------:R-:W1:Y:S01]  /*a540*/  LDC.U8 R50, c[0x0][0x388] ;  /* 0x0000e200ff327b82 */ /* 0x000e620000000000 */
[----:B------:R2:W-:Y:S01]  /*a550*/  MUFU.EX2 R43, R0 ;  /* 0x00000000002b7308 */ /* 0x0005e20000000800 */
[----:B------:R-:W-:Y:S01]  /*a560*/  FADD.FTZ R7, R101, -R2 ;  /* 0x8000000265077221 */ /* 0x000fe20000010000 */
[----:B------:R-:W-:Y:S01]  /*a570*/  FFMA.FTZ R2, R64, UR40, -R14 ;  /* 0x0000002840027c23 */ /* 0x000fe2000801080e */
[----:B------:R-:W-:Y:S02]  /*a580*/  IMAD.MOV.U32 R64, RZ, RZ, R33 ;  /* 0x000000ffff407224 */ /* 0x000fe400078e0021 */
[----:B------:R-:W-:Y:S01]  /*a590*/  FMUL.FTZ R3, R3, UR40 ;  /* 0x0000002803037c20 */ /* 0x000fe20008410000 */
[----:B---3--:R-:W-:Y:S02]  /*a5a0*/  IMAD.MOV.U32 R33, RZ, RZ, R25 ;  /* 0x000000ffff217224 */ /* 0x008fe400078e0019 */
[-C--:B------:R-:W-:Y:S01]  /*a5b0*/  FMUL.FTZ R163, R163, R52.reuse ;  /* 0x00000034a3a37220 */ /* 0x080fe20000410000 */
[----:B------:R-:W3:Y:S01]  /*a5c0*/  LDSM.16.MT88.4 R24, [R220+0x9000] ;  /* 0x00900000dc18783b */ /* 0x000ee20000004200 */
[----:B------:R4:W-:Y:S01]  /*a5d0*/  MUFU.EX2 R249, R2 ;  /* 0x0000000200f97308 */ /* 0x0009e20000000800 */
[-C--:B------:R-:W-:Y:S01]  /*a5e0*/  FMUL.FTZ R166, R166, R52.reuse ;  /* 0x00000034a6a67220 */ /* 0x080fe20000410000 */
[-C--:B------:R-:W-:Y:S01]  /*a5f0*/  FMUL.FTZ R167, R167, R52.reuse ;  /* 0x00000034a7a77220 */ /* 0x080fe20000410000 */
[-C--:B------:R-:W-:Y:S01]  /*a600*/  FMUL.FTZ R82, R82, R52.reuse ;  /* 0x0000003452527220 */ /* 0x080fe20000410000 */
[----:B------:R-:W-:Y:S01]  /*a610*/  FMUL.FTZ R83, R83, R52 ;  /* 0x0000003453537220 */ /* 0x000fe20000410000 */
[----:B--2---:R-:W-:-:S04]  /*a620*/  FFMA.FTZ R0, R61, UR40, -R12 ;  /* 0x000000283d007c23 */ /* 0x004fc8000801080c */
[----:B------:R2:W-:Y:S01]  /*a630*/  MUFU.EX2 R29, R0 ;  /* 0x00000000001d7308 */ /* 0x0005e20000000800 */
[----:B----4-:R-:W-:-:S07]  /*a640*/  FFMA.FTZ R2, R63, UR40, -R14 ;  /* 0x000000283f027c23 */ /* 0x010fce000801080e */
[----:B------:R-:W4:Y:S01]  /*a650*/  MUFU.EX2 R247, R2 ;  /* 0x0000000200f77308 */ /* 0x000f220000000800 */
[----:B--2---:R-:W-:-:S07]  /*a660*/  FFMA.FTZ R0, R62, UR40, -R12 ;  /* 0x000000283e007c23 */ /* 0x004fce000801080c */
[----:B------:R2:W-:Y:S01]  /*a670*/  MUFU.EX2 R30, R0 ;  /* 0x00000000001e7308 */ /* 0x0005e20000000800 */
[----:B----4-:R-:W-:Y:S01]  /*a680*/  F2FP.BF16.F32.PACK_AB R2, R247, R249 ;  /* 0x000000f9f702723e */ /* 0x010fe200000010ff */
[----:B--2---:R-:W-:Y:S01]  /*a690*/  FFMA.FTZ R0, R188, UR40, -R14 ;  /* 0x00000028bc007c23 */ /* 0x004fe2000801080e */
[----:B-1----:R-:W-:Y:S01]  /*a6a0*/  PRMT R188, R50, 0x7054, R50 ;  /* 0x0000705432bc7816 */ /* 0x002fe20000000032 */
[----:B------:R-:W-:-:S04]  /*a6b0*/  FMUL.FTZ R50, R7, UR40 ;  /* 0x0000002807327c20 */ /* 0x000fc80008410000 */
[----:B------:R1:W-:Y:S01]  /*a6c0*/  MUFU.EX2 R251, R0 ;  /* 0x0000000000fb7308 */ /* 0x0003e20000000800 */
[--C-:B------:R-:W-:Y:S02]  /*a6d0*/  HSET2.LE.AND R10, R21, R188.reuse, PT ;  /* 0x000000bc150a7233 */ /* 0x100fe40003803000 */
[--C-:B------:R-:W-:Y:S02]  /*a6e0*/  HSET2.LE.AND R11, R11, R188.reuse, PT ;  /* 0x000000bc0b0b7233 */ /* 0x100fe40003803000 */
[--C-:B------:R-:W-:Y:S02]  /*a6f0*/  HSET2.LE.AND R8, R16, R188.reuse, PT ;  /* 0x000000bc10087233 */ /* 0x100fe40003803000 */
[--C-:B------:R-:W-:Y:S01]  /*a700*/  HSET2.LE.AND R9, R13, R188.reuse, PT ;  /* 0x000000bc0d097233 */ /* 0x100fe20003803000 */
[----:B------:R-:W2:Y:S01]  /*a710*/  MUFU.EX2 R21, R4 ;  /* 0x0000000400157308 */ /* 0x000ea20000000800 */
[----:B------:R-:W-:Y:S01]  /*a720*/  HSET2.LE.AND R6, R22, R188, PT ;  /* 0x000000bc16067233 */ /* 0x000fe20003803000 */
[----:B------:R-:W-:-:S02]  /*a730*/  IMAD.MOV.U32 R22, RZ, RZ, R41 ;  /* 0x000000ffff167224 */ /* 0x000fc400078e0029 */
[----:B------:R-:W-:Y:S02]  /*a740*/  IMAD.MOV.U32 R41, RZ, RZ, R28 ;  /* 0x000000ffff297224 */ /* 0x000fe400078e001c */
[----:B------:R-:W-:Y:S02]  /*a750*/  IMAD.MOV.U32 R13, RZ, RZ, R243 ;  /* 0x000000ffff0d7224 */ /* 0x000fe400078e00f3 */
[----:B-1----:R-:W-:Y:S01]  /*a760*/  FFMA.FTZ R0, R190, UR40, -R14 ;  /* 0x00000028be007c23 */ /* 0x002fe2000801080e */
[----:B------:R-:W-:Y:S01]  /*a770*/  IMAD.MOV.U32 R190, RZ, RZ, R51 ;  /* 0x000000ffffbe7224 */ /* 0x000fe200078e0033 */
[----:B------:R-:W1:Y:S01]  /*a780*/  MUFU.EX2 R50, R50 ;  /* 0x0000003200327308 */ /* 0x000e620000000800 */
[----:B--2---:R-:W-:-:S07]  /*a790*/  FMUL.FTZ R124, R124, R21 ;  /* 0x000000157c7c7220 */ /* 0x004fce0000410000 */
        /* <DEDUP_REMOVED lines=8> */
[----:B------:R-:W4:Y:S01]  /*a820*/  MUFU.EX2 R51, R3 ;  /* 0x0000000300337308 */ /* 0x000f220000000800 */
[-C--:B-1----:R-:W-:Y:S01]  /*a830*/  FMUL.FTZ R110, R110, R50.reuse ;  /* 0x000000326e6e7220 */ /* 0x082fe20000410000 */
        /* <DEDUP_REMOVED lines=8> */
[-C--:B------:R-:W-:Y:S01]  /*a8c0*/  FMUL.FTZ R68, R68, R21.reuse ;  /* 0x0000001544447220 */ /* 0x080fe20000410000 */
[----:B------:R-:W-:Y:S01]  /*a8d0*/  FMUL.FTZ R69, R69, R21 ;  /* 0x0000001545457220 */ /* 0x000fe20000410000 */
[----:B------:R-:W-:Y:S01]  /*a8e0*/  FMUL.FTZ R90, R90, R50 ;  /* 0x000000325a5a7220 */ /* 0x000fe20000410000 */
[----:B------:R-:W-:Y:S01]  /*a8f0*/  LOP3.LUT R10, R10, R0, RZ, 0xc0, !PT ;  /* 0x000000000a0a7212 */ /* 0x000fe200078ec0ff */
[----:B------:R-:W-:Y:S01]  /*a900*/  FMUL.FTZ R91, R91, R50 ;  /* 0x000000325b5b7220 */ /* 0x000fe20000410000 */
[----:B------:R-:W-:Y:S01]  /*a910*/  F2FP.BF16.F32.PACK_AB R0, R38, R34 ;  /* 0x000000222600723e */ /* 0x000fe200000010ff */
[----:B------:R-:W-:Y:S01]  /*a920*/  FMUL.FTZ R94, R94, R50 ;  /* 0x000000325e5e7220 */ /* 0x000fe20000410000 */
[-C--:B----4-:R-:W-:Y:S01]  /*a930*/  FMUL.FTZ R108, R108, R51.reuse ;  /* 0x000000336c6c7220 */ /* 0x090fe20000410000 */
[-C--:B------:R-:W-:Y:S01]  /*a940*/  FMUL.FTZ R109, R109, R51.reuse ;  /* 0x000000336d6d7220 */ /* 0x080fe20000410000 */
[----:B------:R-:W-:Y:S01]  /*a950*/  LOP3.LUT R11, R11, R0, RZ, 0xc0, !PT ;  /* 0x000000000b0b7212 */ /* 0x000fe200078ec0ff */
[----:B------:R-:W-:Y:S01]  /*a960*/  FMUL.FTZ R116, R116, R51 ;  /* 0x0000003374747220 */ /* 0x000fe20000410000 */
[----:B------:R-:W-:Y:S01]  /*a970*/  F2FP.BF16.F32.PACK_AB R0, R190, R189 ;  /* 0x000000bdbe00723e */ /* 0x000fe200000010ff */
[-C--:B------:R-:W-:Y:S01]  /*a980*/  FMUL.FTZ R117, R117, R51.reuse ;  /* 0x0000003375757220 */ /* 0x080fe20000410000 */
[-C--:B------:R-:W-:Y:S01]  /*a990*/  FMUL.FTZ R128, R128, R51.reuse ;  /* 0x0000003380807220 */ /* 0x080fe20000410000 */
[-C--:B------:R-:W-:Y:S01]  /*a9a0*/  FMUL.FTZ R129, R129, R51.reuse ;  /* 0x0000003381817220 */ /* 0x080fe20000410000 */
[----:B------:R-:W-:Y:S01]  /*a9b0*/  LOP3.LUT R8, R8, R0, RZ, 0xc0, !PT ;  /* 0x0000000008087212 */ /* 0x000fe200078ec0ff */
[-C--:B------:R-:W-:Y:S01]  /*a9c0*/  FMUL.FTZ R132, R132, R51.reuse ;  /* 0x0000003384847220 */ /* 0x080fe20000410000 */
[----:B------:R-:W-:Y:S01]  /*a9d0*/  F2FP.BF16.F32.PACK_AB R0, R64, R40 ;  /* 0x000000284000723e */ /* 0x000fe200000010ff */
[-C--:B------:R-:W-:Y:S01]  /*a9e0*/  FMUL.FTZ R133, R133, R51.reuse ;  /* 0x0000003385857220 */ /* 0x080fe20000410000 */
[-C--:B------:R-:W-:Y:S01]  /*a9f0*/  FMUL.FTZ R88, R88, R51.reuse ;  /* 0x0000003358587220 */ /* 0x080fe20000410000 */
[-C--:B------:R-:W-:Y:S01]  /*aa00*/  FMUL.FTZ R89, R89, R51.reuse ;  /* 0x0000003359597220 */ /* 0x080fe20000410000 */
[----:B------:R-:W-:Y:S01]  /*aa10*/  LOP3.LUT R9, R9, R0, RZ, 0xc0, !PT ;  /* 0x0000000009097212 */ /* 0x000fe200078ec0ff */
[----:B------:R-:W-:Y:S01]  /*aa20*/  FMUL.FTZ R92, R92, R51 ;  /* 0x000000335c5c7220 */ /* 0x000fe20000410000 */
[----:B------:R-:W-:Y:S01]  /*aa30*/  F2FP.BF16.F32.PACK_AB R0, R30, R29 ;  /* 0x0000001d1e00723e */ /* 0x000fe200000010ff */
[----:B------:R-:W-:Y:S01]  /*aa40*/  FMUL.FTZ R93, R93, R51 ;  /* 0x000000335d5d7220 */ /* 0x000fe20000410000 */
[----:B------:R-:W-:Y:S01]  /*aa50*/  FMUL.FTZ R95, R95, R50 ;  /* 0x000000325f5f7220 */ /* 0x000fe20000410000 */
[-C--:B------:R-:W-:Y:S01]  /*aa60*/  FMUL.FTZ R84, R84, R21.reuse ;  /* 0x0000001554547220 */ /* 0x080fe20000410000 */
[----:B------:R-:W-:Y:S01]  /*aa70*/  LOP3.LUT R6, R6, R0, RZ, 0xc0, !PT ;  /* 0x0000000006067212 */ /* 0x000fe200078ec0ff */
[C---:B---3--:R-:W-:Y:S01]  /*aa80*/  HMMA.16816.F32.BF16 R112, R8.reuse, R24, R112 ;  /* 0x000000180870723c */ /* 0x048fe20000041870 */
[--C-:B------:R-:W-:Y:S01]  /*aa90*/  HSET2.LE.AND R0, R19, R188.reuse, PT ;  /* 0x000000bc13007233 */ /* 0x100fe20003803000 */
[-C--:B------:R-:W-:Y:S01]  /*aaa0*/  FMUL.FTZ R85, R85, R21.reuse ;  /* 0x0000001555557220 */ /* 0x080fe20000410000 */
[-C--:B------:R-:W-:Y:S01]  /*aab0*/  FMUL.FTZ R96, R96, R21.reuse ;  /* 0x0000001560607220 */ /* 0x080fe20000410000 */
[----:B------:R-:W-:Y:S01]  /*aac0*/  FMUL.FTZ R97, R97, R21 ;  /* 0x0000001561617220 */ /* 0x000fe20000410000 */
[-C--:B------:R-:W-:Y:S01]  /*aad0*/  FMUL.FTZ R144, R144, R51.reuse ;  /* 0x0000003390907220 */ /* 0x080fe20000410000 */
[----:B------:R-:W-:Y:S01]  /*aae0*/  LOP3.LUT R7, R0, R2, RZ, 0xc0, !PT ;  /* 0x0000000200077212 */ /* 0x000fe200078ec0ff */
[----:B------:R-:W-:Y:S01]  /*aaf0*/  HMMA.16816.F32.BF16 R120, R8, R26, R120 ;  /* 0x0000001a0878723c */ /* 0x000fe20000041878 */
[--C-:B------:R-:W-:Y:S01]  /*ab00*/  HSET2.LE.AND R0, R18, R188.reuse, PT ;  /* 0x000000bc12007233 */ /* 0x100fe20003803000 */
[-C--:B------:R-:W-:Y:S01]  /*ab10*/  FMUL.FTZ R145, R145, R51.reuse ;  /* 0x0000003391917220 */ /* 0x080fe20000410000 */
[----:B------:R-:W-:Y:S01]  /*ab20*/  F2FP.BF16.F32.PACK_AB R2, R43, R42 ;  /* 0x0000002a2b02723e */ /* 0x000fe200000010ff */
[-C--:B------:R-:W-:Y:S01]  /*ab30*/  FMUL.FTZ R148, R148, R51.reuse ;  /* 0x0000003394947220 */ /* 0x080fe20000410000 */
[-C--:B------:R-:W-:Y:S01]  /*ab40*/  FMUL.FTZ R149, R149, R51.reuse ;  /* 0x0000003395957220 */ /* 0x080fe20000410000 */
[-C--:B------:R-:W-:Y:S01]  /*ab50*/  FMUL.FTZ R156, R156, R51.reuse ;  /* 0x000000339c9c7220 */ /* 0x080fe20000410000 */
[----:B------:R-:W-:Y:S01]  /*ab60*/  LOP3.LUT R4, R0, R2, RZ, 0xc0, !PT ;  /* 0x0000000200047212 */ /* 0x000fe200078ec0ff */
[-C--:B------:R-:W-:Y:S01]  /*ab70*/  FMUL.FTZ R157, R157, R51.reuse ;  /* 0x000000339d9d7220 */ /* 0x080fe20000410000 */
[----:B------:R-:W-:Y:S01]  /*ab80*/  HSET2.LE.AND R0, R17, R188, PT ;  /* 0x000000bc11007233 */ /* 0x000fe20003803000 */
[----:B------:R-:W-:Y:S01]  /*ab90*/  FMUL.FTZ R168, R168, R51 ;  /* 0x00000033a8a87220 */ /* 0x000fe20000410000 */
[----:B------:R-:W1:Y:S01]  /*aba0*/  LDSM.16.MT88.4 R16, [R222+0x9000] ;  /* 0x00900000de10783b */ /* 0x000e620000004200 */
[----:B------:R-:W-:Y:S01]  /*abb0*/  F2FP.BF16.F32.PACK_AB R2, R250, R251 ;  /* 0x000000fbfa02723e */ /* 0x000fe200000010ff */
[-C--:B------:R-:W-:Y:S01]  /*abc0*/  FMUL.FTZ R146, R146, R50.reuse ;  /* 0x0000003292927220 */ /* 0x080fe20000410000 */
[-C--:B------:R-:W-:Y:S01]  /*abd0*/  FMUL.FTZ R147, R147, R50.reuse ;  /* 0x0000003293937220 */ /* 0x080fe20000410000 */
[----:B------:R-:W-:Y:S01]  /*abe0*/  FMUL.FTZ R150, R150, R50 ;  /* 0x0000003296967220 */ /* 0x000fe20000410000 */
[----:B------:R-:W-:Y:S01]  /*abf0*/  LOP3.LUT R5, R0, R2, RZ, 0xc0, !PT ;  /* 0x0000000200057212 */ /* 0x000fe200078ec0ff */
        /* <DEDUP_REMOVED lines=10> */
[----:B------:R-:W-:Y:S01]  /*aca0*/  FMUL.FTZ R77, R77, R51 ;  /* 0x000000334d4d7220 */ /* 0x000fe20000410000 */
[-C--:B------:R-:W-:Y:S01]  /*acb0*/  FMUL.FTZ R170, R170, R50.reuse ;  /* 0x00000032aaaa7220 */ /* 0x080fe20000410000 */
[----:B------:R-:W-:Y:S01]  /*acc0*/  HMMA.16816.F32.BF16 R116, R4, R26, R116 ;  /* 0x0000001a0474723c */ /* 0x000fe20000041874 */
[----:B------:R-:W3:Y:S01]  /*acd0*/  LDSM.16.MT88.4 R24, [R222+0xa000] ;  /* 0x00a00000de18783b */ /* 0x000ee20000004200 */
[-C--:B------:R-:W-:Y:S01]  /*ace0*/  FMUL.FTZ R171, R171, R50.reuse ;  /* 0x00000032abab7220 */ /* 0x080fe20000410000 */
[-C--:B------:R-:W-:Y:S01]  /*acf0*/  FMUL.FTZ R74, R74, R50.reuse ;  /* 0x000000324a4a7220 */ /* 0x080fe20000410000 */
[-C--:B------:R-:W-:Y:S01]  /*ad00*/  FMUL.FTZ R75, R75, R50.reuse ;  /* 0x000000324b4b7220 */ /* 0x080fe20000410000 */
[-C--:B------:R-:W-:Y:S01]  /*ad10*/  FMUL.FTZ R78, R78, R50.reuse ;  /* 0x000000324e4e7220 */ /* 0x080fe20000410000 */
[----:B------:R-:W-:Y:S01]  /*ad20*/  FMUL.FTZ R79, R79, R50 ;  /* 0x000000324f4f7220 */ /* 0x000fe20000410000 */
[-C--:B------:R-:W-:Y:S01]  /*ad30*/  FMUL.FTZ R140, R140, R21.reuse ;  /* 0x000000158c8c7220 */ /* 0x080fe20000410000 */
[-C--:B------:R-:W-:Y:S01]  /*ad40*/  FMUL.FTZ R141, R141, R21.reuse ;  /* 0x000000158d8d7220 */ /* 0x080fe20000410000 */
[----:B--2---:R-:W-:Y:S01]  /*ad50*/  FFMA.FTZ R0, R67, UR40, -R12 ;  /* 0x0000002843007c23 */ /* 0x004fe2000801080c */
        /* <DEDUP_REMOVED lines=8> */
[----:B------:R-:W-:Y:S01]  /*ade0*/  IMAD.WIDE.U32 R2, R23, -0x2daee0ad, RZ ;  /* 0xd2511f5317027825 */ /* 0x000fe200078e00ff */
[----:B-1----:R-:W-:Y:S03]  /*adf0*/  HMMA.16816.F32.BF16 R60, R8, R16, R124 ;  /* 0x00000010083c723c */ /* 0x002fe6000004187c */
[----:B------:R-:W-:-:S02]  /*ae00*/  IMAD.MOV.U32 R23, RZ, RZ, R43 ;  /* 0x000000ffff177224 */ /* 0x000fc400078e002b */
[----:B------:R-:W-:Y:S01]  /*ae10*/  IMAD.MOV.U32 R174, RZ, RZ, R40 ;  /* 0x000000ffffae7224 */ /* 0x000fe200078e0028 */
[----:B------:R-:W-:Y:S01]  /*ae20*/  HMMA.16816.F32.BF16 R56, R8, R18, R136 ;  /* 0x000000120838723c */ /* 0x000fe20000041888 */
[----:B------:R-:W-:Y:S02]  /*ae30*/  IMAD.MOV.U32 R125, RZ, RZ, R39 ;  /* 0x000000ffff7d7224 */ /* 0x000fe400078e0027 */
[----:B------:R-:W-:Y:S02]  /*ae40*/  IMAD.MOV.U32 R124, RZ, RZ, R30 ;  /* 0x000000ffff7c7224 */ /* 0x000fe400078e001e */
[----:B------:R-:W-:Y:S01]  /*ae50*/  IMAD.MOV.U32 R39, RZ, RZ, R32 ;  /* 0x000000ffff277224 */ /* 0x000fe200078e0020 */
[----:B------:R-:W-:Y:S01]  /*ae60*/  HMMA.16816.F32.BF16 R128, R4, R16, R128 ;  /* 0x000000100480723c */ /* 0x000fe20000041880 */
[----:B------:R-:W-:Y:S02]  /*ae70*/  IMAD.MOV.U32 R139, RZ, RZ, R38 ;  /* 0x000000ffff8b7224 */ /* 0x000fe400078e0026 */
[----:B------:R-:W-:-:S02]  /*ae80*/  IMAD.MOV.U32 R137, RZ, RZ, R29 ;  /* 0x000000ffff897224 */ /* 0x000fc400078e001d */
[----:B------:R-:W-:Y:S01]  /*ae90*/  IMAD.MOV.U32 R138, RZ, RZ, R35 ;  /* 0x000000ffff8a7224 */ /* 0x000fe200078e0023 */
[----:B------:R-:W1:Y:S01]  /*aea0*/  LDSM.16.MT88.4 R28, [R220+0xb000] ;  /* 0x00b00000dc1c783b */ /* 0x000e620000004200 */
[----:B------:R-:W-:Y:S01]  /*aeb0*/  IMAD.MOV.U32 R136, RZ, RZ, R34 ;  /* 0x000000ffff887224 */ /* 0x000fe200078e0022 */
[C---:B------:R-:W-:Y:S01]  /*aec0*/  HMMA.16816.F32.BF16 R132, R4.reuse, R18, R132 ;  /* 0x000000120484723c */ /* 0x040fe20000041884 */
[----:B------:R-:W-:Y:S01]  /*aed0*/  IMAD.MOV.U32 R38, RZ, RZ, R33 ;  /* 0x000000ffff267224 */ /* 0x000fe200078e0021 */
[----:B------:R-:W2:Y:S01]  /*aee0*/  LDSM.16.MT88.4 R16, [R220+0xa000] ;  /* 0x00a00000dc10783b */ /* 0x000ea20000004200 */
[----:B------:R-:W-:Y:S02]  /*aef0*/  IMAD.MOV.U32 R126, RZ, RZ, R244 ;  /* 0x000000ffff7e7224 */ /* 0x000fe400078e00f4 */
[----:B------:R4:W-:Y:S01]  /*af00*/  MUFU.EX2 R244, R0 ;  /* 0x0000000000f47308 */ /* 0x0009e20000000800 */
[----:B------:R-:W5:Y:S01]  /*af10*/  LDSM.16.MT88.4 R32, [R222+0xb000] ;  /* 0x00b00000de20783b */ /* 0x000f620000004200 */
[----:B------:R-:W-:Y:S01]  /*af20*/  IMAD.MOV.U32 R127, RZ, RZ, R245 ;  /* 0x000000ffff7f7224 */ /* 0x000fe200078e00f5 */
[----:B---3--:R-:W-:Y:S01]  /*af30*/  HMMA.16816.F32.BF16 R156, R4, R24, R156 ;  /* 0x00000018049c723c */ /* 0x008fe2000004189c */
[----:B------:R-:W-:-:S02]  /*af40*/  IMAD.MOV.U32 R43, RZ, RZ, R38 ;  /* 0x000000ffff2b7224 */ /* 0x000fc400078e0026 */
[----:B------:R-:W-:-:S03]  /*af50*/  IMAD.MOV.U32 R205, RZ, RZ, R39 ;  /* 0x000000ffffcd7224 */ /* 0x000fc600078e0027 */
[----:B------:R-:W-:Y:S06]  /*af60*/  HMMA.16816.F32.BF16 R168, R4, R26, R168 ;  /* 0x0000001a04a8723c */ /* 0x000fec00000418a8 */
[----:B------:R-:W-:Y:S01]  /*af70*/  HMMA.16816.F32.BF16 R160, R8, R24, R160 ;  /* 0x0000001808a0723c */ /* 0x000fe200000418a0 */
[----:B----4-:R-:W-:Y:S01]  /*af80*/  FFMA.FTZ R0, R53, UR40, -R12 ;  /* 0x0000002835007c23 */ /* 0x010fe2000801080c */
[----:B------:R-:W-:-:S03]  /*af90*/  IMAD.MOV.U32 R53, RZ, RZ, R41 ;  /* 0x000000ffff357224 */ /* 0x000fc600078e0029 */
[----:B------:R3:W-:Y:S01]  /*afa0*/  MUFU.EX2 R245, R0 ;  /* 0x0000000000f57308 */ /* 0x0007e20000000800 */
[C---:B------:R-:W-:Y:S01]  /*afb0*/  HMMA.16816.F32.BF16 R164, R8.reuse, R26, R164 ;  /* 0x0000001a08a4723c */ /* 0x040fe200000418a4 */
[----:B------:R-:W-:Y:S05]  /*afc0*/  LDSM.16.MT88.4 R24, [R222+0x9400] ;  /* 0x00940000de18783b */ /* 0x000fea0000004200 */
[----:B-1----:R-:W-:Y:S01]  /*afd0*/  HMMA.16816.F32.BF16 R104, R8, R28, R68 ;  /* 0x0000001c0868723c */ /* 0x002fe20000041844 */
[----:B---3--:R-:W-:Y:S01]  /*afe0*/  FFMA.FTZ R0, R48, UR40, -R12 ;  /* 0x0000002830007c23 */ /* 0x008fe2000801080c */
[----:B------:R-:W-:-:S04]  /*aff0*/  IMAD.MOV.U32 R48, RZ, RZ, R242 ;  /* 0x000000ffff307224 */ /* 0x000fc800078e00f2 */
[C---:B--2---:R-:W-:Y:S01]  /*b000*/  HMMA.16816.F32.BF16 R144, R4.reuse, R16, R144 ;  /* 0x000000100490723c */ /* 0x044fe20000041890 */
[----:B------:R-:W-:Y:S01]  /*b010*/  IMAD.MOV.U32 R70, RZ, RZ, R240 ;  /* 0x000000ffff467224 */ /* 0x000fe200078e00f0 */
[----:B------:R1:W2:Y:S01]  /*b020*/  MUFU.EX2 R246, R0 ;  /* 0x0000000000f67308 */ /* 0x0002a20000000800 */
[----:B------:R-:W-:Y:S02]  /*b030*/  IMAD.MOV.U32 R71, RZ, RZ, R241 ;  /* 0x000000ffff477224 */ /* 0x000fe400078e00f1 */
[----:B------:R-:W-:Y:S01]  /*b040*/  IMAD.MOV.U32 R176, RZ, RZ, R70 ;  /* 0x000000ffffb07224 */ /* 0x000fe200078e0046 */
[C---:B-----5:R-:W-:Y:S06]  /*b050*/  HMMA.16816.F32.BF16 R88, R4.reuse, R32, R88 ;  /* 0x000000200458723c */ /* 0x060fec0000041858 */
[----:B------:R-:W-:Y:S06]  /*b060*/  HMMA.16816.F32.BF16 R92, R4, R34, R92 ;  /* 0x00000022045c723c */ /* 0x000fec000004185c */
[----:B------:R-:W-:Y:S01]  /*b070*/  HMMA.16816.F32.BF16 R84, R8, R32, R84 ;  /* 0x000000200854723c */ /* 0x000fe20000041854 */
[----:B-1----:R-:W-:Y:S01]  /*b080*/  FFMA.FTZ R0, R175, UR40, -R14 ;  /* 0x00000028af007c23 */ /* 0x002fe2000801080e */
[----:B------:R-:W-:-:S03]  /*b090*/  IMAD.MOV.U32 R175, RZ, RZ, R42 ;  /* 0x000000ffffaf7224 */ /* 0x000fc600078e002a */
[----:B------:R1:W-:Y:S01]  /*b0a0*/  MUFU.EX2 R242, R0 ;  /* 0x0000000000f27308 */ /* 0x0003e20000000800 */
[----:B------:R-:W-:Y:S01]  /*b0b0*/  HMMA.16816.F32.BF16 R96, R8, R34, R96 ;  /* 0x000000220860723c */ /* 0x000fe20000041860 */
[----:B------:R-:W3:Y:S05]  /*b0c0*/  LDSM.16.MT88.4 R32, [R220+0x9400] ;  /* 0x00940000dc20783b */ /* 0x000eea0000004200 */
[C---:B------:R-:W-:Y:S06]  /*b0d0*/  HMMA.16816.F32.BF16 R148, R4.reuse, R18, R148 ;  /* 0x000000120494723c */ /* 0x040fec0000041894 */
[----:B------:R-:W-:Y:S01]  /*b0e0*/  HMMA.16816.F32.BF16 R72, R4, R28, R72 ;  /* 0x0000001c0448723c */ /* 0x000fe20000041848 */
[----:B-1----:R-:W-:-:S05]  /*b0f0*/  FFMA.FTZ R0, R66, UR40, -R14 ;  /* 0x0000002842007c23 */ /* 0x002fca000801080e */
[----:B------:R-:W-:Y:S01]  /*b100*/  HMMA.16816.F32.BF16 R76, R4, R30, R76 ;  /* 0x0000001e044c723c */ /* 0x000fe2000004184c */
[----:B------:R1:W-:Y:S05]  /*b110*/  MUFU.EX2 R240, R0 ;  /* 0x0000000000f07308 */ /* 0x0003ea0000000800 */
[C---:B------:R-:W-:Y:S01]  /*b120*/  HMMA.16816.F32.BF16 R140, R8.reuse, R16, R140 ;  /* 0x00000010088c723c */ /* 0x040fe2000004188c */
[C---:B------:R-:W-:Y:S02]  /*b130*/  LOP3.LUT R4, R2.reuse, 0xffff, RZ, 0xc0, !PT ;  /* 0x0000ffff02047812 */ /* 0x040fe400078ec0ff */
[----:B------:R-:W-:Y:S02]  /*b140*/  LOP3.LUT R5, R2, 0xff, RZ, 0xc0, !PT ;  /* 0x000000ff02057812 */ /* 0x000fe400078ec0ff */
[----:B------:R-:W-:Y:S01]  /*b150*/  SHF.R.U32.HI R4, RZ, 0x8, R4 ;  /* 0x00000008ff047819 */ /* 0x000fe20000011604 */
[----:B------:R-:W-:Y:S01]  /*b160*/  HMMA.16816.F32.BF16 R152, R8, R18, R152 ;  /* 0x000000120898723c */ /* 0x000fe20000041898 */
[----:B------:R-:W4:Y:S02]  /*b170*/  LDSM.16.MT88.4 R16, [R220+0xa400] ;  /* 0x00a40000dc10783b */ /* 0x000f240000004200 */
[----:B------:R-:W-:-:S03]  /*b180*/  PRMT R4, R5, 0x5410, R4 ;  /* 0x0000541005047816 */ /* 0x000fc60000000004 */
[----:B------:R-:W-:Y:S01]  /*b190*/  HMMA.16816.F32.BF16 R100, R8, R30, R80 ;  /* 0x0000001e0864723c */ /* 0x000fe20000041850 */
[----:B-1----:R-:W-:Y:S01]  /*b1a0*/  FFMA.FTZ R0, R65, UR40, -R14 ;  /* 0x0000002841007c23 */ /* 0x002fe2000801080e */
[----:B------:R-:W1:Y:S03]  /*b1b0*/  LDSM.16.MT88.4 R28, [R222+0xa400] ;  /* 0x00a40000de1c783b */ /* 0x000e660000004200 */
[----:B------:R5:W3:Y:S02]  /*b1c0*/  MUFU.EX2 R241, R0 ;  /* 0x0000000000f17308 */ /* 0x000ae40000000800 */
[----:B------:R-:W-:Y:S02]  /*b1d0*/  SHF.R.U32.HI R9, RZ, 0x18, R2 ;  /* 0x00000018ff097819 */ /* 0x000fe40000011602 */
[----:B-----5:R-:W-:Y:S02]  /*b1e0*/  LOP3.LUT R0, R3, UR32, R36, 0x96, !PT ;  /* 0x0000002003007c12 */ /* 0x020fe4000f8e9624 */
[----:B------:R-:W-:Y:S01]  /*b1f0*/  SHF.R.U32.HI R3, RZ, 0x10, R2 ;  /* 0x00000010ff037819 */ /* 0x000fe20000011602 */
[----:B------:R-:W-:Y:S01]  /*b200*/  FFMA.FTZ R2, R191, UR40, -R14 ;  /* 0x00000028bf027c23 */ /* 0x000fe2000801080e */
[C---:B------:R-:W-:Y:S01]  /*b210*/  LOP3.LUT R6, R0.reuse, 0xff, RZ, 0xc0, !PT ;  /* 0x000000ff00067812 */ /* 0x040fe200078ec0ff */
[----:B------:R-:W5:Y:S01]  /*b220*/  LDSM.16.MT88.4 R36, [R220+0xb400] ;  /* 0x00b40000dc24783b */ /* 0x000f620000004200 */
[----:B------:R-:W-:Y:S01]  /*b230*/  LOP3.LUT R8, R3, 0xff, RZ, 0xc0, !PT ;  /* 0x000000ff03087812 */ /* 0x000fe200078ec0ff */
[----:B------:R2:W4:Y:S01]  /*b240*/  MUFU.EX2 R239, R2 ;  /* 0x0000000200ef7308 */ /* 0x0005220000000800 */
[----:B------:R-:W-:-:S02]  /*b250*/  LOP3.LUT R3, R0, 0xffff, RZ, 0xc0, !PT ;  /* 0x0000ffff00037812 */ /* 0x000fc400078ec0ff */
[----:B------:R-:W-:Y:S02]  /*b260*/  SHF.R.U32.HI R7, RZ, 0x18, R0 ;  /* 0x00000018ff077819 */ /* 0x000fe40000011600 */
[----:B------:R-:W-:-:S04]  /*b270*/  SHF.R.U32.HI R5, RZ, 0x8, R3 ;  /* 0x00000008ff057819 */ /* 0x000fc80000011603 */
[----:B------:R-:W-:Y:S02]  /*b280*/  PRMT R5, R6, 0x5410, R5 ;  /* 0x0000541006057816 */ /* 0x000fe40000000005 */
[----:B--2---:R-:W-:Y:S02]  /*b290*/  SHF.R.U32.HI R2, RZ, 0x10, R0 ;  /* 0x00000010ff027819 */ /* 0x004fe40000011600 */
[----:B------:R-:W-:Y:S02]  /*b2a0*/  HSET2.LE.AND R0, R4, R188, PT ;  /* 0x000000bc04007233 */ /* 0x000fe40003803000 */
[----:B------:R-:W-:Y:S02]  /*b2b0*/  LOP3.LUT R3, R2, 0xff, RZ, 0xc0, !PT ;  /* 0x000000ff02037812 */ /* 0x000fe400078ec0ff */
[----:B------:R-:W-:Y:S02]  /*b2c0*/  F2FP.BF16.F32.PACK_AB R2, R246, R245 ;  /* 0x000000f5f602723e */ /* 0x000fe400000010ff */
[----:B------:R-:W-:-:S02]  /*b2d0*/  PRMT R4, R8, 0x5410, R9 ;  /* 0x0000541008047816 */ /* 0x000fc40000000009 */
[----:B------:R-:W-:Y:S02]  /*b2e0*/  PRMT R7, R3, 0x5410, R7 ;  /* 0x0000541003077816 */ /* 0x000fe40000000007 */
[----:B------:R-:W-:Y:S02]  /*b2f0*/  LOP3.LUT R6, R0, R2, RZ, 0xc0, !PT ;  /* 0x0000000200067212 */ /* 0x000fe400078ec0ff */
[--C-:B------:R-:W-:Y:S02]  /*b300*/  HSET2.LE.AND R3, R5, R188.reuse, PT ;  /* 0x000000bc05037233 */ /* 0x100fe40003803000 */
[--C-:B------:R-:W-:Y:S02]  /*b310*/  HSET2.LE.AND R0, R4, R188.reuse, PT ;  /* 0x000000bc04007233 */ /* 0x100fe40003803000 */
[----:B------:R-:W-:Y:S02]  /*b320*/  HSET2.LE.AND R5, R7, R188, PT ;  /* 0x000000bc07057233 */ /* 0x000fe40003803000 */
[----:B---3--:R-:W-:-:S02]  /*b330*/  F2FP.BF16.F32.PACK_AB R2, R241, R240 ;  /* 0x000000f0f102723e */ /* 0x008fc400000010ff */
[----:B------:R-:W-:Y:S02]  /*b340*/  F2FP.BF16.F32.PACK_AB R4, R244, R243 ;  /* 0x000000f3f404723e */ /* 0x000fe400000010ff */
[----:B----4-:R-:W-:Y:S02]  /*b350*/  F2FP.BF16.F32.PACK_AB R8, R239, R242 ;  /* 0x000000f2ef08723e */ /* 0x010fe400000010ff */
[----:B------:R-:W-:Y:S01]  /*b360*/  LOP3.LUT R7, R0, R2, RZ, 0xc0, !PT ;  /* 0x0000000200077212 */ /* 0x000fe200078ec0ff */
[----:B------:R-:W-:Y:S01]  /*b370*/  FFMA.FTZ R0, R198, UR40, -R15 ;  /* 0x00000028c6007c23 */ /* 0x000fe2000801080f */
[----:B------:R-:W-:Y:S02]  /*b380*/  LOP3.LUT R4, R3, R4, RZ, 0xc0, !PT ;  /* 0x0000000403047212 */ /* 0x000fe400078ec0ff */
[----:B------:R-:W-:Y:S01]  /*b390*/  LOP3.LUT R5, R5, R8, RZ, 0xc0, !PT ;  /* 0x0000000805057212 */ /* 0x000fe200078ec0ff */
[----:B------:R2:W-:Y:S01]  /*b3a0*/  MUFU.EX2 R198, R0 ;  /* 0x0000000000c67308 */ /* 0x0005e20000000800 */
[----:B------:R-:W-:Y:S01]  /*b3b0*/  LOP3.LUT R2, R177, UR14, R238, 0x96, !PT ;  /* 0x0000000eb1027c12 */ /* 0x000fe2000f8e96ee */
[----:B------:R-:W-:-:S04]  /*b3c0*/  IMAD.MOV.U32 R177, RZ, RZ, R71 ;  /* 0x000000ffffb17224 */ /* 0x000fc800078e0047 */
[----:B------:R-:W-:Y:S01]  /*b3d0*/  HMMA.16816.F32.BF16 R80, R4, R32, R108 ;  /* 0x000000200450723c */ /* 0x000fe2000004186c */
[----:B------:R-:W-:-:S05]  /*b3e0*/  IMAD.WIDE.U32 R2, R2, -0x2daee0ad, RZ ;  /* 0xd2511f5302027825 */ /* 0x000fca00078e00ff */
[C---:B------:R-:W-:Y:S01]  /*b3f0*/  HMMA.16816.F32.BF16 R116, R4.reuse, R34, R116 ;  /* 0x000000220474723c */ /* 0x040fe20000041874 */
[----:B------:R-:W-:Y:S02]  /*b400*/  IMAD.MOV.U32 R109, RZ, RZ, R43 ;  /* 0x000000ffff6d7224 */ /* 0x000fe400078e002b */
[----:B------:R-:W3:Y:S01]  /*b410*/  LDSM.16.MT88.4 R40, [R222+0xb400] ;  /* 0x00b40000de28783b */ /* 0x000ee20000004200 */
[----:B------:R-:W-:Y:S02]  /*b420*/  IMAD.MOV.U32 R108, RZ, RZ, R205 ;  /* 0x000000ffff6c7224 */ /* 0x000fe400078e00cd */
[----:B--2---:R-:W-:Y:S01]  /*b430*/  FFMA.FTZ R0, R197, UR40, -R15 ;  /* 0x00000028c5007c23 */ /* 0x004fe2000801080f */
[----:B------:R-:W-:Y:S01]  /*b440*/  HMMA.16816.F32.BF16 R128, R4, R24, R128 ;  /* 0x000000180480723c */ /* 0x000fe20000041880 */
[----:B------:R-:W-:Y:S02]  /*b450*/  IMAD.MOV.U32 R110, RZ, RZ, R190 ;  /* 0x000000ffff6e7224 */ /* 0x000fe400078e00be */
[----:B------:R2:W-:Y:S01]  /*b460*/  MUFU.EX2 R205, R0 ;  /* 0x0000000000cd7308 */ /* 0x0005e20000000800 */
[----:B------:R-:W-:-:S02]  /*b470*/  IMAD.MOV.U32 R176, RZ, RZ, R109 ;  /* 0x000000ffffb07224 */ /* 0x000fc400078e006d */
[C---:B------:R-:W-:Y:S01]  /*b480*/  HMMA.16816.F32.BF16 R132, R4.reuse, R26, R132 ;  /* 0x0000001a0484723c */ /* 0x040fe20000041884 */
[----:B------:R-:W-:Y:S02]  /*b490*/  IMAD.MOV.U32 R109, RZ, RZ, R138 ;  /* 0x000000ffff6d7224 */ /* 0x000fe400078e008a */
[----:B------:R-:W-:Y:S02]  /*b4a0*/  IMAD.MOV.U32 R138, RZ, RZ, R13 ;  /* 0x000000ffff8a7224 */ /* 0x000fe400078e000d */
[----:B------:R-:W-:Y:S01]  /*b4b0*/  IMAD.MOV.U32 R111, RZ, RZ, R64 ;  /* 0x000000ffff6f7224 */ /* 0x000fe200078e0040 */
[C---:B------:R-:W-:Y:S06]  /*b4c0*/  HMMA.16816.F32.BF16 R144, R4.reuse, R16, R144 ;  /* 0x000000100490723c */ /* 0x040fec0000041890 */
[----:B------:R-:W-:Y:S01]  /*b4d0*/  HMMA.16816.F32.BF16 R148, R4, R18, R148 ;  /* 0x000000120494723c */ /* 0x000fe20000041894 */
[----:B--2---:R-:W-:-:S04]  /*b4e0*/  FFMA.FTZ R0, R196, UR40, -R15 ;  /* 0x00000028c4007c23 */ /* 0x004fc8000801080f */
[----:B------:R2:W-:Y:S01]  /*b4f0*/  MUFU.EX2 R238, R0 ;  /* 0x0000000000ee7308 */ /* 0x0005e20000000800 */
[C---:B-1----:R-:W-:Y:S06]  /*b500*/  HMMA.16816.F32.BF16 R156, R4.reuse, R28, R156 ;  /* 0x0000001c049c723c */ /* 0x042fec000004189c */
[C---:B------:R-:W-:Y:S06]  /*b510*/  HMMA.16816.F32.BF16 R168, R4.reuse, R30, R168 ;  /* 0x0000001e04a8723c */ /* 0x040fec00000418a8 */
[----:B-----5:R-:W-:Y:S01]  /*b520*/  HMMA.16816.F32.BF16 R72, R4, R36, R72 ;  /* 0x000000240448723c */ /* 0x020fe20000041848 */
[----:B--2---:R-:W-:-:S05]  /*b530*/  LOP3.LUT R0, R3, UR32, R204, 0x96, !PT ;  /* 0x0000002003007c12 */ /* 0x004fca000f8e96cc */
[----:B------:R-:W-:Y:S01]  /*b540*/  HMMA.16816.F32.BF16 R76, R4, R38, R76 ;  /* 0x00000026044c723c */ /* 0x000fe2000004184c */
[----:B------:R-:W-:-:S04]  /*b550*/  LOP3.LUT R3, R2, 0xffff, RZ, 0xc0, !PT ;  /* 0x0000ffff02037812 */ /* 0x000fc800078ec0ff */
[----:B------:R-:W-:Y:S01]  /*b560*/  SHF.R.U32.HI R3, RZ, 0x8, R3 ;  /* 0x00000008ff037819 */ /* 0x000fe20000011603 */
[C---:B---3--:R-:W-:Y:S06]  /*b570*/  HMMA.16816.F32.BF16 R88, R4.reuse, R40, R88 ;  /* 0x000000280458723c */ /* 0x048fec0000041858 */
[----:B------:R-:W-:Y:S07]  /*b580*/  HMMA.16816.F32.BF16 R92, R4, R42, R92 ;  /* 0x0000002a045c723c */ /* 0x000fee000004185c */
[----:B------:R-:W-:Y:S01]  /*b590*/  LOP3.LUT R7, R2, 0xff, RZ, 0xc0, !PT ;  /* 0x000000ff02077812 */ /* 0x000fe200078ec0ff */
[----:B------:R-:W-:Y:S01]  /*b5a0*/  FFMA.FTZ R4, R49, UR40, -R15 ;  /* 0x0000002831047c23 */ /* 0x000fe2000801080f */
[----:B------:R-:W-:-:S02]  /*b5b0*/  SHF.R.U32.HI R6, RZ, 0x10, R2 ;  /* 0x00000010ff067819 */ /* 0x000fc40000011602 */
[----:B------:R-:W-:Y:S01]  /*b5c0*/  SHF.R.U32.HI R5, RZ, 0x18, R2 ;  /* 0x00000018ff057819 */ /* 0x000fe20000011602 */
[----:B------:R-:W-:Y:S01]  /*b5d0*/  FFMA.FTZ R2, R185, UR40, -R20 ;  /* 0x00000028b9027c23 */ /* 0x000fe20008010814 */
[----:B------:R-:W-:Y:S01]  /*b5e0*/  PRMT R7, R7, 0x5410, R3 ;  /* 0x0000541007077816 */ /* 0x000fe20000000003 */
[----:B------:R1:W2:Y:S01]  /*b5f0*/  MUFU.EX2 R204, R4 ;  /* 0x0000000400cc7308 */ /* 0x0002a20000000800 */
[----:B------:R-:W-:-:S04]  /*b600*/  LOP3.LUT R3, R6, 0xff, RZ, 0xc0, !PT ;  /* 0x000000ff06037812 */ /* 0x000fc800078ec0ff */
[----:B------:R-:W-:Y:S02]  /*b610*/  PRMT R6, R3, 0x5410, R5 ;  /* 0x0000541003067816 */ /* 0x000fe40000000005 */
[C---:B------:R-:W-:Y:S01]  /*b620*/  LOP3.LUT R3, R0.reuse, 0xffff, RZ, 0xc0, !PT ;  /* 0x0000ffff00037812 */ /* 0x040fe200078ec0ff */
[----:B------:R3:W-:Y:S01]  /*b630*/  MUFU.EX2 R197, R2 ;  /* 0x0000000200c57308 */ /* 0x0007e20000000800 */
[----:B------:R-:W-:Y:S02]  /*b640*/  LOP3.LUT R5, R0, 0xff, RZ, 0xc0, !PT ;  /* 0x000000ff00057812 */ /* 0x000fe400078ec0ff */
[----:B------:R-:W-:-:S04]  /*b650*/  SHF.R.U32.HI R3, RZ, 0x8, R3 ;  /* 0x00000008ff037819 */ /* 0x000fc80000011603 */
[----:B------:R-:W-:Y:S02]  /*b660*/  PRMT R5, R5, 0x5410, R3 ;  /* 0x0000541005057816 */ /* 0x000fe40000000003 */
[----:B-1----:R-:W-:Y:S01]  /*b670*/  SHF.R.U32.HI R4, RZ, 0x18, R0 ;  /* 0x00000018ff047819 */ /* 0x002fe20000011600 */
[----:B---3--:R-:W-:-:S04]  /*b680*/  FFMA.FTZ R2, R184, UR40, -R20 ;  /* 0x00000028b8027c23 */ /* 0x008fc80008010814 */
[----:B------:R1:W3:Y:S02]  /*b690*/  MUFU.EX2 R196, R2 ;  /* 0x0000000200c47308 */ /* 0x0002e40000000800 */
[----:B-1----:R-:W-:-:S04]  /*b6a0*/  SHF.R.U32.HI R2, RZ, 0x10, R0 ;  /* 0x00000010ff027819 */ /* 0x002fc80000011600 */
[----:B------:R-:W-:Y:S01]  /*b6b0*/  LOP3.LUT R0, R2, 0xff, RZ, 0xc0, !PT ;  /* 0x000000ff02007812 */ /* 0x000fe200078ec0ff */
[----:B------:R-:W-:Y:S01]  /*b6c0*/  FFMA.FTZ R2, R200, UR40, -R20 ;  /* 0x00000028c8027c23 */ /* 0x000fe20008010814 */
[----:B------:R-:W-:Y:S02]  /*b6d0*/  IMAD.MOV.U32 R200, RZ, RZ, R136 ;  /* 0x000000ffffc87224 */ /* 0x000fe400078e0088 */
[----:B------:R-:W-:Y:S01]  /*b6e0*/  PRMT R3, R0, 0x5410, R4 ;  /* 0x0000541000037816 */ /* 0x000fe20000000004 */
[----:B------:R1:W-:Y:S01]  /*b6f0*/  MUFU.EX2 R191, R2 ;  /* 0x0000000200bf7308 */ /* 0x0003e20000000800 */
[----:B------:R-:W-:Y:S01]  /*b700*/  HSET2.LE.AND R0, R7, R188, PT ;  /* 0x000000bc07007233 */ /* 0x000fe20003803000 */
[----:B------:R-:W-:Y:S02]  /*b710*/  IMAD.MOV.U32 R136, RZ, RZ, R125 ;  /* 0x000000ffff887224 */ /* 0x000fe400078e007d */
[----:B-1----:R-:W-:Y:S01]  /*b720*/  FFMA.FTZ R2, R199, UR40, -R20 ;  /* 0x00000028c7027c23 */ /* 0x002fe20008010814 */
[----:B------:R-:W-:-:S03]  /*b730*/  IMAD.MOV.U32 R199, RZ, RZ, R48 ;  /* 0x000000ffffc77224 */ /* 0x000fc600078e0030 */
        /* <DEDUP_REMOVED lines=12> */
[----:B------:R-:W-:-:S05]  /*b800*/  IMAD.U32 R0, RZ, RZ, UR37 ;  /* 0x00000025ff007e24 */ /* 0x000fca000f8e00ff */
[----:B------:R-:W-:Y:S01]  /*b810*/  LOP3.LUT R0, R177, UR41, R0, 0x96, !PT ;  /* 0x00000029b1007c12 */ /* 0x000fe2000f8e9600 */
[----:B------:R-:W-:Y:S01]  /*b820*/  IMAD.MOV.U32 R177, RZ, RZ, R108 ;  /* 0x000000ffffb17224 */ /* 0x000fe200078e006c */
[----:B------:R-:W-:Y:S01]  /*b830*/  HMMA.16816.F32.BF16 R68, R8, R32, R112 ;  /* 0x000000200844723c */ /* 0x000fe20000041870 */
[----:B------:R-:W-:Y:S02]  /*b840*/  IMAD.MOV.U32 R108, RZ, RZ, R137 ;  /* 0x000000ffff6c7224 */ /* 0x000fe400078e0089 */
[----:B------:R-:W-:-:S03]  /*b850*/  IMAD.WIDE.U32 R48, R0, -0x326172a9, RZ ;  /* 0xcd9e8d5700307825 */ /* 0x000fc600078e00ff */
[C---:B------:R-:W-:Y:S01]  /*b860*/  HMMA.16816.F32.BF16 R140, R8.reuse, R16, R140 ;  /* 0x00000010088c723c */ /* 0x040fe2000004188c */
        /* <DEDUP_REMOVED lines=15> */
[----:B------:R-:W-:Y:S01]  /*b960*/  HMMA.16816.F32.BF16 R56, R8, R26, R56 ;  /* 0x0000001a0838723c */ /* 0x000fe20000041838 */
[----:B------:R-:W1:Y:S01]  /*b970*/  LDSM.16.MT88.4 R24, [R220+0x9800] ;  /* 0x00980000dc18783b */ /* 0x000e620000004200 */
[----:B------:R-:W-:Y:S01]  /*b980*/  IMAD.WIDE.U32 R22, R0, -0x326172a9, RZ ;  /* 0xcd9e8d5700167825 */ /* 0x000fe200078e00ff */
[----:B------:R-:W-:-:S03]  /*b990*/  LOP3.LUT R5, R5, UR18, R44, 0x96, !PT ;  /* 0x0000001205057c12 */ /* 0x000fc6000f8e962c */
[----:B------:R-:W-:Y:S01]  /*b9a0*/  FFMA.FTZ R0, R180, UR40, -R12 ;  /* 0x00000028b4007c23 */ /* 0x000fe2000801080c */
[----:B------:R-:W-:Y:S01]  /*b9b0*/  IMAD.MOV.U32 R139, RZ, RZ, R189 ;  /* 0x000000ffff8b7224 */ /* 0x000fe200078e00bd */
[C---:B------:R-:W-:Y:S01]  /*b9c0*/  HMMA.16816.F32.BF16 R152, R8.reuse, R18, R152 ;  /* 0x000000120898723c */ /* 0x040fe20000041898 */
[----:B------:R2:W-:Y:S01]  /*b9d0*/  MUFU.EX2 R189, R3 ;  /* 0x0000000300bd7308 */ /* 0x0005e20000000800 */
[----:B------:R-:W-:Y:S02]  /*b9e0*/  IMAD.MOV.U32 R122, RZ, RZ, R126 ;  /* 0x000000ffff7a7224 */ /* 0x000fe400078e007e */
[----:B------:R-:W-:Y:S02]  /*b9f0*/  IMAD.MOV.U32 R114, RZ, RZ, R111 ;  /* 0x000000ffff727224 */ /* 0x000fe400078e006f */
[----:B------:R-:W-:Y:S01]  /*ba00*/  HMMA.16816.F32.BF16 R160, R8, R28, R160 ;  /* 0x0000001c08a0723c */ /* 0x000fe200000418a0 */
[----:B------:R-:W-:Y:S02]  /*ba10*/  IMAD.MOV.U32 R111, RZ, RZ, R124 ;  /* 0x000000ffff6f7224 */ /* 0x000fe400078e007c */
[----:B------:R3:W4:Y:S01]  /*ba20*/  MUFU.EX2 R186, R0 ;  /* 0x0000000000ba7308 */ /* 0x0007220000000800 */
[----:B------:R-:W-:-:S02]  /*ba30*/  IMAD.MOV.U32 R123, RZ, RZ, R127 ;  /* 0x000000ffff7b7224 */ /* 0x000fc400078e007f */
[C---:B------:R-:W-:Y:S01]  /*ba40*/  HMMA.16816.F32.BF16 R164, R8.reuse, R30, R164 ;  /* 0x0000001e08a4723c */ /* 0x040fe200000418a4 */
[----:B------:R-:W5:Y:S01]  /*ba50*/  LDSM.16.MT88.4 R28, [R220+0xa800] ;  /* 0x00a80000dc1c783b */ /* 0x000f620000004200 */
[----:B------:R-:W-:Y:S02]  /*ba60*/  IMAD.MOV.U32 R248, RZ, RZ, R177 ;  /* 0x000000fffff87224 */ /* 0x000fe400078e00b1 */
[----:B------:R-:W-:Y:S01]  /*ba70*/  IMAD.MOV.U32 R120, RZ, RZ, R176 ;  /* 0x000000ffff787224 */ /* 0x000fe200078e00b0 */
[----:B--2---:R-:W-:Y:S01]  /*ba80*/  LOP3.LUT R3, R23, UR16, R4, 0x96, !PT ;  /* 0x0000001017037c12 */ /* 0x004fe2000f8e9604 */
[----:B------:R-:W-:Y:S01]  /*ba90*/  IMAD.WIDE.U32 R4, R5, -0x2daee0ad, RZ ;  /* 0xd2511f5305047825 */ /* 0x000fe200078e00ff */
[----:B------:R-:W-:Y:S03]  /*baa0*/  HMMA.16816.F32.BF16 R104, R8, R36, R104 ;  /* 0x000000240868723c */ /* 0x000fe60000041868 */
[----:B------:R-:W-:Y:S01]  /*bab0*/  IMAD.WIDE.U32 R44, R3, -0x2daee0ad, RZ ;  /* 0xd2511f53032c7825 */ /* 0x000fe200078e00ff */
[----:B------:R-:W-:-:S03]  /*bac0*/  LOP3.LUT R6, R5, UR15, R2, 0x96, !PT ;  /* 0x0000000f05067c12 */ /* 0x000fc6000f8e9602 */
[----:B---3--:R-:W-:Y:S01]  /*bad0*/  FFMA.FTZ R0, R179, UR40, -R12 ;  /* 0x00000028b3007c23 */ /* 0x008fe2000801080c */
[C---:B------:R-:W-:Y:S01]  /*bae0*/  HMMA.16816.F32.BF16 R100, R8.reuse, R38, R100 ;  /* 0x000000260864723c */ /* 0x040fe20000041864 */
[----:B------:R-:W-:Y:S01]  /*baf0*/  LOP3.LUT R2, R45, UR13, R4, 0x96, !PT ;  /* 0x0000000d2d027c12 */ /* 0x000fe2000f8e9604 */
[----:B------:R-:W-:Y:S01]  /*bb00*/  IMAD.WIDE.U32 R46, R6, -0x326172a9, RZ ;  /* 0xcd9e8d57062e7825 */ /* 0x000fe200078e00ff */
[----:B------:R2:W-:Y:S03]  /*bb10*/  MUFU.EX2 R185, R0 ;  /* 0x0000000000b97308 */ /* 0x0005e60000000800 */
[----:B------:R-:W-:Y:S01]  /*bb20*/  FFMA.FTZ R4, R187, UR40, -R14 ;  /* 0x00000028bb047c23 */ /* 0x000fe2000801080e */
[----:B------:R-:W-:Y:S01]  /*bb30*/  LDSM.16.MT88.4 R36, [R220+0xb800] ;  /* 0x00b80000dc24783b */ /* 0x000fe20000004200 */
[----:B------:R-:W-:Y:S01]  /*bb40*/  IMAD.WIDE.U32 R2, R2, -0x326172a9, RZ ;  /* 0xcd9e8d5702027825 */ /* 0x000fe200078e00ff */
[C---:B------:R-:W-:Y:S03]  /*bb50*/  HMMA.16816.F32.BF16 R84, R8.reuse, R40, R84 ;  /* 0x000000280854723c */ /* 0x040fe60000041854 */
[----:B------:R-:W-:Y:S01]  /*bb60*/  IMAD.MOV.U32 R187, RZ, RZ, R175 ;  /* 0x000000ffffbb7224 */ /* 0x000fe200078e00af */
[----:B------:R-:W-:Y:S01]  /*bb70*/  LOP3.LUT R5, R2, 0xff, RZ, 0xc0, !PT ;  /* 0x000000ff02057812 */ /* 0x000fe200078ec0ff */
[----:B------:R3:W-:Y:S01]  /*bb80*/  MUFU.EX2 R180, R4 ;  /* 0x0000000400b47308 */ /* 0x0007e20000000800 */
[--C-:B------:R-:W-:Y:S01]  /*bb90*/  SHF.R.U32.HI R7, RZ, 0x10, R2.reuse ;  /* 0x00000010ff077819 */ /* 0x100fe20000011602 */
[----:B------:R-:W-:Y:S01]  /*bba0*/  HMMA.16816.F32.BF16 R96, R8, R42, R96 ;  /* 0x0000002a0860723c */ /* 0x000fe20000041860 */
[----:B------:R-:W-:Y:S01]  /*bbb0*/  SHF.R.U32.HI R13, RZ, 0x18, R2 ;  /* 0x00000018ff0d7819 */ /* 0x000fe20000011602 */
[----:B------:R-:W-:Y:S01]  /*bbc0*/  LDSM.16.MT88.4 R40, [R222+0xb800] ;  /* 0x00b80000de28783b */ /* 0x000fe20000004200 */
[----:B------:R-:W-:-:S02]  /*bbd0*/  IMAD.MOV.U32 R123, RZ, RZ, R113 ;  /* 0x000000ffff7b7224 */ /* 0x000fc400078e0071 */
[----:B------:R-:W-:Y:S02]  /*bbe0*/  IMAD.MOV.U32 R121, RZ, RZ, R115 ;  /* 0x000000ffff797224 */ /* 0x000fe400078e0073 */
[----:B--2---:R-:W-:-:S04]  /*bbf0*/  FFMA.FTZ R0, R178, UR40, -R12 ;  /* 0x00000028b2007c23 */ /* 0x004fc8000801080c */
[----:B------:R2:W-:Y:S01]  /*bc00*/  MUFU.EX2 R184, R0 ;  /* 0x0000000000b87308 */ /* 0x0005e20000000800 */
[----:B---3--:R-:W-:Y:S01]  /*bc10*/  FFMA.FTZ R4, R182, UR40, -R14 ;  /* 0x00000028b6047c23 */ /* 0x008fe2000801080e */
[----:B------:R-:W-:-:S06]  /*bc20*/  IMAD.MOV.U32 R182, RZ, RZ, R53 ;  /* 0x000000ffffb67224 */ /* 0x000fcc00078e0035 */
[----:B------:R3:W1:Y:S01]  /*bc30*/  MUFU.EX2 R179, R4 ;  /* 0x0000000400b37308 */ /* 0x0006620000000800 */
[----:B--2---:R-:W-:Y:S02]  /*bc40*/  LOP3.LUT R0, R2, 0xffff, RZ, 0xc0, !PT ;  /* 0x0000ffff02007812 */ /* 0x004fe400078ec0ff */
[----:B------:R-:W-:Y:S02]  /*bc50*/  LOP3.LUT R2, R3, UR23, R46, 0x96, !PT ;  /* 0x0000001703027c12 */ /* 0x000fe4000f8e962e */
[----:B------:R-:W-:Y:S02]  /*bc60*/  SHF.R.U32.HI R0, RZ, 0x8, R0 ;  /* 0x00000008ff007819 */ /* 0x000fe40000011600 */
[C---:B------:R-:W-:Y:S02]  /*bc70*/  LOP3.LUT R3, R2.reuse, 0xffff, RZ, 0xc0, !PT ;  /* 0x0000ffff02037812 */ /* 0x040fe400078ec0ff */
[----:B------:R-:W-:Y:S01]  /*bc80*/  PRMT R16, R5, 0x5410, R0 ;  /* 0x0000541005107816 */ /* 0x000fe20000000000 */
[--C-:B------:R-:W-:Y:S01]  /*bc90*/  FFMA.FTZ R0, R181, UR40, -R14.reuse ;  /* 0x00000028b5007c23 */ /* 0x100fe2000801080e */
[----:B------:R-:W-:Y:S01]  /*bca0*/  LOP3.LUT R6, R2, 0xff, RZ, 0xc0, !PT ;  /* 0x000000ff02067812 */ /* 0x000fe200078ec0ff */
[----:B---3--:R-:W-:Y:S01]  /*bcb0*/  FFMA.FTZ R4, R173, UR40, -R14 ;  /* 0x00000028ad047c23 */ /* 0x008fe2000801080e */
[----:B------:R-:W-:Y:S01]  /*bcc0*/  SHF.R.U32.HI R5, RZ, 0x18, R2 ;  /* 0x00000018ff057819 */ /* 0x000fe20000011602 */
[----:B------:R2:W-:Y:S01]  /*bcd0*/  MUFU.EX2 R178, R0 ;  /* 0x0000000000b27308 */ /* 0x0005e20000000800 */
[----:B------:R-:W-:-:S07]  /*bce0*/  IMAD.MOV.U32 R181, RZ, RZ, R174 ;  /* 0x000000ffffb57224 */ /* 0x000fce00078e00ae */
[----:B------:R3:W5:Y:S01]  /*bcf0*/  MUFU.EX2 R45, R4 ;  /* 0x00000004002d7308 */ /* 0x0007620000000800 */
[----:B--2---:R-:W-:Y:S02]  /*bd00*/  SHF.R.U32.HI R0, RZ, 0x10, R2 ;  /* 0x00000010ff007819 */ /* 0x004fe40000011602 */
[----:B------:R-:W-:Y:S02]  /*bd10*/  SHF.R.U32.HI R2, RZ, 0x8, R3 ;  /* 0x00000008ff027819 */ /* 0x000fe40000011603 */
[----:B------:R-:W-:Y:S02]  /*bd20*/  LOP3.LUT R0, R0, 0xff, RZ, 0xc0, !PT ;  /* 0x000000ff00007812 */ /* 0x000fe400078ec0ff */
[----:B------:R-:W-:Y:S02]  /*bd30*/  PRMT R2, R6, 0x5410, R2 ;  /* 0x0000541006027816 */ /* 0x000fe40000000002 */
[----:B------:R-:W-:Y:S02]  /*bd40*/  PRMT R3, R0, 0x5410, R5 ;  /* 0x0000541000037816 */ /* 0x000fe40000000005 */
[----:B---3--:R-:W-:-:S02]  /*bd50*/  LOP3.LUT R4, R7, 0xff, RZ, 0xc0, !PT ;  /* 0x000000ff07047812 */ /* 0x008fc400078ec0ff */
[--C-:B------:R-:W-:Y:S02]  /*bd60*/  HSET2.LE.AND R0, R2, R188.reuse, PT ;  /* 0x000000bc02007233 */ /* 0x100fe40003803000 */
[----:B----4-:R-:W-:Y:S02]  /*bd70*/  F2FP.BF16.F32.PACK_AB R2, R186, R189 ;  /* 0x000000bdba02723e */ /* 0x010fe400000010ff */
[----:B------:R-:W-:Y:S02]  /*bd80*/  PRMT R6, R4, 0x5410, R13 ;  /* 0x0000541004067816 */ /* 0x000fe4000000000d */
[----:B------:R-:W-:Y:S02]  /*bd90*/  LOP3.LUT R4, R0, R2, RZ, 0xc0, !PT ;  /* 0x0000000200047212 */ /* 0x000fe400078ec0ff */
[--C-:B------:R-:W-:Y:S02]  /*bda0*/  HSET2.LE.AND R0, R16, R188.reuse, PT ;  /* 0x000000bc10007233 */ /* 0x100fe40003803000 */
[----:B------:R-:W2:Y:S01]  /*bdb0*/  LDSM.16.MT88.4 R16, [R222+0x9800] ;  /* 0x00980000de10783b */ /* 0x000ea20000004200 */
[----:B------:R-:W-:-:S02]  /*bdc0*/  HSET2.LE.AND R3, R3, R188, PT ;  /* 0x000000bc03037233 */ /* 0x000fc40003803000 */
[----:B-1----:R-:W-:Y:S02]  /*bdd0*/  F2FP.BF16.F32.PACK_AB R5, R179, R180 ;  /* 0x000000b4b305723e */ /* 0x002fe400000010ff */
[----:B------:R-:W-:Y:S02]  /*bde0*/  F2FP.BF16.F32.PACK_AB R2, R184, R185 ;  /* 0x000000b9b802723e */ /* 0x000fe400000010ff */
[----:B------:R-:W-:Y:S02]  /*bdf0*/  LOP3.LUT R5, R3, R5, RZ, 0xc0, !PT ;  /* 0x0000000503057212 */ /* 0x000fe400078ec0ff */
[----:B------:R-:W-:Y:S02]  /*be00*/  HSET2.LE.AND R3, R6, R188, PT ;  /* 0x000000bc06037233 */ /* 0x000fe40003803000 */
[----:B-----5:R-:W-:Y:S02]  /*be10*/  F2FP.BF16.F32.PACK_AB R7, R45, R178 ;  /* 0x000000b22d07723e */ /* 0x020fe400000010ff */
[----:B------:R-:W-:-:S02]  /*be20*/  LOP3.LUT R6, R0, R2, RZ, 0xc0, !PT ;  /* 0x0000000200067212 */ /* 0x000fc400078ec0ff */
[----:B------:R-:W-:Y:S02]  /*be30*/  LOP3.LUT R7, R3, R7, RZ, 0xc0, !PT ;  /* 0x0000000703077212 */ /* 0x000fe400078ec0ff */
[----:B------:R-:W-:Y:S01]  /*be40*/  LOP3.LUT R2, R49, UR22, R122, 0x96, !PT ;  /* 0x0000001631027c12 */ /* 0x000fe2000f8e967a */
[----:B------:R-:W-:Y:S01]  /*be50*/  IMAD.MOV.U32 R122, RZ, RZ, R114 ;  /* 0x000000ffff7a7224 */ /* 0x000fe200078e0072 */
[----:B------:R-:W-:-:S03]  /*be60*/  LOP3.LUT R0, R55, UR20, R48, 0x96, !PT ;  /* 0x0000001437007c12 */ /* 0x000fc6000f8e9630 */
[C---:B------:R-:W-:Y:S06]  /*be70*/  HMMA.16816.F32.BF16 R80, R4.reuse, R24, R80 ;  /* 0x000000180450723c */ /* 0x040fec0000041850 */
[C---:B------:R-:W-:Y:S06]  /*be80*/  HMMA.16816.F32.BF16 R116, R4.reuse, R26, R116 ;  /* 0x0000001a0474723c */ /* 0x040fec0000041874 */
[C---:B------:R-:W-:Y:S06]  /*be90*/  HMMA.16816.F32.BF16 R144, R4.reuse, R28, R144 ;  /* 0x0000001c0490723c */ /* 0x040fec0000041890 */
[C---:B--2---:R-:W-:Y:S06]  /*bea0*/  HMMA.16816.F32.BF16 R128, R4.reuse, R16, R128 ;  /* 0x000000100480723c */ /* 0x044fec0000041880 */
[C---:B------:R-:W-:Y:S06]  /*beb0*/  HMMA.16816.F32.BF16 R132, R4.reuse, R18, R132 ;  /* 0x000000120484723c */ /* 0x040fec0000041884 */
        /* <DEDUP_REMOVED lines=8> */
[----:B------:R-:W-:Y:S01]  /*bf40*/  IMAD.WIDE.U32 R6, R0, -0x2daee0ad, RZ ;  /* 0xd2511f5300067825 */ /* 0x000fe200078e00ff */
[----:B------:R-:W-:-:S04]  /*bf50*/  LOP3.LUT R2, R5, UR19, R172, 0x96, !PT ;  /* 0x0000001305027c12 */ /* 0x000fc8000f8e96ac */
[----:B------:R-:W-:Y:S01]  /*bf60*/  LOP3.LUT R0, R7, UR17, R4, 0x96, !PT ;  /* 0x0000001107007c12 */ /* 0x000fe2000f8e9604 */
[----:B------:R-:W-:-:S04]  /*bf70*/  IMAD.WIDE.U32 R4, R2, -0x326172a9, RZ ;  /* 0xcd9e8d5702047825 */ /* 0x000fc800078e00ff */
[----:B------:R-:W-:Y:S01]  /*bf80*/  IMAD.WIDE.U32 R48, R0, -0x326172a9, RZ ;  /* 0xcd9e8d5700307825 */ /* 0x000fe200078e00ff */
[----:B------:R-:W-:-:S04]  /*bf90*/  LOP3.LUT R2, R5, UR18, R54, 0x96, !PT ;  /* 0x0000001205027c12 */ /* 0x000fc8000f8e9636 */
[----:B------:R-:W-:Y:S01]  /*bfa0*/  LOP3.LUT R0, R49, UR16, R4, 0x96, !PT ;  /* 0x0000001031007c12 */ /* 0x000fe2000f8e9604 */
[----:B------:R-:W-:-:S04]  /*bfb0*/  IMAD.WIDE.U32 R2, R2, -0x2daee0ad, RZ ;  /* 0xd2511f5302027825 */ /* 0x000fc800078e00ff */
[----:B------:R-:W-:Y:S01]  /*bfc0*/  FFMA.FTZ R4, R210, UR40, -R15 ;  /* 0x00000028d2047c23 */ /* 0x000fe2000801080f */
[----:B------:R-:W-:Y:S01]  /*bfd0*/  IMAD.WIDE.U32 R54, R0, -0x2daee0ad, RZ ;  /* 0xd2511f5300367825 */ /* 0x000fe200078e00ff */
[----:B------:R-:W-:-:S03]  /*bfe0*/  LOP3.LUT R6, R3, UR15, R6, 0x96, !PT ;  /* 0x0000000f03067c12 */ /* 0x000fc6000f8e9606 */
[----:B------:R-:W-:Y:S01]  /*bff0*/  FFMA.FTZ R0, R209, UR40, -R15 ;  /* 0x00000028d1007c23 */ /* 0x000fe2000801080f */
[----:B------:R1:W-:Y:S01]  /*c000*/  MUFU.EX2 R177, R4 ;  /* 0x0000000400b17308 */ /* 0x0003e20000000800 */
[----:B------:R-:W-:Y:S01]  /*c010*/  IMAD.MOV.U32 R209, RZ, RZ, R199 ;  /* 0x000000ffffd17224 */ /* 0x000fe200078e00c7 */
[----:B------:R-:W-:Y:S01]  /*c020*/  LOP3.LUT R2, R55, UR13, R2, 0x96, !PT ;  /* 0x0000000d37027c12 */ /* 0x000fe2000f8e9602 */
[----:B------:R-:W-:-:S04]  /*c030*/  IMAD.WIDE.U32 R10, R6, -0x326172a9, RZ ;  /* 0xcd9e8d57060a7825 */ /* 0x000fc800078e00ff */
[----:B------:R-:W-:Y:S01]  /*c040*/  IMAD.WIDE.U32 R2, R2, -0x326172a9, RZ ;  /* 0xcd9e8d5702027825 */ /* 0x000fe200078e00ff */
[----:B------:R2:W-:Y:S03]  /*c050*/  MUFU.EX2 R175, R0 ;  /* 0x0000000000af7308 */ /* 0x0005e60000000800 */
[----:B------:R-:W-:Y:S01]  /*c060*/  IMAD.MOV.U32 R210, RZ, RZ, R200 ;  /* 0x000000ffffd27224 */ /* 0x000fe200078e00c8 */
[C---:B------:R-:W-:Y:S01]  /*c070*/  LOP3.LUT R5, R2.reuse, 0xff, RZ, 0xc0, !PT ;  /* 0x000000ff02057812 */ /* 0x040fe200078ec0ff */
[----:B------:R-:W-:Y:S01]  /*c080*/  IMAD.MOV.U32 R199, RZ, RZ, R136 ;  /* 0x000000ffffc77224 */ /* 0x000fe200078e0088 */
[----:B------:R-:W-:Y:S01]  /*c090*/  SHF.R.U32.HI R6, RZ, 0x18, R2 ;  /* 0x00000018ff067819 */ /* 0x000fe20000011602 */
[----:B------:R-:W-:Y:S01]  /*c0a0*/  IMAD.MOV.U32 R200, RZ, RZ, R137 ;  /* 0x000000ffffc87224 */ /* 0x000fe200078e0089 */
[----:B-1----:R-:W-:-:S04]  /*c0b0*/  LOP3.LUT R4, R2, 0xffff, RZ, 0xc0, !PT ;  /* 0x0000ffff02047812 */ /* 0x002fc800078ec0ff */
[----:B------:R-:W-:Y:S01]  /*c0c0*/  SHF.R.U32.HI R4, RZ, 0x8, R4 ;  /* 0x00000008ff047819 */ /* 0x000fe20000011604 */
[----:B--2---:R-:W-:-:S03]  /*c0d0*/  FFMA.FTZ R0, R206, UR40, -R15 ;  /* 0x00000028ce007c23 */ /* 0x004fc6000801080f */
[----:B------:R-:W-:Y:S01]  /*c0e0*/  PRMT R8, R5, 0x5410, R4 ;  /* 0x0000541005087816 */ /* 0x000fe20000000004 */
[----:B------:R-:W-:Y:S01]  /*c0f0*/  FFMA.FTZ R4, R203, UR40, -R20 ;  /* 0x00000028cb047c23 */ /* 0x000fe20008010814 */
[----:B------:R-:W-:Y:S01]  /*c100*/  SHF.R.U32.HI R5, RZ, 0x10, R2 ;  /* 0x00000010ff057819 */ /* 0x000fe20000011602 */
[----:B------:R1:W-:Y:S01]  /*c110*/  MUFU.EX2 R176, R0 ;  /* 0x0000000000b07308 */ /* 0x0003e20000000800 */
[----:B------:R-:W-:Y:S01]  /*c120*/  FFMA.FTZ R2, R201, UR40, -R20 ;  /* 0x00000028c9027c23 */ /* 0x000fe20008010814 */
[----:B------:R-:W-:Y:S02]  /*c130*/  IMAD.MOV.U32 R201, RZ, RZ, R120 ;  /* 0x000000ffffc97224 */ /* 0x000fe400078e0078 */
[----:B------:R-:W-:Y:S02]  /*c140*/  IMAD.MOV.U32 R203, RZ, RZ, R121 ;  /* 0x000000ffffcb7224 */ /* 0x000fe400078e0079 */
[----:B------:R-:W-:Y:S02]  /*c150*/  IMAD.MOV.U32 R206, RZ, RZ, R123 ;  /* 0x000000ffffce7224 */ /* 0x000fe400078e007b */
[----:B------:R-:W-:Y:S08]  /*c160*/  MUFU.EX2 R172, R2 ;  /* 0x0000000200ac7308 */ /* 0x000ff00000000800 */
[----:B------:R-:W-:Y:S01]  /*c170*/  MUFU.EX2 R173, R4 ;  /* 0x0000000400ad7308 */ /* 0x000fe20000000800 */
[----:B-1----:R-:W-:Y:S01]  /*c180*/  FFMA.FTZ R0, R202, UR40, -R15 ;  /* 0x00000028ca007c23 */ /* 0x002fe2000801080f */
[----:B------:R-:W-:-:S02]  /*c190*/  IMAD.MOV.U32 R202, RZ, RZ, R122 ;  /* 0x000000ffffca7224 */ /* 0x000fc400078e007a */
[----:B------:R-:W1:Y:S04]  /*c1a0*/  LDSM.16.MT88.4 R120, [R220+0x9c00] ;  /* 0x009c0000dc78783b */ /* 0x000e680000004200 */
[----:B------:R2:W3:Y:S02]  /*c1b0*/  MUFU.EX2 R174, R0 ;  /* 0x0000000000ae7308 */ /* 0x0004e40000000800 */
[----:B--2---:R-:W-:Y:S02]  /*c1c0*/  LOP3.LUT R0, R3, UR23, R10, 0x96, !PT ;  /* 0x0000001703007c12 */ /* 0x004fe4000f8e960a */
[----:B------:R-:W-:Y:S02]  /*c1d0*/  LOP3.LUT R3, R5, 0xff, RZ, 0xc0, !PT ;  /* 0x000000ff05037812 */ /* 0x000fe400078ec0ff */
[----:B------:R-:W-:-:S02]  /*c1e0*/  SHF.R.U32.HI R2, RZ, 0x10, R0 ;  /* 0x00000010ff027819 */ /* 0x000fc40000011600 */
[----:B------:R-:W-:Y:S02]  /*c1f0*/  PRMT R7, R3, 0x5410, R6 ;  /* 0x0000541003077816 */ /* 0x000fe40000000006 */
[C---:B------:R-:W-:Y:S02]  /*c200*/  LOP3.LUT R3, R0.reuse, 0xffff, RZ, 0xc0, !PT ;  /* 0x0000ffff00037812 */ /* 0x040fe400078ec0ff */
[----:B------:R-:W-:Y:S02]  /*c210*/  LOP3.LUT R5, R0, 0xff, RZ, 0xc0, !PT ;  /* 0x000000ff00057812 */ /* 0x000fe400078ec0ff */
[----:B------:R-:W-:Y:S02]  /*c220*/  SHF.R.U32.HI R4, RZ, 0x18, R0 ;  /* 0x00000018ff047819 */ /* 0x000fe40000011600 */
[----:B------:R-:W-:Y:S01]  /*c230*/  LOP3.LUT R0, R2, 0xff, RZ, 0xc0, !PT ;  /* 0x000000ff02007812 */ /* 0x000fe200078ec0ff */
[----:B------:R-:W-:Y:S01]  /*c240*/  FFMA.FTZ R2, R213, UR40, -R20 ;  /* 0x00000028d5027c23 */ /* 0x000fe20008010814 */
[----:B------:R-:W-:Y:S01]  /*c250*/  SHF.R.U32.HI R3, RZ, 0x8, R3 ;  /* 0x00000008ff037819 */ /* 0x000fe20000011603 */
[----:B------:R-:W-:-:S02]  /*c260*/  IMAD.MOV.U32 R213, RZ, RZ, R248 ;  /* 0x000000ffffd57224 */ /* 0x000fc400078e00f8 */
[----:B------:R2:W-:Y:S01]  /*c270*/  MUFU.EX2 R55, R2 ;  /* 0x0000000200377308 */ /* 0x0005e20000000800 */
[----:B------:R-:W-:Y:S01]  /*c280*/  PRMT R5, R5, 0x5410, R3 ;  /* 0x0000541005057816 */ /* 0x000fe20000000003 */
[----:B------:R-:W-:Y:S01]  /*c290*/  IMAD.MOV.U32 R248, RZ, RZ, R111 ;  /* 0x000000fffff87224 */ /* 0x000fe200078e006f */
[----:B------:R-:W-:Y:S02]  /*c2a0*/  PRMT R3, R0, 0x5410, R4 ;  /* 0x0000541000037816 */ /* 0x000fe40000000004 */
[----:B------:R-:W-:Y:S01]  /*c2b0*/  HSET2.LE.AND R0, R8, R188, PT ;  /* 0x000000bc08007233 */ /* 0x000fe20003803000 */
[----:B--2---:R-:W-:Y:S01]  /*c2c0*/  FFMA.FTZ R2, R212, UR40, -R20 ;  /* 0x00000028d4027c23 */ /* 0x004fe20008010814 */
[----:B------:R-:W-:Y:S02]  /*c2d0*/  IMAD.MOV.U32 R212, RZ, RZ, R187 ;  /* 0x000000ffffd47224 */ /* 0x000fe400078e00bb */
[----:B------:R-:W-:Y:S01]  /*c2e0*/  IMAD.MOV.U32 R187, RZ, RZ, R110 ;  /* 0x000000ffffbb7224 */ /* 0x000fe200078e006e */
[----:B------:R3:W2:Y:S02]  /*c2f0*/  MUFU.EX2 R53, R2 ;  /* 0x0000000200357308 */ /* 0x0006a40000000800 */
[----:B---3--:R-:W-:-:S04]  /*c300*/  F2FP.BF16.F32.PACK_AB R2, R174, R176 ;  /* 0x000000b0ae02723e */ /* 0x008fc800000010ff */
        /* <DEDUP_REMOVED lines=10> */
[----:B------:R-:W-:Y:S01]  /*c3b0*/  FFMA.FTZ R0, R211, UR40, -R12 ;  /* 0x00000028d3007c23 */ /* 0x000fe2000801080c */
[----:B------:R-:W-:Y:S01]  /*c3c0*/  LOP3.LUT R2, R47, UR14, R22, 0x96, !PT ;  /* 0x0000000e2f027c12 */ /* 0x000fe2000f8e9616 */
[----:B------:R-:W-:Y:S02]  /*c3d0*/  IMAD.MOV.U32 R211, RZ, RZ, R182 ;  /* 0x000000ffffd37224 */ /* 0x000fe400078e00b6 */
[----:B------:R2:W-:Y:S01]  /*c3e0*/  MUFU.EX2 R46, R0 ;  /* 0x00000000002e7308 */ /* 0x0005e20000000800 */
[----:B------:R-:W-:Y:S01]  /*c3f0*/  IMAD.MOV.U32 R182, RZ, RZ, R109 ;  /* 0x000000ffffb67224 */ /* 0x000fe200078e006d */
[----:B------:R-:W-:Y:S01]  /*c400*/  HMMA.16816.F32.BF16 R112, R4, R24, R68 ;  /* 0x000000180470723c */ /* 0x000fe20000041844 */
[----:B------:R-:W-:-:S03]  /*c410*/  IMAD.WIDE.U32 R2, R2, -0x2daee0ad, RZ ;  /* 0xd2511f5302027825 */ /* 0x000fc600078e00ff */
[C---:B------:R-:W-:Y:S02]  /*c420*/  LOP3.LUT R8, R2.reuse, 0xffff, RZ, 0xc0, !PT ;  /* 0x0000ffff02087812 */ /* 0x040fe400078ec0ff */
[C---:B------:R-:W-:Y:S01]  /*c430*/  HMMA.16816.F32.BF16 R56, R4.reuse, R18, R56 ;  /* 0x000000120438723c */ /* 0x040fe20000041838 */
[----:B------:R-:W-:Y:S02]  /*c440*/  LOP3.LUT R9, R2, 0xff, RZ, 0xc0, !PT ;  /* 0x000000ff02097812 */ /* 0x000fe400078ec0ff */
[----:B------:R-:W-:Y:S02]  /*c450*/  SHF.R.U32.HI R13, RZ, 0x10, R2 ;  /* 0x00000010ff0d7819 */ /* 0x000fe40000011602 */
[----:B------:R-:W-:Y:S01]  /*c460*/  SHF.R.U32.HI R8, RZ, 0x8, R8 ;  /* 0x00000008ff087819 */ /* 0x000fe20000011608 */
[----:B------:R-:W-:Y:S01]  /*c470*/  HMMA.16816.F32.BF16 R60, R4, R16, R60 ;  /* 0x00000010043c723c */ /* 0x000fe2000004183c */
[----:B--2---:R-:W-:Y:S01]  /*c480*/  FFMA.FTZ R0, R208, UR40, -R12 ;  /* 0x00000028d0007c23 */ /* 0x004fe2000801080c */
[----:B------:R-:W-:-:S02]  /*c490*/  IMAD.MOV.U32 R208, RZ, RZ, R181 ;  /* 0x000000ffffd07224 */ /* 0x000fc400078e00b5 */
[----:B------:R-:W-:Y:S01]  /*c4a0*/  IMAD.MOV.U32 R181, RZ, RZ, R108 ;  /* 0x000000ffffb57224 */ /* 0x000fe200078e006c */
[----:B------:R2:W-:Y:S02]  /*c4b0*/  MUFU.EX2 R47, R0 ;  /* 0x00000000002f7308 */ /* 0x0005e40000000800 */
[----:B------:R-:W-:Y:S01]  /*c4c0*/  PRMT R16, R9, 0x5410, R8 ;  /* 0x0000541009107816 */ /* 0x000fe20000000008 */
[C---:B------:R-:W-:Y:S01]  /*c4d0*/  HMMA.16816.F32.BF16 R64, R4.reuse, R26, R64 ;  /* 0x0000001a0440723c */ /* 0x040fe20000041840 */
[----:B------:R-:W-:Y:S01]  /*c4e0*/  LOP3.LUT R8, R13, 0xff, RZ, 0xc0, !PT ;  /* 0x000000ff0d087812 */ /* 0x000fe200078ec0ff */
[----:B------:R-:W-:Y:S01]  /*c4f0*/  FFMA.FTZ R13, R214, UR40, -R15 ;  /* 0x00000028d60d7c23 */ /* 0x000fe2000801080f */
[----:B------:R-:W-:Y:S01]  /*c500*/  LOP3.LUT R17, R11, UR14, R48, 0x96, !PT ;  /* 0x0000000e0b117c12 */ /* 0x000fe2000f8e9630 */
[----:B------:R-:W-:Y:S02]  /*c510*/  FFMA.FTZ R11, R194, UR40, -R14 ;  /* 0x00000028c20b7c23 */ /* 0x000fe4000801080e */
[C---:B------:R-:W-:Y:S01]  /*c520*/  HMMA.16816.F32.BF16 R140, R4.reuse, R28, R140 ;  /* 0x0000001c048c723c */ /* 0x040fe2000004188c */
[----:B------:R-:W-:Y:S05]  /*c530*/  MUFU.EX2 R25, R13 ;  /* 0x0000000d00197308 */ /* 0x000fea0000000800 */
[----:B------:R-:W-:Y:S01]  /*c540*/  HMMA.16816.F32.BF16 R160, R4, R32, R160 ;  /* 0x0000002004a0723c */ /* 0x000fe200000418a0 */
[----:B--2---:R-:W-:-:S02]  /*c550*/  FFMA.FTZ R0, R207, UR40, -R12 ;  /* 0x00000028cf007c23 */ /* 0x004fc4000801080c */
[----:B------:R2:W-:Y:S01]  /*c560*/  MUFU.EX2 R18, R11 ;  /* 0x0000000b00127308 */ /* 0x0005e20000000800 */
[----:B------:R-:W-:Y:S02]  /*c570*/  IMAD.MOV.U32 R207, RZ, RZ, R138 ;  /* 0x000000ffffcf7224 */ /* 0x000fe400078e008a */
[C---:B------:R-:W-:Y:S05]  /*c580*/  HMMA.16816.F32.BF16 R68, R4.reuse, R36, R104 ;  /* 0x000000240444723c */ /* 0x040fea0000041868 */
[----:B------:R3:W-:Y:S01]  /*c590*/  MUFU.EX2 R49, R0 ;  /* 0x0000000000317308 */ /* 0x0007e20000000800 */
[C---:B------:R-:W-:Y:S06]  /*c5a0*/  HMMA.16816.F32.BF16 R84, R4.reuse, R40, R84 ;  /* 0x000000280454723c */ /* 0x040fec0000041854 */
[----:B------:R-:W-:Y:S01]  /*c5b0*/  HMMA.16816.F32.BF16 R28, R4, R30, R152 ;  /* 0x0000001e041c723c */ /* 0x000fe20000041898 */
[----:B------:R-:W-:Y:S01]  /*c5c0*/  LDSM.16.MT88.4 R152, [R220+0xac00] ;  /* 0x00ac0000dc98783b */ /* 0x000fe20000004200 */
[----:B--2---:R-:W-:-:S04]  /*c5d0*/  FFMA.FTZ R11, R216, UR40, -R15 ;  /* 0x00000028d80b7c23 */ /* 0x004fc8000801080f */
[C---:B------:R-:W-:Y:S01]  /*c5e0*/  HMMA.16816.F32.BF16 R32, R4.reuse, R34, R164 ;  /* 0x000000220420723c */ /* 0x040fe200000418a4 */
[----:B------:R-:W-:Y:S01]  /*c5f0*/  MUFU.EX2 R26, R11 ;  /* 0x0000000b001a7308 */ /* 0x000fe20000000800 */
[----:B------:R-:W-:Y:S01]  /*c600*/  LDSM.16.MT88.4 R164, [R222+0xac00] ;  /* 0x00ac0000dea4783b */ /* 0x000fe20000004200 */
[----:B---3--:R-:W-:Y:S01]  /*c610*/  FFMA.FTZ R0, R192, UR40, -R12 ;  /* 0x00000028c0007c23 */ /* 0x008fe2000801080c */
[----:B------:R-:W-:Y:S01]  /*c620*/  SHF.R.U32.HI R12, RZ, 0x18, R2 ;  /* 0x00000018ff0c7819 */ /* 0x000fe20000011602 */
[----:B------:R-:W-:Y:S01]  /*c630*/  FFMA.FTZ R2, R195, UR40, -R14 ;  /* 0x00000028c3027c23 */ /* 0x000fe2000801080e */
[C---:B------:R-:W-:Y:S01]  /*c640*/  HMMA.16816.F32.BF16 R36, R4.reuse, R38, R100 ;  /* 0x000000260424723c */ /* 0x040fe20000041864 */
[----:B------:R-:W-:Y:S02]  /*c650*/  IMAD.MOV.U32 R192, RZ, RZ, R139 ;  /* 0x000000ffffc07224 */ /* 0x000fe400078e008b */
[----:B------:R2:W3:Y:S01]  /*c660*/  MUFU.EX2 R24, R0 ;  /* 0x0000000000187308 */ /* 0x0004e20000000800 */
[----:B------:R-:W-:Y:S01]  /*c670*/  PRMT R12, R8, 0x5410, R12 ;  /* 0x00005410080c7816 */ /* 0x000fe2000000000c */
[----:B------:R-:W-:Y:S01]  /*c680*/  FFMA.FTZ R8, R217, UR40, -R15 ;  /* 0x00000028d9087c23 */ /* 0x000fe2000801080f */
[----:B------:R-:W4:Y:S01]  /*c690*/  LDSM.16.MT88.4 R136, [R222+0x9c00] ;  /* 0x009c0000de88783b */ /* 0x000f220000004200 */
[----:B------:R-:W-:Y:S01]  /*c6a0*/  HMMA.16816.F32.BF16 R40, R4, R42, R96 ;  /* 0x0000002a0428723c */ /* 0x000fe20000041860 */
[----:B------:R-:W-:-:S02]  /*c6b0*/  IMAD.MOV.U32 R103, RZ, RZ, R200 ;  /* 0x000000ffff677224 */ /* 0x000fc400078e00c8 */
[----:B------:R-:W-:Y:S01]  /*c6c0*/  IMAD.MOV.U32 R101, RZ, RZ, R235 ;  /* 0x000000ffff657224 */ /* 0x000fe200078e00eb */
[----:B------:R-:W5:Y:S01]  /*c6d0*/  MUFU.EX2 R19, R2 ;  /* 0x0000000200137308 */ /* 0x000f620000000800 */
[----:B------:R-:W-:-:S07]  /*c6e0*/  IMAD.MOV.U32 R102, RZ, RZ, R252 ;  /* 0x000000ffff667224 */ /* 0x000fce00078e00fc */
[----:B------:R3:W-:Y:S01]  /*c6f0*/  MUFU.EX2 R27, R8 ;  /* 0x00000008001b7308 */ /* 0x0007e20000000800 */
[----:B--2---:R-:W-:-:S07]  /*c700*/  FFMA.FTZ R0, R183, UR40, -R14 ;  /* 0x00000028b7007c23 */ /* 0x004fce000801080e */
[----:B------:R2:W-:Y:S01]  /*c710*/  MUFU.EX2 R23, R0 ;  /* 0x0000000000177308 */ /* 0x0005e20000000800 */
[----:B---3--:R-:W-:Y:S02]  /*c720*/  F2FP.BF16.F32.PACK_AB R8, R24, R49 ;  /* 0x000000311808723e */ /* 0x008fe400000010ff */
[----:B--2---:R-:W-:Y:S01]  /*c730*/  LOP3.LUT R0, R3, UR32, R44, 0x96, !PT ;  /* 0x0000002003007c12 */ /* 0x004fe2000f8e962c */
[----:B------:R-:W-:-:S03]  /*c740*/  FFMA.FTZ R3, R193, UR40, -R14 ;  /* 0x00000028c1037c23 */ /* 0x000fc6000801080e */
[--C-:B------:R-:W-:Y:S01]  /*c750*/  SHF.R.U32.HI R2, RZ, 0x10, R0.reuse ;  /* 0x00000010ff027819 */ /* 0x100fe20000011600 */
[----:B------:R2:W3:Y:S01]  /*c760*/  MUFU.EX2 R22, R3 ;  /* 0x0000000300167308 */ /* 0x0004e20000000800 */
[----:B------:R-:W-:Y:S02]  /*c770*/  LOP3.LUT R10, R0, 0xff, RZ, 0xc0, !PT ;  /* 0x000000ff000a7812 */ /* 0x000fe400078ec0ff */
[----:B------:R-:W-:Y:S02]  /*c780*/  SHF.R.U32.HI R9, RZ, 0x18, R0 ;  /* 0x00000018ff097819 */ /* 0x000fe40000011600 */
[----:B------:R-:W-:-:S04]  /*c790*/  LOP3.LUT R2, R2, 0xff, RZ, 0xc0, !PT ;  /* 0x000000ff02027812 */ /* 0x000fc800078ec0ff */
[----:B------:R-:W-:Y:S01]  /*c7a0*/  PRMT R9, R2, 0x5410, R9 ;  /* 0x0000541002097816 */ /* 0x000fe20000000009 */
[----:B------:R-:W-:-:S04]  /*c7b0*/  FFMA.FTZ R2, R215, UR40, -R15 ;  /* 0x00000028d7027c23 */ /* 0x000fc8000801080f */
[----:B------:R1:W4:Y:S01]  /*c7c0*/  MUFU.EX2 R44, R2 ;  /* 0x00000002002c7308 */ /* 0x0003220000000800 */
[----:B--2---:R-:W-:-:S04]  /*c7d0*/  LOP3.LUT R3, R0, 0xffff, RZ, 0xc0, !PT ;  /* 0x0000ffff00037812 */ /* 0x004fc800078ec0ff */
[----:B------:R-:W-:Y:S02]  /*c7e0*/  SHF.R.U32.HI R0, RZ, 0x8, R3 ;  /* 0x00000008ff007819 */ /* 0x000fe40000011603 */
[--C-:B------:R-:W-:Y:S02]  /*c7f0*/  HSET2.LE.AND R3, R16, R188.reuse, PT ;  /* 0x000000bc10037233 */ /* 0x100fe40003803000 */
[----:B------:R-:W-:Y:S02]  /*c800*/  PRMT R0, R10, 0x5410, R0 ;  /* 0x000054100a007816 */ /* 0x000fe40000000000 */
[----:B-----5:R-:W-:Y:S02]  /*c810*/  F2FP.BF16.F32.PACK_AB R10, R18, R19 ;  /* 0x00000013120a723e */ /* 0x020fe400000010ff */
[----:B------:R-:W-:Y:S02]  /*c820*/  LOP3.LUT R94, R3, R8, RZ, 0xc0, !PT ;  /* 0x00000008035e7212 */ /* 0x000fe400078ec0ff */
[----:B------:R-:W-:-:S02]  /*c830*/  HSET2.LE.AND R0, R0, R188, PT ;  /* 0x000000bc00007233 */ /* 0x000fc40003803000 */
[----:B-1----:R-:W-:-:S04]  /*c840*/  F2FP.BF16.F32.PACK_AB R2, R47, R46 ;  /* 0x0000002e2f02723e */ /* 0x002fc800000010ff */
[----:B------:R-:W-:Y:S02]  /*c850*/  LOP3.LUT R92, R0, R2, RZ, 0xc0, !PT ;  /* 0x00000002005c7212 */ /* 0x000fe400078ec0ff */
[--C-:B------:R-:W-:Y:S02]  /*c860*/  HSET2.LE.AND R0, R9, R188.reuse, PT ;  /* 0x000000bc09007233 */ /* 0x100fe40003803000 */
[----:B---3--:R-:W-:Y:S02]  /*c870*/  F2FP.BF16.F32.PACK_AB R2, R22, R23 ;  /* 0x000000171602723e */ /* 0x008fe400000010ff */
[----:B------:R-:W-:Y:S02]  /*c880*/  HSET2.LE.AND R9, R12, R188, PT ;  /* 0x000000bc0c097233 */ /* 0x000fe40003803000 */
[----:B------:R-:W-:Y:S01]  /*c890*/  LOP3.LUT R93, R0, R2, RZ, 0xc0, !PT ;  /* 0x00000002005d7212 */ /* 0x000fe200078ec0ff */
[----:B------:R-:W-:Y:S01]  /*c8a0*/  IMAD.WIDE.U32 R2, R17, -0x2daee0ad, RZ ;  /* 0xd2511f5311027825 */ /* 0x000fe200078e00ff */
[----:B------:R-:W-:Y:S01]  /*c8b0*/  LDSM.16.MT88.4 R12, [R222+0xbc00] ;  /* 0x00bc0000de0c783b */ /* 0x000fe20000004200 */
[----:B------:R-:W-:-:S02]  /*c8c0*/  LOP3.LUT R95, R9, R10, RZ, 0xc0, !PT ;  /* 0x0000000a095f7212 */ /* 0x000fc400078ec0ff */
[----:B------:R-:W-:Y:S01]  /*c8d0*/  FFMA.FTZ R9, R207, R21, R192 ;  /* 0x00000015cf097223 */ /* 0x000fe200000100c0 */
[----:B------:R-:W-:Y:S02]  /*c8e0*/  LOP3.LUT R0, R3, UR32, R54, 0x96, !PT ;  /* 0x0000002003007c12 */ /* 0x000fe4000f8e9636 */
[C---:B------:R-:W-:Y:S01]  /*c8f0*/  LOP3.LUT R4, R2.reuse, 0xffff, RZ, 0xc0, !PT ;  /* 0x0000ffff02047812 */ /* 0x040fe200078ec0ff */
[----:B------:R-:W-:Y:S01]  /*c900*/  FFMA.FTZ R3, R219, UR40, -R20 ;  /* 0x00000028db037c23 */ /* 0x000fe20008010814 */
[----:B------:R-:W-:Y:S01]  /*c910*/  LOP3.LUT R5, R2, 0xff, RZ, 0xc0, !PT ;  /* 0x000000ff02057812 */ /* 0x000fe200078ec0ff */
[C---:B------:R-:W-:Y:S01]  /*c920*/  HMMA.16816.F32.BF16 R108, R92.reuse, R120, R80 ;  /* 0x000000785c6c723c */ /* 0x040fe20000041850 */
[----:B------:R-:W-:Y:S01]  /*c930*/  SHF.R.U32.HI R6, RZ, 0x18, R2 ;  /* 0x00000018ff067819 */ /* 0x000fe20000011602 */
[----:B------:R1:W-:Y:S01]  /*c940*/  MUFU.EX2 R17, R3 ;  /* 0x0000000300117308 */ /* 0x0003e20000000800 */
[----:B------:R-:W2:Y:S03]  /*c950*/  LDSM.16.MT88.4 R80, [R220+0xbc00] ;  /* 0x00bc0000dc50783b */ /* 0x000ea60000004200 */
[C---:B------:R-:W-:Y:S06]  /*c960*/  HMMA.16816.F32.BF16 R116, R92.reuse, R122, R116 ;  /* 0x0000007a5c74723c */ /* 0x040fec0000041874 */
[C---:B----4-:R-:W-:Y:S06]  /*c970*/  HMMA.16816.F32.BF16 R128, R92.reuse, R136, R128 ;  /* 0x000000885c80723c */ /* 0x050fec0000041880 */
[----:B------:R-:W-:Y:S01]  /*c980*/  HMMA.16816.F32.BF16 R132, R92, R138, R132 ;  /* 0x0000008a5c84723c */ /* 0x000fe20000041884 */
[----:B-1----:R-:W-:-:S02]  /*c990*/  SHF.R.U32.HI R3, RZ, 0x8, R4 ;  /* 0x00000008ff037819 */ /* 0x002fc40000011604 */
[----:B------:R-:W-:Y:S01]  /*c9a0*/  SHF.R.U32.HI R4, RZ, 0x10, R2 ;  /* 0x00000010ff047819 */ /* 0x000fe20000011602 */
[--C-:B------:R-:W-:Y:S01]  /*c9b0*/  FFMA.FTZ R2, R236, UR40, -R20.reuse ;  /* 0x00000028ec027c23 */ /* 0x100fe20008010814 */
[----:B------:R-:W-:Y:S01]  /*c9c0*/  PRMT R8, R5, 0x5410, R3 ;  /* 0x0000541005087816 */ /* 0x000fe20000000003 */
[----:B------:R-:W-:Y:S01]  /*c9d0*/  FFMA.FTZ R5, R237, UR40, -R20 ;  /* 0x00000028ed057c23 */ /* 0x000fe20008010814 */
[----:B------:R-:W-:Y:S01]  /*c9e0*/  LOP3.LUT R3, R4, 0xff, RZ, 0xc0, !PT ;  /* 0x000000ff04037812 */ /* 0x000fe200078ec0ff */
[----:B------:R1:W-:Y:S01]  /*c9f0*/  MUFU.EX2 R16, R2 ;  /* 0x0000000200107308 */ /* 0x0003e20000000800 */
[----:B------:R-:W-:Y:S01]  /*ca00*/  LOP3.LUT R4, R0, 0xff, RZ, 0xc0, !PT ;  /* 0x000000ff00047812 */ /* 0x000fe200078ec0ff */
[----:B------:R-:W-:Y:S01]  /*ca10*/  HMMA.16816.F32.BF16 R144, R92, R152, R144 ;  /* 0x000000985c90723c */ /* 0x000fe20000041890 */
[----:B------:R-:W-:Y:S01]  /*ca20*/  PRMT R7, R3, 0x5410, R6 ;  /* 0x0000541003077816 */ /* 0x000fe20000000006 */
[----:B------:R-:W-:Y:S01]  /*ca30*/  IMAD.MOV.U32 R236, RZ, RZ, R199 ;  /* 0x000000ffffec7224 */ /* 0x000fe200078e00c7 */
[----:B------:R-:W-:-:S03]  /*ca40*/  SHF.R.U32.HI R3, RZ, 0x10, R0 ;  /* 0x00000010ff037819 */ /* 0x000fc60000011600 */
[----:B------:R-:W-:Y:S01]  /*ca50*/  MUFU.EX2 R10, R5 ;  /* 0x00000005000a7308 */ /* 0x000fe20000000800 */
[----:B------:R-:W-:Y:S01]  /*ca60*/  LOP3.LUT R3, R3, 0xff, RZ, 0xc0, !PT ;  /* 0x000000ff03037812 */ /* 0x000fe200078ec0ff */
[----:B------:R-:W-:Y:S01]  /*ca70*/  HMMA.16816.F32.BF16 R148, R92, R154, R148 ;  /* 0x0000009a5c94723c */ /* 0x000fe20000041894 */
[----:B------:R-:W-:-:S05]  /*ca80*/  IMAD.MOV.U32 R104, RZ, RZ, R236 ;  /* 0x000000ffff687224 */ /* 0x000fca00078e00ec */
[----:B------:R-:W-:Y:S01]  /*ca90*/  HMMA.16816.F32.BF16 R156, R92, R164, R156 ;  /* 0x000000a45c9c723c */ /* 0x000fe2000004189c */
[----:B-1----:R-:W-:-:S04]  /*caa0*/  FFMA.FTZ R2, R218, UR40, -R20 ;  /* 0x00000028da027c23 */ /* 0x002fc80008010814 */
[----:B------:R1:W3:Y:S01]  /*cab0*/  MUFU.EX2 R11, R2 ;  /* 0x00000002000b7308 */ /* 0x0002e20000000800 */
[C---:B------:R-:W-:Y:S06]  /*cac0*/  HMMA.16816.F32.BF16 R168, R92.reuse, R166, R168 ;  /* 0x000000a65ca8723c */ /* 0x040fec00000418a8 */
[C---:B--2---:R-:W-:Y:S06]  /*cad0*/  HMMA.16816.F32.BF16 R72, R92.reuse, R80, R72 ;  /* 0x000000505c48723c */ /* 0x044fec0000041848 */
[----:B------:R-:W-:Y:S01]  /*cae0*/  HMMA.16816.F32.BF16 R76, R92, R82, R76 ;  /* 0x000000525c4c723c */ /* 0x000fe2000004184c */
[----:B-1----:R-:W-:-:S02]  /*caf0*/  LOP3.LUT R2, R0, 0xffff, RZ, 0xc0, !PT ;  /* 0x0000ffff00027812 */ /* 0x002fc400078ec0ff */
[----:B------:R-:W-:-:S03]  /*cb00*/  SHF.R.U32.HI R0, RZ, 0x18, R0 ;  /* 0x00000018ff007819 */ /* 0x000fc60000011600 */
[C---:B------:R-:W-:Y:S01]  /*cb10*/  HMMA.16816.F32.BF16 R88, R92.reuse, R12, R88 ;  /* 0x0000000c5c58723c */ /* 0x040fe20000041858 */
[----:B------:R-:W-:Y:S02]  /*cb20*/  SHF.R.U32.HI R2, RZ, 0x8, R2 ;  /* 0x00000008ff027819 */ /* 0x000fe40000011602 */
[----:B------:R-:W-:Y:S02]  /*cb30*/  PRMT R6, R3, 0x5410, R0 ;  /* 0x0000541003067816 */ /* 0x000fe40000000000 */
[----:B------:R-:W-:Y:S01]  /*cb40*/  PRMT R4, R4, 0x5410, R2 ;  /* 0x0000541004047816 */ /* 0x000fe20000000002 */
[----:B------:R-:W-:Y:S01]  /*cb50*/  HMMA.16816.F32.BF16 R92, R92, R14, R124 ;  /* 0x0000000e5c5c723c */ /* 0x000fe2000004187c */
[--C-:B------:R-:W-:Y:S02]  /*cb60*/  HSET2.LE.AND R0, R8, R188.reuse, PT ;  /* 0x000000bc08007233 */ /* 0x100fe40003803000 */
[----:B------:R-:W-:Y:S02]  /*cb70*/  F2FP.BF16.F32.PACK_AB R2, R25, R26 ;  /* 0x0000001a1902723e */ /* 0x000fe400000010ff */
[----:B------:R-:W-:-:S02]  /*cb80*/  HSET2.LE.AND R5, R4, R188, PT ;  /* 0x000000bc04057233 */ /* 0x000fc40003803000 */
[----:B------:R-:W-:Y:S02]  /*cb90*/  LOP3.LUT R98, R0, R2, RZ, 0xc0, !PT ;  /* 0x0000000200627212 */ /* 0x000fe400078ec0ff */
[--C-:B------:R-:W-:Y:S02]  /*cba0*/  HSET2.LE.AND R3, R7, R188.reuse, PT ;  /* 0x000000bc07037233 */ /* 0x100fe40003803000 */
[----:B------:R-:W-:Y:S02]  /*cbb0*/  F2FP.BF16.F32.PACK_AB R0, R27, R44 ;  /* 0x0000002c1b00723e */ /* 0x000fe400000010ff */
[----:B------:R-:W-:Y:S02]  /*cbc0*/  HSET2.LE.AND R6, R6, R188, PT ;  /* 0x000000bc06067233 */ /* 0x000fe40003803000 */
[----:B---3--:R-:W-:Y:S02]  /*cbd0*/  F2FP.BF16.F32.PACK_AB R4, R11, R16 ;  /* 0x000000100b04723e */ /* 0x008fe400000010ff */
[----:B------:R-:W-:-:S02]  /*cbe0*/  F2FP.BF16.F32.PACK_AB R2, R10, R17 ;  /* 0x000000110a02723e */ /* 0x000fc400000010ff */
[----:B------:R-:W-:Y:S01]  /*cbf0*/  LOP3.LUT R96, R5, R0, RZ, 0xc0, !PT ;  /* 0x0000000005607212 */ /* 0x000fe200078ec0ff */
[----:B------:R-:W-:Y:S01]  /*cc00*/  FFMA.FTZ R0, R211, R52, R208 ;  /* 0x00000034d3007223 */ /* 0x000fe200000100d0 */
[----:B------:R-:W-:Y:S01]  /*cc10*/  LOP3.LUT R99, R3, R4, RZ, 0xc0, !PT ;  /* 0x0000000403637212 */ /* 0x000fe200078ec0ff */
[----:B------:R-:W-:Y:S01]  /*cc20*/  FFMA.FTZ R3, R213, R51, R212 ;  /* 0x00000033d5037223 */ /* 0x000fe200000100d4 */
[----:B------:R-:W-:Y:S01]  /*cc30*/  LOP3.LUT R97, R6, R2, RZ, 0xc0, !PT ;  /* 0x0000000206617212 */ /* 0x000fe200078ec0ff */
[----:B------:R-:W-:Y:S01]  /*cc40*/  FFMA.FTZ R2, R201, R50, R251 ;  /* 0x00000032c9027223 */ /* 0x000fe200000100fb */
        /* <DEDUP_REMOVED lines=79> */
[----:B------:R-:W3:Y:S04]  /*d140*/  LDL.64 R212, [R1+0x30] ;  /* 0x0000300001d47983 */ /* 0x000ee80000100a00 */
[----:B------:R-:W4:Y:S04]  /*d150*/  LDL.64 R202, [R1+0x8] ;  /* 0x0000080001ca7983 */ /* 0x000f280000100a00 */
[----:B------:R-:W5:Y:S04]  /*d160*/  LDL R200, [R1+0x20] ;  /* 0x0000200001c87983 */ /* 0x000f680000100800 */
[----:B------:R-:W5:Y:S04]  /*d170*/  LDL R248, [R1+0x18] ;  /* 0x0000180001f87983 */ /* 0x000f680000100800 */
[----:B------:R-:W5:Y:S01]  /*d180*/  LDL R199, [R1+0x48] ;  /* 0x0000480001c77983 */ /* 0x000f620000100800 */
[----:B------:R-:W-:Y:S01]  /*d190*/  UIADD3 UR31, UR39, -0x3, URZ ;  /* 0xfffffffd271f7890 */ /* 0x000fe2000fffe03f */
[----:B------:R-:W-:-:S04]  /*d1a0*/  DEPBAR.LE SB0, 0x0 ;  /* 0x000080000000791a */ /* 0x000fc80000000000 */
[----:B------:R-:W-:-:S04]  /*d1b0*/  USHF.R.S32.HI UR4, URZ, 0x1f, UR31 ;  /* 0x0000001f3f047899 */ /* 0x000fc8000801141f */
[----:B------:R-:W-:Y:S02]  /*d1c0*/  UIMAD UR4, UR4, UR6, URZ ;  /* 0x00000006040472a4 */ /* 0x000fe4000f8e023f */
[----:B------:R-:W-:Y:S02]  /*d1d0*/  UIMAD.WIDE.U32 UR42, UR31, UR6, URZ ;  /* 0x000000061f2a72a5 */ /* 0x000fe4000f8e003f */
[----:B------:R-:W-:-:S04]  /*d1e0*/  UIMAD UR4, UR31, UR7, UR4 ;  /* 0x000000071f0472a4 */ /* 0x000fc8000f8e0204 */
[----:B------:R-:W-:Y:S01]  /*d1f0*/  UIADD3 UR4, UR43, UR4, URZ ;  /* 0x000000042b047290 */ /* 0x000fe2000fffe03f */
[----:B------:R-:W-:-:S05]  /*d200*/  IMAD.U32 R4, RZ, RZ, UR42 ;  /* 0x0000002aff047e24 */ /* 0x000fca000f8e00ff */
[----:B------:R-:W-:Y:S02]  /*d210*/  IMAD.U32 R3, RZ, RZ, UR4 ;  /* 0x00000004ff037e24 */ /* 0x000fe4000f8e00ff */
[----:B------:R-:W-:Y:S01]  /*d220*/  IMAD.U32 R5, RZ, RZ, UR43 ;  /* 0x0000002bff057e24 */ /* 0x000fe2000f8e00ff */
[----:B------:R-:W-:Y:S01]  /*d230*/  BAR.SYNC.DEFER_BLOCKING 0x0 ;  /* 0x0000000000007b1d */ /* 0x000fe20000010000 */
        /* <DEDUP_REMOVED lines=16> */
[----:B------:R-:W2:Y:S04]  /*d340*/  LDSM.16.M88.4 R12, [R221+0x6000] ;  /* 0x00600000dd0c783b */ /* 0x000ea80000000200 */
[----:B------:R-:W-:Y:S04]  /*d350*/  LDSM.16.M88.4 R24, [R221+0x6c00] ;  /* 0x006c0000dd18783b */ /* 0x000fe80000000200 */
[----:B------:R-:W-:Y:S04]  /*d360*/  LDSM.16.M88.4 R32, [R221+0x6400] ;  /* 0x00640000dd20783b */ /* 0x000fe80000000200 */
[----:B------:R-:W-:Y:S01]  /*d370*/  LDSM.16.M88.4 R28, [R221+0x6800] ;  /* 0x00680000dd1c783b */ /* 0x000fe20000000200 */
[----:B----4-:R-:W-:-:S02]  /*d380*/  IMAD.MOV.U32 R2, RZ, RZ, R202 ;  /* 0x000000ffff027224 */ /* 0x010fc400078e00ca */
[----:B------:R-:W-:Y:S01]  /*d390*/  IMAD.MOV.U32 R3, RZ, RZ, R203 ;  /* 0x000000ffff037224 */ /* 0x000fe200078e00cb */
[----:B------:R-:W-:Y:S04]  /*d3a0*/  LDSM.16.M88.4 R36, [R223+0x6c00] ;  /* 0x006c0000df24783b */ /* 0x000fe80000000200 */
[----:B-1----:R-:W1:Y:S01]  /*d3b0*/  LDSM.16.M88.4 R4, [R224+0x1000] ;  /* 0x00100000e004783b */ /* 0x002e620000000200 */
[----:B-----5:R-:W-:-:S03]  /*d3c0*/  IMAD.MOV.U32 R251, RZ, RZ, R200 ;  /* 0x000000fffffb7224 */ /* 0x020fc600078e00c8 */
[----:B------:R-:W-:Y:S04]  /*d3d0*/  LDSM.16.M88.4 R20, [R223+0x6000] ;  /* 0x00600000df14783b */ /* 0x000fe80000000200 */
[----:B------:R-:W-:Y:S04]  /*d3e0*/  LDSM.16.M88.4 R16, [R223+0x6400] ;  /* 0x00640000df10783b */ /* 0x000fe80000000200 */
[----:B------:R-:W-:Y:S01]  /*d3f0*/  LDSM.16.M88.4 R40, [R223+0x6800] ;  /* 0x00680000df28783b */ /* 0x000fe20000000200 */
[----:B------:R-:W-:-:S03]  /*d400*/  IMAD.MOV.U32 R0, RZ, RZ, R248 ;  /* 0x000000ffff007224 */ /* 0x000fc600078e00f8 */
[----:B------:R-:W-:Y:S01]  /*d410*/  LDSM.16.M88.4 R48, [R221+0x7000] ;  /* 0x00700000dd30783b */ /* 0x000fe20000000200 */
[----:B--2---:R-:W-:Y:S03]  /*d420*/  HMMA.16816.F32.BF16 R64, R8, R12, RZ ;  /* 0x0000000c0840723c */ /* 0x004fe600000418ff */
[----:B------:R-:W-:Y:S01]  /*d430*/  LDSM.16.M88.4 R44, [R221+0x7400] ;  /* 0x00740000dd2c783b */ /* 0x000fe20000000200 */
[----:B------:R-:W-:-:S03]  /*d440*/  UIADD3 UR4, UR39, -0x3, URZ ;  /* 0xfffffffd27047890 */ /* 0x000fc6000fffe03f */
[----:B------:R-:W0:Y:S01]  /*d450*/  LDGDEPBAR ;  /* 0x00000000000079af */ /* 0x000e220000000000 */
[----:B------:R-:W-:Y:S06]  /*d460*/  HMMA.16816.F32.BF16 R184, R8, R14, RZ ;  /* 0x0000000e08b8723c */ /* 0x000fec00000418ff */
[C---:B-1----:R-:W-:Y:S06]  /*d470*/  HMMA.16816.F32.BF16 R204, R4.reuse, R12, RZ ;  /* 0x0000000c04cc723c */ /* 0x042fec00000418ff */
[----:B------:R-:W-:Y:S01]  /*d480*/  HMMA.16816.F32.BF16 R200, R4, R14, RZ ;  /* 0x0000000e04c8723c */ /* 0x000fe200000418ff */
[----:B------:R-:W1:Y:S01]  /*d490*/  LDSM.16.M88.4 R12, [R225] ;  /* 0x00000000e10c783b */ /* 0x000e620000000200 */
[----:B------:R-:W-:-:S04]  /*d4a0*/  IMAD.MOV.U32 R248, RZ, RZ, R199 ;  /* 0x000000fffff87224 */ /* 0x000fc800078e00c7 */
[----:B------:R-:W-:Y:S06]  /*d4b0*/  HMMA.16816.F32.BF16 R52, R8, R24, RZ ;  /* 0x000000180834723c */ /* 0x000fec00000418ff */
[C---:B------:R-:W-:Y:S06]  /*d4c0*/  HMMA.16816.F32.BF16 R196, R4.reuse, R32, RZ ;  /* 0x0000002004c4723c */ /* 0x040fec00000418ff */
[C---:B------:R-:W-:Y:S06]  /*d4d0*/  HMMA.16816.F32.BF16 R192, R4.reuse, R28, RZ ;  /* 0x0000001c04c0723c */ /* 0x040fec00000418ff */
[C---:B------:R-:W-:Y:S06]  /*d4e0*/  HMMA.16816.F32.BF16 R188, R4.reuse, R24, RZ ;  /* 0x0000001804bc723c */ /* 0x040fec00000418ff */
[C---:B------:R-:W-:Y:S06]  /*d4f0*/  HMMA.16816.F32.BF16 R208, R4.reuse, R34, RZ ;  /* 0x0000002204d0723c */ /* 0x040fec00000418ff */
[C---:B------:R-:W-:Y:S06]  /*d500*/  HMMA.16816.F32.BF16 R216, R4.reuse, R30, RZ ;  /* 0x0000001e04d8723c */ /* 0x040fec00000418ff */
[----:B------:R-:W-:Y:S01]  /*d510*/  HMMA.16816.F32.BF16 R212, R4, R26, RZ ;  /* 0x0000001a04d4723c */ /* 0x000fe200000418ff */
[----:B------:R-:W2:Y:S05]  /*d520*/  LDSM.16.M88.4 R4, [R225+0x1000] ;  /* 0x00100000e104783b */ /* 0x000eaa0000000200 */
[C---:B------:R-:W-:Y:S06]  /*d530*/  HMMA.16816.F32.BF16 R60, R8.reuse, R32, RZ ;  /* 0x00000020083c723c */ /* 0x040fec00000418ff */
[C---:B------:R-:W-:Y:S01]  /*d540*/  HMMA.16816.F32.BF16 R180, R8.reuse, R34, RZ ;  /* 0x0000002208b4723c */ /* 0x040fe200000418ff */
[----:B------:R-:W-:Y:S05]  /*d550*/  LDSM.16.M88.4 R32, [R221+0x7800] ;  /* 0x00780000dd20783b */ /* 0x000fea0000000200 */
[C---:B------:R-:W-:Y:S06]  /*d560*/  HMMA.16816.F32.BF16 R56, R8.reuse, R28, RZ ;  /* 0x0000001c0838723c */ /* 0x040fec00000418ff */
[C---:B------:R-:W-:Y:S01]  /*d570*/  HMMA.16816.F32.BF16 R176, R8.reuse, R30, RZ ;  /* 0x0000001e08b0723c */ /* 0x040fe200000418ff */
[----:B------:R-:W-:Y:S05]  /*d580*/  LDSM.16.M88.4 R28, [R221+0x7c00] ;  /* 0x007c0000dd1c783b */ /* 0x000fea0000000200 */
[----:B------:R-:W-:Y:S01]  /*d590*/  HMMA.16816.F32.BF16 R100, R8, R26, RZ ;  /* 0x0000001a0864723c */ /* 0x000fe200000418ff */
[----:B------:R-:W3:Y:S05]  /*d5a0*/  LDSM.16.M88.4 R8, [R224+0x2000] ;  /* 0x00200000e008783b */ /* 0x000eea0000000200 */
        /* <DEDUP_REMOVED lines=8> */
[----:B------:R-:W1:Y:S01]  /*d630*/  LDSM.16.M88.4 R12, [R224+0x3000] ;  /* 0x00300000e00c783b */ /* 0x000e620000000200 */
[----:B------:R-:W-:-:S04]  /*d640*/  IMAD.MOV.U32 R179, RZ, RZ, R236 ;  /* 0x000000ffffb37224 */ /* 0x000fc800078e00ec */
[C---:B--2---:R-:W-:Y:S06]  /*d650*/  HMMA.16816.F32.BF16 R244, R4.reuse, R40, R192 ;  /* 0x0000002804f4723c */ /* 0x044fec00000418c0 */
[----:B------:R-:W-:Y:S01]  /*d660*/  HMMA.16816.F32.BF16 R184, R4, R18, R208 ;  /* 0x0000001204b8723c */ /* 0x000fe200000418d0 */
[----:B------:R-:W-:Y:S02]  /*d670*/  IMAD.MOV.U32 R40, RZ, RZ, R251 ;  /* 0x000000ffff287224 */ /* 0x000fe400078e00fb */
[----:B------:R-:W-:-:S03]  /*d680*/  IMAD.MOV.U32 R41, RZ, RZ, R248 ;  /* 0x000000ffff297224 */ /* 0x000fc600078e00f8 */
[----:B------:R-:W-:Y:S01]  /*d690*/  HMMA.16816.F32.BF16 R236, R4, R20, R204 ;  /* 0x0000001404ec723c */ /* 0x000fe200000418cc */
[----:B------:R-:W-:-:S05]  /*d6a0*/  IMAD.MOV.U32 R211, RZ, RZ, R179 ;  /* 0x000000ffffd37224 */ /* 0x000fca00078e00b3 */
        /* <DEDUP_REMOVED lines=9> */
[C---:B---3--:R-:W-:Y:S03]  /*d740*/  HMMA.16816.F32.BF16 R176, R8.reuse, R28, R24 ;  /* 0x0000001c08b0723c */ /* 0x048fe60000041818 */
[----:B------:R-:W2:Y:S03]  /*d750*/  LDSM.16.M88.4 R24, [R223+0x7000] ;  /* 0x00700000df18783b */ /* 0x000ea60000000200 */
        /* <DEDUP_REMOVED lines=11> */
[----:B------:R-:W-:Y:S01]  /*d810*/  HMMA.16816.F32.BF16 R44, R12, R46, R184 ;  /* 0x0000002e0c2c723c */ /* 0x000fe200000418b8 */
[----:B------:R-:W-:-:S05]  /*d820*/  IMAD.MOV.U32 R242, RZ, RZ, R40 ;  /* 0x000000fffff27224 */ /* 0x000fca00078e0028 */
[----:B------:R-:W-:Y:S01]  /*d830*/  HMMA.16816.F32.BF16 R100, R12, R34, R192 ;  /* 0x000000220c64723c */ /* 0x000fe200000418c0 */
[----:B------:R-:W-:-:S05]  /*d840*/  IMAD.MOV.U32 R240, RZ, RZ, R41 ;  /* 0x000000fffff07224 */ /* 0x000fca00078e0029 */
[C---:B--2---:R-:W-:Y:S06]  /*d850*/  HMMA.16816.F32.BF16 R192, R4.reuse, R24, R200 ;  /* 0x0000001804c0723c */ /* 0x044fec00000418c8 */
[C---:B------:R-:W-:Y:S06]  /*d860*/  HMMA.16816.F32.BF16 R200, R4.reuse, R16, R196 ;  /* 0x0000001004c8723c */ /* 0x040fec00000418c4 */
[----:B------:R-:W-:Y:S06]  /*d870*/  HMMA.16816.F32.BF16 R196, R4, R20, R188 ;  /* 0x0000001404c4723c */ /* 0x000fec00000418bc */
[----:B------:R-:W-:Y:S06]  /*d880*/  HMMA.16816.F32.BF16 R184, R12, R30, R204 ;  /* 0x0000001e0cb8723c */ /* 0x000fec00000418cc */
[----:B------:R-:W-:Y:S06]  /*d890*/  HMMA.16816.F32.BF16 R188, R4, R22, R60 ;  /* 0x0000001604bc723c */ /* 0x000fec000004183c */
[----:B------:R-:W-:Y:S01]  /*d8a0*/  HMMA.16816.F32.BF16 R40, R12, R32, R244 ;  /* 0x000000200c28723c */ /* 0x000fe200000418f4 */
[----:B------:R-:W-:Y:S05]  /*d8b0*/  LDSM.16.M88.4 R32, [R221+0x8000] ;  /* 0x00800000dd20783b */ /* 0x000fea0000000200 */
[C---:B------:R-:W-:Y:S06]  /*d8c0*/  HMMA.16816.F32.BF16 R204, R4.reuse, R26, R172 ;  /* 0x0000001a04cc723c */ /* 0x040fec00000418ac */
[C---:B------:R-:W-:Y:S06]  /*d8d0*/  HMMA.16816.F32.BF16 R104, R4.reuse, R18, R104 ;  /* 0x000000120468723c */ /* 0x040fec0000041868 */
[C---:B------:R-:W-:Y:S06]  /*d8e0*/  HMMA.16816.F32.BF16 R176, R4.reuse, R36, R176 ;  /* 0x0000002404b0723c */ /* 0x040fec00000418b0 */
[----:B------:R-:W-:Y:S01]  /*d8f0*/  HMMA.16816.F32.BF16 R60, R4, R38, R56 ;  /* 0x00000026043c723c */ /* 0x000fe20000041838 */
[----:B------:R-:W1:Y:S05]  /*d900*/  LDSM.16.M88.4 R4, [R224+0x4000] ;  /* 0x00400000e004783b */ /* 0x000e6a0000000200 */
[----:B------:R-:W-:Y:S01]  /*d910*/  HMMA.16816.F32.BF16 R180, R12, R28, R248 ;  /* 0x0000001c0cb4723c */ /* 0x000fe200000418f8 */
[----:B------:R-:W-:Y:S05]  /*d920*/  LDSM.16.M88.4 R12, [R225+0x4000] ;  /* 0x00400000e10c783b */ /* 0x000fea0000000200 */
[C---:B---3--:R-:W-:Y:S06]  /*d930*/  HMMA.16816.F32.BF16 R52, R8.reuse, R24, R52 ;  /* 0x000000180834723c */ /* 0x048fec0000041834 */
[----:B------:R-:W-:Y:S01]  /*d940*/  HMMA.16816.F32.BF16 R64, R8, R26, R64 ;  /* 0x0000001a0840723c */ /* 0x000fe20000041840 */
[----:B------:R-:W-:Y:S01]  /*d950*/  LDSM.16.M88.4 R24, [R223+0x8000] ;  /* 0x00800000df18783b */ /* 0x000fe20000000200 */
[----:B------:R-:W-:-:S03]  /*d960*/  IMAD.MOV.U32 R243, RZ, RZ, R211 ;  /* 0x000000fffff37224 */ /* 0x000fc600078e00d3 */
[----:B------:R-:W-:Y:S01]  /*d970*/  LDSM.16.M88.4 R28, [R221+0x8400] ;  /* 0x00840000dd1c783b */ /* 0x000fe20000000200 */
[C---:B------:R-:W-:Y:S06]  /*d980*/  HMMA.16816.F32.BF16 R48, R8.reuse, R16, R48 ;  /* 0x000000100830723c */ /* 0x040fec0000041830 */
[C---:B------:R-:W-:Y:S01]  /*d990*/  HMMA.16816.F32.BF16 R172, R8.reuse, R18, R44 ;  /* 0x0000001208ac723c */ /* 0x040fe2000004182c */
[----:B------:R-:W2:Y:S04]  /*d9a0*/  LDSM.16.M88.4 R16, [R224+0x5000] ;  /* 0x00500000e010783b */ /* 0x000ea80000000200 */
[----:B------:R-:W3:Y:S01]  /*d9b0*/  LDSM.16.M88.4 R44, [R221+0x8c00] ;  /* 0x008c0000dd2c783b */ /* 0x000ee20000000200 */
[C---:B------:R-:W-:Y:S03]  /*d9c0*/  HMMA.16816.F32.BF16 R208, R8.reuse, R20, R40 ;  /* 0x0000001408d0723c */ /* 0x040fe60000041828 */
[----:B------:R-:W4:Y:S03]  /*d9d0*/  LDSM.16.M88.4 R40, [R221+0x8800] ;  /* 0x00880000dd28783b */ /* 0x000f260000000200 */
[C---:B------:R-:W-:Y:S01]  /*d9e0*/  HMMA.16816.F32.BF16 R212, R8.reuse, R22, R100 ;  /* 0x0000001608d4723c */ /* 0x040fe20000041864 */
[----:B------:R-:W5:Y:S05]  /*d9f0*/  S2R R247, SR_TID.X ;  /* 0x0000000000f77919 */ /* 0x000f6a0000002100 */
[C---:B------:R-:W-:Y:S06]  /*da00*/  HMMA.16816.F32.BF16 R216, R8.reuse, R36, R180 ;  /* 0x0000002408d8723c */ /* 0x040fec00000418b4 */
[----:B------:R-:W-:Y:S01]  /*da10*/  HMMA.16816.F32.BF16 R236, R8, R38, R184 ;  /* 0x0000002608ec723c */ /* 0x000fe200000418b8 */
[----:B------:R-:W4:Y:S05]  /*da20*/  LDSM.16.M88.4 R8, [R225+0x5000] ;  /* 0x00500000e108783b */ /* 0x000f2a0000000200 */
[-C--:B-1----:R-:W-:Y:S06]  /*da30*/  HMMA.16816.F32.BF16 R20, R4, R32.reuse, R192 ;  /* 0x000000200414723c */ /* 0x082fec00000418c0 */
[----:B--2---:R-:W-:Y:S06]  /*da40*/  HMMA.16816.F32.BF16 R36, R16, R32, R52 ;  /* 0x000000201024723c */ /* 0x004fec0000041834 */
[----:B------:R-:W-:Y:S01]  /*da50*/  HMMA.16816.F32.BF16 R56, R4, R34, R204 ;  /* 0x000000220438723c */ /* 0x000fe200000418cc */
[----:B-----5:R-:W-:-:S05]  /*da60*/  IMAD.SHL.U32 R247, R247, 0x2, RZ ;  /* 0x00000002f7f77824 */ /* 0x020fca00078e00ff */
[----:B------:R-:W-:Y:S06]  /*da70*/  HMMA.16816.F32.BF16 R32, R16, R34, R64 ;  /* 0x000000221020723c */ /* 0x000fec0000041840 */
[----:B------:R-:W-:Y:S01]  /*da80*/  HMMA.16816.F32.BF16 R52, R12, R24, R20 ;  /* 0x000000180c34723c */ /* 0x000fe20000041814 */
[----:B------:R-:W-:Y:S01]  /*da90*/  IMAD.MOV.U32 R241, RZ, RZ, R0 ;  /* 0x000000fffff17224 */ /* 0x000fe200078e0000 */
[----:B------:R-:W-:Y:S01]  /*daa0*/  LOP3.LUT R247, R247, 0x6, RZ, 0xc0, !PT ;  /* 0x00000006f7f77812 */ /* 0x000fe200078ec0ff */
[----:B------:R-:W-:Y:S01]  /*dab0*/  IMAD.U32 R0, RZ, RZ, UR31 ;  /* 0x0000001fff007e24 */ /* 0x000fe2000f8e00ff */
[----:B------:R-:W1:Y:S02]  /*dac0*/  LDSM.16.M88.4 R20, [R223+0x8400] ;  /* 0x00840000df14783b */ /* 0x000e640000000200 */
[----:B---3--:R-:W-:Y:S01]  /*dad0*/  HMMA.16816.F32.BF16 R184, R4, R44, R176 ;  /* 0x0000002c04b8723c */ /* 0x008fe200000418b0 */
[----:B------:R-:W-:-:S05]  /*dae0*/  IMAD R0, R0, 0x40, R247 ;  /* 0x0000004000007824 */ /* 0x000fca00078e02f7 */
[C---:B------:R-:W-:Y:S06]  /*daf0*/  HMMA.16816.F32.BF16 R100, R4.reuse, R28, R200 ;  /* 0x0000001c0464723c */ /* 0x040fec00000418c8 */
[C---:B------:R-:W-:Y:S06]  /*db00*/  HMMA.16816.F32.BF16 R104, R4.reuse, R30, R104 ;  /* 0x0000001e0468723c */ /* 0x040fec0000041868 */
[C---:B----4-:R-:W-:Y:S06]  /*db10*/  HMMA.16816.F32.BF16 R180, R4.reuse, R40, R196 ;  /* 0x0000002804b4723c */ /* 0x050fec00000418c4 */
[C---:B------:R-:W-:Y:S06]  /*db20*/  HMMA.16816.F32.BF16 R188, R4.reuse, R42, R188 ;  /* 0x0000002a04bc723c */ /* 0x040fec00000418bc */
[----:B------:R-:W-:Y:S06]  /*db30*/  HMMA.16816.F32.BF16 R176, R4, R46, R60 ;  /* 0x0000002e04b0723c */ /* 0x000fec000004183c */
[----:B------:R-:W-:Y:S01]  /*db40*/  HMMA.16816.F32.BF16 R4, R8, R24, R36 ;  /* 0x000000180804723c */ /* 0x000fe20000041824 */
[----:B------:R-:W-:Y:S01]  /*db50*/  ISETP.GE.AND P3, PT, R0, R233, PT ;  /* 0x000000e90000720c */ /* 0x000fe20003f66270 */
[----:B------:R-:W-:-:S02]  /*db60*/  IMAD.MOV.U32 R250, RZ, RZ, R2 ;  /* 0x000000fffffa7224 */ /* 0x000fc400078e0002 */
[C---:B------:R-:W-:Y:S01]  /*db70*/  VIADD R2, R0.reuse, 0x1 ;  /* 0x0000000100027836 */ /* 0x040fe20000000000 */
[C---:B------:R-:W-:Y:S01]  /*db80*/  ISETP.LT.OR P3, PT, R0.reuse, R227, P3 ;  /* 0x000000e30000720c */ /* 0x040fe20001f61670 */
[----:B------:R-:W-:Y:S01]  /*db90*/  HMMA.16816.F32.BF16 R60, R16, R28, R48 ;  /* 0x0000001c103c723c */ /* 0x000fe20000041830 */
[-C--:B------:R-:W-:Y:S02]  /*dba0*/  ISETP.GE.AND P2, PT, R0, R232.reuse, PT ;  /* 0x000000e80000720c */ /* 0x080fe40003f46270 */
[----:B------:R-:W-:-:S03]  /*dbb0*/  ISETP.GE.AND P1, PT, R2, R232, PT ;  /* 0x000000e80200720c */ /* 0x000fc60003f26270 */
[----:B------:R-:W-:Y:S01]  /*dbc0*/  HMMA.16816.F32.BF16 R48, R8, R26, R32 ;  /* 0x0000001a0830723c */ /* 0x000fe20000041820 */
[----:B------:R-:W-:-:S05]  /*dbd0*/  ISETP.GE.AND P4, PT, R2, R230, PT ;  /* 0x000000e60200720c */ /* 0x000fca0003f86270 */
[----:B------:R-:W-:Y:S01]  /*dbe0*/  HMMA.16816.F32.BF16 R32, R12, R26, R56 ;  /* 0x0000001a0c20723c */ /* 0x000fe20000041838 */
[----:B------:R-:W-:-:S06]  /*dbf0*/  ISETP.LT.OR P1, PT, R2, R229, P1 ;  /* 0x000000e50200720c */ /* 0x000fcc0000f21670 */
[----:B------:R-:W-:Y:S02]  /*dc00*/  FSEL R59, R52, -INF , !P3 ;  /* 0xff800000343b7808 */ /* 0x000fe40005800000 */
[----:B------:R-:W-:Y:S02]  /*dc10*/  ISETP.GE.AND P3, PT, R0, R230, PT ;  /* 0x000000e60000720c */ /* 0x000fe40003f66270 */
[-C--:B------:R-:W-:Y:S02]  /*dc20*/  ISETP.LT.OR P4, PT, R2, R228.reuse, P4 ;  /* 0x000000e40200720c */ /* 0x080fe40002781670 */
[C---:B------:R-:W-:Y:S02]  /*dc30*/  ISETP.LT.OR P2, PT, R0.reuse, R229, P2 ;  /* 0x000000e50000720c */ /* 0x040fe40001741670 */
[----:B------:R-:W-:Y:S01]  /*dc40*/  ISETP.LT.OR P3, PT, R0, R228, P3 ;  /* 0x000000e40000720c */ /* 0x000fe20001f61670 */
[----:B------:R-:W-:Y:S01]  /*dc50*/  HMMA.16816.F32.BF16 R28, R16, R30, R172 ;  /* 0x0000001e101c723c */ /* 0x000fe200000418ac */
[----:B------:R-:W-:-:S02]  /*dc60*/  ISETP.GE.AND P6, PT, R2, R233, PT ;  /* 0x000000e90200720c */ /* 0x000fc40003fc6270 */
[-C--:B------:R-:W-:Y:S02]  /*dc70*/  ISETP.GE.AND P5, PT, R2, R231.reuse, PT ;  /* 0x000000e70200720c */ /* 0x080fe40003fa6270 */
[----:B------:R-:W-:Y:S02]  /*dc80*/  ISETP.GE.AND P0, PT, R0, R231, PT ;  /* 0x000000e70000720c */ /* 0x000fe40003f06270 */
[----:B------:R-:W-:Y:S02]  /*dc90*/  FSEL R66, R4, -INF , !P2 ;  /* 0xff80000004427808 */ /* 0x000fe40005000000 */
[----:B------:R-:W-:Y:S02]  /*dca0*/  FSEL R192, R6, -INF , !P3 ;  /* 0xff80000006c07808 */ /* 0x000fe40005800000 */
[----:B------:R-:W-:Y:S02]  /*dcb0*/  FSEL R193, R5, -INF , !P1 ;  /* 0xff80000005c17808 */ /* 0x000fe40004800000 */
[----:B------:R-:W-:-:S02]  /*dcc0*/  FSEL R172, R7, -INF , !P4 ;  /* 0xff80000007ac7808 */ /* 0x000fc40006000000 */
[----:B------:R-:W2:Y:S01]  /*dcd0*/  LDSM.16.M88.4 R4, [R223+0x8800] ;  /* 0x00880000df04783b */ /* 0x000ea20000000200 */
[C---:B------:R-:W-:Y:S02]  /*dce0*/  ISETP.LT.OR P6, PT, R2.reuse, R227, P6 ;  /* 0x000000e30200720c */ /* 0x040fe400037c1670 */
[-C--:B------:R-:W-:Y:S01]  /*dcf0*/  ISETP.LT.OR P5, PT, R2, R226.reuse, P5 ;  /* 0x000000e20200720c */ /* 0x080fe20002fa1670 */
[C---:B------:R-:W-:Y:S01]  /*dd00*/  VIADD R2, R0.reuse, 0x8 ;  /* 0x0000000800027836 */ /* 0x040fe20000000000 */
[----:B------:R-:W-:-:S04]  /*dd10*/  ISETP.LT.OR P0, PT, R0, R226, P0 ;  /* 0x000000e20000720c */ /* 0x000fc80000701670 */
[----:B------:R-:W-:Y:S02]  /*dd20*/  FSEL R64, R54, -INF , !P0 ;  /* 0xff80000036407808 */ /* 0x000fe40004000000 */
[----:B------:R-:W-:Y:S01]  /*dd30*/  ISETP.GE.AND P0, PT, R2, R233, PT ;  /* 0x000000e90200720c */ /* 0x000fe20003f06270 */
[----:B------:R-:W-:Y:S02]  /*dd40*/  IMAD.MOV.U32 R251, RZ, RZ, R3 ;  /* 0x000000fffffb7224 */ /* 0x000fe400078e0003 */
[----:B------:R-:W-:Y:S01]  /*dd50*/  VIADD R3, R0, 0x9 ;  /* 0x0000000900037836 */ /* 0x000fe20000000000 */
[C---:B------:R-:W-:Y:S01]  /*dd60*/  ISETP.LT.OR P0, PT, R2.reuse, R227, P0 ;  /* 0x000000e30200720c */ /* 0x040fe20000701670 */
[----:B-1----:R-:W-:Y:S01]  /*dd70*/  HMMA.16816.F32.BF16 R36, R12, R20, R100 ;  /* 0x000000140c24723c */ /* 0x002fe20000041864 */
[----:B------:R-:W-:Y:S02]  /*dd80*/  ISETP.GE.AND P3, PT, R2, R232, PT ;  /* 0x000000e80200720c */ /* 0x000fe40003f66270 */
[----:B------:R-:W-:-:S02]  /*dd90*/  FSEL R58, R32, -INF , !P0 ;  /* 0xff800000203a7808 */ /* 0x000fc40004000000 */
[C---:B------:R-:W-:Y:S02]  /*dda0*/  ISETP.GE.AND P1, PT, R2.reuse, R230, PT ;  /* 0x000000e60200720c */ /* 0x040fe40003f26270 */
[C---:B------:R-:W-:Y:S02]  /*ddb0*/  ISETP.GE.AND P4, PT, R3.reuse, R232, PT ;  /* 0x000000e80300720c */ /* 0x040fe40003f86270 */
[----:B------:R-:W-:Y:S01]  /*ddc0*/  ISETP.GE.AND P0, PT, R3, R230, PT ;  /* 0x000000e60300720c */ /* 0x000fe20003f06270 */
[----:B------:R-:W-:Y:S01]  /*ddd0*/  HMMA.16816.F32.BF16 R24, R8, R20, R60 ;  /* 0x000000140818723c */ /* 0x000fe2000004183c */
[C---:B------:R-:W-:Y:S02]  /*dde0*/  ISETP.LT.OR P3, PT, R2.reuse, R229, P3 ;  /* 0x000000e50200720c */ /* 0x040fe40001f61670 */
[----:B------:R-:W-:Y:S02]  /*ddf0*/  ISETP.LT.OR P1, PT, R2, R228, P1 ;  /* 0x000000e40200720c */ /* 0x000fe40000f21670 */
[----:B------:R-:W-:-:S02]  /*de00*/  FSEL R57, R53, -INF , !P6 ;  /* 0xff80000035397808 */ /* 0x000fc40007000000 */
[----:B------:R-:W-:Y:S02]  /*de10*/  FSEL R65, R55, -INF , !P5 ;  /* 0xff80000037417808 */ /* 0x000fe40006800000 */
[C---:B------:R-:W-:Y:S02]  /*de20*/  ISETP.LT.OR P4, PT, R3.reuse, R229, P4 ;  /* 0x000000e50300720c */ /* 0x040fe40002781670 */
[C---:B------:R-:W-:Y:S02]  /*de30*/  ISETP.LT.OR P0, PT, R3.reuse, R228, P0 ;  /* 0x000000e40300720c */ /* 0x040fe40000701670 */
[----:B------:R-:W-:Y:S02]  /*de40*/  ISETP.GE.AND P2, PT, R2, R231, PT ;  /* 0x000000e70200720c */ /* 0x000fe40003f46270 */
[C---:B------:R-:W-:Y:S02]  /*de50*/  ISETP.GE.AND P6, PT, R3.reuse, R233, PT ;  /* 0x000000e90300720c */ /* 0x040fe40003fc6270 */
[----:B------:R-:W-:Y:S01]  /*de60*/  ISETP.GE.AND P5, PT, R3, R231, PT ;  /* 0x000000e70300720c */ /* 0x000fe20003fa6270 */
[----:B------:R-:W-:Y:S01]  /*de70*/  HMMA.16816.F32.BF16 R52, R16, R40, R208 ;  /* 0x000000281034723c */ /* 0x000fe200000418d0 */
[----:B------:R-:W-:-:S02]  /*de80*/  FSEL R62, R48, -INF , !P3 ;  /* 0xff800000303e7808 */ /* 0x000fc40005800000 */
[----:B------:R-:W-:Y:S02]  /*de90*/  FSEL R100, R50, -INF , !P1 ;  /* 0xff80000032647808 */ /* 0x000fe40004800000 */
[----:B------:R-:W-:Y:S02]  /*dea0*/  FSEL R63, R49, -INF , !P4 ;  /* 0xff800000313f7808 */ /* 0x000fe40006000000 */
[----:B------:R-:W-:Y:S02]  /*deb0*/  FSEL R67, R51, -INF , !P0 ;  /* 0xff80000033437808 */ /* 0x000fe40004000000 */
[-C--:B------:R-:W-:Y:S01]  /*dec0*/  ISETP.LT.OR P2, PT, R2, R226.reuse, P2 ;  /* 0x000000e20200720c */ /* 0x080fe20001741670 */
[----:B------:R-:W-:Y:S01]  /*ded0*/  HMMA.16816.F32.BF16 R48, R12, R22, R104 ;  /* 0x000000160c30723c */ /* 0x000fe20000041868 */
[C---:B------:R-:W-:Y:S01]  /*dee0*/  ISETP.LT.OR P6, PT, R3.reuse, R227, P6 ;  /* 0x000000e30300720c */ /* 0x040fe200037c1670 */
[C---:B------:R-:W-:Y:S01]  /*def0*/  VIADD R2, R0.reuse, 0x10 ;  /* 0x0000001000027836 */ /* 0x040fe20000000000 */
[----:B------:R-:W-:Y:S01]  /*df00*/  ISETP.LT.OR P5, PT, R3, R226, P5 ;  /* 0x000000e20300720c */ /* 0x000fe20002fa1670 */
[----:B------:R-:W-:Y:S01]  /*df10*/  VIADD R3, R0, 0x11 ;  /* 0x0000001100037836 */ /* 0x000fe20000000000 */
[----:B------:R-:W-:-:S02]  /*df20*/  FSEL R61, R34, -INF , !P2 ;  /* 0xff800000223d7808 */ /* 0x000fc40005000000 */
[----:B------:R-:W-:Y:S02]  /*df30*/  FSEL R56, R33, -INF , !P6 ;  /* 0xff80000021387808 */ /* 0x000fe40007000000 */
[C---:B------:R-:W-:Y:S02]  /*df40*/  ISETP.GE.AND P2, PT, R2.reuse, R233, PT ;  /* 0x000000e90200720c */ /* 0x040fe40003f46270 */
[C---:B------:R-:W-:Y:S02]  /*df50*/  ISETP.GE.AND P3, PT, R2.reuse, R231, PT ;  /* 0x000000e70200720c */ /* 0x040fe40003f66270 */
[C---:B------:R-:W-:Y:S02]  /*df60*/  ISETP.GE.AND P1, PT, R2.reuse, R232, PT ;  /* 0x000000e80200720c */ /* 0x040fe40003f26270 */
[----:B------:R-:W-:Y:S02]  /*df70*/  ISETP.GE.AND P4, PT, R2, R230, PT ;  /* 0x000000e60200720c */ /* 0x000fe40003f86270 */
[----:B------:R-:W-:-:S02]  /*df80*/  ISETP.GE.AND P0, PT, R3, R233, PT ;  /* 0x000000e90300720c */ /* 0x000fc40003f06270 */
[C---:B------:R-:W-:Y:S01]  /*df90*/  ISETP.GE.AND P6, PT, R3.reuse, R231, PT ;  /* 0x000000e70300720c */ /* 0x040fe20003fc6270 */
[----:B------:R-:W-:Y:S01]  /*dfa0*/  HMMA.16816.F32.BF16 R28, R8, R22, R28 ;  /* 0x00000016081c723c */ /* 0x000fe2000004181c */
[C---:B------:R-:W-:Y:S01]  /*dfb0*/  ISETP.LT.OR P2, PT, R2.reuse, R227, P2 ;  /* 0x000000e30200720c */ /* 0x040fe20001741670 */
[----:B------:R-:W1:Y:S01]  /*dfc0*/  LDSM.16.M88.4 R20, [R223+0x8c00] ;  /* 0x008c0000df14783b */ /* 0x000e620000000200 */
[C---:B------:R-:W-:Y:S01]  /*dfd0*/  ISETP.LT.OR P3, PT, R2.reuse, R226, P3 ;  /* 0x000000e20200720c */ /* 0x040fe20001f61670 */
[----:B------:R-:W-:Y:S01]  /*dfe0*/  IMAD.MOV.U32 R246, RZ, RZ, R243 ;  /* 0x000000fffff67224 */ /* 0x000fe200078e00f3 */
[C---:B------:R-:W-:Y:S01]  /*dff0*/  ISETP.LT.OR P1, PT, R2.reuse, R229, P1 ;  /* 0x000000e50200720c */ /* 0x040fe20000f21670 */
[----:B------:R-:W-:Y:S01]  /*e000*/  HMMA.16816.F32.BF16 R40, R16, R42, R212 ;  /* 0x0000002a1028723c */ /* 0x000fe200000418d4 */
[----:B------:R-:W-:Y:S01]  /*e010*/  ISETP.LT.OR P4, PT, R2, R228, P4 ;  /* 0x000000e40200720c */ /* 0x000fe20002781670 */
[----:B------:R-:W-:Y:S01]  /*e020*/  VIADD R2, R0, 0x18 ;  /* 0x0000001800027836 */ /* 0x000fe20000000000 */
[C---:B------:R-:W-:Y:S01]  /*e030*/  ISETP.LT.OR P0, PT, R3.reuse, R227, P0 ;  /* 0x000000e30300720c */ /* 0x040fe20000701670 */
[----:B------:R-:W-:Y:S01]  /*e040*/  IMAD.MOV.U32 R247, RZ, RZ, R242 ;  /* 0x000000fffff77224 */ /* 0x000fe200078e00f2 */
[----:B------:R-:W-:Y:S01]  /*e050*/  ISETP.LT.OR P6, PT, R3, R226, P6 ;  /* 0x000000e20300720c */ /* 0x000fe200037c1670 */
[----:B------:R-:W-:Y:S01]  /*e060*/  IMAD.MOV.U32 R202, RZ, RZ, R240 ;  /* 0x000000ffffca7224 */ /* 0x000fe200078e00f0 */
[----:B------:R-:W-:Y:S01]  /*e070*/  FSEL R60, R35, -INF , !P5 ;  /* 0xff800000233c7808 */ /* 0x000fe20006800000 */
[----:B------:R-:W-:Y:S01]  /*e080*/  UISETP.GT.AND UP0, UPT, UR4, UR24, UPT ;  /* 0x000000180400728c */ /* 0x000fe2000bf04270 */
[----:B------:R-:W-:Y:S01]  /*e090*/  FSEL R205, R36, -INF , !P2 ;  /* 0xff80000024cd7808 */ /* 0x000fe20005000000 */
[----:B------:R-:W-:Y:S01]  /*e0a0*/  USHF.L.U32 UR6, UR31, 0x1, URZ ;  /* 0x000000011f067899 */ /* 0x000fe2000800063f */
[----:B------:R-:W-:Y:S01]  /*e0b0*/  FSEL R207, R38, -INF , !P3 ;  /* 0xff80000026cf7808 */ /* 0x000fe20005800000 */
[----:B------:R-:W-:-:S04]  /*e0c0*/  DEPBAR.LE SB0, 0x0 ;  /* 0x000080000000791a */ /* 0x000fc80000000000 */
[----:B------:R-:W-:Y:S02]  /*e0d0*/  FSEL R204, R37, -INF , !P0 ;  /* 0xff80000025cc7808 */ /* 0x000fe40004000000 */
[----:B------:R-:W-:Y:S02]  /*e0e0*/  FSEL R206, R39, -INF , !P6 ;  /* 0xff80000027ce7808 */ /* 0x000fe40007000000 */
[C---:B------:R-:W-:Y:S01]  /*e0f0*/  ISETP.GE.AND P5, PT, R3.reuse, R232, PT ;  /* 0x000000e80300720c */ /* 0x040fe20003fa6270 */
[----:B--2---:R-:W-:Y:S01]  /*e100*/  HMMA.16816.F32.BF16 R36, R12, R4, R180 ;  /* 0x000000040c24723c */ /* 0x004fe200000418b4 */
[C---:B------:R-:W-:Y:S02]  /*e110*/  ISETP.GE.AND P2, PT, R3.reuse, R230, PT ;  /* 0x000000e60300720c */ /* 0x040fe40003f46270 */
[----:B------:R-:W-:Y:S02]  /*e120*/  ISETP.GE.AND P3, PT, R2, R233, PT ;  /* 0x000000e90200720c */ /* 0x000fe40003f66270 */
[----:B------:R-:W-:-:S02]  /*e130*/  ISETP.LT.OR P5, PT, R3, R229, P5 ;  /* 0x000000e50300720c */ /* 0x000fc40002fa1670 */
[----:B------:R-:W-:Y:S01]  /*e140*/  ISETP.LT.OR P2, PT, R3, R228, P2 ;  /* 0x000000e40300720c */ /* 0x000fe20001741670 */
[----:B------:R-:W-:Y:S01]  /*e150*/  VIADD R3, R0, 0x19 ;  /* 0x0000001900037836 */ /* 0x000fe20000000000 */
[----:B------:R-:W-:Y:S02]  /*e160*/  FSEL R195, R24, -INF , !P1 ;  /* 0xff80000018c37808 */ /* 0x000fe40004800000 */
[----:B------:R-:W-:Y:S02]  /*e170*/  FSEL R196, R26, -INF , !P4 ;  /* 0xff8000001ac47808 */ /* 0x000fe40006000000 */
[C---:B------:R-:W-:Y:S02]  /*e180*/  ISETP.LT.OR P3, PT, R2.reuse, R227, P3 ;  /* 0x000000e30200720c */ /* 0x040fe40001f61670 */
[C---:B------:R-:W-:Y:S02]  /*e190*/  ISETP.GE.AND P1, PT, R2.reuse, R231, PT ;  /* 0x000000e70200720c */ /* 0x040fe40003f26270 */
[----:B------:R-:W-:-:S02]  /*e1a0*/  ISETP.GE.AND P4, PT, R2, R232, PT ;  /* 0x000000e80200720c */ /* 0x000fc40003f86270 */
[----:B------:R-:W-:Y:S01]  /*e1b0*/  ISETP.GE.AND P0, PT, R2, R230, PT ;  /* 0x000000e60200720c */ /* 0x000fe20003f06270 */
[----:B------:R-:W-:Y:S01]  /*e1c0*/  HMMA.16816.F32.BF16 R32, R8, R4, R52 ;  /* 0x000000040820723c */ /* 0x000fe20000041834 */
[----:B------:R-:W-:Y:S02]  /*e1d0*/  FSEL R197, R27, -INF , !P2 ;  /* 0xff8000001bc57808 */ /* 0x000fe40005000000 */
[----:B------:R-:W-:Y:S02]  /*e1e0*/  FSEL R199, R48, -INF , !P3 ;  /* 0xff80000030c77808 */ /* 0x000fe40005800000 */
[C---:B------:R-:W-:Y:S02]  /*e1f0*/  ISETP.LT.OR P1, PT, R2.reuse, R226, P1 ;  /* 0x000000e20200720c */ /* 0x040fe40000f21670 */
[C---:B------:R-:W-:Y:S02]  /*e200*/  ISETP.LT.OR P4, PT, R2.reuse, R229, P4 ;  /* 0x000000e50200720c */ /* 0x040fe40002781670 */
[----:B------:R-:W-:Y:S01]  /*e210*/  ISETP.LT.OR P0, PT, R2, R228, P0 ;  /* 0x000000e40200720c */ /* 0x000fe20000701670 */
[----:B------:R-:W-:Y:S01]  /*e220*/  VIADD R2, R0, 0x20 ;  /* 0x0000002000027836 */ /* 0x000fe20000000000 */
[----:B------:R-:W-:-:S02]  /*e230*/  ISETP.GE.AND P2, PT, R3, R232, PT ;  /* 0x000000e80300720c */ /* 0x000fc40003f46270 */
[----:B------:R-:W-:Y:S02]  /*e240*/  ISETP.GE.AND P3, PT, R3, R230, PT ;  /* 0x000000e60300720c */ /* 0x000fe40003f66270 */
[----:B------:R-:W-:Y:S02]  /*e250*/  FSEL R194, R25, -INF , !P5 ;  /* 0xff80000019c27808 */ /* 0x000fe40006800000 */
[C---:B------:R-:W-:Y:S01]  /*e260*/  ISETP.LT.OR P2, PT, R3.reuse, R229, P2 ;  /* 0x000000e50300720c */ /* 0x040fe20001741670 */
[----:B------:R-:W-:Y:S01]  /*e270*/  HMMA.16816.F32.BF16 R24, R16, R44, R216 ;  /* 0x0000002c1018723c */ /* 0x000fe200000418d8 */
[C---:B------:R-:W-:Y:S02]  /*e280*/  ISETP.LT.OR P3, PT, R3.reuse, R228, P3 ;  /* 0x000000e40300720c */ /* 0x040fe40001f61670 */
[C---:B------:R-:W-:Y:S02]  /*e290*/  ISETP.GE.AND P6, PT, R3.reuse, R233, PT ;  /* 0x000000e90300720c */ /* 0x040fe40003fc6270 */
[----:B------:R-:W-:-:S02]  /*e2a0*/  ISETP.GE.AND P5, PT, R3, R231, PT ;  /* 0x000000e70300720c */ /* 0x000fc40003fa6270 */
[----:B------:R-:W-:Y:S02]  /*e2b0*/  FSEL R198, R50, -INF , !P1 ;  /* 0xff80000032c67808 */ /* 0x000fe40004800000 */
[----:B------:R-:W-:Y:S01]  /*e2c0*/  ISETP.GE.AND P1, PT, R2, R233, PT ;  /* 0x000000e90200720c */ /* 0x000fe20003f26270 */
[----:B------:R-:W-:Y:S01]  /*e2d0*/  HMMA.16816.F32.BF16 R40, R8, R6, R40 ;  /* 0x000000060828723c */ /* 0x000fe20000041828 */
[----:B------:R-:W-:Y:S02]  /*e2e0*/  FSEL R106, R28, -INF , !P4 ;  /* 0xff8000001c6a7808 */ /* 0x000fe40006000000 */
[----:B------:R-:W-:Y:S02]  /*e2f0*/  FSEL R180, R30, -INF , !P0 ;  /* 0xff8000001eb47808 */ /* 0x000fe40004000000 */
[----:B------:R-:W-:Y:S02]  /*e300*/  FSEL R105, R29, -INF , !P2 ;  /* 0xff8000001d697808 */ /* 0x000fe40005000000 */
[----:B------:R-:W-:-:S02]  /*e310*/  FSEL R107, R31, -INF , !P3 ;  /* 0xff8000001f6b7808 */ /* 0x000fc40005800000 */
[CC--:B------:R-:W-:Y:S01]  /*e320*/  ISETP.LT.OR P6, PT, R3.reuse, R227.reuse, P6 ;  /* 0x000000e30300720c */ /* 0x0c0fe200037c1670 */
[----:B------:R-:W-:Y:S01]  /*e330*/  HMMA.16816.F32.BF16 R28, R12, R6, R188 ;  /* 0x000000060c1c723c */ /* 0x000fe200000418bc */
[----:B------:R-:W-:Y:S01]  /*e340*/  ISETP.LT.OR P5, PT, R3, R226, P5 ;  /* 0x000000e20300720c */ /* 0x000fe20002fa1670 */
[----:B------:R-:W-:Y:S01]  /*e350*/  VIADD R3, R0, 0x21 ;  /* 0x0000002100037836 */ /* 0x000fe20000000000 */
[C---:B------:R-:W-:Y:S02]  /*e360*/  ISETP.LT.OR P1, PT, R2.reuse, R227, P1 ;  /* 0x000000e30200720c */ /* 0x040fe40000f21670 */
[C---:B------:R-:W-:Y:S02]  /*e370*/  ISETP.GE.AND P4, PT, R2.reuse, R231, PT ;  /* 0x000000e70200720c */ /* 0x040fe40003f86270 */
[C---:B------:R-:W-:Y:S02]  /*e380*/  ISETP.GE.AND P0, PT, R2.reuse, R232, PT ;  /* 0x000000e80200720c */ /* 0x040fe40003f06270 */
[----:B------:R-:W-:-:S02]  /*e390*/  ISETP.GE.AND P2, PT, R2, R230, PT ;  /* 0x000000e60200720c */ /* 0x000fc40003f46270 */
        /* <DEDUP_REMOVED lines=24> */
[----:B------:R-:W-:Y:S02]  /*e520*/  FSEL R208, R33, -INF , !P3 ;  /* 0xff80000021d07808 */ /* 0x000fe40005800000 */
[----:B------:R-:W-:Y:S01]  /*e530*/  ISETP.GE.AND P3, PT, R3, R233, PT ;  /* 0x000000e90300720c */ /* 0x000fe20003f66270 */
[----:B-1----:R-:W-:Y:S01]  /*e540*/  HMMA.16816.F32.BF16 R4, R12, R20, R184 ;  /* 0x000000140c04723c */ /* 0x002fe200000418b8 */
[----:B------:R-:W-:-:S02]  /*e550*/  ISETP.LT.OR P4, PT, R2, R227, P4 ;  /* 0x000000e30200720c */ /* 0x000fc40002781670 */
[C---:B------:R-:W-:Y:S02]  /*e560*/  ISETP.LT.OR P0, PT, R2.reuse, R226, P0 ;  /* 0x000000e20200720c */ /* 0x040fe40000701670 */
[C---:B------:R-:W-:Y:S01]  /*e570*/  ISETP.LT.OR P2, PT, R2.reuse, R229, P2 ;  /* 0x000000e50200720c */ /* 0x040fe20001741670 */
[----:B------:R-:W-:Y:S01]  /*e580*/  HMMA.16816.F32.BF16 R24, R8, R20, R24 ;  /* 0x000000140818723c */ /* 0x000fe20000041818 */
[----:B------:R-:W-:Y:S01]  /*e590*/  ISETP.LT.OR P6, PT, R2, R228, P6 ;  /* 0x000000e40200720c */ /* 0x000fe200037c1670 */
[----:B------:R-:W-:Y:S01]  /*e5a0*/  VIADD R2, R0, 0x30 ;  /* 0x0000003000027836 */ /* 0x000fe20000000000 */
[----:B------:R-:W-:Y:S02]  /*e5b0*/  ISETP.LT.OR P3, PT, R3, R227, P3 ;  /* 0x000000e30300720c */ /* 0x000fe40001f61670 */
        /* <DEDUP_REMOVED lines=9> */
[----:B------:R-:W-:Y:S01]  /*e650*/  ISETP.GE.AND P5, PT, R3, R231, PT ;  /* 0x000000e70300720c */ /* 0x000fe20003fa6270 */
[----:B------:R-:W-:Y:S01]  /*e660*/  HMMA.16816.F32.BF16 R12, R12, R22, R176 ;  /* 0x000000160c0c723c */ /* 0x000fe200000418b0 */
[----:B------:R-:W-:Y:S02]  /*e670*/  FSEL R211, R35, -INF , !P1 ;  /* 0xff80000023d37808 */ /* 0x000fe40004800000 */
[C---:B------:R-:W-:Y:S02]  /*e680*/  ISETP.LT.OR P0, PT, R2.reuse, R227, P0 ;  /* 0x000000e30200720c */ /* 0x040fe40000701670 */
[C---:B------:R-:W-:Y:S02]  /*e690*/  ISETP.LT.OR P2, PT, R2.reuse, R226, P2 ;  /* 0x000000e20200720c */ /* 0x040fe40001741670 */
[----:B------:R-:W-:-:S02]  /*e6a0*/  ISETP.LT.OR P6, PT, R2, R229, P6 ;  /* 0x000000e50200720c */ /* 0x000fc400037c1670 */
[----:B------:R-:W-:Y:S01]  /*e6b0*/  ISETP.LT.OR P3, PT, R2, R228, P3 ;  /* 0x000000e40200720c */ /* 0x000fe20001f61670 */
[----:B------:R-:W-:Y:S01]  /*e6c0*/  VIADD R2, R0, 0x31 ;  /* 0x0000003100027836 */ /* 0x000fe20000000000 */
[----:B------:R-:W-:Y:S01]  /*e6d0*/  BAR.SYNC.DEFER_BLOCKING 0x0 ;  /* 0x0000000000007b1d */ /* 0x000fe20000010000 */
[C---:B------:R-:W-:Y:S01]  /*e6e0*/  ISETP.GE.AND P1, PT, R3.reuse, R232, PT ;  /* 0x000000e80300720c */ /* 0x040fe20003f26270 */
[----:B------:R-:W-:Y:S01]  /*e6f0*/  IMAD.MOV.U32 R203, RZ, RZ, R246 ;  /* 0x000000ffffcb7224 */ /* 0x000fe200078e00f6 */
[C---:B------:R-:W-:Y:S01]  /*e700*/  ISETP.LT.OR P5, PT, R3.reuse, R226, P5 ;  /* 0x000000e20300720c */ /* 0x040fe20002fa1670 */
[----:B------:R-:W-:Y:S01]  /*e710*/  IMAD.MOV.U32 R246, RZ, RZ, R241 ;  /* 0x000000fffff67224 */ /* 0x000fe200078e00f1 */
[----:B------:R-:W-:Y:S02]  /*e720*/  FSEL R241, R28, -INF , !P4 ;  /* 0xff8000001cf17808 */ /* 0x000fe40006000000 */
[C---:B------:R-:W-:Y:S02]  /*e730*/  ISETP.GE.AND P4, PT, R3.reuse, R230, PT ;  /* 0x000000e60300720c */ /* 0x040fe40003f86270 */
[----:B------:R-:W-:-:S02]  /*e740*/  ISETP.LT.OR P1, PT, R3, R229, P1 ;  /* 0x000000e50300720c */ /* 0x000fc40000f21670 */
[----:B------:R-:W-:Y:S02]  /*e750*/  FSEL R218, R31, -INF , !P5 ;  /* 0xff8000001fda7808 */ /* 0x000fe40006800000 */
[----:B------:R-:W-:Y:S02]  /*e760*/  ISETP.GE.AND P5, PT, R2, R233, PT ;  /* 0x000000e90200720c */ /* 0x000fe40003fa6270 */
[----:B------:R-:W-:Y:S01]  /*e770*/  ISETP.LT.OR P4, PT, R3, R228, P4 ;  /* 0x000000e40300720c */ /* 0x000fe20002781670 */
[----:B------:R-:W-:Y:S01]  /*e780*/  VIADD R3, R0, 0x38 ;  /* 0x0000003800037836 */ /* 0x000fe20000000000 */
[----:B------:R-:W-:Y:S02]  /*e790*/  FSEL R186, R41, -INF , !P1 ;  /* 0xff80000029ba7808 */ /* 0x000fe40004800000 */
[C---:B------:R-:W-:Y:S02]  /*e7a0*/  ISETP.GE.AND P1, PT, R2.reuse, R231, PT ;  /* 0x000000e70200720c */ /* 0x040fe40003f26270 */
[C---:B------:R-:W-:Y:S01]  /*e7b0*/  ISETP.LT.OR P5, PT, R2.reuse, R227, P5 ;  /* 0x000000e30200720c */ /* 0x040fe20002fa1670 */
[----:B------:R-:W-:Y:S01]  /*e7c0*/  HMMA.16816.F32.BF16 R16, R16, R46, R236 ;  /* 0x0000002e1010723c */ /* 0x000fe200000418ec */
[----:B------:R-:W-:Y:S01]  /*e7d0*/  ISETP.LT.OR P1, PT, R2, R226, P1 ;  /* 0x000000e20200720c */ /* 0x000fe20000f21670 */
[----:B------:R-:W-:Y:S01]  /*e7e0*/  IMAD.MOV.U32 R34, RZ, RZ, R250 ;  /* 0x000000ffff227224 */ /* 0x000fe200078e00fa */
[----:B------:R-:W-:Y:S01]  /*e7f0*/  FSEL R249, R5, -INF , !P5 ;  /* 0xff80000005f97808 */ /* 0x000fe20006800000 */
[----:B------:R-:W-:Y:S01]  /*e800*/  IMAD.MOV.U32 R250, RZ, RZ, R247 ;  /* 0x000000fffffa7224 */ /* 0x000fe200078e00f7 */
[----:B------:R-:W-:-:S02]  /*e810*/  ISETP.GE.AND P5, PT, R3, R231, PT ;  /* 0x000000e70300720c */ /* 0x000fc40003fa6270 */
[----:B------:R-:W-:Y:S02]  /*e820*/  FSEL R239, R24, -INF , !P6 ;  /* 0xff80000018ef7808 */ /* 0x000fe40007000000 */
[----:B------:R-:W-:Y:S02]  /*e830*/  ISETP.GE.AND P6, PT, R3, R233, PT ;  /* 0x000000e90300720c */ /* 0x000fe40003fc6270 */
[----:B------:R-:W-:Y:S01]  /*e840*/  FSEL R247, R4, -INF , !P0 ;  /* 0xff80000004f77808 */ /* 0x000fe20004000000 */
[----:B------:R-:W-:Y:S01]  /*e850*/  VIADD R0, R0, 0x39 ;  /* 0x0000003900007836 */ /* 0x000fe20000000000 */
[----:B------:R-:W-:Y:S02]  /*e860*/  ISETP.GE.AND P0, PT, R2, R232, PT ;  /* 0x000000e80200720c */ /* 0x000fe40003f06270 */
[----:B------:R-:W-:Y:S02]  /*e870*/  FSEL R32, R7, -INF , !P1 ;  /* 0xff80000007207808 */ /* 0x000fe40004800000 */
[----:B------:R-:W-:-:S02]  /*e880*/  ISETP.LT.OR P1, PT, R3, R227, P6 ;  /* 0x000000e30300720c */ /* 0x000fc40003721670 */
[C---:B------:R-:W-:Y:S02]  /*e890*/  ISETP.LT.OR P5, PT, R3.reuse, R226, P5 ;  /* 0x000000e20300720c */ /* 0x040fe40002fa1670 */
[----:B------:R-:W-:Y:S01]  /*e8a0*/  ISETP.LT.OR P0, PT, R2, R229, P0 ;  /* 0x000000e50200720c */ /* 0x000fe20000701670 */
[----:B------:R-:W-:Y:S01]  /*e8b0*/  IMAD.WIDE.U32 R174, R246, -0x326172a9, RZ ;  /* 0xcd9e8d57f6ae7825 */ /* 0x000fe200078e00ff */
[----:B------:R-:W-:Y:S02]  /*e8c0*/  FSEL R248, R12, -INF , !P1 ;  /* 0xff8000000cf87808 */ /* 0x000fe40004800000 */
[----:B------:R-:W-:Y:S01]  /*e8d0*/  FSEL R33, R14, -INF , !P5 ;  /* 0xff8000000e217808 */ /* 0x000fe20006800000 */
[----:B------:R-:W-:Y:S01]  /*e8e0*/  IMAD.WIDE.U32 R176, R202, -0x326172a9, RZ ;  /* 0xcd9e8d57cab07825 */ /* 0x000fe200078e00ff */
[C---:B------:R-:W-:Y:S02]  /*e8f0*/  ISETP.GE.AND P6, PT, R3.reuse, R232, PT ;  /* 0x000000e80300720c */ /* 0x040fe40003fc6270 */
[----:B------:R-:W-:Y:S01]  /*e900*/  ISETP.GE.AND P1, PT, R3, R230, PT ;  /* 0x000000e60300720c */ /* 0x000fe20003f26270 */
[----:B------:R-:W-:Y:S01]  /*e910*/  IMAD.MOV.U32 R35, RZ, RZ, R251 ;  /* 0x000000ffff237224 */ /* 0x000fe200078e00fb */
[----:B------:R-:W-:-:S02]  /*e920*/  ISETP.GE.AND P5, PT, R0, R233, PT ;  /* 0x000000e90000720c */ /* 0x000fc40003fa6270 */
[----:B------:R-:W-:Y:S02]  /*e930*/  FSEL R251, R6, -INF , !P2 ;  /* 0xff80000006fb7808 */ /* 0x000fe40005000000 */
[----:B------:R-:W-:Y:S02]  /*e940*/  FSEL R238, R25, -INF , !P0 ;  /* 0xff80000019ee7808 */ /* 0x000fe40004000000 */
[----:B------:R-:W-:Y:S02]  /*e950*/  ISETP.GE.AND P2, PT, R2, R230, PT ;  /* 0x000000e60200720c */ /* 0x000fe40003f46270 */
[----:B------:R-:W-:Y:S02]  /*e960*/  PLOP3.LUT P0, PT, PT, PT, UP0, 0x80, 0x0 ;  /* 0x000000000000781c */ /* 0x000fe40003f0f008 */
[C---:B------:R-:W-:Y:S02]  /*e970*/  ISETP.LT.OR P6, PT, R3.reuse, R229, P6 ;  /* 0x000000e50300720c */ /* 0x040fe400037c1670 */
[----:B------:R-:W-:-:S02]  /*e980*/  ISETP.LT.OR P1, PT, R3, R228, P1 ;  /* 0x000000e40300720c */ /* 0x000fc40000f21670 */
[----:B------:R-:W-:Y:S02]  /*e990*/  ISETP.LT.OR P5, PT, R0, R227, P5 ;  /* 0x000000e30000720c */ /* 0x000fe40002fa1670 */
[-C--:B------:R-:W-:Y:S02]  /*e9a0*/  LOP3.LUT R3, R175, R250.reuse, RZ, 0x3c, !PT ;  /* 0x000000faaf037212 */ /* 0x080fe400078e3cff */
[----:B------:R-:W-:Y:S02]  /*e9b0*/  LOP3.LUT R4, R177, R250, RZ, 0x3c, !PT ;  /* 0x000000fab1047212 */ /* 0x000fe400078e3cff */
[----:B------:R-:W-:Y:S01]  /*e9c0*/  ISETP.LT.OR P2, PT, R2, R228, P2 ;  /* 0x000000e40200720c */ /* 0x000fe20001741670 */
[----:B------:R-:W-:Y:S01]  /*e9d0*/  IMAD.U32 R2, RZ, RZ, UR37 ;  /* 0x00000025ff027e24 */ /* 0x000fe2000f8e00ff */
[----:B------:R-:W-:Y:S01]  /*e9e0*/  FSEL R246, R13, -INF , !P5 ;  /* 0xff8000000df67808 */ /* 0x000fe20006800000 */
[----:B------:R-:W-:Y:S01]  /*e9f0*/  IMAD.WIDE.U32 R184, R3, -0x2daee0ad, RZ ;  /* 0xd2511f5303b87825 */ /* 0x000fe200078e00ff */
[----:B------:R-:W-:-:S03]  /*ea00*/  ISETP.GE.AND P5, PT, R0, R231, PT ;  /* 0x000000e70000720c */ /* 0x000fc60003fa6270 */
[----:B------:R-:W-:Y:S01]  /*ea10*/  IMAD.WIDE.U32 R48, R4, -0x2daee0ad, RZ ;  /* 0xd2511f5304307825 */ /* 0x000fe200078e00ff */
[----:B------:R-:W-:Y:S01]  /*ea20*/  ISETP.LT.OR P5, PT, R0, R226, P5 ;  /* 0x000000e20000720c */ /* 0x000fe20002fa1670 */
[----:B------:R-:W-:Y:S01]  /*ea30*/  HMMA.16816.F32.BF16 R20, R8, R22, R16 ;  /* 0x000000160814723c */ /* 0x000fe20000041810 */
[----:B------:R-:W-:Y:S02]  /*ea40*/  LOP3.LUT R2, R35, UR6, R2, 0x96, !PT ;  /* 0x0000000623027c12 */ /* 0x000fe4000f8e9602 */
[----:B------:R-:W-:-:S04]  /*ea50*/  FSEL R250, R15, -INF , !P5 ;  /* 0xff8000000ffa7808 */ /* 0x000fc80006800000 */
[--C-:B------:R-:W-:Y:S02]  /*ea60*/  LOP3.LUT R9, R185, UR21, R34.reuse, 0x96, !PT ;  /* 0x00000015b9097c12 */ /* 0x100fe4000f8e9622 */
[----:B------:R-:W-:Y:S01]  /*ea70*/  LOP3.LUT R10, R49, UR21, R34, 0x96, !PT ;  /* 0x00000015310a7c12 */ /* 0x000fe2000f8e9622 */
[----:B------:R-:W-:Y:S01]  /*ea80*/  IMAD.WIDE.U32 R4, R2, -0x326172a9, RZ ;  /* 0xcd9e8d5702047825 */ /* 0x000fe200078e00ff */
        /* <DEDUP_REMOVED lines=31> */
.L_x_799:
[----:B------:R-:W2:Y:S04]  /*ec80*/  LDL.LU R42, [R1] ;  /* 0x00000000012a7983 */ /* 0x000ea80000300800 */
[----:B------:R-:W3:Y:S04]  /*ec90*/  LDL.LU R28, [R1+0x5c] ;  /* 0x00005c00011c7983 */ /* 0x000ee80000300800 */
[----:B------:R-:W4:Y:S04]  /*eca0*/  LDL.LU R29, [R1+0x64] ;  /* 0x00006400011d7983 */ /* 0x000f280000300800 */
[----:B------:R-:W5:Y:S04]  /*ecb0*/  LDL.LU R25, [R1+0x60] ;  /* 0x0000600001197983 */ /* 0x000f680000300800 */
[----:B------:R-:W5:Y:S01]  /*ecc0*/  LDL.LU R24, [R1+0x58] ;  /* 0x0000580001187983 */ /* 0x000f620000300800 */
[C---:B------:R-:W-:Y:S01]  /*ecd0*/  ISETP.GE.AND P0, PT, R0.reuse, R230, PT ;  /* 0x000000e60000720c */ /* 0x040fe20003f06270 */
[----:B------:R-:W-:Y:S01]  /*ece0*/  IMAD.WIDE.U32 R54, R9, -0x326172a9, RZ ;  /* 0xcd9e8d5709367825 */ /* 0x000fe200078e00ff */
[----:B-1----:R-:W-:Y:S01]  /*ecf0*/  FMNMX.FTZ R2, R57, R8, !PT ;  /* 0x0000000839027209 */ /* 0x002fe20007810000 */
[----:B------:R-:W-:Y:S01]  /*ed00*/  UIADD3 UR6, UR6, 0x1, URZ ;  /* 0x0000000106067890 */ /* 0x000fe2000fffe03f */
[----:B------:R-:W-:Y:S01]  /*ed10*/  ISETP.LT.OR P5, PT, R0, R229, P5 ;  /* 0x000000e50000720c */ /* 0x000fe20002fa1670 */
[----:B------:R-:W-:Y:S01]  /*ed20*/  IMAD.WIDE.U32 R44, R10, -0x326172a9, RZ ;  /* 0xcd9e8d570a2c7825 */ /* 0x000fe200078e00ff */
[----:B------:R-:W-:-:S02]  /*ed30*/  ISETP.LT.OR P0, PT, R0, R228, P0 ;  /* 0x000000e40000720c */ /* 0x000fc40000701670 */
[----:B------:R-:W-:Y:S02]  /*ed40*/  FMNMX.FTZ R0, R58, R2, !PT ;  /* 0x000000023a007209 */ /* 0x000fe40007810000 */
[----:B------:R-:W-:Y:S02]  /*ed50*/  LOP3.LUT R6, R5, UR22, R174, 0x96, !PT ;  /* 0x0000001605067c12 */ /* 0x000fe4000f8e96ae */
[----:B------:R-:W-:Y:S02]  /*ed60*/  FMNMX.FTZ R2, R56, R0, !PT ;  /* 0x0000000038027209 */ /* 0x000fe40007810000 */
[----:B------:R-:W-:Y:S02]  /*ed70*/  LOP3.LUT R7, R55, UR20, R4, 0x96, !PT ;  /* 0x0000001437077c12 */ /* 0x000fe4000f8e9604 */
[----:B------:R-:W-:Y:S02]  /*ed80*/  LOP3.LUT R3, R5, UR22, R176, 0x96, !PT ;  /* 0x0000001605037c12 */ /* 0x000fe4000f8e96b0 */
[----:B------:R-:W-:Y:S01]  /*ed90*/  LOP3.LUT R0, R45, UR20, R4, 0x96, !PT ;  /* 0x000000142d007c12 */ /* 0x000fe2000f8e9604 */
[----:B------:R-:W-:Y:S01]  /*eda0*/  IMAD.WIDE.U32 R4, R6, -0x2daee0ad, RZ ;  /* 0xd2511f5306047825 */ /* 0x000fe200078e00ff */
[----:B------:R-:W-:-:S02]  /*edb0*/  FMNMX.FTZ R2, R205, R2, !PT ;  /* 0x00000002cd027209 */ /* 0x000fc40007810000 */
[----:B------:R-:W-:Y:S01]  /*edc0*/  FSEL R214, R20, -INF , !P6 ;  /* 0xff80000014d67808 */ /* 0x000fe20007000000 */
[----:B------:R-:W-:Y:S01]  /*edd0*/  IMAD.WIDE.U32 R14, R0, -0x2daee0ad, RZ ;  /* 0xd2511f53000e7825 */ /* 0x000fe200078e00ff */
[----:B------:R-:W-:Y:S02]  /*ede0*/  FMNMX.FTZ R2, R204, R2, !PT ;  /* 0x00000002cc027209 */ /* 0x000fe40007810000 */
[----:B------:R-:W-:Y:S01]  /*edf0*/  LOP3.LUT R0, R5, UR19, R184, 0x96, !PT ;  /* 0x0000001305007c12 */ /* 0x000fe2000f8e96b8 */
[----:B------:R-:W-:Y:S01]  /*ee00*/  IMAD.WIDE.U32 R16, R7, -0x2daee0ad, RZ ;  /* 0xd2511f5307107825 */ /* 0x000fe200078e00ff */
[----:B------:R-:W-:Y:S02]  /*ee10*/  FMNMX.FTZ R2, R199, R2, !PT ;  /* 0x00000002c7027209 */ /* 0x000fe40007810000 */
[----:B------:R-:W-:Y:S01]  /*ee20*/  FSEL R213, R21, -INF , !P5 ;  /* 0xff80000015d57808 */ /* 0x000fe20006800000 */
[----:B------:R-:W-:Y:S01]  /*ee30*/  IMAD.WIDE.U32 R8, R0, -0x326172a9, RZ ;  /* 0xcd9e8d5700087825 */ /* 0x000fe200078e00ff */
[----:B------:R-:W-:-:S02]  /*ee40*/  FMNMX.FTZ R2, R182, R2, !PT ;  /* 0x00000002b6027209 */ /* 0x000fc40007810000 */
[----:B------:R-:W-:Y:S01]  /*ee50*/  LOP3.LUT R4, R17, UR17, R4, 0x96, !PT ;  /* 0x0000001111047c12 */ /* 0x000fe2000f8e9604 */
[----:B------:R-:W-:Y:S01]  /*ee60*/  IMAD.WIDE.U32 R6, R3, -0x2daee0ad, RZ ;  /* 0xd2511f5303067825 */ /* 0x000fe200078e00ff */
[----:B------:R-:W-:Y:S02]  /*ee70*/  FMNMX.FTZ R2, R243, R2, !PT ;  /* 0x00000002f3027209 */ /* 0x000fe40007810000 */
[----:B------:R-:W-:Y:S01]  /*ee80*/  FSEL R181, R43, -INF , !P4 ;  /* 0xff8000002bb57808 */ /* 0x000fe20006000000 */
[----:B------:R-:W-:Y:S01]  /*ee90*/  IMAD.WIDE.U32 R40, R4, -0x326172a9, RZ ;  /* 0xcd9e8d5704287825 */ /* 0x000fe200078e00ff */
[----:B------:R-:W-:Y:S02]  /*eea0*/  FMNMX.FTZ R2, R242, R2, !PT ;  /* 0x00000002f2027209 */ /* 0x000fe40007810000 */
[----:B------:R-:W-:Y:S02]  /*eeb0*/  LOP3.LUT R3, R7, UR19, R48, 0x96, !PT ;  /* 0x0000001307037c12 */ /* 0x000fe4000f8e9630 */
[----:B------:R-:W-:-:S02]  /*eec0*/  LOP3.LUT R5, R15, UR17, R6, 0x96, !PT ;  /* 0x000000110f057c12 */ /* 0x000fc4000f8e9606 */
[----:B------:R-:W-:Y:S01]  /*eed0*/  FMNMX.FTZ R2, R241, R2, !PT ;  /* 0x00000002f1027209 */ /* 0x000fe20007810000 */
[----:B------:R-:W-:Y:S01]  /*eee0*/  IMAD.WIDE.U32 R10, R3, -0x326172a9, RZ ;  /* 0xcd9e8d57030a7825 */ /* 0x000fe200078e00ff */
[----:B------:R-:W-:Y:S02]  /*eef0*/  LOP3.LUT R6, R9, UR18, R54, 0x96, !PT ;  /* 0x0000001209067c12 */ /* 0x000fe4000f8e9636 */
[----:B------:R-:W-:Y:S01]  /*ef00*/  FMNMX.FTZ R2, R219, R2, !PT ;  /* 0x00000002db027209 */ /* 0x000fe20007810000 */
[----:B------:R-:W-:Y:S01]  /*ef10*/  IMAD.WIDE.U32 R12, R5, -0x326172a9, RZ ;  /* 0xcd9e8d57050c7825 */ /* 0x000fe200078e00ff */
[----:B------:R-:W-:Y:S02]  /*ef20*/  LOP3.LUT R4, R11, UR18, R44, 0x96, !PT ;  /* 0x000000120b047c12 */ /* 0x000fe4000f8e962c */
[----:B------:R-:W-:Y:S02]  /*ef30*/  FMNMX.FTZ R2, R247, R2, !PT ;  /* 0x00000002f7027209 */ /* 0x000fe40007810000 */
[----:B------:R-:W-:Y:S01]  /*ef40*/  LOP3.LUT R3, R13, UR16, R10, 0x96, !PT ;  /* 0x000000100d037c12 */ /* 0x000fe2000f8e960a */
[----:B------:R-:W-:Y:S01]  /*ef50*/  IMAD.WIDE.U32 R4, R4, -0x2daee0ad, RZ ;  /* 0xd2511f5304047825 */ /* 0x000fe200078e00ff */
[----:B------:R-:W-:-:S02]  /*ef60*/  FMNMX.FTZ R2, R249, R2, !PT ;  /* 0x00000002f9027209 */ /* 0x000fc40007810000 */
[----:B------:R-:W-:Y:S01]  /*ef70*/  LOP3.LUT R7, R41, UR16, R8, 0x96, !PT ;  /* 0x0000001029077c12 */ /* 0x000fe2000f8e9608 */
[----:B------:R-:W-:Y:S01]  /*ef80*/  IMAD.WIDE.U32 R38, R3, -0x2daee0ad, RZ ;  /* 0xd2511f5303267825 */ /* 0x000fe200078e00ff */
[----:B------:R-:W-:Y:S02]  /*ef90*/  FMNMX.FTZ R3, R252, R66, !PT ;  /* 0x00000042fc037209 */ /* 0x000fe40007810000 */
[----:B------:R-:W-:Y:S01]  /*efa0*/  FMNMX.FTZ R2, R248, R2, !PT ;  /* 0x00000002f8027209 */ /* 0x000fe20007810000 */
[----:B------:R-:W-:Y:S01]  /*efb0*/  IMAD.WIDE.U32 R8, R6, -0x2daee0ad, RZ ;  /* 0xd2511f5306087825 */ /* 0x000fe200078e00ff */
[----:B------:R-:W-:Y:S02]  /*efc0*/  FMNMX.FTZ R6, R193, R3, !PT ;  /* 0x00000003c1067209 */ /* 0x000fe40007810000 */
[----:B------:R-:W-:Y:S01]  /*efd0*/  LOP3.LUT R5, R5, UR15, R14, 0x96, !PT ;  /* 0x0000000f05057c12 */ /* 0x000fe2000f8e960e */
[----:B------:R-:W-:Y:S01]  /*efe0*/  IMAD.WIDE.U32 R236, R7, -0x2daee0ad, RZ ;  /* 0xd2511f5307ec7825 */ /* 0x000fe200078e00ff */
[----:B------:R-:W-:-:S02]  /*eff0*/  FMNMX.FTZ R6, R62, R6, !PT ;  /* 0x000000063e067209 */ /* 0x000fc40007810000 */
[----:B------:R-:W-:Y:S02]  /*f000*/  LOP3.LUT R15, R9, UR15, R16, 0x96, !PT ;  /* 0x0000000f090f7c12 */ /* 0x000fe4000f8e9610 */
[----:B------:R-:W-:Y:S02]  /*f010*/  LOP3.LUT R4, R39, UR13, R4, 0x96, !PT ;  /* 0x0000000d27047c12 */ /* 0x000fe4000f8e9604 */
[----:B------:R-:W-:Y:S01]  /*f020*/  FMNMX.FTZ R6, R63, R6, !PT ;  /* 0x000000063f067209 */ /* 0x000fe20007810000 */
[----:B------:R-:W-:Y:S01]  /*f030*/  IMAD.WIDE.U32 R46, R15, -0x326172a9, RZ ;  /* 0xcd9e8d570f2e7825 */ /* 0x000fe200078e00ff */
[----:B------:R-:W-:Y:S02]  /*f040*/  LOP3.LUT R8, R237, UR13, R8, 0x96, !PT ;  /* 0x0000000ded087c12 */ /* 0x000fe4000f8e9608 */
[----:B------:R-:W-:Y:S02]  /*f050*/  FSEL R185, R26, -INF , !P3 ;  /* 0xff8000001ab97808 */ /* 0x000fe40005800000 */
[----:B------:R-:W-:-:S02]  /*f060*/  FSEL R215, R27, -INF , !P2 ;  /* 0xff8000001bd77808 */ /* 0x000fc40005000000 */
[----:B------:R-:W-:Y:S02]  /*f070*/  FSEL R217, R22, -INF , !P1 ;  /* 0xff80000016d97808 */ /* 0x000fe40004800000 */
[----:B------:R-:W-:Y:S02]  /*f080*/  FSEL R216, R23, -INF , !P0 ;  /* 0xff80000017d87808 */ /* 0x000fe40004000000 */
[----:B--2---:R-:W-:-:S04]  /*f090*/  FMNMX.FTZ R0, R42, R64, !PT ;  /* 0x000000402a007209 */ /* 0x004fc80007810000 */
        /* <DEDUP_REMOVED lines=8> */
[----:B------:R-:W-:Y:S01]  /*f120*/  FMNMX.FTZ R0, R246, R2, !PT ;  /* 0x00000002f6007209 */ /* 0x000fe20007810000 */
[----:B------:R-:W-:Y:S01]  /*f130*/  IMAD.WIDE.U32 R2, R5, -0x326172a9, RZ ;  /* 0xcd9e8d5705027825 */ /* 0x000fe200078e00ff */
[----:B------:R-:W-:-:S03]  /*f140*/  FMNMX.FTZ R7, R244, R7, !PT ;  /* 0x00000007f4077209 */ /* 0x000fc60007810000 */
[----:B------:R-:W1:Y:S01]  /*f150*/  SHFL.BFLY PT, R9, R0, 0x2, 0x1f ;  /* 0x0c401f0000097f89 */ /* 0x000e6200000e0000 */
[----:B------:R-:W-:Y:S01]  /*f160*/  FMNMX.FTZ R7, R240, R7, !PT ;  /* 0x00000007f0077209 */ /* 0x000fe20007810000 */
[----:B------:R-:W-:Y:S01]  /*f170*/  IMAD.WIDE.U32 R4, R4, -0x326172a9, RZ ;  /* 0xcd9e8d5704047825 */ /* 0x000fe200078e00ff */
[----:B------:R-:W-:Y:S02]  /*f180*/  LOP3.LUT R36, R3, UR14, R12, 0x96, !PT ;  /* 0x0000000e03247c12 */ /* 0x000fe4000f8e960c */
[----:B------:R-:W-:Y:S02]  /*f190*/  FMNMX.FTZ R3, R195, R6, !PT ;  /* 0x00000006c3037209 */ /* 0x000fe40007810000 */
[----:B------:R-:W-:Y:S02]  /*f1a0*/  FMNMX.FTZ R6, R218, R7, !PT ;  /* 0x00000007da067209 */ /* 0x000fe40007810000 */
[----:B------:R-:W-:Y:S02]  /*f1b0*/  FMNMX.FTZ R3, R194, R3, !PT ;  /* 0x00000003c2037209 */ /* 0x000fe40007810000 */
[----:B------:R-:W-:-:S02]  /*f1c0*/  LOP3.LUT R2, R5, UR23, R2, 0x96, !PT ;  /* 0x0000001705027c12 */ /* 0x000fc4000f8e9602 */
[----:B------:R-:W-:Y:S02]  /*f1d0*/  LOP3.LUT R10, R4, 0xffff, RZ, 0xc0, !PT ;  /* 0x0000ffff040a7812 */ /* 0x000fe400078ec0ff */
[----:B------:R-:W-:Y:S02]  /*f1e0*/  FMNMX.FTZ R6, R251, R6, !PT ;  /* 0x00000006fb067209 */ /* 0x000fe40007810000 */
[----:B------:R-:W-:Y:S02]  /*f1f0*/  FMNMX.FTZ R5, R235, R192, !PT ;  /* 0x000000c0eb057209 */ /* 0x000fe40007810000 */
[----:B------:R-:W-:Y:S02]  /*f200*/  FMNMX.FTZ R3, R106, R3, !PT ;  /* 0x000000036a037209 */ /* 0x000fe40007810000 */
[----:B------:R-:W-:Y:S02]  /*f210*/  FMNMX.FTZ R6, R32, R6, !PT ;  /* 0x0000000620067209 */ /* 0x000fe40007810000 */
[----:B------:R-:W-:-:S02]  /*f220*/  FMNMX.FTZ R7, R172, R5, !PT ;  /* 0x00000005ac077209 */ /* 0x000fc40007810000 */
[----:B------:R-:W-:Y:S02]  /*f230*/  FMNMX.FTZ R3, R105, R3, !PT ;  /* 0x0000000369037209 */ /* 0x000fe40007810000 */
[----:B------:R-:W-:Y:S02]  /*f240*/  LOP3.LUT R13, R4, 0xff, RZ, 0xc0, !PT ;  /* 0x000000ff040d7812 */ /* 0x000fe400078ec0ff */
[--C-:B------:R-:W-:Y:S02]  /*f250*/  SHF.R.U32.HI R16, RZ, 0x10, R4.reuse ;  /* 0x00000010ff107819 */ /* 0x100fe40000011604 */
[----:B------:R-:W-:Y:S01]  /*f260*/  SHF.R.U32.HI R18, RZ, 0x18, R4 ;  /* 0x00000018ff127819 */ /* 0x000fe20000011604 */
[----:B------:R-:W-:Y:S01]  /*f270*/  IMAD.WIDE.U32 R4, R8, -0x326172a9, RZ ;  /* 0xcd9e8d5708047825 */ /* 0x000fe200078e00ff */
[----:B------:R-:W-:Y:S02]  /*f280*/  FMNMX.FTZ R6, R33, R6, !PT ;  /* 0x0000000621067209 */ /* 0x000fe40007810000 */
[----:B------:R-:W-:-:S02]  /*f290*/  FMNMX.FTZ R7, R100, R7, !PT ;  /* 0x0000000764077209 */ /* 0x000fc40007810000 */
[----:B------:R-:W-:Y:S02]  /*f2a0*/  FMNMX.FTZ R8, R209, R3, !PT ;  /* 0x00000003d1087209 */ /* 0x000fe40007810000 */
[----:B------:R-:W-:Y:S02]  /*f2b0*/  FMNMX.FTZ R3, R250, R6, !PT ;  /* 0x00000006fa037209 */ /* 0x000fe40007810000 */
[----:B-1----:R-:W-:Y:S02]  /*f2c0*/  FMNMX.FTZ R0, R0, R9, !PT ;  /* 0x0000000900007209 */ /* 0x002fe40007810000 */
[----:B------:R-:W-:Y:S02]  /*f2d0*/  FMNMX.FTZ R6, R67, R7, !PT ;  /* 0x0000000743067209 */ /* 0x000fe40007810000 */
[----:B------:R-:W-:Y:S01]  /*f2e0*/  FMNMX.FTZ R7, R208, R8, !PT ;  /* 0x00000008d0077209 */ /* 0x000fe20007810000 */
[----:B------:R-:W1:Y:S01]  /*f2f0*/  SHFL.BFLY PT, R9, R0, 0x1, 0x1f ;  /* 0x0c201f0000097f89 */ /* 0x000e6200000e0000 */
[----:B------:R-:W-:-:S02]  /*f300*/  FMNMX.FTZ R6, R196, R6, !PT ;  /* 0x00000006c4067209 */ /* 0x000fc40007810000 */
[----:B------:R-:W-:Y:S01]  /*f310*/  FMNMX.FTZ R7, R187, R7, !PT ;  /* 0x00000007bb077209 */ /* 0x000fe20007810000 */
[----:B------:R-:W2:Y:S01]  /*f320*/  SHFL.BFLY PT, R8, R3, 0x2, 0x1f ;  /* 0x0c401f0003087f89 */ /* 0x000ea200000e0000 */
        /* <DEDUP_REMOVED lines=10> */
[----:B-1----:R-:W-:-:S02]  /*f3d0*/  FMNMX.FTZ R104, R0, R9, !PT ;  /* 0x0000000900687209 */ /* 0x002fc40007810000 */
[----:B------:R-:W-:Y:S02]  /*f3e0*/  FMNMX.FTZ R0, R210, R6, !PT ;  /* 0x00000006d2007209 */ /* 0x000fe40007810000 */
[----:B------:R-:W1:Y:S01]  /*f3f0*/  SHFL.BFLY PT, R6, R102, 0x2, 0x1f ;  /* 0x0c401f0066067f89 */ /* 0x000e6200000e0000 */
[----:B--2---:R-:W-:Y:S01]  /*f400*/  FMNMX.FTZ R3, R3, R8, !PT ;  /* 0x0000000803037209 */ /* 0x004fe20007810000 */
[----:B------:R-:W-:Y:S01]  /*f410*/  FMUL.FTZ R14, R104, UR40 ;  /* 0x00000028680e7c20 */ /* 0x000fe20008410000 */
[----:B------:R-:W-:Y:S02]  /*f420*/  FMNMX.FTZ R101, R181, R0, !PT ;  /* 0x00000000b5657209 */ /* 0x000fe40007810000 */
[----:B------:R-:W-:Y:S01]  /*f430*/  LOP3.LUT R11, R4, 0xffff, RZ, 0xc0, !PT ;  /* 0x0000ffff040b7812 */ /* 0x000fe200078ec0ff */
[----:B------:R-:W2:Y:S01]  /*f440*/  SHFL.BFLY PT, R103, R3, 0x1, 0x1f ;  /* 0x0c201f0003677f89 */ /* 0x000ea200000e0000 */
[----:B------:R-:W-:Y:S02]  /*f450*/  FMNMX.FTZ R101, R185, R101, !PT ;  /* 0x00000065b9657209 */ /* 0x000fe40007810000 */
[----:B------:R-:W-:-:S02]  /*f460*/  SHF.R.U32.HI R7, RZ, 0x10, R4 ;  /* 0x00000010ff077819 */ /* 0x000fc40000011604 */
[----:B------:R-:W-:Y:S02]  /*f470*/  FMNMX.FTZ R101, R215, R101, !PT ;  /* 0x00000065d7657209 */ /* 0x000fe40007810000 */
[----:B------:R-:W-:Y:S02]  /*f480*/  FSETP.NEU.FTZ.AND P3, PT, R104, -INF , PT ;  /* 0xff8000006800780b */ /* 0x000fe40003f7d000 */
[----:B------:R-:W-:Y:S02]  /*f490*/  FMNMX.FTZ R101, R217, R101, !PT ;  /* 0x00000065d9657209 */ /* 0x000fe40007810000 */
[----:B------:R-:W-:Y:S02]  /*f4a0*/  LOP3.LUT R12, R4, 0xff, RZ, 0xc0, !PT ;  /* 0x000000ff040c7812 */ /* 0x000fe400078ec0ff */
[----:B------:R-:W-:Y:S02]  /*f4b0*/  FMNMX.FTZ R101, R216, R101, !PT ;  /* 0x00000065d8657209 */ /* 0x000fe40007810000 */
[----:B------:R-:W-:-:S02]  /*f4c0*/  SHF.R.U32.HI R11, RZ, 0x8, R11 ;  /* 0x00000008ff0b7819 */ /* 0x000fc4000001160b */
[----:B------:R-:W-:Y:S02]  /*f4d0*/  LOP3.LUT R7, R7, 0xff, RZ, 0xc0, !PT ;  /* 0x000000ff07077812 */ /* 0x000fe400078ec0ff */
[----:B------:R-:W-:Y:S02]  /*f4e0*/  SHF.R.U32.HI R0, RZ, 0x18, R4 ;  /* 0x00000018ff007819 */ /* 0x000fe40000011604 */
[----:B------:R-:W-:Y:S02]  /*f4f0*/  FSEL R14, R14, RZ, P3 ;  /* 0x000000ff0e0e7208 */ /* 0x000fe40001800000 */
[----:B-1----:R-:W-:Y:S02]  /*f500*/  FMNMX.FTZ R102, R102, R6, !PT ;  /* 0x0000000666667209 */ /* 0x002fe40007810000 */
[----:B------:R-:W1:Y:S01]  /*f510*/  SHFL.BFLY PT, R6, R101, 0x2, 0x1f ;  /* 0x0c401f0065067f89 */ /* 0x000e6200000e0000 */
[----:B------:R-:W-:Y:S02]  /*f520*/  PRMT R19, R12, 0x5410, R11 ;  /* 0x000054100c137816 */ /* 0x000fe4000000000b */
[----:B------:R-:W-:Y:S01]  /*f530*/  PRMT R11, R7, 0x5410, R0 ;  /* 0x00005410070b7816 */ /* 0x000fe20000000000 */
[----:B------:R-:W-:Y:S01]  /*f540*/  FFMA.FTZ R0, R59, UR40, -R14 ;  /* 0x000000283b007c23 */ /* 0x000fe2000801080e */
[----:B------:R-:W-:Y:S01]  /*f550*/  LOP3.LUT R4, R16, 0xff, RZ, 0xc0, !PT ;  /* 0x000000ff10047812 */ /* 0x000fe200078ec0ff */
[----:B------:R-:W3:Y:S01]  /*f560*/  SHFL.BFLY PT, R7, R102, 0x1, 0x1f ;  /* 0x0c201f0066077f89 */ /* 0x000ee200000e0000 */
[----:B--2---:R-:W-:Y:S01]  /*f570*/  FMNMX.FTZ R103, R3, R103, !PT ;  /* 0x0000006703677209 */ /* 0x004fe20007810000 */
[----:B------:R2:W-:Y:S01]  /*f580*/  MUFU.EX2 R31, R0 ;  /* 0x00000000001f7308 */ /* 0x0005e20000000800 */
[----:B------:R-:W-:Y:S01]  /*f590*/  PRMT R18, R4, 0x5410, R18 ;  /* 0x0000541004127816 */ /* 0x000fe20000000012 */
[--C-:B------:R-:W-:Y:S01]  /*f5a0*/  FFMA.FTZ R4, R57, UR40, -R14.reuse ;  /* 0x0000002839047c23 */ /* 0x100fe2000801080e */
[----:B------:R-:W-:Y:S01]  /*f5b0*/  FFMA.FTZ R3, R58, UR40, -R14 ;  /* 0x000000283a037c23 */ /* 0x000fe2000801080e */
[C---:B------:R-:W-:Y:S01]  /*f5c0*/  FMUL.FTZ R16, R103.reuse, UR40 ;  /* 0x0000002867107c20 */ /* 0x040fe20008410000 */
[----:B------:R-:W-:-:S02]  /*f5d0*/  FSETP.NEU.FTZ.AND P1, PT, R103, -INF , PT ;  /* 0xff8000006700780b */ /* 0x000fc40003f3d000 */
[----:B------:R-:W-:Y:S01]  /*f5e0*/  SHF.R.U32.HI R10, RZ, 0x8, R10 ;  /* 0x00000008ff0a7819 */ /* 0x000fe2000001160a */
[----:B------:R4:W-:Y:S01]  /*f5f0*/  MUFU.EX2 R59, R4 ;  /* 0x00000004003b7308 */ /* 0x0009e20000000800 */
[----:B------:R-:W-:Y:S02]  /*f600*/  FSEL R16, R16, RZ, P1 ;  /* 0x000000ff10107208 */ /* 0x000fe40000800000 */
[----:B------:R-:W-:-:S05]  /*f610*/  PRMT R20, R13, 0x5410, R10 ;  /* 0x000054100d147816 */ /* 0x000fca000000000a */
[----:B------:R5:W-:Y:S01]  /*f620*/  MUFU.EX2 R58, R3 ;  /* 0x00000003003a7308 */ /* 0x000be20000000800 */
[----:B--2---:R-:W-:Y:S02]  /*f630*/  LOP3.LUT R0, R5, UR23, R46, 0x96, !PT ;  /* 0x0000001705007c12 */ /* 0x004fe4000f8e962e */
[----:B-1----:R-:W-:Y:S02]  /*f640*/  FMNMX.FTZ R101, R101, R6, !PT ;  /* 0x0000000665657209 */ /* 0x002fe40007810000 */
[----:B------:R-:W-:Y:S02]  /*f650*/  LOP3.LUT R5, R0, 0xffff, RZ, 0xc0, !PT ;  /* 0x0000ffff00057812 */ /* 0x000fe400078ec0ff */
[----:B---3--:R-:W-:Y:S02]  /*f660*/  FMNMX.FTZ R102, R102, R7, !PT ;  /* 0x0000000766667209 */ /* 0x008fe40007810000 */
[----:B------:R-:W-:Y:S02]  /*f670*/  SHF.R.U32.HI R5, RZ, 0x8, R5 ;  /* 0x00000008ff057819 */ /* 0x000fe40000011605 */
[----:B----4-:R-:W-:Y:S01]  /*f680*/  LOP3.LUT R4, R0, 0xff, RZ, 0xc0, !PT ;  /* 0x000000ff00047812 */ /* 0x010fe200078ec0ff */
[C---:B------:R-:W-:Y:S01]  /*f690*/  FMUL.FTZ R12, R102.reuse, UR40 ;  /* 0x00000028660c7c20 */ /* 0x040fe20008410000 */
[----:B------:R-:W-:-:S02]  /*f6a0*/  FSETP.NEU.FTZ.AND P0, PT, R102, -INF , PT ;  /* 0xff8000006600780b */ /* 0x000fc40003f1d000 */
[----:B------:R-:W-:Y:S01]  /*f6b0*/  PRMT R8, R4, 0x5410, R5 ;  /* 0x0000541004087816 */ /* 0x000fe20000000005 */
[----:B------:R-:W-:Y:S01]  /*f6c0*/  FFMA.FTZ R4, R56, UR40, -R14 ;  /* 0x0000002838047c23 */ /* 0x000fe2000801080e */
[--C-:B-----5:R-:W-:Y:S01]  /*f6d0*/  SHF.R.U32.HI R3, RZ, 0x10, R0.reuse ;  /* 0x00000010ff037819 */ /* 0x120fe20000011600 */
[----:B------:R-:W1:Y:S01]  /*f6e0*/  SHFL.BFLY PT, R5, R101, 0x1, 0x1f ;  /* 0x0c201f0065057f89 */ /* 0x000e6200000e0000 */
[----:B------:R-:W-:Y:S01]  /*f6f0*/  FSEL R12, R12, RZ, P0 ;  /* 0x000000ff0c0c7208 */ /* 0x000fe20000000000 */
[----:B------:R2:W3:Y:S02]  /*f700*/  MUFU.EX2 R30, R4 ;  /* 0x00000004001e7308 */ /* 0x0004e40000000800 */
[----:B--2---:R-:W-:Y:S02]  /*f710*/  SHF.R.U32.HI R4, RZ, 0x18, R0 ;  /* 0x00000018ff047819 */ /* 0x004fe40000011600 */
[----:B------:R-:W-:Y:S01]  /*f720*/  LOP3.LUT R0, R3, 0xff, RZ, 0xc0, !PT ;  /* 0x000000ff03007812 */ /* 0x000fe200078ec0ff */
[----:B------:R-:W-:Y:S01]  /*f730*/  FFMA.FTZ R3, R64, UR40, -R16 ;  /* 0x0000002840037c23 */ /* 0x000fe20008010810 */
[----:B---3--:R-:W-:Y:S01]  /*f740*/  IMAD.MOV.U32 R64, RZ, RZ, R30 ;  /* 0x000000ffff407224 */ /* 0x008fe200078e001e */
[----:B-1----:R-:W-:Y:S01]  /*f750*/  FMNMX.FTZ R101, R101, R5, !PT ;  /* 0x0000000565657209 */ /* 0x002fe20007810000 */
[----:B------:R-:W-:Y:S01]  /*f760*/  IMAD.MOV.U32 R30, RZ, RZ, R28 ;  /* 0x000000ffff1e7224 */ /* 0x000fe200078e001c */
[----:B------:R-:W-:Y:S01]  /*f770*/  PRMT R9, R0, 0x5410, R4 ;  /* 0x0000541000097816 */ /* 0x000fe20000000004 */
[----:B------:R1:W-:Y:S01]  /*f780*/  MUFU.EX2 R37, R3 ;  /* 0x0000000300257308 */ /* 0x0003e20000000800 */
[----:B------:R-:W-:Y:S01]  /*f790*/  LOP3.LUT R0, R2, 0xffff, RZ, 0xc0, !PT ;  /* 0x0000ffff02007812 */ /* 0x000fe200078ec0ff */
[----:B------:R-:W-:-:S03]  /*f7a0*/  FMUL.FTZ R13, R101, UR40 ;  /* 0x00000028650d7c20 */ /* 0x000fc60008410000 */
[----:B------:R-:W-:Y:S02]  /*f7b0*/  SHF.R.U32.HI R4, RZ, 0x8, R0 ;  /* 0x00000008ff047819 */ /* 0x000fe40000011600 */
[----:B------:R-:W-:-:S04]  /*f7c0*/  LOP3.LUT R0, R2, 0xff, RZ, 0xc0, !PT ;  /* 0x000000ff02007812 */ /* 0x000fc800078ec0ff */
[----:B------:R-:W-:Y:S02]  /*f7d0*/  PRMT R17, R0, 0x5410, R4 ;  /* 0x0000541000117816 */ /* 0x000fe40000000004 */
[----:B------:R-:W-:Y:S01]  /*f7e0*/  SHF.R.U32.HI R0, RZ, 0x10, R2 ;  /* 0x00000010ff007819 */ /* 0x000fe20000011602 */
[----:B-1----:R-:W-:-:S03]  /*f7f0*/  FFMA.FTZ R3, R65, UR40, -R16 ;  /* 0x0000002841037c23 */ /* 0x002fc60008010810 */
[----:B------:R-:W-:Y:S01]  /*f800*/  LOP3.LUT R0, R0, 0xff, RZ, 0xc0, !PT ;  /* 0x000000ff00007812 */ /* 0x000fe200078ec0ff */
[----:B------:R1:W-:Y:S02]  /*f810*/  MUFU.EX2 R10, R3 ;  /* 0x00000003000a7308 */ /* 0x0003e40000000800 */
[----:B-1----:R-:W-:Y:S01]  /*f820*/  FFMA.FTZ R3, R61, UR40, -R16 ;  /* 0x000000283d037c23 */ /* 0x002fe20008010810 */
[----:B------:R-:W-:-:S05]  /*f830*/  IMAD.MOV.U32 R61, RZ, RZ, R177 ;  /* 0x000000ffff3d7224 */ /* 0x000fca00078e00b1 */
[----:B------:R1:W-:Y:S02]  /*f840*/  MUFU.EX2 R57, R3 ;  /* 0x0000000300397308 */ /* 0x0003e40000000800 */
[----:B-1----:R-:W-:Y:S01]  /*f850*/  SHF.R.U32.HI R3, RZ, 0x18, R2 ;  /* 0x00000018ff037819 */ /* 0x002fe20000011602 */
[----:B------:R-:W-:Y:S01]  /*f860*/  FFMA.FTZ R2, R60, UR40, -R16 ;  /* 0x000000283c027c23 */ /* 0x000fe20008010810 */
[----:B------:R-:W-:Y:S02]  /*f870*/  MOV R60, R176 ;  /* 0x000000b0003c7202 */ /* 0x000fe40000000f00 */
[----:B------:R-:W-:Y:S02]  /*f880*/  PRMT R15, R0, 0x5410, R3 ;  /* 0x00005410000f7816 */ /* 0x000fe40000000003 */
[----:B------:R1:W-:Y:S01]  /*f890*/  MUFU.EX2 R28, R2 ;  /* 0x00000002001c7308 */ /* 0x0003e20000000800 */
[----:B------:R-:W-:Y:S01]  /*f8a0*/  FFMA.FTZ R0, R66, UR40, -R12 ;  /* 0x0000002842007c23 */ /* 0x000fe2000801080c */
[----:B------:R-:W-:-:S05]  /*f8b0*/  FSEL R3, R104, RZ, P3 ;  /* 0x000000ff68037208 */ /* 0x000fca0001800000 */
[----:B------:R-:W-:Y:S01]  /*f8c0*/  FADD.FTZ R4, R203, -R3 ;  /* 0x80000003cb047221 */ /* 0x000fe20000010000 */
[----:B------:R2:W-:Y:S03]  /*f8d0*/  MUFU.EX2 R22, R0 ;  /* 0x0000000000167308 */ /* 0x0005e60000000800 */
[----:B------:R-:W-:-:S05]  /*f8e0*/  FMUL.FTZ R4, R4, UR40 ;  /* 0x0000002804047c20 */ /* 0x000fca0008410000 */
[----:B------:R-:W3:Y:S01]  /*f8f0*/  MUFU.EX2 R50, R4 ;  /* 0x0000000400327308 */ /* 0x000ee20000000800 */
[----:B-1----:R-:W-:Y:S02]  /*f900*/  FSEL R2, R103, RZ, P1 ;  /* 0x000000ff67027208 */ /* 0x002fe40000800000 */
[----:B------:R-:W-:-:S03]  /*f910*/  FSETP.NEU.FTZ.AND P1, PT, R101, -INF , PT ;  /* 0xff8000006500780b */ /* 0x000fc60003f3d000 */
[----:B------:R-:W-:Y:S01]  /*f920*/  FADD.FTZ R5, R42, -R2 ;  /* 0x800000022a057221 */ /* 0x000fe20000010000 */
[----:B------:R-:W-:Y:S01]  /*f930*/  FSEL R13, R13, RZ, P1 ;  /* 0x000000ff0d0d7208 */ /* 0x000fe20000800000 */
[----:B------:R-:W1:Y:S01]  /*f940*/  LDC.U8 R42, c[0x0][0x388] ;  /* 0x0000e200ff2a7b82 */ /* 0x000e620000000000 */
[----:B--2---:R-:W-:Y:S01]  /*f950*/  FFMA.FTZ R0, R193, UR40, -R12 ;  /* 0x00000028c1007c23 */ /* 0x004fe2000801080c */
[----:B------:R-:W-:Y:S01]  /*f960*/  FSEL R2, R102, RZ, P0 ;  /* 0x000000ff66027208 */ /* 0x000fe20000000000 */
[----:B------:R-:W-:Y:S02]  /*f970*/  FMUL.FTZ R5, R5, UR40 ;  /* 0x0000002805057c20 */ /* 0x000fe40008410000 */
[----:B------:R2:W-:Y:S02]  /*f980*/  MUFU.EX2 R237, R0 ;  /* 0x0000000000ed7308 */ /* 0x0005e40000000800 */
[----:B------:R-:W-:Y:S01]  /*f990*/  FADD.FTZ R3, R252, -R2 ;  /* 0x80000002fc037221 */ /* 0x000fe20000010000 */
[----:B------:R-:W-:Y:S01]  /*f9a0*/  FSEL R2, R101, RZ, P1 ;  /* 0x000000ff65027208 */ /* 0x000fe20000800000 */
[-C--:B---3--:R-:W-:Y:S01]  /*f9b0*/  FMUL.FTZ R124, R124, R50.reuse ;  /* 0x000000327c7c7220 */ /* 0x088fe20000410000 */
[-C--:B------:R-:W-:Y:S01]  /*f9c0*/  FMUL.FTZ R125, R125, R50.reuse ;  /* 0x000000327d7d7220 */ /* 0x080fe20000410000 */
[----:B------:R-:W-:Y:S01]  /*f9d0*/  FMUL.FTZ R3, R3, UR40 ;  /* 0x0000002803037c20 */ /* 0x000fe20008410000 */
[----:B------:R-:W-:Y:S01]  /*f9e0*/  FMUL.FTZ R136, R136, R50 ;  /* 0x0000003288887220 */ /* 0x000fe20000410000 */
[----:B------:R-:W-:Y:S01]  /*f9f0*/  FADD.FTZ R7, R235, -R2 ;  /* 0x80000002eb077221 */ /* 0x000fe20000010000 */
[----:B------:R-:W-:Y:S01]  /*fa00*/  MOV R235, R10 ;  /* 0x0000000a00eb7202 */ /* 0x000fe20000000f00 */
[----:B------:R-:W-:Y:S01]  /*fa10*/  FFMA.FTZ R2, R100, UR40, -R13 ;  /* 0x0000002864027c23 */ /* 0x000fe2000801080d */
[----:B------:R-:W-:-:S02]  /*fa20*/  IMAD.MOV.U32 R100, RZ, RZ, R31 ;  /* 0x000000ffff647224 */ /* 0x000fc400078e001f */
[----:B------:R-:W-:Y:S01]  /*fa30*/  FMUL.FTZ R51, R7, UR40 ;  /* 0x0000002807337c20 */ /* 0x000fe20008410000 */
[----:B------:R-:W-:Y:S01]  /*fa40*/  MOV R31, R29 ;  /* 0x0000001d001f7202 */ /* 0x000fe20000000f00 */
[----:B------:R3:W-:Y:S01]  /*fa50*/  MUFU.EX2 R65, R2 ;  /* 0x0000000200417308 */ /* 0x0007e20000000800 */
[----:B------:R-:W-:Y:S02]  /*fa60*/  IMAD.MOV.U32 R29, RZ, RZ, R24 ;  /* 0x000000ffff1d7224 */ /* 0x000fe400078e0018 */
[-C--:B------:R-:W-:Y:S01]  /*fa70*/  FMUL.FTZ R137, R137, R50.reuse ;  /* 0x0000003289897220 */ /* 0x080fe20000410000 */
[--C-:B--2---:R-:W-:Y:S01]  /*fa80*/  FFMA.FTZ R0, R62, UR40, -R12.reuse ;  /* 0x000000283e007c23 */ /* 0x104fe2000801080c */
        /* <DEDUP_REMOVED lines=13> */
[----:B---3--:R-:W-:Y:S01]  /*fb60*/  FFMA.FTZ R2, R67, UR40, -R13 ;  /* 0x0000002843027c23 */ /* 0x008fe2000801080d */
[-C--:B------:R-:W-:Y:S01]  /*fb70*/  FMUL.FTZ R69, R69, R50.reuse ;  /* 0x0000003245457220 */ /* 0x080fe20000410000 */
[-C--:B------:R-:W-:Y:S01]  /*fb80*/  FMUL.FTZ R80, R80, R50.reuse ;  /* 0x0000003250507220 */ /* 0x080fe20000410000 */
[-C--:B------:R-:W-:Y:S01]  /*fb90*/  FMUL.FTZ R81, R81, R50.reuse ;  /* 0x0000003251517220 */ /* 0x080fe20000410000 */
[-C--:B------:R-:W-:Y:S01]  /*fba0*/  FMUL.FTZ R96, R96, R50.reuse ;  /* 0x0000003260607220 */ /* 0x080fe20000410000 */
[-C--:B------:R-:W-:Y:S01]  /*fbb0*/  FMUL.FTZ R97, R97, R50.reuse ;  /* 0x0000003261617220 */ /* 0x080fe20000410000 */
[----:B------:R-:W-:Y:S01]  /*fbc0*/  FMUL.FTZ R84, R84, R50 ;  /* 0x0000003254547220 */ /* 0x000fe20000410000 */
[----:B------:R-:W3:Y:S01]  /*fbd0*/  MUFU.EX2 R62, R2 ;  /* 0x00000002003e7308 */ /* 0x000ee20000000800 */
[----:B--2---:R-:W-:Y:S01]  /*fbe0*/  FFMA.FTZ R0, R63, UR40, -R12 ;  /* 0x000000283f007c23 */ /* 0x004fe2000801080c */
[----:B------:R-:W-:Y:S01]  /*fbf0*/  MOV R63, R32 ;  /* 0x00000020003f7202 */ /* 0x000fe20000000f00 */
[-C--:B------:R-:W-:Y:S01]  /*fc00*/  FMUL.FTZ R85, R85, R50.reuse ;  /* 0x0000003255557220 */ /* 0x080fe20000410000 */
[-C--:B------:R-:W-:Y:S01]  /*fc10*/  FMUL.FTZ R164, R164, R50.reuse ;  /* 0x00000032a4a47220 */ /* 0x080fe20000410000 */
[----:B------:R-:W-:-:S03]  /*fc20*/  FMUL.FTZ R165, R165, R50 ;  /* 0x00000032a5a57220 */ /* 0x000fc60000410000 */
[----:B------:R2:W5:Y:S01]  /*fc30*/  MUFU.EX2 R6, R0 ;  /* 0x0000000000067308 */ /* 0x0005620000000800 */
[-C--:B----4-:R-:W-:Y:S01]  /*fc40*/  FMUL.FTZ R126, R126, R53.reuse ;  /* 0x000000357e7e7220 */ /* 0x090fe20000410000 */
[-C--:B------:R-:W-:Y:S01]  /*fc50*/  FMUL.FTZ R127, R127, R53.reuse ;  /* 0x000000357f7f7220 */ /* 0x080fe20000410000 */
[-C--:B------:R-:W-:Y:S01]  /*fc60*/  FMUL.FTZ R138, R138, R53.reuse ;  /* 0x000000358a8a7220 */ /* 0x080fe20000410000 */
[-C--:B------:R-:W-:Y:S01]  /*fc70*/  FMUL.FTZ R139, R139, R53.reuse ;  /* 0x000000358b8b7220 */ /* 0x080fe20000410000 */
[-C--:B------:R-:W-:Y:S01]  /*fc80*/  FMUL.FTZ R114, R114, R53.reuse ;  /* 0x0000003572727220 */ /* 0x080fe20000410000 */
[-C--:B------:R-:W-:Y:S01]  /*fc90*/  FMUL.FTZ R115, R115, R53.reuse ;  /* 0x0000003573737220 */ /* 0x080fe20000410000 */
[----:B------:R-:W-:Y:S01]  /*fca0*/  FMUL.FTZ R122, R122, R53 ;  /* 0x000000357a7a7220 */ /* 0x000fe20000410000 */
[----:B------:R-:W4:Y:S01]  /*fcb0*/  MUFU.EX2 R52, R3 ;  /* 0x0000000300347308 */ /* 0x000f220000000800 */
[----:B---3--:R-:W-:Y:S01]  /*fcc0*/  F2FP.BF16.F32.PACK_AB R2, R62, R65 ;  /* 0x000000413e02723e */ /* 0x008fe200000010ff */
        /* <DEDUP_REMOVED lines=8> */
[----:B-1----:R-:W-:Y:S01]  /*fd50*/  PRMT R192, R42, 0x7054, R42 ;  /* 0x000070542ac07816 */ /* 0x002fe2000000002a */
[----:B-----5:R-:W-:-:S02]  /*fd60*/  IMAD.MOV.U32 R252, RZ, RZ, R6 ;  /* 0x000000fffffc7224 */ /* 0x020fc400078e0006 */
[-C--:B------:R-:W-:Y:S01]  /*fd70*/  FMUL.FTZ R143, R143, R53.reuse ;  /* 0x000000358f8f7220 */ /* 0x080fe20000410000 */
[----:B------:R-:W-:Y:S02]  /*fd80*/  IMAD.MOV.U32 R42, RZ, RZ, R30 ;  /* 0x000000ffff2a7224 */ /* 0x000fe400078e001e */
[----:B------:R-:W-:Y:S01]  /*fd90*/  FMUL.FTZ R70, R70, R53 ;  /* 0x0000003546467220 */ /* 0x000fe20000410000 */
[--C-:B------:R-:W-:Y:S01]  /*fda0*/  HSET2.LE.AND R10, R19, R192.reuse, PT ;  /* 0x000000c0130a7233 */ /* 0x100fe20003803000 */
[----:B------:R1:W-:Y:S01]  /*fdb0*/  MUFU.EX2 R56, R0 ;  /* 0x0000000000387308 */ /* 0x0003e20000000800 */
[--C-:B------:R-:W-:Y:S01]  /*fdc0*/  HSET2.LE.AND R11, R11, R192.reuse, PT ;  /* 0x000000c00b0b7233 */ /* 0x100fe20003803000 */
[----:B------:R-:W-:Y:S01]  /*fdd0*/  IMAD.MOV.U32 R19, RZ, RZ, R22 ;  /* 0x000000ffff137224 */ /* 0x000fe200078e0016 */
[--C-:B------:R-:W-:Y:S01]  /*fde0*/  HSET2.LE.AND R8, R8, R192.reuse, PT ;  /* 0x000000c008087233 */ /* 0x100fe20003803000 */
[----:B------:R-:W-:Y:S01]  /*fdf0*/  IMAD.MOV.U32 R30, RZ, RZ, R25 ;  /* 0x000000ffff1e7224 */ /* 0x000fe200078e0019 */
[--C-:B------:R-:W-:Y:S01]  /*fe00*/  HSET2.LE.AND R9, R9, R192.reuse, PT ;  /* 0x000000c009097233 */ /* 0x100fe20003803000 */
[----:B------:R-:W2:Y:S01]  /*fe10*/  LDSM.16.MT88.4 R24, [R220+0x9000] ;  /* 0x00900000dc18783b */ /* 0x000ea20000004200 */
[----:B------:R-:W-:Y:S01]  /*fe20*/  HSET2.LE.AND R6, R20, R192, PT ;  /* 0x000000c014067233 */ /* 0x000fe20003803000 */
[-C--:B----4-:R-:W-:Y:S01]  /*fe30*/  FMUL.FTZ R128, R128, R52.reuse ;  /* 0x0000003480807220 */ /* 0x090fe20000410000 */
[-C--:B------:R-:W-:Y:S01]  /*fe40*/  FMUL.FTZ R129, R129, R52.reuse ;  /* 0x0000003481817220 */ /* 0x080fe20000410000 */
[-C--:B---3--:R-:W-:Y:S01]  /*fe50*/  FMUL.FTZ R130, R130, R51.reuse ;  /* 0x0000003382827220 */ /* 0x088fe20000410000 */
[-C--:B------:R-:W-:Y:S01]  /*fe60*/  FMUL.FTZ R131, R131, R51.reuse ;  /* 0x0000003383837220 */ /* 0x080fe20000410000 */
[-C--:B------:R-:W-:Y:S01]  /*fe70*/  FMUL.FTZ R132, R132, R52.reuse ;  /* 0x0000003484847220 */ /* 0x080fe20000410000 */
[----:B------:R-:W-:Y:S01]  /*fe80*/  FMUL.FTZ R133, R133, R52 ;  /* 0x0000003485857220 */ /* 0x000fe20000410000 */
[-C--:B------:R-:W-:Y:S01]  /*fe90*/  FMUL.FTZ R134, R134, R51.reuse ;  /* 0x0000003386867220 */ /* 0x080fe20000410000 */
[----:B------:R-:W-:Y:S01]  /*fea0*/  FMUL.FTZ R135, R135, R51 ;  /* 0x0000003387877220 */ /* 0x000fe20000410000 */
[----:B------:R-:W-:-:S02]  /*feb0*/  IMAD.MOV.U32 R173, RZ, RZ, R42 ;  /* 0x000000ffffad7224 */ /* 0x000fc400078e002a */
[----:B-1----:R-:W-:Y:S01]  /*fec0*/  FFMA.FTZ R0, R172, UR40, -R13 ;  /* 0x00000028ac007c23 */ /* 0x002fe2000801080d */
        /* <DEDUP_REMOVED lines=8> */
[----:B------:R-:W-:Y:S01]  /*ff50*/  FMUL.FTZ R119, R119, R51 ;  /* 0x0000003377777220 */ /* 0x000fe20000410000 */
[----:B------:R-:W-:Y:S01]  /*ff60*/  IMAD.MOV.U32 R193, RZ, RZ, R173 ;  /* 0x000000ffffc17224 */ /* 0x000fe200078e00ad */
        /* <DEDUP_REMOVED lines=12> */
[----:B------:R-:W-:Y:S01]  /*10030*/  FMUL.FTZ R168, R168, R52 ;  /* 0x00000034a8a87220 */ /* 0x000fe20000410000 */
[-C--:B------:R-:W-:Y:S01]  /*10040*/  FMUL.FTZ R146, R146, R51.reuse ;  /* 0x0000003392927220 */ /* 0x080fe20000410000 */
[----:B------:R-:W-:Y:S01]  /*10050*/  LOP3.LUT R10, R10, R0, RZ, 0xc0, !PT ;  /* 0x000000000a0a7212 */ /* 0x000fe200078ec0ff */
[----:B------:R-:W-:Y:S01]  /*10060*/  FMUL.FTZ R147, R147, R51 ;  /* 0x0000003393937220 */ /* 0x000fe20000410000 */
[----:B------:R-:W-:Y:S01]  /*10070*/  F2FP.BF16.F32.PACK_AB R0, R28, R57 ;  /* 0x000000391c00723e */ /* 0x000fe200000010ff */
[-C--:B------:R-:W-:Y:S01]  /*10080*/  FMUL.FTZ R169, R169, R52.reuse ;  /* 0x00000034a9a97220 */ /* 0x080fe20000410000 */
[-C--:B------:R-:W-:Y:S01]  /*10090*/  FMUL.FTZ R72, R72, R52.reuse ;  /* 0x0000003448487220 */ /* 0x080fe20000410000 */
[----:B------:R-:W-:Y:S01]  /*100a0*/  FMUL.FTZ R73, R73, R52 ;  /* 0x0000003449497220 */ /* 0x000fe20000410000 */
[----:B------:R-:W-:Y:S01]  /*100b0*/  LOP3.LUT R11, R11, R0, RZ, 0xc0, !PT ;  /* 0x000000000b0b7212 */ /* 0x000fe200078ec0ff */
[----:B------:R-:W-:Y:S01]  /*100c0*/  FMUL.FTZ R76, R76, R52 ;  /* 0x000000344c4c7220 */ /* 0x000fe20000410000 */
[----:B------:R-:W-:Y:S01]  /*100d0*/  F2FP.BF16.F32.PACK_AB R0, R59, R100 ;  /* 0x000000643b00723e */ /* 0x000fe200000010ff */
        /* <DEDUP_REMOVED lines=10> */
[-C--:B------:R-:W-:Y:S01]  /*10180*/  FMUL.FTZ R74, R74, R51.reuse ;  /* 0x000000334a4a7220 */ /* 0x080fe20000410000 */
[----:B------:R-:W-:Y:S01]  /*10190*/  F2FP.BF16.F32.PACK_AB R0, R252, R66 ;  /* 0x00000042fc00723e */ /* 0x000fe200000010ff */
[-C--:B------:R-:W-:Y:S01]  /*101a0*/  FMUL.FTZ R75, R75, R51.reuse ;  /* 0x000000334b4b7220 */ /* 0x080fe20000410000 */
[-C--:B------:R-:W-:Y:S01]  /*101b0*/  FMUL.FTZ R78, R78, R51.reuse ;  /* 0x000000334e4e7220 */ /* 0x080fe20000410000 */
[----:B------:R-:W-:Y:S01]  /*101c0*/  FMUL.FTZ R79, R79, R51 ;  /* 0x000000334f4f7220 */ /* 0x000fe20000410000 */
[----:B------:R-:W-:Y:S01]  /*101d0*/  LOP3.LUT R6, R6, R0, RZ, 0xc0, !PT ;  /* 0x0000000006067212 */ /* 0x000fe200078ec0ff */
[----:B--2---:R-:W-:Y:S01]  /*101e0*/  HMMA.16816.F32.BF16 R200, R8, R24, R112 ;  /* 0x0000001808c8723c */ /* 0x004fe20000041870 */
[----:B------:R-:W-:Y:S01]  /*101f0*/  HSET2.LE.AND R0, R18, R192, PT ;  /* 0x000000c012007233 */ /* 0x000fe20003803000 */
[----:B------:R-:W-:-:S02]  /*10200*/  IMAD.MOV.U32 R18, RZ, RZ, R28 ;  /* 0x000000ffff127224 */ /* 0x000fc400078e001c */
[-C--:B------:R-:W-:Y:S01]  /*10210*/  FMUL.FTZ R90, R90, R51.reuse ;  /* 0x000000335a5a7220 */ /* 0x080fe20000410000 */
[-C--:B------:R-:W-:Y:S01]  /*10220*/  FMUL.FTZ R91, R91, R51.reuse ;  /* 0x000000335b5b7220 */ /* 0x080fe20000410000 */
[----:B------:R-:W-:Y:S01]  /*10230*/  FMUL.FTZ R94, R94, R51 ;  /* 0x000000335e5e7220 */ /* 0x000fe20000410000 */
[----:B------:R-:W-:Y:S01]  /*10240*/  LOP3.LUT R7, R0, R2, RZ, 0xc0, !PT ;  /* 0x0000000200077212 */ /* 0x000fe200078ec0ff */
[----:B------:R-:W-:Y:S01]  /*10250*/  HMMA.16816.F32.BF16 R188, R8, R26, R120 ;  /* 0x0000001a08bc723c */ /* 0x000fe20000041878 */
[--C-:B------:R-:W-:Y:S01]  /*10260*/  HSET2.LE.AND R0, R17, R192.reuse, PT ;  /* 0x000000c011007233 */ /* 0x100fe20003803000 */
[----:B---3--:R-:W-:Y:S01]  /*10270*/  IMAD.MOV.U32 R17, RZ, RZ, R21 ;  /* 0x000000ffff117224 */ /* 0x008fe200078e0015 */
[----:B------:R-:W-:Y:S01]  /*10280*/  F2FP.BF16.F32.PACK_AB R2, R237, R19 ;  /* 0x00000013ed02723e */ /* 0x000fe200000010ff */
[----:B------:R-:W1:Y:S01]  /*10290*/  LDSM.16.MT88.4 R20, [R222+0x9000] ;  /* 0x00900000de14783b */ /* 0x000e620000004200 */
[----:B------:R-:W-:Y:S01]  /*102a0*/  FMUL.FTZ R95, R95, R51 ;  /* 0x000000335f5f7220 */ /* 0x000fe20000410000 */
[-C--:B------:R-:W-:Y:S01]  /*102b0*/  FMUL.FTZ R71, R71, R53.reuse ;  /* 0x0000003547477220 */ /* 0x080fe20000410000 */
[----:B------:R-:W-:Y:S01]  /*102c0*/  LOP3.LUT R4, R0, R2, RZ, 0xc0, !PT ;  /* 0x0000000200047212 */ /* 0x000fe200078ec0ff */
[-C--:B------:R-:W-:Y:S01]  /*102d0*/  FMUL.FTZ R82, R82, R53.reuse ;  /* 0x0000003552527220 */ /* 0x080fe20000410000 */
[----:B------:R-:W-:Y:S01]  /*102e0*/  HSET2.LE.AND R0, R15, R192, PT ;  /* 0x000000c00f007233 */ /* 0x000fe20003803000 */
[-C--:B------:R-:W-:Y:S01]  /*102f0*/  FMUL.FTZ R83, R83, R53.reuse ;  /* 0x0000003553537220 */ /* 0x080fe20000410000 */
[----:B------:R-:W-:Y:S01]  /*10300*/  F2FP.BF16.F32.PACK_AB R2, R17, R56 ;  /* 0x000000381102723e */ /* 0x000fe200000010ff */
[-C--:B------:R-:W-:Y:S01]  /*10310*/  FMUL.FTZ R98, R98, R53.reuse ;  /* 0x0000003562627220 */ /* 0x080fe20000410000 */
[-C--:B------:R-:W-:Y:S01]  /*10320*/  FMUL.FTZ R99, R99, R53.reuse ;  /* 0x0000003563637220 */ /* 0x080fe20000410000 */
[----:B------:R-:W-:Y:S01]  /*10330*/  FMUL.FTZ R86, R86, R53 ;  /* 0x0000003556567220 */ /* 0x000fe20000410000 */
[----:B------:R-:W-:Y:S01]  /*10340*/  LOP3.LUT R5, R0, R2, RZ, 0xc0, !PT ;  /* 0x0000000200057212 */ /* 0x000fe200078ec0ff */
[----:B------:R-:W-:-:S02]  /*10350*/  IMAD.MOV.U32 R2, RZ, RZ, R40 ;  /* 0x000000ffff027224 */ /* 0x000fc400078e0028 */
[----:B------:R-:W-:Y:S01]  /*10360*/  FFMA.FTZ R0, R195, UR40, -R12 ;  /* 0x00000028c3007c23 */ /* 0x000fe2000801080c */
[-C--:B------:R-:W-:Y:S01]  /*10370*/  FMUL.FTZ R87, R87, R53.reuse ;  /* 0x0000003557577220 */ /* 0x080fe20000410000 */
[-C--:B------:R-:W-:Y:S01]  /*10380*/  FMUL.FTZ R166, R166, R53.reuse ;  /* 0x00000035a6a67220 */ /* 0x080fe20000410000 */
[----:B------:R-:W-:Y:S01]  /*10390*/  FMUL.FTZ R167, R167, R53 ;  /* 0x00000035a7a77220 */ /* 0x000fe20000410000 */
[C---:B------:R-:W-:Y:S06]  /*103a0*/  HMMA.16816.F32.BF16 R108, R4.reuse, R24, R108 ;  /* 0x00000018046c723c */ /* 0x040fec000004186c */
[----:B------:R-:W-:Y:S01]  /*103b0*/  HMMA.16816.F32.BF16 R40, R4, R26, R116 ;  /* 0x0000001a0428723c */ /* 0x000fe20000041874 */
[----:B------:R-:W2:Y:S05]  /*103c0*/  LDSM.16.MT88.4 R24, [R222+0xa000] ;  /* 0x00a00000de18783b */ /* 0x000eaa0000004200 */
[-C--:B-1----:R-:W-:Y:S06]  /*103d0*/  HMMA.16816.F32.BF16 R176, R8, R20.reuse, R124 ;  /* 0x0000001408b0723c */ /* 0x082fec000004187c */
[----:B------:R-:W-:Y:S01]  /*103e0*/  HMMA.16816.F32.BF16 R128, R4, R20, R128 ;  /* 0x000000140480723c */ /* 0x000fe20000041880 */
[----:B------:R-:W-:Y:S01]  /*103f0*/  IMAD.MOV.U32 R126, RZ, RZ, R174 ;  /* 0x000000ffff7e7224 */ /* 0x000fe200078e00ae */
[----:B------:R-:W-:Y:S01]  /*10400*/  MOV R127, R175 ;  /* 0x000000af007f7202 */ /* 0x000fe20000000f00 */
[----:B------:R-:W-:-:S02]  /*10410*/  IMAD.MOV.U32 R124, RZ, RZ, R2 ;  /* 0x000000ffff7c7224 */ /* 0x000fc400078e0002 */
[----:B------:R-:W-:Y:S01]  /*10420*/  IMAD.MOV.U32 R125, RZ, RZ, R3 ;  /* 0x000000ffff7d7224 */ /* 0x000fe200078e0003 */
[----:B------:R-:W-:Y:S01]  /*10430*/  HMMA.16816.F32.BF16 R132, R4, R22, R132 ;  /* 0x000000160484723c */ /* 0x000fe20000041884 */
[----:B------:R-:W-:Y:S02]  /*10440*/  IMAD.MOV.U32 R2, RZ, RZ, R34 ;  /* 0x000000ffff027224 */ /* 0x000fe400078e0022 */
[----:B------:R-:W-:-:S03]  /*10450*/  IMAD.MOV.U32 R3, RZ, RZ, R35 ;  /* 0x000000ffff037224 */ /* 0x000fc600078e0023 */
[----:B------:R-:W-:Y:S01]  /*10460*/  HMMA.16816.F32.BF16 R172, R8, R22, R136 ;  /* 0x0000001608ac723c */ /* 0x000fe20000041888 */
[----:B------:R-:W1:Y:S06]  /*10470*/  LDSM.16.MT88.4 R20, [R220+0xa000] ;  /* 0x00a00000dc14783b */ /* 0x000e6c0000004200 */
[----:B------:R-:W-:Y:S01]  /*10480*/  IMAD.MOV.U32 R139, RZ, RZ, R58 ;  /* 0x000000ffff8b7224 */ /* 0x000fe200078e003a */
[----:B------:R-:W-:Y:S01]  /*10490*/  MOV R137, R61 ;  /* 0x0000003d00897202 */ /* 0x000fe20000000f00 */
[----:B------:R-:W-:Y:S01]  /*104a0*/  IMAD.MOV.U32 R136, RZ, RZ, R60 ;  /* 0x000000ffff887224 */ /* 0x000fe200078e003c */
[----:B------:R-:W-:Y:S01]  /*104b0*/  MOV R61, R29 ;  /* 0x0000001d003d7202 */ /* 0x000fe20000000f00 */
[----:B------:R-:W-:Y:S01]  /*104c0*/  IMAD.MOV.U32 R138, RZ, RZ, R57 ;  /* 0x000000ffff8a7224 */ /* 0x000fe200078e0039 */
[----:B--2---:R-:W-:Y:S01]  /*104d0*/  HMMA.16816.F32.BF16 R156, R4, R24, R156 ;  /* 0x00000018049c723c */ /* 0x004fe2000004189c */
[----:B------:R-:W-:-:S02]  /*104e0*/  IMAD.MOV.U32 R57, RZ, RZ, R31 ;  /* 0x000000ffff397224 */ /* 0x000fc400078e001f */
[----:B------:R-:W-:Y:S02]  /*104f0*/  IMAD.MOV.U32 R58, RZ, RZ, R30 ;  /* 0x000000ffff3a7224 */ /* 0x000fe400078e001e */
[----:B------:R-:W-:Y:S01]  /*10500*/  IMAD.MOV.U32 R60, RZ, RZ, R33 ;  /* 0x000000ffff3c7224 */ /* 0x000fe200078e0021 */
[----:B------:R-:W2:Y:S01]  /*10510*/  LDSM.16.MT88.4 R28, [R220+0xb000] ;  /* 0x00b00000dc1c783b */ /* 0x000ea20000004200 */
[----:B------:R-:W-:Y:S03]  /*10520*/  HMMA.16816.F32.BF16 R160, R8, R24, R160 ;  /* 0x0000001808a0723c */ /* 0x000fe600000418a0 */
[----:B------:R-:W3:Y:S03]  /*10530*/  LDSM.16.MT88.4 R32, [R222+0xb000] ;  /* 0x00b00000de20783b */ /* 0x000ee60000004200 */
[C---:B------:R-:W-:Y:S06]  /*10540*/  HMMA.16816.F32.BF16 R168, R4.reuse, R26, R168 ;  /* 0x0000001a04a8723c */ /* 0x040fec00000418a8 */
[-C--:B-1----:R-:W-:Y:S06]  /*10550*/  HMMA.16816.F32.BF16 R148, R4, R22.reuse, R148 ;  /* 0x000000160494723c */ /* 0x082fec0000041894 */
[----:B------:R-:W-:Y:S01]  /*10560*/  HMMA.16816.F32.BF16 R152, R8, R22, R152 ;  /* 0x000000160898723c */ /* 0x000fe20000041898 */
[----:B------:R1:W4:Y:S05]  /*10570*/  MUFU.EX2 R22, R0 ;  /* 0x0000000000167308 */ /* 0x00032a0000000800 */
[----:B------:R-:W-:Y:S01]  /*10580*/  HMMA.16816.F32.BF16 R144, R4, R20, R144 ;  /* 0x000000140490723c */ /* 0x000fe20000041890 */
[----:B------:R-:W-:-:S05]  /*10590*/  IMAD.MOV.U32 R23, RZ, RZ, R59 ;  /* 0x000000ffff177224 */ /* 0x000fca00078e003b */
[----:B--2---:R-:W-:Y:S01]  /*105a0*/  HMMA.16816.F32.BF16 R72, R4, R28, R72 ;  /* 0x0000001c0448723c */ /* 0x004fe20000041848 */
[----:B-1----:R-:W-:-:S05]  /*105b0*/  FFMA.FTZ R0, R194, UR40, -R12 ;  /* 0x00000028c2007c23 */ /* 0x002fca000801080c */
[C---:B------:R-:W-:Y:S01]  /*105c0*/  HMMA.16816.F32.BF16 R76, R4.reuse, R30, R76 ;  /* 0x0000001e044c723c */ /* 0x040fe2000004184c */
[----:B------:R-:W-:Y:S01]  /*105d0*/  IMAD.MOV.U32 R194, RZ, RZ, R37 ;  /* 0x000000ffffc27224 */ /* 0x000fe200078e0025 */
[----:B------:R1:W2:Y:S04]  /*105e0*/  MUFU.EX2 R25, R0 ;  /* 0x0000000000197308 */ /* 0x0002a80000000800 */
[C---:B---3--:R-:W-:Y:S06]  /*105f0*/  HMMA.16816.F32.BF16 R88, R4.reuse, R32, R88 ;  /* 0x000000200458723c */ /* 0x048fec0000041858 */
[----:B------:R-:W-:Y:S06]  /*10600*/  HMMA.16816.F32.BF16 R92, R4, R34, R92 ;  /* 0x00000022045c723c */ /* 0x000fec000004185c */
[----:B------:R-:W-:Y:S01]  /*10610*/  HMMA.16816.F32.BF16 R116, R8, R30, R80 ;  /* 0x0000001e0874723c */ /* 0x000fe20000041850 */
[----:B------:R-:W-:-:S02]  /*10620*/  IMAD.MOV.U32 R7, RZ, RZ, R66 ;  /* 0x000000ffff077224 */ /* 0x000fc400078e0042 */
[----:B-1----:R-:W-:Y:S01]  /*10630*/  FFMA.FTZ R0, R106, UR40, -R12 ;  /* 0x000000286a007c23 */ /* 0x002fe2000801080c */
[----:B------:R-:W-:Y:S01]  /*10640*/  IMAD.MOV.U32 R6, RZ, RZ, R65 ;  /* 0x000000ffff067224 */ /* 0x000fe200078e0041 */
[----:B------:R-:W-:Y:S01]  /*10650*/  MOV R5, R64 ;  /* 0x0000004000057202 */ /* 0x000fe20000000f00 */
[----:B------:R-:W-:Y:S01]  /*10660*/  IMAD.MOV.U32 R4, RZ, RZ, R57 ;  /* 0x000000ffff047224 */ /* 0x000fe200078e0039 */
[----:B------:R1:W-:Y:S01]  /*10670*/  MUFU.EX2 R195, R0 ;  /* 0x0000000000c37308 */ /* 0x0003e20000000800 */
[----:B------:R-:W-:Y:S01]  /*10680*/  HMMA.16816.F32.BF16 R64, R8, R20, R140 ;  /* 0x000000140840723c */ /* 0x000fe2000004188c */
[----:B------:R-:W-:Y:S01]  /*10690*/  IMAD.MOV.U32 R80, RZ, RZ, R7 ;  /* 0x000000ffff507224 */ /* 0x000fe200078e0007 */
[----:B------:R-:W-:-:S04]  /*106a0*/  MOV R81, R138 ;  /* 0x0000008a00517202 */ /* 0x000fc80000000f00 */
[C---:B------:R-:W-:Y:S01]  /*106b0*/  HMMA.16816.F32.BF16 R112, R8.reuse, R34, R96 ;  /* 0x000000220870723c */ /* 0x040fe20000041860 */
[----:B------:R-:W-:Y:S01]  /*106c0*/  IMAD.MOV.U32 R143, RZ, RZ, R18 ;  /* 0x000000ffff8f7224 */ /* 0x000fe200078e0012 */
[----:B------:R-:W-:Y:S01]  /*106d0*/  MOV R141, R3 ;  /* 0x00000003008d7202 */ /* 0x000fe20000000f00 */
[----:B------:R-:W-:Y:S01]  /*106e0*/  IMAD.MOV.U32 R140, RZ, RZ, R2 ;  /* 0x000000ffff8c7224 */ /* 0x000fe200078e0002 */
[----:B------:R-:W-:Y:S01]  /*106f0*/  MOV R2, R58 ;  /* 0x0000003a00027202 */ /* 0x000fe20000000f00 */
[----:B------:R-:W-:Y:S01]  /*10700*/  IMAD.MOV.U32 R18, RZ, RZ, R61 ;  /* 0x000000ffff127224 */ /* 0x000fe200078e003d */
[C---:B------:R-:W-:Y:S01]  /*10710*/  HMMA.16816.F32.BF16 R120, R8.reuse, R32, R84 ;  /* 0x000000200878723c */ /* 0x040fe20000041854 */
[----:B------:R-:W-:Y:S01]  /*10720*/  IMAD.MOV.U32 R3, RZ, RZ, R60 ;  /* 0x000000ffff037224 */ /* 0x000fe200078e003c */
[----:B------:R-:W-:Y:S01]  /*10730*/  MOV R97, R4 ;  /* 0x0000000400617202 */ /* 0x000fe20000000f00 */
[----:B------:R-:W-:Y:S02]  /*10740*/  IMAD.MOV.U32 R20, RZ, RZ, R56 ;  /* 0x000000ffff147224 */ /* 0x000fe400078e0038 */
[----:B-1----:R-:W-:Y:S01]  /*10750*/  FFMA.FTZ R0, R105, UR40, -R12 ;  /* 0x0000002869007c23 */ /* 0x002fe2000801080c */
[----:B------:R-:W-:Y:S01]  /*10760*/  IMAD.MOV.U32 R106, RZ, RZ, R18 ;  /* 0x000000ffff6a7224 */ /* 0x000fe200078e0012 */
[----:B------:R-:W-:Y:S01]  /*10770*/  HMMA.16816.F32.BF16 R56, R8, R28, R68 ;  /* 0x0000001c0838723c */ /* 0x000fe20000041844 */
[----:B------:R-:W-:Y:S01]  /*10780*/  IMAD.MOV.U32 R105, RZ, RZ, R2 ;  /* 0x000000ffff697224 */ /* 0x000fe200078e0002 */
[----:B------:R1:W3:Y:S01]  /*10790*/  MUFU.EX2 R15, R0 ;  /* 0x00000000000f7308 */ /* 0x0002e20000000800 */
[----:B------:R-:W-:Y:S01]  /*107a0*/  IMAD.MOV.U32 R96, RZ, RZ, R3 ;  /* 0x000000ffff607224 */ /* 0x000fe200078e0003 */
[----:B------:R-:W5:Y:S01]  /*107b0*/  LDSM.16.MT88.4 R28, [R220+0x9400] ;  /* 0x00940000dc1c783b */ /* 0x000f620000004200 */
[----:B------:R-:W-:Y:S01]  /*107c0*/  IMAD.WIDE.U32 R2, R36, -0x2daee0ad, RZ ;  /* 0xd2511f5324027825 */ /* 0x000fe200078e00ff */
[----:B------:R-:W-:-:S02]  /*107d0*/  MOV R85, R143 ;  /* 0x0000008f00557202 */ /* 0x000fc40000000f00 */
[----:B------:R-:W-:Y:S01]  /*107e0*/  MOV R68, R17 ;  /* 0x0000001100447202 */ /* 0x000fe20000000f00 */
[----:B------:R-:W-:Y:S01]  /*107f0*/  IMAD.MOV.U32 R142, RZ, RZ, R63 ;  /* 0x000000ffff8e7224 */ /* 0x000fe200078e003f */
[C---:B------:R-:W-:Y:S01]  /*10800*/  LOP3.LUT R4, R2.reuse, 0xffff, RZ, 0xc0, !PT ;  /* 0x0000ffff02047812 */ /* 0x040fe200078ec0ff */
[----:B------:R-:W-:Y:S01]  /*10810*/  IMAD.MOV.U32 R21, RZ, RZ, R62 ;  /* 0x000000ffff157224 */ /* 0x000fe200078e003e */
[----:B------:R-:W-:Y:S01]  /*10820*/  LDSM.16.MT88.4 R32, [R222+0xa400] ;  /* 0x00a40000de20783b */ /* 0x000fe20000004200 */
[----:B------:R-:W-:Y:S01]  /*10830*/  HMMA.16816.F32.BF16 R60, R8, R26, R164 ;  /* 0x0000001a083c723c */ /* 0x000fe200000418a4 */
[----:B------:R-:W-:Y:S01]  /*10840*/  IMAD.MOV.U32 R86, RZ, RZ, R5 ;  /* 0x000000ffff567224 */ /* 0x000fe200078e0005 */
[----:B------:R-:W-:Y:S01]  /*10850*/  LOP3.LUT R5, R2, 0xff, RZ, 0xc0, !PT ;  /* 0x000000ff02057812 */ /* 0x000fe200078ec0ff */
[----:B------:R-:W-:Y:S01]  /*10860*/  IMAD.MOV.U32 R87, RZ, RZ, R6 ;  /* 0x000000ffff577224 */ /* 0x000fe200078e0006 */
[----:B------:R-:W-:Y:S01]  /*10870*/  SHF.R.U32.HI R4, RZ, 0x8, R4 ;  /* 0x00000008ff047819 */ /* 0x000fe20000011604 */
[----:B------:R-:W-:-:S02]  /*10880*/  IMAD.MOV.U32 R82, RZ, RZ, R140 ;  /* 0x000000ffff527224 */ /* 0x000fc400078e008c */
[----:B-1----:R-:W-:Y:S01]  /*10890*/  FFMA.FTZ R0, R196, UR40, -R13 ;  /* 0x00000028c4007c23 */ /* 0x002fe2000801080d */
[----:B------:R-:W-:Y:S01]  /*108a0*/  SHF.R.U32.HI R9, RZ, 0x18, R2 ;  /* 0x00000018ff097819 */ /* 0x000fe20000011602 */
[----:B----4-:R-:W-:Y:S01]  /*108b0*/  IMAD.MOV.U32 R10, RZ, RZ, R22 ;  /* 0x000000ffff0a7224 */ /* 0x010fe200078e0016 */
[----:B------:R-:W-:Y:S01]  /*108c0*/  PRMT R4, R5, 0x5410, R4 ;  /* 0x0000541005047816 */ /* 0x000fe20000000004 */
[----:B------:R1:W-:Y:S01]  /*108d0*/  MUFU.EX2 R196, R0 ;  /* 0x0000000000c47308 */ /* 0x0003e20000000800 */
[----:B--2---:R-:W-:Y:S01]  /*108e0*/  MOV R11, R25 ;  /* 0x00000019000b7202 */ /* 0x004fe20000000f00 */
[----:B------:R-:W-:Y:S01]  /*108f0*/  IMAD.MOV.U32 R83, RZ, RZ, R141 ;  /* 0x000000ffff537224 */ /* 0x000fe200078e008d */
[----:B------:R-:W-:Y:S01]  /*10900*/  LDSM.16.MT88.4 R24, [R220+0xa400] ;  /* 0x00a40000dc18783b */ /* 0x000fe20000004200 */
[----:B------:R-:W-:Y:S02]  /*10910*/  IMAD.MOV.U32 R84, RZ, RZ, R142 ;  /* 0x000000ffff547224 */ /* 0x000fe400078e008e */
[----:B------:R-:W-:-:S02]  /*10920*/  IMAD.MOV.U32 R99, RZ, RZ, R23 ;  /* 0x000000ffff637224 */ /* 0x000fc400078e0017 */
[----:B------:R-:W-:Y:S02]  /*10930*/  IMAD.MOV.U32 R98, RZ, RZ, R20 ;  /* 0x000000ffff627224 */ /* 0x000fe400078e0014 */
[----:B------:R-:W-:Y:S02]  /*10940*/  IMAD.MOV.U32 R70, RZ, RZ, R136 ;  /* 0x000000ffff467224 */ /* 0x000fe400078e0088 */
[----:B------:R-:W-:Y:S02]  /*10950*/  IMAD.MOV.U32 R71, RZ, RZ, R137 ;  /* 0x000000ffff477224 */ /* 0x000fe400078e0089 */
[----:B------:R-:W-:Y:S02]  /*10960*/  IMAD.MOV.U32 R69, RZ, RZ, R139 ;  /* 0x000000ffff457224 */ /* 0x000fe400078e008b */
[----:B-1----:R-:W-:Y:S01]  /*10970*/  FFMA.FTZ R0, R180, UR40, -R13 ;  /* 0x00000028b4007c23 */ /* 0x002fe2000801080d */
[----:B------:R-:W-:-:S03]  /*10980*/  IMAD.MOV.U32 R180, RZ, RZ, R252 ;  /* 0x000000ffffb47224 */ /* 0x000fc600078e00fc */
[----:B------:R1:W-:Y:S02]  /*10990*/  MUFU.EX2 R18, R0 ;  /* 0x0000000000127308 */ /* 0x0003e40000000800 */
[----:B-1----:R-:W-:Y:S01]  /*109a0*/  FFMA.FTZ R0, R107, UR40, -R13 ;  /* 0x000000286b007c23 */ /* 0x002fe2000801080d */
[----:B------:R-:W-:Y:S02]  /*109b0*/  MOV R107, R21 ;  /* 0x00000015006b7202 */ /* 0x000fe40000000f00 */
[----:B------:R-:W1:Y:S03]  /*109c0*/  LDSM.16.MT88.4 R20, [R222+0x9400] ;  /* 0x00940000de14783b */ /* 0x000e660000004200 */
[----:B------:R2:W4:Y:S02]  /*109d0*/  MUFU.EX2 R17, R0 ;  /* 0x0000000000117308 */ /* 0x0005240000000800 */
[----:B--2---:R-:W-:-:S02]  /*109e0*/  LOP3.LUT R0, R3, UR32, R38, 0x96, !PT ;  /* 0x0000002003007c12 */ /* 0x004fc4000f8e9626 */
[----:B------:R-:W-:Y:S01]  /*109f0*/  SHF.R.U32.HI R3, RZ, 0x10, R2 ;  /* 0x00000010ff037819 */ /* 0x000fe20000011602 */
[----:B------:R-:W-:Y:S01]  /*10a00*/  FFMA.FTZ R2, R197, UR40, -R13 ;  /* 0x00000028c5027c23 */ /* 0x000fe2000801080d */
[C---:B------:R-:W-:Y:S01]  /*10a10*/  LOP3.LUT R6, R0.reuse, 0xff, RZ, 0xc0, !PT ;  /* 0x000000ff00067812 */ /* 0x040fe200078ec0ff */
[----:B------:R-:W2:Y:S01]  /*10a20*/  LDSM.16.MT88.4 R36, [R220+0xb400] ;  /* 0x00b40000dc24783b */ /* 0x000ea20000004200 */
[----:B------:R-:W-:Y:S01]  /*10a30*/  LOP3.LUT R8, R3, 0xff, RZ, 0xc0, !PT ;  /* 0x000000ff03087812 */ /* 0x000fe200078ec0ff */
[----:B------:R3:W5:Y:S01]  /*10a40*/  MUFU.EX2 R252, R2 ;  /* 0x0000000200fc7308 */ /* 0x0007620000000800 */
[----:B------:R-:W-:Y:S01]  /*10a50*/  LOP3.LUT R3, R0, 0xffff, RZ, 0xc0, !PT ;  /* 0x0000ffff00037812 */ /* 0x000fe200078ec0ff */
[----:B------:R-:W-:Y:S01]  /*10a60*/  IMAD.MOV.U32 R197, RZ, RZ, R96 ;  /* 0x000000ffffc57224 */ /* 0x000fe200078e0060 */
[----:B------:R-:W-:Y:S02]  /*10a70*/  SHF.R.U32.HI R7, RZ, 0x18, R0 ;  /* 0x00000018ff077819 */ /* 0x000fe40000011600 */
[----:B------:R-:W-:-:S02]  /*10a80*/  SHF.R.U32.HI R5, RZ, 0x8, R3 ;  /* 0x00000008ff057819 */ /* 0x000fc40000011603 */
[----:B------:R-:W-:Y:S01]  /*10a90*/  MOV R96, R98 ;  /* 0x0000006200607202 */ /* 0x000fe20000000f00 */
[----:B------:R-:W-:Y:S01]  /*10aa0*/  IMAD.MOV.U32 R98, RZ, RZ, R235 ;  /* 0x000000ffff627224 */ /* 0x000fe200078e00eb */
[----:B------:R-:W-:Y:S02]  /*10ab0*/  PRMT R5, R6, 0x5410, R5 ;  /* 0x0000541006057816 */ /* 0x000fe40000000005 */
[----:B---3--:R-:W-:Y:S02]  /*10ac0*/  SHF.R.U32.HI R2, RZ, 0x10, R0 ;  /* 0x00000010ff027819 */ /* 0x008fe40000011600 */
[----:B------:R-:W-:Y:S02]  /*10ad0*/  HSET2.LE.AND R0, R4, R192, PT ;  /* 0x000000c004007233 */ /* 0x000fe40003803000 */
[----:B------:R-:W-:Y:S02]  /*10ae0*/  LOP3.LUT R3, R2, 0xff, RZ, 0xc0, !PT ;  /* 0x000000ff02037812 */ /* 0x000fe400078ec0ff */
[----:B------:R-:W-:-:S02]  /*10af0*/  F2FP.BF16.F32.PACK_AB R2, R15, R195 ;  /* 0x000000c30f02723e */ /* 0x000fc400000010ff */
[----:B------:R-:W-:Y:S01]  /*10b00*/  PRMT R4, R8, 0x5410, R9 ;  /* 0x0000541008047816 */ /* 0x000fe20000000009 */
[----:B------:R-:W-:Y:S01]  /*10b10*/  IMAD.MOV.U32 R9, RZ, RZ, R127 ;  /* 0x000000ffff097224 */ /* 0x000fe200078e007f */
[----:B------:R-:W-:Y:S02]  /*10b20*/  PRMT R7, R3, 0x5410, R7 ;  /* 0x0000541003077816 */ /* 0x000fe40000000007 */
[----:B------:R-:W-:Y:S02]  /*10b30*/  LOP3.LUT R6, R0, R2, RZ, 0xc0, !PT ;  /* 0x0000000200067212 */ /* 0x000fe400078ec0ff */
[--C-:B------:R-:W-:Y:S02]  /*10b40*/  HSET2.LE.AND R3, R5, R192.reuse, PT ;  /* 0x000000c005037233 */ /* 0x100fe40003803000 */
[--C-:B------:R-:W-:Y:S02]  /*10b50*/  HSET2.LE.AND R0, R4, R192.reuse, PT ;  /* 0x000000c004007233 */ /* 0x100fe40003803000 */
[----:B------:R-:W-:-:S02]  /*10b60*/  HSET2.LE.AND R5, R7, R192, PT ;  /* 0x000000c007057233 */ /* 0x000fc40003803000 */
[----:B----4-:R-:W-:Y:S02]  /*10b70*/  F2FP.BF16.F32.PACK_AB R2, R17, R18 ;  /* 0x000000121102723e */ /* 0x010fe400000010ff */
[----:B------:R-:W-:Y:S02]  /*10b80*/  F2FP.BF16.F32.PACK_AB R4, R11, R10 ;  /* 0x0000000a0b04723e */ /* 0x000fe400000010ff */
[----:B-----5:R-:W-:Y:S02]  /*10b90*/  F2FP.BF16.F32.PACK_AB R8, R252, R196 ;  /* 0x000000c4fc08723e */ /* 0x020fe400000010ff */
[----:B------:R-:W-:Y:S01]  /*10ba0*/  LOP3.LUT R7, R0, R2, RZ, 0xc0, !PT ;  /* 0x0000000200077212 */ /* 0x000fe200078ec0ff */
[----:B------:R-:W-:Y:S01]  /*10bb0*/  IMAD.MOV.U32 R2, RZ, RZ, R124 ;  /* 0x000000ffff027224 */ /* 0x000fe200078e007c */
[----:B------:R-:W-:Y:S01]  /*10bc0*/  LOP3.LUT R4, R3, R4, RZ, 0xc0, !PT ;  /* 0x0000000403047212 */ /* 0x000fe200078ec0ff */
[----:B------:R-:W-:Y:S01]  /*10bd0*/  FFMA.FTZ R0, R205, UR40, -R14 ;  /* 0x00000028cd007c23 */ /* 0x000fe2000801080e */
[----:B------:R-:W-:Y:S01]  /*10be0*/  LOP3.LUT R5, R5, R8, RZ, 0xc0, !PT ;  /* 0x0000000805057212 */ /* 0x000fe200078ec0ff */
[----:B------:R-:W-:Y:S01]  /*10bf0*/  IMAD.MOV.U32 R8, RZ, RZ, R126 ;  /* 0x000000ffff087224 */ /* 0x000fe200078e007e */
[----:B------:R-:W-:Y:S01]  /*10c00*/  LOP3.LUT R2, R47, UR14, R2, 0x96, !PT ;  /* 0x0000000e2f027c12 */ /* 0x000fe2000f8e9602 */
[----:B------:R3:W-:Y:S01]  /*10c10*/  MUFU.EX2 R205, R0 ;  /* 0x0000000000cd7308 */ /* 0x0007e20000000800 */
[----:B------:R-:W-:-:S03]  /*10c20*/  MOV R3, R125 ;  /* 0x0000007d00037202 */ /* 0x000fc60000000f00 */
[----:B------:R-:W-:Y:S01]  /*10c30*/  HMMA.16816.F32.BF16 R140, R4, R30, R40 ;  /* 0x0000001e048c723c */ /* 0x000fe20000041828 */
[----:B------:R-:W4:Y:S01]  /*10c40*/  LDSM.16.MT88.4 R40, [R222+0xb400] ;  /* 0x00b40000de28783b */ /* 0x000f220000004200 */
[----:B------:R-:W-:-:S04]  /*10c50*/  IMAD.WIDE.U32 R2, R2, -0x2daee0ad, RZ ;  /* 0xd2511f5302027825 */ /* 0x000fc800078e00ff */
[C---:B------:R-:W-:Y:S06]  /*10c60*/  HMMA.16816.F32.BF16 R136, R4.reuse, R28, R108 ;  /* 0x0000001c0488723c */ /* 0x040fec000004186c */
[C---:B-1----:R-:W-:Y:S01]  /*10c70*/  HMMA.16816.F32.BF16 R164, R4.reuse, R20, R128 ;  /* 0x0000001404a4723c */ /* 0x042fe20000041880 */
[----:B---3--:R-:W-:Y:S01]  /*10c80*/  FFMA.FTZ R0, R204, UR40, -R14 ;  /* 0x00000028cc007c23 */ /* 0x008fe2000801080e */
[----:B------:R-:W-:Y:S01]  /*10c90*/  MOV R111, R9 ;  /* 0x00000009006f7202 */ /* 0x000fe20000000f00 */
[----:B------:R-:W-:Y:S02]  /*10ca0*/  IMAD.MOV.U32 R9, RZ, RZ, R107 ;  /* 0x000000ffff097224 */ /* 0x000fe400078e006b */
[----:B------:R1:W-:Y:S01]  /*10cb0*/  MUFU.EX2 R235, R0 ;  /* 0x0000000000eb7308 */ /* 0x0003e20000000800 */
[----:B------:R-:W-:Y:S01]  /*10cc0*/  IMAD.MOV.U32 R107, RZ, RZ, R97 ;  /* 0x000000ffff6b7224 */ /* 0x000fe200078e0061 */
[----:B------:R-:W-:Y:S01]  /*10cd0*/  HMMA.16816.F32.BF16 R124, R4, R22, R132 ;  /* 0x00000016047c723c */ /* 0x000fe20000041884 */
[----:B------:R-:W-:-:S02]  /*10ce0*/  IMAD.MOV.U32 R97, RZ, RZ, R99 ;  /* 0x000000ffff617224 */ /* 0x000fc400078e0063 */
[----:B------:R-:W-:Y:S02]  /*10cf0*/  IMAD.MOV.U32 R99, RZ, RZ, R237 ;  /* 0x000000ffff637224 */ /* 0x000fe400078e00ed */
        /* <DEDUP_REMOVED lines=10> */
[----:B------:R-:W-:Y:S02]  /*10da0*/  IMAD.MOV.U32 R129, RZ, RZ, R98 ;  /* 0x000000ffff817224 */ /* 0x000fe400078e0062 */
[C---:B------:R-:W-:Y:S01]  /*10db0*/  HMMA.16816.F32.BF16 R156, R4.reuse, R32, R156 ;  /* 0x00000020049c723c */ /* 0x040fe2000004189c */
[----:B------:R1:W-:Y:S01]  /*10dc0*/  MUFU.EX2 R237, R0 ;  /* 0x0000000000ed7308 */ /* 0x0003e20000000800 */
[----:B------:R-:W-:Y:S02]  /*10dd0*/  IMAD.MOV.U32 R135, RZ, RZ, R84 ;  /* 0x000000ffff877224 */ /* 0x000fe400078e0054 */
[----:B------:R-:W-:Y:S02]  /*10de0*/  IMAD.MOV.U32 R134, RZ, RZ, R85 ;  /* 0x000000ffff867224 */ /* 0x000fe400078e0055 */
[----:B------:R-:W-:Y:S01]  /*10df0*/  HMMA.16816.F32.BF16 R168, R4, R34, R168 ;  /* 0x0000002204a8723c */ /* 0x000fe200000418a8 */
[----:B------:R-:W-:-:S05]  /*10e00*/  IMAD.MOV.U32 R133, RZ, RZ, R86 ;  /* 0x000000ffff857224 */ /* 0x000fca00078e0056 */
[----:B--2---:R-:W-:Y:S01]  /*10e10*/  HMMA.16816.F32.BF16 R72, R4, R36, R72 ;  /* 0x000000240448723c */ /* 0x004fe20000041848 */
[----:B-1----:R-:W-:-:S05]  /*10e20*/  LOP3.LUT R0, R3, UR32, R236, 0x96, !PT ;  /* 0x0000002003007c12 */ /* 0x002fca000f8e96ec */
[----:B------:R-:W-:Y:S01]  /*10e30*/  HMMA.16816.F32.BF16 R76, R4, R38, R76 ;  /* 0x00000026044c723c */ /* 0x000fe2000004184c */
[----:B------:R-:W-:Y:S01]  /*10e40*/  LOP3.LUT R3, R2, 0xffff, RZ, 0xc0, !PT ;  /* 0x0000ffff02037812 */ /* 0x000fe200078ec0ff */
[----:B------:R-:W-:-:S03]  /*10e50*/  IMAD.MOV.U32 R236, RZ, RZ, R80 ;  /* 0x000000ffffec7224 */ /* 0x000fc600078e0050 */
[----:B------:R-:W-:Y:S01]  /*10e60*/  SHF.R.U32.HI R3, RZ, 0x8, R3 ;  /* 0x00000008ff037819 */ /* 0x000fe20000011603 */
[C---:B----4-:R-:W-:Y:S06]  /*10e70*/  HMMA.16816.F32.BF16 R88, R4.reuse, R40, R88 ;  /* 0x000000280458723c */ /* 0x050fec0000041858 */
        /* <DEDUP_REMOVED lines=8> */
[----:B------:R-:W-:Y:S02]  /*10f00*/  LOP3.LUT R3, R6, 0xff, RZ, 0xc0, !PT ;  /* 0x000000ff06037812 */ /* 0x000fe400078ec0ff */
[----:B------:R-:W-:Y:S02]  /*10f10*/  MOV R182, R110 ;  /* 0x0000006e00b67202 */ /* 0x000fe40000000f00 */
[----:B------:R-:W-:Y:S02]  /*10f20*/  PRMT R6, R3, 0x5410, R5 ;  /* 0x0000541003067816 */ /* 0x000fe40000000005 */
[C---:B------:R-:W-:Y:S01]  /*10f30*/  LOP3.LUT R3, R0.reuse, 0xffff, RZ, 0xc0, !PT ;  /* 0x0000ffff00037812 */ /* 0x040fe200078ec0ff */
[----:B------:R3:W-:Y:S01]  /*10f40*/  MUFU.EX2 R199, R2 ;  /* 0x0000000200c77308 */ /* 0x0007e20000000800 */
[----:B------:R-:W-:-:S02]  /*10f50*/  LOP3.LUT R5, R0, 0xff, RZ, 0xc0, !PT ;  /* 0x000000ff00057812 */ /* 0x000fc400078ec0ff */
[----:B------:R-:W-:-:S04]  /*10f60*/  SHF.R.U32.HI R3, RZ, 0x8, R3 ;  /* 0x00000008ff037819 */ /* 0x000fc80000011603 */
[----:B------:R-:W-:Y:S02]  /*10f70*/  PRMT R5, R5, 0x5410, R3 ;  /* 0x0000541005057816 */ /* 0x000fe40000000003 */
[----:B-1----:R-:W-:Y:S01]  /*10f80*/  SHF.R.U32.HI R4, RZ, 0x18, R0 ;  /* 0x00000018ff047819 */ /* 0x002fe20000011600 */
[----:B---3--:R-:W-:Y:S01]  /*10f90*/  FFMA.FTZ R2, R183, UR40, -R16 ;  /* 0x00000028b7027c23 */ /* 0x008fe20008010810 */
[----:B------:R-:W-:-:S03]  /*10fa0*/  IMAD.MOV.U32 R183, RZ, RZ, R111 ;  /* 0x000000ffffb77224 */ /* 0x000fc600078e006f */
        /* <DEDUP_REMOVED lines=8> */
[----:B------:R-:W-:Y:S01]  /*11030*/  IMAD.MOV.U32 R7, RZ, RZ, R196 ;  /* 0x000000ffff077224 */ /* 0x000fe200078e00c4 */
[----:B------:R-:W-:Y:S01]  /*11040*/  MOV R4, R8 ;  /* 0x0000000800047202 */ /* 0x000fe20000000f00 */
[----:B-1----:R-:W-:Y:S01]  /*11050*/  FFMA.FTZ R2, R206, UR40, -R16 ;  /* 0x00000028ce027c23 */ /* 0x002fe20008010810 */
[----:B------:R-:W-:-:S03]  /*11060*/  IMAD.MOV.U32 R206, RZ, RZ, R10 ;  /* 0x000000ffffce7224 */ /* 0x000fc600078e000a */
[----:B------:R2:W1:Y:S02]  /*11070*/  MUFU.EX2 R196, R2 ;  /* 0x0000000200c47308 */ /* 0x0004640000000800 */
[----:B--2---:R-:W-:-:S04]  /*11080*/  F2FP.BF16.F32.PACK_AB R2, R204, R237 ;  /* 0x000000edcc02723e */ /* 0x004fc800000010ff */
[----:B------:R-:W-:Y:S02]  /*11090*/  LOP3.LUT R10, R0, R2, RZ, 0xc0, !PT ;  /* 0x00000002000a7212 */ /* 0x000fe400078ec0ff */
[----:B------:R-:W-:Y:S01]  /*110a0*/  HSET2.LE.AND R0, R6, R192, PT ;  /* 0x000000c006007233 */ /* 0x000fe20003803000 */
[----:B------:R-:W-:Y:S01]  /*110b0*/  IMAD.MOV.U32 R6, RZ, RZ, R11 ;  /* 0x000000ffff067224 */ /* 0x000fe200078e000b */
[----:B---3--:R-:W-:-:S04]  /*110c0*/  F2FP.BF16.F32.PACK_AB R2, R198, R199 ;  /* 0x000000c7c602723e */ /* 0x008fc800000010ff */
[----:B------:R-:W-:Y:S02]  /*110d0*/  LOP3.LUT R11, R0, R2, RZ, 0xc0, !PT ;  /* 0x00000002000b7212 */ /* 0x000fe400078ec0ff */
[--C-:B------:R-:W-:Y:S02]  /*110e0*/  HSET2.LE.AND R0, R5, R192.reuse, PT ;  /* 0x000000c005007233 */ /* 0x100fe40003803000 */
[----:B------:R-:W-:Y:S02]  /*110f0*/  F2FP.BF16.F32.PACK_AB R2, R235, R205 ;  /* 0x000000cdeb02723e */ /* 0x000fe400000010ff */
[----:B------:R-:W-:Y:S02]  /*11100*/  MOV R5, R9 ;  /* 0x0000000900057202 */ /* 0x000fe40000000f00 */
[----:B------:R-:W-:Y:S02]  /*11110*/  LOP3.LUT R8, R0, R2, RZ, 0xc0, !PT ;  /* 0x0000000200087212 */ /* 0x000fe400078ec0ff */
[----:B------:R-:W-:Y:S01]  /*11120*/  HSET2.LE.AND R0, R3, R192, PT ;  /* 0x000000c003007233 */ /* 0x000fe20003803000 */
[----:B------:R-:W-:Y:S01]  /*11130*/  IMAD.MOV.U32 R3, RZ, RZ, R68 ;  /* 0x000000ffff037224 */ /* 0x000fe200078e0044 */
[----:B-1----:R-:W-:-:S04]  /*11140*/  F2FP.BF16.F32.PACK_AB R2, R196, R197 ;  /* 0x000000c5c402723e */ /* 0x002fc800000010ff */
[----:B------:R-:W-:Y:S01]  /*11150*/  LOP3.LUT R9, R0, R2, RZ, 0xc0, !PT ;  /* 0x0000000200097212 */ /* 0x000fe200078ec0ff */
[----:B------:R-:W-:Y:S01]  /*11160*/  IMAD.U32 R0, RZ, RZ, UR37 ;  /* 0x00000025ff007e24 */ /* 0x000fe2000f8e00ff */
[----:B------:R-:W-:-:S04]  /*11170*/  MOV R2, R69 ;  /* 0x0000004500027202 */ /* 0x000fc80000000f00 */
[----:B------:R-:W-:Y:S01]  /*11180*/  LOP3.LUT R0, R83, UR6, R0, 0x96, !PT ;  /* 0x0000000653007c12 */ /* 0x000fe2000f8e9600 */
[C---:B------:R-:W-:Y:S04]  /*11190*/  HMMA.16816.F32.BF16 R108, R8.reuse, R28, R200 ;  /* 0x0000001c086c723c */ /* 0x040fe800000418c8 */
[----:B------:R-:W-:Y:S02]  /*111a0*/  IMAD.WIDE.U32 R46, R0, -0x326172a9, RZ ;  /* 0xcd9e8d57002e7825 */ /* 0x000fe400078e00ff */
[----:B------:R-:W-:Y:S01]  /*111b0*/  HMMA.16816.F32.BF16 R96, R8, R30, R188 ;  /* 0x0000001e0860723c */ /* 0x000fe200000418bc */
[----:B------:R-:W-:Y:S01]  /*111c0*/  MOV R201, R7 ;  /* 0x0000000700c97202 */ /* 0x000fe20000000f00 */
[----:B------:R-:W-:Y:S02]  /*111d0*/  IMAD.MOV.U32 R202, RZ, RZ, R70 ;  /* 0x000000ffffca7224 */ /* 0x000fe400078e0046 */
[----:B------:R-:W-:-:S02]  /*111e0*/  IMAD.MOV.U32 R29, RZ, RZ, R4 ;  /* 0x000000ffff1d7224 */ /* 0x000fc400078e0004 */
[----:B------:R-:W-:Y:S01]  /*111f0*/  IMAD.MOV.U32 R28, RZ, RZ, R5 ;  /* 0x000000ffff1c7224 */ /* 0x000fe200078e0005 */
[----:B------:R-:W-:Y:S01]  /*11200*/  LOP3.LUT R0, R47, UR22, R202, 0x96, !PT ;  /* 0x000000162f007c12 */ /* 0x000fe2000f8e96ca */
[----:B------:R-:W-:Y:S01]  /*11210*/  IMAD.MOV.U32 R202, RZ, RZ, R6 ;  /* 0x000000ffffca7224 */ /* 0x000fe200078e0006 */
[----:B------:R-:W-:Y:S01]  /*11220*/  MOV R191, R2 ;  /* 0x0000000200bf7202 */ /* 0x000fe20000000f00 */
[----:B------:R-:W-:Y:S01]  /*11230*/  IMAD.MOV.U32 R190, RZ, RZ, R3 ;  /* 0x000000ffffbe7224 */ /* 0x000fe200078e0003 */
[----:B------:R-:W-:Y:S01]  /*11240*/  LOP3.LUT R2, R45, UR20, R46, 0x96, !PT ;  /* 0x000000142d027c12 */ /* 0x000fe2000f8e962e */
[----:B------:R-:W-:Y:S01]  /*11250*/  IMAD.WIDE.U32 R6, R0, -0x2daee0ad, RZ ;  /* 0xd2511f5300067825 */ /* 0x000fe200078e00ff */
[----:B------:R-:W-:Y:S03]  /*11260*/  HMMA.16816.F32.BF16 R84, R8, R20, R176 ;  /* 0x000000140854723c */ /* 0x000fe600000418b0 */
[----:B------:R-:W-:Y:S01]  /*11270*/  IMAD.WIDE.U32 R2, R2, -0x2daee0ad, RZ ;  /* 0xd2511f5302027825 */ /* 0x000fe200078e00ff */
[----:B------:R-:W-:-:S02]  /*11280*/  LOP3.LUT R4, R7, UR19, R48, 0x96, !PT ;  /* 0x0000001307047c12 */ /* 0x000fc4000f8e9630 */
[----:B------:R-:W-:Y:S01]  /*11290*/  HMMA.16816.F32.BF16 R80, R8, R26, R152 ;  /* 0x0000001a0850723c */ /* 0x000fe20000041898 */
[----:B------:R-:W-:Y:S01]  /*112a0*/  IMAD.MOV.U32 R200, RZ, RZ, R206 ;  /* 0x000000ffffc87224 */ /* 0x000fe200078e00ce */
[----:B------:R-:W-:Y:S01]  /*112b0*/  LOP3.LUT R0, R3, UR17, R6, 0x96, !PT ;  /* 0x0000001103007c12 */ /* 0x000fe2000f8e9606 */
[----:B------:R-:W-:Y:S01]  /*112c0*/  IMAD.WIDE.U32 R4, R4, -0x326172a9, RZ ;  /* 0xcd9e8d5704047825 */ /* 0x000fe200078e00ff */
[----:B------:R-:W-:Y:S02]  /*112d0*/  MOV R179, R207 ;  /* 0x000000cf00b37202 */ /* 0x000fe40000000f00 */
[----:B------:R-:W-:Y:S01]  /*112e0*/  MOV R21, R134 ;  /* 0x0000008600157202 */ /* 0x000fe20000000f00 */
[----:B------:R-:W-:Y:S01]  /*112f0*/  IMAD.MOV.U32 R206, RZ, RZ, R18 ;  /* 0x000000ffffce7224 */ /* 0x000fe200078e0012 */
[----:B------:R-:W-:Y:S01]  /*11300*/  LOP3.LUT R3, R5, UR18, R44, 0x96, !PT ;  /* 0x0000001205037c12 */ /* 0x000fe2000f8e962c */
[----:B------:R-:W-:-:S04]  /*11310*/  IMAD.WIDE.U32 R44, R0, -0x326172a9, RZ ;  /* 0xcd9e8d57002c7825 */ /* 0x000fc800078e00ff */
[----:B------:R-:W-:Y:S01]  /*11320*/  FFMA.FTZ R0, R209, UR40, -R12 ;  /* 0x00000028d1007c23 */ /* 0x000fe2000801080c */
[C---:B------:R-:W-:Y:S01]  /*11330*/  HMMA.16816.F32.BF16 R64, R8.reuse, R24, R64 ;  /* 0x000000180840723c */ /* 0x040fe20000041840 */
[----:B------:R-:W-:Y:S01]  /*11340*/  MOV R209, R29 ;  /* 0x0000001d00d17202 */ /* 0x000fe20000000f00 */
[----:B------:R-:W-:Y:S01]  /*11350*/  IMAD.MOV.U32 R189, RZ, RZ, R19 ;  /* 0x000000ffffbd7224 */ /* 0x000fe200078e0013 */
[----:B------:R-:W-:Y:S01]  /*11360*/  LOP3.LUT R6, R45, UR16, R4, 0x96, !PT ;  /* 0x000000102d067c12 */ /* 0x000fe2000f8e9604 */
[----:B------:R-:W-:Y:S01]  /*11370*/  IMAD.WIDE.U32 R4, R3, -0x2daee0ad, RZ ;  /* 0xd2511f5303047825 */ /* 0x000fe200078e00ff */
[----:B------:R-:W1:Y:S01]  /*11380*/  LDSM.16.MT88.4 R24, [R220+0x9800] ;  /* 0x00980000dc18783b */ /* 0x000e620000004200 */
[----:B------:R-:W-:Y:S02]  /*11390*/  HMMA.16816.F32.BF16 R160, R8, R32, R160 ;  /* 0x0000002008a0723c */ /* 0x000fe400000418a0 */
[----:B------:R-:W-:Y:S01]  /*113a0*/  IMAD.WIDE.U32 R18, R6, -0x2daee0ad, RZ ;  /* 0xd2511f5306127825 */ /* 0x000fe200078e00ff */
[----:B------:R-:W-:-:S03]  /*113b0*/  LOP3.LUT R3, R5, UR15, R2, 0x96, !PT ;  /* 0x0000000f05037c12 */ /* 0x000fc6000f8e9602 */
[----:B------:R-:W-:Y:S01]  /*113c0*/  IMAD.MOV.U32 R203, RZ, RZ, R71 ;  /* 0x000000ffffcb7224 */ /* 0x000fe200078e0047 */
[----:B------:R-:W-:Y:S01]  /*113d0*/  MOV R203, R195 ;  /* 0x000000c300cb7202 */ /* 0x000fe20000000f00 */
[----:B------:R-:W-:Y:S01]  /*113e0*/  IMAD.MOV.U32 R188, RZ, RZ, R194 ;  /* 0x000000ffffbc7224 */ /* 0x000fe200078e00c2 */
[----:B------:R2:W-:Y:S01]  /*113f0*/  MUFU.EX2 R195, R0 ;  /* 0x0000000000c37308 */ /* 0x0005e20000000800 */
[----:B------:R-:W-:Y:S01]  /*11400*/  LOP3.LUT R2, R19, UR13, R4, 0x96, !PT ;  /* 0x0000000d13027c12 */ /* 0x000fe2000f8e9604 */
[----:B------:R-:W-:-:S04]  /*11410*/  IMAD.WIDE.U32 R48, R3, -0x326172a9, RZ ;  /* 0xcd9e8d5703307825 */ /* 0x000fc800078e00ff */
[----:B------:R-:W-:Y:S01]  /*11420*/  FFMA.FTZ R4, R186, UR40, -R12 ;  /* 0x00000028ba047c23 */ /* 0x000fe2000801080c */
[----:B------:R-:W-:Y:S01]  /*11430*/  HMMA.16816.F32.BF16 R68, R8, R22, R172 ;  /* 0x000000160844723c */ /* 0x000fe200000418ac */
[----:B------:R-:W-:Y:S01]  /*11440*/  MOV R186, R188 ;  /* 0x000000bc00ba7202 */ /* 0x000fe20000000f00 */
[----:B------:R-:W-:-:S04]  /*11450*/  IMAD.WIDE.U32 R2, R2, -0x326172a9, RZ ;  /* 0xcd9e8d5702027825 */ /* 0x000fc800078e00ff */
[----:B------:R-:W-:Y:S01]  /*11460*/  IMAD.MOV.U32 R207, RZ, RZ, R15 ;  /* 0x000000ffffcf7224 */ /* 0x000fe200078e000f */
[----:B------:R-:W-:Y:S01]  /*11470*/  LOP3.LUT R6, R2, 0xff, RZ, 0xc0, !PT ;  /* 0x000000ff02067812 */ /* 0x000fe200078ec0ff */
[----:B------:R-:W-:Y:S01]  /*11480*/  IMAD.MOV.U32 R30, RZ, RZ, R191 ;  /* 0x000000ffff1e7224 */ /* 0x000fe200078e00bf */
[--C-:B------:R-:W-:Y:S01]  /*11490*/  SHF.R.U32.HI R7, RZ, 0x10, R2.reuse ;  /* 0x00000010ff077819 */ /* 0x100fe20000011602 */
[----:B------:R3:W-:Y:S01]  /*114a0*/  MUFU.EX2 R191, R4 ;  /* 0x0000000400bf7308 */ /* 0x0007e20000000800 */
[----:B------:R-:W-:Y:S01]  /*114b0*/  SHF.R.U32.HI R15, RZ, 0x18, R2 ;  /* 0x00000018ff0f7819 */ /* 0x000fe20000011602 */
[----:B------:R-:W-:Y:S02]  /*114c0*/  IMAD.MOV.U32 R31, RZ, RZ, R190 ;  /* 0x000000ffff1f7224 */ /* 0x000fe400078e00be */
[----:B--2---:R-:W-:Y:S01]  /*114d0*/  FFMA.FTZ R0, R208, UR40, -R12 ;  /* 0x00000028d0007c23 */ /* 0x004fe2000801080c */
[----:B------:R-:W-:Y:S01]  /*114e0*/  IMAD.MOV.U32 R20, RZ, RZ, R135 ;  /* 0x000000ffff147224 */ /* 0x000fe200078e0087 */
[----:B------:R-:W-:Y:S01]  /*114f0*/  MOV R173, R130 ;  /* 0x0000008200ad7202 */ /* 0x000fe20000000f00 */
[----:B------:R-:W-:Y:S01]  /*11500*/  IMAD.MOV.U32 R177, RZ, RZ, R132 ;  /* 0x000000ffffb17224 */ /* 0x000fe200078e0084 */
[C---:B------:R-:W-:Y:S01]  /*11510*/  HMMA.16816.F32.BF16 R60, R8.reuse, R34, R60 ;  /* 0x00000022083c723c */ /* 0x040fe2000004183c */
[----:B------:R2:W4:Y:S01]  /*11520*/  MUFU.EX2 R194, R0 ;  /* 0x0000000000c27308 */ /* 0x0005220000000800 */
[----:B------:R-:W-:Y:S01]  /*11530*/  IMAD.MOV.U32 R176, RZ, RZ, R133 ;  /* 0x000000ffffb07224 */ /* 0x000fe200078e0085 */
[----:B------:R-:W-:Y:S01]  /*11540*/  LDSM.16.MT88.4 R32, [R222+0xa800] ;  /* 0x00a80000de20783b */ /* 0x000fe20000004200 */
[----:B------:R-:W-:Y:S01]  /*11550*/  IMAD.MOV.U32 R175, RZ, RZ, R128 ;  /* 0x000000ffffaf7224 */ /* 0x000fe200078e0080 */
[----:B------:R-:W-:Y:S01]  /*11560*/  MOV R208, R180 ;  /* 0x000000b400d07202 */ /* 0x000fe20000000f00 */
[----:B------:R-:W-:Y:S01]  /*11570*/  IMAD.MOV.U32 R174, RZ, RZ, R129 ;  /* 0x000000ffffae7224 */ /* 0x000fe200078e0081 */
[----:B------:R-:W-:Y:S01]  /*11580*/  HMMA.16816.F32.BF16 R56, R8, R36, R56 ;  /* 0x000000240838723c */ /* 0x000fe20000041838 */
[----:B------:R-:W-:-:S02]  /*11590*/  IMAD.MOV.U32 R172, RZ, RZ, R131 ;  /* 0x000000ffffac7224 */ /* 0x000fc400078e0083 */
[----:B---3--:R-:W-:Y:S01]  /*115a0*/  FFMA.FTZ R4, R212, UR40, -R13 ;  /* 0x00000028d4047c23 */ /* 0x008fe2000801080d */
[----:B------:R-:W-:Y:S02]  /*115b0*/  IMAD.MOV.U32 R178, RZ, RZ, R236 ;  /* 0x000000ffffb27224 */ /* 0x000fe400078e00ec */
[C---:B------:R-:W-:Y:S01]  /*115c0*/  HMMA.16816.F32.BF16 R152, R8.reuse, R38, R116 ;  /* 0x000000260898723c */ /* 0x040fe20000041874 */
[----:B------:R3:W-:Y:S01]  /*115d0*/  MUFU.EX2 R190, R4 ;  /* 0x0000000400be7308 */ /* 0x0007e20000000800 */
[----:B------:R-:W-:Y:S01]  /*115e0*/  IMAD.MOV.U32 R236, RZ, RZ, R17 ;  /* 0x000000ffffec7224 */ /* 0x000fe200078e0011 */
[----:B------:R-:W-:Y:S01]  /*115f0*/  LDSM.16.MT88.4 R36, [R220+0xb800] ;  /* 0x00b80000dc24783b */ /* 0x000fe20000004200 */
[----:B------:R-:W-:Y:S02]  /*11600*/  IMAD.MOV.U32 R212, RZ, RZ, R21 ;  /* 0x000000ffffd47224 */ /* 0x000fe400078e0015 */
[----:B--2---:R-:W-:Y:S01]  /*11610*/  FFMA.FTZ R0, R187, UR40, -R12 ;  /* 0x00000028bb007c23 */ /* 0x004fe2000801080c */
[----:B------:R-:W-:Y:S01]  /*11620*/  IMAD.MOV.U32 R187, RZ, RZ, R193 ;  /* 0x000000ffffbb7224 */ /* 0x000fe200078e00c1 */
[C---:B------:R-:W-:Y:S02]  /*11630*/  HMMA.16816.F32.BF16 R132, R8.reuse, R40, R120 ;  /* 0x000000280884723c */ /* 0x040fe40000041878 */
[----:B------:R2:W-:Y:S04]  /*11640*/  MUFU.EX2 R193, R0 ;  /* 0x0000000000c17308 */ /* 0x0005e80000000800 */
[----:B------:R-:W-:Y:S01]  /*11650*/  HMMA.16816.F32.BF16 R128, R8, R42, R112 ;  /* 0x0000002a0880723c */ /* 0x000fe20000041870 */
[----:B------:R-:W-:Y:S01]  /*11660*/  MOV R121, R30 ;  /* 0x0000001e00797202 */ /* 0x000fe20000000f00 */
[----:B------:R-:W-:Y:S01]  /*11670*/  IMAD.MOV.U32 R122, RZ, RZ, R31 ;  /* 0x000000ffff7a7224 */ /* 0x000fe200078e001f */
[----:B------:R-:W-:Y:S01]  /*11680*/  LDSM.16.MT88.4 R40, [R222+0xb800] ;  /* 0x00b80000de28783b */ /* 0x000fe20000004200 */
[----:B------:R-:W-:-:S02]  /*11690*/  IMAD.MOV.U32 R123, RZ, RZ, R28 ;  /* 0x000000ffff7b7224 */ /* 0x000fc400078e001c */
[----:B---3--:R-:W-:Y:S01]  /*116a0*/  FFMA.FTZ R4, R211, UR40, -R13 ;  /* 0x00000028d3047c23 */ /* 0x008fe2000801080d */
[----:B------:R-:W-:Y:S01]  /*116b0*/  IMAD.MOV.U32 R211, RZ, RZ, R176 ;  /* 0x000000ffffd37224 */ /* 0x000fe200078e00b0 */
[----:B------:R-:W-:Y:S01]  /*116c0*/  MOV R11, R20 ;  /* 0x00000014000b7202 */ /* 0x000fe20000000f00 */
[----:B------:R-:W-:Y:S01]  /*116d0*/  LDSM.16.MT88.4 R28, [R220+0xa800] ;  /* 0x00a80000dc1c783b */ /* 0x000fe20000004200 */
[----:B------:R-:W-:Y:S01]  /*116e0*/  IMAD.MOV.U32 R8, RZ, RZ, R182 ;  /* 0x000000ffff087224 */ /* 0x000fe200078e00b6 */
[----:B------:R-:W-:Y:S01]  /*116f0*/  MOV R115, R172 ;  /* 0x000000ac00737202 */ /* 0x000fe20000000f00 */
[----:B------:R-:W-:Y:S01]  /*11700*/  IMAD.MOV.U32 R114, RZ, RZ, R173 ;  /* 0x000000ffff727224 */ /* 0x000fe200078e00ad */
[----:B------:R-:W3:Y:S01]  /*11710*/  LDSM.16.MT88.4 R20, [R222+0x9800] ;  /* 0x00980000de14783b */ /* 0x000ee20000004200 */
[----:B--2---:R-:W-:Y:S01]  /*11720*/  LOP3.LUT R0, R3, UR23, R48, 0x96, !PT ;  /* 0x0000001703007c12 */ /* 0x004fe2000f8e9630 */
[----:B------:R-:W-:Y:S01]  /*11730*/  IMAD.MOV.U32 R48, RZ, RZ, R189 ;  /* 0x000000ffff307224 */ /* 0x000fe200078e00bd */
[----:B------:R-:W-:Y:S01]  /*11740*/  LOP3.LUT R3, R2, 0xffff, RZ, 0xc0, !PT ;  /* 0x0000ffff02037812 */ /* 0x000fe200078ec0ff */
[----:B------:R2:W5:Y:S01]  /*11750*/  MUFU.EX2 R189, R4 ;  /* 0x0000000400bd7308 */ /* 0x0005620000000800 */
[C---:B------:R-:W-:Y:S01]  /*11760*/  LOP3.LUT R2, R0.reuse, 0xffff, RZ, 0xc0, !PT ;  /* 0x0000ffff00027812 */ /* 0x040fe200078ec0ff */
[----:B------:R-:W-:Y:S01]  /*11770*/  IMAD.MOV.U32 R113, RZ, RZ, R174 ;  /* 0x000000ffff717224 */ /* 0x000fe200078e00ae */
[----:B------:R-:W-:Y:S01]  /*11780*/  SHF.R.U32.HI R5, RZ, 0x8, R3 ;  /* 0x00000008ff057819 */ /* 0x000fe20000011603 */
[----:B------:R-:W-:Y:S01]  /*11790*/  IMAD.MOV.U32 R112, RZ, RZ, R175 ;  /* 0x000000ffff707224 */ /* 0x000fe200078e00af */
[----:B------:R-:W-:Y:S01]  /*117a0*/  SHF.R.U32.HI R3, RZ, 0x8, R2 ;  /* 0x00000008ff037819 */ /* 0x000fe20000011602 */
[----:B------:R-:W-:Y:S01]  /*117b0*/  IMAD.MOV.U32 R120, RZ, RZ, R179 ;  /* 0x000000ffff787224 */ /* 0x000fe200078e00b3 */
[----:B------:R-:W-:Y:S01]  /*117c0*/  LOP3.LUT R2, R0, 0xff, RZ, 0xc0, !PT ;  /* 0x000000ff00027812 */ /* 0x000fe200078ec0ff */
[----:B------:R-:W-:Y:S01]  /*117d0*/  IMAD.MOV.U32 R9, RZ, RZ, R183 ;  /* 0x000000ffff097224 */ /* 0x000fe200078e00b7 */
[----:B------:R-:W-:Y:S01]  /*117e0*/  PRMT R17, R6, 0x5410, R5 ;  /* 0x0000541006117816 */ /* 0x000fe20000000005 */
[----:B------:R-:W-:Y:S01]  /*117f0*/  IMAD.MOV.U32 R9, RZ, RZ, R11 ;  /* 0x000000ffff097224 */ /* 0x000fe200078e000b */
[----:B------:R-:W-:-:S02]  /*11800*/  PRMT R2, R2, 0x5410, R3 ;  /* 0x0000541002027816 */ /* 0x000fc40000000003 */
[--C-:B------:R-:W-:Y:S02]  /*11810*/  SHF.R.U32.HI R3, RZ, 0x10, R0.reuse ;  /* 0x00000010ff037819 */ /* 0x100fe40000011600 */
[----:B------:R-:W-:Y:S01]  /*11820*/  SHF.R.U32.HI R6, RZ, 0x18, R0 ;  /* 0x00000018ff067819 */ /* 0x000fe20000011600 */
[----:B--2---:R-:W-:Y:S01]  /*11830*/  FFMA.FTZ R4, R210, UR40, -R13 ;  /* 0x00000028d2047c23 */ /* 0x004fe2000801080d */
[----:B------:R-:W-:Y:S02]  /*11840*/  HSET2.LE.AND R0, R2, R192, PT ;  /* 0x000000c002007233 */ /* 0x000fe40003803000 */
[----:B----4-:R-:W-:Y:S01]  /*11850*/  F2FP.BF16.F32.PACK_AB R2, R194, R195 ;  /* 0x000000c3c202723e */ /* 0x010fe200000010ff */
[----:B------:R2:W-:Y:S01]  /*11860*/  MUFU.EX2 R188, R4 ;  /* 0x0000000400bc7308 */ /* 0x0005e20000000800 */
[----:B------:R-:W-:Y:S02]  /*11870*/  LOP3.LUT R3, R3, 0xff, RZ, 0xc0, !PT ;  /* 0x000000ff03037812 */ /* 0x000fe400078ec0ff */
[----:B------:R-:W-:-:S02]  /*11880*/  LOP3.LUT R5, R7, 0xff, RZ, 0xc0, !PT ;  /* 0x000000ff07057812 */ /* 0x000fc400078ec0ff */
[----:B------:R-:W-:Y:S02]  /*11890*/  PRMT R3, R3, 0x5410, R6 ;  /* 0x0000541003037816 */ /* 0x000fe40000000006 */
[----:B------:R-:W-:Y:S01]  /*118a0*/  PRMT R7, R5, 0x5410, R15 ;  /* 0x0000541005077816 */ /* 0x000fe2000000000f */
[----:B------:R-:W-:Y:S01]  /*118b0*/  IMAD.MOV.U32 R15, RZ, RZ, R178 ;  /* 0x000000ffff0f7224 */ /* 0x000fe200078e00b2 */
[----:B------:R-:W-:Y:S02]  /*118c0*/  MOV R210, R177 ;  /* 0x000000b100d27202 */ /* 0x000fe40000000f00 */
[----:B--2---:R-:W-:Y:S01]  /*118d0*/  LOP3.LUT R4, R0, R2, RZ, 0xc0, !PT ;  /* 0x0000000200047212 */ /* 0x004fe200078ec0ff */
[----:B------:R-:W-:Y:S01]  /*118e0*/  FFMA.FTZ R2, R181, UR40, -R13 ;  /* 0x00000028b5027c23 */ /* 0x000fe2000801080d */
[----:B------:R-:W-:-:S03]  /*118f0*/  HSET2.LE.AND R0, R3, R192, PT ;  /* 0x000000c003007233 */ /* 0x000fc60003803000 */
[----:B------:R5:W2:Y:S02]  /*11900*/  MUFU.EX2 R45, R2 ;  /* 0x00000002002d7308 */ /* 0x000aa40000000800 */
[----:B-----5:R-:W-:-:S04]  /*11910*/  F2FP.BF16.F32.PACK_AB R2, R189, R190 ;  /* 0x000000bebd02723e */ /* 0x020fc800000010ff */
[----:B------:R-:W-:Y:S02]  /*11920*/  LOP3.LUT R5, R0, R2, RZ, 0xc0, !PT ;  /* 0x0000000200057212 */ /* 0x000fe400078ec0ff */
[----:B------:R-:W-:Y:S01]  /*11930*/  HSET2.LE.AND R0, R17, R192, PT ;  /* 0x000000c011007233 */ /* 0x000fe20003803000 */
[----:B------:R-:W-:Y:S01]  /*11940*/  IMAD.MOV.U32 R17, RZ, RZ, R112 ;  /* 0x000000ffff117224 */ /* 0x000fe200078e0070 */
[----:B------:R-:W-:-:S04]  /*11950*/  F2FP.BF16.F32.PACK_AB R2, R191, R193 ;  /* 0x000000c1bf02723e */ /* 0x000fc800000010ff */
[----:B------:R-:W-:Y:S02]  /*11960*/  LOP3.LUT R6, R0, R2, RZ, 0xc0, !PT ;  /* 0x0000000200067212 */ /* 0x000fe400078ec0ff */
[----:B------:R-:W-:Y:S02]  /*11970*/  HSET2.LE.AND R0, R7, R192, PT ;  /* 0x000000c007007233 */ /* 0x000fe40003803000 */
[----:B--2---:R-:W-:-:S04]  /*11980*/  F2FP.BF16.F32.PACK_AB R2, R45, R188 ;  /* 0x000000bc2d02723e */ /* 0x004fc800000010ff */
[----:B------:R-:W-:Y:S02]  /*11990*/  LOP3.LUT R7, R0, R2, RZ, 0xc0, !PT ;  /* 0x0000000200077212 */ /* 0x000fe400078ec0ff */
[----:B------:R-:W-:Y:S02]  /*119a0*/  LOP3.LUT R2, R47, UR22, R8, 0x96, !PT ;  /* 0x000000162f027c12 */ /* 0x000fe4000f8e9608 */
[----:B------:R-:W-:-:S03]  /*119b0*/  LOP3.LUT R0, R55, UR20, R46, 0x96, !PT ;  /* 0x0000001437007c12 */ /* 0x000fc6000f8e962e */
[C---:B-1----:R-:W-:Y:S06]  /*119c0*/  HMMA.16816.F32.BF16 R116, R4.reuse, R24, R136 ;  /* 0x000000180474723c */ /* 0x042fec0000041888 */
[----:B------:R-:W-:Y:S01]  /*119d0*/  HMMA.16816.F32.BF16 R140, R4, R26, R140 ;  /* 0x0000001a048c723c */ /* 0x000fe2000004188c */
[----:B------:R-:W-:Y:S01]  /*119e0*/  MOV R136, R48 ;  /* 0x0000003000887202 */ /* 0x000fe20000000f00 */
[----:B------:R-:W-:Y:S01]  /*119f0*/  IMAD.MOV.U32 R138, RZ, RZ, R114 ;  /* 0x000000ffff8a7224 */ /* 0x000fe200078e0072 */
[----:B------:R-:W-:Y:S01]  /*11a00*/  MOV R139, R113 ;  /* 0x00000071008b7202 */ /* 0x000fe20000000f00 */
[----:B------:R-:W-:-:S02]  /*11a10*/  IMAD.MOV.U32 R137, RZ, RZ, R115 ;  /* 0x000000ffff897224 */ /* 0x000fc400078e0073 */
[C---:B---3--:R-:W-:Y:S06]  /*11a20*/  HMMA.16816.F32.BF16 R172, R4.reuse, R20, R164 ;  /* 0x0000001404ac723c */ /* 0x048fec00000418a4 */
[C---:B------:R-:W-:Y:S01]  /*11a30*/  HMMA.16816.F32.BF16 R176, R4.reuse, R22, R124 ;  /* 0x0000001604b0723c */ /* 0x040fe2000004187c */
[----:B------:R-:W-:Y:S01]  /*11a40*/  IMAD.MOV.U32 R166, RZ, RZ, R187 ;  /* 0x000000ffffa67224 */ /* 0x000fe200078e00bb */
[----:B------:R-:W-:Y:S01]  /*11a50*/  MOV R165, R107 ;  /* 0x0000006b00a57202 */ /* 0x000fe20000000f00 */
[----:B------:R-:W-:Y:S02]  /*11a60*/  IMAD.MOV.U32 R167, RZ, RZ, R186 ;  /* 0x000000ffffa77224 */ /* 0x000fe400078e00ba */
[----:B------:R-:W-:Y:S01]  /*11a70*/  IMAD.MOV.U32 R164, RZ, RZ, R105 ;  /* 0x000000ffffa47224 */ /* 0x000fe200078e0069 */
        /* <DEDUP_REMOVED lines=8> */
[----:B------:R-:W-:Y:S01]  /*11b00*/  IMAD.WIDE.U32 R4, R2, -0x2daee0ad, RZ ;  /* 0xd2511f5302047825 */ /* 0x000fe200078e00ff */
[----:B------:R-:W-:-:S03]  /*11b10*/  MOV R94, R100 ;  /* 0x00000064005e7202 */ /* 0x000fc60000000f00 */
[----:B------:R-:W-:Y:S01]  /*11b20*/  IMAD.WIDE.U32 R6, R0, -0x2daee0ad, RZ ;  /* 0xd2511f5300067825 */ /* 0x000fe200078e00ff */
[----:B------:R-:W-:-:S03]  /*11b30*/  LOP3.LUT R2, R5, UR19, R184, 0x96, !PT ;  /* 0x0000001305027c12 */ /* 0x000fc6000f8e96b8 */
[----:B------:R-:W-:Y:S01]  /*11b40*/  IMAD.MOV.U32 R95, RZ, RZ, R106 ;  /* 0x000000ffff5f7224 */ /* 0x000fe200078e006a */
        /* <DEDUP_REMOVED lines=17> */
[C---:B------:R-:W-:Y:S02]  /*11c60*/  LOP3.LUT R5, R2.reuse, 0xff, RZ, 0xc0, !PT ;  /* 0x000000ff02057812 */ /* 0x040fe400078ec0ff */
[----:B------:R-:W-:Y:S02]  /*11c70*/  SHF.R.U32.HI R6, RZ, 0x18, R2 ;  /* 0x00000018ff067819 */ /* 0x000fe40000011602 */
        /* <DEDUP_REMOVED lines=8> */
[----:B------:R-:W-:Y:S01]  /*11d00*/  IMAD.MOV.U32 R240, RZ, RZ, R17 ;  /* 0x000000fffff07224 */ /* 0x000fe200078e0011 */
[----:B------:R-:W-:Y:S01]  /*11d10*/  LOP3.LUT R17, R11, UR14, R46, 0x96, !PT ;  /* 0x0000000e0b117c12 */ /* 0x000fe2000f8e962e */
[----:B------:R-:W-:Y:S01]  /*11d20*/  IMAD.MOV.U32 R218, RZ, RZ, R139 ;  /* 0x000000ffffda7224 */ /* 0x000fe200078e008b */
[----:B------:R-:W-:-:S03]  /*11d30*/  MOV R241, R121 ;  /* 0x0000007900f17202 */ /* 0x000fc60000000f00 */
[----:B------:R-:W-:Y:S08]  /*11d40*/  MUFU.EX2 R105, R2 ;  /* 0x0000000200697308 */ /* 0x000ff00000000800 */
[----:B------:R-:W-:Y:S01]  /*11d50*/  MUFU.EX2 R106, R4 ;  /* 0x00000004006a7308 */ /* 0x000fe20000000800 */
[----:B-1----:R-:W-:Y:S01]  /*11d60*/  FFMA.FTZ R0, R219, UR40, -R14 ;  /* 0x00000028db007c23 */ /* 0x002fe2000801080e */
[----:B------:R-:W-:-:S06]  /*11d70*/  IMAD.MOV.U32 R219, RZ, RZ, R122 ;  /* 0x000000ffffdb7224 */ /* 0x000fcc00078e007a */
[----:B------:R1:W2:Y:S02]  /*11d80*/  MUFU.EX2 R107, R0 ;  /* 0x00000000006b7308 */ /* 0x0002a40000000800 */
[----:B-1----:R-:W-:Y:S01]  /*11d90*/  LOP3.LUT R0, R3, UR23, R10, 0x96, !PT ;  /* 0x0000001703007c12 */ /* 0x002fe2000f8e960a */
[----:B------:R-:W-:Y:S01]  /*11da0*/  FFMA.FTZ R10, R216, UR40, -R13 ;  /* 0x00000028d80a7c23 */ /* 0x000fe2000801080d */
[----:B------:R-:W-:Y:S02]  /*11db0*/  LOP3.LUT R3, R5, 0xff, RZ, 0xc0, !PT ;  /* 0x000000ff05037812 */ /* 0x000fe400078ec0ff */
[----:B------:R-:W-:Y:S02]  /*11dc0*/  SHF.R.U32.HI R2, RZ, 0x10, R0 ;  /* 0x00000010ff027819 */ /* 0x000fe40000011600 */
[----:B------:R-:W-:Y:S02]  /*11dd0*/  PRMT R7, R3, 0x5410, R6 ;  /* 0x0000541003077816 */ /* 0x000fe40000000006 */
[----:B------:R-:W-:-:S02]  /*11de0*/  LOP3.LUT R3, R0, 0xffff, RZ, 0xc0, !PT ;  /* 0x0000ffff00037812 */ /* 0x000fc400078ec0ff */
[----:B------:R-:W-:Y:S02]  /*11df0*/  LOP3.LUT R5, R0, 0xff, RZ, 0xc0, !PT ;  /* 0x000000ff00057812 */ /* 0x000fe400078ec0ff */
[----:B------:R-:W-:Y:S02]  /*11e00*/  SHF.R.U32.HI R4, RZ, 0x18, R0 ;  /* 0x00000018ff047819 */ /* 0x000fe40000011600 */
[----:B------:R-:W-:Y:S01]  /*11e10*/  LOP3.LUT R0, R2, 0xff, RZ, 0xc0, !PT ;  /* 0x000000ff02007812 */ /* 0x000fe200078ec0ff */
[----:B------:R-:W-:Y:S01]  /*11e20*/  FFMA.FTZ R2, R245, UR40, -R16 ;  /* 0x00000028f5027c23 */ /* 0x000fe20008010810 */
[----:B------:R-:W-:Y:S02]  /*11e30*/  SHF.R.U32.HI R3, RZ, 0x8, R3 ;  /* 0x00000008ff037819 */ /* 0x000fe40000011603 */
[----:B------:R-:W-:Y:S01]  /*11e40*/  MOV R245, R138 ;  /* 0x0000008a00f57202 */ /* 0x000fe20000000f00 */
[----:B------:R1:W-:Y:S01]  /*11e50*/  MUFU.EX2 R100, R2 ;  /* 0x0000000200647308 */ /* 0x0003e20000000800 */
[----:B------:R-:W-:-:S02]  /*11e60*/  PRMT R5, R5, 0x5410, R3 ;  /* 0x0000541005057816 */ /* 0x000fc40000000003 */
[----:B------:R-:W-:Y:S02]  /*11e70*/  PRMT R3, R0, 0x5410, R4 ;  /* 0x0000541000037816 */ /* 0x000fe40000000004 */
[----:B------:R-:W-:Y:S01]  /*11e80*/  HSET2.LE.AND R0, R8, R192, PT ;  /* 0x000000c008007233 */ /* 0x000fe20003803000 */
[----:B-1----:R-:W-:Y:S01]  /*11e90*/  FFMA.FTZ R2, R244, UR40, -R16 ;  /* 0x00000028f4027c23 */ /* 0x002fe20008010810 */
[----:B------:R-:W-:-:S03]  /*11ea0*/  MOV R244, R164 ;  /* 0x000000a400f47202 */ /* 0x000fc60000000f00 */
[----:B------:R2:W1:Y:S02]  /*11eb0*/  MUFU.EX2 R55, R2 ;  /* 0x0000000200377308 */ /* 0x0004640000000800 */
[----:B--2---:R-:W-:-:S04]  /*11ec0*/  F2FP.BF16.F32.PACK_AB R2, R107, R186 ;  /* 0x000000ba6b02723e */ /* 0x004fc800000010ff */
        /* <DEDUP_REMOVED lines=11> */
[----:B------:R-:W-:Y:S01]  /*11f80*/  LOP3.LUT R2, R49, UR14, R44, 0x96, !PT ;  /* 0x0000000e31027c12 */ /* 0x000fe2000f8e962c */
[----:B------:R-:W-:Y:S02]  /*11f90*/  IMAD.MOV.U32 R44, RZ, RZ, R123 ;  /* 0x000000ffff2c7224 */ /* 0x000fe400078e007b */
[----:B------:R1:W-:Y:S01]  /*11fa0*/  MUFU.EX2 R47, R0 ;  /* 0x00000000002f7308 */ /* 0x0003e20000000800 */
[----:B------:R-:W-:Y:S01]  /*11fb0*/  IMAD.MOV.U32 R239, RZ, RZ, R165 ;  /* 0x000000ffffef7224 */ /* 0x000fe200078e00a5 */
[C---:B------:R-:W-:Y:S01]  /*11fc0*/  HMMA.16816.F32.BF16 R68, R4.reuse, R22, R68 ;  /* 0x000000160444723c */ /* 0x040fe20000041844 */
[----:B------:R-:W-:Y:S01]  /*11fd0*/  IMAD.WIDE.U32 R2, R2, -0x2daee0ad, RZ ;  /* 0xd2511f5302027825 */ /* 0x000fe200078e00ff */
[----:B------:R-:W2:Y:S04]  /*11fe0*/  LDSM.16.MT88.4 R120, [R220+0x9c00] ;  /* 0x009c0000dc78783b */ /* 0x000ea80000004200 */
[----:B------:R-:W-:Y:S01]  /*11ff0*/  HMMA.16816.F32.BF16 R124, R4, R20, R84 ;  /* 0x00000014047c723c */ /* 0x000fe20000041854 */
[----:B------:R-:W-:-:S02]  /*12000*/  LOP3.LUT R8, R2, 0xffff, RZ, 0xc0, !PT ;  /* 0x0000ffff02087812 */ /* 0x000fc400078ec0ff */
[----:B------:R-:W-:Y:S02]  /*12010*/  SHF.R.U32.HI R11, RZ, 0x10, R2 ;  /* 0x00000010ff0b7819 */ /* 0x000fe40000011602 */
[----:B------:R-:W-:Y:S01]  /*12020*/  SHF.R.U32.HI R8, RZ, 0x8, R8 ;  /* 0x00000008ff087819 */ /* 0x000fe20000011608 */
[----:B------:R-:W-:Y:S01]  /*12030*/  HMMA.16816.F32.BF16 R60, R4, R34, R60 ;  /* 0x00000022043c723c */ /* 0x000fe2000004183c */
[----:B------:R-:W-:Y:S01]  /*12040*/  LOP3.LUT R11, R11, 0xff, RZ, 0xc0, !PT ;  /* 0x000000ff0b0b7812 */ /* 0x000fe200078ec0ff */
[----:B-1----:R-:W-:Y:S01]  /*12050*/  FFMA.FTZ R0, R238, UR40, -R12 ;  /* 0x00000028ee007c23 */ /* 0x002fe2000801080c */
[----:B------:R-:W-:-:S03]  /*12060*/  IMAD.MOV.U32 R238, RZ, RZ, R95 ;  /* 0x000000ffffee7224 */ /* 0x000fc600078e005f */
[C---:B------:R-:W-:Y:S01]  /*12070*/  HMMA.16816.F32.BF16 R112, R4.reuse, R24, R108 ;  /* 0x000000180470723c */ /* 0x040fe2000004186c */
[----:B------:R1:W3:Y:S05]  /*12080*/  MUFU.EX2 R48, R0 ;  /* 0x0000000000307308 */ /* 0x0002ea0000000800 */
[C---:B------:R-:W-:Y:S06]  /*12090*/  HMMA.16816.F32.BF16 R64, R4.reuse, R28, R64 ;  /* 0x0000001c0440723c */ /* 0x040fec0000041840 */
[----:B------:R-:W-:Y:S01]  /*120a0*/  HMMA.16816.F32.BF16 R56, R4, R36, R56 ;  /* 0x000000240438723c */ /* 0x000fe20000041838 */
[----:B-1----:R-:W-:Y:S01]  /*120b0*/  FFMA.FTZ R0, R214, UR40, -R12 ;  /* 0x00000028d6007c23 */ /* 0x002fe2000801080c */
[----:B------:R-:W-:-:S04]  /*120c0*/  IMAD.MOV.U32 R214, RZ, RZ, R94 ;  /* 0x000000ffffd67224 */ /* 0x000fc800078e005e */
[C---:B------:R-:W-:Y:S01]  /*120d0*/  HMMA.16816.F32.BF16 R84, R4.reuse, R40, R132 ;  /* 0x000000280454723c */ /* 0x040fe20000041884 */
[----:B------:R1:W-:Y:S05]  /*120e0*/  MUFU.EX2 R22, R0 ;  /* 0x0000000000167308 */ /* 0x0003ea0000000800 */
[C---:B------:R-:W-:Y:S06]  /*120f0*/  HMMA.16816.F32.BF16 R24, R4.reuse, R26, R96 ;  /* 0x0000001a0418723c */ /* 0x040fec0000041860 */
[C---:B------:R-:W-:Y:S01]  /*12100*/  HMMA.16816.F32.BF16 R28, R4.reuse, R30, R80 ;  /* 0x0000001e041c723c */ /* 0x040fe20000041850 */
[----:B------:R-:W-:Y:S01]  /*12110*/  IMAD.MOV.U32 R98, RZ, RZ, R136 ;  /* 0x000000ffff627224 */ /* 0x000fe200078e0088 */
[----:B------:R-:W-:Y:S01]  /*12120*/  MOV R97, R167 ;  /* 0x000000a700617202 */ /* 0x000fe20000000f00 */
[----:B------:R-:W-:Y:S01]  /*12130*/  IMAD.MOV.U32 R96, RZ, RZ, R166 ;  /* 0x000000ffff607224 */ /* 0x000fe200078e00a6 */
[----:B------:R-:W-:Y:S01]  /*12140*/  LDSM.16.MT88.4 R80, [R220+0xbc00] ;  /* 0x00bc0000dc50783b */ /* 0x000fe20000004200 */
[----:B------:R-:W-:Y:S01]  /*12150*/  IMAD.MOV.U32 R99, RZ, RZ, R137 ;  /* 0x000000ffff637224 */ /* 0x000fe200078e0089 */
[C---:B------:R-:W-:Y:S01]  /*12160*/  HMMA.16816.F32.BF16 R160, R4.reuse, R32, R160 ;  /* 0x0000002004a0723c */ /* 0x040fe200000418a0 */
[----:B-1----:R-:W-:Y:S01]  /*12170*/  FFMA.FTZ R0, R213, UR40, -R12 ;  /* 0x00000028d5007c23 */ /* 0x002fe2000801080c */
[----:B------:R-:W-:Y:S01]  /*12180*/  MOV R213, R9 ;  /* 0x0000000900d57202 */ /* 0x000fe20000000f00 */
[----:B------:R-:W1:Y:S01]  /*12190*/  LDSM.16.MT88.4 R136, [R222+0x9c00] ;  /* 0x009c0000de88783b */ /* 0x000e620000004200 */
[----:B------:R-:W-:Y:S01]  /*121a0*/  LOP3.LUT R9, R2, 0xff, RZ, 0xc0, !PT ;  /* 0x000000ff02097812 */ /* 0x000fe200078ec0ff */
[----:B------:R4:W-:Y:S01]  /*121b0*/  MUFU.EX2 R21, R0 ;  /* 0x0000000000157308 */ /* 0x0009e20000000800 */
[----:B------:R-:W-:Y:S01]  /*121c0*/  SHF.R.U32.HI R12, RZ, 0x18, R2 ;  /* 0x00000018ff0c7819 */ /* 0x000fe20000011602 */
[--C-:B------:R-:W-:Y:S01]  /*121d0*/  FFMA.FTZ R2, R217, UR40, -R13.reuse ;  /* 0x00000028d9027c23 */ /* 0x100fe2000801080d */
[----:B------:R-:W-:Y:S01]  /*121e0*/  PRMT R15, R9, 0x5410, R8 ;  /* 0x00005410090f7816 */ /* 0x000fe20000000008 */
[C---:B------:R-:W-:Y:S01]  /*121f0*/  HMMA.16816.F32.BF16 R36, R4.reuse, R38, R152 ;  /* 0x000000260424723c */ /* 0x040fe20000041898 */
[----:B------:R-:W5:Y:S04]  /*12200*/  LDSM.16.MT88.4 R152, [R220+0xac00] ;  /* 0x00ac0000dc98783b */ /* 0x000f680000004200 */
[----:B------:R-:W5:Y:S01]  /*12210*/  LDSM.16.MT88.4 R164, [R222+0xac00] ;  /* 0x00ac0000dea4783b */ /* 0x000f620000004200 */
[----:B------:R-:W-:Y:S01]  /*12220*/  HMMA.16816.F32.BF16 R40, R4, R42, R128 ;  /* 0x0000002a0428723c */ /* 0x000fe20000041880 */
[----:B----4-:R-:W-:-:S06]  /*12230*/  FFMA.FTZ R0, R185, UR40, -R13 ;  /* 0x00000028b9007c23 */ /* 0x010fcc000801080d */
[----:B------:R-:W-:Y:S01]  /*12240*/  FFMA.FTZ R4, R251, UR40, -R16 ;  /* 0x00000028fb047c23 */ /* 0x000fe20008010810 */
[----:B------:R4:W-:Y:S08]  /*12250*/  MUFU.EX2 R20, R0 ;  /* 0x0000000000147308 */ /* 0x0009f00000000800 */
[----:B------:R-:W-:Y:S01]  /*12260*/  MUFU.EX2 R23, R4 ;  /* 0x0000000400177308 */ /* 0x000fe20000000800 */
[----:B----4-:R-:W-:Y:S01]  /*12270*/  LOP3.LUT R0, R3, UR32, R18, 0x96, !PT ;  /* 0x0000002003007c12 */ /* 0x010fe2000f8e9612 */
[----:B------:R-:W-:-:S06]  /*12280*/  FFMA.FTZ R3, R215, UR40, -R13 ;  /* 0x00000028d7037c23 */ /* 0x000fcc000801080d */
[----:B------:R4:W-:Y:S01]  /*12290*/  MUFU.EX2 R18, R2 ;  /* 0x0000000200127308 */ /* 0x0009e20000000800 */
[----:B------:R-:W-:Y:S02]  /*122a0*/  LOP3.LUT R9, R0, 0xff, RZ, 0xc0, !PT ;  /* 0x000000ff00097812 */ /* 0x000fe400078ec0ff */
[----:B------:R-:W-:-:S05]  /*122b0*/  SHF.R.U32.HI R8, RZ, 0x18, R0 ;  /* 0x00000018ff087819 */ /* 0x000fca0000011600 */
[----:B------:R3:W-:Y:S08]  /*122c0*/  MUFU.EX2 R19, R3 ;  /* 0x0000000300137308 */ /* 0x0007f00000000800 */
[----:B------:R2:W1:Y:S01]  /*122d0*/  MUFU.EX2 R13, R10 ;  /* 0x0000000a000d7308 */ /* 0x0004620000000800 */
[----:B----4-:R-:W-:-:S04]  /*122e0*/  SHF.R.U32.HI R2, RZ, 0x10, R0 ;  /* 0x00000010ff027819 */ /* 0x010fc80000011600 */
[----:B------:R-:W-:Y:S02]  /*122f0*/  LOP3.LUT R2, R2, 0xff, RZ, 0xc0, !PT ;  /* 0x000000ff02027812 */ /* 0x000fe400078ec0ff */
[----:B---3--:R-:W-:Y:S02]  /*12300*/  LOP3.LUT R3, R0, 0xffff, RZ, 0xc0, !PT ;  /* 0x0000ffff00037812 */ /* 0x008fe400078ec0ff */
[----:B------:R-:W-:Y:S02]  /*12310*/  PRMT R8, R2, 0x5410, R8 ;  /* 0x0000541002087816 */ /* 0x000fe40000000008 */
[----:B------:R-:W-:Y:S02]  /*12320*/  SHF.R.U32.HI R3, RZ, 0x8, R3 ;  /* 0x00000008ff037819 */ /* 0x000fe40000011603 */
[----:B------:R-:W-:Y:S02]  /*12330*/  F2FP.BF16.F32.PACK_AB R2, R48, R47 ;  /* 0x0000002f3002723e */ /* 0x000fe400000010ff */
[----:B------:R-:W-:Y:S01]  /*12340*/  PRMT R0, R9, 0x5410, R3 ;  /* 0x0000541009007816 */ /* 0x000fe20000000003 */
[----:B------:R-:W-:Y:S01]  /*12350*/  FFMA.FTZ R3, R247, UR40, -R14 ;  /* 0x00000028f7037c23 */ /* 0x000fe2000801080e */
[----:B--2---:R-:W-:Y:S01]  /*12360*/  PRMT R10, R11, 0x5410, R12 ;  /* 0x000054100b0a7816 */ /* 0x004fe2000000000c */
[--C-:B------:R-:W-:Y:S01]  /*12370*/  FFMA.FTZ R11, R248, UR40, -R14.reuse ;  /* 0x00000028f80b7c23 */ /* 0x100fe2000801080e */
[----:B------:R-:W-:Y:S01]  /*12380*/  FFMA.FTZ R12, R246, UR40, -R14 ;  /* 0x00000028f60c7c23 */ /* 0x000fe2000801080e */
[--C-:B------:R-:W-:Y:S01]  /*12390*/  HSET2.LE.AND R0, R0, R192.reuse, PT ;  /* 0x000000c000007233 */ /* 0x100fe20003803000 */
[----:B------:R2:W-:Y:S01]  /*123a0*/  MUFU.EX2 R35, R3 ;  /* 0x0000000300237308 */ /* 0x0005e20000000800 */
[----:B------:R-:W-:-:S02]  /*123b0*/  HSET2.LE.AND R9, R10, R192, PT ;  /* 0x000000c00a097233 */ /* 0x000fc40003803000 */
[----:B-1----:R-:W-:Y:S02]  /*123c0*/  F2FP.BF16.F32.PACK_AB R10, R13, R18 ;  /* 0x000000120d0a723e */ /* 0x002fe400000010ff */
[----:B------:R-:W-:Y:S02]  /*123d0*/  LOP3.LUT R92, R0, R2, RZ, 0xc0, !PT ;  /* 0x00000002005c7212 */ /* 0x000fe400078ec0ff */
[----:B------:R-:W-:Y:S01]  /*123e0*/  HSET2.LE.AND R0, R8, R192, PT ;  /* 0x000000c008007233 */ /* 0x000fe20003803000 */
[----:B------:R-:W-:Y:S01]  /*123f0*/  MUFU.EX2 R33, R11 ;  /* 0x0000000b00217308 */ /* 0x000fe20000000800 */
[----:B------:R-:W-:Y:S02]  /*12400*/  F2FP.BF16.F32.PACK_AB R2, R19, R20 ;  /* 0x000000141302723e */ /* 0x000fe400000010ff */
[----:B------:R-:W-:Y:S02]  /*12410*/  F2FP.BF16.F32.PACK_AB R8, R21, R22 ;  /* 0x000000161508723e */ /* 0x000fe400000010ff */
[----:B------:R-:W-:-:S02]  /*12420*/  LOP3.LUT R93, R0, R2, RZ, 0xc0, !PT ;  /* 0x00000002005d7212 */ /* 0x000fc400078ec0ff */
[----:B------:R-:W-:Y:S01]  /*12430*/  LOP3.LUT R95, R9, R10, RZ, 0xc0, !PT ;  /* 0x0000000a095f7212 */ /* 0x000fe200078ec0ff */
[----:B------:R1:W3:Y:S01]  /*12440*/  MUFU.EX2 R32, R12 ;  /* 0x0000000c00207308 */ /* 0x0002e20000000800 */
[----:B--2---:R-:W-:-:S07]  /*12450*/  FFMA.FTZ R3, R249, UR40, -R14 ;  /* 0x00000028f9037c23 */ /* 0x004fce000801080e */
[----:B------:R2:W-:Y:S01]  /*12460*/  MUFU.EX2 R34, R3 ;  /* 0x0000000300227308 */ /* 0x0005e20000000800 */
[----:B-1----:R-:W-:Y:S01]  /*12470*/  FFMA.FTZ R12, R238, R50, R214 ;  /* 0x00000032ee0c7223 */ /* 0x002fe200000100d6 */
[----:B------:R-:W-:Y:S02]  /*12480*/  MOV R214, R98 ;  /* 0x0000006200d67202 */ /* 0x000fe40000000f00 */
[----:B------:R-:W-:Y:S01]  /*12490*/  MOV R238, R239 ;  /* 0x000000ef00ee7202 */ /* 0x000fe20000000f00 */
[----:B------:R-:W-:Y:S01]  /*124a0*/  IMAD.MOV.U32 R239, RZ, RZ, R99 ;  /* 0x000000ffffef7224 */ /* 0x000fe200078e0063 */
[----:B--2---:R-:W-:-:S05]  /*124b0*/  HSET2.LE.AND R3, R15, R192, PT ;  /* 0x000000c00f037233 */ /* 0x004fca0003803000 */
[----:B------:R-:W-:Y:S01]  /*124c0*/  LOP3.LUT R94, R3, R8, RZ, 0xc0, !PT ;  /* 0x00000008035e7212 */ /* 0x000fe200078ec0ff */
[----:B------:R-:W-:Y:S01]  /*124d0*/  IMAD.WIDE.U32 R2, R17, -0x2daee0ad, RZ ;  /* 0xd2511f5311027825 */ /* 0x000fe200078e00ff */
[----:B------:R-:W1:Y:S04]  /*124e0*/  LDSM.16.MT88.4 R8, [R222+0xbc00] ;  /* 0x00bc0000de08783b */ /* 0x000e680000004200 */
[----:B------:R-:W-:Y:S01]  /*124f0*/  LOP3.LUT R0, R3, UR32, R54, 0x96, !PT ;  /* 0x0000002003007c12 */ /* 0x000fe2000f8e9636 */
[----:B------:R-:W-:Y:S01]  /*12500*/  HMMA.16816.F32.BF16 R108, R92, R120, R116 ;  /* 0x000000785c6c723c */ /* 0x000fe20000041874 */
[----:B------:R-:W-:Y:S02]  /*12510*/  LOP3.LUT R3, R2, 0xffff, RZ, 0xc0, !PT ;  /* 0x0000ffff02037812 */ /* 0x000fe400078ec0ff */
[----:B------:R-:W-:-:S02]  /*12520*/  SHF.R.U32.HI R5, RZ, 0x10, R2 ;  /* 0x00000010ff057819 */ /* 0x000fc40000011602 */
[----:B------:R-:W-:Y:S01]  /*12530*/  SHF.R.U32.HI R4, RZ, 0x8, R3 ;  /* 0x00000008ff047819 */ /* 0x000fe20000011603 */
[----:B------:R-:W-:Y:S01]  /*12540*/  FFMA.FTZ R3, R44, UR40, -R16 ;  /* 0x000000282c037c23 */ /* 0x000fe20008010810 */
[----:B------:R-:W-:Y:S01]  /*12550*/  LOP3.LUT R6, R2, 0xff, RZ, 0xc0, !PT ;  /* 0x000000ff02067812 */ /* 0x000fe200078ec0ff */
[----:B------:R-:W-:Y:S01]  /*12560*/  IMAD.MOV.U32 R44, RZ, RZ, R97 ;  /* 0x000000ffff2c7224 */ /* 0x000fe200078e0061 */
[----:B------:R-:W-:Y:S01]  /*12570*/  SHF.R.U32.HI R7, RZ, 0x18, R2 ;  /* 0x00000018ff077819 */ /* 0x000fe20000011602 */
[----:B------:R2:W-:Y:S01]  /*12580*/  MUFU.EX2 R17, R3 ;  /* 0x0000000300117308 */ /* 0x0005e20000000800 */
[----:B------:R-:W-:Y:S01]  /*12590*/  FFMA.FTZ R2, R250, UR40, -R16 ;  /* 0x00000028fa027c23 */ /* 0x000fe20008010810 */
[----:B------:R-:W-:Y:S01]  /*125a0*/  PRMT R6, R6, 0x5410, R4 ;  /* 0x0000541006067816 */ /* 0x000fe20000000004 */
[----:B------:R-:W-:Y:S01]  /*125b0*/  HMMA.16816.F32.BF16 R128, R92, R136, R172 ;  /* 0x000000885c80723c */ /* 0x000fe200000418ac */
[----:B------:R-:W-:-:S04]  /*125c0*/  LOP3.LUT R4, R0, 0xff, RZ, 0xc0, !PT ;  /* 0x000000ff00047812 */ /* 0x000fc800078ec0ff */
[----:B------:R4:W-:Y:S01]  /*125d0*/  MUFU.EX2 R15, R2 ;  /* 0x00000002000f7308 */ /* 0x0009e20000000800 */
[C---:B------:R-:W-:Y:S06]  /*125e0*/  HMMA.16816.F32.BF16 R132, R92.reuse, R138, R176 ;  /* 0x0000008a5c84723c */ /* 0x040fec00000418b0 */
[----:B------:R-:W-:Y:S01]  /*125f0*/  HMMA.16816.F32.BF16 R116, R92, R122, R140 ;  /* 0x0000007a5c74723c */ /* 0x000fe2000004188c */
[----:B--2---:R-:W-:Y:S01]  /*12600*/  LOP3.LUT R3, R5, 0xff, RZ, 0xc0, !PT ;  /* 0x000000ff05037812 */ /* 0x004fe200078ec0ff */
[----:B------:R-:W-:Y:S01]  /*12610*/  FFMA.FTZ R5, R213, UR40, -R16 ;  /* 0x00000028d5057c23 */ /* 0x000fe20008010810 */
[----:B------:R-:W-:-:S02]  /*12620*/  IMAD.MOV.U32 R213, RZ, RZ, R96 ;  /* 0x000000ffffd57224 */ /* 0x000fc400078e0060 */
[----:B------:R-:W-:Y:S01]  /*12630*/  PRMT R7, R3, 0x5410, R7 ;  /* 0x0000541003077816 */ /* 0x000fe20000000007 */
[----:B------:R2:W1:Y:S01]  /*12640*/  MUFU.EX2 R14, R5 ;  /* 0x00000005000e7308 */ /* 0x0004620000000800 */
[--C-:B------:R-:W-:Y:S01]  /*12650*/  SHF.R.U32.HI R3, RZ, 0x10, R0.reuse ;  /* 0x00000010ff037819 */ /* 0x100fe20000011600 */
[C---:B-----5:R-:W-:Y:S01]  /*12660*/  HMMA.16816.F32.BF16 R144, R92.reuse, R152, R144 ;  /* 0x000000985c90723c */ /* 0x060fe20000041890 */
[----:B----4-:R-:W-:Y:S02]  /*12670*/  LOP3.LUT R2, R0, 0xffff, RZ, 0xc0, !PT ;  /* 0x0000ffff00027812 */ /* 0x010fe400078ec0ff */
[----:B------:R-:W-:Y:S02]  /*12680*/  SHF.R.U32.HI R0, RZ, 0x18, R0 ;  /* 0x00000018ff007819 */ /* 0x000fe40000011600 */
[----:B------:R-:W-:Y:S01]  /*12690*/  SHF.R.U32.HI R2, RZ, 0x8, R2 ;  /* 0x00000008ff027819 */ /* 0x000fe20000011602 */
[----:B------:R-:W-:Y:S01]  /*126a0*/  HMMA.16816.F32.BF16 R148, R92, R154, R148 ;  /* 0x0000009a5c94723c */ /* 0x000fe20000041894 */
[----:B------:R-:W-:-:S02]  /*126b0*/  LOP3.LUT R3, R3, 0xff, RZ, 0xc0, !PT ;  /* 0x000000ff03037812 */ /* 0x000fc400078ec0ff */
[----:B------:R-:W-:Y:S02]  /*126c0*/  PRMT R4, R4, 0x5410, R2 ;  /* 0x0000541004047816 */ /* 0x000fe40000000002 */
[----:B------:R-:W-:Y:S01]  /*126d0*/  PRMT R2, R3, 0x5410, R0 ;  /* 0x0000541003027816 */ /* 0x000fe20000000000 */
[C---:B------:R-:W-:Y:S01]  /*126e0*/  HMMA.16816.F32.BF16 R156, R92.reuse, R164, R156 ;  /* 0x000000a45c9c723c */ /* 0x040fe2000004189c */
[--C-:B------:R-:W-:Y:S02]  /*126f0*/  HSET2.LE.AND R3, R7, R192.reuse, PT ;  /* 0x000000c007037233 */ /* 0x100fe40003803000 */
[--C-:B------:R-:W-:Y:S02]  /*12700*/  HSET2.LE.AND R0, R6, R192.reuse, PT ;  /* 0x000000c006007233 */ /* 0x100fe40003803000 */
[----:B------:R-:W-:Y:S01]  /*12710*/  HSET2.LE.AND R7, R2, R192, PT ;  /* 0x000000c002077233 */ /* 0x000fe20003803000 */
[----:B------:R-:W-:Y:S01]  /*12720*/  HMMA.16816.F32.BF16 R168, R92, R166, R168 ;  /* 0x000000a65ca8723c */ /* 0x000fe200000418a8 */
[----:B---3--:R-:W-:-:S02]  /*12730*/  F2FP.BF16.F32.PACK_AB R2, R32, R33 ;  /* 0x000000212002723e */ /* 0x008fc400000010ff */
[----:B--2---:R-:W-:Y:S02]  /*12740*/  HSET2.LE.AND R5, R4, R192, PT ;  /* 0x000000c004057233 */ /* 0x004fe40003803000 */
[----:B------:R-:W-:Y:S01]  /*12750*/  LOP3.LUT R98, R0, R2, RZ, 0xc0, !PT ;  /* 0x0000000200627212 */ /* 0x000fe200078ec0ff */
[----:B------:R-:W-:Y:S01]  /*12760*/  FFMA.FTZ R2, R244, R51, R239 ;  /* 0x00000033f4027223 */ /* 0x000fe200000100ef */
[----:B-1----:R-:W-:Y:S01]  /*12770*/  F2FP.BF16.F32.PACK_AB R0, R14, R23 ;  /* 0x000000170e00723e */ /* 0x002fe200000010ff */
[----:B------:R-:W-:Y:S01]  /*12780*/  HMMA.16816.F32.BF16 R72, R92, R80, R72 ;  /* 0x000000505c48723c */ /* 0x000fe20000041848 */
[----:B------:R-:W-:Y:S02]  /*12790*/  F2FP.BF16.F32.PACK_AB R4, R15, R17 ;  /* 0x000000110f04723e */ /* 0x000fe400000010ff */
[----:B------:R-:W-:Y:S02]  /*127a0*/  F2FP.BF16.F32.PACK_AB R6, R34, R35 ;  /* 0x000000232206723e */ /* 0x000fe400000010ff */
[----:B------:R-:W-:Y:S01]  /*127b0*/  LOP3.LUT R97, R7, R0, RZ, 0xc0, !PT ;  /* 0x0000000007617212 */ /* 0x000fe200078ec0ff */
[----:B------:R-:W-:Y:S01]  /*127c0*/  FFMA.FTZ R0, R213, R53, R44 ;  /* 0x00000035d5007223 */ /* 0x000fe2000001002c */
[----:B------:R-:W-:Y:S01]  /*127d0*/  LOP3.LUT R99, R3, R4, RZ, 0xc0, !PT ;  /* 0x0000000403637212 */ /* 0x000fe200078ec0ff */
[----:B------:R-:W-:Y:S01]  /*127e0*/  FFMA.FTZ R3, R238, R52, R214 ;  /* 0x00000034ee037223 */ /* 0x000fe200000100d6 */
        /* <DEDUP_REMOVED lines=66> */
[----:B------:R-:W-:Y:S01]  /*12c10*/  HMMA.16816.F32.BF16 R76, R92, R82, R76 ;  /* 0x000000525c4c723c */ /* 0x000fe2000004184c */
[----:B------:R1:W-:Y:S05]  /*12c20*/  STL [R1+0x64], R2 ;  /* 0x0000640201007387 */ /* 0x0003ea0000100800 */
        /* <DEDUP_REMOVED lines=13> */
.L_x_797:
[----:B------:R-:W-:-:S06]  /*12d00*/  UISETP.GT.AND UP0, UPT, UR31, UR24, UPT ;  /* 0x000000181f00728c */ /* 0x000fcc000bf04270 */
[----:B------:R-:W-:-:S13]  /*12d10*/  PLOP3.LUT P0, PT, PT, PT, UP0, 0x80, 0x0 ;  /* 0x000000000000781c */ /* 0x000fda0003f0f008 */
[----:B------:R-:W-:Y:S05]  /*12d20*/  @!P0 BRA `(.L_x_800) ;  /* 0x0000005c00048947 */ /* 0x000fea0003800000 */
[----:B------:R-:W2:Y:S01]  /*12d30*/  LDL.LU R2, [R1+0x20] ;  /* 0x0000200001027983 */ /* 0x000ea20000300800 */
[----:B------:R-:W1:Y:S01]  /*12d40*/  LDC.U8 R3, c[0x0][0x388] ;  /* 0x0000e200ff037b82 */ /* 0x000e620000000000 */
[----:B------:R-:W-:Y:S01]  /*12d50*/  MOV R100, R103 ;  /* 0x0000006700647202 */ /* 0x000fe20000000f00 */
[----:B------:R-:W-:Y:S01]  /*12d60*/  USHF.L.U64.HI UR33, UR38, 0x1, UR33 ;  /* 0x0000000126217899 */ /* 0x000fe20008010221 */
[----:B------:R-:W3:Y:S01]  /*12d70*/  LDL.LU R4, [R1+0x38] ;  /* 0x0000380001047983 */ /* 0x000ee20000300800 */
[----:B------:R-:W-:Y:S01]  /*12d80*/  MOV R106, R101 ;  /* 0x00000065006a7202 */ /* 0x000fe20000000f00 */
[----:B------:R-:W-:Y:S01]  /*12d90*/  ULDC UR4, c[0x0][0x2ec] ;  /* 0x0000bb0000047ab9 */ /* 0x000fe20000000800 */
[----:B------:R-:W-:Y:S01]  /*12da0*/  MOV R105, R102 ;  /* 0x0000006600697202 */ /* 0x000fe20000000f00 */
[----:B------:R-:W4:Y:S01]  /*12db0*/  LDL.LU R5, [R1+0x18] ;  /* 0x0000180001057983 */ /* 0x000f220000300800 */
[----:B------:R-:W-:Y:S01]  /*12dc0*/  ULDC.64 UR6, c[0x0][0x218] ;  /* 0x0000860000067ab9 */ /* 0x000fe20000000a00 */
[----:B------:R-:W-:Y:S01]  /*12dd0*/  ULDC.64 UR10, c[0x0][0x220] ;  /* 0x00008800000a7ab9 */ /* 0x000fe20000000a00 */
[----:B------:R-:W-:Y:S01]  /*12de0*/  ULDC.64 UR8, c[0x0][0x248] ;  /* 0x0000920000087ab9 */ /* 0x000fe20000000a00 */
[----:B------:R-:W5:Y:S01]  /*12df0*/  LDL.LU R0, [R1+0x48] ;  /* 0x0000480001007983 */ /* 0x000f620000300800 */
[----:B------:R-:W-:Y:S01]  /*12e00*/  USHF.L.U32 UR38, UR38, 0x1, URZ ;  /* 0x0000000126267899 */ /* 0x000fe2000800063f */
[----:B-1----:R-:W-:-:S02]  /*12e10*/  PRMT R3, R3, 0x7054, R3 ;  /* 0x0000705403037816 */ /* 0x002fc40000000003 */
[----:B------:R-:W-:Y:S01]  /*12e20*/  MOV R3, R104 ;  /* 0x0000006800037202 */ /* 0x000fe20000000f00 */
[----:B----4-:R-:W-:-:S04]  /*12e30*/  IMAD.WIDE.U32 R8, R5, -0x326172a9, RZ ;  /* 0xcd9e8d5705087825 */ /* 0x010fc800078e00ff */
[----:B-----5:R-:W-:Y:S01]  /*12e40*/  IMAD.WIDE.U32 R6, R0, -0x326172a9, RZ ;  /* 0xcd9e8d5700067825 */ /* 0x020fe200078e00ff */
[----:B------:R-:W-:Y:S01]  /*12e50*/  STL.64 [R1+0x50], R8 ;  /* 0x0000500801007387 */ /* 0x000fe20000100a00 */
[-C--:B--2---:R-:W-:Y:S02]  /*12e60*/  LOP3.LUT R0, R9, R2.reuse, RZ, 0x3c, !PT ;  /* 0x0000000209007212 */ /* 0x084fe400078e3cff */
[----:B---3--:R-:W-:Y:S01]  /*12e70*/  IMAD.WIDE.U32 R4, R4, -0x2daee0ad, RZ ;  /* 0xd2511f5304047825 */ /* 0x008fe200078e00ff */
[----:B------:R1:W-:Y:S01]  /*12e80*/  STL.64 [R1+0x48], R6 ;  /* 0x0000480601007387 */ /* 0x0003e20000100a00 */
[----:B------:R-:W-:-:S03]  /*12e90*/  LOP3.LUT R2, R7, R2, RZ, 0x3c, !PT ;  /* 0x0000000207027212 */ /* 0x000fc600078e3cff */
[----:B------:R2:W-:Y:S04]  /*12ea0*/  STL.64 [R1+0x10], R4 ;  /* 0x0000100401007387 */ /* 0x0005e80000100a00 */
[----:B-1----:R-:W3:Y:S04]  /*12eb0*/  LDL.LU.64 R6, [R1+0x30] ;  /* 0x0000300001067983 */ /* 0x002ee80000300a00 */
[----:B--2---:R-:W3:Y:S01]  /*12ec0*/  LDL.LU.64 R4, [R1+0x40] ;  /* 0x0000400001047983 */ /* 0x004ee20000300a00 */
[----:B------:R-:W-:-:S04]  /*12ed0*/  IMAD.WIDE.U32 R10, R0, -0x2daee0ad, RZ ;  /* 0xd2511f53000a7825 */ /* 0x000fc800078e00ff */
[----:B------:R-:W-:Y:S01]  /*12ee0*/  IMAD.WIDE.U32 R8, R2, -0x2daee0ad, RZ ;  /* 0xd2511f5302087825 */ /* 0x000fe200078e00ff */
[----:B------:R1:W-:Y:S04]  /*12ef0*/  STL.64 [R1+0x28], R10 ;  /* 0x0000280a01007387 */ /* 0x0003e80000100a00 */
[----:B------:R1:W-:Y:S01]  /*12f00*/  STL.64 [R1+0x20], R8 ;  /* 0x0000200801007387 */ /* 0x0003e20000100a00 */
[----:B---3--:R-:W-:-:S05]  /*12f10*/  MOV R5, R7 ;  /* 0x0000000700057202 */ /* 0x008fca0000000f00 */
[----:B------:R1:W-:Y:S01]  /*12f20*/  STL.64 [R1+0x68], R4 ;  /* 0x0000680401007387 */ /* 0x0003e20000100a00 */
[----:B------:R-:W-:Y:S05]  /*12f30*/  BRA `(.L_x_801) ;  /* 0x0000000000707947 */ /* 0x000fea0003800000 */
.L_x_803:
        /* <DEDUP_REMOVED lines=28> */
.L_x_801:
        /* <DEDUP_REMOVED lines=29> */
[CC--:B------:R-:W-:Y:S02]  /*132d0*/  ISETP.GE.AND P0, PT, R0.reuse, R226.reuse, PT ;  /* 0x000000e20000720c */ /* 0x0c0fe40003f06270 */
        /* <DEDUP_REMOVED lines=135> */
[-C--:B------:R-:W-:Y:S03]  /*13b50*/  ISETP.GE.AND P3, PT, R0, R229.reuse, PT ;  /* 0x000000e50000720c */ /* 0x080fe60003f66270 */
[----:B------:R-:W-:Y:S01]  /*13b60*/  FSEL R182, R6, -INF , !P0 ;  /* 0xff80000006b67808 */ /* 0x000fe20004000000 */
[-C--:B-1----:R-:W-:Y:S03]  /*13b70*/  HMMA.16816.F32.BF16 R20, R212, R176.reuse, R20 ;  /* 0x000000b0d414723c */ /* 0x082fe60000041814 */
[----:B------:R-:W-:Y:S02]  /*13b80*/  ISETP.GE.OR P3, PT, R0, R232, !P3 ;  /* 0x000000e80000720c */ /* 0x000fe40005f66670 */
[----:B------:R-:W-:Y:S01]  /*13b90*/  FSEL R189, R7, -INF , !P2 ;  /* 0xff80000007bd7808 */ /* 0x000fe20005000000 */
[C---:B------:R-:W-:Y:S04]  /*13ba0*/  HMMA.16816.F32.BF16 R24, R172.reuse, R176, R24 ;  /* 0x000000b0ac18723c */ /* 0x040fe80000041818 */
[----:B------:R-:W-:Y:S02]  /*13bb0*/  ISETP.GE.AND P0, PT, R2, R229, PT ;  /* 0x000000e50200720c */ /* 0x000fe40003f06270 */
[----:B------:R-:W-:Y:S01]  /*13bc0*/  FSEL R188, R8, -INF , !P3 ;  /* 0xff80000008bc7808 */ /* 0x000fe20005800000 */
[-C--:B------:R-:W-:Y:S03]  /*13bd0*/  HMMA.16816.F32.BF16 R28, R172, R178.reuse, R28 ;  /* 0x000000b2ac1c723c */ /* 0x080fe6000004181c */
[-C--:B------:R-:W-:Y:S02]  /*13be0*/  ISETP.GE.AND P2, PT, R2, R228.reuse, PT ;  /* 0x000000e40200720c */ /* 0x080fe40003f46270 */
[----:B------:R-:W-:Y:S01]  /*13bf0*/  FSEL R101, R4, -INF , !P4 ;  /* 0xff80000004657808 */ /* 0x000fe20006000000 */
[C---:B------:R-:W-:Y:S01]  /*13c00*/  HMMA.16816.F32.BF16 R32, R212.reuse, R178, R32 ;  /* 0x000000b2d420723c */ /* 0x040fe20000041820 */
[----:B------:R-:W1:Y:S03]  /*13c10*/  LDSM.16.M88.4 R4, [R223+0x8800] ;  /* 0x00880000df04783b */ /* 0x000e660000000200 */
[C---:B------:R-:W-:Y:S02]  /*13c20*/  ISETP.GE.AND P4, PT, R0.reuse, R228, PT ;  /* 0x000000e40000720c */ /* 0x040fe40003f86270 */
[----:B------:R-:W-:Y:S02]  /*13c30*/  FSEL R191, R9, -INF , !P6 ;  /* 0xff80000009bf7808 */ /* 0x000fe40007000000 */
[----:B------:R-:W-:Y:S02]  /*13c40*/  ISETP.GE.OR P4, PT, R0, R230, !P4 ;  /* 0x000000e60000720c */ /* 0x000fe40006786670 */
[----:B------:R-:W-:Y:S02]  /*13c50*/  ISETP.GE.AND P3, PT, R2, R226, PT ;  /* 0x000000e20200720c */ /* 0x000fe40003f66270 */
[----:B------:R-:W-:Y:S02]  /*13c60*/  FSEL R190, R10, -INF , !P4 ;  /* 0xff8000000abe7808 */ /* 0x000fe40006000000 */
[----:B------:R-:W-:Y:S02]  /*13c70*/  FSEL R192, R11, -INF , !P1 ;  /* 0xff8000000bc07808 */ /* 0x000fe40004800000 */
[C---:B------:R-:W-:Y:S01]  /*13c80*/  ISETP.GE.OR P0, PT, R2.reuse, R232, !P0 ;  /* 0x000000e80200720c */ /* 0x040fe20004706670 */
[----:B------:R-:W2:Y:S01]  /*13c90*/  LDSM.16.M88.4 R8, [R223+0x8c00] ;  /* 0x008c0000df08783b */ /* 0x000ea20000000200 */
[C---:B------:R-:W-:Y:S01]  /*13ca0*/  ISETP.GE.OR P2, PT, R2.reuse, R230, !P2 ;  /* 0x000000e60200720c */ /* 0x040fe20005746670 */
[----:B------:R-:W-:Y:S04]  /*13cb0*/  DEPBAR.LE SB0, 0x0 ;  /* 0x000080000000791a */ /* 0x000fe80000000000 */
[----:B------:R-:W-:Y:S01]  /*13cc0*/  BAR.SYNC.DEFER_BLOCKING 0x0 ;  /* 0x0000000000007b1d */ /* 0x000fe20000010000 */
[----:B------:R-:W-:Y:S01]  /*13cd0*/  ISETP.GE.OR P3, PT, R2, R231, !P3 ;  /* 0x000000e70200720c */ /* 0x000fe20005f66670 */
[----:B------:R-:W-:Y:S01]  /*13ce0*/  VIADD R2, R0, 0x9 ;  /* 0x0000000900027836 */ /* 0x000fe20000000000 */
[----:B------:R-:W-:Y:S02]  /*13cf0*/  FSEL R193, R12, -INF , !P0 ;  /* 0xff8000000cc17808 */ /* 0x000fe40004000000 */
[----:B------:R-:W-:Y:S02]  /*13d00*/  FSEL R195, R14, -INF , !P2 ;  /* 0xff8000000ec37808 */ /* 0x000fe40005000000 */
[C---:B------:R-:W-:Y:S02]  /*13d10*/  ISETP.GE.AND P4, PT, R2.reuse, R229, PT ;  /* 0x000000e50200720c */ /* 0x040fe40003f86270 */
[C---:B------:R-:W-:Y:S02]  /*13d20*/  ISETP.GE.AND P1, PT, R2.reuse, R228, PT ;  /* 0x000000e40200720c */ /* 0x040fe40003f26270 */
[C---:B------:R-:W-:Y:S02]  /*13d30*/  ISETP.GE.AND P6, PT, R2.reuse, R227, PT ;  /* 0x000000e30200720c */ /* 0x040fe40003fc6270 */
[C---:B------:R-:W-:Y:S02]  /*13d40*/  ISETP.GE.AND P0, PT, R2.reuse, R226, PT ;  /* 0x000000e20200720c */ /* 0x040fe40003f06270 */
[C---:B------:R-:W-:Y:S01]  /*13d50*/  ISETP.GE.OR P4, PT, R2.reuse, R232, !P4 ;  /* 0x000000e80200720c */ /* 0x040fe20006786670 */
[-C--:B-1----:R-:W-:Y:S05]  /*13d60*/  HMMA.16816.F32.BF16 R36, R212, R4.reuse, R36 ;  /* 0x00000004d424723c */ /* 0x082fea0000041824 */
[C---:B------:R-:W-:Y:S01]  /*13d70*/  ISETP.GE.OR P1, PT, R2.reuse, R230, !P1 ;  /* 0x000000e60200720c */ /* 0x040fe20004f26670 */
[C---:B------:R-:W-:Y:S04]  /*13d80*/  HMMA.16816.F32.BF16 R40, R172.reuse, R4, R40 ;  /* 0x00000004ac28723c */ /* 0x040fe80000041828 */
[C---:B------:R-:W-:Y:S02]  /*13d90*/  ISETP.GE.OR P6, PT, R2.reuse, R233, !P6 ;  /* 0x000000e90200720c */ /* 0x040fe400077c6670 */
[----:B------:R-:W-:Y:S01]  /*13da0*/  ISETP.GE.OR P0, PT, R2, R231, !P0 ;  /* 0x000000e70200720c */ /* 0x000fe20004706670 */
[C---:B------:R-:W-:Y:S01]  /*13db0*/  VIADD R2, R0.reuse, 0x10 ;  /* 0x0000001000027836 */ /* 0x040fe20000000000 */
[----:B------:R-:W-:Y:S01]  /*13dc0*/  FSEL R194, R13, -INF , !P4 ;  /* 0xff8000000dc27808 */ /* 0x000fe20006000000 */
[-C--:B------:R-:W-:Y:S03]  /*13dd0*/  HMMA.16816.F32.BF16 R44, R172, R6.reuse, R44 ;  /* 0x00000006ac2c723c */ /* 0x080fe6000004182c */
[----:B------:R-:W-:Y:S01]  /*13de0*/  FSEL R196, R15, -INF , !P1 ;  /* 0xff8000000fc47808 */ /* 0x000fe20004800000 */
[----:B------:R-:W-:Y:S01]  /*13df0*/  VIADD R5, R0, 0x30 ;  /* 0x0000003000057836 */ /* 0x000fe20000000000 */
[----:B------:R-:W-:Y:S01]  /*13e00*/  FSEL R16, R16, -INF , !P5 ;  /* 0xff80000010107808 */ /* 0x000fe20006800000 */
[C---:B------:R-:W-:Y:S04]  /*13e10*/  HMMA.16816.F32.BF16 R48, R212.reuse, R6, R48 ;  /* 0x00000006d430723c */ /* 0x040fe80000041830 */
[----:B------:R-:W-:Y:S01]  /*13e20*/  ISETP.GE.AND P1, PT, R2, R227, PT ;  /* 0x000000e30200720c */ /* 0x000fe20003f26270 */
[----:B------:R-:W-:Y:S01]  /*13e30*/  VIADD R4, R0, 0x31 ;  /* 0x0000003100047836 */ /* 0x000fe20000000000 */
[C---:B------:R-:W-:Y:S01]  /*13e40*/  ISETP.GE.AND P2, PT, R2.reuse, R226, PT ;  /* 0x000000e20200720c */ /* 0x040fe20003f46270 */
        /* <DEDUP_REMOVED lines=8> */
[-C--:B------:R-:W-:Y:S03]  /*13ed0*/  HMMA.16816.F32.BF16 R60, R172, R10.reuse, R60 ;  /* 0x0000000aac3c723c */ /* 0x080fe6000004183c */
[C---:B------:R-:W-:Y:S02]  /*13ee0*/  ISETP.GE.OR P4, PT, R2.reuse, R232, !P4 ;  /* 0x000000e80200720c */ /* 0x040fe40006786670 */
[----:B------:R-:W-:Y:S01]  /*13ef0*/  ISETP.GE.OR P5, PT, R2, R230, !P5 ;  /* 0x000000e60200720c */ /* 0x000fe20006fa6670 */
[----:B------:R-:W-:Y:S01]  /*13f00*/  VIADD R2, R0, 0x11 ;  /* 0x0000001100027836 */ /* 0x000fe20000000000 */
[----:B------:R-:W-:Y:S01]  /*13f10*/  FSEL R17, R17, -INF , !P6 ;  /* 0xff80000011117808 */ /* 0x000fe20007000000 */
[----:B------:R-:W-:Y:S04]  /*13f20*/  HMMA.16816.F32.BF16 R64, R212, R10, R64 ;  /* 0x0000000ad440723c */ /* 0x000fe80000041840 */
        /* <DEDUP_REMOVED lines=62> */
[----:B------:R-:W-:Y:S02]  /*14310*/  ISETP.GE.OR P5, PT, R2, R230, !P5 ;  /* 0x000000e60200720c */ /* 0x000fe40006fa6670 */
[----:B------:R-:W-:Y:S02]  /*14320*/  FMNMX.FTZ R2, R101, R3, !PT ;  /* 0x0000000365027209 */ /* 0x000fe40007810000 */
[----:B------:R-:W-:Y:S02]  /*14330*/  FSEL R239, R37, -INF , !P4 ;  /* 0xff80000025ef7808 */ /* 0x000fe40006000000 */
[----:B------:R-:W-:Y:S02]  /*14340*/  FMNMX.FTZ R2, R183, R2, !PT ;  /* 0x00000002b7027209 */ /* 0x000fe40007810000 */
[----:B------:R-:W-:Y:S02]  /*14350*/  ISETP.GE.AND P4, PT, R7, R227, PT ;  /* 0x000000e30700720c */ /* 0x000fe40003f86270 */
[----:B------:R-:W-:Y:S02]  /*14360*/  FMNMX.FTZ R2, R16, R2, !PT ;  /* 0x0000000210027209 */ /* 0x000fe40007810000 */
[----:B------:R-:W-:Y:S02]  /*14370*/  FSEL R243, R39, -INF , !P0 ;  /* 0xff80000027f37808 */ /* 0x000fe40004000000 */
[----:B------:R-:W-:Y:S02]  /*14380*/  ISETP.GE.OR P0, PT, R7, R233, !P4 ;  /* 0x000000e90700720c */ /* 0x000fe40006706670 */
[----:B------:R-:W-:Y:S01]  /*14390*/  FMNMX.FTZ R8, R17, R2, !PT ;  /* 0x0000000211087209 */ /* 0x000fe20007810000 */
[----:B------:R-:W-:Y:S01]  /*143a0*/  VIADD R2, R0, 0x38 ;  /* 0x0000003800027836 */ /* 0x000fe20000000000 */
[----:B------:R-:W-:Y:S01]  /*143b0*/  FSEL R217, R48, -INF , !P0 ;  /* 0xff80000030d97808 */ /* 0x000fe20004000000 */
[----:B------:R-:W-:Y:S01]  /*143c0*/  VIADD R0, R0, 0x39 ;  /* 0x0000003900007836 */ /* 0x000fe20000000000 */
[C---:B------:R-:W-:Y:S02]  /*143d0*/  ISETP.GE.AND P0, PT, R6.reuse, R226, PT ;  /* 0x000000e20600720c */ /* 0x040fe40003f06270 */
[----:B------:R-:W-:Y:S02]  /*143e0*/  FMNMX.FTZ R8, R201, R8, !PT ;  /* 0x00000008c9087209 */ /* 0x000fe40007810000 */
[C---:B------:R-:W-:Y:S02]  /*143f0*/  ISETP.GE.AND P4, PT, R6.reuse, R227, PT ;  /* 0x000000e30600720c */ /* 0x040fe40003f86270 */
[----:B------:R-:W-:Y:S02]  /*14400*/  ISETP.GE.OR P0, PT, R6, R231, !P0 ;  /* 0x000000e70600720c */ /* 0x000fe40004706670 */
[----:B------:R-:W-:Y:S02]  /*14410*/  FMNMX.FTZ R8, R202, R8, !PT ;  /* 0x00000008ca087209 */ /* 0x000fe40007810000 */
[----:B------:R-:W-:Y:S02]  /*14420*/  ISETP.GE.OR P4, PT, R6, R233, !P4 ;  /* 0x000000e90600720c */ /* 0x000fe40006786670 */
[----:B------:R-:W-:Y:S02]  /*14430*/  FSEL R235, R51, -INF , !P0 ;  /* 0xff80000033eb7808 */ /* 0x000fe40004000000 */
[-C--:B------:R-:W-:Y:S02]  /*14440*/  ISETP.GE.AND P0, PT, R5, R227.reuse, PT ;  /* 0x000000e30500720c */ /* 0x080fe40003f06270 */
[----:B------:R-:W-:Y:S02]  /*14450*/  FMNMX.FTZ R8, R198, R8, !PT ;  /* 0x00000008c6087209 */ /* 0x000fe40007810000 */
[----:B------:R-:W-:Y:S02]  /*14460*/  FSEL R218, R49, -INF , !P4 ;  /* 0xff80000031da7808 */ /* 0x000fe40006000000 */
[----:B------:R-:W-:Y:S02]  /*14470*/  ISETP.GE.AND P4, PT, R4, R227, PT ;  /* 0x000000e30400720c */ /* 0x000fe40003f86270 */
[-C--:B------:R-:W-:Y:S02]  /*14480*/  ISETP.GE.OR P0, PT, R5, R233.reuse, !P0 ;  /* 0x000000e90500720c */ /* 0x080fe40004706670 */
[----:B------:R-:W-:Y:S02]  /*14490*/  FMNMX.FTZ R9, R182, R100, !PT ;  /* 0x00000064b6097209 */ /* 0x000fe40007810000 */
[----:B------:R-:W-:Y:S02]  /*144a0*/  FMNMX.FTZ R104, R197, R8, !PT ;  /* 0x00000008c5687209 */ /* 0x000fe40007810000 */
[----:B------:R-:W-:Y:S02]  /*144b0*/  ISETP.GE.OR P4, PT, R4, R233, !P4 ;  /* 0x000000e90400720c */ /* 0x000fe40006786670 */
[----:B------:R-:W-:Y:S02]  /*144c0*/  FSEL R240, R38, -INF , !P1 ;  /* 0xff80000026f07808 */ /* 0x000fe40004800000 */
[----:B------:R-:W-:Y:S02]  /*144d0*/  FSEL R252, R52, -INF , !P0 ;  /* 0xff80000034fc7808 */ /* 0x000fe40004000000 */
[----:B------:R-:W-:Y:S02]  /*144e0*/  FMNMX.FTZ R8, R189, R9, !PT ;  /* 0x00000009bd087209 */ /* 0x000fe40007810000 */
[----:B------:R-:W-:Y:S02]  /*144f0*/  FMNMX.FTZ R104, R237, R104, !PT ;  /* 0x00000068ed687209 */ /* 0x000fe40007810000 */
[-C--:B------:R-:W-:Y:S02]  /*14500*/  ISETP.GE.AND P1, PT, R7, R226.reuse, PT ;  /* 0x000000e20700720c */ /* 0x080fe40003f26270 */
[----:B------:R-:W-:Y:S02]  /*14510*/  ISETP.GE.AND P0, PT, R4, R226, PT ;  /* 0x000000e20400720c */ /* 0x000fe40003f06270 */
[----:B------:R-:W-:Y:S02]  /*14520*/  FSEL R34, R53, -INF , !P4 ;  /* 0xff80000035227808 */ /* 0x000fe40006000000 */
[----:B------:R-:W-:Y:S02]  /*14530*/  ISETP.GE.AND P4, PT, R0, R227, PT ;  /* 0x000000e30000720c */ /* 0x000fe40003f86270 */
[----:B------:R-:W-:Y:S02]  /*14540*/  FMNMX.FTZ R8, R18, R8, !PT ;  /* 0x0000000812087209 */ /* 0x000fe40007810000 */
[----:B------:R-:W-:Y:S02]  /*14550*/  FMNMX.FTZ R104, R239, R104, !PT ;  /* 0x00000068ef687209 */ /* 0x000fe40007810000 */
[-C--:B------:R-:W-:Y:S02]  /*14560*/  ISETP.GE.OR P1, PT, R7, R231.reuse, !P1 ;  /* 0x000000e70700720c */ /* 0x080fe40004f26670 */
[----:B------:R-:W-:Y:S02]  /*14570*/  ISETP.GE.OR P0, PT, R4, R231, !P0 ;  /* 0x000000e70400720c */ /* 0x000fe40004706670 */
[----:B------:R-:W-:Y:S02]  /*14580*/  FMNMX.FTZ R8, R19, R8, !PT ;  /* 0x0000000813087209 */ /* 0x000fe40007810000 */
[----:B------:R-:W-:Y:S02]  /*14590*/  FMNMX.FTZ R104, R217, R104, !PT ;  /* 0x00000068d9687209 */ /* 0x000fe40007810000 */
[----:B------:R-:W-:Y:S02]  /*145a0*/  ISETP.GE.OR P4, PT, R0, R233, !P4 ;  /* 0x000000e90000720c */ /* 0x000fe40006786670 */
[----:B------:R-:W-:Y:S02]  /*145b0*/  FSEL R219, R50, -INF , !P1 ;  /* 0xff80000032db7808 */ /* 0x000fe40004800000 */
[----:B------:R-:W-:Y:S02]  /*145c0*/  FSEL R35, R55, -INF , !P0 ;  /* 0xff80000037237808 */ /* 0x000fe40004000000 */
[----:B------:R-:W-:Y:S02]  /*145d0*/  ISETP.GE.AND P1, PT, R5, R226, PT ;  /* 0x000000e20500720c */ /* 0x000fe40003f26270 */
[----:B------:R-:W-:Y:S02]  /*145e0*/  ISETP.GE.AND P0, PT, R2, R227, PT ;  /* 0x000000e30200720c */ /* 0x000fe40003f06270 */
[----:B------:R-:W-:Y:S02]  /*145f0*/  FMNMX.FTZ R8, R203, R8, !PT ;  /* 0x00000008cb087209 */ /* 0x000fe40007810000 */
[----:B------:R-:W-:Y:S02]  /*14600*/  FMNMX.FTZ R104, R218, R104, !PT ;  /* 0x00000068da687209 */ /* 0x000fe40007810000 */
[----:B------:R-:W-:Y:S02]  /*14610*/  FSEL R246, R65, -INF , !P4 ;  /* 0xff80000041f67808 */ /* 0x000fe40006000000 */
[----:B------:R-:W-:Y:S02]  /*14620*/  PLOP3.LUT P4, PT, PT, PT, UP0, 0x80, 0x0 ;  /* 0x000000000000781c */ /* 0x000fe40003f8f008 */
[----:B------:R-:W-:Y:S02]  /*14630*/  ISETP.GE.OR P1, PT, R5, R231, !P1 ;  /* 0x000000e70500720c */ /* 0x000fe40004f26670 */
[----:B------:R-:W-:Y:S02]  /*14640*/  ISETP.GE.OR P0, PT, R2, R233, !P0 ;  /* 0x000000e90200720c */ /* 0x000fe40004706670 */
[----:B------:R-:W-:Y:S02]  /*14650*/  FMNMX.FTZ R8, R206, R8, !PT ;  /* 0x00000008ce087209 */ /* 0x000fe40007810000 */
[----:B------:R-:W-:Y:S02]  /*14660*/  FMNMX.FTZ R104, R252, R104, !PT ;  /* 0x00000068fc687209 */ /* 0x000fe40007810000 */
[----:B------:R-:W-:Y:S02]  /*14670*/  FSEL R39, R54, -INF , !P1 ;  /* 0xff80000036277808 */ /* 0x000fe40004800000 */
[----:B------:R-:W-:Y:S02]  /*14680*/  FSEL R245, R64, -INF , !P0 ;  /* 0xff80000040f57808 */ /* 0x000fe40004000000 */
[-C--:B------:R-:W-:Y:S02]  /*14690*/  ISETP.GE.AND P1, PT, R2, R226.reuse, PT ;  /* 0x000000e20200720c */ /* 0x080fe40003f26270 */
[----:B------:R-:W-:Y:S02]  /*146a0*/  ISETP.GE.AND P0, PT, R0, R226, PT ;  /* 0x000000e20000720c */ /* 0x000fe40003f06270 */
[----:B------:R-:W-:Y:S02]  /*146b0*/  FMNMX.FTZ R8, R199, R8, !PT ;  /* 0x00000008c7087209 */ /* 0x000fe40007810000 */
[----:B------:R-:W-:Y:S02]  /*146c0*/  FMNMX.FTZ R104, R34, R104, !PT ;  /* 0x0000006822687209 */ /* 0x000fe40007810000 */
[-C--:B------:R-:W-:Y:S02]  /*146d0*/  ISETP.GE.OR P1, PT, R2, R231.reuse, !P1 ;  /* 0x000000e70200720c */ /* 0x080fe40004f26670 */
        /* <DEDUP_REMOVED lines=8> */
[----:B------:R-:W-:Y:S01]  /*14760*/  FMNMX.FTZ R104, R246, R104, !PT ;  /* 0x00000068f6687209 */ /* 0x000fe20007810000 */
[----:B------:R-:W-:Y:S08]  /*14770*/  @P4 BRA `(.L_x_803) ;  /* 0xffffffe400f04947 */ /* 0x000ff0000383ffff */
.L_x_802:
[----:B------:R-:W-:Y:S01]  /*14780*/  FMNMX.FTZ R103, R243, R103, !PT ;  /* 0x00000067f3677209 */ /* 0x000fe20007810000 */
[----:B------:R-:W2:Y:S01]  /*14790*/  LDL.64 R36, [R1+0x10] ;  /* 0x0000100001247983 */ /* 0x000ea20000100a00 */
[----:B------:R-:W-:Y:S01]  /*147a0*/  FSEL R212, R40, -INF , !P3 ;  /* 0xff80000028d47808 */ /* 0x000fe20005800000 */
[----:B------:R-:W-:Y:S01]  /*147b0*/  USHF.L.U32 UR31, UR5, 0x1, URZ ;  /* 0x00000001051f7899 */ /* 0x000fe2000800063f */
[----:B------:R-:W-:Y:S01]  /*147c0*/  FMNMX.FTZ R103, R219, R103, !PT ;  /* 0x00000067db677209 */ /* 0x000fe20007810000 */
[----:B------:R-:W-:Y:S01]  /*147d0*/  UISETP.GT.AND UP0, UPT, UR5, UR24, UPT ;  /* 0x000000180500728c */ /* 0x000fe2000bf04270 */
[C---:B------:R-:W-:Y:S01]  /*147e0*/  ISETP.GE.AND P4, PT, R6.reuse, R229, PT ;  /* 0x000000e50600720c */ /* 0x040fe20003f86270 */
[----:B------:R-:W3:Y:S01]  /*147f0*/  LDL.64 R48, [R1+0x28] ;  /* 0x0000280001307983 */ /* 0x000ee20000100a00 */
[----:B------:R-:W-:Y:S02]  /*14800*/  FMNMX.FTZ R103, R235, R103, !PT ;  /* 0x00000067eb677209 */ /* 0x000fe40007810000 */
[----:B------:R-:W-:Y:S02]  /*14810*/  ISETP.GE.AND P3, PT, R6, R228, PT ;  /* 0x000000e40600720c */ /* 0x000fe40003f66270 */
[----:B------:R-:W-:Y:S01]  /*14820*/  FSEL R213, R41, -INF , !P6 ;  /* 0xff80000029d57808 */ /* 0x000fe20007000000 */
[----:B------:R-:W4:Y:S01]  /*14830*/  LDL.64 R20, [R1+0x20] ;  /* 0x0000200001147983 */ /* 0x000f220000100a00 */
[----:B------:R-:W-:Y:S02]  /*14840*/  FMNMX.FTZ R103, R39, R103, !PT ;  /* 0x0000006727677209 */ /* 0x000fe40007810000 */
[----:B------:R-:W-:Y:S02]  /*14850*/  FSEL R214, R42, -INF , !P2 ;  /* 0xff8000002ad67808 */ /* 0x000fe40005000000 */
[C---:B------:R-:W-:Y:S01]  /*14860*/  ISETP.GE.OR P4, PT, R6.reuse, R232, !P4 ;  /* 0x000000e80600720c */ /* 0x040fe20006786670 */
[----:B------:R-:W5:Y:S01]  /*14870*/  LDL.64 R30, [R1+0x50] ;  /* 0x00005000011e7983 */ /* 0x000f620000100a00 */
[----:B------:R-:W-:Y:S02]  /*14880*/  ISETP.GE.OR P3, PT, R6, R230, !P3 ;  /* 0x000000e60600720c */ /* 0x000fe40005f66670 */
[C---:B------:R-:W-:Y:S02]  /*14890*/  ISETP.GE.AND P6, PT, R5.reuse, R229, PT ;  /* 0x000000e50500720c */ /* 0x040fe40003fc6270 */
[----:B------:R-:W-:Y:S01]  /*148a0*/  ISETP.GE.AND P2, PT, R5, R228, PT ;  /* 0x000000e40500720c */ /* 0x000fe20003f46270 */
[----:B------:R-:W5:Y:S01]  /*148b0*/  LDL.64 R22, [R1+0x48] ;  /* 0x0000480001167983 */ /* 0x000f620000100a00 */
[----:B------:R-:W-:Y:S02]  /*148c0*/  FMNMX.FTZ R6, R188, R105, !PT ;  /* 0x00000069bc067209 */ /* 0x000fe40007810000 */
[----:B------:R-:W-:Y:S02]  /*148d0*/  FMNMX.FTZ R103, R35, R103, !PT ;  /* 0x0000006723677209 */ /* 0x000fe40007810000 */
[C---:B------:R-:W-:Y:S01]  /*148e0*/  ISETP.GE.OR P6, PT, R5.reuse, R232, !P6 ;  /* 0x000000e80500720c */ /* 0x040fe200077c6670 */
[----:B-1----:R-:W1:Y:S01]  /*148f0*/  SHFL.BFLY PT, R8, R104, 0x2, 0x1f ;  /* 0x0c401f0068087f89 */ /* 0x002e6200000e0000 */
[----:B------:R-:W-:Y:S02]  /*14900*/  ISETP.GE.OR P2, PT, R5, R230, !P2 ;  /* 0x000000e60500720c */ /* 0x000fe40005746670 */
[----:B------:R-:W-:Y:S02]  /*14910*/  FMNMX.FTZ R5, R191, R6, !PT ;  /* 0x00000006bf057209 */ /* 0x000fe40007810000 */
[----:B------:R-:W-:Y:S02]  /*14920*/  FMNMX.FTZ R103, R247, R103, !PT ;  /* 0x00000067f7677209 */ /* 0x000fe40007810000 */
[C---:B------:R-:W-:Y:S02]  /*14930*/  ISETP.GE.OR P1, PT, R7.reuse, R232, !P1 ;  /* 0x000000e80700720c */ /* 0x040fe40004f26670 */
[----:B------:R-:W-:Y:S02]  /*14940*/  ISETP.GE.OR P0, PT, R7, R230, !P0 ;  /* 0x000000e60700720c */ /* 0x000fe40004706670 */
        /* <DEDUP_REMOVED lines=8> */
[C---:B------:R-:W-:Y:S05]  /*149d0*/  ISETP.GE.AND P5, PT, R4.reuse, R229, PT ;  /* 0x000000e50400720c */ /* 0x040fea0003fa6270 */
[----:B------:R-:W-:Y:S01]  /*149e0*/  LDSM.16.MT88.4 R40, [R222+0x9000] ;  /* 0x00900000de28783b */ /* 0x000fe20000004200 */
[C---:B------:R-:W-:Y:S02]  /*149f0*/  ISETP.GE.AND P1, PT, R4.reuse, R228, PT ;  /* 0x000000e40400720c */ /* 0x040fe40003f26270 */
[----:B------:R-:W-:Y:S02]  /*14a00*/  FMNMX.FTZ R5, R195, R5, !PT ;  /* 0x00000005c3057209 */ /* 0x000fe40007810000 */
[C---:B------:R-:W-:Y:S02]  /*14a10*/  ISETP.GE.OR P5, PT, R4.reuse, R232, !P5 ;  /* 0x000000e80400720c */ /* 0x040fe40006fa6670 */
[----:B------:R-:W-:Y:S02]  /*14a20*/  ISETP.GE.OR P1, PT, R4, R230, !P1 ;  /* 0x000000e60400720c */ /* 0x000fe40004f26670 */
[----:B------:R-:W-:Y:S02]  /*14a30*/  FMNMX.FTZ R4, R196, R5, !PT ;  /* 0x00000005c4047209 */ /* 0x000fe40007810000 */
[----:B-1----:R-:W-:Y:S02]  /*14a40*/  FMNMX.FTZ R104, R104, R8, !PT ;  /* 0x0000000868687209 */ /* 0x002fe40007810000 */
[----:B------:R-:W-:Y:S02]  /*14a50*/  FMNMX.FTZ R4, R211, R4, !PT ;  /* 0x00000004d3047209 */ /* 0x000fe40007810000 */
[----:B------:R-:W-:Y:S01]  /*14a60*/  FMNMX.FTZ R6, R209, R6, !PT ;  /* 0x00000006d1067209 */ /* 0x000fe20007810000 */
[----:B------:R-:W1:Y:S01]  /*14a70*/  SHFL.BFLY PT, R8, R104, 0x1, 0x1f ;  /* 0x0c201f0068087f89 */ /* 0x000e6200000e0000 */
        /* <DEDUP_REMOVED lines=9> */
[----:B------:R-:W-:Y:S01]  /*14b10*/  FMNMX.FTZ R5, R205, R6, !PT ;  /* 0x00000006cd057209 */ /* 0x000fe20007810000 */
[----:B------:R-:W-:Y:S01]  /*14b20*/  IMAD.U32 R6, RZ, RZ, UR37 ;  /* 0x00000025ff067e24 */ /* 0x000fe2000f8e00ff */
[----:B------:R-:W-:Y:S02]  /*14b30*/  FMNMX.FTZ R2, R208, R2, !PT ;  /* 0x00000002d0027209 */ /* 0x000fe40007810000 */
[----:B------:R-:W-:Y:S02]  /*14b40*/  FMNMX.FTZ R5, R204, R5, !PT ;  /* 0x00000005cc057209 */ /* 0x000fe40007810000 */
[----:B------:R-:W-:Y:S02]  /*14b50*/  FMNMX.FTZ R103, R103, R7, !PT ;  /* 0x0000000767677209 */ /* 0x000fe40007810000 */
[----:B------:R-:W-:Y:S02]  /*14b60*/  FMNMX.FTZ R4, R214, R2, !PT ;  /* 0x00000002d6047209 */ /* 0x000fe40007810000 */
[----:B------:R-:W-:Y:S01]  /*14b70*/  FMNMX.FTZ R5, R212, R5, !PT ;  /* 0x00000005d4057209 */ /* 0x000fe20007810000 */
[----:B------:R-:W1:Y:S01]  /*14b80*/  SHFL.BFLY PT, R2, R103, 0x1, 0x1f ;  /* 0x0c201f0067027f89 */ /* 0x000e6200000e0000 */
[----:B------:R-:W-:Y:S02]  /*14b90*/  FSEL R241, R47, -INF , !P3 ;  /* 0xff8000002ff17808 */ /* 0x000fe40005800000 */
[----:B------:R-:W-:Y:S02]  /*14ba0*/  FMNMX.FTZ R102, R213, R5, !PT ;  /* 0x00000005d5667209 */ /* 0x000fe40007810000 */
[----:B------:R-:W-:Y:S02]  /*14bb0*/  ISETP.GE.AND P3, PT, R0, R229, PT ;  /* 0x000000e50000720c */ /* 0x000fe40003f66270 */
[----:B------:R-:W-:Y:S02]  /*14bc0*/  FMNMX.FTZ R102, R236, R102, !PT ;  /* 0x00000066ec667209 */ /* 0x000fe40007810000 */
[----:B-1----:R-:W-:Y:S02]  /*14bd0*/  FMNMX.FTZ R104, R104, R8, !PT ;  /* 0x0000000868687209 */ /* 0x002fe40007810000 */
[----:B------:R-:W-:Y:S02]  /*14be0*/  FSEL R244, R56, -INF , !P6 ;  /* 0xff80000038f47808 */ /* 0x000fe40007000000 */
[----:B------:R-:W-:Y:S01]  /*14bf0*/  FMNMX.FTZ R102, R238, R102, !PT ;  /* 0x00000066ee667209 */ /* 0x000fe20007810000 */
[----:B------:R-:W-:Y:S01]  /*14c00*/  FMUL.FTZ R180, R104, UR4 ;  /* 0x0000000468b47c20 */ /* 0x000fe20008410000 */
[----:B------:R-:W-:Y:S02]  /*14c10*/  ISETP.GE.OR P3, PT, R0, R232, !P3 ;  /* 0x000000e80000720c */ /* 0x000fe40005f66670 */
        /* <DEDUP_REMOVED lines=9> */
[----:B------:R-:W-:Y:S02]  /*14cb0*/  FMNMX.FTZ R102, R27, R102, !PT ;  /* 0x000000661b667209 */ /* 0x000fe40007810000 */
[----:B------:R-:W-:Y:S02]  /*14cc0*/  ISETP.GE.AND P4, PT, R0, R228, PT ;  /* 0x000000e40000720c */ /* 0x000fe40003f86270 */
[----:B------:R-:W-:Y:S01]  /*14cd0*/  FMNMX.FTZ R103, R103, R2, !PT ;  /* 0x0000000267677209 */ /* 0x000fe20007810000 */
[--C-:B------:R-:W-:Y:S01]  /*14ce0*/  FFMA.FTZ R2, R16, UR4, -R180.reuse ;  /* 0x0000000410027c23 */ /* 0x100fe200080108b4 */
[----:B------:R-:W-:Y:S02]  /*14cf0*/  FSEL R250, R58, -INF , !P2 ;  /* 0xff8000003afa7808 */ /* 0x000fe40005000000 */
[----:B------:R-:W-:Y:S01]  /*14d00*/  FMNMX.FTZ R4, R241, R4, !PT ;  /* 0x00000004f1047209 */ /* 0x000fe20007810000 */
[----:B------:R1:W5:Y:S01]  /*14d10*/  MUFU.EX2 R26, R2 ;  /* 0x00000002001a7308 */ /* 0x0003620000000800 */
[----:B------:R-:W-:Y:S01]  /*14d20*/  FMNMX.FTZ R102, R29, R102, !PT ;  /* 0x000000661d667209 */ /* 0x000fe20007810000 */
[----:B------:R-:W-:Y:S01]  /*14d30*/  FMUL.FTZ R181, R103, UR4 ;  /* 0x0000000467b57c20 */ /* 0x000fe20008410000 */
[----:B------:R-:W-:Y:S02]  /*14d40*/  ISETP.GE.OR P4, PT, R0, R230, !P4 ;  /* 0x000000e60000720c */ /* 0x000fe40006786670 */
[----:B------:R-:W-:Y:S01]  /*14d50*/  FSEL R251, R59, -INF , !P1 ;  /* 0xff8000003bfb7808 */ /* 0x000fe20004800000 */
[----:B------:R-:W1:Y:S01]  /*14d60*/  SHFL.BFLY PT, R8, R102, 0x2, 0x1f ;  /* 0x0c401f0066087f89 */ /* 0x000e6200000e0000 */
[----:B------:R-:W-:Y:S01]  /*14d70*/  FMNMX.FTZ R0, R250, R4, !PT ;  /* 0x00000004fa007209 */ /* 0x000fe20007810000 */
[----:B------:R-:W-:Y:S01]  /*14d80*/  FFMA.FTZ R4, R17, UR4, -R180 ;  /* 0x0000000411047c23 */ /* 0x000fe200080108b4 */
[----:B------:R-:W-:Y:S02]  /*14d90*/  FSEL R46, R62, -INF , !P0 ;  /* 0xff8000003e2e7808 */ /* 0x000fe40004000000 */
[----:B------:R-:W-:Y:S01]  /*14da0*/  FMNMX.FTZ R0, R251, R0, !PT ;  /* 0x00000000fb007209 */ /* 0x000fe20007810000 */
[----:B------:R4:W5:Y:S01]  /*14db0*/  MUFU.EX2 R33, R4 ;  /* 0x0000000400217308 */ /* 0x0009620000000800 */
[----:B------:R-:W-:Y:S02]  /*14dc0*/  FSEL R107, R63, -INF , !P4 ;  /* 0xff8000003f6b7808 */ /* 0x000fe40006000000 */
[----:B------:R-:W-:Y:S02]  /*14dd0*/  FMNMX.FTZ R0, R46, R0, !PT ;  /* 0x000000002e007209 */ /* 0x000fe40007810000 */
[----:B------:R-:W-:Y:S02]  /*14de0*/  FSETP.NEU.FTZ.AND P2, PT, R103, -INF , PT ;  /* 0xff8000006700780b */ /* 0x000fe40003f5d000 */
[----:B------:R-:W-:Y:S02]  /*14df0*/  FMNMX.FTZ R0, R107, R0, !PT ;  /* 0x000000006b007209 */ /* 0x000fe40007810000 */
[----:B------:R-:W-:Y:S03]  /*14e00*/  FSEL R181, R181, RZ, P2 ;  /* 0x000000ffb5b57208 */ /* 0x000fe60001000000 */
[----:B-1----:R-:W1:Y:S02]  /*14e10*/  SHFL.BFLY PT, R2, R0, 0x2, 0x1f ;  /* 0x0c401f0000027f89 */ /* 0x002e6400000e0000 */
[--C-:B------:R-:W-:Y:S01]  /*14e20*/  FFMA.FTZ R7, R18, UR4, -R181.reuse ;  /* 0x0000000412077c23 */ /* 0x100fe200080108b5 */
[----:B------:R-:W-:Y:S03]  /*14e30*/  FMNMX.FTZ R102, R102, R8, !PT ;  /* 0x0000000866667209 */ /* 0x000fe60007810000 */
[----:B------:R5:W5:Y:S02]  /*14e40*/  MUFU.EX2 R25, R7 ;  /* 0x0000000700197308 */ /* 0x000b640000000800 */
[----:B------:R-:W1:Y:S02]  /*14e50*/  SHFL.BFLY PT, R11, R102, 0x1, 0x1f ;  /* 0x0c201f00660b7f89 */ /* 0x000e6400000e0000 */
[----:B-1----:R-:W-:Y:S06]  /*14e60*/  FMNMX.FTZ R0, R0, R2, !PT ;  /* 0x0000000200007209 */ /* 0x002fec0007810000 */
[----:B------:R-:W1:Y:S01]  /*14e70*/  SHFL.BFLY PT, R2, R0, 0x1, 0x1f ;  /* 0x0c201f0000027f89 */ /* 0x000e6200000e0000 */
[----:B------:R-:W-:Y:S04]  /*14e80*/  FMNMX.FTZ R102, R102, R11, !PT ;  /* 0x0000000b66667209 */ /* 0x000fe80007810000 */
[----:B------:R-:W-:Y:S02]  /*14e90*/  FSETP.NEU.FTZ.AND P1, PT, R102, -INF , PT ;  /* 0xff8000006600780b */ /* 0x000fe40003f3d000 */
[----:B--2---:R-:W-:Y:S01]  /*14ea0*/  LOP3.LUT R6, R37, UR31, R6, 0x96, !PT ;  /* 0x0000001f25067c12 */ /* 0x004fe2000f8e9606 */
[----:B------:R-:W-:Y:S04]  /*14eb0*/  UIADD3 UR31, UR31, 0x1, URZ ;  /* 0x000000011f1f7890 */ /* 0x000fe8000fffe03f */
[----:B------:R-:W-:Y:S01]  /*14ec0*/  IMAD.WIDE.U32 R8, R6, -0x326172a9, RZ ;  /* 0xcd9e8d5706087825 */ /* 0x000fe200078e00ff */
[--C-:B---3--:R-:W-:Y:S03]  /*14ed0*/  LOP3.LUT R5, R49, UR21, R36.reuse, 0x96, !PT ;  /* 0x0000001531057c12 */ /* 0x108fe6000f8e9624 */
[--C-:B------:R-:W-:Y:S02]  /*14ee0*/  FFMA.FTZ R6, R19, UR4, -R181.reuse ;  /* 0x0000000413067c23 */ /* 0x100fe400080108b5 */
[----:B------:R-:W-:Y:S01]  /*14ef0*/  IMAD.WIDE.U32 R184, R5, -0x326172a9, RZ ;  /* 0xcd9e8d5705b87825 */ /* 0x000fe200078e00ff */
[----:B----4-:R-:W-:Y:S01]  /*14f00*/  LOP3.LUT R4, R21, UR21, R36, 0x96, !PT ;  /* 0x0000001515047c12 */ /* 0x010fe2000f8e9624 */
[----:B------:R2:W-:Y:S04]  /*14f10*/  MUFU.EX2 R32, R6 ;  /* 0x0000000600207308 */ /* 0x0005e80000000800 */
[----:B------:R-:W-:Y:S01]  /*14f20*/  IMAD.WIDE.U32 R186, R4, -0x326172a9, RZ ;  /* 0xcd9e8d5704ba7825 */ /* 0x000fe200078e00ff */
[----:B-----5:R-:W-:Y:S02]  /*14f30*/  LOP3.LUT R5, R9, UR22, R30, 0x96, !PT ;  /* 0x0000001609057c12 */ /* 0x020fe4000f8e961e */
[--C-:B------:R-:W-:Y:S02]  /*14f40*/  LOP3.LUT R4, R185, UR20, R8.reuse, 0x96, !PT ;  /* 0x00000014b9047c12 */ /* 0x100fe4000f8e9608 */
[----:B------:R-:W-:Y:S01]  /*14f50*/  LOP3.LUT R8, R187, UR20, R8, 0x96, !PT ;  /* 0x00000014bb087c12 */ /* 0x000fe2000f8e9608 */
[----:B------:R-:W-:Y:S01]  /*14f60*/  IMAD.WIDE.U32 R12, R5, -0x2daee0ad, RZ ;  /* 0xd2511f53050c7825 */ /* 0x000fe200078e00ff */
[----:B------:R-:W-:Y:S03]  /*14f70*/  LOP3.LUT R7, R9, UR22, R22, 0x96, !PT ;  /* 0x0000001609077c12 */ /* 0x000fe6000f8e9616 */
[----:B------:R-:W-:Y:S04]  /*14f80*/  IMAD.WIDE.U32 R4, R4, -0x2daee0ad, RZ ;  /* 0xd2511f5304047825 */ /* 0x000fe800078e00ff */
[----:B--2---:R-:W-:Y:S01]  /*14f90*/  FFMA.FTZ R6, R101, UR4, -R180 ;  /* 0x0000000465067c23 */ /* 0x004fe200080108b4 */
[----:B-1----:R-:W-:Y:S01]  /*14fa0*/  FMNMX.FTZ R101, R0, R2, !PT ;  /* 0x0000000200657209 */ /* 0x002fe20007810000 */
[----:B------:R-:W-:Y:S01]  /*14fb0*/  IMAD.WIDE.U32 R14, R7, -0x2daee0ad, RZ ;  /* 0xd2511f53070e7825 */ /* 0x000fe200078e00ff */
[----:B------:R-:W-:Y:S01]  /*14fc0*/  LOP3.LUT R5, R5, UR17, R12, 0x96, !PT ;  /* 0x0000001105057c12 */ /* 0x000fe2000f8e960c */
[----:B------:R1:W2:Y:S01]  /*14fd0*/  MUFU.EX2 R52, R6 ;  /* 0x0000000600347308 */ /* 0x0002a20000000800 */
[----:B------:R-:W-:Y:S01]  /*14fe0*/  FSETP.NEU.FTZ.AND P0, PT, R101, -INF , PT ;  /* 0xff8000006500780b */ /* 0x000fe20003f1d000 */
[----:B------:R-:W-:Y:S01]  /*14ff0*/  FFMA.FTZ R7, R183, UR4, -R180 ;  /* 0x00000004b7077c23 */ /* 0x000fe200080108b4 */
[----:B------:R-:W-:Y:S01]  /*15000*/  LOP3.LUT R10, R15, UR19, R20, 0x96, !PT ;  /* 0x000000130f0a7c12 */ /* 0x000fe2000f8e9614 */
[----:B------:R-:W-:Y:S04]  /*15010*/  IMAD.WIDE.U32 R60, R5, -0x326172a9, RZ ;  /* 0xcd9e8d57053c7825 */ /* 0x000fe800078e00ff */
[--C-:B------:R-:W-:Y:S01]  /*15020*/  FFMA.FTZ R5, R182, UR4, -R181.reuse ;  /* 0x00000004b6057c23 */ /* 0x100fe200080108b5 */
[----:B------:R-:W-:Y:S01]  /*15030*/  FMUL.FTZ R182, R102, UR4 ;  /* 0x0000000466b67c20 */ /* 0x000fe20008410000 */
[----:B------:R3:W-:Y:S01]  /*15040*/  MUFU.EX2 R66, R7 ;  /* 0x0000000700427308 */ /* 0x0007e20000000800 */
[----:B------:R-:W-:Y:S01]  /*15050*/  FMUL.FTZ R183, R101, UR4 ;  /* 0x0000000465b77c20 */ /* 0x000fe20008410000 */
[----:B------:R-:W-:Y:S03]  /*15060*/  IMAD.WIDE.U32 R8, R8, -0x2daee0ad, RZ ;  /* 0xd2511f5308087825 */ /* 0x000fe600078e00ff */
[----:B------:R-:W-:Y:S02]  /*15070*/  FSEL R182, R182, RZ, P1 ;  /* 0x000000ffb6b67208 */ /* 0x000fe40000800000 */
[----:B------:R-:W-:Y:S03]  /*15080*/  FSEL R183, R183, RZ, P0 ;  /* 0x000000ffb7b77208 */ /* 0x000fe60000000000 */
[----:B------:R4:W5:Y:S01]  /*15090*/  MUFU.EX2 R28, R5 ;  /* 0x00000005001c7308 */ /* 0x0009620000000800 */
[----:B-1----:R-:W-:Y:S01]  /*150a0*/  LOP3.LUT R6, R13, UR19, R48, 0x96, !PT ;  /* 0x000000130d067c12 */ /* 0x002fe2000f8e9630 */
[----:B------:R-:W-:Y:S01]  /*150b0*/  FFMA.FTZ R0, R191, UR4, -R182 ;  /* 0x00000004bf007c23 */ /* 0x000fe200080108b6 */
[----:B------:R-:W-:Y:S03]  /*150c0*/  IMAD.MOV.U32 R191, RZ, RZ, R34 ;  /* 0x000000ffffbf7224 */ /* 0x000fe600078e0022 */
[----:B------:R-:W-:Y:S04]  /*150d0*/  IMAD.WIDE.U32 R12, R6, -0x326172a9, RZ ;  /* 0xcd9e8d57060c7825 */ /* 0x000fe800078e00ff */
[----:B------:R1:W-:Y:S01]  /*150e0*/  MUFU.EX2 R50, R0 ;  /* 0x0000000000327308 */ /* 0x0003e20000000800 */
[----:B---3--:R-:W-:Y:S02]  /*150f0*/  LOP3.LUT R7, R9, UR17, R14, 0x96, !PT ;  /* 0x0000001109077c12 */ /* 0x008fe4000f8e960e */
[----:B------:R-:W-:Y:S02]  /*15100*/  LOP3.LUT R6, R13, UR18, R184, 0x96, !PT ;  /* 0x000000120d067c12 */ /* 0x000fe4000f8e96b8 */
[----:B------:R-:W-:Y:S01]  /*15110*/  LOP3.LUT R11, R61, UR16, R12, 0x96, !PT ;  /* 0x000000103d0b7c12 */ /* 0x000fe2000f8e960c */
[----:B------:R-:W-:Y:S04]  /*15120*/  IMAD.WIDE.U32 R58, R7, -0x326172a9, RZ ;  /* 0xcd9e8d57073a7825 */ /* 0x000fe800078e00ff */
[----:B----4-:R-:W-:Y:S01]  /*15130*/  FFMA.FTZ R5, R189, UR4, -R181 ;  /* 0x00000004bd057c23 */ /* 0x010fe200080108b5 */
[----:B------:R-:W-:Y:S03]  /*15140*/  IMAD.WIDE.U32 R12, R10, -0x326172a9, RZ ;  /* 0xcd9e8d570a0c7825 */ /* 0x000fe600078e00ff */
[----:B------:R3:W-:Y:S01]  /*15150*/  MUFU.EX2 R38, R5 ;  /* 0x0000000500267308 */ /* 0x0007e20000000800 */
[----:B------:R-:W-:Y:S01]  /*15160*/  IMAD.WIDE.U32 R6, R6, -0x2daee0ad, RZ ;  /* 0xd2511f5306067825 */ /* 0x000fe200078e00ff */
[----:B------:R-:W-:Y:S02]  /*15170*/  LOP3.LUT R9, R59, UR16, R12, 0x96, !PT ;  /* 0x000000103b097c12 */ /* 0x000fe4000f8e960c */
[----:B------:R-:W-:Y:S01]  /*15180*/  LOP3.LUT R10, R13, UR18, R186, 0x96, !PT ;  /* 0x000000120d0a7c12 */ /* 0x000fe2000f8e96ba */
[----:B-1----:R-:W-:Y:S01]  /*15190*/  FFMA.FTZ R0, R190, UR4, -R183 ;  /* 0x00000004be007c23 */ /* 0x002fe200080108b7 */
[----:B------:R-:W-:Y:S01]  /*151a0*/  LOP3.LUT R12, R7, UR15, R4, 0x96, !PT ;  /* 0x0000000f070c7c12 */ /* 0x000fe2000f8e9604 */
[----:B------:R-:W-:Y:S01]  /*151b0*/  FFMA.FTZ R7, R188, UR4, -R182 ;  /* 0x00000004bc077c23 */ /* 0x000fe200080108b6 */
[----:B------:R-:W-:Y:S02]  /*151c0*/  MOV R190, R26 ;  /* 0x0000001a00be7202 */ /* 0x000fe40000000f00 */
[----:B------:R1:W4:Y:S01]  /*151d0*/  MUFU.EX2 R24, R0 ;  /* 0x0000000000187308 */ /* 0x0003220000000800 */
[----:B------:R-:W-:Y:S01]  /*151e0*/  IMAD.WIDE.U32 R64, R9, -0x2daee0ad, RZ ;  /* 0xd2511f5309407825 */ /* 0x000fe200078e00ff */
[----:B------:R-:W-:Y:S03]  /*151f0*/  F2FP.BF16.F32.PACK_AB R174, R33, R190 ;  /* 0x000000be21ae723e */ /* 0x000fe600000010ff */
[----:B------:R-:W-:Y:S05]  /*15200*/  IMAD.WIDE.U32 R56, R11, -0x2daee0ad, RZ ;  /* 0xd2511f530b387825 */ /* 0x000fea00078e00ff */
[----:B------:R2:W-:Y:S01]  /*15210*/  MUFU.EX2 R47, R7 ;  /* 0x00000007002f7308 */ /* 0x0005e20000000800 */
[----:B---3--:R-:W-:Y:S01]  /*15220*/  IMAD.WIDE.U32 R4, R10, -0x2daee0ad, RZ ;  /* 0xd2511f530a047825 */ /* 0x008fe200078e00ff */
[----:B------:R-:W-:Y:S03]  /*15230*/  LOP3.LUT R6, R57, UR13, R6, 0x96, !PT ;  /* 0x0000000d39067c12 */ /* 0x000fe6000f8e9606 */
[----:B------:R-:W-:Y:S01]  /*15240*/  IMAD.MOV.U32 R189, RZ, RZ, R27 ;  /* 0x000000ffffbd7224 */ /* 0x000fe200078e001b */
[----:B------:R-:W-:Y:S01]  /*15250*/  LOP3.LUT R4, R65, UR13, R4, 0x96, !PT ;  /* 0x0000000d41047c12 */ /* 0x000fe2000f8e9604 */
[----:B------:R-:W-:Y:S01]  /*15260*/  IMAD.WIDE.U32 R44, R12, -0x326172a9, RZ ;  /* 0xcd9e8d570c2c7825 */ /* 0x000fe200078e00ff */
[----:B------:R-:W-:Y:S03]  /*15270*/  LOP3.LUT R8, R5, UR15, R8, 0x96, !PT ;  /* 0x0000000f05087c12 */ /* 0x000fe6000f8e9608 */
[----:B-1----:R-:W-:Y:S01]  /*15280*/  FFMA.FTZ R0, R192, UR4, -R183 ;  /* 0x00000004c0007c23 */ /* 0x002fe200080108b7 */
[----:B------:R-:W-:Y:S01]  /*15290*/  MOV R192, R35 ;  /* 0x0000002300c07202 */ /* 0x000fe20000000f00 */
[----:B------:R-:W-:Y:S01]  /*152a0*/  IMAD.WIDE.U32 R4, R4, -0x326172a9, RZ ;  /* 0xcd9e8d5704047825 */ /* 0x000fe200078e00ff */
[----:B------:R-:W-:Y:S01]  /*152b0*/  LOP3.LUT R60, R45, UR14, R60, 0x96, !PT ;  /* 0x0000000e2d3c7c12 */ /* 0x000fe2000f8e963c */
[----:B------:R1:W-:Y:S02]  /*152c0*/  MUFU.EX2 R51, R0 ;  /* 0x0000000000337308 */ /* 0x0003e40000000800 */
[----:B------:R-:W-:Y:S01]  /*152d0*/  IMAD.WIDE.U32 R62, R8, -0x326172a9, RZ ;  /* 0xcd9e8d57083e7825 */ /* 0x000fe200078e00ff */
[C---:B------:R-:W-:Y:S02]  /*152e0*/  LOP3.LUT R8, R4.reuse, 0xffff, RZ, 0xc0, !PT ;  /* 0x0000ffff04087812 */ /* 0x040fe400078ec0ff */
[----:B------:R-:W-:Y:S01]  /*152f0*/  LOP3.LUT R11, R4, 0xff, RZ, 0xc0, !PT ;  /* 0x000000ff040b7812 */ /* 0x000fe200078ec0ff */
[----:B--2---:R-:W-:Y:S01]  /*15300*/  IMAD.WIDE.U32 R6, R6, -0x326172a9, RZ ;  /* 0xcd9e8d5706067825 */ /* 0x004fe200078e00ff */
[--C-:B------:R-:W-:Y:S02]  /*15310*/  SHF.R.U32.HI R9, RZ, 0x10, R4.reuse ;  /* 0x00000010ff097819 */ /* 0x100fe40000011604 */
[----:B------:R-:W-:Y:S01]  /*15320*/  SHF.R.U32.HI R10, RZ, 0x18, R4 ;  /* 0x00000018ff0a7819 */ /* 0x000fe20000011604 */
[----:B------:R-:W-:Y:S01]  /*15330*/  IMAD.WIDE.U32 R60, R60, -0x2daee0ad, RZ ;  /* 0xd2511f533c3c7825 */ /* 0x000fe200078e00ff */
[----:B------:R-:W-:Y:S02]  /*15340*/  LOP3.LUT R2, R6, 0xffff, RZ, 0xc0, !PT ;  /* 0x0000ffff06027812 */ /* 0x000fe400078ec0ff */
[----:B------:R-:W-:Y:S02]  /*15350*/  SHF.R.U32.HI R12, RZ, 0x10, R6 ;  /* 0x00000010ff0c7819 */ /* 0x000fe40000011606 */
[----:B------:R-:W-:Y:S02]  /*15360*/  LOP3.LUT R4, R5, UR23, R62, 0x96, !PT ;  /* 0x0000001705047c12 */ /* 0x000fe4000f8e963e */
[----:B-1----:R-:W-:Y:S02]  /*15370*/  SHF.R.U32.HI R0, RZ, 0x8, R8 ;  /* 0x00000008ff007819 */ /* 0x002fe40000011608 */
[----:B------:R-:W-:Y:S02]  /*15380*/  SHF.R.U32.HI R5, RZ, 0x8, R2 ;  /* 0x00000008ff057819 */ /* 0x000fe40000011602 */
[----:B------:R-:W-:Y:S02]  /*15390*/  SHF.R.U32.HI R13, RZ, 0x18, R6 ;  /* 0x00000018ff0d7819 */ /* 0x000fe40000011606 */
[----:B------:R-:W-:Y:S02]  /*153a0*/  LOP3.LUT R2, R12, 0xff, RZ, 0xc0, !PT ;  /* 0x000000ff0c027812 */ /* 0x000fe400078ec0ff */
[----:B------:R-:W-:Y:S01]  /*153b0*/  PRMT R11, R11, 0x5410, R0 ;  /* 0x000054100b0b7816 */ /* 0x000fe20000000000 */
[----:B------:R-:W-:Y:S01]  /*153c0*/  FFMA.FTZ R0, R194, UR4, -R182 ;  /* 0x00000004c2007c23 */ /* 0x000fe200080108b6 */
[----:B------:R-:W-:Y:S01]  /*153d0*/  PRMT R13, R2, 0x5410, R13 ;  /* 0x00005410020d7816 */ /* 0x000fe2000000000d */
[----:B------:R-:W-:Y:S01]  /*153e0*/  FFMA.FTZ R2, R195, UR4, -R183 ;  /* 0x00000004c3027c23 */ /* 0x000fe200080108b7 */
[----:B------:R-:W-:Y:S01]  /*153f0*/  LOP3.LUT R14, R6, 0xff, RZ, 0xc0, !PT ;  /* 0x000000ff060e7812 */ /* 0x000fe200078ec0ff */
[----:B------:R1:W-:Y:S01]  /*15400*/  MUFU.EX2 R67, R0 ;  /* 0x0000000000437308 */ /* 0x0003e20000000800 */
[----:B------:R-:W-:Y:S01]  /*15410*/  LOP3.LUT R6, R7, UR23, R44, 0x96, !PT ;  /* 0x0000001707067c12 */ /* 0x000fe2000f8e962c */
[----:B------:R-:W-:Y:S01]  /*15420*/  FFMA.FTZ R7, R193, UR4, -R182 ;  /* 0x00000004c1077c23 */ /* 0x000fe200080108b6 */
[----:B------:R-:W-:Y:S01]  /*15430*/  PRMT R14, R14, 0x5410, R5 ;  /* 0x000054100e0e7816 */ /* 0x000fe20000000005 */
[----:B------:R-:W-:Y:S01]  /*15440*/  IMAD.MOV.U32 R194, RZ, RZ, R25 ;  /* 0x000000ffffc27224 */ /* 0x000fe200078e0019 */
[----:B------:R-:W-:Y:S01]  /*15450*/  LOP3.LUT R8, R9, 0xff, RZ, 0xc0, !PT ;  /* 0x000000ff09087812 */ /* 0x000fe200078ec0ff */
[----:B------:R-:W-:Y:S01]  /*15460*/  IMAD.MOV.U32 R193, RZ, RZ, R52 ;  /* 0x000000ffffc17224 */ /* 0x000fe200078e0034 */
[----:B------:R-:W-:Y:S03]  /*15470*/  LOP3.LUT R5, R6, 0xffff, RZ, 0xc0, !PT ;  /* 0x0000ffff06057812 */ /* 0x000fe600078ec0ff */
[----:B------:R2:W-:Y:S01]  /*15480*/  MUFU.EX2 R15, R2 ;  /* 0x00000002000f7308 */ /* 0x0005e20000000800 */
[----:B------:R-:W-:Y:S01]  /*15490*/  PRMT R179, R8, 0x5410, R10 ;  /* 0x0000541008b37816 */ /* 0x000fe2000000000a */
[----:B-----5:R-:W-:Y:S01]  /*154a0*/  IMAD.MOV.U32 R195, RZ, RZ, R28 ;  /* 0x000000ffffc37224 */ /* 0x020fe200078e001c */
[----:B------:R-:W-:Y:S01]  /*154b0*/  LOP3.LUT R10, R6, 0xff, RZ, 0xc0, !PT ;  /* 0x000000ff060a7812 */ /* 0x000fe200078ec0ff */
[----:B------:R-:W-:Y:S01]  /*154c0*/  LDSM.16.MT88.4 R52, [R220+0xa000] ;  /* 0x00a00000dc34783b */ /* 0x000fe20000004200 */
[----:B------:R-:W-:Y:S02]  /*154d0*/  SHF.R.U32.HI R5, RZ, 0x8, R5 ;  /* 0x00000008ff057819 */ /* 0x000fe40000011605 */
[----:B------:R-:W-:Y:S03]  /*154e0*/  LOP3.LUT R8, R4, 0xff, RZ, 0xc0, !PT ;  /* 0x000000ff04087812 */ /* 0x000fe600078ec0ff */
[----:B------:R3:W5:Y:S01]  /*154f0*/  MUFU.EX2 R16, R7 ;  /* 0x0000000700107308 */ /* 0x0007620000000800 */
[----:B------:R-:W-:Y:S01]  /*15500*/  PRMT R10, R10, 0x5410, R5 ;  /* 0x000054100a0a7816 */ /* 0x000fe20000000005 */
[----:B------:R-:W-:Y:S01]  /*15510*/  FFMA.FTZ R5, R196, UR4, -R183 ;  /* 0x00000004c4057c23 */ /* 0x000fe200080108b7 */
[----:B----4-:R-:W-:Y:S01]  /*15520*/  IMAD.MOV.U32 R196, RZ, RZ, R24 ;  /* 0x000000ffffc47224 */ /* 0x010fe200078e0018 */
[----:B-1----:R-:W-:Y:S01]  /*15530*/  LOP3.LUT R0, R4, 0xffff, RZ, 0xc0, !PT ;  /* 0x0000ffff04007812 */ /* 0x002fe200078ec0ff */
[----:B------:R-:W1:Y:S01]  /*15540*/  LDC.U8 R24, c[0x0][0x388] ;  /* 0x0000e200ff187b82 */ /* 0x000e620000000000 */
[----:B------:R-:W-:Y:S04]  /*15550*/  SHF.R.U32.HI R9, RZ, 0x18, R6 ;  /* 0x00000018ff097819 */ /* 0x000fe80000011606 */
[----:B------:R4:W-:Y:S01]  /*15560*/  MUFU.EX2 R188, R5 ;  /* 0x0000000500bc7308 */ /* 0x0009e20000000800 */
[----:B--2---:R-:W-:Y:S02]  /*15570*/  SHF.R.U32.HI R2, RZ, 0x8, R0 ;  /* 0x00000008ff027819 */ /* 0x004fe40000011600 */
[----:B------:R-:W-:Y:S02]  /*15580*/  FSEL R0, R104, RZ, P3 ;  /* 0x000000ff68007208 */ /* 0x000fe40001800000 */
[----:B------:R-:W-:Y:S02]  /*15590*/  PRMT R8, R8, 0x5410, R2 ;  /* 0x0000541008087816 */ /* 0x000fe40000000002 */
[----:B------:R-:W-:Y:S01]  /*155a0*/  SHF.R.U32.HI R2, RZ, 0x10, R4 ;  /* 0x00000010ff027819 */ /* 0x000fe20000011604 */
[----:B------:R-:W-:Y:S01]  /*155b0*/  FADD.FTZ R0, -R0, R3 ;  /* 0x0000000300007221 */ /* 0x000fe20000010100 */
[----:B------:R-:W-:Y:S02]  /*155c0*/  FSEL R3, R103, RZ, P2 ;  /* 0x000000ff67037208 */ /* 0x000fe40001000000 */
[----:B---3--:R-:W-:Y:S01]  /*155d0*/  SHF.R.U32.HI R7, RZ, 0x10, R6 ;  /* 0x00000010ff077819 */ /* 0x008fe20000011606 */
[----:B------:R-:W-:Y:S01]  /*155e0*/  FMUL.FTZ R0, R0, UR4 ;  /* 0x0000000400007c20 */ /* 0x000fe20008410000 */
[----:B------:R-:W-:Y:S01]  /*155f0*/  F2FP.BF16.F32.PACK_AB R175, R32, R194 ;  /* 0x000000c220af723e */ /* 0x000fe200000010ff */
[----:B------:R-:W-:Y:S01]  /*15600*/  FADD.FTZ R3, -R3, R100 ;  /* 0x0000006403037221 */ /* 0x000fe20000010100 */
[----:B------:R-:W-:Y:S01]  /*15610*/  LOP3.LUT R6, R7, 0xff, RZ, 0xc0, !PT ;  /* 0x000000ff07067812 */ /* 0x000fe200078ec0ff */
[----:B------:R2:W3:Y:S01]  /*15620*/  MUFU.EX2 R100, R0 ;  /* 0x0000000000647308 */ /* 0x0004e20000000800 */
[----:B----4-:R-:W-:Y:S01]  /*15630*/  SHF.R.U32.HI R5, RZ, 0x18, R4 ;  /* 0x00000018ff057819 */ /* 0x010fe20000011604 */
[----:B------:R-:W-:Y:S01]  /*15640*/  FMUL.FTZ R3, R3, UR4 ;  /* 0x0000000403037c20 */ /* 0x000fe20008410000 */
[----:B------:R-:W-:Y:S02]  /*15650*/  LOP3.LUT R4, R2, 0xff, RZ, 0xc0, !PT ;  /* 0x000000ff02047812 */ /* 0x000fe400078ec0ff */
[----:B-1----:R-:W-:Y:S02]  /*15660*/  PRMT R12, R24, 0x7054, R24 ;  /* 0x00007054180c7816 */ /* 0x002fe40000000018 */
[----:B------:R-:W1:Y:S01]  /*15670*/  LDSM.16.MT88.4 R24, [R220+0x9000] ;  /* 0x00900000dc18783b */ /* 0x000e620000004200 */
[----:B------:R-:W-:Y:S02]  /*15680*/  FSEL R2, R102, RZ, P1 ;  /* 0x000000ff66027208 */ /* 0x000fe40000800000 */
[----:B------:R-:W4:Y:S01]  /*15690*/  MUFU.EX2 R3, R3 ;  /* 0x0000000300037308 */ /* 0x000f220000000800 */
[----:B------:R-:W-:Y:S02]  /*156a0*/  PRMT R9, R6, 0x5410, R9 ;  /* 0x0000541006097816 */ /* 0x000fe40000000009 */
[----:B------:R-:W-:Y:S01]  /*156b0*/  PRMT R7, R4, 0x5410, R5 ;  /* 0x0000541004077816 */ /* 0x000fe20000000005 */
[----:B------:R-:W-:Y:S01]  /*156c0*/  FADD.FTZ R2, -R2, R105 ;  /* 0x0000006902027221 */ /* 0x000fe20000010100 */
[--C-:B------:R-:W-:Y:S01]  /*156d0*/  HSET2.LE.AND R6, R10, R12.reuse, PT ;  /* 0x0000000c0a067233 */ /* 0x100fe20003803000 */
[----:B-----5:R-:W-:Y:S01]  /*156e0*/  IMAD.MOV.U32 R105, RZ, RZ, R16 ;  /* 0x000000ffff697224 */ /* 0x020fe200078e0010 */
[--C-:B------:R-:W-:Y:S01]  /*156f0*/  HSET2.LE.AND R4, R14, R12.reuse, PT ;  /* 0x0000000c0e047233 */ /* 0x100fe20003803000 */
[----:B------:R-:W-:Y:S01]  /*15700*/  FMUL.FTZ R2, R2, UR4 ;  /* 0x0000000402027c20 */ /* 0x000fe20008410000 */
[----:B--2---:R-:W-:Y:S01]  /*15710*/  FSEL R0, R101, RZ, P0 ;  /* 0x000000ff65007208 */ /* 0x004fe20000000000 */
[C---:B---3--:R-:W-:Y:S01]  /*15720*/  FMUL.FTZ R16, R100.reuse, R120 ;  /* 0x0000007864107220 */ /* 0x048fe20000410000 */
[--C-:B------:R-:W-:Y:S01]  /*15730*/  HSET2.LE.AND R5, R13, R12.reuse, PT ;  /* 0x0000000c0d057233 */ /* 0x100fe20003803000 */
[----:B------:R-:W-:Y:S01]  /*15740*/  FMUL.FTZ R17, R100, R121 ;  /* 0x0000007964117220 */ /* 0x000fe20000410000 */
[----:B------:R-:W-:Y:S01]  /*15750*/  F2FP.BF16.F32.PACK_AB R172, R66, R193 ;  /* 0x000000c142ac723e */ /* 0x000fe200000010ff */
[----:B------:R-:W-:Y:S01]  /*15760*/  FADD.FTZ R0, -R0, R106 ;  /* 0x0000006a00007221 */ /* 0x000fe20000010100 */
[----:B------:R-:W2:Y:S01]  /*15770*/  MUFU.EX2 R2, R2 ;  /* 0x0000000200027308 */ /* 0x000ea20000000800 */
[----:B------:R-:W-:Y:S01]  /*15780*/  LOP3.LUT R174, R4, R174, RZ, 0xc0, !PT ;  /* 0x000000ae04ae7212 */ /* 0x000fe200078ec0ff */
[----:B----4-:R-:W-:Y:S01]  /*15790*/  FMUL.FTZ R18, R3, R122 ;  /* 0x0000007a03127220 */ /* 0x010fe20000410000 */
[----:B------:R-:W-:Y:S01]  /*157a0*/  FMUL.FTZ R0, R0, UR4 ;  /* 0x0000000400007c20 */ /* 0x000fe20008410000 */
[----:B------:R-:W-:Y:S01]  /*157b0*/  LOP3.LUT R175, R5, R175, RZ, 0xc0, !PT ;  /* 0x000000af05af7212 */ /* 0x000fe200078ec0ff */
[C---:B------:R-:W-:Y:S01]  /*157c0*/  FMUL.FTZ R19, R3.reuse, R123 ;  /* 0x0000007b03137220 */ /* 0x040fe20000410000 */
[----:B------:R-:W-:Y:S01]  /*157d0*/  LOP3.LUT R172, R6, R172, RZ, 0xc0, !PT ;  /* 0x000000ac06ac7212 */ /* 0x000fe200078ec0ff */
[----:B------:R-:W-:Y:S01]  /*157e0*/  IMAD.MOV.U32 R122, RZ, RZ, R20 ;  /* 0x000000ffff7a7224 */ /* 0x000fe200078e0014 */
[--C-:B------:R-:W-:Y:S02]  /*157f0*/  HSET2.LE.AND R4, R9, R12.reuse, PT ;  /* 0x0000000c09047233 */ /* 0x100fe40003803000 */
[----:B------:R-:W3:Y:S01]  /*15800*/  MUFU.EX2 R0, R0 ;  /* 0x0000000000007308 */ /* 0x000ee20000000800 */
[--C-:B------:R-:W-:Y:S01]  /*15810*/  HSET2.LE.AND R5, R8, R12.reuse, PT ;  /* 0x0000000c08057233 */ /* 0x100fe20003803000 */
[----:B------:R-:W-:Y:S01]  /*15820*/  FMUL.FTZ R20, R100, R124 ;  /* 0x0000007c64147220 */ /* 0x000fe20000410000 */
[--C-:B------:R-:W-:Y:S01]  /*15830*/  HSET2.LE.AND R6, R7, R12.reuse, PT ;  /* 0x0000000c07067233 */ /* 0x100fe20003803000 */
[----:B------:R-:W-:Y:S01]  /*15840*/  FMUL.FTZ R7, R3, R115 ;  /* 0x0000007303077220 */ /* 0x000fe20000410000 */
[----:B------:R-:W-:Y:S01]  /*15850*/  F2FP.BF16.F32.PACK_AB R173, R38, R195 ;  /* 0x000000c326ad723e */ /* 0x000fe200000010ff */
[----:B------:R-:W-:Y:S01]  /*15860*/  IMAD.MOV.U32 R115, RZ, RZ, R32 ;  /* 0x000000ffff737224 */ /* 0x000fe200078e0020 */
[----:B------:R-:W-:Y:S01]  /*15870*/  F2FP.BF16.F32.PACK_AB R176, R50, R47 ;  /* 0x0000002f32b0723e */ /* 0x000fe200000010ff */
[C---:B--2---:R-:W-:Y:S01]  /*15880*/  FMUL.FTZ R13, R2.reuse, R117 ;  /* 0x00000075020d7220 */ /* 0x044fe20000410000 */
[----:B------:R-:W-:Y:S01]  /*15890*/  F2FP.BF16.F32.PACK_AB R177, R51, R196 ;  /* 0x000000c433b1723e */ /* 0x000fe200000010ff */
[----:B------:R-:W-:Y:S01]  /*158a0*/  FMUL.FTZ R28, R2, R132 ;  /* 0x00000084021c7220 */ /* 0x000fe20000410000 */
[----:B------:R-:W-:Y:S01]  /*158b0*/  MOV R106, R15 ;  /* 0x0000000f006a7202 */ /* 0x000fe20000000f00 */
[----:B------:R-:W-:Y:S01]  /*158c0*/  IMAD.MOV.U32 R132, RZ, RZ, R29 ;  /* 0x000000ffff847224 */ /* 0x000fe200078e001d */
[----:B------:R-:W-:Y:S01]  /*158d0*/  LOP3.LUT R173, R4, R173, RZ, 0xc0, !PT ;  /* 0x000000ad04ad7212 */ /* 0x000fe200078ec0ff */
[C---:B------:R-:W-:Y:S01]  /*158e0*/  FMUL.FTZ R4, R100.reuse, R112 ;  /* 0x0000007064047220 */ /* 0x040fe20000410000 */
[----:B------:R-:W-:Y:S01]  /*158f0*/  LOP3.LUT R176, R5, R176, RZ, 0xc0, !PT ;  /* 0x000000b005b07212 */ /* 0x000fe200078ec0ff */
[----:B------:R-:W-:Y:S01]  /*15900*/  FMUL.FTZ R5, R100, R113 ;  /* 0x0000007164057220 */ /* 0x000fe20000410000 */
[----:B------:R-:W-:Y:S01]  /*15910*/  LOP3.LUT R177, R6, R177, RZ, 0xc0, !PT ;  /* 0x000000b106b17212 */ /* 0x000fe200078ec0ff */
[----:B------:R-:W-:Y:S01]  /*15920*/  FMUL.FTZ R6, R3, R114 ;  /* 0x0000007203067220 */ /* 0x000fe20000410000 */
[--C-:B------:R-:W-:Y:S01]  /*15930*/  HSET2.LE.AND R178, R11, R12.reuse, PT ;  /* 0x0000000c0bb27233 */ /* 0x100fe20003803000 */
[C---:B---3--:R-:W-:Y:S01]  /*15940*/  FMUL.FTZ R10, R0.reuse, R110 ;  /* 0x0000006e000a7220 */ /* 0x048fe20000410000 */
[----:B------:R-:W-:Y:S01]  /*15950*/  HSET2.LE.AND R179, R179, R12, PT ;  /* 0x0000000cb3b37233 */ /* 0x000fe20003803000 */
[----:B------:R-:W-:Y:S01]  /*15960*/  FMUL.FTZ R11, R0, R111 ;  /* 0x0000006f000b7220 */ /* 0x000fe20000410000 */
[----:B------:R-:W-:Y:S01]  /*15970*/  F2FP.BF16.F32.PACK_AB R8, R67, R105 ;  /* 0x000000694308723e */ /* 0x000fe200000010ff */
[----:B------:R-:W-:Y:S01]  /*15980*/  IMAD.MOV.U32 R114, RZ, RZ, R33 ;  /* 0x000000ffff727224 */ /* 0x000fe200078e0021 */
[-C--:B-1----:R-:W-:Y:S01]  /*15990*/  HMMA.16816.F32.BF16 R4, R172, R24.reuse, R4 ;  /* 0x00000018ac04723c */ /* 0x082fe20000041804 */
[----:B------:R-:W-:Y:S04]  /*159a0*/  PLOP3.LUT P0, PT, PT, PT, UP0, 0x80, 0x0 ;  /* 0x000000000000781c */ /* 0x000fe80003f0f008 */
[----:B------:R-:W-:Y:S01]  /*159b0*/  F2FP.BF16.F32.PACK_AB R9, R188, R106 ;  /* 0x0000006abc09723e */ /* 0x000fe200000010ff */
[----:B------:R-:W-:Y:S01]  /*159c0*/  FMUL.FTZ R15, R0, R119 ;  /* 0x00000077000f7220 */ /* 0x000fe20000410000 */
[----:B------:R-:W-:Y:S01]  /*159d0*/  LOP3.LUT R178, R178, R8, RZ, 0xc0, !PT ;  /* 0x00000008b2b27212 */ /* 0x000fe200078ec0ff */
[C---:B------:R-:W-:Y:S03]  /*159e0*/  FMUL.FTZ R8, R2.reuse, R108 ;  /* 0x0000006c02087220 */ /* 0x040fe60000410000 */
[----:B------:R-:W-:Y:S01]  /*159f0*/  LOP3.LUT R179, R179, R9, RZ, 0xc0, !PT ;  /* 0x00000009b3b37212 */ /* 0x000fe200078ec0ff */
[C---:B------:R-:W-:Y:S01]  /*15a00*/  FMUL.FTZ R9, R2.reuse, R109 ;  /* 0x0000006d02097220 */ /* 0x040fe20000410000 */
[----:B------:R-:W-:Y:S01]  /*15a10*/  FMUL.FTZ R12, R2, R116 ;  /* 0x00000074020c7220 */ /* 0x000fe20000410000 */
[----:B------:R-:W-:Y:S01]  /*15a20*/  FMUL.FTZ R14, R0, R118 ;  /* 0x00000076000e7220 */ /* 0x000fe20000410000 */
[----:B------:R-:W1:Y:S01]  /*15a30*/  LDSM.16.MT88.4 R108, [R222+0xa000] ;  /* 0x00a00000de6c783b */ /* 0x000e620000004200 */
[----:B------:R-:W-:Y:S02]  /*15a40*/  IMAD.MOV.U32 R112, RZ, RZ, R22 ;  /* 0x000000ffff707224 */ /* 0x000fe400078e0016 */
[C---:B------:R-:W-:Y:S01]  /*15a50*/  FMUL.FTZ R22, R3.reuse, R126 ;  /* 0x0000007e03167220 */ /* 0x040fe20000410000 */
[----:B------:R-:W-:Y:S01]  /*15a60*/  IMAD.MOV.U32 R126, RZ, RZ, R67 ;  /* 0x000000ffff7e7224 */ /* 0x000fe200078e0043 */
[C---:B------:R-:W-:Y:S04]  /*15a70*/  HMMA.16816.F32.BF16 R8, R176.reuse, R24, R8 ;  /* 0x00000018b008723c */ /* 0x040fe80000041808 */
[----:B------:R-:W-:Y:S02]  /*15a80*/  IMAD.MOV.U32 R113, RZ, RZ, R23 ;  /* 0x000000ffff717224 */ /* 0x000fe400078e0017 */
[C---:B------:R-:W-:Y:S01]  /*15a90*/  FMUL.FTZ R23, R3.reuse, R127 ;  /* 0x0000007f03177220 */ /* 0x040fe20000410000 */
[-C--:B------:R-:W-:Y:S04]  /*15aa0*/  HMMA.16816.F32.BF16 R12, R176, R26.reuse, R12 ;  /* 0x0000001ab00c723c */ /* 0x080fe8000004180c */
[----:B------:R-:W-:Y:S02]  /*15ab0*/  MOV R127, R188 ;  /* 0x000000bc007f7202 */ /* 0x000fe40000000f00 */
[C---:B------:R-:W-:Y:S05]  /*15ac0*/  HMMA.16816.F32.BF16 R16, R172.reuse, R26, R16 ;  /* 0x0000001aac10723c */ /* 0x040fea0000041810 */
[----:B------:R-:W-:Y:S01]  /*15ad0*/  MOV R123, R21 ;  /* 0x00000015007b7202 */ /* 0x000fe20000000f00 */
[----:B------:R-:W-:Y:S01]  /*15ae0*/  FMUL.FTZ R21, R100, R125 ;  /* 0x0000007d64157220 */ /* 0x000fe20000410000 */
[C---:B------:R-:W-:Y:S01]  /*15af0*/  FMUL.FTZ R25, R2.reuse, R129 ;  /* 0x0000008102197220 */ /* 0x040fe20000410000 */
[----:B------:R-:W-:Y:S03]  /*15b00*/  FMUL.FTZ R24, R2, R128 ;  /* 0x0000008002187220 */ /* 0x000fe60000410000 */
[C---:B------:R-:W-:Y:S01]  /*15b10*/  FMUL.FTZ R26, R0.reuse, R130 ;  /* 0x00000082001a7220 */ /* 0x040fe20000410000 */
[----:B------:R-:W-:Y:S01]  /*15b20*/  FMUL.FTZ R27, R0, R131 ;  /* 0x00000083001b7220 */ /* 0x000fe20000410000 */
[-C--:B------:R-:W-:Y:S03]  /*15b30*/  HMMA.16816.F32.BF16 R20, R172, R40.reuse, R20 ;  /* 0x00000028ac14723c */ /* 0x080fe60000041814 */
[----:B------:R-:W-:Y:S01]  /*15b40*/  IMAD.MOV.U32 R117, RZ, RZ, R31 ;  /* 0x000000ffff757224 */ /* 0x000fe200078e001f */
[----:B------:R-:W-:Y:S01]  /*15b50*/  MOV R116, R30 ;  /* 0x0000001e00747202 */ /* 0x000fe20000000f00 */
[----:B------:R-:W-:Y:S01]  /*15b60*/  FMUL.FTZ R29, R2, R133 ;  /* 0x00000085021d7220 */ /* 0x000fe20000410000 */
[C---:B------:R-:W-:Y:S05]  /*15b70*/  HMMA.16816.F32.BF16 R24, R176.reuse, R40, R24 ;  /* 0x00000028b018723c */ /* 0x040fea0000041818 */
[C---:B------:R-:W-:Y:S01]  /*15b80*/  FMUL.FTZ R30, R0.reuse, R134 ;  /* 0x00000086001e7220 */ /* 0x040fe20000410000 */
[----:B------:R-:W-:Y:S01]  /*15b90*/  FMUL.FTZ R31, R0, R135 ;  /* 0x00000087001f7220 */ /* 0x000fe20000410000 */
[C---:B------:R-:W-:Y:S01]  /*15ba0*/  FMUL.FTZ R32, R100.reuse, R136 ;  /* 0x0000008864207220 */ /* 0x040fe20000410000 */
[C---:B------:R-:W-:Y:S03]  /*15bb0*/  FMUL.FTZ R33, R100.reuse, R137 ;  /* 0x0000008964217220 */ /* 0x040fe60000410000 */
[C---:B------:R-:W-:Y:S01]  /*15bc0*/  FMUL.FTZ R34, R3.reuse, R138 ;  /* 0x0000008a03227220 */ /* 0x040fe20000410000 */
[C---:B------:R-:W-:Y:S01]  /*15bd0*/  FMUL.FTZ R35, R3.reuse, R139 ;  /* 0x0000008b03237220 */ /* 0x040fe20000410000 */
[-C--:B------:R-:W-:Y:S03]  /*15be0*/  HMMA.16816.F32.BF16 R28, R176, R42.reuse, R28 ;  /* 0x0000002ab01c723c */ /* 0x080fe6000004181c */
[----:B------:R-:W-:Y:S01]  /*15bf0*/  IMAD.MOV.U32 R120, RZ, RZ, R112 ;  /* 0x000000ffff787224 */ /* 0x000fe200078e0070 */
[----:B------:R-:W-:Y:S01]  /*15c00*/  MOV R121, R113 ;  /* 0x0000007100797202 */ /* 0x000fe20000000f00 */
[----:B------:R-:W-:Y:S01]  /*15c10*/  IMAD.MOV.U32 R112, RZ, RZ, R36 ;  /* 0x000000ffff707224 */ /* 0x000fe200078e0024 */
[C---:B------:R-:W-:Y:S05]  /*15c20*/  HMMA.16816.F32.BF16 R32, R172.reuse, R42, R32 ;  /* 0x0000002aac20723c */ /* 0x040fea0000041820 */
[----:B------:R-:W-:Y:S02]  /*15c30*/  IMAD.MOV.U32 R113, RZ, RZ, R37 ;  /* 0x000000ffff717224 */ /* 0x000fe400078e0025 */
[C---:B------:R-:W-:Y:S01]  /*15c40*/  FMUL.FTZ R36, R100.reuse, R140 ;  /* 0x0000008c64247220 */ /* 0x040fe20000410000 */
[----:B------:R-:W-:Y:S03]  /*15c50*/  IMAD.MOV.U32 R118, RZ, RZ, R38 ;  /* 0x000000ffff767224 */ /* 0x000fe600078e0026 */
[----:B------:R-:W-:Y:S01]  /*15c60*/  FMUL.FTZ R37, R100, R141 ;  /* 0x0000008d64257220 */ /* 0x000fe20000410000 */
[----:B------:R-:W-:Y:S02]  /*15c70*/  IMAD.MOV.U32 R133, RZ, RZ, R39 ;  /* 0x000000ffff857224 */ /* 0x000fe400078e0027 */
[C---:B------:R-:W-:Y:S01]  /*15c80*/  FMUL.FTZ R38, R3.reuse, R142 ;  /* 0x0000008e03267220 */ /* 0x040fe20000410000 */
[----:B------:R-:W-:Y:S01]  /*15c90*/  FMUL.FTZ R39, R3, R143 ;  /* 0x0000008f03277220 */ /* 0x000fe20000410000 */
[C---:B------:R-:W-:Y:S01]  /*15ca0*/  FMUL.FTZ R40, R2.reuse, R144 ;  /* 0x0000009002287220 */ /* 0x040fe20000410000 */
[----:B------:R-:W-:Y:S01]  /*15cb0*/  FMUL.FTZ R41, R2, R145 ;  /* 0x0000009102297220 */ /* 0x000fe20000410000 */
[C---:B------:R-:W-:Y:S01]  /*15cc0*/  FMUL.FTZ R42, R0.reuse, R146 ;  /* 0x00000092002a7220 */ /* 0x040fe20000410000 */
[----:B------:R-:W-:Y:S01]  /*15cd0*/  FMUL.FTZ R43, R0, R147 ;  /* 0x00000093002b7220 */ /* 0x000fe20000410000 */
[----:B------:R-:W-:Y:S01]  /*15ce0*/  IMAD.MOV.U32 R145, RZ, RZ, R115 ;  /* 0x000000ffff917224 */ /* 0x000fe200078e0073 */
[----:B------:R-:W-:Y:S01]  /*15cf0*/  MOV R137, R47 ;  /* 0x0000002f00897202 */ /* 0x000fe20000000f00 */
[-C--:B------:R-:W-:Y:S03]  /*15d00*/  HMMA.16816.F32.BF16 R36, R172, R52.reuse, R36 ;  /* 0x00000034ac24723c */ /* 0x080fe60000041824 */
[----:B------:R-:W-:Y:S02]  /*15d10*/  IMAD.MOV.U32 R138, RZ, RZ, R194 ;  /* 0x000000ffff8a7224 */ /* 0x000fe400078e00c2 */
[----:B------:R-:W-:Y:S01]  /*15d20*/  FMUL.FTZ R44, R2, R148 ;  /* 0x00000094022c7220 */ /* 0x000fe20000410000 */
[----:B------:R-:W-:Y:S01]  /*15d30*/  IMAD.MOV.U32 R194, RZ, RZ, R46 ;  /* 0x000000ffffc27224 */ /* 0x000fe200078e002e */
[C---:B------:R-:W-:Y:S04]  /*15d40*/  HMMA.16816.F32.BF16 R40, R176.reuse, R52, R40 ;  /* 0x00000034b028723c */ /* 0x040fe80000041828 */
[----:B------:R-:W-:Y:S01]  /*15d50*/  FMUL.FTZ R46, R0, R150 ;  /* 0x00000096002e7220 */ /* 0x000fe20000410000 */
[----:B------:R-:W-:Y:S01]  /*15d60*/  FMUL.FTZ R45, R2, R149 ;  /* 0x00000095022d7220 */ /* 0x000fe20000410000 */
[----:B------:R-:W-:Y:S01]  /*15d70*/  FMUL.FTZ R47, R0, R151 ;  /* 0x00000097002f7220 */ /* 0x000fe20000410000 */
[----:B------:R-:W-:Y:S01]  /*15d80*/  MOV R143, R106 ;  /* 0x0000006a008f7202 */ /* 0x000fe20000000f00 */
[----:B------:R-:W2:Y:S03]  /*15d90*/  LDC.U8 R150, c[0x0][0x388] ;  /* 0x0000e200ff967b82 */ /* 0x000ea60000000000 */
[----:B------:R-:W-:Y:S01]  /*15da0*/  LOP3.LUT R106, R61, UR32, R56, 0x96, !PT ;  /* 0x000000203d6a7c12 */ /* 0x000fe2000f8e9638 */
[----:B------:R-:W-:Y:S02]  /*15db0*/  IMAD.MOV.U32 R134, RZ, RZ, R48 ;  /* 0x000000ffff867224 */ /* 0x000fe400078e0030 */
[----:B------:R-:W-:Y:S01]  /*15dc0*/  FFMA.FTZ R56, R198, UR4, -R180 ;  /* 0x00000004c6387c23 */ /* 0x000fe200080108b4 */
[-C--:B------:R-:W-:Y:S03]  /*15dd0*/  HMMA.16816.F32.BF16 R44, R176, R54.reuse, R44 ;  /* 0x00000036b02c723c */ /* 0x080fe6000004182c */
[----:B------:R-:W-:Y:S01]  /*15de0*/  IMAD.MOV.U32 R135, RZ, RZ, R49 ;  /* 0x000000ffff877224 */ /* 0x000fe200078e0031 */
[----:B------:R-:W-:Y:S01]  /*15df0*/  MOV R131, R51 ;  /* 0x0000003300837202 */ /* 0x000fe20000000f00 */
[----:B------:R-:W-:Y:S02]  /*15e00*/  IMAD.MOV.U32 R130, RZ, RZ, R50 ;  /* 0x000000ffff827224 */ /* 0x000fe400078e0032 */
[C---:B------:R-:W-:Y:S01]  /*15e10*/  FMUL.FTZ R50, R3.reuse, R154 ;  /* 0x0000009a03327220 */ /* 0x040fe20000410000 */
[----:B------:R-:W-:Y:S03]  /*15e20*/  FMUL.FTZ R51, R3, R155 ;  /* 0x0000009b03337220 */ /* 0x000fe60000410000 */
[C---:B------:R-:W-:Y:S01]  /*15e30*/  FMUL.FTZ R48, R100.reuse, R152 ;  /* 0x0000009864307220 */ /* 0x040fe20000410000 */
[C---:B------:R-:W-:Y:S01]  /*15e40*/  FMUL.FTZ R49, R100.reuse, R153 ;  /* 0x0000009964317220 */ /* 0x040fe20000410000 */
[----:B------:R-:W-:Y:S02]  /*15e50*/  IMAD.MOV.U32 R141, RZ, RZ, R196 ;  /* 0x000000ffff8d7224 */ /* 0x000fe400078e00c4 */
[C---:B------:R-:W-:Y:S01]  /*15e60*/  FMUL.FTZ R52, R100.reuse, R160 ;  /* 0x000000a064347220 */ /* 0x040fe20000410000 */
[----:B------:R3:W-:Y:S01]  /*15e70*/  MUFU.EX2 R196, R56 ;  /* 0x0000003800c47308 */ /* 0x0007e20000000800 */
[----:B------:R-:W-:Y:S02]  /*15e80*/  IMAD.MOV.U32 R144, RZ, RZ, R114 ;  /* 0x000000ffff907224 */ /* 0x000fe400078e0072 */
[----:B------:R-:W-:Y:S01]  /*15e90*/  FMUL.FTZ R53, R100, R161 ;  /* 0x000000a164357220 */ /* 0x000fe20000410000 */
[----:B------:R-:W-:Y:S01]  /*15ea0*/  IMAD.MOV.U32 R160, RZ, RZ, R112 ;  /* 0x000000ffffa07224 */ /* 0x000fe200078e0070 */
[C---:B------:R-:W-:Y:S04]  /*15eb0*/  HMMA.16816.F32.BF16 R48, R172.reuse, R54, R48 ;  /* 0x00000036ac30723c */ /* 0x040fe80000041830 */
[----:B------:R-:W-:Y:S01]  /*15ec0*/  MOV R152, R116 ;  /* 0x0000007400987202 */ /* 0x000fe20000000f00 */
[----:B------:R-:W-:Y:S01]  /*15ed0*/  FMUL.FTZ R57, R2, R157 ;  /* 0x0000009d02397220 */ /* 0x000fe20000410000 */
[----:B------:R-:W-:Y:S01]  /*15ee0*/  LOP3.LUT R116, R63, UR14, R58, 0x96, !PT ;  /* 0x0000000e3f747c12 */ /* 0x000fe2000f8e963a */
[C---:B------:R-:W-:Y:S01]  /*15ef0*/  FMUL.FTZ R54, R3.reuse, R162 ;  /* 0x000000a203367220 */ /* 0x040fe20000410000 */
[----:B------:R-:W-:Y:S03]  /*15f00*/  FMUL.FTZ R55, R3, R163 ;  /* 0x000000a303377220 */ /* 0x000fe60000410000 */
[C---:B------:R-:W-:Y:S01]  /*15f10*/  FMUL.FTZ R58, R0.reuse, R158 ;  /* 0x0000009e003a7220 */ /* 0x040fe20000410000 */
[----:B------:R-:W-:Y:S01]  /*15f20*/  FMUL.FTZ R59, R0, R159 ;  /* 0x0000009f003b7220 */ /* 0x000fe20000410000 */
[----:B---3--:R-:W-:Y:S01]  /*15f30*/  FMUL.FTZ R56, R2, R156 ;  /* 0x0000009c02387220 */ /* 0x008fe20000410000 */
[----:B------:R-:W-:Y:S01]  /*15f40*/  IMAD.MOV.U32 R161, RZ, RZ, R113 ;  /* 0x000000ffffa17224 */ /* 0x000fe200078e0071 */
[-C--:B-1----:R-:W-:Y:S01]  /*15f50*/  HMMA.16816.F32.BF16 R52, R172, R108.reuse, R52 ;  /* 0x0000006cac34723c */ /* 0x082fe20000041834 */
[----:B------:R-:W1:Y:S02]  /*15f60*/  LDSM.16.MT88.4 R112, [R220+0xb000] ;  /* 0x00b00000dc70783b */ /* 0x000e640000004200 */
[----:B------:R-:W-:Y:S01]  /*15f70*/  IMAD.MOV.U32 R125, RZ, RZ, R66 ;  /* 0x000000ffff7d7224 */ /* 0x000fe200078e0042 */
[----:B--2---:R-:W-:Y:S01]  /*15f80*/  PRMT R150, R150, 0x7054, R150 ;  /* 0x0000705496967816 */ /* 0x004fe20000000096 */
[----:B------:R-:W-:Y:S01]  /*15f90*/  IMAD.MOV.U32 R147, RZ, RZ, R123 ;  /* 0x000000ffff937224 */ /* 0x000fe200078e007b */
[C---:B------:R-:W-:Y:S05]  /*15fa0*/  HMMA.16816.F32.BF16 R56, R176.reuse, R108, R56 ;  /* 0x0000006cb038723c */ /* 0x040fea0000041838 */
[----:B------:R-:W-:Y:S01]  /*15fb0*/  IMAD.MOV.U32 R149, RZ, RZ, R121 ;  /* 0x000000ffff957224 */ /* 0x000fe200078e0079 */
[----:B------:R-:W-:Y:S01]  /*15fc0*/  LOP3.LUT R63, R60, 0xffff, RZ, 0xc0, !PT ;  /* 0x0000ffff3c3f7812 */ /* 0x000fe200078ec0ff */
[----:B------:R-:W-:Y:S01]  /*15fd0*/  FFMA.FTZ R108, R201, UR4, -R180 ;  /* 0x00000004c96c7c23 */ /* 0x000fe200080108b4 */
[----:B------:R-:W-:Y:S03]  /*15fe0*/  IMAD.MOV.U32 R153, RZ, RZ, R117 ;  /* 0x000000ffff997224 */ /* 0x000fe600078e0075 */
[--C-:B------:R-:W-:Y:S01]  /*15ff0*/  SHF.R.U32.HI R62, RZ, 0x10, R60.reuse ;  /* 0x00000010ff3e7819 */ /* 0x100fe2000001163c */
[----:B------:R-:W-:Y:S01]  /*16000*/  IMAD.WIDE.U32 R116, R116, -0x2daee0ad, RZ ;  /* 0xd2511f5374747825 */ /* 0x000fe200078e00ff */
[----:B------:R-:W-:Y:S01]  /*16010*/  LOP3.LUT R123, R60, 0xff, RZ, 0xc0, !PT ;  /* 0x000000ff3c7b7812 */ /* 0x000fe200078ec0ff */
[----:B------:R2:W-:Y:S01]  /*16020*/  MUFU.EX2 R151, R108 ;  /* 0x0000006c00977308 */ /* 0x0005e20000000800 */
[----:B------:R-:W-:Y:S01]  /*16030*/  SHF.R.U32.HI R121, RZ, 0x18, R60 ;  /* 0x00000018ff797819 */ /* 0x000fe2000001163c */
[----:B------:R-:W-:Y:S01]  /*16040*/  FFMA.FTZ R61, R197, UR4, -R180 ;  /* 0x00000004c53d7c23 */ /* 0x000fe200080108b4 */
[----:B------:R-:W-:Y:S01]  /*16050*/  FFMA.FTZ R60, R199, UR4, -R181 ;  /* 0x00000004c73c7c23 */ /* 0x000fe200080108b5 */
[----:B------:R-:W-:Y:S01]  /*16060*/  IMAD.MOV.U32 R142, RZ, RZ, R105 ;  /* 0x000000ffff8e7224 */ /* 0x000fe200078e0069 */
[----:B------:R-:W-:Y:S01]  /*16070*/  LOP3.LUT R105, R117, UR32, R64, 0x96, !PT ;  /* 0x0000002075697c12 */ /* 0x000fe2000f8e9640 */
[----:B------:R-:W-:Y:S01]  /*16080*/  FFMA.FTZ R64, R200, UR4, -R181 ;  /* 0x00000004c8407c23 */ /* 0x000fe200080108b5 */
[----:B------:R-:W-:Y:S03]  /*16090*/  IMAD.MOV.U32 R139, RZ, RZ, R118 ;  /* 0x000000ffff8b7224 */ /* 0x000fe600078e0076 */
[----:B------:R3:W-:Y:S01]  /*160a0*/  MUFU.EX2 R136, R60 ;  /* 0x0000003c00887308 */ /* 0x0007e20000000800 */
[----:B------:R-:W-:Y:S01]  /*160b0*/  LOP3.LUT R118, R116, 0xffff, RZ, 0xc0, !PT ;  /* 0x0000ffff74767812 */ /* 0x000fe200078ec0ff */
[----:B------:R-:W-:Y:S01]  /*160c0*/  FMUL.FTZ R65, R100, R165 ;  /* 0x000000a564417220 */ /* 0x000fe20000410000 */
[----:B------:R-:W-:Y:S01]  /*160d0*/  SHF.R.U32.HI R117, RZ, 0x8, R63 ;  /* 0x00000008ff757819 */ /* 0x000fe2000001163f */
[----:B------:R-:W-:Y:S01]  /*160e0*/  FMUL.FTZ R63, R0, R171 ;  /* 0x000000ab003f7220 */ /* 0x000fe20000410000 */
[----:B------:R-:W-:Y:S01]  /*160f0*/  LOP3.LUT R109, R62, 0xff, RZ, 0xc0, !PT ;  /* 0x000000ff3e6d7812 */ /* 0x000fe200078ec0ff */
[----:B------:R-:W-:Y:S01]  /*16100*/  FMUL.FTZ R62, R0, R170 ;  /* 0x000000aa003e7220 */ /* 0x000fe20000410000 */
[C---:B------:R-:W-:Y:S03]  /*16110*/  FMUL.FTZ R66, R3.reuse, R166 ;  /* 0x000000a603427220 */ /* 0x040fe60000410000 */
[----:B------:R4:W5:Y:S01]  /*16120*/  MUFU.EX2 R188, R61 ;  /* 0x0000003d00bc7308 */ /* 0x0009620000000800 */
[----:B--2---:R-:W-:Y:S01]  /*16130*/  FFMA.FTZ R108, R202, UR4, -R180 ;  /* 0x00000004ca6c7c23 */ /* 0x004fe200080108b4 */
[C---:B------:R-:W-:Y:S01]  /*16140*/  FMUL.FTZ R67, R3.reuse, R167 ;  /* 0x000000a703437220 */ /* 0x040fe20000410000 */
[C---:B------:R-:W-:Y:S01]  /*16150*/  FMUL.FTZ R68, R100.reuse, R68 ;  /* 0x0000004464447220 */ /* 0x040fe20000410000 */
[----:B------:R-:W-:Y:S01]  /*16160*/  FMUL.FTZ R69, R100, R69 ;  /* 0x0000004564457220 */ /* 0x000fe20000410000 */
[C---:B------:R-:W-:Y:S01]  /*16170*/  FMUL.FTZ R70, R3.reuse, R70 ;  /* 0x0000004603467220 */ /* 0x040fe20000410000 */
[----:B------:R-:W-:Y:S01]  /*16180*/  FMUL.FTZ R71, R3, R71 ;  /* 0x0000004703477220 */ /* 0x000fe20000410000 */
[C---:B------:R-:W-:Y:S03]  /*16190*/  FMUL.FTZ R72, R2.reuse, R72 ;  /* 0x0000004802487220 */ /* 0x040fe60000410000 */
[----:B------:R2:W5:Y:S01]  /*161a0*/  MUFU.EX2 R200, R64 ;  /* 0x0000004000c87308 */ /* 0x0005620000000800 */
[C---:B---3--:R-:W-:Y:S01]  /*161b0*/  FMUL.FTZ R60, R2.reuse, R168 ;  /* 0x000000a8023c7220 */ /* 0x048fe20000410000 */
[----:B------:R-:W-:Y:S01]  /*161c0*/  FMUL.FTZ R73, R2, R73 ;  /* 0x0000004902497220 */ /* 0x000fe20000410000 */
[C---:B------:R-:W-:Y:S01]  /*161d0*/  FMUL.FTZ R74, R0.reuse, R74 ;  /* 0x0000004a004a7220 */ /* 0x040fe20000410000 */
[----:B------:R-:W-:Y:S01]  /*161e0*/  FMUL.FTZ R75, R0, R75 ;  /* 0x0000004b004b7220 */ /* 0x000fe20000410000 */
[----:B------:R-:W-:Y:S01]  /*161f0*/  PRMT R123, R123, 0x5410, R117 ;  /* 0x000054107b7b7816 */ /* 0x000fe20000000075 */
[----:B------:R-:W-:Y:S01]  /*16200*/  IMAD.MOV.U32 R146, RZ, RZ, R122 ;  /* 0x000000ffff927224 */ /* 0x000fe200078e007a */
[----:B------:R-:W-:Y:S03]  /*16210*/  PRMT R121, R109, 0x5410, R121 ;  /* 0x000054106d797816 */ /* 0x000fe60000000079 */
[----:B------:R3:W5:Y:S01]  /*16220*/  MUFU.EX2 R159, R108 ;  /* 0x0000006c009f7308 */ /* 0x0007620000000800 */
[C---:B----4-:R-:W-:Y:S01]  /*16230*/  FMUL.FTZ R61, R2.reuse, R169 ;  /* 0x000000a9023d7220 */ /* 0x050fe20000410000 */
[----:B------:R-:W-:Y:S01]  /*16240*/  SHF.R.U32.HI R119, RZ, 0x18, R116 ;  /* 0x00000018ff777819 */ /* 0x000fe20000011674 */
[----:B------:R-:W-:Y:S01]  /*16250*/  FMUL.FTZ R92, R2, R92 ;  /* 0x0000005c025c7220 */ /* 0x000fe20000410000 */
[----:B------:R-:W-:Y:S01]  /*16260*/  LOP3.LUT R109, R106, 0xffff, RZ, 0xc0, !PT ;  /* 0x0000ffff6a6d7812 */ /* 0x000fe200078ec0ff */
[----:B------:R-:W-:Y:S01]  /*16270*/  FMUL.FTZ R93, R2, R93 ;  /* 0x0000005d025d7220 */ /* 0x000fe20000410000 */
[----:B------:R-:W-:Y:S01]  /*16280*/  SHF.R.U32.HI R117, RZ, 0x18, R106 ;  /* 0x00000018ff757819 */ /* 0x000fe2000001166a */
[----:B------:R-:W-:Y:S01]  /*16290*/  FMUL.FTZ R94, R0, R94 ;  /* 0x0000005e005e7220 */ /* 0x000fe20000410000 */
[-C--:B------:R-:W-:Y:S03]  /*162a0*/  HMMA.16816.F32.BF16 R60, R176, R110.reuse, R60 ;  /* 0x0000006eb03c723c */ /* 0x080fe6000004183c */
[----:B--2---:R-:W-:Y:S01]  /*162b0*/  FMUL.FTZ R64, R100, R164 ;  /* 0x000000a464407220 */ /* 0x004fe20000410000 */
[----:B------:R-:W-:Y:S01]  /*162c0*/  SHF.R.U32.HI R109, RZ, 0x8, R109 ;  /* 0x00000008ff6d7819 */ /* 0x000fe2000001166d */
[----:B------:R-:W-:Y:S01]  /*162d0*/  FMUL.FTZ R95, R0, R95 ;  /* 0x0000005f005f7220 */ /* 0x000fe20000410000 */
[----:B------:R-:W-:Y:S01]  /*162e0*/  MOV R148, R120 ;  /* 0x0000007800947202 */ /* 0x000fe20000000f00 */
[----:B------:R-:W-:Y:S01]  /*162f0*/  FMUL.FTZ R96, R100, R96 ;  /* 0x0000006064607220 */ /* 0x000fe20000410000 */
[----:B------:R-:W-:Y:S02]  /*16300*/  SHF.R.U32.HI R120, RZ, 0x10, R116 ;  /* 0x00000010ff787819 */ /* 0x000fe40000011674 */
[C---:B------:R-:W-:Y:S04]  /*16310*/  HMMA.16816.F32.BF16 R64, R172.reuse, R110, R64 ;  /* 0x0000006eac40723c */ /* 0x040fe80000041840 */
[--C-:B---3--:R-:W-:Y:S01]  /*16320*/  FFMA.FTZ R108, R203, UR4, -R181.reuse ;  /* 0x00000004cb6c7c23 */ /* 0x108fe200080108b5 */
[----:B------:R-:W-:Y:S01]  /*16330*/  LOP3.LUT R122, R116, 0xff, RZ, 0xc0, !PT ;  /* 0x000000ff747a7812 */ /* 0x000fe200078ec0ff */
[-C--:B-1----:R-:W-:Y:S02]  /*16340*/  HMMA.16816.F32.BF16 R68, R172, R112.reuse, R68 ;  /* 0x00000070ac44723c */ /* 0x082fe40000041844 */
[----:B------:R1:W-:Y:S03]  /*16350*/  MUFU.EX2 R154, R108 ;  /* 0x0000006c009a7308 */ /* 0x0003e60000000800 */
[----:B------:R-:W-:Y:S01]  /*16360*/  LOP3.LUT R110, R106, 0xff, RZ, 0xc0, !PT ;  /* 0x000000ff6a6e7812 */ /* 0x000fe200078ec0ff */
[C---:B------:R-:W-:Y:S05]  /*16370*/  HMMA.16816.F32.BF16 R72, R176.reuse, R112, R72 ;  /* 0x00000070b048723c */ /* 0x040fea0000041848 */
[----:B------:R-:W-:Y:S01]  /*16380*/  SHF.R.U32.HI R116, RZ, 0x8, R118 ;  /* 0x00000008ff747819 */ /* 0x000fe20000011676 */
[----:B------:R-:W-:Y:S01]  /*16390*/  IMAD.MOV.U32 R140, RZ, RZ, R190 ;  /* 0x000000ffff8c7224 */ /* 0x000fe200078e00be */
[----:B------:R-:W-:Y:S01]  /*163a0*/  SHF.R.U32.HI R112, RZ, 0x10, R106 ;  /* 0x00000010ff707819 */ /* 0x000fe2000001166a */
[----:B------:R-:W-:Y:S03]  /*163b0*/  FFMA.FTZ R106, R205, UR4, -R182 ;  /* 0x00000004cd6a7c23 */ /* 0x000fe600080108b6 */
[----:B------:R-:W-:Y:S01]  /*163c0*/  LOP3.LUT R111, R120, 0xff, RZ, 0xc0, !PT ;  /* 0x000000ff786f7812 */ /* 0x000fe200078ec0ff */
[----:B------:R2:W3:Y:S01]  /*163d0*/  MUFU.EX2 R162, R106 ;  /* 0x0000006a00a27308 */ /* 0x0004e20000000800 */
[----:B-1----:R-:W-:Y:S01]  /*163e0*/  FFMA.FTZ R108, R206, UR4, -R181 ;  /* 0x00000004ce6c7c23 */ /* 0x002fe200080108b5 */
[----:B------:R-:W-:Y:S01]  /*163f0*/  PRMT R124, R122, 0x5410, R116 ;  /* 0x000054107a7c7816 */ /* 0x000fe20000000074 */
[C---:B------:R-:W-:Y:S01]  /*16400*/  FMUL.FTZ R76, R2.reuse, R76 ;  /* 0x0000004c024c7220 */ /* 0x040fe20000410000 */
[----:B------:R-:W-:Y:S01]  /*16410*/  PRMT R129, R111, 0x5410, R119 ;  /* 0x000054106f817816 */ /* 0x000fe20000000077 */
[----:B------:R-:W-:Y:S01]  /*16420*/  FMUL.FTZ R77, R2, R77 ;  /* 0x0000004d024d7220 */ /* 0x000fe20000410000 */
[----:B------:R-:W-:Y:S01]  /*16430*/  PRMT R122, R110, 0x5410, R109 ;  /* 0x000054106e7a7816 */ /* 0x000fe2000000006d */
[C---:B------:R-:W-:Y:S03]  /*16440*/  FMUL.FTZ R78, R0.reuse, R78 ;  /* 0x0000004e004e7220 */ /* 0x040fe60000410000 */
[----:B------:R1:W4:Y:S01]  /*16450*/  MUFU.EX2 R158, R108 ;  /* 0x0000006c009e7308 */ /* 0x0003220000000800 */
[C---:B------:R-:W-:Y:S01]  /*16460*/  LOP3.LUT R113, R105.reuse, 0xffff, RZ, 0xc0, !PT ;  /* 0x0000ffff69717812 */ /* 0x040fe200078ec0ff */
[----:B------:R-:W-:Y:S01]  /*16470*/  FMUL.FTZ R79, R0, R79 ;  /* 0x0000004f004f7220 */ /* 0x000fe20000410000 */
[----:B------:R-:W-:Y:S01]  /*16480*/  LOP3.LUT R112, R112, 0xff, RZ, 0xc0, !PT ;  /* 0x000000ff70707812 */ /* 0x000fe200078ec0ff */
[C---:B------:R-:W-:Y:S01]  /*16490*/  FMUL.FTZ R80, R100.reuse, R80 ;  /* 0x0000005064507220 */ /* 0x040fe20000410000 */
[----:B------:R-:W-:Y:S01]  /*164a0*/  LOP3.LUT R116, R105, 0xff, RZ, 0xc0, !PT ;  /* 0x000000ff69747812 */ /* 0x000fe200078ec0ff */
[----:B------:R-:W-:Y:S01]  /*164b0*/  FMUL.FTZ R81, R100, R81 ;  /* 0x0000005164517220 */ /* 0x000fe20000410000 */
[----:B------:R-:W-:Y:S01]  /*164c0*/  PRMT R120, R112, 0x5410, R117 ;  /* 0x0000541070787816 */ /* 0x000fe20000000075 */
[C---:B------:R-:W-:Y:S01]  /*164d0*/  FMUL.FTZ R82, R3.reuse, R82 ;  /* 0x0000005203527220 */ /* 0x040fe20000410000 */
[-C--:B------:R-:W-:Y:S03]  /*164e0*/  HMMA.16816.F32.BF16 R76, R176, R114.reuse, R76 ;  /* 0x00000072b04c723c */ /* 0x080fe6000004184c */
[--C-:B--2---:R-:W-:Y:S01]  /*164f0*/  FFMA.FTZ R106, R204, UR4, -R182.reuse ;  /* 0x00000004cc6a7c23 */ /* 0x104fe200080108b6 */
[----:B------:R-:W-:Y:S01]  /*16500*/  SHF.R.U32.HI R113, RZ, 0x8, R113 ;  /* 0x00000008ff717819 */ /* 0x000fe20000011671 */
[----:B------:R-:W-:Y:S01]  /*16510*/  FMUL.FTZ R83, R3, R83 ;  /* 0x0000005303537220 */ /* 0x000fe20000410000 */
[----:B------:R-:W-:Y:S01]  /*16520*/  SHF.R.U32.HI R112, RZ, 0x10, R105 ;  /* 0x00000010ff707819 */ /* 0x000fe20000011669 */
[----:B------:R2:W4:Y:S01]  /*16530*/  MUFU.EX2 R166, R106 ;  /* 0x0000006a00a67308 */ /* 0x0005220000000800 */
[----:B-1----:R-:W1:Y:S03]  /*16540*/  LDSM.16.MT88.4 R108, [R222+0xb000] ;  /* 0x00b00000de6c783b */ /* 0x002e660000004200 */
[----:B------:R-:W-:Y:S01]  /*16550*/  PRMT R128, R116, 0x5410, R113 ;  /* 0x0000541074807816 */ /* 0x000fe20000000071 */
[C---:B------:R-:W-:Y:S04]  /*16560*/  HMMA.16816.F32.BF16 R80, R172.reuse, R114, R80 ;  /* 0x00000072ac50723c */ /* 0x040fe80000041850 */
[----:B------:R-:W-:Y:S01]  /*16570*/  LOP3.LUT R113, R112, 0xff, RZ, 0xc0, !PT ;  /* 0x000000ff70717812 */ /* 0x000fe200078ec0ff */
[----:B------:R-:W-:Y:S01]  /*16580*/  FFMA.FTZ R112, R208, UR4, -R183 ;  /* 0x00000004d0707c23 */ /* 0x000fe200080108b7 */
[--C-:B------:R-:W-:Y:S01]  /*16590*/  FFMA.FTZ R116, R209, UR4, -R182.reuse ;  /* 0x00000004d1747c23 */ /* 0x100fe200080108b6 */
[----:B------:R-:W-:Y:S01]  /*165a0*/  SHF.R.U32.HI R117, RZ, 0x18, R105 ;  /* 0x00000018ff757819 */ /* 0x000fe20000011669 */
[C---:B------:R-:W-:Y:S01]  /*165b0*/  FMUL.FTZ R84, R100.reuse, R84 ;  /* 0x0000005464547220 */ /* 0x040fe20000410000 */
[----:B------:R3:W4:Y:S02]  /*165c0*/  MUFU.EX2 R198, R112 ;  /* 0x0000007000c67308 */ /* 0x0007240000000800 */
[----:B------:R-:W-:Y:S01]  /*165d0*/  FMUL.FTZ R85, R100, R85 ;  /* 0x0000005564557220 */ /* 0x000fe20000410000 */
[----:B--2---:R-:W-:Y:S01]  /*165e0*/  FFMA.FTZ R106, R207, UR4, -R183 ;  /* 0x00000004cf6a7c23 */ /* 0x004fe200080108b7 */
[C---:B------:R-:W-:Y:S01]  /*165f0*/  FMUL.FTZ R86, R3.reuse, R86 ;  /* 0x0000005603567220 */ /* 0x040fe20000410000 */
[----:B------:R-:W-:Y:S01]  /*16600*/  FMUL.FTZ R87, R3, R87 ;  /* 0x0000005703577220 */ /* 0x000fe20000410000 */
[--C-:B------:R-:W-:Y:S01]  /*16610*/  HSET2.LE.AND R105, R123, R150.reuse, PT ;  /* 0x000000967b697233 */ /* 0x100fe20003803000 */
[----:B------:R-:W-:Y:S03]  /*16620*/  FMUL.FTZ R88, R2, R88 ;  /* 0x0000005802587220 */ /* 0x000fe60000410000 */
[----:B------:R2:W-:Y:S01]  /*16630*/  MUFU.EX2 R190, R106 ;  /* 0x0000006a00be7308 */ /* 0x0005e20000000800 */
[----:B-----5:R-:W-:Y:S01]  /*16640*/  F2FP.BF16.F32.PACK_AB R114, R188, R196 ;  /* 0x000000c4bc72723e */ /* 0x020fe200000010ff */
[----:B------:R-:W-:Y:S01]  /*16650*/  FMUL.FTZ R89, R2, R89 ;  /* 0x0000005902597220 */ /* 0x000fe20000410000 */
[C---:B------:R-:W-:Y:S01]  /*16660*/  FMUL.FTZ R90, R0.reuse, R90 ;  /* 0x0000005a005a7220 */ /* 0x040fe20000410000 */
[----:B------:R-:W-:Y:S01]  /*16670*/  FMUL.FTZ R91, R0, R91 ;  /* 0x0000005b005b7220 */ /* 0x000fe20000410000 */
[----:B------:R-:W-:Y:S01]  /*16680*/  LOP3.LUT R114, R105, R114, RZ, 0xc0, !PT ;  /* 0x0000007269727212 */ /* 0x000fe200078ec0ff */
[----:B------:R-:W-:Y:S01]  /*16690*/  FFMA.FTZ R105, R210, UR4, -R182 ;  /* 0x00000004d2697c23 */ /* 0x000fe200080108b6 */
[----:B------:R-:W-:Y:S03]  /*166a0*/  F2FP.BF16.F32.PACK_AB R115, R200, R136 ;  /* 0x00000088c873723e */ /* 0x000fe600000010ff */
[----:B------:R5:W-:Y:S01]  /*166b0*/  MUFU.EX2 R155, R116 ;  /* 0x00000074009b7308 */ /* 0x000be20000000800 */
[--C-:B---3--:R-:W-:Y:S01]  /*166c0*/  HSET2.LE.AND R112, R122, R150.reuse, PT ;  /* 0x000000967a707233 */ /* 0x108fe20003803000 */
[----:B------:R-:W-:Y:S01]  /*166d0*/  FMUL.FTZ R97, R100, R97 ;  /* 0x0000006164617220 */ /* 0x000fe20000410000 */
[C---:B------:R-:W-:Y:S01]  /*166e0*/  FMUL.FTZ R98, R3.reuse, R98 ;  /* 0x0000006203627220 */ /* 0x040fe20000410000 */
[----:B------:R-:W-:Y:S01]  /*166f0*/  FMUL.FTZ R99, R3, R99 ;  /* 0x0000006303637220 */ /* 0x000fe20000410000 */
[----:B------:R-:W-:Y:S01]  /*16700*/  IMAD.MOV.U32 R160, RZ, RZ, R148 ;  /* 0x000000ffffa07224 */ /* 0x000fe200078e0094 */
[----:B------:R-:W-:Y:S01]  /*16710*/  MOV R156, R193 ;  /* 0x000000c1009c7202 */ /* 0x000fe20000000f00 */
[----:B------:R-:W-:Y:S03]  /*16720*/  IMAD.MOV.U32 R148, RZ, RZ, R127 ;  /* 0x000000ffff947224 */ /* 0x000fe600078e007f */
[----:B------:R3:W4:Y:S01]  /*16730*/  MUFU.EX2 R157, R105 ;  /* 0x00000069009d7308 */ /* 0x0007220000000800 */
[----:B--2---:R-:W-:Y:S01]  /*16740*/  HSET2.LE.AND R106, R121, R150, PT ;  /* 0x00000096796a7233 */ /* 0x004fe20003803000 */
[----:B------:R-:W-:Y:S01]  /*16750*/  IMAD.MOV.U32 R171, RZ, RZ, R139 ;  /* 0x000000ffffab7224 */ /* 0x000fe200078e008b */
[-C--:B-1----:R-:W-:Y:S01]  /*16760*/  HMMA.16816.F32.BF16 R84, R172, R108.reuse, R84 ;  /* 0x0000006cac54723c */ /* 0x082fe20000041854 */
[----:B------:R-:W1:Y:S02]  /*16770*/  LDC.U8 R150, c[0x0][0x388] ;  /* 0x0000e200ff967b82 */ /* 0x000e640000000000 */
[----:B------:R-:W-:Y:S01]  /*16780*/  PRMT R121, R113, 0x5410, R117 ;  /* 0x0000541071797816 */ /* 0x000fe20000000075 */
[----:B------:R-:W-:Y:S01]  /*16790*/  IMAD.MOV.U32 R163, RZ, RZ, R153 ;  /* 0x000000ffffa37224 */ /* 0x000fe200078e0099 */
[----:B------:R-:W-:Y:S01]  /*167a0*/  LOP3.LUT R115, R106, R115, RZ, 0xc0, !PT ;  /* 0x000000736a737212 */ /* 0x000fe200078ec0ff */
[C---:B------:R-:W-:Y:S01]  /*167b0*/  HMMA.16816.F32.BF16 R88, R176.reuse, R108, R88 ;  /* 0x0000006cb058723c */ /* 0x040fe20000041858 */
[----:B-----5:R-:W2:Y:S04]  /*167c0*/  LDSM.16.MT88.4 R116, [R220+0x9400] ;  /* 0x00940000dc74783b */ /* 0x020ea80000004200 */
[--C-:B------:R-:W-:Y:S01]  /*167d0*/  FFMA.FTZ R106, R211, UR4, -R183.reuse ;  /* 0x00000004d36a7c23 */ /* 0x100fe200080108b7 */
[-C--:B------:R-:W-:Y:S01]  /*167e0*/  HMMA.16816.F32.BF16 R92, R176, R110.reuse, R92 ;  /* 0x0000006eb05c723c */ /* 0x080fe2000004185c */
[----:B------:R-:W-:Y:S02]  /*167f0*/  IMAD.U32 R109, RZ, RZ, UR37 ;  /* 0x00000025ff6d7e24 */ /* 0x000fe4000f8e00ff */
[----:B------:R5:W-:Y:S02]  /*16800*/  MUFU.EX2 R165, R106 ;  /* 0x0000006a00a57308 */ /* 0x000be40000000800 */
[----:B------:R-:W-:Y:S01]  /*16810*/  FFMA.FTZ R108, R216, UR4, -R183 ;  /* 0x00000004d86c7c23 */ /* 0x000fe200080108b7 */
[----:B------:R-:W-:Y:S07]  /*16820*/  HMMA.16816.F32.BF16 R96, R172, R110, R96 ;  /* 0x0000006eac60723c */ /* 0x000fee0000041860 */
[----:B------:R-:W2:Y:S01]  /*16830*/  MUFU.EX2 R164, R108 ;  /* 0x0000006c00a47308 */ /* 0x000ea20000000800 */
[----:B---3--:R-:W-:Y:S03]  /*16840*/  F2FP.BF16.F32.PACK_AB R105, R159, R151 ;  /* 0x000000979f69723e */ /* 0x008fe600000010ff */
[----:B------:R-:W-:Y:S01]  /*16850*/  IMAD.MOV.U32 R153, RZ, RZ, R147 ;  /* 0x000000ffff997224 */ /* 0x000fe200078e0093 */
[----:B-1----:R-:W-:Y:S02]  /*16860*/  PRMT R177, R150, 0x7054, R150 ;  /* 0x0000705496b17816 */ /* 0x002fe40000000096 */
[----:B------:R-:W-:Y:S01]  /*16870*/  MOV R176, R162 ;  /* 0x000000a200b07202 */ /* 0x000fe20000000f00 */
[----:B------:R-:W-:Y:S01]  /*16880*/  IMAD.MOV.U32 R162, RZ, RZ, R152 ;  /* 0x000000ffffa27224 */ /* 0x000fe200078e0098 */
[----:B------:R-:W-:Y:S01]  /*16890*/  LOP3.LUT R109, R161, UR31, R109, 0x96, !PT ;  /* 0x0000001fa16d7c12 */ /* 0x000fe2000f8e966d */
[----:B------:R-:W-:Y:S01]  /*168a0*/  IMAD.MOV.U32 R152, RZ, RZ, R146 ;  /* 0x000000ffff987224 */ /* 0x000fe200078e0092 */
[----:B------:R-:W-:Y:S01]  /*168b0*/  LOP3.LUT R112, R112, R105, RZ, 0xc0, !PT ;  /* 0x0000006970707212 */ /* 0x000fe200078ec0ff */
[----:B------:R-:W-:Y:S01]  /*168c0*/  IMAD.MOV.U32 R147, RZ, RZ, R126 ;  /* 0x000000ffff937224 */ /* 0x000fe200078e007e */
[--C-:B-----5:R-:W-:Y:S01]  /*168d0*/  HSET2.LE.AND R106, R124, R177.reuse, PT ;  /* 0x000000b17c6a7233 */ /* 0x120fe20003803000 */
[----:B------:R-:W-:Y:S01]  /*168e0*/  IMAD.MOV.U32 R146, RZ, RZ, R125 ;  /* 0x000000ffff927224 */ /* 0x000fe200078e007d */
[----:B------:R-:W-:Y:S01]  /*168f0*/  MOV R161, R149 ;  /* 0x0000009500a17202 */ /* 0x000fe20000000f00 */
[----:B------:R-:W1:Y:S01]  /*16900*/  LDSM.16.MT88.4 R124, [R222+0x9400] ;  /* 0x00940000de7c783b */ /* 0x000e620000004200 */
[--C-:B------:R-:W-:Y:S01]  /*16910*/  HSET2.LE.AND R105, R120, R177.reuse, PT ;  /* 0x000000b178697233 */ /* 0x100fe20003803000 */
[----:B------:R-:W-:Y:S01]  /*16920*/  IMAD.MOV.U32 R150, RZ, RZ, R133 ;  /* 0x000000ffff967224 */ /* 0x000fe200078e0085 */
[----:B----4-:R-:W-:Y:S01]  /*16930*/  F2FP.BF16.F32.PACK_AB R113, R158, R154 ;  /* 0x0000009a9e71723e */ /* 0x010fe200000010ff */
[----:B------:R-:W-:Y:S01]  /*16940*/  IMAD.MOV.U32 R163, RZ, RZ, R161 ;  /* 0x000000ffffa37224 */ /* 0x000fe200078e00a1 */
[----:B------:R-:W-:Y:S01]  /*16950*/  F2FP.BF16.F32.PACK_AB R122, R166, R176 ;  /* 0x000000b0a67a723e */ /* 0x000fe200000010ff */
[----:B------:R-:W-:Y:S01]  /*16960*/  IMAD.MOV.U32 R174, RZ, RZ, R196 ;  /* 0x000000ffffae7224 */ /* 0x000fe200078e00c4 */
[----:B------:R-:W-:Y:S01]  /*16970*/  MOV R149, R132 ;  /* 0x0000008400957202 */ /* 0x000fe20000000f00 */
[----:B------:R-:W-:Y:S01]  /*16980*/  IMAD.WIDE.U32 R132, R109, -0x326172a9, RZ ;  /* 0xcd9e8d576d847825 */ /* 0x000fe200078e00ff */
[----:B------:R-:W-:Y:S01]  /*16990*/  MOV R173, R198 ;  /* 0x000000c600ad7202 */ /* 0x000fe20000000f00 */
[----:B------:R-:W-:Y:S01]  /*169a0*/  UMOV UR31, UR5 ;  /* 0x00000005001f7c82 */ /* 0x000fe20008000000 */
[----:B------:R-:W-:Y:S01]  /*169b0*/  LOP3.LUT R113, R105, R113, RZ, 0xc0, !PT ;  /* 0x0000007169717212 */ /* 0x000fe200078ec0ff */
[----:B------:R-:W-:Y:S01]  /*169c0*/  IMAD.MOV.U32 R172, RZ, RZ, R194 ;  /* 0x000000ffffac7224 */ /* 0x000fe200078e00c2 */
[----:B------:R-:W-:Y:S01]  /*169d0*/  MOV R161, R153 ;  /* 0x0000009900a17202 */ /* 0x000fe20000000f00 */
[----:B------:R-:W-:Y:S01]  /*169e0*/  IMAD.MOV.U32 R153, RZ, RZ, R150 ;  /* 0x000000ffff997224 */ /* 0x000fe200078e0096 */
[----:B------:R-:W-:Y:S01]  /*169f0*/  LOP3.LUT R122, R106, R122, RZ, 0xc0, !PT ;  /* 0x0000007a6a7a7212 */ /* 0x000fe200078ec0ff */
[----:B------:R-:W-:Y:S01]  /*16a00*/  IMAD.MOV.U32 R150, RZ, RZ, R148 ;  /* 0x000000ffff967224 */ /* 0x000fe200078e0094 */
[--C-:B------:R-:W-:Y:S01]  /*16a10*/  HSET2.LE.AND R123, R129, R177.reuse, PT ;  /* 0x000000b1817b7233 */ /* 0x100fe20003803000 */
[-C--:B--2---:R-:W-:Y:S05]  /*16a20*/  HMMA.16816.F32.BF16 R4, R112, R116.reuse, R4 ;  /* 0x000000747004723c */ /* 0x084fea0000041804 */
[--C-:B------:R-:W-:Y:S01]  /*16a30*/  HSET2.LE.AND R120, R128, R177.reuse, PT ;  /* 0x000000b180787233 */ /* 0x100fe20003803000 */
[----:B------:R-:W-:Y:S01]  /*16a40*/  IMAD.MOV.U32 R148, RZ, RZ, R146 ;  /* 0x000000ffff947224 */ /* 0x000fe200078e0092 */
[--C-:B------:R-:W-:Y:S01]  /*16a50*/  HSET2.LE.AND R121, R121, R177.reuse, PT ;  /* 0x000000b179797233 */ /* 0x100fe20003803000 */
[----:B------:R-:W-:Y:S03]  /*16a60*/  IMAD.MOV.U32 R146, RZ, RZ, R144 ;  /* 0x000000ffff927224 */ /* 0x000fe600078e0090 */
[----:B------:R-:W-:Y:S01]  /*16a70*/  F2FP.BF16.F32.PACK_AB R106, R157, R155 ;  /* 0x0000009b9d6a723e */ /* 0x000fe200000010ff */
[----:B------:R-:W-:Y:S01]  /*16a80*/  IMAD.MOV.U32 R144, RZ, RZ, R142 ;  /* 0x000000ffff907224 */ /* 0x000fe200078e008e */
[----:B------:R-:W-:Y:S01]  /*16a90*/  F2FP.BF16.F32.PACK_AB R108, R164, R165 ;  /* 0x000000a5a46c723e */ /* 0x000fe200000010ff */
[----:B------:R-:W-:Y:S01]  /*16aa0*/  IMAD.MOV.U32 R142, RZ, RZ, R140 ;  /* 0x000000ffff8e7224 */ /* 0x000fe200078e008c */
[----:B------:R-:W-:Y:S01]  /*16ab0*/  F2FP.BF16.F32.PACK_AB R105, R173, R190 ;  /* 0x000000bead69723e */ /* 0x000fe200000010ff */
[----:B------:R-:W-:Y:S01]  /*16ac0*/  IMAD.MOV.U32 R140, RZ, RZ, R130 ;  /* 0x000000ffff8c7224 */ /* 0x000fe200078e0082 */
[----:B------:R-:W-:Y:S01]  /*16ad0*/  LOP3.LUT R109, R133, UR22, R162, 0x96, !PT ;  /* 0x00000016856d7c12 */ /* 0x000fe2000f8e96a2 */
[----:B------:R-:W-:Y:S01]  /*16ae0*/  IMAD.MOV.U32 R162, RZ, RZ, R160 ;  /* 0x000000ffffa27224 */ /* 0x000fe200078e00a0 */
[----:B------:R-:W-:Y:S01]  /*16af0*/  LOP3.LUT R123, R123, R105, RZ, 0xc0, !PT ;  /* 0x000000697b7b7212 */ /* 0x000fe200078ec0ff */
[----:B------:R-:W-:Y:S01]  /*16b00*/  IMAD.MOV.U32 R160, RZ, RZ, R152 ;  /* 0x000000ffffa07224 */ /* 0x000fe200078e0098 */
[----:B------:R-:W-:Y:S01]  /*16b10*/  LOP3.LUT R120, R120, R106, RZ, 0xc0, !PT ;  /* 0x0000006a78787212 */ /* 0x000fe200078ec0ff */
[----:B------:R-:W-:Y:S01]  /*16b20*/  IMAD.MOV.U32 R152, RZ, RZ, R149 ;  /* 0x000000ffff987224 */ /* 0x000fe200078e0095 */
[----:B------:R-:W-:Y:S01]  /*16b30*/  LOP3.LUT R121, R121, R108, RZ, 0xc0, !PT ;  /* 0x0000006c79797212 */ /* 0x000fe200078ec0ff */
[----:B------:R-:W-:Y:S01]  /*16b40*/  IMAD.WIDE.U32 R108, R109, -0x2daee0ad, RZ ;  /* 0xd2511f536d6c7825 */ /* 0x000fe200078e00ff */
[----:B------:R-:W-:Y:S02]  /*16b50*/  LOP3.LUT R130, R185, UR20, R132, 0x96, !PT ;  /* 0x00000014b9827c12 */ /* 0x000fe4000f8e9684 */
[----:B------:R-:W-:Y:S01]  /*16b60*/  MOV R149, R147 ;  /* 0x0000009300957202 */ /* 0x000fe20000000f00 */
[----:B------:R-:W-:Y:S01]  /*16b70*/  IMAD.MOV.U32 R147, RZ, RZ, R145 ;  /* 0x000000ffff937224 */ /* 0x000fe200078e0091 */
[----:B------:R-:W-:Y:S01]  /*16b80*/  MOV R145, R143 ;  /* 0x0000008f00917202 */ /* 0x000fe20000000f00 */
[C---:B------:R-:W-:Y:S04]  /*16b90*/  HMMA.16816.F32.BF16 R8, R120.reuse, R116, R8 ;  /* 0x000000747808723c */ /* 0x040fe80000041808 */
[----:B------:R-:W-:Y:S01]  /*16ba0*/  LOP3.LUT R105, R133, UR22, R162, 0x96, !PT ;  /* 0x0000001685697c12 */ /* 0x000fe2000f8e96a2 */
[----:B------:R-:W-:Y:S01]  /*16bb0*/  IMAD.MOV.U32 R143, RZ, RZ, R141 ;  /* 0x000000ffff8f7224 */ /* 0x000fe200078e008d */
[-C--:B------:R-:W-:Y:S05]  /*16bc0*/  HMMA.16816.F32.BF16 R12, R120, R118.reuse, R12 ;  /* 0x00000076780c723c */ /* 0x080fea000004180c */
[----:B------:R-:W-:Y:S01]  /*16bd0*/  LOP3.LUT R128, R187, UR20, R132, 0x96, !PT ;  /* 0x00000014bb807c12 */ /* 0x000fe2000f8e9684 */
[C---:B------:R-:W-:Y:S05]  /*16be0*/  HMMA.16816.F32.BF16 R16, R112.reuse, R118, R16 ;  /* 0x000000767010723c */ /* 0x040fea0000041810 */
[----:B------:R-:W-:Y:S01]  /*16bf0*/  MOV R141, R131 ;  /* 0x00000083008d7202 */ /* 0x000fe20000000f00 */
[-C--:B-1----:R-:W-:Y:S05]  /*16c00*/  HMMA.16816.F32.BF16 R20, R112, R124.reuse, R20 ;  /* 0x0000007c7014723c */ /* 0x082fea0000041814 */
[----:B------:R-:W-:Y:S01]  /*16c10*/  IMAD.WIDE.U32 R130, R130, -0x2daee0ad, RZ ;  /* 0xd2511f5382827825 */ /* 0x000fe200078e00ff */
[C---:B------:R-:W-:Y:S05]  /*16c20*/  HMMA.16816.F32.BF16 R24, R120.reuse, R124, R24 ;  /* 0x0000007c7818723c */ /* 0x040fea0000041818 */
[----:B------:R-:W-:Y:S01]  /*16c30*/  LOP3.LUT R132, R109, UR19, R134, 0x96, !PT ;  /* 0x000000136d847c12 */ /* 0x000fe2000f8e9686 */
[-C--:B------:R-:W-:Y:S05]  /*16c40*/  HMMA.16816.F32.BF16 R28, R120, R126.reuse, R28 ;  /* 0x0000007e781c723c */ /* 0x080fea000004181c */
[----:B------:R-:W-:Y:S01]  /*16c50*/  IMAD.WIDE.U32 R134, R105, -0x2daee0ad, RZ ;  /* 0xd2511f5369867825 */ /* 0x000fe200078e00ff */
[C---:B------:R-:W-:Y:S05]  /*16c60*/  HMMA.16816.F32.BF16 R32, R112.reuse, R126, R32 ;  /* 0x0000007e7020723c */ /* 0x040fea0000041820 */
[----:B------:R-:W-:Y:S01]  /*16c70*/  IMAD.WIDE.U32 R128, R128, -0x2daee0ad, RZ ;  /* 0xd2511f5380807825 */ /* 0x000fe200078e00ff */
[----:B------:R-:W-:Y:S02]  /*16c80*/  LOP3.LUT R106, R131, UR17, R108, 0x96, !PT ;  /* 0x00000011836a7c12 */ /* 0x000fe4000f8e966c */
[----:B------:R-:W1:Y:S03]  /*16c90*/  LDSM.16.MT88.4 R108, [R220+0xa400] ;  /* 0x00a40000dc6c783b */ /* 0x000e660000004200 */
[----:B------:R-:W-:Y:S01]  /*16ca0*/  LOP3.LUT R105, R129, UR17, R134, 0x96, !PT ;  /* 0x0000001181697c12 */ /* 0x000fe2000f8e9686 */
[----:B------:R-:W-:Y:S01]  /*16cb0*/  FFMA.FTZ R129, R217, UR4, -R180 ;  /* 0x00000004d9817c23 */ /* 0x000fe200080108b4 */
[----:B------:R-:W-:Y:S01]  /*16cc0*/  IMAD.MOV.U32 R162, RZ, RZ, R160 ;  /* 0x000000ffffa27224 */ /* 0x000fe200078e00a0 */
[----:B------:R-:W-:Y:S01]  /*16cd0*/  MOV R160, R153 ;  /* 0x0000009900a07202 */ /* 0x000fe20000000f00 */
[----:B------:R-:W-:Y:S01]  /*16ce0*/  IMAD.WIDE.U32 R116, R132, -0x326172a9, RZ ;  /* 0xcd9e8d5784747825 */ /* 0x000fe200078e00ff */
[----:B------:R-:W-:Y:S01]  /*16cf0*/  MOV R179, R144 ;  /* 0x0000009000b37202 */ /* 0x000fe20000000f00 */
[----:B------:R-:W2:Y:S01]  /*16d00*/  MUFU.EX2 R132, R129 ;  /* 0x0000008100847308 */ /* 0x000ea20000000800 */
[----:B------:R-:W-:Y:S01]  /*16d10*/  MOV R175, R136 ;  /* 0x0000008800af7202 */ /* 0x000fe20000000f00 */
[----:B------:R-:W-:Y:S01]  /*16d20*/  IMAD.MOV.U32 R198, RZ, RZ, R152 ;  /* 0x000000ffffc67224 */ /* 0x000fe200078e0098 */
[----:B------:R-:W-:Y:S01]  /*16d30*/  LOP3.LUT R117, R117, UR18, R184, 0x96, !PT ;  /* 0x0000001275757c12 */ /* 0x000fe2000f8e96b8 */
[----:B------:R-:W-:Y:S01]  /*16d40*/  IMAD.MOV.U32 R153, RZ, RZ, R150 ;  /* 0x000000ffff997224 */ /* 0x000fe200078e0096 */
[----:B------:R-:W-:Y:S01]  /*16d50*/  MOV R150, R148 ;  /* 0x0000009400967202 */ /* 0x000fe20000000f00 */
[----:B------:R-:W-:Y:S02]  /*16d60*/  IMAD.MOV.U32 R152, RZ, RZ, R149 ;  /* 0x000000ffff987224 */ /* 0x000fe400078e0095 */
[----:B------:R-:W-:Y:S01]  /*16d70*/  IMAD.WIDE.U32 R148, R106, -0x326172a9, RZ ;  /* 0xcd9e8d576a947825 */ /* 0x000fe200078e00ff */
[----:B------:R-:W-:Y:S03]  /*16d80*/  LOP3.LUT R106, R135, UR19, R162, 0x96, !PT ;  /* 0x00000013876a7c12 */ /* 0x000fe6000f8e96a2 */
[----:B------:R-:W-:Y:S01]  /*16d90*/  IMAD.MOV.U32 R163, RZ, RZ, R161 ;  /* 0x000000ffffa37224 */ /* 0x000fe200078e00a1 */
[----:B------:R-:W-:Y:S01]  /*16da0*/  LOP3.LUT R131, R149, UR16, R116, 0x96, !PT ;  /* 0x0000001095837c12 */ /* 0x000fe2000f8e9674 */
[----:B------:R-:W-:Y:S02]  /*16db0*/  IMAD.MOV.U32 R162, RZ, RZ, R160 ;  /* 0x000000ffffa27224 */ /* 0x000fe400078e00a0 */
[----:B------:R-:W-:Y:S01]  /*16dc0*/  IMAD.MOV.U32 R161, RZ, RZ, R198 ;  /* 0x000000ffffa17224 */ /* 0x000fe200078e00c6 */
[----:B------:R-:W-:Y:S01]  /*16dd0*/  MOV R198, R152 ;  /* 0x0000009800c67202 */ /* 0x000fe20000000f00 */
[----:B------:R-:W-:Y:S02]  /*16de0*/  IMAD.MOV.U32 R160, RZ, RZ, R153 ;  /* 0x000000ffffa07224 */ /* 0x000fe400078e0099 */
[----:B------:R-:W-:Y:S02]  /*16df0*/  IMAD.MOV.U32 R153, RZ, RZ, R150 ;  /* 0x000000ffff997224 */ /* 0x000fe400078e0096 */
[----:B------:R-:W-:Y:S02]  /*16e00*/  IMAD.MOV.U32 R152, RZ, RZ, R147 ;  /* 0x000000ffff987224 */ /* 0x000fe400078e0093 */
[----:B------:R-:W-:Y:S02]  /*16e10*/  IMAD.MOV.U32 R150, RZ, RZ, R146 ;  /* 0x000000ffff967224 */ /* 0x000fe400078e0092 */
[----:B------:R-:W-:Y:S04]  /*16e20*/  IMAD.WIDE.U32 R146, R105, -0x326172a9, RZ ;  /* 0xcd9e8d5769927825 */ /* 0x000fe800078e00ff */
[----:B------:R-:W-:Y:S01]  /*16e30*/  FFMA.FTZ R105, R218, UR4, -R180 ;  /* 0x00000004da697c23 */ /* 0x000fe200080108b4 */
[----:B--2---:R-:W-:Y:S01]  /*16e40*/  MOV R218, R132 ;  /* 0x0000008400da7202 */ /* 0x004fe20000000f00 */
[----:B------:R-:W-:Y:S01]  /*16e50*/  IMAD.WIDE.U32 R118, R106, -0x326172a9, RZ ;  /* 0xcd9e8d576a767825 */ /* 0x000fe200078e00ff */
[-C--:B-1----:R-:W-:Y:S01]  /*16e60*/  HMMA.16816.F32.BF16 R36, R112, R108.reuse, R36 ;  /* 0x0000006c7024723c */ /* 0x082fe20000041824 */
[----:B------:R1:W2:Y:S02]  /*16e70*/  MUFU.EX2 R217, R105 ;  /* 0x0000006900d97308 */ /* 0x0002a40000000800 */
[----:B------:R-:W-:Y:S01]  /*16e80*/  IMAD.MOV.U32 R167, RZ, RZ, R143 ;  /* 0x000000ffffa77224 */ /* 0x000fe200078e008f */
[----:B------:R-:W-:Y:S01]  /*16e90*/  LOP3.LUT R118, R147, UR16, R118, 0x96, !PT ;  /* 0x0000001093767c12 */ /* 0x000fe2000f8e9676 */
[----:B------:R-:W-:Y:S01]  /*16ea0*/  IMAD.MOV.U32 R169, RZ, RZ, R142 ;  /* 0x000000ffffa97224 */ /* 0x000fe200078e008e */
[C---:B------:R-:W-:Y:S05]  /*16eb0*/  HMMA.16816.F32.BF16 R40, R120.reuse, R108, R40 ;  /* 0x0000006c7828723c */ /* 0x040fea0000041828 */
[----:B------:R-:W-:Y:S01]  /*16ec0*/  IMAD.WIDE.U32 R116, R117, -0x2daee0ad, RZ ;  /* 0xd2511f5375747825 */ /* 0x000fe200078e00ff */
[-C--:B------:R-:W-:Y:S05]  /*16ed0*/  HMMA.16816.F32.BF16 R44, R120, R110.reuse, R44 ;  /* 0x0000006e782c723c */ /* 0x080fea000004182c */
[----:B------:R-:W-:Y:S01]  /*16ee0*/  IMAD.WIDE.U32 R142, R131, -0x2daee0ad, RZ ;  /* 0xd2511f53838e7825 */ /* 0x000fe200078e00ff */
[C---:B------:R-:W-:Y:S05]  /*16ef0*/  HMMA.16816.F32.BF16 R48, R112.reuse, R110, R48 ;  /* 0x0000006e7030723c */ /* 0x040fea0000041830 */
[----:B------:R-:W-:Y:S01]  /*16f00*/  IMAD.MOV.U32 R178, RZ, RZ, R145 ;  /* 0x000000ffffb27224 */ /* 0x000fe200078e0091 */
[----:B------:R-:W-:Y:S01]  /*16f10*/  LOP3.LUT R106, R119, UR18, R186, 0x96, !PT ;  /* 0x00000012776a7c12 */ /* 0x000fe2000f8e96ba */
[--C-:B-1----:R-:W-:Y:S01]  /*16f20*/  FFMA.FTZ R105, R219, UR4, -R181.reuse ;  /* 0x00000004db697c23 */ /* 0x102fe200080108b5 */
[----:B------:R-:W-:Y:S03]  /*16f30*/  LOP3.LUT R131, R117, UR15, R130, 0x96, !PT ;  /* 0x0000000f75837c12 */ /* 0x000fe6000f8e9682 */
[----:B------:R-:W-:Y:S01]  /*16f40*/  LOP3.LUT R129, R143, UR13, R116, 0x96, !PT ;  /* 0x0000000d8f817c12 */ /* 0x000fe2000f8e9674 */
[----:B------:R-:W-:Y:S01]  /*16f50*/  IMAD.WIDE.U32 R144, R118, -0x2daee0ad, RZ ;  /* 0xd2511f5376907825 */ /* 0x000fe200078e00ff */
[----:B------:R1:W-:Y:S01]  /*16f60*/  MUFU.EX2 R216, R105 ;  /* 0x0000006900d87308 */ /* 0x0003e20000000800 */
[----:B------:R-:W3:Y:S02]  /*16f70*/  LDSM.16.MT88.4 R116, [R222+0xa400] ;  /* 0x00a40000de74783b */ /* 0x000ee40000004200 */
[--C-:B------:R-:W-:Y:S01]  /*16f80*/  FFMA.FTZ R108, R240, UR4, -R181.reuse ;  /* 0x00000004f06c7c23 */ /* 0x100fe200080108b5 */
[----:B------:R-:W-:Y:S04]  /*16f90*/  IMAD.WIDE.U32 R124, R106, -0x2daee0ad, RZ ;  /* 0xd2511f536a7c7825 */ /* 0x000fe800078e00ff */
[----:B------:R-:W-:Y:S01]  /*16fa0*/  FFMA.FTZ R106, R235, UR4, -R181 ;  /* 0x00000004eb6a7c23 */ /* 0x000fe200080108b5 */
[----:B------:R-:W-:Y:S01]  /*16fb0*/  IMAD.MOV.U32 R163, RZ, RZ, R152 ;  /* 0x000000ffffa37224 */ /* 0x000fe200078e0098 */
[----:B------:R-:W-:Y:S01]  /*16fc0*/  MOV R152, R140 ;  /* 0x0000008c00987202 */ /* 0x000fe20000000f00 */
[----:B------:R-:W-:Y:S01]  /*16fd0*/  MUFU.EX2 R208, R108 ;  /* 0x0000006c00d07308 */ /* 0x000fe20000000800 */
[----:B------:R-:W-:Y:S01]  /*16fe0*/  IMAD.MOV.U32 R201, RZ, RZ, R150 ;  /* 0x000000ffffc97224 */ /* 0x000fe200078e0096 */
[----:B------:R-:W-:Y:S01]  /*16ff0*/  LOP3.LUT R130, R125, UR15, R128, 0x96, !PT ;  /* 0x0000000f7d827c12 */ /* 0x000fe2000f8e9680 */
[----:B------:R-:W-:Y:S02]  /*17000*/  IMAD.MOV.U32 R150, RZ, RZ, R137 ;  /* 0x000000ffff967224 */ /* 0x000fe400078e0089 */
[----:B------:R-:W-:Y:S02]  /*17010*/  IMAD.MOV.U32 R184, RZ, RZ, R191 ;  /* 0x000000ffffb87224 */ /* 0x000fe400078e00bf */
[----:B------:R-:W-:Y:S01]  /*17020*/  IMAD.MOV.U32 R199, RZ, RZ, R161 ;  /* 0x000000ffffc77224 */ /* 0x000fe200078e00a1 */
[----:B-1----:R-:W-:Y:S01]  /*17030*/  LOP3.LUT R105, R145, UR13, R124, 0x96, !PT ;  /* 0x0000000d91697c12 */ /* 0x002fe2000f8e967c */
[----:B------:R-:W-:Y:S01]  /*17040*/  IMAD.WIDE.U32 R124, R129, -0x326172a9, RZ ;  /* 0xcd9e8d57817c7825 */ /* 0x000fe200078e00ff */
[----:B------:R-:W1:Y:S03]  /*17050*/  MUFU.EX2 R211, R106 ;  /* 0x0000006a00d37308 */ /* 0x000e660000000800 */
[----:B------:R-:W-:Y:S04]  /*17060*/  IMAD.WIDE.U32 R126, R105, -0x326172a9, RZ ;  /* 0xcd9e8d57697e7825 */ /* 0x000fe800078e00ff */
[----:B------:R-:W-:Y:S01]  /*17070*/  FFMA.FTZ R105, R237, UR4, -R180 ;  /* 0x00000004ed697c23 */ /* 0x000fe200080108b4 */
[----:B------:R-:W-:Y:S01]  /*17080*/  SHF.R.U32.HI R132, RZ, 0x10, R124 ;  /* 0x00000010ff847819 */ /* 0x000fe2000001167c */
[----:B------:R-:W-:Y:S01]  /*17090*/  IMAD.MOV.U32 R161, RZ, RZ, R198 ;  /* 0x000000ffffa17224 */ /* 0x000fe200078e00c6 */
[----:B------:R-:W-:Y:S01]  /*170a0*/  SHF.R.U32.HI R134, RZ, 0x18, R124 ;  /* 0x00000018ff867819 */ /* 0x000fe2000001167c */
[----:B------:R4:W-:Y:S01]  /*170b0*/  MUFU.EX2 R210, R105 ;  /* 0x0000006900d27308 */ /* 0x0009e20000000800 */
[----:B------:R-:W-:Y:S01]  /*170c0*/  LOP3.LUT R133, R126, 0xff, RZ, 0xc0, !PT ;  /* 0x000000ff7e857812 */ /* 0x000fe200078ec0ff */
[----:B------:R-:W-:Y:S01]  /*170d0*/  IMAD.MOV.U32 R187, RZ, RZ, R162 ;  /* 0x000000ffffbb7224 */ /* 0x000fe200078e00a2 */
[----:B------:R-:W-:Y:S01]  /*170e0*/  MOV R162, R153 ;  /* 0x0000009900a27202 */ /* 0x000fe20000000f00 */
[----:B------:R-:W-:Y:S01]  /*170f0*/  IMAD.MOV.U32 R153, RZ, RZ, R138 ;  /* 0x000000ffff997224 */ /* 0x000fe200078e008a */
[C---:B------:R-:W-:Y:S01]  /*17100*/  LOP3.LUT R128, R124.reuse, 0xffff, RZ, 0xc0, !PT ;  /* 0x0000ffff7c807812 */ /* 0x040fe200078ec0ff */
[----:B------:R-:W-:Y:S01]  /*17110*/  IMAD.WIDE.U32 R138, R131, -0x326172a9, RZ ;  /* 0xcd9e8d57838a7825 */ /* 0x000fe200078e00ff */
[----:B------:R-:W-:Y:S02]  /*17120*/  LOP3.LUT R129, R124, 0xff, RZ, 0xc0, !PT ;  /* 0x000000ff7c817812 */ /* 0x000fe400078ec0ff */
[----:B------:R-:W-:Y:S01]  /*17130*/  SHF.R.U32.HI R109, RZ, 0x8, R128 ;  /* 0x00000008ff6d7819 */ /* 0x000fe20000011680 */
[----:B------:R-:W-:Y:S01]  /*17140*/  IMAD.MOV.U32 R170, RZ, RZ, R141 ;  /* 0x000000ffffaa7224 */ /* 0x000fe200078e008d */
[----:B------:R-:W-:Y:S01]  /*17150*/  LOP3.LUT R124, R126, 0xffff, RZ, 0xc0, !PT ;  /* 0x0000ffff7e7c7812 */ /* 0x000fe200078ec0ff */
[----:B------:R-:W-:Y:S01]  /*17160*/  IMAD.WIDE.U32 R140, R130, -0x326172a9, RZ ;  /* 0xcd9e8d57828c7825 */ /* 0x000fe200078e00ff */
[-C--:B---3--:R-:W-:Y:S03]  /*17170*/  HMMA.16816.F32.BF16 R52, R112, R116.reuse, R52 ;  /* 0x000000747034723c */ /* 0x088fe60000041834 */
[----:B------:R-:W-:Y:S01]  /*17180*/  PRMT R135, R129, 0x5410, R109 ;  /* 0x0000541081877816 */ /* 0x000fe2000000006d */
[----:B----4-:R-:W-:Y:S01]  /*17190*/  FFMA.FTZ R105, R239, UR4, -R180 ;  /* 0x00000004ef697c23 */ /* 0x010fe200080108b4 */
[----:B------:R-:W3:Y:S01]  /*171a0*/  LDSM.16.MT88.4 R108, [R220+0xb400] ;  /* 0x00b40000dc6c783b */ /* 0x000ee20000004200 */
[C---:B------:R-:W-:Y:S02]  /*171b0*/  HMMA.16816.F32.BF16 R56, R120.reuse, R116, R56 ;  /* 0x000000747838723c */ /* 0x040fe40000041838 */
[----:B------:R4:W-:Y:S03]  /*171c0*/  MUFU.EX2 R209, R105 ;  /* 0x0000006900d17308 */ /* 0x0009e60000000800 */
[----:B------:R-:W-:Y:S01]  /*171d0*/  LOP3.LUT R106, R125, UR23, R138, 0x96, !PT ;  /* 0x000000177d6a7c12 */ /* 0x000fe2000f8e968a */
[-C--:B------:R-:W-:Y:S05]  /*171e0*/  HMMA.16816.F32.BF16 R60, R120, R118.reuse, R60 ;  /* 0x00000076783c723c */ /* 0x080fea000004183c */
[----:B------:R-:W-:Y:S01]  /*171f0*/  FFMA.FTZ R117, R213, UR4, -R182 ;  /* 0x00000004d5757c23 */ /* 0x000fe200080108b6 */
[C---:B------:R-:W-:Y:S03]  /*17200*/  HMMA.16816.F32.BF16 R64, R112.reuse, R118, R64 ;  /* 0x000000767040723c */ /* 0x040fe60000041840 */
[----:B------:R5:W-:Y:S02]  /*17210*/  MUFU.EX2 R197, R117 ;  /* 0x0000007500c57308 */ /* 0x000be40000000800 */
[----:B------:R-:W-:Y:S01]  /*17220*/  SHF.R.U32.HI R130, RZ, 0x10, R126 ;  /* 0x00000010ff827819 */ /* 0x000fe2000001167e */
[----:B------:R-:W-:Y:S01]  /*17230*/  IMAD.MOV.U32 R168, RZ, RZ, R195 ;  /* 0x000000ffffa87224 */ /* 0x000fe200078e00c3 */
[----:B------:R-:W-:Y:S01]  /*17240*/  SHF.R.U32.HI R128, RZ, 0x8, R124 ;  /* 0x00000008ff807819 */ /* 0x000fe2000001167c */
[----:B------:R-:W-:Y:S03]  /*17250*/  FFMA.FTZ R125, R243, UR4, -R181 ;  /* 0x00000004f37d7c23 */ /* 0x000fe600080108b5 */
[----:B------:R-:W-:Y:S02]  /*17260*/  LOP3.LUT R124, R106, 0xffff, RZ, 0xc0, !PT ;  /* 0x0000ffff6a7c7812 */ /* 0x000fe400078ec0ff */
[----:B------:R2:W1:Y:S01]  /*17270*/  MUFU.EX2 R207, R125 ;  /* 0x0000007d00cf7308 */ /* 0x0004620000000800 */
[----:B----4-:R-:W-:Y:S01]  /*17280*/  LOP3.LUT R105, R127, UR23, R140, 0x96, !PT ;  /* 0x000000177f697c12 */ /* 0x010fe2000f8e968c */
[----:B------:R-:W-:Y:S01]  /*17290*/  IMAD.MOV.U32 R185, RZ, RZ, R192 ;  /* 0x000000ffffb97224 */ /* 0x000fe200078e00c0 */
[----:B------:R-:W-:Y:S01]  /*172a0*/  LOP3.LUT R127, R130, 0xff, RZ, 0xc0, !PT ;  /* 0x000000ff827f7812 */ /* 0x000fe200078ec0ff */
[----:B------:R-:W-:Y:S01]  /*172b0*/  IMAD.MOV.U32 R219, RZ, RZ, R190 ;  /* 0x000000ffffdb7224 */ /* 0x000fe200078e00be */
[----:B------:R-:W-:Y:S02]  /*172c0*/  SHF.R.U32.HI R131, RZ, 0x18, R126 ;  /* 0x00000018ff837819 */ /* 0x000fe4000001167e */
[----:B------:R-:W-:Y:S01]  /*172d0*/  LOP3.LUT R126, R106, 0xff, RZ, 0xc0, !PT ;  /* 0x000000ff6a7e7812 */ /* 0x000fe200078ec0ff */
[----:B-----5:R-:W-:Y:S01]  /*172e0*/  FFMA.FTZ R117, R214, UR4, -R183 ;  /* 0x00000004d6757c23 */ /* 0x020fe200080108b7 */
[----:B------:R-:W-:Y:S01]  /*172f0*/  SHF.R.U32.HI R124, RZ, 0x8, R124 ;  /* 0x00000008ff7c7819 */ /* 0x000fe2000001167c */
[----:B------:R-:W-:Y:S01]  /*17300*/  IMAD.MOV.U32 R214, RZ, RZ, R164 ;  /* 0x000000ffffd67224 */ /* 0x000fe200078e00a4 */
[----:B------:R-:W-:Y:S01]  /*17310*/  PRMT R138, R127, 0x5410, R131 ;  /* 0x000054107f8a7816 */ /* 0x000fe20000000083 */
[----:B------:R4:W-:Y:S01]  /*17320*/  MUFU.EX2 R196, R117 ;  /* 0x0000007500c47308 */ /* 0x0009e20000000800 */
[----:B------:R-:W-:Y:S01]  /*17330*/  PRMT R131, R126, 0x5410, R124 ;  /* 0x000054107e837816 */ /* 0x000fe2000000007c */
[-C--:B---3--:R-:W-:Y:S03]  /*17340*/  HMMA.16816.F32.BF16 R68, R112, R108.reuse, R68 ;  /* 0x0000006c7044723c */ /* 0x088fe60000041844 */
[----:B------:R-:W-:Y:S01]  /*17350*/  SHF.R.U32.HI R124, RZ, 0x18, R106 ;  /* 0x00000018ff7c7819 */ /* 0x000fe2000001166a */
[----:B--2---:R-:W-:Y:S01]  /*17360*/  FFMA.FTZ R125, R212, UR4, -R182 ;  /* 0x00000004d47d7c23 */ /* 0x004fe200080108b6 */
[----:B------:R-:W-:Y:S01]  /*17370*/  SHF.R.U32.HI R116, RZ, 0x10, R106 ;  /* 0x00000010ff747819 */ /* 0x000fe2000001166a */
[C---:B------:R-:W-:Y:S02]  /*17380*/  HMMA.16816.F32.BF16 R72, R120.reuse, R108, R72 ;  /* 0x0000006c7848723c */ /* 0x040fe40000041848 */
[----:B------:R-:W-:Y:S03]  /*17390*/  MUFU.EX2 R198, R125 ;  /* 0x0000007d00c67308 */ /* 0x000fe60000000800 */
[----:B------:R-:W-:Y:S01]  /*173a0*/  LOP3.LUT R106, R105, 0xffff, RZ, 0xc0, !PT ;  /* 0x0000ffff696a7812 */ /* 0x000fe200078ec0ff */
[-C--:B------:R-:W-:Y:S05]  /*173b0*/  HMMA.16816.F32.BF16 R76, R120, R110.reuse, R76 ;  /* 0x0000006e784c723c */ /* 0x080fea000004184c */
[----:B------:R-:W-:Y:S01]  /*173c0*/  PRMT R140, R133, 0x5410, R128 ;  /* 0x00005410858c7816 */ /* 0x000fe20000000080 */
[C---:B------:R-:W-:Y:S05]  /*173d0*/  HMMA.16816.F32.BF16 R80, R112.reuse, R110, R80 ;  /* 0x0000006e7050723c */ /* 0x040fea0000041850 */
[----:B------:R-:W-:Y:S01]  /*173e0*/  LOP3.LUT R128, R105, 0xff, RZ, 0xc0, !PT ;  /* 0x000000ff69807812 */ /* 0x000fe200078ec0ff */
[----:B------:R-:W-:Y:S01]  /*173f0*/  FFMA.FTZ R108, R238, UR4, -R182 ;  /* 0x00000004ee6c7c23 */ /* 0x000fe200080108b6 */
[----:B------:R-:W-:Y:S01]  /*17400*/  SHF.R.U32.HI R106, RZ, 0x8, R106 ;  /* 0x00000008ff6a7819 */ /* 0x000fe2000001166a */
[----:B------:R-:W-:Y:S02]  /*17410*/  IMAD.MOV.U32 R238, RZ, RZ, R154 ;  /* 0x000000ffffee7224 */ /* 0x000fe400078e009a */
[----:B------:R2:W-:Y:S01]  /*17420*/  MUFU.EX2 R193, R108 ;  /* 0x0000006c00c17308 */ /* 0x0005e20000000800 */
[----:B------:R-:W-:Y:S02]  /*17430*/  PRMT R137, R128, 0x5410, R106 ;  /* 0x0000541080897816 */ /* 0x000fe4000000006a */
[--C-:B------:R-:W-:Y:S02]  /*17440*/  SHF.R.U32.HI R106, RZ, 0x10, R105.reuse ;  /* 0x00000010ff6a7819 */ /* 0x100fe40000011669 */
[----:B----4-:R-:W-:Y:S01]  /*17450*/  SHF.R.U32.HI R117, RZ, 0x18, R105 ;  /* 0x00000018ff757819 */ /* 0x010fe20000011669 */
[----:B------:R-:W-:Y:S01]  /*17460*/  FFMA.FTZ R105, R215, UR4, -R183 ;  /* 0x00000004d7697c23 */ /* 0x000fe200080108b7 */
[--C-:B------:R-:W-:Y:S01]  /*17470*/  HSET2.LE.AND R118, R135, R177.reuse, PT ;  /* 0x000000b187767233 */ /* 0x100fe20003803000 */
[----:B------:R-:W-:Y:S01]  /*17480*/  IMAD.MOV.U32 R215, RZ, RZ, R165 ;  /* 0x000000ffffd77224 */ /* 0x000fe200078e00a5 */
[----:B------:R-:W-:Y:S01]  /*17490*/  LOP3.LUT R129, R132, 0xff, RZ, 0xc0, !PT ;  /* 0x000000ff84817812 */ /* 0x000fe200078ec0ff */
[----:B------:R3:W4:Y:S01]  /*174a0*/  MUFU.EX2 R195, R105 ;  /* 0x0000006900c37308 */ /* 0x0007220000000800 */
[----:B------:R-:W-:Y:S02]  /*174b0*/  LOP3.LUT R116, R116, 0xff, RZ, 0xc0, !PT ;  /* 0x000000ff74747812 */ /* 0x000fe400078ec0ff */
[----:B------:R-:W-:Y:S02]  /*174c0*/  PRMT R130, R129, 0x5410, R134 ;  /* 0x0000541081827816 */ /* 0x000fe40000000086 */
[----:B------:R-:W-:Y:S01]  /*174d0*/  PRMT R129, R116, 0x5410, R124 ;  /* 0x0000541074817816 */ /* 0x000fe2000000007c */
[----:B------:R-:W-:Y:S01]  /*174e0*/  LDSM.16.MT88.4 R132, [R222+0x9800] ;  /* 0x00980000de84783b */ /* 0x000fe20000004200 */
[----:B------:R-:W-:Y:S02]  /*174f0*/  LOP3.LUT R116, R106, 0xff, RZ, 0xc0, !PT ;  /* 0x000000ff6a747812 */ /* 0x000fe400078ec0ff */
[--C-:B--2---:R-:W-:Y:S02]  /*17500*/  HSET2.LE.AND R108, R137, R177.reuse, PT ;  /* 0x000000b1896c7233 */ /* 0x104fe40003803000 */
[----:B------:R-:W-:Y:S02]  /*17510*/  PRMT R136, R116, 0x5410, R117 ;  /* 0x0000541074887816 */ /* 0x000fe40000000075 */
[--C-:B------:R-:W-:Y:S01]  /*17520*/  HSET2.LE.AND R116, R131, R177.reuse, PT ;  /* 0x000000b183747233 */ /* 0x100fe20003803000 */
[----:B------:R-:W2:Y:S01]  /*17530*/  LDSM.16.MT88.4 R124, [R222+0xb400] ;  /* 0x00b40000de7c783b */ /* 0x000ea20000004200 */
[--C-:B------:R-:W-:Y:S02]  /*17540*/  HSET2.LE.AND R110, R140, R177.reuse, PT ;  /* 0x000000b18c6e7233 */ /* 0x100fe40003803000 */
[----:B---3--:R-:W-:Y:S02]  /*17550*/  F2FP.BF16.F32.PACK_AB R105, R217, R218 ;  /* 0x000000dad969723e */ /* 0x008fe400000010ff */
[--C-:B------:R-:W-:Y:S02]  /*17560*/  HSET2.LE.AND R106, R130, R177.reuse, PT ;  /* 0x000000b1826a7233 */ /* 0x100fe40003803000 */
[----:B------:R-:W-:Y:S01]  /*17570*/  LOP3.LUT R118, R118, R105, RZ, 0xc0, !PT ;  /* 0x0000006976767212 */ /* 0x000fe200078ec0ff */
[----:B------:R-:W-:Y:S01]  /*17580*/  FFMA.FTZ R105, R236, UR4, -R182 ;  /* 0x00000004ec697c23 */ /* 0x000fe200080108b6 */
[----:B-1----:R-:W-:Y:S02]  /*17590*/  F2FP.BF16.F32.PACK_AB R119, R211, R216 ;  /* 0x000000d8d377723e */ /* 0x002fe400000010ff */
[--C-:B------:R-:W-:Y:S01]  /*175a0*/  HSET2.LE.AND R109, R136, R177.reuse, PT ;  /* 0x000000b1886d7233 */ /* 0x100fe20003803000 */
[----:B------:R1:W-:Y:S01]  /*175b0*/  MUFU.EX2 R194, R105 ;  /* 0x0000006900c27308 */ /* 0x0003e20000000800 */
[----:B------:R-:W-:Y:S02]  /*175c0*/  LOP3.LUT R119, R106, R119, RZ, 0xc0, !PT ;  /* 0x000000776a777212 */ /* 0x000fe400078ec0ff */
[--C-:B------:R-:W-:Y:S02]  /*175d0*/  HSET2.LE.AND R106, R129, R177.reuse, PT ;  /* 0x000000b1816a7233 */ /* 0x100fe40003803000 */
[----:B------:R-:W3:Y:S01]  /*175e0*/  LDSM.16.MT88.4 R128, [R220+0x9800] ;  /* 0x00980000dc80783b */ /* 0x000ee20000004200 */
[--C-:B------:R-:W-:Y:S02]  /*175f0*/  HSET2.LE.AND R111, R138, R177.reuse, PT ;  /* 0x000000b18a6f7233 */ /* 0x100fe40003803000 */
[----:B------:R-:W-:Y:S02]  /*17600*/  MOV R236, R155 ;  /* 0x0000009b00ec7202 */ /* 0x000fe40000000f00 */
[----:B------:R-:W-:Y:S02]  /*17610*/  F2FP.BF16.F32.PACK_AB R117, R207, R208 ;  /* 0x000000d0cf75723e */ /* 0x000fe400000010ff */
[----:B------:R-:W-:Y:S02]  /*17620*/  MOV R239, R189 ;  /* 0x000000bd00ef7202 */ /* 0x000fe40000000f00 */
[----:B------:R-:W-:Y:S02]  /*17630*/  LOP3.LUT R117, R106, R117, RZ, 0xc0, !PT ;  /* 0x000000756a757212 */ /* 0x000fe400078ec0ff */
[----:B----4-:R-:W-:Y:S02]  /*17640*/  F2FP.BF16.F32.PACK_AB R106, R195, R196 ;  /* 0x000000c4c36a723e */ /* 0x010fe400000010ff */
[----:B-1----:R-:W-:Y:S02]  /*17650*/  F2FP.BF16.F32.PACK_AB R105, R209, R210 ;  /* 0x000000d2d169723e */ /* 0x002fe400000010ff */
[----:B------:R-:W-:Y:S02]  /*17660*/  LOP3.LUT R109, R109, R106, RZ, 0xc0, !PT ;  /* 0x0000006a6d6d7212 */ /* 0x000fe400078ec0ff */
[----:B------:R-:W-:Y:S01]  /*17670*/  LOP3.LUT R116, R116, R105, RZ, 0xc0, !PT ;  /* 0x0000006974747212 */ /* 0x000fe200078ec0ff */
[--C-:B------:R-:W-:Y:S04]  /*17680*/  FFMA.FTZ R105, R242, UR4, -R183.reuse ;  /* 0x00000004f2697c23 */ /* 0x100fe800080108b7 */
[----:B------:R1:W-:Y:S01]  /*17690*/  MUFU.EX2 R191, R105 ;  /* 0x0000006900bf7308 */ /* 0x0003e20000000800 */
[-C--:B--2---:R-:W-:Y:S06]  /*176a0*/  HMMA.16816.F32.BF16 R84, R112, R124.reuse, R84 ;  /* 0x0000007c7054723c */ /* 0x084fec0000041854 */
[C---:B------:R-:W-:Y:S06]  /*176b0*/  HMMA.16816.F32.BF16 R88, R120.reuse, R124, R88 ;  /* 0x0000007c7858723c */ /* 0x040fec0000041858 */
[-C--:B------:R-:W-:Y:S01]  /*176c0*/  HMMA.16816.F32.BF16 R92, R120, R126.reuse, R92 ;  /* 0x0000007e785c723c */ /* 0x080fe2000004185c */
[----:B------:R-:W2:Y:S04]  /*176d0*/  LDSM.16.MT88.4 R120, [R220+0xa800] ;  /* 0x00a80000dc78783b */ /* 0x000ea80000004200 */
[----:B-1----:R-:W-:Y:S01]  /*176e0*/  FFMA.FTZ R105, R241, UR4, -R183 ;  /* 0x00000004f1697c23 */ /* 0x002fe200080108b7 */
[----:B------:R-:W-:Y:S03]  /*176f0*/  HMMA.16816.F32.BF16 R96, R112, R126, R96 ;  /* 0x0000007e7060723c */ /* 0x000fe60000041860 */
[----:B------:R1:W4:Y:S01]  /*17700*/  MUFU.EX2 R192, R105 ;  /* 0x0000006900c07308 */ /* 0x0003220000000800 */
[----:B------:R-:W5:Y:S01]  /*17710*/  LDSM.16.MT88.4 R112, [R222+0xa800] ;  /* 0x00a80000de70783b */ /* 0x000f620000004200 */
[----:B------:R-:W-:Y:S01]  /*17720*/  IMAD.MOV.U32 R241, RZ, RZ, R178 ;  /* 0x000000fffff17224 */ /* 0x000fe200078e00b2 */
[-C--:B---3--:R-:W-:Y:S06]  /*17730*/  HMMA.16816.F32.BF16 R4, R116, R128.reuse, R4 ;  /* 0x000000807404723c */ /* 0x088fec0000041804 */
[----:B------:R-:W3:Y:S01]  /*17740*/  LDSM.16.MT88.4 R124, [R220+0xb800] ;  /* 0x00b80000dc7c783b */ /* 0x000ee20000004200 */
[----:B-1----:R-:W-:Y:S04]  /*17750*/  F2FP.BF16.F32.PACK_AB R105, R197, R198 ;  /* 0x000000c6c569723e */ /* 0x002fe800000010ff */
[----:B----4-:R-:W-:Y:S02]  /*17760*/  F2FP.BF16.F32.PACK_AB R106, R192, R191 ;  /* 0x000000bfc06a723e */ /* 0x010fe400000010ff */
[----:B------:R-:W-:Y:S02]  /*17770*/  LOP3.LUT R108, R108, R105, RZ, 0xc0, !PT ;  /* 0x000000696c6c7212 */ /* 0x000fe400078ec0ff */
[----:B------:R-:W-:Y:S02]  /*17780*/  F2FP.BF16.F32.PACK_AB R105, R193, R194 ;  /* 0x000000c2c169723e */ /* 0x000fe400000010ff */
[----:B------:R-:W-:Y:S02]  /*17790*/  LOP3.LUT R111, R111, R106, RZ, 0xc0, !PT ;  /* 0x0000006a6f6f7212 */ /* 0x000fe400078ec0ff */
[----:B------:R-:W-:Y:S01]  /*177a0*/  LOP3.LUT R110, R110, R105, RZ, 0xc0, !PT ;  /* 0x000000696e6e7212 */ /* 0x000fe200078ec0ff */
[----:B------:R-:W-:Y:S01]  /*177b0*/  FFMA.FTZ R105, R245, UR4, -R180 ;  /* 0x00000004f5697c23 */ /* 0x000fe200080108b4 */
[----:B------:R-:W-:Y:S03]  /*177c0*/  IMAD.MOV.U32 R245, RZ, RZ, R179 ;  /* 0x000000fffff57224 */ /* 0x000fe600078e00b3 */
[----:B------:R1:W-:Y:S02]  /*177d0*/  MUFU.EX2 R206, R105 ;  /* 0x0000006900ce7308 */ /* 0x0003e40000000800 */
[C---:B------:R-:W-:Y:S06]  /*177e0*/  HMMA.16816.F32.BF16 R8, R108.reuse, R128, R8 ;  /* 0x000000806c08723c */ /* 0x040fec0000041808 */
[-C--:B------:R-:W-:Y:S05]  /*177f0*/  HMMA.16816.F32.BF16 R12, R108, R130.reuse, R12 ;  /* 0x000000826c0c723c */ /* 0x080fea000004180c */
[----:B------:R-:W-:Y:S01]  /*17800*/  LOP3.LUT R128, R141, UR14, R146, 0x96, !PT ;  /* 0x0000000e8d807c12 */ /* 0x000fe2000f8e9692 */
[C---:B------:R-:W-:Y:S05]  /*17810*/  HMMA.16816.F32.BF16 R16, R116.reuse, R130, R16 ;  /* 0x000000827410723c */ /* 0x040fea0000041810 */
[----:B-1----:R-:W-:Y:S01]  /*17820*/  FFMA.FTZ R105, R246, UR4, -R180 ;  /* 0x00000004f6697c23 */ /* 0x002fe200080108b4 */
[-C--:B------:R-:W-:Y:S03]  /*17830*/  HMMA.16816.F32.BF16 R20, R116, R132.reuse, R20 ;  /* 0x000000847414723c */ /* 0x080fe60000041814 */
[----:B------:R1:W-:Y:S02]  /*17840*/  MUFU.EX2 R205, R105 ;  /* 0x0000006900cd7308 */ /* 0x0003e40000000800 */
[----:B------:R-:W-:Y:S01]  /*17850*/  IMAD.MOV.U32 R246, RZ, RZ, R167 ;  /* 0x000000fffff67224 */ /* 0x000fe200078e00a7 */
[C---:B------:R-:W-:Y:S05]  /*17860*/  HMMA.16816.F32.BF16 R24, R108.reuse, R132, R24 ;  /* 0x000000846c18723c */ /* 0x040fea0000041818 */
[----:B------:R-:W-:Y:S01]  /*17870*/  IMAD.WIDE.U32 R128, R128, -0x2daee0ad, RZ ;  /* 0xd2511f5380807825 */ /* 0x000fe200078e00ff */
[-C--:B------:R-:W-:Y:S05]  /*17880*/  HMMA.16816.F32.BF16 R28, R108, R134.reuse, R28 ;  /* 0x000000866c1c723c */ /* 0x080fea000004181c */
[----:B------:R-:W-:Y:S01]  /*17890*/  LOP3.LUT R132, R128, 0xffff, RZ, 0xc0, !PT ;  /* 0x0000ffff80847812 */ /* 0x000fe200078ec0ff */
[C---:B------:R-:W-:Y:S05]  /*178a0*/  HMMA.16816.F32.BF16 R32, R116.reuse, R134, R32 ;  /* 0x000000867420723c */ /* 0x040fea0000041820 */
[----:B-1----:R-:W-:Y:S01]  /*178b0*/  FFMA.FTZ R105, R247, UR4, -R181 ;  /* 0x00000004f7697c23 */ /* 0x002fe200080108b5 */
[-C--:B--2---:R-:W-:Y:S03]  /*178c0*/  HMMA.16816.F32.BF16 R36, R116, R120.reuse, R36 ;  /* 0x000000787424723c */ /* 0x084fe60000041824 */
[----:B------:R1:W-:Y:S02]  /*178d0*/  MUFU.EX2 R204, R105 ;  /* 0x0000006900cc7308 */ /* 0x0003e40000000800 */
[----:B------:R-:W-:Y:S01]  /*178e0*/  IMAD.MOV.U32 R247, RZ, RZ, R153 ;  /* 0x000000fffff77224 */ /* 0x000fe200078e0099 */
[C---:B------:R-:W-:Y:S05]  /*178f0*/  HMMA.16816.F32.BF16 R40, R108.reuse, R120, R40 ;  /* 0x000000786c28723c */ /* 0x040fea0000041828 */
[----:B------:R-:W-:Y:S01]  /*17900*/  SHF.R.U32.HI R134, RZ, 0x10, R128 ;  /* 0x00000010ff867819 */ /* 0x000fe20000011680 */
[-C--:B------:R-:W-:Y:S05]  /*17910*/  HMMA.16816.F32.BF16 R44, R108, R122.reuse, R44 ;  /* 0x0000007a6c2c723c */ /* 0x080fea000004182c */
[----:B------:R-:W-:Y:S01]  /*17920*/  LOP3.LUT R120, R139, UR14, R148, 0x96, !PT ;  /* 0x0000000e8b787c12 */ /* 0x000fe2000f8e9694 */
[C---:B------:R-:W-:Y:S01]  /*17930*/  HMMA.16816.F32.BF16 R48, R116.reuse, R122, R48 ;  /* 0x0000007a7430723c */ /* 0x040fe20000041830 */
[----:B------:R-:W-:Y:S04]  /*17940*/  LDSM.16.MT88.4 R136, [R222+0x9c00] ;  /* 0x009c0000de88783b */ /* 0x000fe80000004200 */
[----:B-1----:R-:W-:Y:S01]  /*17950*/  FFMA.FTZ R105, R249, UR4, -R181 ;  /* 0x00000004f9697c23 */ /* 0x002fe200080108b5 */
[-C--:B-----5:R-:W-:Y:S03]  /*17960*/  HMMA.16816.F32.BF16 R52, R116, R112.reuse, R52 ;  /* 0x000000707434723c */ /* 0x0a0fe60000041834 */
[----:B------:R1:W-:Y:S02]  /*17970*/  MUFU.EX2 R203, R105 ;  /* 0x0000006900cb7308 */ /* 0x0003e40000000800 */
[----:B------:R-:W-:Y:S01]  /*17980*/  IMAD.WIDE.U32 R120, R120, -0x2daee0ad, RZ ;  /* 0xd2511f5378787825 */ /* 0x000fe200078e00ff */
[C---:B------:R-:W-:Y:S05]  /*17990*/  HMMA.16816.F32.BF16 R56, R108.reuse, R112, R56 ;  /* 0x000000706c38723c */ /* 0x040fea0000041838 */
[----:B------:R-:W-:Y:S01]  /*179a0*/  LOP3.LUT R122, R120, 0xffff, RZ, 0xc0, !PT ;  /* 0x0000ffff787a7812 */ /* 0x000fe200078ec0ff */
[-C--:B------:R-:W-:Y:S05]  /*179b0*/  HMMA.16816.F32.BF16 R60, R108, R114.reuse, R60 ;  /* 0x000000726c3c723c */ /* 0x080fea000004183c */
[----:B------:R-:W-:Y:S01]  /*179c0*/  LOP3.LUT R135, R128, 0xff, RZ, 0xc0, !PT ;  /* 0x000000ff80877812 */ /* 0x000fe200078ec0ff */
[C---:B------:R-:W-:Y:S05]  /*179d0*/  HMMA.16816.F32.BF16 R64, R116.reuse, R114, R64 ;  /* 0x000000727440723c */ /* 0x040fea0000041840 */
[--C-:B-1----:R-:W-:Y:S01]  /*179e0*/  FFMA.FTZ R105, R252, UR4, -R180.reuse ;  /* 0x00000004fc697c23 */ /* 0x102fe200080108b4 */
[-C--:B---3--:R-:W-:Y:S03]  /*179f0*/  HMMA.16816.F32.BF16 R68, R116, R124.reuse, R68 ;  /* 0x0000007c7444723c */ /* 0x088fe60000041844 */
[----:B------:R1:W-:Y:S02]  /*17a00*/  MUFU.EX2 R202, R105 ;  /* 0x0000006900ca7308 */ /* 0x0003e40000000800 */
[----:B------:R-:W-:Y:S01]  /*17a10*/  FFMA.FTZ R180, R184, UR4, -R180 ;  /* 0x00000004b8b47c23 */ /* 0x000fe200080108b4 */
[C---:B------:R-:W-:Y:S05]  /*17a20*/  HMMA.16816.F32.BF16 R72, R108.reuse, R124, R72 ;  /* 0x0000007c6c48723c */ /* 0x040fea0000041848 */
[----:B------:R-:W-:Y:S01]  /*17a30*/  IMAD.MOV.U32 R184, RZ, RZ, R185 ;  /* 0x000000ffffb87224 */ /* 0x000fe200078e00b9 */
[-C--:B------:R-:W-:Y:S05]  /*17a40*/  HMMA.16816.F32.BF16 R76, R108, R126.reuse, R76 ;  /* 0x0000007e6c4c723c */ /* 0x080fea000004184c */
[----:B------:R-:W-:Y:S01]  /*17a50*/  MOV R185, R172 ;  /* 0x000000ac00b97202 */ /* 0x000fe20000000f00 */
[C---:B------:R-:W-:Y:S05]  /*17a60*/  HMMA.16816.F32.BF16 R80, R116.reuse, R126, R80 ;  /* 0x0000007e7450723c */ /* 0x040fea0000041850 */
[----:B------:R-:W-:Y:S02]  /*17a70*/  IMAD.MOV.U32 R172, RZ, RZ, R174 ;  /* 0x000000ffffac7224 */ /* 0x000fe400078e00ae */
[----:B-1----:R-:W-:Y:S01]  /*17a80*/  FFMA.FTZ R105, R187, UR4, -R181 ;  /* 0x00000004bb697c23 */ /* 0x002fe200080108b5 */
[----:B------:R-:W-:Y:S03]  /*17a90*/  IMAD.MOV.U32 R174, RZ, RZ, R175 ;  /* 0x000000ffffae7224 */ /* 0x000fe600078e00af */
[----:B------:R-:W-:Y:S01]  /*17aa0*/  SHF.R.U32.HI R133, RZ, 0x18, R128 ;  /* 0x00000018ff857819 */ /* 0x000fe20000011680 */
[----:B------:R-:W-:Y:S01]  /*17ab0*/  IMAD.MOV.U32 R175, RZ, RZ, R176 ;  /* 0x000000ffffaf7224 */ /* 0x000fe200078e00b0 */
[----:B------:R-:W-:Y:S01]  /*17ac0*/  LOP3.LUT R131, R120, 0xff, RZ, 0xc0, !PT ;  /* 0x000000ff78837812 */ /* 0x000fe200078ec0ff */
[----:B------:R-:W-:Y:S01]  /*17ad0*/  FFMA.FTZ R112, R244, UR4, -R182 ;  /* 0x00000004f4707c23 */ /* 0x000fe200080108b6 */
[----:B------:R-:W-:Y:S01]  /*17ae0*/  SHF.R.U32.HI R128, RZ, 0x8, R132 ;  /* 0x00000008ff807819 */ /* 0x000fe20000011684 */
[----:B------:R-:W-:Y:S01]  /*17af0*/  IMAD.MOV.U32 R235, RZ, RZ, R175 ;  /* 0x000000ffffeb7224 */ /* 0x000fe200078e00af */
[----:B------:R-:W-:Y:S01]  /*17b00*/  MOV R175, R200 ;  /* 0x000000c800af7202 */ /* 0x000fe20000000f00 */
[----:B------:R-:W2:Y:S01]  /*17b10*/  LDL.LU R132, [R1+0x58] ;  /* 0x0000580001847983 */ /* 0x000ea20000300800 */
[----:B------:R1:W-:Y:S01]  /*17b20*/  MUFU.EX2 R200, R105 ;  /* 0x0000006900c87308 */ /* 0x0003e20000000800 */
[----:B------:R-:W-:Y:S01]  /*17b30*/  LOP3.LUT R106, R121, UR32, R142, 0x96, !PT ;  /* 0x00000020796a7c12 */ /* 0x000fe2000f8e968e */
[----:B------:R-:W-:Y:S01]  /*17b40*/  FFMA.FTZ R114, R250, UR4, -R183 ;  /* 0x00000004fa727c23 */ /* 0x000fe200080108b7 */
[----:B------:R-:W-:Y:S01]  /*17b50*/  SHF.R.U32.HI R121, RZ, 0x10, R120 ;  /* 0x00000010ff797819 */ /* 0x000fe20000011678 */
[----:B------:R-:W-:Y:S01]  /*17b60*/  IMAD.MOV.U32 R186, RZ, RZ, R172 ;  /* 0x000000ffffba7224 */ /* 0x000fe200078e00ac */
[----:B------:R-:W-:Y:S01]  /*17b70*/  SHF.R.U32.HI R130, RZ, 0x18, R120 ;  /* 0x00000018ff827819 */ /* 0x000fe20000011678 */
[----:B------:R-:W-:Y:S01]  /*17b80*/  FFMA.FTZ R181, R184, UR4, -R181 ;  /* 0x00000004b8b57c23 */ /* 0x000fe200080108b5 */
[----:B------:R-:W-:Y:S03]  /*17b90*/  LOP3.LUT R113, R121, 0xff, RZ, 0xc0, !PT ;  /* 0x000000ff79717812 */ /* 0x000fe600078ec0ff */
[----:B------:R3:W-:Y:S01]  /*17ba0*/  MUFU.EX2 R190, R112 ;  /* 0x0000007000be7308 */ /* 0x0007e20000000800 */
[----:B------:R-:W-:Y:S01]  /*17bb0*/  IMAD.MOV.U32 R184, RZ, RZ, R188 ;  /* 0x000000ffffb87224 */ /* 0x000fe200078e00bc */
[----:B------:R-:W-:Y:S01]  /*17bc0*/  SHF.R.U32.HI R125, RZ, 0x18, R106 ;  /* 0x00000018ff7d7819 */ /* 0x000fe2000001166a */
[----:B------:R-:W-:Y:S01]  /*17bd0*/  IMAD.MOV.U32 R237, RZ, RZ, R174 ;  /* 0x000000ffffed7224 */ /* 0x000fe200078e00ae */
[----:B------:R-:W-:Y:S01]  /*17be0*/  PRMT R130, R113, 0x5410, R130 ;  /* 0x0000541071827816 */ /* 0x000fe20000000082 */
[----:B------:R-:W-:Y:S01]  /*17bf0*/  IMAD.MOV.U32 R174, RZ, RZ, R199 ;  /* 0x000000ffffae7224 */ /* 0x000fe200078e00c7 */
[----:B------:R-:W-:Y:S01]  /*17c00*/  LOP3.LUT R113, R106, 0xff, RZ, 0xc0, !PT ;  /* 0x000000ff6a717812 */ /* 0x000fe200078ec0ff */
[----:B------:R-:W-:Y:S03]  /*17c10*/  IMAD.MOV.U32 R212, RZ, RZ, R237 ;  /* 0x000000ffffd47224 */ /* 0x000fe600078e00ed */
[----:B------:R4:W-:Y:S01]  /*17c20*/  MUFU.EX2 R188, R114 ;  /* 0x0000007200bc7308 */ /* 0x0009e20000000800 */
[----:B-1----:R-:W-:Y:S01]  /*17c30*/  LOP3.LUT R105, R129, UR32, R144, 0x96, !PT ;  /* 0x0000002081697c12 */ /* 0x002fe2000f8e9690 */
[----:B------:R-:W-:Y:S01]  /*17c40*/  IMAD.MOV.U32 R240, RZ, RZ, R185 ;  /* 0x000000fffff07224 */ /* 0x000fe200078e00b9 */
[----:B------:R-:W-:Y:S01]  /*17c50*/  SHF.R.U32.HI R129, RZ, 0x8, R122 ;  /* 0x00000008ff817819 */ /* 0x000fe2000001167a */
[----:B------:R-:W-:Y:S01]  /*17c60*/  IMAD.MOV.U32 R249, RZ, RZ, R171 ;  /* 0x000000fffff97224 */ /* 0x000fe200078e00ab */
[----:B------:R-:W-:Y:S01]  /*17c70*/  MOV R176, R201 ;  /* 0x000000c900b07202 */ /* 0x000fe20000000f00 */
[----:B------:R-:W1:Y:S01]  /*17c80*/  LDSM.16.MT88.4 R120, [R222+0xb800] ;  /* 0x00b80000de78783b */ /* 0x000e620000004200 */
[----:B------:R-:W-:Y:S03]  /*17c90*/  PRMT R129, R131, 0x5410, R129 ;  /* 0x0000541083817816 */ /* 0x000fe60000000081 */
[----:B------:R-:W-:Y:S01]  /*17ca0*/  MUFU.EX2 R201, R180 ;  /* 0x000000b400c97308 */ /* 0x000fe20000000800 */
[----:B---3--:R-:W-:Y:S01]  /*17cb0*/  FFMA.FTZ R112, R248, UR4, -R182 ;  /* 0x00000004f8707c23 */ /* 0x008fe200080108b6 */
[----:B------:R-:W-:Y:S01]  /*17cc0*/  LOP3.LUT R124, R105, 0xff, RZ, 0xc0, !PT ;  /* 0x000000ff697c7812 */ /* 0x000fe200078ec0ff */
[----:B------:R-:W-:Y:S01]  /*17cd0*/  IMAD.MOV.U32 R171, RZ, RZ, R152 ;  /* 0x000000ffffab7224 */ /* 0x000fe200078e0098 */
[----:B------:R-:W-:Y:S01]  /*17ce0*/  LOP3.LUT R115, R134, 0xff, RZ, 0xc0, !PT ;  /* 0x000000ff86737812 */ /* 0x000fe200078ec0ff */
[----:B------:R-:W-:Y:S01]  /*17cf0*/  IMAD.MOV.U32 R243, RZ, RZ, R235 ;  /* 0x000000fffff37224 */ /* 0x000fe200078e00eb */
[----:B------:R-:W3:Y:S01]  /*17d00*/  LDL.LU R131, [R1+0x5c] ;  /* 0x00005c0001837983 */ /* 0x000ee20000300800 */
[----:B------:R-:W-:Y:S03]  /*17d10*/  MOV R235, R166 ;  /* 0x000000a600eb7202 */ /* 0x000fe60000000f00 */
[----:B------:R5:W-:Y:S01]  /*17d20*/  MUFU.EX2 R189, R112 ;  /* 0x0000007000bd7308 */ /* 0x000be20000000800 */
[----:B----4-:R-:W-:Y:S01]  /*17d30*/  SHF.R.U32.HI R114, RZ, 0x10, R106 ;  /* 0x00000010ff727819 */ /* 0x010fe2000001166a */
[----:B------:R-:W-:Y:S01]  /*17d40*/  LDSM.16.MT88.4 R152, [R220+0xac00] ;  /* 0x00ac0000dc98783b */ /* 0x000fe20000004200 */
[----:B------:R-:W-:Y:S01]  /*17d50*/  PRMT R133, R115, 0x5410, R133 ;  /* 0x0000541073857816 */ /* 0x000fe20000000085 */
[----:B------:R-:W-:Y:S01]  /*17d60*/  IMAD.MOV.U32 R248, RZ, RZ, R247 ;  /* 0x000000fffff87224 */ /* 0x000fe200078e00f7 */
[----:B------:R-:W-:Y:S01]  /*17d70*/  LOP3.LUT R114, R114, 0xff, RZ, 0xc0, !PT ;  /* 0x000000ff72727812 */ /* 0x000fe200078ec0ff */
[----:B------:R-:W-:Y:S01]  /*17d80*/  IMAD.MOV.U32 R247, RZ, RZ, R163 ;  /* 0x000000fffff77224 */ /* 0x000fe200078e00a3 */
[----:B------:R-:W-:Y:S03]  /*17d90*/  SHF.R.U32.HI R115, RZ, 0x18, R105 ;  /* 0x00000018ff737819 */ /* 0x000fe60000011669 */
[----:B------:R-:W4:Y:S01]  /*17da0*/  MUFU.EX2 R199, R181 ;  /* 0x000000b500c77308 */ /* 0x000f220000000800 */
[----:B------:R-:W-:Y:S01]  /*17db0*/  PRMT R114, R114, 0x5410, R125 ;  /* 0x0000541072727816 */ /* 0x000fe2000000007d */
[----:B------:R-:W-:Y:S01]  /*17dc0*/  LDSM.16.MT88.4 R164, [R222+0xac00] ;  /* 0x00ac0000dea4783b */ /* 0x000fe20000004200 */
[--C-:B------:R-:W-:Y:S01]  /*17dd0*/  HSET2.LE.AND R179, R133, R177.reuse, PT ;  /* 0x000000b185b37233 */ /* 0x100fe20003803000 */
[----:B------:R-:W-:Y:S01]  /*17de0*/  IMAD.MOV.U32 R244, RZ, RZ, R245 ;  /* 0x000000fffff47224 */ /* 0x000fe200078e00f5 */
[----:B------:R-:W-:Y:S02]  /*17df0*/  PRMT R128, R135, 0x5410, R128 ;  /* 0x0000541087807816 */ /* 0x000fe40000000080 */
[----:B------:R-:W-:Y:S02]  /*17e00*/  MOV R245, R161 ;  /* 0x000000a100f57202 */ /* 0x000fe40000000f00 */
[----:B-----5:R-:W-:Y:S02]  /*17e10*/  LOP3.LUT R112, R106, 0xffff, RZ, 0xc0, !PT ;  /* 0x0000ffff6a707812 */ /* 0x020fe400078ec0ff */
[----:B------:R-:W-:Y:S02]  /*17e20*/  LOP3.LUT R106, R105, 0xffff, RZ, 0xc0, !PT ;  /* 0x0000ffff696a7812 */ /* 0x000fe400078ec0ff */
[----:B------:R-:W-:Y:S02]  /*17e30*/  SHF.R.U32.HI R112, RZ, 0x8, R112 ;  /* 0x00000008ff707819 */ /* 0x000fe40000011670 */
[----:B------:R-:W-:Y:S02]  /*17e40*/  SHF.R.U32.HI R106, RZ, 0x8, R106 ;  /* 0x00000008ff6a7819 */ /* 0x000fe4000001166a */
[----:B------:R-:W-:Y:S01]  /*17e50*/  PRMT R172, R113, 0x5410, R112 ;  /* 0x0000541071ac7816 */ /* 0x000fe20000000070 */
[----:B------:R-:W-:Y:S01]  /*17e60*/  FFMA.FTZ R112, R251, UR4, -R183 ;  /* 0x00000004fb707c23 */ /* 0x000fe200080108b7 */
[----:B------:R-:W-:Y:S01]  /*17e70*/  SHF.R.U32.HI R113, RZ, 0x10, R105 ;  /* 0x00000010ff717819 */ /* 0x000fe20000011669 */
[----:B------:R-:W-:Y:S01]  /*17e80*/  IMAD.MOV.U32 R251, RZ, RZ, R246 ;  /* 0x000000fffffb7224 */ /* 0x000fe200078e00f6 */
[--C-:B------:R-:W-:Y:S01]  /*17e90*/  HSET2.LE.AND R178, R128, R177.reuse, PT ;  /* 0x000000b180b27233 */ /* 0x100fe20003803000 */
[-C--:B-1----:R-:W-:Y:S01]  /*17ea0*/  HMMA.16816.F32.BF16 R84, R116, R120.reuse, R84 ;  /* 0x000000787454723c */ /* 0x082fe20000041854 */
[----:B------:R1:W-:Y:S02]  /*17eb0*/  MUFU.EX2 R187, R112 ;  /* 0x0000007000bb7308 */ /* 0x0003e40000000800 */
[----:B------:R-:W-:Y:S01]  /*17ec0*/  LOP3.LUT R105, R113, 0xff, RZ, 0xc0, !PT ;  /* 0x000000ff71697812 */ /* 0x000fe200078ec0ff */
[----:B------:R-:W-:Y:S01]  /*17ed0*/  IMAD.MOV.U32 R246, RZ, RZ, R162 ;  /* 0x000000fffff67224 */ /* 0x000fe200078e00a2 */
[--C-:B------:R-:W-:Y:S01]  /*17ee0*/  HSET2.LE.AND R172, R172, R177.reuse, PT ;  /* 0x000000b1acac7233 */ /* 0x100fe20003803000 */
[C---:B------:R-:W-:Y:S05]  /*17ef0*/  HMMA.16816.F32.BF16 R88, R108.reuse, R120, R88 ;  /* 0x000000786c58723c */ /* 0x040fea0000041858 */
[----:B------:R-:W-:Y:S01]  /*17f00*/  PRMT R115, R105, 0x5410, R115 ;  /* 0x0000541069737816 */ /* 0x000fe20000000073 */
[-C--:B------:R-:W-:Y:S05]  /*17f10*/  HMMA.16816.F32.BF16 R92, R108, R122.reuse, R92 ;  /* 0x0000007a6c5c723c */ /* 0x080fea000004185c */
[----:B------:R-:W-:Y:S01]  /*17f20*/  FFMA.FTZ R105, R240, UR4, -R183 ;  /* 0x00000004f0697c23 */ /* 0x000fe200080108b7 */
[----:B------:R-:W-:Y:S05]  /*17f30*/  HMMA.16816.F32.BF16 R96, R116, R122, R96 ;  /* 0x0000007a7460723c */ /* 0x000fea0000041860 */
[--C-:B-1----:R-:W-:Y:S01]  /*17f40*/  FFMA.FTZ R112, R239, UR4, -R182.reuse ;  /* 0x00000004ef707c23 */ /* 0x102fe200080108b6 */
[----:B------:R-:W-:Y:S01]  /*17f50*/  FFMA.FTZ R182, R174, UR4, -R182 ;  /* 0x00000004aeb67c23 */ /* 0x000fe200080108b6 */
[----:B------:R-:W-:Y:S01]  /*17f60*/  IMAD.MOV.U32 R174, RZ, RZ, R175 ;  /* 0x000000ffffae7224 */ /* 0x000fe200078e00af */
[----:B------:R-:W-:Y:S02]  /*17f70*/  MOV R175, R176 ;  /* 0x000000b000af7202 */ /* 0x000fe40000000f00 */
[----:B------:R-:W-:Y:S01]  /*17f80*/  MUFU.EX2 R185, R182 ;  /* 0x000000b600b97308 */ /* 0x000fe20000000800 */
[----:B------:R-:W-:Y:S01]  /*17f90*/  IMAD.MOV.U32 R237, RZ, RZ, R174 ;  /* 0x000000ffffed7224 */ /* 0x000fe200078e00ae */
[----:B------:R-:W-:Y:S01]  /*17fa0*/  PRMT R176, R124, 0x5410, R106 ;  /* 0x000054107cb07816 */ /* 0x000fe2000000006a */
[----:B------:R-:W-:Y:S01]  /*17fb0*/  IMAD.MOV.U32 R239, RZ, RZ, R186 ;  /* 0x000000ffffef7224 */ /* 0x000fe200078e00ba */
[--C-:B------:R-:W-:Y:S01]  /*17fc0*/  HSET2.LE.AND R174, R129, R177.reuse, PT ;  /* 0x000000b181ae7233 */ /* 0x100fe20003803000 */
[----:B------:R-:W1:Y:S01]  /*17fd0*/  LDSM.16.MT88.4 R124, [R220+0x9c00] ;  /* 0x009c0000dc7c783b */ /* 0x000e620000004200 */
[----:B------:R-:W-:Y:S01]  /*17fe0*/  FFMA.FTZ R183, R107, UR4, -R183 ;  /* 0x000000046bb77c23 */ /* 0x000fe200080108b7 */
[--C-:B------:R-:W-:Y:S01]  /*17ff0*/  HSET2.LE.AND R176, R176, R177.reuse, PT ;  /* 0x000000b1b0b07233 */ /* 0x100fe20003803000 */
[----:B------:R-:W-:Y:S02]  /*18000*/  IMAD.MOV.U32 R213, RZ, RZ, R239 ;  /* 0x000000ffffd57224 */ /* 0x000fe400078e00ef */
[----:B------:R-:W5:Y:S01]  /*18010*/  MUFU.EX2 R186, R112 ;  /* 0x0000007000ba7308 */ /* 0x000f620000000800 */
[----:B------:R-:W-:Y:S01]  /*18020*/  IMAD.MOV.U32 R239, RZ, RZ, R184 ;  /* 0x000000ffffef7224 */ /* 0x000fe200078e00b8 */
[----:B------:R-:W-:Y:S01]  /*18030*/  MOV R240, R219 ;  /* 0x000000db00f07202 */ /* 0x000fe20000000f00 */
[----:B------:R-:W-:Y:S01]  /*18040*/  IMAD.MOV.U32 R219, RZ, RZ, R173 ;  /* 0x000000ffffdb7224 */ /* 0x000fe200078e00ad */
[----:B------:R-:W-:Y:S02]  /*18050*/  MOV R242, R175 ;  /* 0x000000af00f27202 */ /* 0x000fe40000000f00 */
[--C-:B------:R-:W-:Y:S04]  /*18060*/  HSET2.LE.AND R173, R114, R177.reuse, PT ;  /* 0x000000b172ad7233 */ /* 0x100fe80003803000 */
[----:B------:R5:W-:Y:S01]  /*18070*/  MUFU.EX2 R184, R105 ;  /* 0x0000006900b87308 */ /* 0x000be20000000800 */
[--C-:B------:R-:W-:Y:S02]  /*18080*/  HSET2.LE.AND R175, R130, R177.reuse, PT ;  /* 0x000000b182af7233 */ /* 0x100fe40003803000 */
[----:B----4-:R-:W-:Y:S02]  /*18090*/  F2FP.BF16.F32.PACK_AB R106, R199, R200 ;  /* 0x000000c8c76a723e */ /* 0x010fe400000010ff */
[----:B------:R-:W-:Y:S02]  /*180a0*/  HSET2.LE.AND R177, R115, R177, PT ;  /* 0x000000b173b17233 */ /* 0x000fe40003803000 */
[----:B------:R-:W-:Y:S03]  /*180b0*/  LOP3.LUT R173, R173, R106, RZ, 0xc0, !PT ;  /* 0x0000006aadad7212 */ /* 0x000fe600078ec0ff */
[----:B------:R-:W4:Y:S01]  /*180c0*/  MUFU.EX2 R107, R183 ;  /* 0x000000b7006b7308 */ /* 0x000f220000000800 */
[----:B------:R-:W-:Y:S01]  /*180d0*/  MOV R252, R241 ;  /* 0x000000f100fc7202 */ /* 0x000fe20000000f00 */
[----:B------:R-:W-:Y:S01]  /*180e0*/  IMAD.MOV.U32 R241, RZ, RZ, R160 ;  /* 0x000000fffff17224 */ /* 0x000fe200078e00a0 */
[----:B-----5:R-:W-:Y:S04]  /*180f0*/  F2FP.BF16.F32.PACK_AB R105, R201, R202 ;  /* 0x000000cac969723e */ /* 0x020fe800000010ff */
[----:B------:R-:W-:Y:S02]  /*18100*/  LOP3.LUT R172, R172, R105, RZ, 0xc0, !PT ;  /* 0x00000069acac7212 */ /* 0x000fe400078ec0ff */
[----:B------:R-:W-:Y:S02]  /*18110*/  F2FP.BF16.F32.PACK_AB R105, R185, R186 ;  /* 0x000000bab969723e */ /* 0x000fe400000010ff */
[----:B----4-:R-:W-:Y:S01]  /*18120*/  F2FP.BF16.F32.PACK_AB R106, R107, R184 ;  /* 0x000000b86b6a723e */ /* 0x010fe200000010ff */
[----:B------:R-:W4:Y:S01]  /*18130*/  LDSM.16.MT88.4 R180, [R220+0xbc00] ;  /* 0x00bc0000dcb4783b */ /* 0x000f220000004200 */
[----:B------:R-:W-:Y:S01]  /*18140*/  LOP3.LUT R178, R178, R105, RZ, 0xc0, !PT ;  /* 0x00000069b2b27212 */ /* 0x000fe200078ec0ff */
[----:B------:R-:W-:Y:S01]  /*18150*/  IMAD.MOV.U32 R105, RZ, RZ, R150 ;  /* 0x000000ffff697224 */ /* 0x000fe200078e0096 */
[----:B------:R-:W-:Y:S01]  /*18160*/  LOP3.LUT R179, R179, R106, RZ, 0xc0, !PT ;  /* 0x0000006ab3b37212 */ /* 0x000fe200078ec0ff */
[----:B------:R-:W-:Y:S02]  /*18170*/  IMAD.MOV.U32 R106, RZ, RZ, R101 ;  /* 0x000000ffff6a7224 */ /* 0x000fe400078e0065 */
[----:B--2---:R-:W-:Y:S01]  /*18180*/  FFMA.FTZ R156, R100, R132, R156 ;  /* 0x00000084649c7223 */ /* 0x004fe2000001009c */
[----:B------:R-:W-:Y:S04]  /*18190*/  F2FP.BF16.F32.PACK_AB R100, R203, R204 ;  /* 0x000000cccb64723e */ /* 0x000fe800000010ff */
[----:B------:R-:W-:Y:S02]  /*181a0*/  LOP3.LUT R175, R175, R100, RZ, 0xc0, !PT ;  /* 0x00000064afaf7212 */ /* 0x000fe400078ec0ff */
[----:B------:R-:W-:Y:S04]  /*181b0*/  F2FP.BF16.F32.PACK_AB R100, R187, R188 ;  /* 0x000000bcbb64723e */ /* 0x000fe800000010ff */
[----:B------:R-:W-:Y:S02]  /*181c0*/  LOP3.LUT R177, R177, R100, RZ, 0xc0, !PT ;  /* 0x00000064b1b17212 */ /* 0x000fe400078ec0ff */
[----:B------:R-:W-:Y:S01]  /*181d0*/  MOV R100, R249 ;  /* 0x000000f900647202 */ /* 0x000fe20000000f00 */
[----:B------:R-:W-:Y:S02]  /*181e0*/  IMAD.MOV.U32 R249, RZ, RZ, R242 ;  /* 0x000000fffff97224 */ /* 0x000fe400078e00f2 */
[----:B------:R-:W-:Y:S02]  /*181f0*/  IMAD.MOV.U32 R242, RZ, RZ, R151 ;  /* 0x000000fffff27224 */ /* 0x000fe400078e0097 */
[----:B---3--:R-:W-:Y:S01]  /*18200*/  FFMA.FTZ R168, R3, R131, R168 ;  /* 0x0000008303a87223 */ /* 0x008fe200000100a8 */
[----:B------:R-:W-:Y:S04]  /*18210*/  F2FP.BF16.F32.PACK_AB R3, R205, R206 ;  /* 0x000000cecd03723e */ /* 0x000fe800000010ff */
[----:B------:R-:W-:Y:S02]  /*18220*/  LOP3.LUT R174, R174, R3, RZ, 0xc0, !PT ;  /* 0x00000003aeae7212 */ /* 0x000fe400078ec0ff */
[----:B------:R-:W-:Y:S04]  /*18230*/  F2FP.BF16.F32.PACK_AB R3, R189, R190 ;  /* 0x000000bebd03723e */ /* 0x000fe800000010ff */
[----:B------:R-:W-:Y:S01]  /*18240*/  LOP3.LUT R176, R176, R3, RZ, 0xc0, !PT ;  /* 0x00000003b0b07212 */ /* 0x000fe200078ec0ff */
[-C--:B-1----:R-:W-:Y:S01]  /*18250*/  HMMA.16816.F32.BF16 R112, R172, R124.reuse, R4 ;  /* 0x0000007cac70723c */ /* 0x082fe20000041804 */
[----:B------:R-:W2:Y:S04]  /*18260*/  LDL.LU R3, [R1+0x64] ;  /* 0x0000640001037983 */ /* 0x000ea80000300800 */
[----:B------:R-:W3:Y:S01]  /*18270*/  LDL.LU R250, [R1+0x60] ;  /* 0x0000600001fa7983 */ /* 0x000ee20000300800 */
[C---:B------:R-:W-:Y:S03]  /*18280*/  HMMA.16816.F32.BF16 R108, R176.reuse, R124, R8 ;  /* 0x0000007cb06c723c */ /* 0x040fe60000041808 */
[----:B------:R-:W1:Y:S03]  /*18290*/  LDSM.16.MT88.4 R4, [R222+0xbc00] ;  /* 0x00bc0000de04783b */ /* 0x000e660000004200 */
[-C--:B------:R-:W-:Y:S05]  /*182a0*/  HMMA.16816.F32.BF16 R116, R176, R126.reuse, R12 ;  /* 0x0000007eb074723c */ /* 0x080fea000004180c */
[----:B------:R-:W-:Y:S01]  /*182b0*/  FADD.FTZ R9, R246, R156 ;  /* 0x0000009cf6097221 */ /* 0x000fe20000010000 */
[C---:B------:R-:W-:Y:S05]  /*182c0*/  HMMA.16816.F32.BF16 R120, R172.reuse, R126, R16 ;  /* 0x0000007eac78723c */ /* 0x040fea0000041810 */
[----:B------:R-:W-:Y:S01]  /*182d0*/  IMAD.MOV.U32 R246, RZ, RZ, R242 ;  /* 0x000000fffff67224 */ /* 0x000fe200078e00f2 */
[-C--:B------:R-:W-:Y:S05]  /*182e0*/  HMMA.16816.F32.BF16 R124, R172, R136.reuse, R20 ;  /* 0x00000088ac7c723c */ /* 0x080fea0000041814 */
[----:B------:R-:W-:Y:S01]  /*182f0*/  IMAD.MOV.U32 R242, RZ, RZ, R215 ;  /* 0x000000fffff27224 */ /* 0x000fe200078e00d7 */
[C---:B------:R-:W-:Y:S05]  /*18300*/  HMMA.16816.F32.BF16 R128, R176.reuse, R136, R24 ;  /* 0x00000088b080723c */ /* 0x040fea0000041818 */
[----:B------:R-:W-:Y:S01]  /*18310*/  IMAD.MOV.U32 R215, RZ, RZ, R157 ;  /* 0x000000ffffd77224 */ /* 0x000fe200078e009d */
[-C--:B------:R-:W-:Y:S05]  /*18320*/  HMMA.16816.F32.BF16 R132, R176, R138.reuse, R28 ;  /* 0x0000008ab084723c */ /* 0x080fea000004181c */
[----:B------:R-:W-:Y:S01]  /*18330*/  FADD.FTZ R9, R169, R9 ;  /* 0x00000009a9097221 */ /* 0x000fe20000010000 */
[C---:B------:R-:W-:Y:S06]  /*18340*/  HMMA.16816.F32.BF16 R136, R172.reuse, R138, R32 ;  /* 0x0000008aac88723c */ /* 0x040fec0000041820 */
[-C--:B------:R-:W-:Y:S06]  /*18350*/  HMMA.16816.F32.BF16 R140, R172, R152.reuse, R36 ;  /* 0x00000098ac8c723c */ /* 0x080fec0000041824 */
[C---:B------:R-:W-:Y:S06]  /*18360*/  HMMA.16816.F32.BF16 R144, R176.reuse, R152, R40 ;  /* 0x00000098b090723c */ /* 0x040fec0000041828 */
[-C--:B------:R-:W-:Y:S06]  /*18370*/  HMMA.16816.F32.BF16 R148, R176, R154.reuse, R44 ;  /* 0x0000009ab094723c */ /* 0x080fec000004182c */
[C---:B------:R-:W-:Y:S06]  /*18380*/  HMMA.16816.F32.BF16 R152, R172.reuse, R154, R48 ;  /* 0x0000009aac98723c */ /* 0x040fec0000041830 */
[-C--:B------:R-:W-:Y:S05]  /*18390*/  HMMA.16816.F32.BF16 R160, R172, R164.reuse, R52 ;  /* 0x000000a4aca0723c */ /* 0x080fea0000041834 */
[----:B--2---:R-:W-:Y:S01]  /*183a0*/  FFMA.FTZ R3, R2, R3, R105 ;  /* 0x0000000302037223 */ /* 0x004fe20000010069 */
[----:B------:R-:W-:Y:S02]  /*183b0*/  IMAD.MOV.U32 R105, RZ, RZ, R102 ;  /* 0x000000ffff697224 */ /* 0x000fe400078e0066 */
[----:B---3--:R-:W-:Y:S03]  /*183c0*/  FFMA.FTZ R2, R0, R250, R251 ;  /* 0x000000fa00027223 */ /* 0x008fe600000100fb */
[----:B------:R-:W-:Y:S01]  /*183d0*/  MOV R251, R248 ;  /* 0x000000f800fb7202 */ /* 0x000fe20000000f00 */
[----:B------:R-:W-:Y:S02]  /*183e0*/  IMAD.MOV.U32 R250, RZ, RZ, R244 ;  /* 0x000000fffffa7224 */ /* 0x000fe400078e00f4 */
[----:B------:R-:W-:Y:S01]  /*183f0*/  FADD.FTZ R0, R100, R168 ;  /* 0x000000a864007221 */ /* 0x000fe20000010000 */
[----:B------:R-:W-:Y:S01]  /*18400*/  IMAD.MOV.U32 R248, RZ, RZ, R252 ;  /* 0x000000fffff87224 */ /* 0x000fe200078e00fc */
        /* <DEDUP_REMOVED lines=37> */
[----:B------:R-:W-:Y:S05]  /*18660*/  HMMA.16816.F32.BF16 R96, R172, R6, R96 ;  /* 0x00000006ac60723c */ /* 0x000fea0000041860 */
[----:B------:R-:W-:Y:S01]  /*18670*/  FADD.FTZ R3, R219, R3 ;  /* 0x00000003db037221 */ /* 0x000fe20000010000 */
[----:B------:R-:W-:Y:S01]  /*18680*/  FADD.FTZ R9, R238, R9 ;  /* 0x00000009ee097221 */ /* 0x000fe20000010000 */
[----:B------:R-:W-:Y:S04]  /*18690*/  IMAD.MOV.U32 R100, RZ, RZ, R103 ;  /* 0x000000ffff647224 */ /* 0x000fe800078e0067 */
[----:B------:R-:W-:Y:S04]  /*186a0*/  FADD.FTZ R0, R213, R9 ;  /* 0x00000009d5007221 */ /* 0x000fe80000010000 */
        /* <DEDUP_REMOVED lines=35> */
[----:B------:R-:W-:Y:S04]  /*188e0*/  STL [R1+0x58], R4 ;  /* 0x0000580401007387 */ /* 0x000fe80000100800 */
[----:B------:R1:W-:Y:S04]  /*188f0*/  STL [R1+0x5c], R3 ;  /* 0x00005c0301007387 */ /* 0x0003e80000100800 */
[----:B------:R2:W-:Y:S04]  /*18900*/  STL [R1+0x64], R2 ;  /* 0x0000640201007387 */ /* 0x0005e80000100800 */
[----:B------:R2:W-:Y:S01]  /*18910*/  STL [R1+0x60], R0 ;  /* 0x0000600001007387 */ /* 0x0005e20000100800 */
[----:B-1----:R-:W-:Y:S01]  /*18920*/  MOV R3, R104 ;  /* 0x0000006800037202 */ /* 0x002fe20000000f00 */
[----:B------:R-:W-:Y:S06]  /*18930*/  @P0 BRA `(.L_x_801) ;  /* 0xffffffa400f00947 */ /* 0x000fec000383ffff */
.L_x_800:
[----:B------:R-:W2:Y:S01]  /*18940*/  LDL.LU R5, [R1+0x58] ;  /* 0x0000580001057983 */ /* 0x000ea20000300800 */
[----:B------:R-:W-:-:S03]  /*18950*/  ULDC UR4, c[0x0][0x38c] ;  /* 0x0000e30000047ab9 */ /* 0x000fc60000000800 */
[----:B------:R-:W3:Y:S04]  /*18960*/  LDL.LU R4, [R1+0x5c] ;  /* 0x00005c0001047983 */ /* 0x000ee80000300800 */
[----:B------:R-:W4:Y:S04]  /*18970*/  LDL.LU R8, [R1+0x64] ;  /* 0x0000640001087983 */ /* 0x000f280000300800 */
[----:B------:R-:W5:Y:S01]  /*18980*/  LDL.LU R7, [R1+0x60] ;  /* 0x0000600001077983 */ /* 0x000f620000300800 */
[----:B------:R-:W-:Y:S01]  /*18990*/  UMOV UR5, 0x400 ;  /* 0x0000040000057882 */ /* 0x000fe20000000000 */
[----:B------:R-:W-:Y:S01]  /*189a0*/  UISETP.NE.AND UP0, UPT, UR29, -0x1, UPT ;  /* 0xffffffff1d00788c */ /* 0x000fe2000bf05270 */
[----:B------:R-:W1:Y:S02]  /*189b0*/  S2R R48, SR_TID.X ;  /* 0x0000000000307919 */ /* 0x000e640000002100 */
[----:B-1----:R-:W-:Y:S01]  /*189c0*/  SHF.R.S32.HI R44, RZ, 0x1f, R48 ;  /* 0x0000001fff2c7819 */ /* 0x002fe20000011430 */
[----:B--2---:R-:W1:Y:S04]  /*189d0*/  SHFL.BFLY PT, R2, R5, 0x2, 0x1f ;  /* 0x0c401f0005027f89 */ /* 0x004e6800000e0000 */
[----:B---3--:R-:W2:Y:S01]  /*189e0*/  SHFL.BFLY PT, R0, R4, 0x2, 0x1f ;  /* 0x0c401f0004007f89 */ /* 0x008ea200000e0000 */
[----:B-1----:R-:W-:-:S03]  /*189f0*/  FADD.FTZ R2, R2, R5 ;  /* 0x0000000502027221 */ /* 0x002fc60000010000 */
[----:B-----5:R-:W-:Y:S01]  /*18a00*/  SHFL.BFLY PT, R5, R7, 0x2, 0x1f ;  /* 0x0c401f0007057f89 */ /* 0x020fe200000e0000 */
[----:B--2---:R-:W-:-:S03]  /*18a10*/  FADD.FTZ R0, R0, R4 ;  /* 0x0000000400007221 */ /* 0x004fc60000010000 */
[----:B----4-:R-:W1:Y:S04]  /*18a20*/  SHFL.BFLY PT, R4, R8, 0x2, 0x1f ;  /* 0x0c401f0008047f89 */ /* 0x010e6800000e0000 */
[----:B------:R-:W2:Y:S04]  /*18a30*/  SHFL.BFLY PT, R3, R2, 0x1, 0x1f ;  /* 0x0c201f0002037f89 */ /* 0x000ea800000e0000 */
[----:B------:R-:W3:Y:S01]  /*18a40*/  SHFL.BFLY PT, R6, R0, 0x1, 0x1f ;  /* 0x0c201f0000067f89 */ /* 0x000ee200000e0000 */
[----:B-1----:R-:W-:Y:S01]  /*18a50*/  FADD.FTZ R4, R4, R8 ;  /* 0x0000000804047221 */ /* 0x002fe20000010000 */
[----:B--2---:R-:W-:Y:S01]  /*18a60*/  FADD.FTZ R40, R2, R3 ;  /* 0x0000000302287221 */ /* 0x004fe20000010000 */
[----:B------:R-:W-:Y:S01]  /*18a70*/  FADD.FTZ R2, R5, R7 ;  /* 0x0000000705027221 */ /* 0x000fe20000010000 */
[----:B------:R-:W-:-:S02]  /*18a80*/  MOV R3, 0x3f800000 ;  /* 0x3f80000000037802 */ /* 0x000fc40000000f00 */
[----:B------:R-:W1:Y:S01]  /*18a90*/  SHFL.BFLY PT, R5, R4, 0x1, 0x1f ;  /* 0x0c201f0004057f89 */ /* 0x000e6200000e0000 */
[----:B---3--:R-:W-:Y:S01]  /*18aa0*/  FADD.FTZ R41, R0, R6 ;  /* 0x0000000600297221 */ /* 0x008fe20000010000 */
[----:B------:R-:W-:Y:S02]  /*18ab0*/  FSETP.NE.FTZ.AND P5, PT, R40, RZ, PT ;  /* 0x000000ff2800720b */ /* 0x000fe40003fb5000 */
[----:B------:R-:W2:Y:S01]  /*18ac0*/  SHFL.BFLY PT, R6, R2, 0x1, 0x1f ;  /* 0x0c201f0002067f89 */ /* 0x000ea200000e0000 */
[----:B------:R-:W-:Y:S02]  /*18ad0*/  MOV R0, 0x3f800000 ;  /* 0x3f80000000007802 */ /* 0x000fe40000000f00 */
[----:B------:R-:W-:-:S08]  /*18ae0*/  FSETP.NE.FTZ.AND P4, PT, R41, RZ, PT ;  /* 0x000000ff2900720b */ /* 0x000fd00003f95000 */
[----:B------:R-:W3:Y:S08]  /*18af0*/  @P5 MUFU.RCP R0, R40 ;  /* 0x0000002800005308 */ /* 0x000ef00000001000 */
[----:B------:R-:W4:Y:S01]  /*18b00*/  @P4 MUFU.RCP R3, R41 ;  /* 0x0000002900034308 */ /* 0x000f220000001000 */
[----:B-1----:R-:W-:Y:S01]  /*18b10*/  FADD.FTZ R42, R4, R5 ;  /* 0x00000005042a7221 */ /* 0x002fe20000010000 */
[----:B------:R-:W-:-:S02]  /*18b20*/  LEA.HI R4, R44, R48, RZ, 0x2 ;  /* 0x000000302c047211 */ /* 0x000fc400078f10ff */
[----:B------:R-:W-:Y:S01]  /*18b30*/  LEA.HI R44, R44, R48, RZ, 0x5 ;  /* 0x000000302c2c7211 */ /* 0x000fe200078f28ff */
[----:B--2---:R-:W-:Y:S01]  /*18b40*/  FADD.FTZ R43, R2, R6 ;  /* 0x00000006022b7221 */ /* 0x004fe20000010000 */
[----:B------:R-:W-:Y:S02]  /*18b50*/  FSETP.NE.FTZ.AND P3, PT, R42, RZ, PT ;  /* 0x000000ff2a00720b */ /* 0x000fe40003f75000 */
[----:B------:R-:W-:Y:S01]  /*18b60*/  MOV R2, 0x3f800000 ;  /* 0x3f80000000027802 */ /* 0x000fe20000000f00 */
[----:B---3--:R-:W-:Y:S01]  /*18b70*/  FMUL.FTZ R0, R0, UR4 ;  /* 0x0000000400007c20 */ /* 0x008fe20008410000 */
[----:B------:R-:W-:Y:S02]  /*18b80*/  FSETP.NE.FTZ.AND P2, PT, R43, RZ, PT ;  /* 0x000000ff2b00720b */ /* 0x000fe40003f55000 */
[----:B------:R-:W-:Y:S01]  /*18b90*/  SHF.R.S32.HI R39, RZ, 0x5, R44 ;  /* 0x00000005ff277819 */ /* 0x000fe2000001142c */
        /* <DEDUP_REMOVED lines=25> */
[----:B------:R-:W-:Y:S01]  /*18d30*/  MOV R0, 0x3f800000 ;  /* 0x3f80000000007802 */ /* 0x000fe20000000f00 */
[----:B----4-:R-:W-:Y:S01]  /*18d40*/  FMUL.FTZ R3, R3, UR4 ;  /* 0x0000000403037c20 */ /* 0x010fe20008410000 */
[----:B-1----:R-:W-:Y:S01]  /*18d50*/  FMUL.FTZ R2, R2, UR4 ;  /* 0x0000000402027c20 */ /* 0x002fe20008410000 */
[----:B------:R-:W-:-:S02]  /*18d60*/  F2FP.BF16.F32.PACK_AB R36, R36, R112 ;  /* 0x000000702424723e */ /* 0x000fc400000010ff */
        /* <DEDUP_REMOVED lines=53> */
[----:B------:R-:W-:-:S02]  /*190c0*/  F2FP.BF16.F32.PACK_AB R35, R35, R114 ;  /* 0x000000722323723e */ /* 0x000fc400000010ff */
[----:B------:R-:W-:Y:S01]  /*190d0*/  LEA.HI R2, R2, R3, RZ, 0x3 ;  /* 0x0000000302027211 */ /* 0x000fe200078f18ff */
[C---:B------:R-:W-:Y:S01]  /*190e0*/  FMUL.FTZ R110, R0.reuse, R110 ;  /* 0x0000006e006e7220 */ /* 0x040fe20000410000 */
[C---:B------:R-:W-:Y:S01]  /*190f0*/  FMUL.FTZ R111, R0.reuse, R111 ;  /* 0x0000006f006f7220 */ /* 0x040fe20000410000 */
[----:B------:R-:W-:Y:S01]  /*19100*/  FMUL.FTZ R118, R0, R118 ;  /* 0x0000007600767220 */ /* 0x000fe20000410000 */
[----:B------:R-:W-:Y:S01]  /*19110*/  LOP3.LUT R2, R2, 0xfffffff8, RZ, 0xc0, !PT ;  /* 0xfffffff802027812 */ /* 0x000fe200078ec0ff */
[C---:B------:R-:W-:Y:S01]  /*19120*/  FMUL.FTZ R119, R0.reuse, R119 ;  /* 0x0000007700777220 */ /* 0x040fe20000410000 */
[C---:B------:R-:W-:Y:S01]  /*19130*/  FMUL.FTZ R130, R0.reuse, R130 ;  /* 0x0000008200827220 */ /* 0x040fe20000410000 */
[C---:B------:R-:W-:Y:S01]  /*19140*/  FMUL.FTZ R31, R0.reuse, R131 ;  /* 0x00000083001f7220 */ /* 0x040fe20000410000 */
        /* <DEDUP_REMOVED lines=21> */
[----:B------:R-:W-:-:S02]  /*192a0*/  LOP3.LUT R3, R4, 0xfffffffc, RZ, 0xc0, !PT ;  /* 0xfffffffc04037812 */ /* 0x000fc400078ec0ff */
[----:B------:R-:W-:Y:S02]  /*192b0*/  SHF.R.S32.HI R11, RZ, 0x1, R0 ;  /* 0x00000001ff0b7819 */ /* 0x000fe40000011400 */
[----:B------:R-:W-:Y:S02]  /*192c0*/  LOP3.LUT R4, R0, 0x3fffffe, RZ, 0xc0, !PT ;  /* 0x03fffffe00047812 */ /* 0x000fe400078ec0ff */
[----:B------:R-:W-:Y:S02]  /*192d0*/  IADD3 R0, -R3, R48, RZ ;  /* 0x0000003003007210 */ /* 0x000fe40007ffe1ff */
[----:B------:R-:W-:Y:S02]  /*192e0*/  SHF.L.U32 R3, R11, 0x6, RZ ;  /* 0x000000060b037819 */ /* 0x000fe400000006ff */
[----:B------:R-:W-:Y:S02]  /*192f0*/  IADD3 R2, R2, -R4, RZ ;  /* 0x8000000402027210 */ /* 0x000fe40007ffe0ff */
[----:B------:R-:W-:-:S02]  /*19300*/  LEA R0, R39, R0, 0x8 ;  /* 0x0000000027007211 */ /* 0x000fc400078e40ff */
[----:B------:R-:W-:Y:S02]  /*19310*/  LOP3.LUT R4, R3, 0xc0, RZ, 0xc0, !PT ;  /* 0x000000c003047812 */ /* 0x000fe400078ec0ff */
[----:B------:R-:W-:Y:S02]  /*19320*/  LOP3.LUT R3, R11, 0x1, RZ, 0xc0, !PT ;  /* 0x000000010b037812 */ /* 0x000fe400078ec0ff */
[----:B------:R-:W-:Y:S02]  /*19330*/  LEA R0, R2, R0, 0x4 ;  /* 0x0000000002007211 */ /* 0x000fe400078e20ff */
[----:B------:R-:W-:Y:S02]  /*19340*/  LEA.HI R2, R4, R4, RZ, 0x1d ;  /* 0x0000000404027211 */ /* 0x000fe400078fe8ff */
[----:B------:R-:W-:Y:S02]  /*19350*/  ISETP.NE.U32.AND P1, PT, R3, 0x1, PT ;  /* 0x000000010300780c */ /* 0x000fe40003f25070 */
[----:B------:R-:W-:-:S02]  /*19360*/  LEA R0, R0, R2, 0x1 ;  /* 0x0000000200007211 */ /* 0x000fc400078e08ff */
[----:B------:R-:W-:Y:S02]  /*19370*/  LOP3.LUT P0, RZ, R11, 0x2, RZ, 0xc0, !PT ;  /* 0x000000020bff7812 */ /* 0x000fe4000780c0ff */
[----:B------:R-:W-:Y:S01]  /*19380*/  LEA R0, R0, UR4, 0x1 ;  /* 0x0000000400007c11 */ /* 0x000fe2000f8e08ff */
[----:B------:R-:W-:Y:S01]  /*19390*/  @UP0 ULDC.64 UR4, c[0x0][0x298] ;  /* 0x0000a60000040ab9 */ /* 0x000fe20000000a00 */
[----:B------:R-:W-:Y:S01]  /*193a0*/  MOV R3, 0x20 ;  /* 0x0000002000037802 */ /* 0x000fe20000000f00 */
[----:B------:R-:W-:Y:S01]  /*193b0*/  @UP0 UIMAD.WIDE.U32 UR8, UR29, UR4, URZ ;  /* 0x000000041d0802a5 */ /* 0x000fe2000f8e003f */
[----:B------:R-:W-:Y:S01]  /*193c0*/  IADD3 R2, R0, -0x10, RZ ;  /* 0xfffffff000027810 */ /* 0x000fe20007ffe0ff */
[----:B------:R-:W-:Y:S01]  /*193d0*/  STS [R0], R36 ;  /* 0x0000002400007388 */ /* 0x000fe20000000800 */
[----:B------:R-:W-:Y:S01]  /*193e0*/  SEL R3, R3, 0xffffffe0, !P0 ;  /* 0xffffffe003037807 */ /* 0x000fe20004000000 */
[----:B------:R-:W-:Y:S01]  /*193f0*/  @UP0 UIMAD UR6, UR29, UR5, UR9 ;  /* 0x000000051d0602a4 */ /* 0x000fe2000f8e0209 */
[----:B------:R-:W-:Y:S01]  /*19400*/  F2FP.BF16.F32.PACK_AB R17, R17, R120 ;  /* 0x000000781111723e */ /* 0x000fe200000010ff */
[----:B------:R-:W-:Y:S01]  /*19410*/  STS [R0+0x200], R35 ;  /* 0x0002002300007388 */ /* 0x000fe20000000800 */
[----:B------:R-:W-:-:S02]  /*19420*/  F2FP.BF16.F32.PACK_AB R16, R16, R122 ;  /* 0x0000007a1010723e */ /* 0x000fc400000010ff */
[----:B------:R-:W-:Y:S02]  /*19430*/  @P1 IADD3 R2, R0, 0x10, RZ ;  /* 0x0000001000021810 */ /* 0x000fe40007ffe0ff */
[----:B------:R-:W-:Y:S02]  /*19440*/  F2FP.BF16.F32.PACK_AB R38, R38, R108 ;  /* 0x0000006c2626723e */ /* 0x000fe400000010ff */
[----:B------:R-:W-:Y:S01]  /*19450*/  F2FP.BF16.F32.PACK_AB R110, R111, R110 ;  /* 0x0000006e6f6e723e */ /* 0x000fe200000010ff */
[----:B------:R1:W-:Y:S01]  /*19460*/  STS [R2], R17 ;  /* 0x0000001102007388 */ /* 0x0003e20000000800 */
[----:B------:R-:W-:Y:S02]  /*19470*/  F2FP.BF16.F32.PACK_AB R37, R37, R116 ;  /* 0x000000742525723e */ /* 0x000fe400000010ff */
[----:B------:R-:W-:Y:S01]  /*19480*/  F2FP.BF16.F32.PACK_AB R119, R119, R118 ;  /* 0x000000767777723e */ /* 0x000fe200000010ff */
[----:B------:R2:W-:Y:S01]  /*19490*/  STS [R2+0x200], R16 ;  /* 0x0002001002007388 */ /* 0x0005e20000000800 */
[----:B------:R-:W-:-:S02]  /*194a0*/  F2FP.BF16.F32.PACK_AB R34, R34, R124 ;  /* 0x0000007c2222723e */ /* 0x000fc400000010ff */
[----:B------:R-:W-:Y:S01]  /*194b0*/  F2FP.BF16.F32.PACK_AB R33, R33, R126 ;  /* 0x0000007e2121723e */ /* 0x000fe200000010ff */
[----:B------:R-:W-:Y:S01]  /*194c0*/  STS [R0+0x1000], R38 ;  /* 0x0010002600007388 */ /* 0x000fe20000000800 */
[----:B------:R-:W-:Y:S02]  /*194d0*/  IADD3 R4, R0, R3, RZ ;  /* 0x0000000300047210 */ /* 0x000fe40007ffe0ff */
[----:B------:R-:W-:Y:S01]  /*194e0*/  F2FP.BF16.F32.PACK_AB R30, R30, R136 ;  /* 0x000000881e1e723e */ /* 0x000fe200000010ff */
[----:B------:R-:W-:Y:S01]  /*194f0*/  STS [R0+0x1200], R110 ;  /* 0x0012006e00007388 */ /* 0x000fe20000000800 */
[----:B------:R-:W-:Y:S02]  /*19500*/  F2FP.BF16.F32.PACK_AB R29, R29, R138 ;  /* 0x0000008a1d1d723e */ /* 0x000fe400000010ff */
[----:B------:R-:W-:Y:S01]  /*19510*/  IADD3 R3, R3, R2, RZ ;  /* 0x0000000203037210 */ /* 0x000fe20007ffe0ff */
[----:B------:R-:W-:Y:S01]  /*19520*/  STS [R2+0x1000], R37 ;  /* 0x0010002502007388 */ /* 0x000fe20000000800 */
[----:B------:R-:W-:-:S02]  /*19530*/  F2FP.BF16.F32.PACK_AB R32, R32, R128 ;  /* 0x000000802020723e */ /* 0x000fc400000010ff */
[----:B------:R-:W-:Y:S01]  /*19540*/  F2FP.BF16.F32.PACK_AB R31, R31, R130 ;  /* 0x000000821f1f723e */ /* 0x000fe200000010ff */
[----:B------:R-:W-:Y:S01]  /*19550*/  STS [R2+0x1200], R119 ;  /* 0x0012007702007388 */ /* 0x000fe20000000800 */
[----:B------:R-:W-:Y:S02]  /*19560*/  F2FP.BF16.F32.PACK_AB R28, R28, R132 ;  /* 0x000000841c1c723e */ /* 0x000fe400000010ff */
[----:B------:R-:W-:Y:S01]  /*19570*/  F2FP.BF16.F32.PACK_AB R27, R27, R134 ;  /* 0x000000861b1b723e */ /* 0x000fe200000010ff */
[----:B------:R-:W-:Y:S01]  /*19580*/  STS [R4], R34 ;  /* 0x0000002204007388 */ /* 0x000fe20000000800 */
[----:B------:R-:W-:Y:S02]  /*19590*/  F2FP.BF16.F32.PACK_AB R26, R26, R140 ;  /* 0x0000008c1a1a723e */ /* 0x000fe400000010ff */
[----:B------:R-:W-:Y:S01]  /*195a0*/  F2FP.BF16.F32.PACK_AB R25, R25, R142 ;  /* 0x0000008e1919723e */ /* 0x000fe200000010ff */
[----:B------:R-:W-:Y:S01]  /*195b0*/  STS [R4+0x200], R33 ;  /* 0x0002002104007388 */ /* 0x000fe20000000800 */
[----:B------:R-:W-:-:S02]  /*195c0*/  F2FP.BF16.F32.PACK_AB R22, R22, R152 ;  /* 0x000000981616723e */ /* 0x000fc400000010ff */
[----:B------:R-:W-:Y:S01]  /*195d0*/  F2FP.BF16.F32.PACK_AB R21, R21, R154 ;  /* 0x0000009a1515723e */ /* 0x000fe200000010ff */
[----:B------:R-:W-:Y:S01]  /*195e0*/  STS [R3], R30 ;  /* 0x0000001e03007388 */ /* 0x000fe20000000800 */
[----:B------:R-:W-:Y:S02]  /*195f0*/  F2FP.BF16.F32.PACK_AB R24, R24, R144 ;  /* 0x000000901818723e */ /* 0x000fe400000010ff */
[----:B------:R-:W-:Y:S01]  /*19600*/  F2FP.BF16.F32.PACK_AB R23, R23, R146 ;  /* 0x000000921717723e */ /* 0x000fe200000010ff */
[----:B------:R-:W-:Y:S01]  /*19610*/  STS [R3+0x200], R29 ;  /* 0x0002001d03007388 */ /* 0x000fe20000000800 */
[----:B------:R-:W-:Y:S02]  /*19620*/  F2FP.BF16.F32.PACK_AB R20, R20, R148 ;  /* 0x000000941414723e */ /* 0x000fe400000010ff */
[----:B------:R-:W-:Y:S01]  /*19630*/  PLOP3.LUT P0, PT, PT, PT, UP0, 0x80, 0x0 ;  /* 0x000000000000781c */ /* 0x000fe20003f0f008 */
        /* <DEDUP_REMOVED lines=20> */
[----:B-1----:R-:W-:Y:S01]  /*19780*/  F2FP.BF16.F32.PACK_AB R17, R93, R92 ;  /* 0x0000005c5d11723e */ /* 0x002fe200000010ff */
[----:B------:R-:W-:Y:S01]  /*19790*/  STS [R2+0x2200], R21 ;  /* 0x0022001502007388 */ /* 0x000fe20000000800 */
[----:B--2---:R-:W-:-:S03]  /*197a0*/  F2FP.BF16.F32.PACK_AB R16, R95, R94 ;  /* 0x0000005e5f10723e */ /* 0x004fc600000010ff */
[----:B------:R-:W-:Y:S04]  /*197b0*/  STS [R0+0x3000], R24 ;  /* 0x0030001800007388 */ /* 0x000fe80000000800 */
[----:B------:R-:W-:Y:S04]  /*197c0*/  STS [R0+0x3200], R23 ;  /* 0x0032001700007388 */ /* 0x000fe80000000800 */
[----:B------:R1:W-:Y:S04]  /*197d0*/  STS [R2+0x3000], R20 ;  /* 0x0030001402007388 */ /* 0x0003e80000000800 */
[----:B------:R2:W-:Y:S04]  /*197e0*/  STS [R2+0x3200], R15 ;  /* 0x0032000f02007388 */ /* 0x0005e80000000800 */
[----:B------:R3:W-:Y:S04]  /*197f0*/  STS [R4+0x2000], R14 ;  /* 0x0020000e04007388 */ /* 0x0007e80000000800 */
[----:B------:R4:W-:Y:S04]  /*19800*/  STS [R4+0x2200], R13 ;  /* 0x0022000d04007388 */ /* 0x0009e80000000800 */
[----:B------:R5:W-:Y:S04]  /*19810*/  STS [R3+0x2000], R9 ;  /* 0x0020000903007388 */ /* 0x000be80000000800 */
[----:B------:R5:W-:Y:S04]  /*19820*/  STS [R3+0x2200], R8 ;  /* 0x0022000803007388 */ /* 0x000be80000000800 */
[----:B------:R5:W-:Y:S01]  /*19830*/  STS [R4+0x3000], R12 ;  /* 0x0030000c04007388 */ /* 0x000be20000000800 */
[----:B-1----:R-:W1:Y:S01]  /*19840*/  S2R R20, SR_TID.X ;  /* 0x0000000000147919 */ /* 0x002e620000002100 */
[----:B--2---:R-:W-:-:S02]  /*19850*/  F2FP.BF16.F32.PACK_AB R15, R75, R74 ;  /* 0x0000004a4b0f723e */ /* 0x004fc400000010ff */
[----:B------:R2:W-:Y:S01]  /*19860*/  STS [R4+0x3200], R10 ;  /* 0x0032000a04007388 */ /* 0x0005e20000000800 */
[----:B---3--:R-:W-:-:S03]  /*19870*/  F2FP.BF16.F32.PACK_AB R14, R81, R80 ;  /* 0x00000050510e723e */ /* 0x008fc600000010ff */
[----:B------:R3:W-:Y:S01]  /*19880*/  STS [R3+0x3000], R7 ;  /* 0x0030000703007388 */ /* 0x0007e20000000800 */
[----:B----4-:R-:W-:-:S03]  /*19890*/  F2FP.BF16.F32.PACK_AB R13, R83, R82 ;  /* 0x00000052530d723e */ /* 0x010fc600000010ff */
[----:B------:R4:W-:Y:S01]  /*198a0*/  STS [R3+0x3200], R6 ;  /* 0x0032000603007388 */ /* 0x0009e20000000800 */
[----:B-----5:R-:W-:-:S03]  /*198b0*/  F2FP.BF16.F32.PACK_AB R9, R87, R86 ;  /* 0x000000565709723e */ /* 0x020fc600000010ff */
[----:B------:R5:W-:Y:S01]  /*198c0*/  STS [R0+0x4000], R5 ;  /* 0x0040000500007388 */ /* 0x000be20000000800 */
[----:B------:R-:W-:Y:S02]  /*198d0*/  F2FP.BF16.F32.PACK_AB R8, R89, R88 ;  /* 0x000000585908723e */ /* 0x000fe400000010ff */
[----:B------:R-:W-:Y:S02]  /*198e0*/  F2FP.BF16.F32.PACK_AB R12, R77, R76 ;  /* 0x0000004c4d0c723e */ /* 0x000fe400000010ff */
[----:B--2---:R-:W-:Y:S02]  /*198f0*/  F2FP.BF16.F32.PACK_AB R10, R85, R84 ;  /* 0x00000054550a723e */ /* 0x004fe400000010ff */
[----:B---3--:R-:W-:Y:S02]  /*19900*/  F2FP.BF16.F32.PACK_AB R7, R91, R90 ;  /* 0x0000005a5b07723e */ /* 0x008fe400000010ff */
[----:B----4-:R-:W-:Y:S02]  /*19910*/  F2FP.BF16.F32.PACK_AB R6, R97, R96 ;  /* 0x000000606106723e */ /* 0x010fe400000010ff */
[----:B-----5:R-:W-:Y:S01]  /*19920*/  F2FP.BF16.F32.PACK_AB R5, R99, R98 ;  /* 0x000000626305723e */ /* 0x020fe200000010ff */
[----:B-1----:R-:W-:Y:S06]  /*19930*/  @P0 BRA `(.L_x_804) ;  /* 0x00000000001c0947 */ /* 0x002fec0003800000 */
[----:B------:R-:W1:Y:S01]  /*19940*/  S2UR UR7, SR_CTAID.Y ;  /* 0x00000000000779c3 */ /* 0x000e620000002600 */
[----:B------:R-:W-:Y:S01]  /*19950*/  ULDC.64 UR4, c[0x0][0x290] ;  /* 0x0000a40000047ab9 */ /* 0x000fe20000000a00 */
[----:B-1----:R-:W-:Y:S02]  /*19960*/  USHF.R.S32.HI UR6, URZ, 0x1f, UR7 ;  /* 0x0000001f3f067899 */ /* 0x002fe40008011407 */
[----:B------:R-:W-:Y:S02]  /*19970*/  UIMAD.WIDE.U32 UR8, UR7, UR4, URZ ;  /* 0x00000004070872a5 */ /* 0x000fe4000f8e003f */
[----:B------:R-:W-:-:S04]  /*19980*/  UIMAD UR6, UR6, UR4, URZ ;  /* 0x00000004060672a4 */ /* 0x000fc8000f8e023f */
[----:B------:R-:W-:-:S04]  /*19990*/  UIMAD UR6, UR7, UR5, UR6 ;  /* 0x00000005070672a4 */ /* 0x000fc8000f8e0206 */
[----:B------:R-:W-:-:S12]  /*199a0*/  UIADD3 UR6, UR9, UR6, URZ ;  /* 0x0000000609067290 */ /* 0x000fd8000fffe03f */
.L_x_804:
[----:B------:R-:W-:Y:S01]  /*199b0*/  ULDC.U8 UR4, c[0x0][0x3d9] ;  /* 0x0000f64000047ab9 */ /* 0x000fe20000000000 */
[----:B------:R-:W-:Y:S01]  /*199c0*/  STS [R0+0x4200], R19 ;  /* 0x0042001300007388 */ /* 0x000fe20000000800 */
[----:B------:R-:W-:Y:S01]  /*199d0*/  ISETP.NE.AND P1, PT, RZ, UR4, PT ;  /* 0x00000004ff007c0c */ /* 0x000fe2000bf25270 */
[----:B------:R-:W-:Y:S02]  /*199e0*/  ULDC.U8 UR7, c[0x0][0x3d8] ;  /* 0x0000f60000077ab9 */ /* 0x000fe40000000000 */
[----:B------:R1:W-:Y:S01]  /*199f0*/  STS [R2+0x4000], R14 ;  /* 0x0040000e02007388 */ /* 0x0003e20000000800 */
[----:B------:R-:W-:-:S03]  /*19a00*/  ISETP.NE.AND P0, PT, RZ, UR7, PT ;  /* 0x00000007ff007c0c */ /* 0x000fc6000bf05270 */
[----:B------:R2:W-:Y:S01]  /*19a10*/  STS [R2+0x4200], R13 ;  /* 0x0042000d02007388 */ /* 0x0005e20000000800 */
[----:B------:R-:W-:-:S03]  /*19a20*/  ISETP.EQ.AND P0, PT, RZ, UR4, P0 ;  /* 0x00000004ff007c0c */ /* 0x000fc60008702270 */
[----:B------:R3:W-:Y:S04]  /*19a30*/  STS [R0+0x5000], R18 ;  /* 0x0050001200007388 */ /* 0x0007e80000000800 */
[----:B------:R-:W-:Y:S04]  /*19a40*/  STS [R0+0x5200], R15 ;  /* 0x0052000f00007388 */ /* 0x000fe80000000800 */
[----:B------:R-:W-:Y:S02]  /*19a50*/  STS [R2+0x5000], R12 ;  /* 0x0050000c02007388 */ /* 0x000fe40000000800 */
[----:B------:R-:W-:-:S02]  /*19a60*/  @!P0 PLOP3.LUT P6, PT, PT, PT, PT, 0x8, 0x0 ;  /* 0x000000000000881c */ /* 0x000fc40003fce170 */
[----:B------:R-:W-:Y:S04]  /*19a70*/  STS [R2+0x5200], R11 ;  /* 0x0052000b02007388 */ /* 0x000fe80000000800 */
[----:B------:R-:W-:Y:S01]  /*19a80*/  STS [R4+0x4000], R10 ;  /* 0x0040000a04007388 */ /* 0x000fe20000000800 */
[----:B-1----:R-:W1:Y:S03]  /*19a90*/  @P4 LDC R14, c[0x0][0x2e8] ;  /* 0x0000ba00ff0e4b82 */ /* 0x002e660000000800 */
[----:B------:R4:W-:Y:S04]  /*19aa0*/  STS [R4+0x4200], R9 ;  /* 0x0042000904007388 */ /* 0x0009e80000000800 */
[----:B------:R5:W-:Y:S01]  /*19ab0*/  STS [R3+0x4000], R6 ;  /* 0x0040000603007388 */ /* 0x000be20000000800 */
[----:B--2---:R-:W2:Y:S03]  /*19ac0*/  @P5 LDC R13, c[0x0][0x2e8] ;  /* 0x0000ba00ff0d5b82 */ /* 0x004ea60000000800 */
[----:B------:R-:W-:Y:S04]  /*19ad0*/  STS [R3+0x4200], R5 ;  /* 0x0042000503007388 */ /* 0x000fe80000000800 */
[----:B------:R1:W-:Y:S04]  /*19ae0*/  STS [R4+0x5000], R8 ;  /* 0x0050000804007388 */ /* 0x0003e80000000800 */
[----:B------:R1:W-:Y:S01]  /*19af0*/  STS [R4+0x5200], R7 ;  /* 0x0052000704007388 */ /* 0x0003e20000000800 */
[----:B---3--:R-:W3:Y:S01]  /*19b00*/  S2R R18, SR_CTAID.Y ;  /* 0x0000000000127919 */ /* 0x008ee20000002600 */
[----:B------:R-:W2:Y:S01]  /*19b10*/  S2R R26, SR_CTAID.Z ;  /* 0x00000000001a7919 */ /* 0x000ea20000002700 */
[----:B----4-:R-:W4:Y:S01]  /*19b20*/  @P1 LDC R9, c[0x0][0x2c0] ;  /* 0x0000b000ff091b82 */ /* 0x010f220000000800 */
[----:B------:R-:W2:Y:S01]  /*19b30*/  S2R R19, SR_CTAID.X ;  /* 0x0000000000137919 */ /* 0x000ea20000002500 */
[----:B-----5:R2:W2:Y:S01]  /*19b40*/  @P5 MUFU.LG2 R6, R40 ;  /* 0x0000002800065308 */ /* 0x0204a20000000c00 */
[----:B------:R-:W-:Y:S04]  /*19b50*/  STS [R3+0x5000], R17 ;  /* 0x0050001103007388 */ /* 0x000fe80000000800 */
[----:B------:R5:W-:Y:S03]  /*19b60*/  STS [R3+0x5200], R16 ;  /* 0x0052001003007388 */ /* 0x000be60000000800 */
[----:B-1----:R1:W1:Y:S01]  /*19b70*/  @P4 MUFU.LG2 R8, R41 ;  /* 0x0000002900084308 */ /* 0x0022620000000c00 */
[----:B------:R-:W3:Y:S01]  /*19b80*/  @P1 LDC.64 R4, c[0x0][0x2c0] ;  /* 0x0000b000ff041b82 */ /* 0x000ee20000000a00 */
[----:B------:R-:W-:-:S04]  /*19b90*/  SHF.R.S32.HI R7, RZ, 0x1f, R20 ;  /* 0x0000001fff077819 */ /* 0x000fc80000011414 */
[----:B------:R-:W-:-:S04]  /*19ba0*/  LEA.HI R7, R7, R20, RZ, 0x2 ;  /* 0x0000001407077211 */ /* 0x000fc800078f10ff */
[----:B------:R-:W-:Y:S02]  /*19bb0*/  LOP3.LUT R10, R7, 0xfffffffc, RZ, 0xc0, !PT ;  /* 0xfffffffc070a7812 */ /* 0x000fe400078ec0ff */
[----:B-----5:R-:W-:Y:S01]  /*19bc0*/  @!P0 CS2R R2, SRZ ;  /* 0x0000000000028805 */ /* 0x020fe2000001ff00 */
[----:B---3--:R-:W-:Y:S01]  /*19bd0*/  @P1 IMAD R0, R5, R4, RZ ;  /* 0x0000000405001224 */ /* 0x008fe200078e02ff */
[----:B------:R-:W-:Y:S01]  /*19be0*/  LOP3.LUT R5, R44, 0xffffffe0, RZ, 0xc0, !PT ;  /* 0xffffffe02c057812 */ /* 0x000fe200078ec0ff */
[----:B------:R-:W-:Y:S01]  /*19bf0*/  @P1 IMAD.MOV.U32 R4, RZ, RZ, 0x1 ;  /* 0x00000001ff041424 */ /* 0x000fe200078e00ff */
[----:B-12-4-:R-:W-:Y:S06]  /*19c00*/  @!P0 BRA `(.L_x_805) ;  /* 0x00000000001c8947 */ /* 0x016fec0003800000 */
[----:B------:R-:W1:Y:S01]  /*19c10*/  S2UR UR5, SR_CTAID.Y ;  /* 0x00000000000579c3 */ /* 0x000e620000002600 */
[----:B------:R-:W-:Y:S01]  /*19c20*/  ULDC UR4, c[0x0][0x2c4] ;  /* 0x0000b10000047ab9 */ /* 0x000fe20000000800 */
[----:B------:R-:W-:Y:S01]  /*19c30*/  PLOP3.LUT P6, PT, PT, PT, PT, 0x80, 0x0 ;  /* 0x000000000000781c */ /* 0x000fe20003fcf070 */
[----:B-1----:R-:W-:-:S04]  /*19c40*/  @!UP0 UIMAD UR29, UR5, UR4, URZ ;  /* 0x00000004051d82a4 */ /* 0x002fc8000f8e023f */
[----:B------:R-:W-:Y:S02]  /*19c50*/  USHF.R.S32.HI UR4, URZ, 0x1f, UR29 ;  /* 0x0000001f3f047899 */ /* 0x000fe4000801141d */
[----:B------:R-:W-:-:S04]  /*19c60*/  IMAD.U32 R2, RZ, RZ, UR29 ;  /* 0x0000001dff027e24 */ /* 0x000fc8000f8e00ff */
[----:B------:R-:W-:Y:S02]  /*19c70*/  MOV R3, UR4 ;  /* 0x0000000400037c02 */ /* 0x000fe40008000f00 */
.L_x_805:
[----:B------:R-:W-:Y:S05]  /*19c80*/  @P1 BRA `(.L_x_806) ;  /* 0x0000000000181947 */ /* 0x000fea0003800000 */
[----:B------:R-:W1:Y:S01]  /*19c90*/  LDC R0, c[0x0][0x2c4] ;  /* 0x0000b100ff007b82 */ /* 0x000e620000000800 */
[----:B------:R-:W-:Y:S02]  /*19ca0*/  ISETP.NE.AND P0, PT, RZ, UR7, PT ;  /* 0x00000007ff007c0c */ /* 0x000fe4000bf05270 */
[----:B------:R-:W-:-:S05]  /*19cb0*/  MOV R9, 0x1 ;  /* 0x0000000100097802 */ /* 0x000fca0000000f00 */
[----:B------:R-:W2:Y:S08]  /*19cc0*/  LDC R4, c[0x0][0x270] ;  /* 0x00009c00ff047b82 */ /* 0x000eb00000000800 */
[----:B-1----:R-:W2:Y:S02]  /*19cd0*/  @P0 LDC R0, c[0x0][0x2e4] ;  /* 0x0000b900ff000b82 */ /* 0x002ea40000000800 */
[----:B--2---:R-:W-:-:S07]  /*19ce0*/  IMAD R4, R0, R4, RZ ;  /* 0x0000000400047224 */ /* 0x004fce00078e02ff */
.L_x_806:
[----:B------:R-:W-:Y:S01]  /*19cf0*/  BAR.SYNC.DEFER_BLOCKING 0x0 ;  /* 0x0000000000007b1d */ /* 0x000fe20000010000 */
[----:B------:R-:W-:Y:S01]  /*19d00*/  SHF.R.S32.HI R12, RZ, 0x2, R7 ;  /* 0x00000002ff0c7819 */ /* 0x000fe20000011407 */
[----:B------:R-:W-:Y:S01]  /*19d10*/  IMAD.IADD R17, R20, 0x1, -R10 ;  /* 0x0000000114117824 */ /* 0x000fe200078e0a0a */
[----:B------:R-:W-:Y:S01]  /*19d20*/  IADD3 R7, -R5, R48, RZ ;  /* 0x0000003005077210 */ /* 0x000fe20007ffe1ff */
[----:B------:R-:W-:Y:S01]  /*19d30*/  IMAD R4, R18, R4, RZ ;  /* 0x0000000412047224 */ /* 0x000fe200078e02ff */
[----:B------:R-:W-:-:S03]  /*19d40*/  IADD3 R5, R12, 0x20, RZ ;  /* 0x000000200c057810 */ /* 0x000fc60007ffe0ff */
[----:B------:R-:W1:Y:S01]  /*19d50*/  @P2 LDC R15, c[0x0][0x2e8] ;  /* 0x0000ba00ff0f2b82 */ /* 0x000e620000000800 */
[----:B------:R-:W2:Y:S01]  /*19d60*/  @P2 MUFU.LG2 R10, R43 ;  /* 0x0000002b000a2308 */ /* 0x000ea20000000c00 */
[----:B------:R-:W-:Y:S01]  /*19d70*/  LOP3.LUT P1, RZ, R7, 0x3, RZ, 0xc0, !PT ;  /* 0x0000000307ff7812 */ /* 0x000fe2000782c0ff */
[----:B------:R-:W-:Y:S01]  /*19d80*/  @P5 FMUL.FTZ R6, R6, 0.69314718246459960938 ;  /* 0x3f31721806065820 */ /* 0x000fe20000410000 */
[----:B------:R-:W-:Y:S01]  /*19d90*/  ISETP.GE.AND P0, PT, R5, UR12, PT ;  /* 0x0000000c05007c0c */ /* 0x000fe2000bf06270 */
[----:B------:R-:W-:Y:S01]  /*19da0*/  IMAD.MOV.U32 R24, RZ, RZ, 0x7f800000 ;  /* 0x7f800000ff187424 */ /* 0x000fe200078e00ff */
[----:B------:R-:W-:Y:S01]  /*19db0*/  SEL R5, R4, RZ, !P6 ;  /* 0x000000ff04057207 */ /* 0x000fe20007000000 */
[----:B------:R-:W-:Y:S01]  /*19dc0*/  IMAD R4, R19, R9, RZ ;  /* 0x0000000913047224 */ /* 0x000fe200078e02ff */
[----:B------:R-:W3:Y:S01]  /*19dd0*/  @P3 LDC R16, c[0x0][0x2e8] ;  /* 0x0000ba00ff103b82 */ /* 0x000ee20000000800 */
[----:B------:R-:W4:Y:S01]  /*19de0*/  @P3 MUFU.LG2 R11, R42 ;  /* 0x0000002a000b3308 */ /* 0x000f220000000c00 */
[----:B------:R-:W-:Y:S01]  /*19df0*/  @P5 FFMA.FTZ R24, R104, R13, R6 ;  /* 0x0000000d68185223 */ /* 0x000fe20000010006 */
[----:B------:R-:W-:-:S02]  /*19e00*/  VIADD R7, R12, 0x40 ;  /* 0x000000400c077836 */ /* 0x000fc40000000000 */
[----:B------:R-:W-:Y:S01]  /*19e10*/  @P4 FMUL.FTZ R8, R8, 0.69314718246459960938 ;  /* 0x3f31721808084820 */ /* 0x000fe20000410000 */
[----:B------:R-:W-:Y:S01]  /*19e20*/  IMAD R0, R26, R0, R5 ;  /* 0x000000001a007224 */ /* 0x000fe200078e0205 */
[----:B------:R-:W-:Y:S01]  /*19e30*/  MOV R25, 0x7f800000 ;  /* 0x7f80000000197802 */ /* 0x000fe20000000f00 */
[----:B------:R-:W-:Y:S02]  /*19e40*/  IMAD.SHL.U32 R6, R4, 0x80, RZ ;  /* 0x0000008004067824 */ /* 0x000fe400078e00ff */
[----:B------:R-:W-:Y:S01]  /*19e50*/  @P4 FFMA.FTZ R25, R103, R14, R8 ;  /* 0x0000000e67194223 */ /* 0x000fe20000010008 */
[----:B------:R-:W-:Y:S01]  /*19e60*/  ISETP.GE.AND P5, PT, R7, UR12, PT ;  /* 0x0000000c07007c0c */ /* 0x000fe2000bfa6270 */
[----:B------:R1:W3:Y:S01]  /*19e70*/  LDS.128 R44, [R234+0x1800] ;  /* 0x00180000ea2c7984 */ /* 0x0002e20000000c00 */
[----:B--2---:R-:W-:Y:S01]  /*19e80*/  @P2 FMUL.FTZ R4, R10, 0.69314718246459960938 ;  /* 0x3f3172180a042820 */ /* 0x004fe20000410000 */
[----:B------:R-:W-:Y:S01]  /*19e90*/  IADD3 R14, P6, P4, R6, R2, R0 ;  /* 0x00000002060e7210 */ /* 0x000fe20007cde000 */
[----:B------:R-:W-:Y:S01]  /*19ea0*/  BSSY B0, `(.L_x_807) ;  /* 0x0000036000007945 */ /* 0x000fe20003800000 */
[----:B------:R2:W2:Y:S01]  /*19eb0*/  LDS.128 R32, [R234+0x3800] ;  /* 0x00380000ea207984 */ /* 0x0004a20000000c00 */
[----:B------:R-:W-:-:S02]  /*19ec0*/  SHF.R.S32.HI R7, RZ, 0x1f, R6 ;  /* 0x0000001fff077819 */ /* 0x000fc40000011406 */
[----:B------:R-:W-:Y:S01]  /*19ed0*/  SHF.R.S32.HI R0, RZ, 0x1f, R0 ;  /* 0x0000001fff007819 */ /* 0x000fe20000011400 */
[----:B------:R2:W2:Y:S01]  /*19ee0*/  LDS.128 R28, [R234+0x5800] ;  /* 0x00580000ea1c7984 */ /* 0x0004a20000000c00 */
[----:B----4-:R-:W-:Y:S01]  /*19ef0*/  @P3 FMUL.FTZ R5, R11, 0.69314718246459960938 ;  /* 0x3f3172180b053820 */ /* 0x010fe20000410000 */
[----:B------:R-:W-:Y:S01]  /*19f00*/  MOV R22, 0x7f800000 ;  /* 0x7f80000000167802 */ /* 0x000fe20000000f00 */
[----:B-1----:R-:W-:Y:S01]  /*19f10*/  @P2 FFMA.FTZ R22, R101, R15, R4 ;  /* 0x0000000f65162223 */ /* 0x002fe20000010004 */
[----:B------:R-:W-:Y:S01]  /*19f20*/  MOV R23, 0x7f800000 ;  /* 0x7f80000000177802 */ /* 0x000fe20000000f00 */
[----:B---3--:R-:W-:Y:S01]  /*19f30*/  @P3 FFMA.FTZ R23, R102, R16, R5 ;  /* 0x0000001066173223 */ /* 0x008fe20000010005 */
[----:B------:R-:W-:Y:S02]  /*19f40*/  SHF.L.U32 R15, R17, 0x3, RZ ;  /* 0x00000003110f7819 */ /* 0x000fe400000006ff */
[----:B------:R-:W-:Y:S01]  /*19f50*/  IADD3.X R8, R7, R3, R0, P6, P4 ;  /* 0x0000000307087210 */ /* 0x000fe200037e8400 */
[----:B------:R-:W-:Y:S06]  /*19f60*/  @P1 BRA `(.L_x_808) ;  /* 0x0000000000a41947 */ /* 0x000fec0003800000 */
[----:B------:R-:W3:Y:S01]  /*19f70*/  LDL.LU R21, [R1+0x80] ;  /* 0x0000800001157983 */ /* 0x000ee20000300800 */
[----:B------:R-:W-:-:S04]  /*19f80*/  SHF.R.S32.HI R0, RZ, 0x1f, R39 ;  /* 0x0000001fff007819 */ /* 0x000fc80000011427 */
[----:B------:R-:W-:-:S04]  /*19f90*/  LEA.HI R0, R0, R39, RZ, 0x2 ;  /* 0x0000002700007211 */ /* 0x000fc800078f10ff */
[----:B------:R-:W-:-:S05]  /*19fa0*/  LOP3.LUT R0, R0, 0xffffffc, RZ, 0xc0, !PT ;  /* 0x0ffffffc00007812 */ /* 0x000fca00078ec0ff */
[----:B------:R-:W-:-:S04]  /*19fb0*/  IMAD.IADD R0, R39, 0x1, -R0 ;  /* 0x0000000127007824 */ /* 0x000fc800078e0a00 */
[----:B---3--:R-:W-:-:S04]  /*19fc0*/  IMAD R0, R0, 0x10, R21 ;  /* 0x0000001000007824 */ /* 0x008fc800078e0215 */
        /* <DEDUP_REMOVED lines=35> */
.L_x_808:
[----:B------:R-:W-:Y:S05]  /*1a200*/  BSYNC B0 ;  /* 0x0000000000007941 */ /* 0x000fea0003800000 */
.L_x_807:
[----:B---3--:R-:W-:Y:S01]  /*1a210*/  SHF.R.S32.HI R3, RZ, 0x1f, R15 ;  /* 0x0000001fff037819 */ /* 0x008fe2000001140f */
[----:B------:R-:W-:Y:S01]  /*1a220*/  IMAD.U32 R4, RZ, RZ, UR30 ;  /* 0x0000001eff047e24 */ /* 0x000fe2000f8e00ff */
[----:B------:R-:W-:Y:S01]  /*1a230*/  IADD3 R2, P2, R15, UR8, RZ ;  /* 0x000000080f027c10 */ /* 0x000fe2000ff5e0ff */
[----:B------:R-:W-:Y:S01]  /*1a240*/  ULDC.64 UR4, c[0x0][0x2a0] ;  /* 0x0000a80000047ab9 */ /* 0x000fe20000000a00 */
[----:B------:R-:W-:Y:S01]  /*1a250*/  SHF.R.S32.HI R13, RZ, 0x1f, R12 ;  /* 0x0000001fff0d7819 */ /* 0x000fe2000001140c */
[C---:B------:R-:W-:Y:S01]  /*1a260*/  VIADD R0, R12.reuse, 0x60 ;  /* 0x000000600c007836 */ /* 0x040fe20000000000 */
[----:B------:R-:W-:Y:S01]  /*1a270*/  IADD3.X R3, R3, UR6, RZ, P2, !PT ;  /* 0x0000000603037c10 */ /* 0x000fe200097fe4ff */
[----:B------:R1:W3:Y:S01]  /*1a280*/  LDS.128 R20, [R234] ;  /* 0x00000000ea147984 */ /* 0x0002e20000000c00 */
[----:B------:R-:W-:Y:S01]  /*1a290*/  ISETP.GE.AND P2, PT, R12, UR12, PT ;  /* 0x0000000c0c007c0c */ /* 0x000fe2000bf46270 */
[----:B------:R-:W-:Y:S01]  /*1a2a0*/  BSSY B0, `(.L_x_809) ;  /* 0x0000017000007945 */ /* 0x000fe20003800000 */
[----:B------:R-:W-:Y:S01]  /*1a2b0*/  SHF.R.S32.HI R5, RZ, 0x1f, R26 ;  /* 0x0000001fff057819 */ /* 0x000fe2000001141a */
[----:B------:R-:W-:Y:S01]  /*1a2c0*/  IMAD.WIDE.U32 R10, R26, UR4, R2 ;  /* 0x000000041a0a7c25 */ /* 0x000fe2000f8e0002 */
[----:B------:R1:W4:Y:S01]  /*1a2d0*/  LDS.128 R16, [R234+0x2000] ;  /* 0x00200000ea107984 */ /* 0x0003220000000c00 */
[----:B------:R-:W-:-:S02]  /*1a2e0*/  ISETP.GE.AND P1, PT, R0, UR12, PT ;  /* 0x0000000c00007c0c */ /* 0x000fc4000bf26270 */
[----:B------:R-:W-:Y:S02]  /*1a2f0*/  IMAD.WIDE R2, R4, 0x80, R12 ;  /* 0x0000008004027825 */ /* 0x000fe400078e020c */
[----:B------:R1:W1:Y:S02]  /*1a300*/  LDS.128 R12, [R234+0x4000] ;  /* 0x00400000ea0c7984 */ /* 0x0002640000000c00 */
        /* <DEDUP_REMOVED lines=13> */
[----:B---3--:R3:W-:Y:S04]  /*1a3e0*/  STG.E.128 desc[UR34][R4.64], R20 ;  /* 0x0000001404007986 */ /* 0x0087e8000c101d22 */
[----:B----4-:R3:W-:Y:S04]  /*1a3f0*/  STG.E.128 desc[UR34][R4.64+0x40], R16 ;  /* 0x0000401004007986 */ /* 0x0107e8000c101d22 */
[----:B-1----:R3:W-:Y:S02]  /*1a400*/  STG.E.128 desc[UR34][R4.64+0x80], R12 ;  /* 0x0000800c04007986 */ /* 0x0027e4000c101d22 */
.L_x_810:
[----:B------:R-:W-:Y:S05]  /*1a410*/  BSYNC B0 ;  /* 0x0000000000007941 */ /* 0x000fea0003800000 */
.L_x_809:
[----:B---3--:R3:W2:Y:S01]  /*1a420*/  LDS.128 R20, [R234+0x800] ;  /* 0x00080000ea147984 */ /* 0x0086a20000000c00 */
[----:B------:R-:W-:Y:S03]  /*1a430*/  BSSY B0, `(.L_x_811) ;  /* 0x0000013000007945 */ /* 0x000fe60003800000 */
[----:B----4-:R3:W4:Y:S04]  /*1a440*/  LDS.128 R16, [R234+0x2800] ;  /* 0x00280000ea107984 */ /* 0x0107280000000c00 */
[----:B-1----:R3:W1:Y:S01]  /*1a450*/  LDS.128 R12, [R234+0x4800] ;  /* 0x00480000ea0c7984 */ /* 0x0026620000000c00 */
        /* <DEDUP_REMOVED lines=14> */
[----:B----4-:R2:W-:Y:S04]  /*1a540*/  STG.E.128 desc[UR34][R4.64+0x40], R16 ;  /* 0x0000401004007986 */ /* 0x0105e8000c101d22 */
[----:B-1----:R2:W-:Y:S02]  /*1a550*/  STG.E.128 desc[UR34][R4.64+0x80], R12 ;  /* 0x0000800c04007986 */ /* 0x0025e4000c101d22 */
.L_x_812:
[----:B------:R-:W-:Y:S05]  /*1a560*/  BSYNC B0 ;  /* 0x0000000000007941 */ /* 0x000fea0003800000 */
.L_x_811:
        /* <DEDUP_REMOVED lines=18> */
[----:B------:R2:W-:Y:S04]  /*1a690*/  STG.E.128 desc[UR34][R4.64+0x40], R16 ;  /* 0x0000401004007986 */ /* 0x0005e8000c101d22 */
[----:B-1----:R2:W-:Y:S02]  /*1a6a0*/  STG.E.128 desc[UR34][R4.64+0x80], R12 ;  /* 0x0000800c04007986 */ /* 0x0025e4000c101d22 */
.L_x_814:
[----:B------:R-:W-:Y:S05]  /*1a6b0*/  BSYNC B0 ;  /* 0x0000000000007941 */ /* 0x000fea0003800000 */
.L_x_813:
        /* <DEDUP_REMOVED lines=17> */
.L_x_815:
        /* <DEDUP_REMOVED lines=11> */
.L_x_1223:


//--------------------- .text._ZN5flash16flash_fwd_kernelI23Flash_fwd_kernel_traitsILi96ELi128ELi64ELi4ELb0ELb0EN7cutlass10bfloat16_tE19Flash_kernel_traitsILi96ELi128ELi64ELi4ES3_EELb0ELb0ELb1ELb0ELb0ELb1ELb1ELb0EEEvNS_16Flash_fwd_paramsE --------------------------
	.section	.text._ZN5flash16flash_fwd_kernelI23Flash_fwd_kernel_traitsILi96ELi128ELi64ELi4ELb0ELb0EN7cutlass10bfloat16_tE19Flash_kernel_traitsILi96ELi128ELi64ELi4ES3_EELb0ELb0ELb1ELb0ELb0ELb1ELb1ELb0EEEvNS_16Flash_fwd_paramsE,"ax",@progbits
	.align	128
        .global         _ZN5flash16flash_fwd_kernelI23Flash_fwd_kernel_traitsILi96ELi128ELi64ELi4ELb0ELb0EN7cutlass10bfloat16_tE19Flash_kernel_traitsILi96ELi128ELi64ELi4ES3_EELb0ELb0ELb1ELb0ELb0ELb1ELb1ELb0EEEvNS_16Flash_fwd_paramsE
        .type           _ZN5flash16flash_fwd_kernelI23Flash_fwd_kernel_traitsILi96ELi128ELi64ELi4ELb0ELb0EN7cutlass10bfloat16_tE19Flash_kernel_traitsILi96ELi128ELi64ELi4ES3_EELb0ELb0ELb1ELb0ELb0ELb1ELb1ELb0EEEvNS_16Flash_fwd_paramsE,@function
        .size           _ZN5flash16flash_fwd_kernelI23Flash_fwd_kernel_traitsILi96ELi128ELi64ELi4ELb0ELb0EN7cutlass10bfloat16_tE19Flash_kernel_traitsILi96ELi128ELi64ELi4ES3_EELb0ELb0ELb1ELb0ELb0ELb1ELb1ELb0EEEvNS_16Flash_fwd_paramsE,(.L_x_1224 - _ZN5flash16flash_fwd_kernelI23Flash_fwd_kernel_traitsILi96ELi128ELi64ELi4ELb0ELb0EN7cutlass10bfloat16_tE19Flash_kernel_traitsILi96ELi128ELi64ELi4ES3_EELb0ELb0ELb1ELb0ELb0ELb1ELb1ELb0EEEvNS_16Flash_fwd_paramsE)
        .other          _ZN5flash16flash_fwd_kernelI23Flash_fwd_kernel_traitsILi96ELi128ELi64ELi4ELb0ELb0EN7cutlass10bfloat16_tE19Flash_kernel_traitsILi96ELi128ELi64ELi4ES3_EELb0ELb0ELb1ELb0ELb0ELb1ELb1ELb0EEEvNS_16Flash_fwd_paramsE,@"STO_CUDA_ENTRY STV_DEFAULT"
_ZN5flash16flash_fwd_kernelI23Flash_fwd_kernel_traitsILi96ELi128ELi64ELi4ELb0ELb0EN7cutlass10bfloat16_tE19Flash_kernel_traitsILi96ELi128ELi64ELi4ES3_EELb0ELb0ELb1ELb0ELb0ELb1ELb1ELb0EEEvNS_16Flash_fwd_paramsE:
.text._ZN5flash16flash_fwd_kernelI23Flash_fwd_kernel_traitsILi96ELi128ELi64ELi4ELb0ELb0EN7cutlass10bfloat16_tE19Flash_kernel_traitsILi96ELi128ELi64ELi4ES3_EELb0ELb0ELb1ELb0ELb0ELb1ELb1ELb0EEEvNS_16Flash_fwd_paramsE:
        /* <DEDUP_REMOVED lines=55> */
.L_x_816:
[----:B------:R-:W-:-:S05]  /*0370*/  ULDC UR5, c[0x0][0x2c8] ;  /* 0x0000b20000057ab9 */ /* 0x000fca0000000800 */
.L_x_817:
        /* <DEDUP_REMOVED lines=130> */
.L_x_820:
[----:B------:R-:W-:Y:S05]  /*0ba0*/  BSYNC B0 ;  /* 0x0000000000007941 */ /* 0x000fea0003800000 */
.L_x_819:
        /* <DEDUP_REMOVED lines=19> */
.L_x_822:
[----:B------:R-:W-:Y:S05]  /*0ce0*/  BSYNC B0 ;  /* 0x0000000000007941 */ /* 0x000fea0003800000 */
.L_x_821:
        /* <DEDUP_REMOVED lines=17> */
.L_x_824:
[----:B------:R-:W-:Y:S05]  /*0e00*/  BSYNC B0 ;  /* 0x0000000000007941 */ /* 0x000fea0003800000 */
.L_x_823:
        /* <DEDUP_REMOVED lines=17> */
.L_x_826:
[----:B------:R-:W-:Y:S05]  /*0f20*/  BSYNC B0 ;  /* 0x0000000000007941 */ /* 0x000fea0003800000 */
.L_x_825:
        /* <DEDUP_REMOVED lines=10> */
.L_x_828:
[----:B------:R-:W-:Y:S05]  /*0fd0*/  BSYNC B0 ;  /* 0x0000000000007941 */ /* 0x000fea0003800000 */
.L_x_827:
        /* <DEDUP_REMOVED lines=10> */
.L_x_830:
[----:B------:R-:W-:Y:S05]  /*1080*/  BSYNC B0 ;  /* 0x0000000000007941 */ /* 0x000fea0003800000 */
.L_x_829:
        /* <DEDUP_REMOVED lines=10> */
.L_x_832:
[----:B------:R-:W-:Y:S05]  /*1130*/  BSYNC B0 ;  /* 0x0000000000007941 */ /* 0x000fea0003800000 */
.L_x_831:
        /* <DEDUP_REMOVED lines=10> */
.L_x_818:
        /* <DEDUP_REMOVED lines=191> */
.L_x_833:
        /* <DEDUP_REMOVED lines=16> */
.L_x_834:
        /* <DEDUP_REMOVED lines=43> */
[----:B------:R-:W-:Y:S01]  /*2180*/  USHF.L.U32 UR30, UR10, 0x5, URZ ;  /* 0x000000050a1e7899 */ /* 0x000fe2000800063f */
[----:B------:R-:W-:Y:S01]  /*2190*/  @!P1 IMAD R2, R22, R21, R2 ;  /* 0x0000001516029224 */ /* 0x000fe200078e0202 */
[----:B------:R-:W-:Y:S01]  /*21a0*/  STL.64 [R1+0x20], R32 ;  /* 0x0000202001007387 */ /* 0x000fe20000100a00 */
[----:B------:R-:W-:Y:S01]  /*21b0*/  IMAD.MOV.U32 R146, RZ, RZ, R32 ;  /* 0x000000ffff927224 */ /* 0x000fe200078e0020 */
[----:B------:R-:W-:Y:S01]  /*21c0*/  UIADD3 UR26, UR28, -UR26, -UR29 ;  /* 0x8000001a1c1a7290 */ /* 0x000fe2000fffe81d */
[----:B------:R-:W-:Y:S01]  /*21d0*/  IMAD.WIDE.U32 R22, R18, UR6, R12 ;  /* 0x0000000612167c25 */ /* 0x000fe2000f8e000c */
[----:B------:R-:W-:Y:S01]  /*21e0*/  UISETP.GT.AND UP0, UPT, UR24, UR15, UPT ;  /* 0x0000000f1800728c */ /* 0x000fe2000bf04270 */
[----:B--2---:R-:W-:-:S02]  /*21f0*/  @!P1 LEA R6, P0, R4, R6, 0x1 ;  /* 0x0000000604069211 */ /* 0x004fc400078008ff */
        /* <DEDUP_REMOVED lines=25> */
[----:B------:R-:W-:Y:S01]  /*2390*/  USHF.L.U64.HI UR9, UR10, 0x5, UR11 ;  /* 0x000000050a097899 */ /* 0x000fe2000801020b */
[----:B------:R-:W-:Y:S01]  /*23a0*/  @!P6 LEA.HI.X R5, R2, R9, R0, 0x1, P2 ;  /* 0x000000090205e211 */ /* 0x000fe200010f0c00 */
[----:B------:R-:W-:Y:S01]  /*23b0*/  UIADD3 UR6, UR28, 0x1, -UR29 ;  /* 0x000000011c067890 */ /* 0x000fe2000fffe81d */
[----:B------:R-:W-:Y:S01]  /*23c0*/  @!P5 IADD3.X R0, R0, UR31, RZ, P0, !PT ;  /* 0x0000001f0000dc10 */ /* 0x000fe200087fe4ff */
[----:B------:R1:W-:Y:S01]  /*23d0*/  @!P1 LDGSTS.E.BYPASS.LTC128B.128 [R16+0x5800], desc[UR18][R6.64+0x80] ;  /* 0x0580008006109fae */ /* 0x0003e2000b901d52 */
[C---:B----4-:R-:W-:Y:S01]  /*23e0*/  @!P5 LEA R2, P0, R3.reuse, R10, 0x1 ;  /* 0x0000000a0302d211 */ /* 0x050fe200078008ff */
[----:B------:R-:W2:Y:S01]  /*23f0*/  @!P3 LDC.64 R8, c[0x0][0x220] ;  /* 0x00008800ff08bb82 */ /* 0x000ea20000000a00 */
[----:B------:R-:W-:Y:S01]  /*2400*/  UIADD3 UR6, UR6, UR5, URZ ;  /* 0x0000000506067290 */ /* 0x000fe2000fffe03f */
        /* <DEDUP_REMOVED lines=13> */
[----:B------:R-:W-:Y:S01]  /*24e0*/  STL.64 [R1+0x28], R20 ;  /* 0x0000281401007387 */ /* 0x000fe20000100a00 */
        /* <DEDUP_REMOVED lines=9> */
[----:B--2---:R-:W-:Y:S01]  /*2580*/  @!P3 LEA R4, P1, R2, R8, 0x1 ;  /* 0x000000080204b211 */ /* 0x004fe200078208ff */
[----:B------:R-:W-:Y:S01]  /*2590*/  IMAD R8, R142, 0x200, R141 ;  /* 0x000002008e087824 */ /* 0x000fe200078e028d */
[----:B------:R-:W-:Y:S02]  /*25a0*/  @!P4 IADD3 R3, P0, R2, UR30, RZ ;  /* 0x0000001e0203cc10 */ /* 0x000fe4000ff1e0ff */
[----:B------:R-:W-:Y:S01]  /*25b0*/  LOP3.LUT R140, R6, R5, RZ, 0x3c, !PT ;  /* 0x00000005068c7212 */ /* 0x000fe200078e3cff */
[----:B------:R-:W-:Y:S01]  /*25c0*/  IMAD R8, R143, 0x20, R8 ;  /* 0x000000208f087824 */ /* 0x000fe200078e0208 */
[----:B------:R-:W-:Y:S01]  /*25d0*/  @!P3 LEA.HI.X R5, R2, R9, R0, 0x1, P1 ;  /* 0x000000090205b211 */ /* 0x000fe200008f0c00 */
[----:B------:R-:W-:Y:S01]  /*25e0*/  ULDC UR8, c[0x0][0x39c] ;  /* 0x0000e70000087ab9 */ /* 0x000fe20000000800 */
[----:B------:R-:W-:Y:S01]  /*25f0*/  @!P4 IADD3.X R2, R0, UR9, RZ, P0, !PT ;  /* 0x000000090002cc10 */ /* 0x000fe200087fe4ff */
[----:B------:R-:W-:Y:S01]  /*2600*/  IMAD.U32 R0, R7, 0x20, R24 ;  /* 0x0000002007007824 */ /* 0x000fe200078e0018 */
[----:B---3--:R-:W-:-:S02]  /*2610*/  @!P4 LEA R6, P0, R3, R10, 0x1 ;  /* 0x0000000a0306c211 */ /* 0x008fc400078008ff */
[----:B------:R-:W-:Y:S02]  /*2620*/  LOP3.LUT P1, RZ, R36, 0x2, RZ, 0xc0, !PT ;  /* 0x0000000224ff7812 */ /* 0x000fe4000782c0ff */
[----:B------:R-:W-:Y:S01]  /*2630*/  @!P4 LEA.HI.X R7, R3, R11, R2, 0x1, P0 ;  /* 0x0000000b0307c211 */ /* 0x000fe200000f0c02 */
[----:B------:R-:W-:Y:S01]  /*2640*/  IMAD.IADD R2, R140, 0x1, R8 ;  /* 0x000000018c027824 */ /* 0x000fe200078e0208 */
[----:B------:R-:W-:Y:S01]  /*2650*/  LEA R225, R0, UR4, 0x1 ;  /* 0x0000000400e17c11 */ /* 0x000fe2000f8e08ff */
[----:B------:R-:W-:Y:S01]  /*2660*/  IMAD.MOV.U32 R0, RZ, RZ, 0x10 ;  /* 0x00000010ff007424 */ /* 0x000fe200078e00ff */
[----:B------:R-:W-:Y:S02]  /*2670*/  LOP3.LUT P0, RZ, R37, 0x2, RZ, 0xc0, !PT ;  /* 0x0000000225ff7812 */ /* 0x000fe4000780c0ff */
[----:B------:R-:W-:Y:S01]  /*2680*/  LEA R228, R2, UR4, 0x1 ;  /* 0x0000000402e47c11 */ /* 0x000fe2000f8e08ff */
[----:B------:R-:W-:Y:S01]  /*2690*/  @P3 STS [R238+0x9000], RZ ;  /* 0x009000ffee003388 */ /* 0x000fe20000000800 */
[----:B------:R-:W-:-:S02]  /*26a0*/  SEL R2, R0, 0xfffffff0, !P1 ;  /* 0xfffffff000027807 */ /* 0x000fc40004800000 */
[----:B------:R-:W-:Y:S01]  /*26b0*/  SEL R0, R0, 0xfffffff0, !P0 ;  /* 0xfffffff000007807 */ /* 0x000fe20004000000 */
[----:B------:R-:W-:Y:S01]  /*26c0*/  @P3 STS [R238+0x9004], RZ ;  /* 0x009004ffee003388 */ /* 0x000fe20000000800 */
[----:B------:R-:W-:Y:S01]  /*26d0*/  LOP3.LUT R3, R145, 0xffffffe0, RZ, 0xc0, !PT ;  /* 0xffffffe091037812 */ /* 0x000fe200078ec0ff */
[----:B------:R-:W-:Y:S02]  /*26e0*/  IMAD R229, R2, 0x2, R228 ;  /* 0x0000000202e57824 */ /* 0x000fe400078e02e4 */
[----:B------:R-:W-:Y:S01]  /*26f0*/  @P3 STS.64 [R238+0x9008], RZ ;  /* 0x009008ffee003388 */ /* 0x000fe20000000a00 */
        /* <DEDUP_REMOVED lines=20> */
[----:B------:R-:W3:Y:S04]  /*2840*/  LDSM.16.M88.4 R24, [R225+0x6400] ;  /* 0x00640000e118783b */ /* 0x000ee80000000200 */
[----:B------:R-:W-:Y:S04]  /*2850*/  LDSM.16.M88.4 R20, [R225+0x6800] ;  /* 0x00680000e114783b */ /* 0x000fe80000000200 */
[----:B------:R-:W-:Y:S04]  /*2860*/  LDSM.16.M88.4 R32, [R225+0x6c00] ;  /* 0x006c0000e120783b */ /* 0x000fe80000000200 */
[----:B------:R-:W-:Y:S04]  /*2870*/  LDSM.16.M88.4 R16, [R229] ;  /* 0x00000000e510783b */ /* 0x000fe80000000200 */
[----:B-1----:R-:W1:Y:S04]  /*2880*/  LDSM.16.M88.4 R4, [R228+0x1000] ;  /* 0x00100000e404783b */ /* 0x002e680000000200 */
[----:B------:R-:W4:Y:S04]  /*2890*/  LDSM.16.M88.4 R44, [R227+0x6000] ;  /* 0x00600000e32c783b */ /* 0x000f280000000200 */
[----:B------:R-:W5:Y:S04]  /*28a0*/  LDSM.16.M88.4 R12, [R229+0x1000] ;  /* 0x00100000e50c783b */ /* 0x000f680000000200 */
[----:B------:R-:W5:Y:S04]  /*28b0*/  LDSM.16.M88.4 R48, [R227+0x6800] ;  /* 0x00680000e330783b */ /* 0x000f680000000200 */
[----:B------:R-:W5:Y:S01]  /*28c0*/  LDSM.16.M88.4 R52, [R227+0x6400] ;  /* 0x00640000e334783b */ /* 0x000f620000000200 */
[C---:B--2---:R-:W-:Y:S03]  /*28d0*/  HMMA.16816.F32.BF16 R60, R8.reuse, R28, RZ ;  /* 0x0000001c083c723c */ /* 0x044fe600000418ff */
[----:B------:R-:W2:Y:S04]  /*28e0*/  LDSM.16.M88.4 R40, [R227+0x6c00] ;  /* 0x006c0000e328783b */ /* 0x000ea80000000200 */
[----:B------:R-:W-:Y:S01]  /*28f0*/  LDSM.16.M88.4 R36, [R225+0x7000] ;  /* 0x00700000e124783b */ /* 0x000fe20000000200 */
[C---:B------:R-:W-:Y:S03]  /*2900*/  HMMA.16816.F32.BF16 R128, R8.reuse, R30, RZ ;  /* 0x0000001e0880723c */ /* 0x040fe600000418ff */
[----:B------:R-:W-:Y:S03]  /*2910*/  LDSM.16.M88.4 R72, [R227+0x7000] ;  /* 0x00700000e348783b */ /* 0x000fe60000000200 */
[C---:B---3--:R-:W-:Y:S01]  /*2920*/  HMMA.16816.F32.BF16 R104, R8.reuse, R24, RZ ;  /* 0x000000180868723c */ /* 0x048fe200000418ff */
[----:B------:R-:W0:Y:S05]  /*2930*/  LDGDEPBAR ;  /* 0x00000000000079af */ /* 0x000e2a0000000000 */
[----:B------:R-:W-:Y:S06]  /*2940*/  HMMA.16816.F32.BF16 R120, R8, R26, RZ ;  /* 0x0000001a0878723c */ /* 0x000fec00000418ff */
[C---:B-1----:R-:W-:Y:S06]  /*2950*/  HMMA.16816.F32.BF16 R56, R4.reuse, R28, RZ ;  /* 0x0000001c0438723c */ /* 0x042fec00000418ff */
[C---:B------:R-:W-:Y:S01]  /*2960*/  HMMA.16816.F32.BF16 R88, R4.reuse, R30, RZ ;  /* 0x0000001e0458723c */ /* 0x040fe200000418ff */
[----:B------:R-:W1:Y:S05]  /*2970*/  LDSM.16.M88.4 R28, [R228+0x2000] ;  /* 0x00200000e41c783b */ /* 0x000e6a0000000200 */
[C---:B------:R-:W-:Y:S06]  /*2980*/  HMMA.16816.F32.BF16 R64, R4.reuse, R24, RZ ;  /* 0x000000180440723c */ /* 0x040fec00000418ff */
[C---:B------:R-:W-:Y:S06]  /*2990*/  HMMA.16816.F32.BF16 R68, R4.reuse, R20, RZ ;  /* 0x000000140444723c */ /* 0x040fec00000418ff */
[C---:B------:R-:W-:Y:S06]  /*29a0*/  HMMA.16816.F32.BF16 R76, R4.reuse, R32, RZ ;  /* 0x00000020044c723c */ /* 0x040fec00000418ff */
[C---:B------:R-:W-:Y:S01]  /*29b0*/  HMMA.16816.F32.BF16 R84, R4.reuse, R26, RZ ;  /* 0x0000001a0454723c */ /* 0x040fe200000418ff */
[----:B------:R-:W-:Y:S05]  /*29c0*/  LDSM.16.M88.4 R24, [R229+0x2000] ;  /* 0x00200000e518783b */ /* 0x000fea0000000200 */
[C---:B------:R-:W-:Y:S06]  /*29d0*/  HMMA.16816.F32.BF16 R80, R4.reuse, R22, RZ ;  /* 0x000000160450723c */ /* 0x040fec00000418ff */
[----:B------:R-:W-:Y:S01]  /*29e0*/  HMMA.16816.F32.BF16 R96, R4, R34, RZ ;  /* 0x000000220460723c */ /* 0x000fe200000418ff */
[----:B------:R-:W3:Y:S05]  /*29f0*/  LDSM.16.M88.4 R4, [R228+0x3000] ;  /* 0x00300000e404783b */ /* 0x000eea0000000200 */
[----:B----4-:R-:W-:Y:S06]  /*2a00*/  HMMA.16816.F32.BF16 R60, R16, R44, R60 ;  /* 0x0000002c103c723c */ /* 0x010fec000004183c */
[C---:B------:R-:W-:Y:S06]  /*2a10*/  HMMA.16816.F32.BF16 R100, R8.reuse, R20, RZ ;  /* 0x000000140864723c */ /* 0x040fec00000418ff */
[----:B------:R-:W-:Y:S06]  /*2a20*/  HMMA.16816.F32.BF16 R116, R8, R22, RZ ;  /* 0x000000160874723c */ /* 0x000fec00000418ff */
[----:B-----5:R-:W-:Y:S01]  /*2a30*/  HMMA.16816.F32.BF16 R20, R12, R44, R56 ;  /* 0x0000002c0c14723c */ /* 0x020fe20000041838 */
[----:B------:R-:W4:Y:S05]  /*2a40*/  LDSM.16.M88.4 R56, [R225+0x7c00] ;  /* 0x007c0000e138783b */ /* 0x000f2a0000000200 */
[C---:B------:R-:W-:Y:S06]  /*2a50*/  HMMA.16816.F32.BF16 R92, R8.reuse, R32, RZ ;  /* 0x00000020085c723c */ /* 0x040fec00000418ff */
[----:B------:R-:W-:Y:S01]  /*2a60*/  HMMA.16816.F32.BF16 R112, R8, R34, RZ ;  /* 0x000000220870723c */ /* 0x000fe200000418ff */
[----:B------:R-:W5:Y:S04]  /*2a70*/  LDSM.16.M88.4 R8, [R225+0x7400] ;  /* 0x00740000e108783b */ /* 0x000f680000000200 */
[----:B------:R-:W5:Y:S01]  /*2a80*/  LDSM.16.M88.4 R32, [R225+0x7800] ;  /* 0x00780000e120783b */ /* 0x000f620000000200 */
[C---:B------:R-:W-:Y:S06]  /*2a90*/  HMMA.16816.F32.BF16 R124, R12.reuse, R48, R68 ;  /* 0x000000300c7c723c */ /* 0x040fec0000041844 */
[C---:B------:R-:W-:Y:S06]  /*2aa0*/  HMMA.16816.F32.BF16 R132, R12.reuse, R52, R64 ;  /* 0x000000340c84723c */ /* 0x040fec0000041840 */
[C---:B--2---:R-:W-:Y:S06]  /*2ab0*/  HMMA.16816.F32.BF16 R108, R12.reuse, R40, R76 ;  /* 0x000000280c6c723c */ /* 0x044fec000004184c */
[----:B------:R-:W-:Y:S06]  /*2ac0*/  HMMA.16816.F32.BF16 R84, R12, R54, R84 ;  /* 0x000000360c54723c */ /* 0x000fec0000041854 */
[----:B------:R-:W-:Y:S06]  /*2ad0*/  HMMA.16816.F32.BF16 R68, R16, R52, R104 ;  /* 0x000000341044723c */ /* 0x000fec0000041868 */
[C---:B------:R-:W-:Y:S06]  /*2ae0*/  HMMA.16816.F32.BF16 R88, R12.reuse, R46, R88 ;  /* 0x0000002e0c58723c */ /* 0x040fec0000041858 */
[C---:B------:R-:W-:Y:S06]  /*2af0*/  HMMA.16816.F32.BF16 R80, R12.reuse, R50, R80 ;  /* 0x000000320c50723c */ /* 0x040fec0000041850 */
[----:B------:R-:W-:Y:S06]  /*2b00*/  HMMA.16816.F32.BF16 R76, R12, R42, R96 ;  /* 0x0000002a0c4c723c */ /* 0x000fec0000041860 */
[----:B------:R-:W-:Y:S06]  /*2b10*/  HMMA.16816.F32.BF16 R52, R16, R54, R120 ;  /* 0x000000361034723c */ /* 0x000fec0000041878 */
[----:B-1----:R-:W-:Y:S01]  /*2b20*/  HMMA.16816.F32.BF16 R12, R28, R36, R60 ;  /* 0x000000241c0c723c */ /* 0x002fe2000004183c */
[----:B------:R-:W-:Y:S05]  /*2b30*/  LDSM.16.M88.4 R60, [R225+0x8000] ;  /* 0x00800000e13c783b */ /* 0x000fea0000000200 */
[C---:B------:R-:W-:Y:S06]  /*2b40*/  HMMA.16816.F32.BF16 R136, R16.reuse, R48, R100 ;  /* 0x000000301088723c */ /* 0x040fec0000041864 */
[----:B------:R-:W-:Y:S06]  /*2b50*/  HMMA.16816.F32.BF16 R96, R16, R50, R116 ;  /* 0x000000321060723c */ /* 0x000fec0000041874 */
[----:B---3--:R-:W-:Y:S01]  /*2b60*/  HMMA.16816.F32.BF16 R48, R4, R36, R20 ;  /* 0x000000240430723c */ /* 0x008fe20000041814 */
[----:B------:R-:W1:Y:S05]  /*2b70*/  LDSM.16.M88.4 R20, [R229+0x3000] ;  /* 0x00300000e514783b */ /* 0x000e6a0000000200 */
[C---:B------:R-:W-:Y:S06]  /*2b80*/  HMMA.16816.F32.BF16 R64, R16.reuse, R40, R92 ;  /* 0x000000281040723c */ /* 0x040fec000004185c */
[C---:B------:R-:W-:Y:S06]  /*2b90*/  HMMA.16816.F32.BF16 R44, R16.reuse, R46, R128 ;  /* 0x0000002e102c723c */ /* 0x040fec0000041880 */
[----:B------:R-:W-:Y:S01]  /*2ba0*/  HMMA.16816.F32.BF16 R112, R16, R42, R112 ;  /* 0x0000002a1070723c */ /* 0x000fe20000041870 */
[----:B------:R-:W2:Y:S04]  /*2bb0*/  LDSM.16.M88.4 R16, [R228+0x4000] ;  /* 0x00400000e410783b */ /* 0x000ea80000000200 */
[----:B------:R-:W-:Y:S01]  /*2bc0*/  LDSM.16.M88.4 R40, [R227+0x7400] ;  /* 0x00740000e328783b */ /* 0x000fe20000000200 */
[C---:B----4-:R-:W-:Y:S06]  /*2bd0*/  HMMA.16816.F32.BF16 R116, R4.reuse, R56, R108 ;  /* 0x000000380474723c */ /* 0x050fec000004186c */
[C---:B-----5:R-:W-:Y:S06]  /*2be0*/  HMMA.16816.F32.BF16 R132, R4.reuse, R8, R132 ;  /* 0x000000080484723c */ /* 0x060fec0000041884 */
[----:B------:R-:W-:Y:S06]  /*2bf0*/  HMMA.16816.F32.BF16 R108, R4, R10, R84 ;  /* 0x0000000a046c723c */ /* 0x000fec0000041854 */
[C---:B------:R-:W-:Y:S06]  /*2c00*/  HMMA.16816.F32.BF16 R92, R28.reuse, R8, R68 ;  /* 0x000000081c5c723c */ /* 0x040fec0000041844 */
[----:B------:R-:W-:Y:S06]  /*2c10*/  HMMA.16816.F32.BF16 R100, R28, R10, R52 ;  /* 0x0000000a1c64723c */ /* 0x000fec0000041834 */
[----:B------:R-:W-:Y:S01]  /*2c20*/  HMMA.16816.F32.BF16 R8, R24, R72, R12 ;  /* 0x000000481808723c */ /* 0x000fe2000004180c */
[----:B------:R-:W-:Y:S05]  /*2c30*/  LDSM.16.M88.4 R12, [R229+0x4000] ;  /* 0x00400000e50c783b */ /* 0x000fea0000000200 */
[C---:B------:R-:W-:Y:S06]  /*2c40*/  HMMA.16816.F32.BF16 R128, R4.reuse, R32, R124 ;  /* 0x000000200480723c */ /* 0x040fec000004187c */
[C---:B------:R-:W-:Y:S06]  /*2c50*/  HMMA.16816.F32.BF16 R104, R4.reuse, R38, R88 ;  /* 0x000000260468723c */ /* 0x040fec0000041858 */
[C---:B------:R-:W-:Y:S06]  /*2c60*/  HMMA.16816.F32.BF16 R124, R4.reuse, R34, R80 ;  /* 0x00000022047c723c */ /* 0x040fec0000041850 */
[----:B------:R-:W-:Y:S01]  /*2c70*/  HMMA.16816.F32.BF16 R120, R4, R58, R76 ;  /* 0x0000003a0478723c */ /* 0x000fe2000004184c */
[----:B------:R-:W3:Y:S05]  /*2c80*/  LDSM.16.M88.4 R4, [R228+0x5000] ;  /* 0x00500000e404783b */ /* 0x000eea0000000200 */
[----:B------:R-:W-:Y:S01]  /*2c90*/  HMMA.16816.F32.BF16 R80, R28, R38, R44 ;  /* 0x000000261c50723c */ /* 0x000fe2000004182c */
[----:B------:R-:W4:Y:S04]  /*2ca0*/  LDSM.16.M88.4 R44, [R227+0x8000] ;  /* 0x00800000e32c783b */ /* 0x000f280000000200 */
[----:B------:R-:W5:Y:S01]  /*2cb0*/  LDSM.16.M88.4 R36, [R227+0x7800] ;  /* 0x00780000e324783b */ /* 0x000f620000000200 */
[----:B-1----:R-:W-:Y:S03]  /*2cc0*/  HMMA.16816.F32.BF16 R68, R20, R72, R48 ;  /* 0x000000481444723c */ /* 0x002fe60000041830 */
[----:B------:R-:W-:Y:S03]  /*2cd0*/  LDSM.16.M88.4 R48, [R225+0x8400] ;  /* 0x00840000e130783b */ /* 0x000fe60000000200 */
[C---:B------:R-:W-:Y:S06]  /*2ce0*/  HMMA.16816.F32.BF16 R84, R28.reuse, R32, R136 ;  /* 0x000000201c54723c */ /* 0x040fec0000041888 */
[C---:B------:R-:W-:Y:S01]  /*2cf0*/  HMMA.16816.F32.BF16 R76, R28.reuse, R34, R96 ;  /* 0x000000221c4c723c */ /* 0x040fe20000041860 */
[----:B------:R-:W1:Y:S05]  /*2d00*/  LDSM.16.M88.4 R32, [R227+0x7c00] ;  /* 0x007c0000e320783b */ /* 0x000e6a0000000200 */
[----:B------:R-:W-:Y:S06]  /*2d10*/  HMMA.16816.F32.BF16 R88, R28, R56, R64 ;  /* 0x000000381c58723c */ /* 0x000fec0000041840 */
[----:B--2---:R-:W-:Y:S01]  /*2d20*/  HMMA.16816.F32.BF16 R64, R16, R60, R8 ;  /* 0x0000003c1040723c */ /* 0x004fe20000041808 */
[----:B------:R-:W2:Y:S05]  /*2d30*/  LDSM.16.M88.4 R8, [R229+0x5000] ;  /* 0x00500000e508783b */ /* 0x000eaa0000000200 */
[----:B------:R-:W-:Y:S06]  /*2d40*/  HMMA.16816.F32.BF16 R56, R28, R58, R112 ;  /* 0x0000003a1c38723c */ /* 0x000fec0000041870 */
[-C--:B------:R-:W-:Y:S06]  /*2d50*/  HMMA.16816.F32.BF16 R28, R20, R74.reuse, R104 ;  /* 0x0000004a141c723c */ /* 0x080fec0000041868 */
[----:B------:R-:W-:Y:S06]  /*2d60*/  HMMA.16816.F32.BF16 R52, R24, R74, R80 ;  /* 0x0000004a1834723c */ /* 0x000fec0000041850 */
[----:B---3--:R-:W-:Y:S06]  /*2d70*/  HMMA.16816.F32.BF16 R68, R4, R60, R68 ;  /* 0x0000003c0444723c */ /* 0x008fec0000041844 */
[----:B----4-:R-:W-:Y:S06]  /*2d80*/  HMMA.16816.F32.BF16 R80, R12, R44, R64 ;  /* 0x0000002c0c50723c */ /* 0x010fec0000041840 */
[----:B------:R-:W-:Y:S06]  /*2d90*/  HMMA.16816.F32.BF16 R72, R24, R40, R92 ;  /* 0x000000281848723c */ /* 0x000fec000004185c */
[----:B------:R-:W-:Y:S06]  /*2da0*/  HMMA.16816.F32.BF16 R92, R20, R42, R108 ;  /* 0x0000002a145c723c */ /* 0x000fec000004186c */
[----:B-----5:R-:W-:Y:S06]  /*2db0*/  HMMA.16816.F32.BF16 R104, R24, R38, R76 ;  /* 0x000000261868723c */ /* 0x020fec000004184c */
[----:B-1----:R-:W-:Y:S01]  /*2dc0*/  HMMA.16816.F32.BF16 R116, R20, R32, R116 ;  /* 0x000000201474723c */ /* 0x002fe20000041874 */
[----:B------:R-:W-:-:S05]  /*2dd0*/  FMUL.FTZ R0, R80, UR8 ;  /* 0x0000000850007c20 */ /* 0x000fca0008410000 */
[----:B------:R-:W-:Y:S01]  /*2de0*/  HMMA.16816.F32.BF16 R108, R20, R34, R120 ;  /* 0x00000022146c723c */ /* 0x000fe20000041878 */
[----:B------:R1:W3:Y:S05]  /*2df0*/  MUFU.TANH R120, R0 ;  /* 0x0000000000787308 */ /* 0x0002ea0000002400 */
[C---:B------:R-:W-:Y:S06]  /*2e00*/  HMMA.16816.F32.BF16 R88, R24.reuse, R32, R88 ;  /* 0x000000201858723c */ /* 0x040fec0000041858 */
[----:B------:R-:W-:Y:S06]  /*2e10*/  HMMA.16816.F32.BF16 R76, R24, R34, R56 ;  /* 0x00000022184c723c */ /* 0x000fec0000041838 */
[----:B------:R-:W-:Y:S01]  /*2e20*/  HMMA.16816.F32.BF16 R32, R4, R62, R28 ;  /* 0x0000003e0420723c */ /* 0x000fe2000004181c */
[----:B-1----:R-:W-:-:S05]  /*2e30*/  FMUL.FTZ R0, R81, UR8 ;  /* 0x0000000851007c20 */ /* 0x002fca0008410000 */
[----:B------:R-:W-:Y:S06]  /*2e40*/  HMMA.16816.F32.BF16 R28, R16, R62, R52 ;  /* 0x0000003e101c723c */ /* 0x000fec0000041834 */
[C---:B------:R-:W-:Y:S06]  /*2e50*/  HMMA.16816.F32.BF16 R96, R20.reuse, R36, R128 ;  /* 0x000000241460723c */ /* 0x040fec0000041880 */
[----:B------:R-:W-:Y:S06]  /*2e60*/  HMMA.16816.F32.BF16 R112, R20, R38, R124 ;  /* 0x000000261470723c */ /* 0x000fec000004187c */
[----:B------:R-:W-:Y:S06]  /*2e70*/  HMMA.16816.F32.BF16 R84, R24, R36, R84 ;  /* 0x000000241854723c */ /* 0x000fec0000041854 */
[----:B--2---:R-:W-:Y:S06]  /*2e80*/  HMMA.16816.F32.BF16 R36, R8, R44, R68 ;  /* 0x0000002c0824723c */ /* 0x004fec0000041844 */
[----:B------:R-:W-:Y:S01]  /*2e90*/  HMMA.16816.F32.BF16 R52, R16, R48, R72 ;  /* 0x000000301034723c */ /* 0x000fe20000041848 */
[----:B------:R1:W-:Y:S05]  /*2ea0*/  MUFU.TANH R73, R0 ;  /* 0x0000000000497308 */ /* 0x0003ea0000002400 */
[----:B------:R-:W-:Y:S01]  /*2eb0*/  HMMA.16816.F32.BF16 R64, R20, R40, R132 ;  /* 0x000000281440723c */ /* 0x000fe20000041884 */
[----:B------:R-:W2:Y:S05]  /*2ec0*/  LDSM.16.M88.4 R20, [R225+0x8c00] ;  /* 0x008c0000e114783b */ /* 0x000eaa0000000200 */
[----:B------:R-:W-:Y:S01]  /*2ed0*/  HMMA.16816.F32.BF16 R100, R24, R42, R100 ;  /* 0x0000002a1864723c */ /* 0x000fe20000041864 */
[----:B------:R-:W4:Y:S01]  /*2ee0*/  LDSM.16.M88.4 R24, [R225+0x8800] ;  /* 0x00880000e118783b */ /* 0x000f220000000200 */
[----:B-1----:R-:W-:-:S04]  /*2ef0*/  FMUL.FTZ R0, R82, UR8 ;  /* 0x0000000852007c20 */ /* 0x002fc80008410000 */
[-C--:B------:R-:W-:Y:S01]  /*2f00*/  HMMA.16816.F32.BF16 R40, R8, R46.reuse, R32 ;  /* 0x0000002e0828723c */ /* 0x080fe20000041820 */
[----:B------:R1:W-:Y:S05]  /*2f10*/  MUFU.TANH R82, R0 ;  /* 0x0000000000527308 */ /* 0x0003ea0000002400 */
[----:B------:R-:W-:Y:S01]  /*2f20*/  HMMA.16816.F32.BF16 R32, R12, R46, R28 ;  /* 0x0000002e0c20723c */ /* 0x000fe2000004181c */
[----:B------:R-:W5:Y:S05]  /*2f30*/  LDSM.16.M88.4 R28, [R227+0x8400] ;  /* 0x00840000e31c783b */ /* 0x000f6a0000000200 */
[C---:B------:R-:W-:Y:S06]  /*2f40*/  HMMA.16816.F32.BF16 R56, R4.reuse, R48, R64 ;  /* 0x000000300438723c */ /* 0x040fec0000041840 */
[----:B------:R-:W-:Y:S01]  /*2f50*/  HMMA.16816.F32.BF16 R44, R4, R50, R92 ;  /* 0x00000032042c723c */ /* 0x000fe2000004185c */
[----:B-1----:R-:W-:-:S04]  /*2f60*/  FMUL.FTZ R0, R83, UR8 ;  /* 0x0000000853007c20 */ /* 0x002fc80008410000 */
[----:B------:R1:W-:Y:S01]  /*2f70*/  MUFU.TANH R83, R0 ;  /* 0x0000000000537308 */ /* 0x0003e20000002400 */
[----:B------:R-:W-:Y:S06]  /*2f80*/  HMMA.16816.F32.BF16 R48, R16, R50, R100 ;  /* 0x000000321030723c */ /* 0x000fec0000041864 */
[C---:B--2---:R-:W-:Y:S06]  /*2f90*/  HMMA.16816.F32.BF16 R116, R4.reuse, R20, R116 ;  /* 0x000000140474723c */ /* 0x044fec0000041874 */
[----:B----4-:R-:W-:Y:S01]  /*2fa0*/  HMMA.16816.F32.BF16 R60, R4, R24, R96 ;  /* 0x00000018043c723c */ /* 0x010fe20000041860 */
[----:B-1----:R-:W-:-:S05]  /*2fb0*/  FMUL.FTZ R0, R36, UR8 ;  /* 0x0000000824007c20 */ /* 0x002fca0008410000 */
[C---:B------:R-:W-:Y:S01]  /*2fc0*/  HMMA.16816.F32.BF16 R112, R4.reuse, R26, R112 ;  /* 0x0000001a0470723c */ /* 0x040fe20000041870 */
[----:B------:R1:W2:Y:S05]  /*2fd0*/  MUFU.TANH R71, R0 ;  /* 0x0000000000477308 */ /* 0x0002aa0000002400 */
[----:B------:R-:W-:Y:S06]  /*2fe0*/  HMMA.16816.F32.BF16 R108, R4, R22, R108 ;  /* 0x00000016046c723c */ /* 0x000fec000004186c */
[C---:B------:R-:W-:Y:S06]  /*2ff0*/  HMMA.16816.F32.BF16 R88, R16.reuse, R20, R88 ;  /* 0x000000141058723c */ /* 0x040fec0000041858 */
[----:B------:R-:W-:Y:S01]  /*3000*/  HMMA.16816.F32.BF16 R76, R16, R22, R76 ;  /* 0x00000016104c723c */ /* 0x000fe2000004184c */
[----:B-1----:R-:W-:Y:S01]  /*3010*/  FMUL.FTZ R0, R37, UR8 ;  /* 0x0000000825007c20 */ /* 0x002fe20008410000 */
[----:B------:R-:W1:Y:S03]  /*3020*/  LDSM.16.M88.4 R20, [R227+0x8800] ;  /* 0x00880000e314783b */ /* 0x000e660000000200 */
[----:B------:R4:W-:Y:S01]  /*3030*/  MUFU.TANH R72, R0 ;  /* 0x0000000000487308 */ /* 0x0009e20000002400 */
[----:B-----5:R-:W-:Y:S06]  /*3040*/  HMMA.16816.F32.BF16 R4, R8, R28, R56 ;  /* 0x0000001c0804723c */ /* 0x020fec0000041838 */
[----:B------:R-:W-:Y:S06]  /*3050*/  HMMA.16816.F32.BF16 R64, R16, R26, R104 ;  /* 0x0000001a1040723c */ /* 0x000fec0000041868 */
[----:B------:R-:W-:Y:S01]  /*3060*/  HMMA.16816.F32.BF16 R48, R12, R30, R48 ;  /* 0x0000001e0c30723c */ /* 0x000fe20000041830 */
[----:B----4-:R-:W-:-:S05]  /*3070*/  FMUL.FTZ R0, R38, UR8 ;  /* 0x0000000826007c20 */ /* 0x010fca0008410000 */
[----:B------:R-:W-:Y:S01]  /*3080*/  HMMA.16816.F32.BF16 R44, R8, R30, R44 ;  /* 0x0000001e082c723c */ /* 0x000fe2000004182c */
[----:B------:R4:W5:-:S15]  /*3090*/  MUFU.TANH R68, R0 ;  /* 0x0000000000447308 */ /* 0x00095e0000002400 */
[----:B------:R-:W-:-:S02]  /*30a0*/  NOP ;  /* 0x0000000000007918 */ /* 0x000fc40000000000 */
[----:B------:R-:W-:Y:S01]  /*30b0*/  FMUL.FTZ R51, R51, UR8 ;  /* 0x0000000833337c20 */ /* 0x000fe20008410000 */
[----:B----4-:R-:W-:Y:S02]  /*30c0*/  FMUL.FTZ R0, R39, UR8 ;  /* 0x0000000827007c20 */ /* 0x010fe40008410000 */
[----:B------:R-:W-:Y:S02]  /*30d0*/  HMMA.16816.F32.BF16 R36, R16, R24, R84 ;  /* 0x000000181024723c */ /* 0x000fe40000041854 */
[----:B------:R4:W5:Y:S05]  /*30e0*/  MUFU.TANH R70, R0 ;  /* 0x0000000000467308 */ /* 0x00096a0000002400 */
[----:B------:R-:W-:Y:S01]  /*30f0*/  FMUL.FTZ R18, R5, UR8 ;  /* 0x0000000805127c20 */ /* 0x000fe20008410000 */
[----:B------:R-:W-:-:S02]  /*3100*/  IMAD.U32 R5, RZ, RZ, UR28 ;  /* 0x0000001cff057e24 */ /* 0x000fc4000f8e00ff */
[----:B------:R-:W-:Y:S01]  /*3110*/  FMUL.FTZ R17, R4, UR8 ;  /* 0x0000000804117c20 */ /* 0x000fe20008410000 */
[----:B------:R-:W-:Y:S02]  /*3120*/  IMAD.U32 R4, RZ, RZ, UR6 ;  /* 0x00000006ff047e24 */ /* 0x000fe4000f8e00ff */
[----:B------:R-:W-:Y:S01]  /*3130*/  FMUL.FTZ R19, R7, UR8 ;  /* 0x0000000807137c20 */ /* 0x000fe20008410000 */
[----:B------:R-:W-:Y:S01]  /*3140*/  FMUL.FTZ R24, R6, UR8 ;  /* 0x0000000806187c20 */ /* 0x000fe20008410000 */
[----:B------:R-:W-:Y:S01]  /*3150*/  MUFU.TANH R56, R17 ;  /* 0x0000001100387308 */ /* 0x000fe20000002400 */
[----:B----4-:R-:W-:-:S07]  /*3160*/  FMUL.FTZ R0, R32, UR8 ;  /* 0x0000000820007c20 */ /* 0x010fce0008410000 */
[----:B------:R-:W-:Y:S08]  /*3170*/  MUFU.TANH R100, R18 ;  /* 0x0000001200647308 */ /* 0x000ff00000002400 */
[----:B------:R4:W5:Y:S02]  /*3180*/  MUFU.TANH R80, R0 ;  /* 0x0000000000507308 */ /* 0x0009640000002400 */
[----:B----4-:R-:W-:-:S06]  /*3190*/  FMUL.FTZ R0, R33, UR8 ;  /* 0x0000000821007c20 */ /* 0x010fcc0008410000 */
[----:B------:R4:W-:Y:S02]  /*31a0*/  MUFU.TANH R75, R0 ;  /* 0x00000000004b7308 */ /* 0x0009e40000002400 */
[----:B----4-:R-:W-:-:S06]  /*31b0*/  FMUL.FTZ R0, R34, UR8 ;  /* 0x0000000822007c20 */ /* 0x010fcc0008410000 */
[----:B------:R4:W5:Y:S02]  /*31c0*/  MUFU.TANH R81, R0 ;  /* 0x0000000000517308 */ /* 0x0009640000002400 */
[----:B----4-:R-:W-:Y:S02]  /*31d0*/  FMUL.FTZ R0, R35, UR8 ;  /* 0x0000000823007c20 */ /* 0x010fe40008410000 */
[----:B------:R-:W-:Y:S04]  /*31e0*/  HMMA.16816.F32.BF16 R32, R12, R28, R52 ;  /* 0x0000001c0c20723c */ /* 0x000fe80000041834 */
[----:B------:R4:W-:Y:S02]  /*31f0*/  MUFU.TANH R94, R0 ;  /* 0x00000000005e7308 */ /* 0x0009e40000002400 */
[-C--:B-1----:R-:W-:Y:S06]  /*3200*/  HMMA.16816.F32.BF16 R28, R8, R20.reuse, R60 ;  /* 0x00000014081c723c */ /* 0x082fec000004183c */
[----:B------:R-:W-:Y:S01]  /*3210*/  HMMA.16816.F32.BF16 R52, R12, R20, R36 ;  /* 0x000000140c34723c */ /* 0x000fe20000041824 */
[----:B----4-:R-:W-:-:S04]  /*3220*/  FMUL.FTZ R0, R40, UR8 ;  /* 0x0000000828007c20 */ /* 0x010fc80008410000 */
[----:B------:R1:W4:Y:S02]  /*3230*/  MUFU.TANH R69, R0 ;  /* 0x0000000000457308 */ /* 0x0003240000002400 */
[----:B-1----:R-:W-:-:S06]  /*3240*/  FMUL.FTZ R0, R41, UR8 ;  /* 0x0000000829007c20 */ /* 0x002fcc0008410000 */
[----:B------:R1:W-:Y:S02]  /*3250*/  MUFU.TANH R41, R0 ;  /* 0x0000000000297308 */ /* 0x0003e40000002400 */
[----:B-1----:R-:W-:-:S06]  /*3260*/  FMUL.FTZ R0, R42, UR8 ;  /* 0x000000082a007c20 */ /* 0x002fcc0008410000 */
[----:B------:R1:W4:Y:S02]  /*3270*/  MUFU.TANH R40, R0 ;  /* 0x0000000000287308 */ /* 0x0003240000002400 */
[----:B-1----:R-:W-:-:S06]  /*3280*/  FMUL.FTZ R0, R43, UR8 ;  /* 0x000000082b007c20 */ /* 0x002fcc0008410000 */
[----:B------:R1:W4:Y:S02]  /*3290*/  MUFU.TANH R87, R0 ;  /* 0x0000000000577308 */ /* 0x0003240000002400 */
[----:B-1----:R-:W-:Y:S02]  /*32a0*/  IMAD.IADD R0, R144, 0x1, -R3 ;  /* 0x0000000190007824 */ /* 0x002fe400078e0a03 */
[----:B------:R-:W-:Y:S01]  /*32b0*/  FMUL.FTZ R3, R32, UR8 ;  /* 0x0000000820037c20 */ /* 0x000fe20008410000 */
[----:B------:R-:W-:Y:S02]  /*32c0*/  IMAD.SHL.U32 R144, R144, 0x2, RZ ;  /* 0x0000000290907824 */ /* 0x000fe400078e00ff */
[----:B------:R-:W-:Y:S01]  /*32d0*/  SHF.R.S32.HI R16, RZ, 0x1f, R0 ;  /* 0x0000001fff107819 */ /* 0x000fe20000011400 */
[----:B------:R1:W4:Y:S02]  /*32e0*/  MUFU.TANH R57, R3 ;  /* 0x0000000300397308 */ /* 0x0003240000002400 */
[----:B------:R-:W-:-:S02]  /*32f0*/  LOP3.LUT R148, R144, 0x6, RZ, 0xc0, !PT ;  /* 0x0000000690947812 */ /* 0x000fc400078ec0ff */
[----:B-1----:R-:W-:Y:S01]  /*3300*/  LEA.HI R3, R16, R0, RZ, 0x2 ;  /* 0x0000000010037211 */ /* 0x002fe200078f10ff */
[----:B------:R-:W-:Y:S01]  /*3310*/  FMUL.FTZ R0, R33, UR8 ;  /* 0x0000000821007c20 */ /* 0x000fe20008410000 */
[----:B------:R-:W-:Y:S02]  /*3320*/  LEA R16, R142, UR27, 0x4 ;  /* 0x0000001b8e107c11 */ /* 0x000fe4000f8e20ff */
[----:B------:R-:W-:Y:S01]  /*3330*/  SHF.R.S32.HI R3, RZ, 0x2, R3 ;  /* 0x00000002ff037819 */ /* 0x000fe20000011403 */
[----:B------:R1:W-:Y:S04]  /*3340*/  MUFU.TANH R58, R0 ;  /* 0x00000000003a7308 */ /* 0x0003e80000002400 */
[----:B------:R-:W-:Y:S02]  /*3350*/  IMAD.IADD R3, R16, 0x1, R3 ;  /* 0x0000000110037824 */ /* 0x000fe400078e0203 */
[----:B------:R-:W-:-:S03]  /*3360*/  FMUL.FTZ R16, R35, UR8 ;  /* 0x0000000823107c20 */ /* 0x000fc60008410000 */
[C---:B------:R-:W-:Y:S01]  /*3370*/  VIADDMNMX R237, R3.reuse, UR6, R5, PT ;  /* 0x0000000603ed7c46 */ /* 0x040fe2000b800105 */
[----:B------:R3:W-:Y:S01]  /*3380*/  MUFU.TANH R92, R16 ;  /* 0x00000010005c7308 */ /* 0x0007e20000002400 */
[C---:B------:R-:W-:Y:S01]  /*3390*/  VIADDMNMX R232, R3.reuse, UR26, RZ, !PT ;  /* 0x0000001a03e87c46 */ /* 0x040fe2000f8001ff */
[----:B------:R-:W-:Y:S01]  /*33a0*/  VIADD R5, R3, 0x40 ;  /* 0x0000004003057836 */ /* 0x000fe20000000000 */
[C-C-:B------:R-:W-:Y:S02]  /*33b0*/  IADD3 R7, R4.reuse, 0x8, R3.reuse ;  /* 0x0000000804077810 */ /* 0x140fe40007ffe003 */
[--C-:B------:R-:W-:Y:S01]  /*33c0*/  IADD3 R17, R4, 0x48, R3.reuse ;  /* 0x0000004804117810 */ /* 0x100fe20007ffe003 */
[----:B-1----:R-:W-:Y:S01]  /*33d0*/  FMUL.FTZ R0, R34, UR8 ;  /* 0x0000000822007c20 */ /* 0x002fe20008410000 */
[----:B------:R-:W-:Y:S02]  /*33e0*/  VIMNMX R236, R7, UR28, PT ;  /* 0x0000001c07ec7c48 */ /* 0x000fe4000bfe0100 */
[----:B------:R-:W-:Y:S01]  /*33f0*/  VIMNMX R234, R17, UR28, PT ;  /* 0x0000001c11ea7c48 */ /* 0x000fe2000bfe0100 */
[----:B------:R1:W-:Y:S01]  /*3400*/  MUFU.TANH R93, R0 ;  /* 0x00000000005d7308 */ /* 0x0003e20000002400 */
[----:B------:R-:W-:Y:S01]  /*3410*/  VIADDMNMX R233, R5, UR26, RZ, !PT ;  /* 0x0000001a05e97c46 */ /* 0x000fe2000f8001ff */
[----:B------:R-:W-:Y:S01]  /*3420*/  FMUL.FTZ R5, R48, UR8 ;  /* 0x0000000830057c20 */ /* 0x000fe20008410000 */
[----:B---3--:R-:W-:Y:S01]  /*3430*/  IADD3 R16, R4, 0x40, R3 ;  /* 0x0000004004107810 */ /* 0x008fe20007ffe003 */
[----:B------:R-:W-:-:S04]  /*3440*/  VIADD R4, R3, 0x8 ;  /* 0x0000000803047836 */ /* 0x000fc80000000000 */
[----:B------:R3:W-:Y:S01]  /*3450*/  MUFU.TANH R84, R5 ;  /* 0x0000000500547308 */ /* 0x0007e20000002400 */
[----:B------:R-:W-:Y:S01]  /*3460*/  VIADD R3, R3, 0x48 ;  /* 0x0000004803037836 */ /* 0x000fe20000000000 */
[----:B------:R-:W-:Y:S02]  /*3470*/  VIMNMX R235, R16, UR28, PT ;  /* 0x0000001c10eb7c48 */ /* 0x000fe4000bfe0100 */
[----:B------:R-:W-:Y:S02]  /*3480*/  VIADDMNMX R231, R4, UR26, RZ, !PT ;  /* 0x0000001a04e77c46 */ /* 0x000fe4000f8001ff */
[----:B------:R-:W-:Y:S02]  /*3490*/  VIADDMNMX R230, R3, UR26, RZ, !PT ;  /* 0x0000001a03e67c46 */ /* 0x000fe4000f8001ff */
[----:B------:R2:W4:Y:S01]  /*34a0*/  MUFU.TANH R7, R24 ;  /* 0x0000001800077308 */ /* 0x0005220000002400 */
[----:B-1----:R-:W-:-:S04]  /*34b0*/  IMAD.U32 R0, RZ, RZ, UR24 ;  /* 0x00000018ff007e24 */ /* 0x002fc8000f8e00ff */
[----:B------:R-:W-:-:S04]  /*34c0*/  IMAD R0, R0, 0x40, R148 ;  /* 0x0000004000007824 */ /* 0x000fc800078e0294 */
[C---:B------:R-:W-:Y:S01]  /*34d0*/  VIADD R6, R0.reuse, 0x1 ;  /* 0x0000000100067836 */ /* 0x040fe20000000000 */
[C---:B------:R-:W-:Y:S01]  /*34e0*/  ISETP.GE.AND P2, PT, R0.reuse, R237, PT ;  /* 0x000000ed0000720c */ /* 0x040fe20003f46270 */
[C---:B------:R-:W-:Y:S01]  /*34f0*/  VIADD R4, R0.reuse, 0x8 ;  /* 0x0000000800047836 */ /* 0x040fe20000000000 */
[C---:B------:R-:W-:Y:S01]  /*3500*/  ISETP.GE.AND P1, PT, R0.reuse, R235, PT ;  /* 0x000000eb0000720c */ /* 0x040fe20003f26270 */
[----:B---3--:R-:W-:Y:S01]  /*3510*/  FMUL.FTZ R5, R49, UR8 ;  /* 0x0000000831057c20 */ /* 0x008fe20008410000 */
[C---:B------:R-:W-:Y:S01]  /*3520*/  ISETP.LT.OR P2, PT, R0.reuse, R232, P2 ;  /* 0x000000e80000720c */ /* 0x040fe20001741670 */
[----:B------:R-:W-:Y:S01]  /*3530*/  VIADD R3, R0, 0x9 ;  /* 0x0000000900037836 */ /* 0x000fe20000000000 */
[----:B------:R-:W-:Y:S01]  /*3540*/  ISETP.GE.AND P3, PT, R6, R237, PT ;  /* 0x000000ed0600720c */ /* 0x000fe20003f66270 */
[----:B------:R1:W-:Y:S01]  /*3550*/  MUFU.TANH R85, R5 ;  /* 0x0000000500557308 */ /* 0x0003e20000002400 */
[----:B------:R-:W-:Y:S01]  /*3560*/  FSEL R60, R120, -INF , !P2 ;  /* 0xff800000783c7808 */ /* 0x000fe20005000000 */
[----:B--2---:R-:W-:Y:S01]  /*3570*/  HMMA.16816.F32.BF16 R24, R8, R22, R112 ;  /* 0x000000160818723c */ /* 0x004fe20000041870 */
[----:B------:R-:W-:-:S02]  /*3580*/  ISETP.GE.AND P5, PT, R6, R236, PT ;  /* 0x000000ec0600720c */ /* 0x000fc40003fa6270 */
[C---:B------:R-:W-:Y:S02]  /*3590*/  ISETP.GE.AND P4, PT, R0.reuse, R236, PT ;  /* 0x000000ec0000720c */ /* 0x040fe40003f86270 */
[C---:B------:R-:W-:Y:S02]  /*35a0*/  ISETP.GE.AND P2, PT, R0.reuse, R234, PT ;  /* 0x000000ea0000720c */ /* 0x040fe40003f46270 */
[----:B------:R-:W-:Y:S02]  /*35b0*/  ISETP.LT.OR P1, PT, R0, R233, P1 ;  /* 0x000000e90000720c */ /* 0x000fe40000f21670 */
[C---:B------:R-:W-:Y:S02]  /*35c0*/  ISETP.LT.OR P3, PT, R6.reuse, R232, P3 ;  /* 0x000000e80600720c */ /* 0x040fe40001f61670 */
[-C--:B------:R-:W-:Y:S02]  /*35d0*/  ISETP.LT.OR P5, PT, R6, R231.reuse, P5 ;  /* 0x000000e70600720c */ /* 0x080fe40002fa1670 */
[----:B------:R-:W-:-:S02]  /*35e0*/  ISETP.LT.OR P4, PT, R0, R231, P4 ;  /* 0x000000e70000720c */ /* 0x000fc40002781670 */
[----:B------:R-:W-:Y:S01]  /*35f0*/  ISETP.LT.OR P2, PT, R0, R230, P2 ;  /* 0x000000e60000720c */ /* 0x000fe20001741670 */
[----:B-1----:R-:W-:Y:S01]  /*3600*/  FMUL.FTZ R5, R50, UR8 ;  /* 0x0000000832057c20 */ /* 0x002fe20008410000 */
[----:B------:R-:W-:Y:S02]  /*3610*/  FSEL R61, R71, -INF , !P1 ;  /* 0xff800000473d7808 */ /* 0x000fe40004800000 */
[C---:B------:R-:W-:Y:S01]  /*3620*/  ISETP.GE.AND P6, PT, R6.reuse, R235, PT ;  /* 0x000000eb0600720c */ /* 0x040fe20003fc6270 */
[----:B------:R1:W-:Y:S01]  /*3630*/  MUFU.TANH R86, R5 ;  /* 0x0000000500567308 */ /* 0x0003e20000002400 */
[----:B------:R-:W-:Y:S02]  /*3640*/  ISETP.GE.AND P0, PT, R6, R234, PT ;  /* 0x000000ea0600720c */ /* 0x000fe40003f06270 */
[----:B------:R-:W-:Y:S02]  /*3650*/  FSEL R82, R82, -INF , !P4 ;  /* 0xff80000052527808 */ /* 0x000fe40006000000 */
[----:B-----5:R-:W-:-:S02]  /*3660*/  FSEL R68, R68, -INF , !P2 ;  /* 0xff80000044447808 */ /* 0x020fc40005000000 */
[----:B------:R-:W-:Y:S02]  /*3670*/  FSEL R71, R73, -INF , !P3 ;  /* 0xff80000049477808 */ /* 0x000fe40005800000 */
[----:B------:R-:W-:Y:S02]  /*3680*/  FSEL R83, R83, -INF , !P5 ;  /* 0xff80000053537808 */ /* 0x000fe40006800000 */
[C---:B------:R-:W-:Y:S02]  /*3690*/  ISETP.GE.AND P4, PT, R4.reuse, R237, PT ;  /* 0x000000ed0400720c */ /* 0x040fe40003f86270 */
[C---:B------:R-:W-:Y:S02]  /*36a0*/  ISETP.GE.AND P2, PT, R4.reuse, R236, PT ;  /* 0x000000ec0400720c */ /* 0x040fe40003f46270 */
[C---:B------:R-:W-:Y:S02]  /*36b0*/  ISETP.GE.AND P3, PT, R4.reuse, R235, PT ;  /* 0x000000eb0400720c */ /* 0x040fe40003f66270 */
[----:B------:R-:W-:Y:S01]  /*36c0*/  ISETP.GE.AND P5, PT, R4, R234, PT ;  /* 0x000000ea0400720c */ /* 0x000fe20003fa6270 */
[----:B-1----:R-:W-:Y:S01]  /*36d0*/  FMUL.FTZ R5, R44, UR8 ;  /* 0x000000082c057c20 */ /* 0x002fe20008410000 */
[----:B------:R-:W-:-:S02]  /*36e0*/  ISETP.LT.OR P6, PT, R6, R233, P6 ;  /* 0x000000e90600720c */ /* 0x000fc400037c1670 */
[----:B------:R-:W-:Y:S01]  /*36f0*/  ISETP.LT.OR P0, PT, R6, R230, P0 ;  /* 0x000000e60600720c */ /* 0x000fe20000701670 */
[----:B------:R1:W-:Y:S01]  /*3700*/  MUFU.TANH R74, R5 ;  /* 0x00000005004a7308 */ /* 0x0003e20000002400 */
[C---:B------:R-:W-:Y:S02]  /*3710*/  ISETP.LT.OR P4, PT, R4.reuse, R232, P4 ;  /* 0x000000e80400720c */ /* 0x040fe40002781670 */
[C---:B------:R-:W-:Y:S02]  /*3720*/  ISETP.LT.OR P2, PT, R4.reuse, R231, P2 ;  /* 0x000000e70400720c */ /* 0x040fe40001741670 */
[C---:B------:R-:W-:Y:S02]  /*3730*/  ISETP.LT.OR P3, PT, R4.reuse, R233, P3 ;  /* 0x000000e90400720c */ /* 0x040fe40001f61670 */
[----:B------:R-:W-:Y:S01]  /*3740*/  ISETP.LT.OR P5, PT, R4, R230, P5 ;  /* 0x000000e60400720c */ /* 0x000fe20002fa1670 */
[----:B------:R2:W3:Y:S01]  /*3750*/  MUFU.TANH R6, R19 ;  /* 0x0000001300067308 */ /* 0x0004e20000002400 */
[----:B------:R-:W-:Y:S01]  /*3760*/  FMUL.FTZ R4, R45, UR8 ;  /* 0x000000082d047c20 */ /* 0x000fe20008410000 */
[----:B------:R-:W-:-:S02]  /*3770*/  ISETP.GE.AND P1, PT, R3, R237, PT ;  /* 0x000000ed0300720c */ /* 0x000fc40003f26270 */
[----:B------:R-:W-:Y:S02]  /*3780*/  FSEL R50, R72, -INF , !P6 ;  /* 0xff80000048327808 */ /* 0x000fe40007000000 */
[----:B------:R-:W-:Y:S02]  /*3790*/  ISETP.LT.OR P1, PT, R3, R232, P1 ;  /* 0x000000e80300720c */ /* 0x000fe40000f21670 */
[----:B------:R5:W-:Y:S01]  /*37a0*/  MUFU.TANH R73, R4 ;  /* 0x0000000400497308 */ /* 0x000be20000002400 */
[----:B------:R-:W-:Y:S01]  /*37b0*/  FSEL R62, R70, -INF , !P0 ;  /* 0xff800000463e7808 */ /* 0x000fe20004000000 */
[----:B-1----:R-:W-:Y:S01]  /*37c0*/  FMUL.FTZ R5, R47, UR8 ;  /* 0x000000082f057c20 */ /* 0x002fe20008410000 */
[C---:B------:R-:W-:Y:S02]  /*37d0*/  ISETP.GE.AND P0, PT, R3.reuse, R235, PT ;  /* 0x000000eb0300720c */ /* 0x040fe40003f06270 */
[----:B------:R-:W-:Y:S02]  /*37e0*/  FSEL R80, R80, -INF , !P4 ;  /* 0xff80000050507808 */ /* 0x000fe40006000000 */
[C---:B------:R-:W-:Y:S01]  /*37f0*/  ISETP.GE.AND P6, PT, R3.reuse, R236, PT ;  /* 0x000000ec0300720c */ /* 0x040fe20003fc6270 */
[----:B------:R1:W-:Y:S01]  /*3800*/  MUFU.TANH R70, R5 ;  /* 0x0000000500467308 */ /* 0x0003e20000002400 */
[----:B--2---:R-:W2:Y:S01]  /*3810*/  LDSM.16.M88.4 R16, [R227+0x8c00] ;  /* 0x008c0000e310783b */ /* 0x004ea20000000200 */
[----:B------:R-:W-:Y:S01]  /*3820*/  ISETP.GE.AND P4, PT, R3, R234, PT ;  /* 0x000000ea0300720c */ /* 0x000fe20003f86270 */
[----:B------:R-:W-:-:S04]  /*3830*/  DEPBAR.LE SB0, 0x0 ;  /* 0x000080000000791a */ /* 0x000fc80000000000 */
[----:B------:R-:W-:Y:S01]  /*3840*/  FSEL R81, R81, -INF , !P2 ;  /* 0xff80000051517808 */ /* 0x000fe20005000000 */
[----:B-----5:R-:W-:Y:S01]  /*3850*/  FMUL.FTZ R4, R46, UR8 ;  /* 0x000000082e047c20 */ /* 0x020fe20008410000 */
[----:B------:R-:W-:Y:S02]  /*3860*/  FSEL R75, R75, -INF , !P1 ;  /* 0xff8000004b4b7808 */ /* 0x000fe40004800000 */
[C---:B------:R-:W-:Y:S01]  /*3870*/  ISETP.LT.OR P0, PT, R3.reuse, R233, P0 ;  /* 0x000000e90300720c */ /* 0x040fe20000701670 */
[----:B------:R5:W3:Y:S01]  /*3880*/  MUFU.TANH R72, R4 ;  /* 0x0000000400487308 */ /* 0x000ae20000002400 */
[C---:B------:R-:W-:Y:S02]  /*3890*/  ISETP.LT.OR P6, PT, R3.reuse, R231, P6 ;  /* 0x000000e70300720c */ /* 0x040fe400037c1670 */
[----:B------:R-:W-:Y:S01]  /*38a0*/  ISETP.LT.OR P4, PT, R3, R230, P4 ;  /* 0x000000e60300720c */ /* 0x000fe20002781670 */
[----:B-1----:R-:W-:Y:S01]  /*38b0*/  FMUL.FTZ R5, R52, UR8 ;  /* 0x0000000834057c20 */ /* 0x002fe20008410000 */
[----:B------:R-:W-:Y:S01]  /*38c0*/  VIADD R3, R0, 0x11 ;  /* 0x0000001100037836 */ /* 0x000fe20000000000 */
[----:B----4-:R-:W-:-:S02]  /*38d0*/  FSEL R49, R69, -INF , !P3 ;  /* 0xff80000045317808 */ /* 0x010fc40005800000 */
[----:B------:R-:W-:Y:S01]  /*38e0*/  FSEL R63, R40, -INF , !P5 ;  /* 0xff800000283f7808 */ /* 0x000fe20006800000 */
[----:B------:R1:W4:Y:S01]  /*38f0*/  MUFU.TANH R69, R5 ;  /* 0x0000000500457308 */ /* 0x0003220000002400 */
[----:B------:R-:W-:Y:S02]  /*3900*/  FSEL R52, R41, -INF , !P0 ;  /* 0xff80000029347808 */ /* 0x000fe40004000000 */
[----:B------:R-:W-:Y:S01]  /*3910*/  HMMA.16816.F32.BF16 R40, R12, R22, R64 ;  /* 0x000000160c28723c */ /* 0x000fe20000041840 */
[----:B------:R-:W-:Y:S01]  /*3920*/  BAR.SYNC.DEFER_BLOCKING 0x0 ;  /* 0x0000000000007b1d */ /* 0x000fe20000010000 */
[----:B------:R-:W-:Y:S01]  /*3930*/  ISETP.GE.AND P3, PT, R3, R237, PT ;  /* 0x000000ed0300720c */ /* 0x000fe20003f66270 */
[----:B-----5:R-:W-:-:S03]  /*3940*/  VIADD R4, R0, 0x10 ;  /* 0x0000001000047836 */ /* 0x020fc60000000000 */
[-C--:B------:R-:W-:Y:S02]  /*3950*/  ISETP.LT.OR P3, PT, R3, R232.reuse, P3 ;  /* 0x000000e80300720c */ /* 0x080fe40001f61670 */
[C---:B------:R-:W-:Y:S02]  /*3960*/  ISETP.GE.AND P2, PT, R4.reuse, R237, PT ;  /* 0x000000ed0400720c */ /* 0x040fe40003f46270 */
[C---:B------:R-:W-:Y:S02]  /*3970*/  ISETP.GE.AND P1, PT, R4.reuse, R235, PT ;  /* 0x000000eb0400720c */ /* 0x040fe40003f26270 */
[C---:B------:R-:W-:Y:S01]  /*3980*/  ISETP.LT.OR P2, PT, R4.reuse, R232, P2 ;  /* 0x000000e80400720c */ /* 0x040fe20001741670 */
[----:B-1----:R-:W-:Y:S01]  /*3990*/  FMUL.FTZ R5, R53, UR8 ;  /* 0x0000000835057c20 */ /* 0x002fe20008410000 */
[----:B------:R-:W-:Y:S01]  /*39a0*/  ISETP.LT.OR P1, PT, R4, R233, P1 ;  /* 0x000000e90400720c */ /* 0x000fe20000f21670 */
[----:B--2---:R-:W-:Y:S01]  /*39b0*/  HMMA.16816.F32.BF16 R32, R8, R16, R116 ;  /* 0x000000100820723c */ /* 0x004fe20000041874 */
[----:B------:R-:W-:Y:S01]  /*39c0*/  FSEL R53, R87, -INF , !P4 ;  /* 0xff80000057357808 */ /* 0x000fe20006000000 */
[----:B------:R1:W-:Y:S01]  /*39d0*/  MUFU.TANH R48, R5 ;  /* 0x0000000500307308 */ /* 0x0003e20000002400 */
[----:B------:R-:W-:-:S02]  /*39e0*/  FSEL R64, R57, -INF , !P2 ;  /* 0xff80000039407808 */ /* 0x000fc40005000000 */
[----:B------:R-:W-:Y:S01]  /*39f0*/  FSEL R101, R56, -INF , !P1 ;  /* 0xff80000038657808 */ /* 0x000fe20004800000 */
[----:B------:R-:W-:Y:S01]  /*3a00*/  HMMA.16816.F32.BF16 R36, R8, R18, R108 ;  /* 0x000000120824723c */ /* 0x000fe2000004186c */
[C---:B------:R-:W-:Y:S02]  /*3a10*/  ISETP.GE.AND P4, PT, R3.reuse, R236, PT ;  /* 0x000000ec0300720c */ /* 0x040fe40003f86270 */
[C---:B------:R-:W-:Y:S02]  /*3a20*/  ISETP.GE.AND P2, PT, R3.reuse, R235, PT ;  /* 0x000000eb0300720c */ /* 0x040fe40003f46270 */
[CC--:B------:R-:W-:Y:S01]  /*3a30*/  ISETP.GE.AND P1, PT, R3.reuse, R234.reuse, PT ;  /* 0x000000ea0300720c */ /* 0x0c0fe20003f26270 */
[----:B------:R-:W-:Y:S01]  /*3a40*/  HMMA.16816.F32.BF16 R44, R12, R16, R88 ;  /* 0x000000100c2c723c */ /* 0x000fe20000041858 */
[----:B------:R-:W-:Y:S01]  /*3a50*/  ISETP.GE.AND P0, PT, R4, R234, PT ;  /* 0x000000ea0400720c */ /* 0x000fe20003f06270 */
[----:B------:R-:W-:Y:S01]  /*3a60*/  FMUL.FTZ R11, R24, UR8 ;  /* 0x00000008180b7c20 */ /* 0x000fe20008410000 */
[----:B------:R-:W-:Y:S01]  /*3a70*/  ISETP.LT.OR P4, PT, R3, R231, P4 ;  /* 0x000000e70300720c */ /* 0x000fe20002781670 */
[----:B------:R-:W-:Y:S01]  /*3a80*/  FMUL.FTZ R8, R25, UR8 ;  /* 0x0000000819087c20 */ /* 0x000fe20008410000 */
[C---:B------:R-:W-:Y:S01]  /*3a90*/  ISETP.LT.OR P2, PT, R3.reuse, R233, P2 ;  /* 0x000000e90300720c */ /* 0x040fe20001741670 */
[----:B------:R-:W-:Y:S01]  /*3aa0*/  FMUL.FTZ R10, R26, UR8 ;  /* 0x000000081a0a7c20 */ /* 0x000fe20008410000 */
[-C--:B------:R-:W-:Y:S01]  /*3ab0*/  ISETP.LT.OR P1, PT, R3, R230.reuse, P1 ;  /* 0x000000e60300720c */ /* 0x080fe20000f21670 */
[----:B------:R-:W-:Y:S01]  /*3ac0*/  VIADD R3, R0, 0x18 ;  /* 0x0000001800037836 */ /* 0x000fe20000000000 */
[----:B------:R-:W-:Y:S01]  /*3ad0*/  ISETP.LT.OR P0, PT, R4, R230, P0 ;  /* 0x000000e60400720c */ /* 0x000fe20000701670 */
[----:B-1----:R-:W-:Y:S01]  /*3ae0*/  FMUL.FTZ R5, R30, UR8 ;  /* 0x000000081e057c20 */ /* 0x002fe20008410000 */
[----:B------:R-:W-:Y:S01]  /*3af0*/  ISETP.GE.AND P5, PT, R4, R236, PT ;  /* 0x000000ec0400720c */ /* 0x000fe20003fa6270 */
[----:B------:R-:W-:Y:S01]  /*3b00*/  FMUL.FTZ R20, R32, UR8 ;  /* 0x0000000820147c20 */ /* 0x000fe20008410000 */
[----:B------:R-:W-:Y:S01]  /*3b10*/  FSEL R107, R7, -INF , !P0 ;  /* 0xff800000076b7808 */ /* 0x000fe20004000000 */
[----:B------:R-:W-:Y:S01]  /*3b20*/  VIADD R7, R0, 0x19 ;  /* 0x0000001900077836 */ /* 0x000fe20000000000 */
[C---:B------:R-:W-:Y:S01]  /*3b30*/  ISETP.GE.AND P0, PT, R3.reuse, R237, PT ;  /* 0x000000ed0300720c */ /* 0x040fe20003f06270 */
[----:B------:R1:W2:Y:S01]  /*3b40*/  MUFU.TANH R21, R5 ;  /* 0x0000000500157308 */ /* 0x0002a20000002400 */
[----:B------:R-:W-:Y:S01]  /*3b50*/  ISETP.LT.OR P5, PT, R4, R231, P5 ;  /* 0x000000e70400720c */ /* 0x000fe20002fa1670 */
[----:B------:R-:W-:Y:S01]  /*3b60*/  FMUL.FTZ R4, R28, UR8 ;  /* 0x000000081c047c20 */ /* 0x000fe20008410000 */
[-C--:B------:R-:W-:Y:S01]  /*3b70*/  ISETP.LT.OR P0, PT, R3, R232.reuse, P0 ;  /* 0x000000e80300720c */ /* 0x080fe20000701670 */
[----:B------:R-:W-:Y:S01]  /*3b80*/  FMUL.FTZ R16, R33, UR8 ;  /* 0x0000000821107c20 */ /* 0x000fe20008410000 */
[----:B---3--:R-:W-:Y:S01]  /*3b90*/  FSEL R136, R6, -INF , !P1 ;  /* 0xff80000006887808 */ /* 0x008fe20004800000 */
[----:B------:R-:W-:Y:S01]  /*3ba0*/  VIADD R6, R0, 0x20 ;  /* 0x0000002000067836 */ /* 0x000fe20000000000 */
[----:B------:R-:W-:Y:S01]  /*3bb0*/  FSEL R30, R84, -INF , !P0 ;  /* 0xff800000541e7808 */ /* 0x000fe20004000000 */
[----:B------:R3:W-:Y:S01]  /*3bc0*/  MUFU.TANH R28, R4 ;  /* 0x00000004001c7308 */ /* 0x0007e20000002400 */
[----:B------:R-:W-:Y:S01]  /*3bd0*/  ISETP.GE.AND P0, PT, R7, R237, PT ;  /* 0x000000ed0700720c */ /* 0x000fe20003f06270 */
[----:B------:R-:W-:Y:S01]  /*3be0*/  FMUL.FTZ R9, R27, UR8 ;  /* 0x000000081b097c20 */ /* 0x000fe20008410000 */
[----:B------:R-:W-:Y:S01]  /*3bf0*/  FSEL R100, R100, -INF , !P2 ;  /* 0xff80000064647808 */ /* 0x000fe20005000000 */
[----:B------:R-:W-:Y:S01]  /*3c00*/  FMUL.FTZ R23, R35, UR8 ;  /* 0x0000000823177c20 */ /* 0x000fe20008410000 */
[----:B------:R-:W-:Y:S01]  /*3c10*/  ISETP.LT.OR P0, PT, R7, R232, P0 ;  /* 0x000000e80700720c */ /* 0x000fe20000701670 */
[----:B------:R-:W-:Y:S01]  /*3c20*/  FMUL.FTZ R25, R39, UR8 ;  /* 0x0000000827197c20 */ /* 0x000fe20008410000 */
[C---:B------:R-:W-:Y:S01]  /*3c30*/  ISETP.GE.AND P1, PT, R3.reuse, R234, PT ;  /* 0x000000ea0300720c */ /* 0x040fe20003f26270 */
[----:B------:R-:W-:Y:S01]  /*3c40*/  MUFU.TANH R11, R11 ;  /* 0x0000000b000b7308 */ /* 0x000fe20000002400 */
[C---:B------:R-:W-:Y:S01]  /*3c50*/  ISETP.GE.AND P2, PT, R3.reuse, R235, PT ;  /* 0x000000eb0300720c */ /* 0x040fe20003f46270 */
[----:B-1----:R-:W-:Y:S01]  /*3c60*/  VIADD R5, R0, 0x21 ;  /* 0x0000002100057836 */ /* 0x002fe20000000000 */
[----:B------:R-:W-:-:S02]  /*3c70*/  ISETP.LT.OR P1, PT, R3, R230, P1 ;  /* 0x000000e60300720c */ /* 0x000fc40000f21670 */
[----:B------:R-:W-:-:S03]  /*3c80*/  ISETP.LT.OR P2, PT, R3, R233, P2 ;  /* 0x000000e90300720c */ /* 0x000fc60001741670 */
[----:B------:R-:W-:Y:S01]  /*3c90*/  MUFU.TANH R10, R10 ;  /* 0x0000000a000a7308 */ /* 0x000fe20000002400 */
[----:B---3--:R-:W-:Y:S01]  /*3ca0*/  FMUL.FTZ R4, R29, UR8 ;  /* 0x000000081d047c20 */ /* 0x008fe20008410000 */
[----:B------:R-:W-:Y:S02]  /*3cb0*/  FSEL R29, R58, -INF , !P3 ;  /* 0xff8000003a1d7808 */ /* 0x000fe40005800000 */
[----:B------:R-:W-:Y:S01]  /*3cc0*/  HMMA.16816.F32.BF16 R56, R12, R18, R76 ;  /* 0x000000120c38723c */ /* 0x000fe2000004184c */
[----:B------:R-:W-:Y:S02]  /*3cd0*/  FSEL R32, R74, -INF , !P2 ;  /* 0xff8000004a207808 */ /* 0x000fe40005000000 */
[----:B------:R-:W-:Y:S01]  /*3ce0*/  ISETP.GE.AND P3, PT, R3, R236, PT ;  /* 0x000000ec0300720c */ /* 0x000fe20003f66270 */
[----:B------:R1:W3:Y:S01]  /*3cf0*/  MUFU.TANH R22, R4 ;  /* 0x0000000400167308 */ /* 0x0002e20000002400 */
[----:B------:R-:W-:Y:S02]  /*3d00*/  ISETP.GE.AND P2, PT, R7, R235, PT ;  /* 0x000000eb0700720c */ /* 0x000fe40003f46270 */
[----:B------:R-:W-:Y:S01]  /*3d10*/  FMUL.FTZ R18, R34, UR8 ;  /* 0x0000000822127c20 */ /* 0x000fe20008410000 */
[----:B------:R-:W-:-:S02]  /*3d20*/  FSEL R34, R72, -INF , !P1 ;  /* 0xff80000048227808 */ /* 0x000fc40004800000 */
[----:B------:R-:W-:Y:S02]  /*3d30*/  ISETP.GE.AND P1, PT, R6, R237, PT ;  /* 0x000000ed0600720c */ /* 0x000fe40003f26270 */
[----:B------:R-:W-:Y:S01]  /*3d40*/  ISETP.LT.OR P3, PT, R3, R231, P3 ;  /* 0x000000e70300720c */ /* 0x000fe20001f61670 */
[----:B------:R-:W-:Y:S01]  /*3d50*/  FMUL.FTZ R3, R40, UR8 ;  /* 0x0000000828037c20 */ /* 0x000fe20008410000 */
[----:B------:R-:W-:Y:S01]  /*3d60*/  ISETP.LT.OR P1, PT, R6, R232, P1 ;  /* 0x000000e80600720c */ /* 0x000fe20000f21670 */
[----:B------:R5:W-:Y:S01]  /*3d70*/  MUFU.TANH R12, R8 ;  /* 0x00000008000c7308 */ /* 0x000be20000002400 */
[----:B------:R-:W-:Y:S02]  /*3d80*/  ISETP.LT.OR P2, PT, R7, R233, P2 ;  /* 0x000000e90700720c */ /* 0x000fe40001741670 */
[----:B----4-:R-:W-:Y:S02]  /*3d90*/  FSEL R168, R69, -INF , !P1 ;  /* 0xff80000045a87808 */ /* 0x010fe40004800000 */
[----:B------:R-:W-:Y:S01]  /*3da0*/  FSEL R33, R73, -INF , !P2 ;  /* 0xff80000049217808 */ /* 0x000fe20005000000 */
[----:B-1----:R-:W-:Y:S01]  /*3db0*/  FMUL.FTZ R4, R31, UR8 ;  /* 0x000000081f047c20 */ /* 0x002fe20008410000 */
[----:B------:R-:W-:Y:S01]  /*3dc0*/  FSEL R31, R85, -INF , !P0 ;  /* 0xff800000551f7808 */ /* 0x000fe20004000000 */
[----:B------:R1:W-:Y:S01]  /*3dd0*/  MUFU.TANH R17, R3 ;  /* 0x0000000300117308 */ /* 0x0003e20000002400 */
[----:B------:R-:W-:-:S02]  /*3de0*/  ISETP.GE.AND P0, PT, R7, R234, PT ;  /* 0x000000ea0700720c */ /* 0x000fc40003f06270 */
[----:B------:R-:W-:Y:S02]  /*3df0*/  ISETP.GE.AND P1, PT, R5, R237, PT ;  /* 0x000000ed0500720c */ /* 0x000fe40003f26270 */
[----:B------:R-:W-:Y:S02]  /*3e00*/  ISETP.LT.OR P0, PT, R7, R230, P0 ;  /* 0x000000e60700720c */ /* 0x000fe40000701670 */
[----:B------:R-:W-:Y:S01]  /*3e10*/  ISETP.GE.AND P2, PT, R6, R235, PT ;  /* 0x000000eb0600720c */ /* 0x000fe20003f46270 */
[----:B------:R4:W3:Y:S01]  /*3e20*/  MUFU.TANH R19, R4 ;  /* 0x0000000400137308 */ /* 0x0008e20000002400 */
[----:B------:R-:W-:Y:S01]  /*3e30*/  FSEL R106, R70, -INF , !P0 ;  /* 0xff800000466a7808 */ /* 0x000fe20004000000 */
[----:B-----5:R-:W-:Y:S01]  /*3e40*/  VIADD R8, R0, 0x30 ;  /* 0x0000003000087836 */ /* 0x020fe20000000000 */
[----:B------:R-:W-:Y:S02]  /*3e50*/  ISETP.GE.AND P0, PT, R6, R234, PT ;  /* 0x000000ea0600720c */ /* 0x000fe40003f06270 */
[----:B------:R-:W-:-:S02]  /*3e60*/  ISETP.LT.OR P1, PT, R5, R232, P1 ;  /* 0x000000e80500720c */ /* 0x000fc40000f21670 */
[C---:B------:R-:W-:Y:S01]  /*3e70*/  ISETP.LT.OR P0, PT, R6.reuse, R230, P0 ;  /* 0x000000e60600720c */ /* 0x040fe20000701670 */
[----:B------:R5:W-:Y:S01]  /*3e80*/  MUFU.TANH R15, R9 ;  /* 0x00000009000f7308 */ /* 0x000be20000002400 */
[----:B-1----:R-:W-:Y:S01]  /*3e90*/  FMUL.FTZ R3, R41, UR8 ;  /* 0x0000000829037c20 */ /* 0x002fe20008410000 */
[----:B------:R-:W-:Y:S02]  /*3ea0*/  ISETP.LT.OR P2, PT, R6, R233, P2 ;  /* 0x000000e90600720c */ /* 0x000fe40001741670 */
[----:B--2---:R-:W-:Y:S01]  /*3eb0*/  FSEL R175, R21, -INF , !P0 ;  /* 0xff80000015af7808 */ /* 0x004fe20004000000 */
[----:B------:R-:W-:Y:S01]  /*3ec0*/  FMUL.FTZ R21, R37, UR8 ;  /* 0x0000000825157c20 */ /* 0x000fe20008410000 */
[C---:B------:R-:W-:Y:S02]  /*3ed0*/  ISETP.GE.AND P0, PT, R5.reuse, R235, PT ;  /* 0x000000eb0500720c */ /* 0x040fe40003f06270 */
[----:B------:R1:W2:Y:S01]  /*3ee0*/  MUFU.TANH R13, R3 ;  /* 0x00000003000d7308 */ /* 0x0002a20000002400 */
[----:B----4-:R-:W-:Y:S01]  /*3ef0*/  VIADD R4, R0, 0x28 ;  /* 0x0000002800047836 */ /* 0x010fe20000000000 */
[----:B------:R-:W-:-:S02]  /*3f00*/  ISETP.LT.OR P0, PT, R5, R233, P0 ;  /* 0x000000e90500720c */ /* 0x000fc40000701670 */
[----:B------:R-:W-:Y:S02]  /*3f10*/  FSEL R178, R48, -INF , !P1 ;  /* 0xff80000030b27808 */ /* 0x000fe40004800000 */
[----:B---3--:R-:W-:Y:S01]  /*3f20*/  FSEL R170, R22, -INF , !P0 ;  /* 0xff80000016aa7808 */ /* 0x008fe20004000000 */
[----:B------:R-:W-:Y:S01]  /*3f30*/  FMUL.FTZ R22, R38, UR8 ;  /* 0x0000000826167c20 */ /* 0x000fe20008410000 */
[----:B------:R-:W-:Y:S01]  /*3f40*/  ISETP.GE.AND P0, PT, R4, R235, PT ;  /* 0x000000eb0400720c */ /* 0x000fe20003f06270 */
[----:B-----5:R-:W-:Y:S01]  /*3f50*/  FMUL.FTZ R9, R44, UR8 ;  /* 0x000000082c097c20 */ /* 0x020fe20008410000 */
[----:B------:R-:W-:Y:S01]  /*3f60*/  FSEL R172, R28, -INF , !P2 ;  /* 0xff8000001cac7808 */ /* 0x000fe20005000000 */
[----:B------:R-:W3:Y:S01]  /*3f70*/  MUFU.TANH R18, R18 ;  /* 0x0000001200127308 */ /* 0x000ee20000002400 */
[----:B------:R-:W-:Y:S02]  /*3f80*/  ISETP.LT.OR P0, PT, R4, R233, P0 ;  /* 0x000000e90400720c */ /* 0x000fe40000701670 */
[----:B------:R-:W-:-:S02]  /*3f90*/  ISETP.GE.AND P1, PT, R5, R234, PT ;  /* 0x000000ea0500720c */ /* 0x000fc40003f26270 */
[----:B------:R-:W-:Y:S01]  /*3fa0*/  ISETP.GE.AND P2, PT, R4, R237, PT ;  /* 0x000000ed0400720c */ /* 0x000fe20003f46270 */
[----:B-1----:R-:W-:Y:S01]  /*3fb0*/  VIADD R3, R0, 0x29 ;  /* 0x0000002900037836 */ /* 0x002fe20000000000 */
[----:B------:R-:W-:Y:S01]  /*3fc0*/  FSEL R169, R11, -INF , !P0 ;  /* 0xff8000000ba97808 */ /* 0x000fe20004000000 */
[----:B------:R1:W4:Y:S01]  /*3fd0*/  MUFU.TANH R14, R9 ;  /* 0x00000009000e7308 */ /* 0x0003220000002400 */
[----:B------:R-:W-:Y:S02]  /*3fe0*/  ISETP.LT.OR P1, PT, R5, R230, P1 ;  /* 0x000000e60500720c */ /* 0x000fe40000f21670 */
[----:B------:R-:W-:Y:S02]  /*3ff0*/  ISETP.GE.AND P0, PT, R3, R235, PT ;  /* 0x000000eb0300720c */ /* 0x000fe40003f06270 */
[----:B------:R-:W-:Y:S02]  /*4000*/  ISETP.LT.OR P2, PT, R4, R232, P2 ;  /* 0x000000e80400720c */ /* 0x000fe40001741670 */
[----:B------:R-:W-:-:S02]  /*4010*/  FSEL R173, R19, -INF , !P1 ;  /* 0xff80000013ad7808 */ /* 0x000fc40004800000 */
[----:B------:R-:W-:Y:S02]  /*4020*/  ISETP.LT.OR P0, PT, R3, R233, P0 ;  /* 0x000000e90300720c */ /* 0x000fe40000701670 */
[----:B------:R-:W-:Y:S02]  /*4030*/  ISETP.GE.AND P1, PT, R4, R234, PT ;  /* 0x000000ea0400720c */ /* 0x000fe40003f26270 */
[----:B------:R-:W-:Y:S02]  /*4040*/  FSEL R184, R17, -INF , !P2 ;  /* 0xff80000011b87808 */ /* 0x000fe40005000000 */
[----:B------:R-:W-:Y:S01]  /*4050*/  ISETP.GE.AND P2, PT, R3, R237, PT ;  /* 0x000000ed0300720c */ /* 0x000fe20003f46270 */
[----:B------:R5:W3:Y:S01]  /*4060*/  MUFU.TANH R17, R20 ;  /* 0x0000001400117308 */ /* 0x000ae20000002400 */
[----:B-1----:R-:W-:Y:S01]  /*4070*/  FMUL.FTZ R9, R45, UR8 ;  /* 0x000000082d097c20 */ /* 0x002fe20008410000 */
[----:B------:R-:W-:Y:S02]  /*4080*/  FSEL R171, R12, -INF , !P0 ;  /* 0xff8000000cab7808 */ /* 0x000fe40004000000 */
[----:B------:R-:W-:-:S02]  /*4090*/  ISETP.LT.OR P1, PT, R4, R230, P1 ;  /* 0x000000e60400720c */ /* 0x000fc40000f21670 */
[----:B------:R-:W-:Y:S02]  /*40a0*/  PLOP3.LUT P0, PT, PT, PT, UP0, 0x80, 0x0 ;  /* 0x000000000000781c */ /* 0x000fe40003f0f008 */
[C---:B------:R-:W-:Y:S01]  /*40b0*/  ISETP.LT.OR P2, PT, R3.reuse, R232, P2 ;  /* 0x000000e80300720c */ /* 0x040fe20001741670 */
[----:B------:R1:W1:Y:S01]  /*40c0*/  MUFU.TANH R19, R9 ;  /* 0x0000000900137308 */ /* 0x0002620000002400 */
[----:B------:R-:W-:Y:S02]  /*40d0*/  FSEL R174, R10, -INF , !P1 ;  /* 0xff8000000aae7808 */ /* 0x000fe40004800000 */
[----:B------:R-:W-:Y:S02]  /*40e0*/  ISETP.GE.AND P1, PT, R3, R234, PT ;  /* 0x000000ea0300720c */ /* 0x000fe40003f26270 */
[----:B--2---:R-:W-:Y:S02]  /*40f0*/  FSEL R185, R13, -INF , !P2 ;  /* 0xff8000000db97808 */ /* 0x004fe40005000000 */
[----:B------:R-:W-:Y:S01]  /*4100*/  ISETP.GE.AND P2, PT, R8, R237, PT ;  /* 0x000000ed0800720c */ /* 0x000fe20003f46270 */
[----:B-----5:R-:W-:Y:S01]  /*4110*/  FMUL.FTZ R20, R36, UR8 ;  /* 0x0000000824147c20 */ /* 0x020fe20008410000 */
[----:B------:R-:W-:-:S02]  /*4120*/  ISETP.LT.OR P1, PT, R3, R230, P1 ;  /* 0x000000e60300720c */ /* 0x000fc40000f21670 */
[C---:B------:R-:W-:Y:S02]  /*4130*/  ISETP.LT.OR P2, PT, R8.reuse, R232, P2 ;  /* 0x000000e80800720c */ /* 0x040fe40001741670 */
[----:B------:R-:W-:Y:S02]  /*4140*/  FSEL R176, R15, -INF , !P1 ;  /* 0xff8000000fb07808 */ /* 0x000fe40004800000 */
[----:B------:R-:W-:Y:S02]  /*4150*/  P2R R15, PR, RZ, 0x4 ;  /* 0x00000004ff0f7803 */ /* 0x000fe40000000000 */
[----:B------:R-:W-:Y:S01]  /*4160*/  ISETP.GE.AND P2, PT, R8, R235, PT ;  /* 0x000000eb0800720c */ /* 0x000fe20003f46270 */
[----:B-1-34-:R-:W-:-:S12]  /*4170*/  @!P0 BRA `(.L_x_835) ;  /* 0x0000000000608947 */ /* 0x01afd80003800000 */
[----:B------:R-:W-:-:S04]  /*4180*/  UIADD3 UR7, UR25, -0x2, URZ ;  /* 0xfffffffe19077890 */ /* 0x000fc8000fffe03f */
[----:B------:R-:W-:Y:S02]  /*4190*/  USHF.R.S32.HI UR6, URZ, 0x1f, UR7 ;  /* 0x0000001f3f067899 */ /* 0x000fe40008011407 */
[----:B------:R-:W-:Y:S01]  /*41a0*/  UIMAD UR5, UR20, UR7, URZ ;  /* 0x00000007140572a4 */ /* 0x000fe2000f8e023f */
[----:B------:R-:W-:-:S03]  /*41b0*/  IMAD.U32 R9, RZ, RZ, UR7 ;  /* 0x00000007ff097e24 */ /* 0x000fc6000f8e00ff */
[----:B------:R-:W-:Y:S01]  /*41c0*/  UIMAD UR5, UR6, UR21, UR5 ;  /* 0x00000015060572a4 */ /* 0x000fe2000f8e0205 */
[----:B------:R-:W-:Y:S02]  /*41d0*/  IMAD.WIDE.U32 R12, R9, UR21, R146 ;  /* 0x00000015090c7c25 */ /* 0x000fe4000f8e0092 */
[----:B------:R-:W-:-:S03]  /*41e0*/  ULDC.64 UR6, c[0x0][0x218] ;  /* 0x0000860000067ab9 */ /* 0x000fc60000000a00 */
[----:B------:R-:W-:Y:S01]  /*41f0*/  VIADD R9, R13, UR5 ;  /* 0x000000050d097c36 */ /* 0x000fe20008000000 */
[----:B------:R-:W-:Y:S01]  /*4200*/  LEA R10, P1, R12, UR6, 0x1 ;  /* 0x000000060c0a7c11 */ /* 0x000fe2000f8208ff */
[----:B------:R-:W-:-:S03]  /*4210*/  IMAD.U32 R13, RZ, RZ, UR31 ;  /* 0x0000001fff0d7e24 */ /* 0x000fc6000f8e00ff */
[----:B------:R-:W-:Y:S02]  /*4220*/  LEA.HI.X R11, R12, UR7, R9, 0x1, P1 ;  /* 0x000000070c0b7c11 */ /* 0x000fe400088f0c09 */
[----:B------:R-:W-:-:S03]  /*4230*/  MOV R9, UR32 ;  /* 0x0000002000097c02 */ /* 0x000fc60008000f00 */
[----:B------:R-:W-:Y:S01]  /*4240*/  @!PT LDS RZ, [RZ] ;  /* 0x00000000fffff984 */ /* 0x000fe20000000800 */
[----:B------:R-:W-:Y:S01]  /*4250*/  @!PT LDS RZ, [RZ] ;  /* 0x00000000fffff984 */ /* 0x000fe20000000800 */
[----:B------:R-:W-:Y:S01]  /*4260*/  @!PT LDS RZ, [RZ] ;  /* 0x00000000fffff984 */ /* 0x000fe20000000800 */
[----:B------:R1:W-:Y:S01]  /*4270*/  LDGSTS.E.BYPASS.LTC128B.128 [R238+0x6000], desc[UR18][R10.64] ;  /* 0x060000000aee7fae */ /* 0x0003e2000b901d52 */
[----:B------:R-:W-:-:S03]  /*4280*/  LEA R12, P1, R9, R10, 0x1 ;  /* 0x0000000a090c7211 */ /* 0x000fc600078208ff */
[----:B------:R1:W-:Y:S01]  /*4290*/  LDGSTS.E.BYPASS.LTC128B.128 [R238+0x7000], desc[UR18][R10.64+0x40] ;  /* 0x070000400aee7fae */ /* 0x0003e2000b901d52 */
[----:B------:R-:W-:-:S03]  /*42a0*/  LEA.HI.X R13, R9, R11, R13, 0x1, P1 ;  /* 0x0000000b090d7211 */ /* 0x000fc600008f0c0d */
[----:B------:R1:W-:Y:S04]  /*42b0*/  LDGSTS.E.BYPASS.LTC128B.128 [R238+0x8000], desc[UR18][R10.64+0x80] ;  /* 0x080000800aee7fae */ /* 0x0003e8000b901d52 */
[----:B------:R1:W-:Y:S04]  /*42c0*/  LDGSTS.E.BYPASS.LTC128B.128 [R238+0x6800], desc[UR18][R12.64] ;  /* 0x068000000cee7fae */ /* 0x0003e8000b901d52 */
[----:B------:R1:W-:Y:S04]  /*42d0*/  LDGSTS.E.BYPASS.LTC128B.128 [R238+0x7800], desc[UR18][R12.64+0x40] ;  /* 0x078000400cee7fae */ /* 0x0003e8000b901d52 */
[----:B------:R1:W-:Y:S04]  /*42e0*/  LDGSTS.E.BYPASS.LTC128B.128 [R238+0x8800], desc[UR18][R12.64+0x80] ;  /* 0x088000800cee7fae */ /* 0x0003e8000b901d52 */
[----:B------:R-:W0:Y:S02]  /*42f0*/  LDGDEPBAR ;  /* 0x00000000000079af */ /* 0x000e240000000000 */
.L_x_835:
[----:B------:R-:W-:Y:S01]  /*4300*/  ISETP.LT.OR P2, PT, R8, R233, P2 ;  /* 0x000000e90800720c */ /* 0x000fe20001741670 */
[----:B------:R-:W-:Y:S01]  /*4310*/  FMUL.FTZ R9, R56, UR8 ;  /* 0x0000000838097c20 */ /* 0x000fe20008410000 */
[C---:B------:R-:W-:Y:S01]  /*4320*/  VIADD R24, R0.reuse, 0x31 ;  /* 0x0000003100187836 */ /* 0x040fe20000000000 */
[----:B------:R-:W-:Y:S01]  /*4330*/  ISETP.NE.AND P1, PT, R15, RZ, PT ;  /* 0x000000ff0f00720c */ /* 0x000fe20003f25270 */
[C---:B------:R-:W-:Y:S01]  /*4340*/  VIADD R26, R0.reuse, 0x38 ;  /* 0x00000038001a7836 */ /* 0x040fe20000000000 */
[----:B------:R-:W-:Y:S01]  /*4350*/  FSEL R204, R17, -INF , !P2 ;  /* 0xff80000011cc7808 */ /* 0x000fe20005000000 */
[----:B-1----:R1:W-:Y:S01]  /*4360*/  MUFU.TANH R13, R9 ;  /* 0x00000009000d7308 */ /* 0x0023e20000002400 */
[----:B------:R-:W-:Y:S01]  /*4370*/  VIADD R17, R0, 0x39 ;  /* 0x0000003900117836 */ /* 0x000fe20000000000 */
[----:B------:R-:W-:Y:S01]  /*4380*/  FMNMX.FTZ R0, R61, R50, !PT ;  /* 0x000000323d007209 */ /* 0x000fe20007810000 */
[----:B------:R-:W-:Y:S01]  /*4390*/  FMUL.FTZ R10, R57, UR8 ;  /* 0x00000008390a7c20 */ /* 0x000fe20008410000 */
[----:B------:R-:W-:Y:S01]  /*43a0*/  FSEL R179, R14, -INF , !P1 ;  /* 0xff8000000eb37808 */ /* 0x000fe20004800000 */
[----:B------:R-:W-:Y:S01]  /*43b0*/  ULDC UR26, c[0x0][0x2ec] ;  /* 0x0000bb00001a7ab9 */ /* 0x000fe20000000800 */
[----:B------:R-:W-:-:S02]  /*43c0*/  FMNMX.FTZ R0, R49, R0, !PT ;  /* 0x0000000031007209 */ /* 0x000fc40007810000 */
[----:B------:R2:W-:Y:S01]  /*43d0*/  MUFU.TANH R14, R10 ;  /* 0x0000000a000e7308 */ /* 0x0005e20000002400 */
[----:B------:R-:W-:Y:S02]  /*43e0*/  ISETP.GE.AND P1, PT, R8, R234, PT ;  /* 0x000000ea0800720c */ /* 0x000fe40003f26270 */
[----:B------:R-:W-:Y:S02]  /*43f0*/  FMNMX.FTZ R0, R52, R0, !PT ;  /* 0x0000000034007209 */ /* 0x000fe40007810000 */
[----:B------:R-:W-:Y:S02]  /*4400*/  ISETP.GE.AND P2, PT, R24, R237, PT ;  /* 0x000000ed1800720c */ /* 0x000fe40003f46270 */
[----:B------:R-:W-:Y:S01]  /*4410*/  FMNMX.FTZ R0, R101, R0, !PT ;  /* 0x0000000065007209 */ /* 0x000fe20007810000 */
[----:B------:R-:W3:Y:S01]  /*4420*/  MUFU.TANH R11, R16 ;  /* 0x00000010000b7308 */ /* 0x000ee20000002400 */
[----:B-1----:R-:W-:Y:S02]  /*4430*/  FMNMX.FTZ R9, R60, R71, !PT ;  /* 0x000000473c097209 */ /* 0x002fe40007810000 */
[----:B------:R-:W-:-:S02]  /*4440*/  FMNMX.FTZ R0, R100, R0, !PT ;  /* 0x0000000064007209 */ /* 0x000fc40007810000 */
[----:B------:R-:W-:Y:S02]  /*4450*/  FMNMX.FTZ R9, R80, R9, !PT ;  /* 0x0000000950097209 */ /* 0x000fe40007810000 */
[----:B------:R-:W-:Y:S01]  /*4460*/  FMNMX.FTZ R0, R32, R0, !PT ;  /* 0x0000000020007209 */ /* 0x000fe20007810000 */
[----:B------:R-:W1:Y:S01]  /*4470*/  MUFU.TANH R12, R20 ;  /* 0x00000014000c7308 */ /* 0x000e620000002400 */
[----:B------:R-:W-:Y:S02]  /*4480*/  FMNMX.FTZ R9, R75, R9, !PT ;  /* 0x000000094b097209 */ /* 0x000fe40007810000 */
[----:B------:R-:W-:Y:S02]  /*4490*/  FMNMX.FTZ R0, R33, R0, !PT ;  /* 0x0000000021007209 */ /* 0x000fe40007810000 */
[----:B------:R-:W-:Y:S02]  /*44a0*/  FMNMX.FTZ R9, R64, R9, !PT ;  /* 0x0000000940097209 */ /* 0x000fe40007810000 */
[----:B------:R-:W-:Y:S01]  /*44b0*/  ISETP.LT.OR P1, PT, R8, R230, P1 ;  /* 0x000000e60800720c */ /* 0x000fe20000f21670 */
[----:B------:R-:W-:Y:S01]  /*44c0*/  MUFU.TANH R16, R23 ;  /* 0x0000001700107308 */ /* 0x000fe20000002400 */
[----:B------:R-:W-:-:S02]  /*44d0*/  FMNMX.FTZ R9, R29, R9, !PT ;  /* 0x000000091d097209 */ /* 0x000fc40007810000 */
[----:B------:R-:W-:Y:S02]  /*44e0*/  ISETP.LT.OR P2, PT, R24, R232, P2 ;  /* 0x000000e81800720c */ /* 0x000fe40001741670 */
[----:B------:R-:W-:Y:S02]  /*44f0*/  FMNMX.FTZ R9, R30, R9, !PT ;  /* 0x000000091e097209 */ /* 0x000fe40007810000 */
[----:B------:R-:W-:Y:S01]  /*4500*/  FSEL R205, R18, -INF , !P1 ;  /* 0xff80000012cd7808 */ /* 0x000fe20004800000 */
[----:B------:R-:W-:Y:S01]  /*4510*/  MUFU.TANH R15, R22 ;  /* 0x00000016000f7308 */ /* 0x000fe20000002400 */
[----:B------:R-:W-:Y:S02]  /*4520*/  FMNMX.FTZ R9, R31, R9, !PT ;  /* 0x000000091f097209 */ /* 0x000fe40007810000 */
[----:B------:R-:W-:Y:S02]  /*4530*/  FSEL R177, R19, -INF , !P2 ;  /* 0xff80000013b17808 */ /* 0x000fe40005000000 */
[----:B--2---:R-:W-:-:S02]  /*4540*/  FMNMX.FTZ R10, R168, R9, !PT ;  /* 0x00000009a80a7209 */ /* 0x004fc40007810000 */
[----:B------:R-:W-:Y:S02]  /*4550*/  FMNMX.FTZ R9, R172, R0, !PT ;  /* 0x00000000ac097209 */ /* 0x000fe40007810000 */
[----:B------:R-:W-:Y:S02]  /*4560*/  FMNMX.FTZ R0, R68, R62, !PT ;  /* 0x0000003e44007209 */ /* 0x000fe40007810000 */
[----:B------:R-:W-:Y:S02]  /*4570*/  ISETP.GE.AND P1, PT, R26, R237, PT ;  /* 0x000000ed1a00720c */ /* 0x000fe40003f26270 */
[----:B------:R-:W-:Y:S02]  /*4580*/  FMNMX.FTZ R0, R63, R0, !PT ;  /* 0x000000003f007209 */ /* 0x000fe40007810000 */
[----:B------:R-:W-:Y:S02]  /*4590*/  ISETP.GE.AND P2, PT, R24, R235, PT ;  /* 0x000000eb1800720c */ /* 0x000fe40003f46270 */
[----:B------:R-:W-:-:S02]  /*45a0*/  FMNMX.FTZ R0, R53, R0, !PT ;  /* 0x0000000035007209 */ /* 0x000fc40007810000 */
[----:B------:R-:W-:Y:S02]  /*45b0*/  FMNMX.FTZ R10, R178, R10, !PT ;  /* 0x0000000ab20a7209 */ /* 0x000fe40007810000 */
[----:B------:R-:W-:Y:S02]  /*45c0*/  FMNMX.FTZ R0, R107, R0, !PT ;  /* 0x000000006b007209 */ /* 0x000fe40007810000 */
[----:B------:R-:W-:Y:S02]  /*45d0*/  ISETP.LT.OR P1, PT, R26, R232, P1 ;  /* 0x000000e81a00720c */ /* 0x000fe40000f21670 */
[----:B------:R-:W-:Y:S02]  /*45e0*/  FMNMX.FTZ R0, R136, R0, !PT ;  /* 0x0000000088007209 */ /* 0x000fe40007810000 */
[----:B------:R-:W-:Y:S02]  /*45f0*/  ISETP.LT.OR P2, PT, R24, R233, P2 ;  /* 0x000000e91800720c */ /* 0x000fe40001741670 */
[----:B------:R-:W-:-:S02]  /*4600*/  FMNMX.FTZ R10, R184, R10, !PT ;  /* 0x0000000ab80a7209 */ /* 0x000fc40007810000 */
[----:B------:R-:W-:Y:S02]  /*4610*/  FMNMX.FTZ R9, R170, R9, !PT ;  /* 0x00000009aa097209 */ /* 0x000fe40007810000 */
[----:B------:R-:W-:Y:S02]  /*4620*/  FMNMX.FTZ R0, R34, R0, !PT ;  /* 0x0000000022007209 */ /* 0x000fe40007810000 */
[----:B---3--:R-:W-:Y:S02]  /*4630*/  FSEL R218, R11, -INF , !P2 ;  /* 0xff8000000bda7808 */ /* 0x008fe40005000000 */
[----:B------:R-:W-:Y:S01]  /*4640*/  FSEL R186, R13, -INF , !P1 ;  /* 0xff8000000dba7808 */ /* 0x000fe20004800000 */
[----:B------:R-:W2:Y:S01]  /*4650*/  MUFU.TANH R11, R21 ;  /* 0x00000015000b7308 */ /* 0x000ea20000002400 */
[----:B------:R-:W-:Y:S02]  /*4660*/  ISETP.GE.AND P1, PT, R17, R237, PT ;  /* 0x000000ed1100720c */ /* 0x000fe40003f26270 */
[----:B------:R-:W-:-:S02]  /*4670*/  FMNMX.FTZ R10, R185, R10, !PT ;  /* 0x0000000ab90a7209 */ /* 0x000fc40007810000 */
[----:B------:R-:W-:Y:S02]  /*4680*/  FMNMX.FTZ R9, R169, R9, !PT ;  /* 0x00000009a9097209 */ /* 0x000fe40007810000 */
[----:B------:R-:W-:Y:S01]  /*4690*/  FMNMX.FTZ R0, R106, R0, !PT ;  /* 0x000000006a007209 */ /* 0x000fe20007810000 */
[----:B------:R-:W3:Y:S01]  /*46a0*/  MUFU.TANH R13, R25 ;  /* 0x00000019000d7308 */ /* 0x000ee20000002400 */
[----:B------:R-:W-:Y:S02]  /*46b0*/  ISETP.GE.AND P2, PT, R26, R235, PT ;  /* 0x000000eb1a00720c */ /* 0x000fe40003f46270 */
[----:B------:R-:W-:Y:S02]  /*46c0*/  ISETP.LT.OR P1, PT, R17, R232, P1 ;  /* 0x000000e81100720c */ /* 0x000fe40000f21670 */
[----:B------:R-:W-:Y:S02]  /*46d0*/  FMNMX.FTZ R10, R179, R10, !PT ;  /* 0x0000000ab30a7209 */ /* 0x000fe40007810000 */
[----:B------:R-:W-:-:S02]  /*46e0*/  FMNMX.FTZ R9, R171, R9, !PT ;  /* 0x00000009ab097209 */ /* 0x000fc40007810000 */
[----:B------:R-:W-:Y:S02]  /*46f0*/  FMNMX.FTZ R0, R175, R0, !PT ;  /* 0x00000000af007209 */ /* 0x000fe40007810000 */
[----:B------:R-:W-:Y:S02]  /*4700*/  ISETP.LT.OR P2, PT, R26, R233, P2 ;  /* 0x000000e91a00720c */ /* 0x000fe40001741670 */
[----:B------:R-:W-:Y:S02]  /*4710*/  FSEL R208, R14, -INF , !P1 ;  /* 0xff8000000ed07808 */ /* 0x000fe40004800000 */
[----:B------:R-:W-:Y:S01]  /*4720*/  FMNMX.FTZ R105, R177, R10, !PT ;  /* 0x0000000ab1697209 */ /* 0x000fe20007810000 */
[----:B------:R-:W-:Y:S01]  /*4730*/  FMUL.FTZ R10, R55, UR8 ;  /* 0x00000008370a7c20 */ /* 0x000fe20008410000 */
[----:B------:R-:W-:Y:S01]  /*4740*/  ISETP.GE.AND P1, PT, R17, R235, PT ;  /* 0x000000eb1100720c */ /* 0x000fe20003f26270 */
[----:B------:R-:W4:Y:S01]  /*4750*/  MUFU.TANH R14, R51 ;  /* 0x00000033000e7308 */ /* 0x000f220000002400 */
[----:B------:R-:W-:-:S02]  /*4760*/  FMNMX.FTZ R9, R204, R9, !PT ;  /* 0x00000009cc097209 */ /* 0x000fc40007810000 */
[----:B------:R-:W-:Y:S02]  /*4770*/  FMNMX.FTZ R0, R173, R0, !PT ;  /* 0x00000000ad007209 */ /* 0x000fe40007810000 */
[----:B-1----:R-:W-:Y:S02]  /*4780*/  FSEL R217, R12, -INF , !P2 ;  /* 0xff8000000cd97808 */ /* 0x002fe40005000000 */
[----:B------:R-:W-:Y:S02]  /*4790*/  FMNMX.FTZ R105, R186, R105, !PT ;  /* 0x00000069ba697209 */ /* 0x000fe40007810000 */
[----:B------:R-:W-:Y:S02]  /*47a0*/  ISETP.GE.AND P2, PT, R24, R234, PT ;  /* 0x000000ea1800720c */ /* 0x000fe40003f46270 */
[----:B------:R-:W-:Y:S02]  /*47b0*/  ISETP.LT.OR P1, PT, R17, R233, P1 ;  /* 0x000000e91100720c */ /* 0x000fe40000f21670 */
[----:B------:R-:W-:Y:S01]  /*47c0*/  FMNMX.FTZ R103, R218, R9, !PT ;  /* 0x00000009da677209 */ /* 0x000fe20007810000 */
[----:B------:R-:W-:Y:S01]  /*47d0*/  FMUL.FTZ R9, R54, UR8 ;  /* 0x0000000836097c20 */ /* 0x000fe20008410000 */
[----:B------:R-:W-:-:S02]  /*47e0*/  FMNMX.FTZ R0, R174, R0, !PT ;  /* 0x00000000ae007209 */ /* 0x000fc40007810000 */
[----:B------:R-:W-:Y:S02]  /*47f0*/  FMNMX.FTZ R105, R208, R105, !PT ;  /* 0x00000069d0697209 */ /* 0x000fe40007810000 */
[----:B--2---:R-:W-:Y:S02]  /*4800*/  FSEL R213, R11, -INF , !P1 ;  /* 0xff8000000bd57808 */ /* 0x004fe40004800000 */
[----:B------:R-:W-:Y:S01]  /*4810*/  FMNMX.FTZ R103, R217, R103, !PT ;  /* 0x00000067d9677209 */ /* 0x000fe20007810000 */
[----:B------:R-:W1:Y:S01]  /*4820*/  SHFL.BFLY PT, R11, R105, 0x2, 0x1f ;  /* 0x0c401f00690b7f89 */ /* 0x000e6200000e0000 */
[----:B------:R-:W-:Y:S02]  /*4830*/  ISETP.LT.OR P2, PT, R24, R230, P2 ;  /* 0x000000e61800720c */ /* 0x000fe40001741670 */
[----:B------:R-:W-:Y:S02]  /*4840*/  ISETP.GE.AND P1, PT, R26, R234, PT ;  /* 0x000000ea1a00720c */ /* 0x000fe40003f26270 */
[----:B------:R-:W-:-:S02]  /*4850*/  FMNMX.FTZ R0, R176, R0, !PT ;  /* 0x00000000b0007209 */ /* 0x000fc40007810000 */
[----:B------:R-:W-:Y:S02]  /*4860*/  FMNMX.FTZ R103, R213, R103, !PT ;  /* 0x00000067d5677209 */ /* 0x000fe40007810000 */
[----:B------:R-:W-:Y:S02]  /*4870*/  FSEL R214, R16, -INF , !P2 ;  /* 0xff80000010d67808 */ /* 0x000fe40005000000 */
[----:B------:R-:W-:Y:S01]  /*4880*/  ISETP.GE.AND P2, PT, R17, R234, PT ;  /* 0x000000ea1100720c */ /* 0x000fe20003f46270 */
[----:B------:R-:W2:Y:S01]  /*4890*/  SHFL.BFLY PT, R12, R103, 0x2, 0x1f ;  /* 0x0c401f00670c7f89 */ /* 0x000ea200000e0000 */
[----:B------:R-:W-:Y:S01]  /*48a0*/  ISETP.LT.OR P1, PT, R26, R230, P1 ;  /* 0x000000e61a00720c */ /* 0x000fe20000f21670 */
[----:B------:R5:W4:Y:S01]  /*48b0*/  MUFU.TANH R16, R9 ;  /* 0x0000000900107308 */ /* 0x000b220000002400 */
[----:B------:R-:W-:Y:S02]  /*48c0*/  FMNMX.FTZ R0, R205, R0, !PT ;  /* 0x00000000cd007209 */ /* 0x000fe40007810000 */
[----:B------:R-:W-:-:S02]  /*48d0*/  ISETP.LT.OR P2, PT, R17, R230, P2 ;  /* 0x000000e61100720c */ /* 0x000fc40001741670 */
[----:B------:R-:W-:Y:S02]  /*48e0*/  FSEL R215, R15, -INF , !P1 ;  /* 0xff8000000fd77808 */ /* 0x000fe40004800000 */
[----:B------:R-:W-:Y:S02]  /*48f0*/  FMNMX.FTZ R0, R214, R0, !PT ;  /* 0x00000000d6007209 */ /* 0x000fe40007810000 */
[----:B---3--:R-:W-:Y:S02]  /*4900*/  FSEL R216, R13, -INF , !P2 ;  /* 0xff8000000dd87808 */ /* 0x008fe40005000000 */
[----:B------:R-:W-:Y:S01]  /*4910*/  FMNMX.FTZ R0, R215, R0, !PT ;  /* 0x00000000d7007209 */ /* 0x000fe20007810000 */
[----:B------:R3:W4:Y:S01]  /*4920*/  MUFU.TANH R13, R10 ;  /* 0x0000000a000d7308 */ /* 0x0007220000002400 */
[----:B------:R-:W-:Y:S02]  /*4930*/  ISETP.GE.AND P2, PT, R6, R236, PT ;  /* 0x000000ec0600720c */ /* 0x000fe40003f46270 */
[----:B------:R-:W-:-:S02]  /*4940*/  FMNMX.FTZ R0, R216, R0, !PT ;  /* 0x00000000d8007209 */ /* 0x000fc40007810000 */
[----:B-1----:R-:W-:Y:S02]  /*4950*/  FMNMX.FTZ R105, R105, R11, !PT ;  /* 0x0000000b69697209 */ /* 0x002fe40007810000 */
[----:B------:R-:W-:Y:S01]  /*4960*/  FSEL R72, R92, -INF , !P4 ;  /* 0xff8000005c487808 */ /* 0x000fe20006000000 */
[----:B------:R-:W1:Y:S01]  /*4970*/  SHFL.BFLY PT, R102, R0, 0x2, 0x1f ;  /* 0x0c401f0000667f89 */ /* 0x000e6200000e0000 */
[----:B------:R-:W-:Y:S02]  /*4980*/  ISETP.GE.AND P4, PT, R3, R236, PT ;  /* 0x000000ec0300720c */ /* 0x000fe40003f86270 */
[-C--:B------:R-:W-:Y:S01]  /*4990*/  ISETP.LT.OR P2, PT, R6, R231.reuse, P2 ;  /* 0x000000e70600720c */ /* 0x080fe20001741670 */
[----:B------:R-:W-:Y:S01]  /*49a0*/  FMUL.FTZ R6, R42, UR8 ;  /* 0x000000082a067c20 */ /* 0x000fe20008410000 */
[----:B--2---:R-:W-:Y:S01]  /*49b0*/  FMNMX.FTZ R103, R103, R12, !PT ;  /* 0x0000000c67677209 */ /* 0x004fe20007810000 */
[----:B-----5:R-:W2:Y:S01]  /*49c0*/  SHFL.BFLY PT, R9, R105, 0x1, 0x1f ;  /* 0x0c201f0069097f89 */ /* 0x020ea200000e0000 */
[----:B------:R-:W-:Y:S01]  /*49d0*/  ISETP.LT.OR P4, PT, R3, R231, P4 ;  /* 0x000000e70300720c */ /* 0x000fe20002781670 */
[----:B------:R5:W2:Y:S01]  /*49e0*/  MUFU.TANH R15, R6 ;  /* 0x00000006000f7308 */ /* 0x000aa20000002400 */
[----:B------:R-:W-:-:S02]  /*49f0*/  FMNMX.FTZ R3, R82, R83, !PT ;  /* 0x0000005352037209 */ /* 0x000fc40007810000 */
[----:B---3--:R-:W-:Y:S02]  /*4a00*/  FSEL R10, R94, -INF , !P6 ;  /* 0xff8000005e0a7808 */ /* 0x008fe40007000000 */
[----:B------:R-:W-:Y:S02]  /*4a10*/  FMNMX.FTZ R3, R81, R3, !PT ;  /* 0x0000000351037209 */ /* 0x000fe40007810000 */
[----:B------:R-:W-:Y:S02]  /*4a20*/  FSEL R73, R93, -INF , !P5 ;  /* 0xff8000005d497808 */ /* 0x000fe40006800000 */
[----:B------:R-:W-:Y:S02]  /*4a30*/  FMNMX.FTZ R3, R10, R3, !PT ;  /* 0x000000030a037209 */ /* 0x000fe40007810000 */
[-C--:B------:R-:W-:Y:S02]  /*4a40*/  ISETP.GE.AND P1, PT, R7, R236.reuse, PT ;  /* 0x000000ec0700720c */ /* 0x080fe40003f26270 */
[----:B------:R-:W-:-:S02]  /*4a50*/  ISETP.GE.AND P6, PT, R5, R236, PT ;  /* 0x000000ec0500720c */ /* 0x000fc40003fc6270 */
[----:B------:R-:W-:Y:S01]  /*4a60*/  ISETP.LT.OR P1, PT, R7, R231, P1 ;  /* 0x000000e70700720c */ /* 0x000fe20000f21670 */
[----:B------:R-:W-:Y:S01]  /*4a70*/  FMUL.FTZ R7, R43, UR8 ;  /* 0x000000082b077c20 */ /* 0x000fe20008410000 */
[----:B-----5:R-:W3:Y:S01]  /*4a80*/  SHFL.BFLY PT, R6, R103, 0x1, 0x1f ;  /* 0x0c201f0067067f89 */ /* 0x020ee200000e0000 */
[----:B-1----:R-:W-:Y:S02]  /*4a90*/  FMNMX.FTZ R102, R0, R102, !PT ;  /* 0x0000006600667209 */ /* 0x002fe40007810000 */
[----:B------:R-:W-:Y:S01]  /*4aa0*/  FMNMX.FTZ R0, R73, R3, !PT ;  /* 0x0000000349007209 */ /* 0x000fe20007810000 */
[----:B------:R-:W1:Y:S01]  /*4ab0*/  MUFU.TANH R12, R7 ;  /* 0x00000007000c7308 */ /* 0x000e620000002400 */
[----:B------:R-:W-:Y:S02]  /*4ac0*/  FSEL R74, R86, -INF , !P3 ;  /* 0xff800000564a7808 */ /* 0x000fe40005800000 */
[----:B------:R-:W-:Y:S02]  /*4ad0*/  FMNMX.FTZ R0, R72, R0, !PT ;  /* 0x0000000048007209 */ /* 0x000fe40007810000 */
[----:B------:R-:W-:-:S02]  /*4ae0*/  ISETP.GE.AND P5, PT, R4, R236, PT ;  /* 0x000000ec0400720c */ /* 0x000fc40003fa6270 */
[-C--:B------:R-:W-:Y:S01]  /*4af0*/  ISETP.LT.OR P6, PT, R5, R231.reuse, P6 ;  /* 0x000000e70500720c */ /* 0x080fe200037c1670 */
[----:B------:R-:W-:Y:S01]  /*4b00*/  FMUL.FTZ R5, R46, UR8 ;  /* 0x000000082e057c20 */ /* 0x000fe20008410000 */
[----:B----4-:R-:W-:Y:S02]  /*4b10*/  FSEL R14, R14, -INF , !P1 ;  /* 0xff8000000e0e7808 */ /* 0x010fe40004800000 */
[----:B------:R-:W-:Y:S01]  /*4b20*/  FMNMX.FTZ R0, R74, R0, !PT ;  /* 0x000000004a007209 */ /* 0x000fe20007810000 */
[----:B------:R4:W5:Y:S01]  /*4b30*/  MUFU.TANH R11, R5 ;  /* 0x00000005000b7308 */ /* 0x0009620000002400 */
[----:B------:R-:W-:Y:S01]  /*4b40*/  ISETP.LT.OR P5, PT, R4, R231, P5 ;  /* 0x000000e70400720c */ /* 0x000fe20002fa1670 */
[----:B------:R-:W-:Y:S01]  /*4b50*/  FMUL.FTZ R4, R47, UR8 ;  /* 0x000000082f047c20 */ /* 0x000fe20008410000 */
[----:B------:R-:W-:Y:S02]  /*4b60*/  ISETP.GE.AND P3, PT, R8, R236, PT ;  /* 0x000000ec0800720c */ /* 0x000fe40003f66270 */
[----:B--2---:R-:W-:-:S02]  /*4b70*/  FMNMX.FTZ R105, R105, R9, !PT ;  /* 0x0000000969697209 */ /* 0x004fc40007810000 */
[----:B------:R-:W-:Y:S02]  /*4b80*/  FSEL R188, R16, -INF , !P2 ;  /* 0xff80000010bc7808 */ /* 0x000fe40005000000 */
[----:B------:R-:W-:Y:S01]  /*4b90*/  FMNMX.FTZ R0, R14, R0, !PT ;  /* 0x000000000e007209 */ /* 0x000fe20007810000 */
[----:B------:R-:W-:Y:S01]  /*4ba0*/  FMUL.FTZ R3, R105, UR26 ;  /* 0x0000001a69037c20 */ /* 0x000fe20008410000 */
[----:B------:R-:W-:Y:S02]  /*4bb0*/  ISETP.LT.OR P3, PT, R8, R231, P3 ;  /* 0x000000e70800720c */ /* 0x000fe40001f61670 */
[----:B------:R2:W5:Y:S01]  /*4bc0*/  MUFU.TANH R8, R4 ;  /* 0x0000000400087308 */ /* 0x0005620000002400 */
[----:B---3--:R-:W-:Y:S02]  /*4bd0*/  FMNMX.FTZ R103, R103, R6, !PT ;  /* 0x0000000667677209 */ /* 0x008fe40007810000 */
[----:B------:R-:W-:Y:S01]  /*4be0*/  FSETP.NEU.FTZ.AND P2, PT, R105, -INF , PT ;  /* 0xff8000006900780b */ /* 0x000fe20003f5d000 */
[----:B----4-:R-:W-:Y:S01]  /*4bf0*/  FMUL.FTZ R5, R59, UR8 ;  /* 0x000000083b057c20 */ /* 0x010fe20008410000 */
[----:B------:R-:W-:Y:S01]  /*4c00*/  FSEL R189, R13, -INF , !P6 ;  /* 0xff8000000dbd7808 */ /* 0x000fe20007000000 */
[----:B------:R-:W-:Y:S01]  /*4c10*/  FMUL.FTZ R13, R103, UR26 ;  /* 0x0000001a670d7c20 */ /* 0x000fe20008410000 */
[----:B------:R-:W-:Y:S01]  /*4c20*/  FMNMX.FTZ R0, R188, R0, !PT ;  /* 0x00000000bc007209 */ /* 0x000fe20007810000 */
[----:B------:R3:W-:Y:S01]  /*4c30*/  MUFU.TANH R6, R5 ;  /* 0x0000000500067308 */ /* 0x0007e20000002400 */
[----:B------:R-:W-:-:S02]  /*4c40*/  FSEL R3, R3, RZ, P2 ;  /* 0x000000ff03037208 */ /* 0x000fc40001000000 */
[----:B------:R-:W-:Y:S02]  /*4c50*/  FSEL R15, R15, -INF , !P5 ;  /* 0xff8000000f0f7808 */ /* 0x000fe40006800000 */
[----:B------:R-:W-:Y:S02]  /*4c60*/  FMNMX.FTZ R0, R189, R0, !PT ;  /* 0x00000000bd007209 */ /* 0x000fe40007810000 */
[----:B------:R-:W-:Y:S01]  /*4c70*/  FSETP.NEU.FTZ.AND P2, PT, R103, -INF , PT ;  /* 0xff8000006700780b */ /* 0x000fe20003f5d000 */
[----:B--2---:R-:W-:Y:S01]  /*4c80*/  FMUL.FTZ R4, R58, UR8 ;  /* 0x000000083a047c20 */ /* 0x004fe20008410000 */
[----:B------:R-:W-:Y:S02]  /*4c90*/  ISETP.GE.AND P1, PT, R24, R236, PT ;  /* 0x000000ec1800720c */ /* 0x000fe40003f26270 */
[----:B-1----:R-:W-:Y:S01]  /*4ca0*/  FSEL R211, R12, -INF , !P4 ;  /* 0xff8000000cd37808 */ /* 0x002fe20006000000 */
[----:B------:R1:W2:Y:S01]  /*4cb0*/  MUFU.TANH R7, R4 ;  /* 0x0000000400077308 */ /* 0x0002a20000002400 */
[----:B------:R-:W-:-:S02]  /*4cc0*/  FMNMX.FTZ R0, R15, R0, !PT ;  /* 0x000000000f007209 */ /* 0x000fc40007810000 */
[----:B------:R-:W-:Y:S01]  /*4cd0*/  FSEL R13, R13, RZ, P2 ;  /* 0x000000ff0d0d7208 */ /* 0x000fe20001000000 */
[----:B---3--:R-:W3:Y:S01]  /*4ce0*/  SHFL.BFLY PT, R5, R102, 0x1, 0x1f ;  /* 0x0c201f0066057f89 */ /* 0x008ee200000e0000 */
[-C--:B------:R-:W-:Y:S02]  /*4cf0*/  ISETP.LT.OR P1, PT, R24, R231.reuse, P1 ;  /* 0x000000e71800720c */ /* 0x080fe40000f21670 */
[C---:B------:R-:W-:Y:S02]  /*4d00*/  ISETP.GE.AND P2, PT, R26.reuse, R236, PT ;  /* 0x000000ec1a00720c */ /* 0x040fe40003f46270 */
[----:B-----5:R-:W-:Y:S02]  /*4d10*/  FSEL R212, R11, -INF , !P3 ;  /* 0xff8000000bd47808 */ /* 0x020fe40005800000 */
[----:B------:R-:W-:Y:S02]  /*4d20*/  FMNMX.FTZ R0, R211, R0, !PT ;  /* 0x00000000d3007209 */ /* 0x000fe40007810000 */
[----:B------:R-:W-:-:S02]  /*4d30*/  ISETP.LT.OR P2, PT, R26, R231, P2 ;  /* 0x000000e71a00720c */ /* 0x000fc40001741670 */
[C---:B------:R-:W-:Y:S01]  /*4d40*/  ISETP.GE.AND P3, PT, R17.reuse, R236, PT ;  /* 0x000000ec1100720c */ /* 0x040fe20003f66270 */
[----:B-1----:R-:W-:Y:S01]  /*4d50*/  FFMA.FTZ R4, R60, UR26, -R3 ;  /* 0x0000001a3c047c23 */ /* 0x002fe20008010803 */
[----:B------:R-:W-:Y:S02]  /*4d60*/  FSEL R207, R8, -INF , !P1 ;  /* 0xff80000008cf7808 */ /* 0x000fe40004800000 */
[----:B------:R-:W-:Y:S01]  /*4d70*/  FMNMX.FTZ R0, R212, R0, !PT ;  /* 0x00000000d4007209 */ /* 0x000fe20007810000 */
[----:B------:R1:W-:Y:S01]  /*4d80*/  MUFU.EX2 R197, R4 ;  /* 0x0000000400c57308 */ /* 0x0003e20000000800 */
[----:B------:R-:W-:Y:S02]  /*4d90*/  ISETP.LT.OR P3, PT, R17, R231, P3 ;  /* 0x000000e71100720c */ /* 0x000fe40001f61670 */
[----:B--2---:R-:W-:Y:S02]  /*4da0*/  FSEL R209, R7, -INF , !P2 ;  /* 0xff80000007d17808 */ /* 0x004fe40005000000 */
[----:B------:R-:W-:-:S02]  /*4db0*/  FMNMX.FTZ R0, R207, R0, !PT ;  /* 0x00000000cf007209 */ /* 0x000fc40007810000 */
[----:B------:R-:W-:Y:S02]  /*4dc0*/  FSEL R210, R6, -INF , !P3 ;  /* 0xff80000006d27808 */ /* 0x000fe40005800000 */
[----:B---3--:R-:W-:Y:S01]  /*4dd0*/  FMNMX.FTZ R102, R102, R5, !PT ;  /* 0x0000000566667209 */ /* 0x008fe20007810000 */
[----:B------:R-:W-:-:S03]  /*4de0*/  FFMA.FTZ R5, R49, UR26, -R13 ;  /* 0x0000001a31057c23 */ /* 0x000fc6000801080d */
[C---:B------:R-:W-:Y:S01]  /*4df0*/  FSETP.NEU.FTZ.AND P1, PT, R102.reuse, -INF , PT ;  /* 0xff8000006600780b */ /* 0x040fe20003f3d000 */
[----:B------:R2:W-:Y:S01]  /*4e00*/  MUFU.EX2 R196, R5 ;  /* 0x0000000500c47308 */ /* 0x0005e20000000800 */
[----:B------:R-:W-:Y:S01]  /*4e10*/  FMUL.FTZ R12, R102, UR26 ;  /* 0x0000001a660c7c20 */ /* 0x000fe20008410000 */
[----:B-1----:R-:W-:-:S04]  /*4e20*/  FFMA.FTZ R4, R61, UR26, -R13 ;  /* 0x0000001a3d047c23 */ /* 0x002fc8000801080d */
[----:B------:R-:W-:Y:S02]  /*4e30*/  FSEL R12, R12, RZ, P1 ;  /* 0x000000ff0c0c7208 */ /* 0x000fe40000800000 */
[----:B------:R1:W-:Y:S01]  /*4e40*/  MUFU.EX2 R181, R4 ;  /* 0x0000000400b57308 */ /* 0x0003e20000000800 */
[----:B--2---:R-:W-:Y:S02]  /*4e50*/  IMAD R5, R143, 0x20, R141 ;  /* 0x000000208f057824 */ /* 0x004fe400078e028d */
[----:B-1----:R-:W-:-:S05]  /*4e60*/  FFMA.FTZ R4, R50, UR26, -R13 ;  /* 0x0000001a32047c23 */ /* 0x002fca000801080d */
[----:B------:R1:W-:Y:S02]  /*4e70*/  MUFU.EX2 R180, R4 ;  /* 0x0000000400b47308 */ /* 0x0003e40000000800 */
[----:B-1----:R-:W-:Y:S01]  /*4e80*/  FMNMX.FTZ R4, R209, R0, !PT ;  /* 0x00000000d1047209 */ /* 0x002fe20007810000 */
[----:B------:R-:W-:-:S03]  /*4e90*/  FFMA.FTZ R0, R52, UR26, -R13 ;  /* 0x0000001a34007c23 */ /* 0x000fc6000801080d */
[----:B------:R-:W-:Y:S02]  /*4ea0*/  FMNMX.FTZ R4, R210, R4, !PT ;  /* 0x00000004d2047209 */ /* 0x000fe40007810000 */
[----:B------:R1:W-:Y:S03]  /*4eb0*/  MUFU.EX2 R28, R0 ;  /* 0x00000000001c7308 */ /* 0x0003e60000000800 */
[----:B------:R-:W2:Y:S01]  /*4ec0*/  SHFL.BFLY PT, R6, R4, 0x2, 0x1f ;  /* 0x0c401f0004067f89 */ /* 0x000ea200000e0000 */
        /* <DEDUP_REMOVED lines=10> */
[----:B------:R-:W5:Y:S02]  /*4f70*/  LDSM.16.MT88.4 R24, [R224+0xa000] ;  /* 0x00a00000e018783b */ /* 0x000f640000004200 */
[----:B------:R2:W-:Y:S02]  /*4f80*/  MUFU.EX2 R35, R2 ;  /* 0x0000000200237308 */ /* 0x0005e40000000800 */
[----:B------:R-:W-:Y:S04]  /*4f90*/  LDSM.16.MT88.4 R36, [R226+0xa000] ;  /* 0x00a00000e224783b */ /* 0x000fe80000004200 */
[----:B------:R-:W-:Y:S01]  /*4fa0*/  LDSM.16.MT88.4 R40, [R224+0xb000] ;  /* 0x00b00000e028783b */ /* 0x000fe20000004200 */
[----:B---3--:R-:W-:-:S03]  /*4fb0*/  FFMA.FTZ R0, R63, UR26, -R12 ;  /* 0x0000001a3f007c23 */ /* 0x008fc6000801080c */
[----:B------:R-:W-:Y:S01]  /*4fc0*/  LDSM.16.MT88.4 R48, [R226+0xb000] ;  /* 0x00b00000e230783b */ /* 0x000fe20000004200 */
[----:B----4-:R-:W-:Y:S01]  /*4fd0*/  F2FP.BF16.F32.PACK_AB R5, R183, R182 ;  /* 0x000000b6b705723e */ /* 0x010fe200000010ff */
        /* <DEDUP_REMOVED lines=8> */
[----:B--2---:R-:W-:-:S04]  /*5060*/  FFMA.FTZ R2, R80, UR26, -R3 ;  /* 0x0000001a50027c23 */ /* 0x004fc80008010803 */
[----:B------:R2:W-:Y:S02]  /*5070*/  MUFU.EX2 R198, R2 ;  /* 0x0000000200c67308 */ /* 0x0005e40000000800 */
[C---:B-1----:R-:W-:Y:S06]  /*5080*/  HMMA.16816.F32.BF16 R112, R4.reuse, R16, RZ ;  /* 0x000000100470723c */ /* 0x042fec00000418ff */
[C---:B-----5:R-:W-:Y:S06]  /*5090*/  HMMA.16816.F32.BF16 R108, R4.reuse, R20, RZ ;  /* 0x00000014046c723c */ /* 0x060fec00000418ff */
[----:B------:R-:W-:Y:S01]  /*50a0*/  HMMA.16816.F32.BF16 R96, R4, R24, RZ ;  /* 0x000000180460723c */ /* 0x000fe200000418ff */
[----:B--2---:R-:W-:Y:S01]  /*50b0*/  FFMA.FTZ R2, R75, UR26, -R3 ;  /* 0x0000001a4b027c23 */ /* 0x004fe20008010803 */
[----:B---3--:R-:W-:-:S04]  /*50c0*/  FMNMX.FTZ R104, R0, R8, !PT ;  /* 0x0000000800687209 */ /* 0x008fc80007810000 */
[C---:B------:R-:W-:Y:S01]  /*50d0*/  HMMA.16816.F32.BF16 R92, R4.reuse, R36, RZ ;  /* 0x00000024045c723c */ /* 0x040fe200000418ff */
[----:B------:R-:W-:Y:S01]  /*50e0*/  F2FP.BF16.F32.PACK_AB R8, R252, R197 ;  /* 0x000000c5fc08723e */ /* 0x000fe200000010ff */
[----:B------:R1:W-:Y:S01]  /*50f0*/  MUFU.EX2 R44, R2 ;  /* 0x00000002002c7308 */ /* 0x0003e20000000800 */
[C---:B------:R-:W-:Y:S01]  /*5100*/  FSETP.NEU.FTZ.AND P1, PT, R104.reuse, -INF , PT ;  /* 0xff8000006800780b */ /* 0x040fe20003f3d000 */
[----:B------:R-:W-:Y:S02]  /*5110*/  FMUL.FTZ R0, R104, UR26 ;  /* 0x0000001a68007c20 */ /* 0x000fe40008410000 */
[----:B------:R-:W-:Y:S03]  /*5120*/  HMMA.16816.F32.BF16 R88, R4, R40, RZ ;  /* 0x000000280458723c */ /* 0x000fe600000418ff */
[----:B------:R-:W-:-:S03]  /*5130*/  FSEL R0, R0, RZ, P1 ;  /* 0x000000ff00007208 */ /* 0x000fc60000800000 */
[C---:B------:R-:W-:Y:S06]  /*5140*/  HMMA.16816.F32.BF16 R84, R4.reuse, R48, RZ ;  /* 0x000000300454723c */ /* 0x040fec00000418ff */
[----:B------:R-:W-:Y:S01]  /*5150*/  HMMA.16816.F32.BF16 R76, R4, R22, RZ ;  /* 0x00000016044c723c */ /* 0x000fe200000418ff */
[----:B-1----:R-:W-:-:S04]  /*5160*/  FFMA.FTZ R2, R64, UR26, -R3 ;  /* 0x0000001a40027c23 */ /* 0x002fc80008010803 */
        /* <DEDUP_REMOVED lines=15> */
[----:B-1----:R-:W-:Y:S01]  /*5260*/  FFMA.FTZ R2, R10, UR26, -R0 ;  /* 0x0000001a0a027c23 */ /* 0x002fe20008010800 */
[----:B------:R-:W-:-:S05]  /*5270*/  F2FP.BF16.F32.PACK_AB R10, R44, R198 ;  /* 0x000000c62c0a723e */ /* 0x000fca00000010ff */
[----:B------:R1:W2:Y:S02]  /*5280*/  MUFU.EX2 R206, R2 ;  /* 0x0000000200ce7308 */ /* 0x0002a40000000800 */
[----:B-1----:R-:W-:Y:S01]  /*5290*/  FFMA.FTZ R2, R30, UR26, -R3 ;  /* 0x0000001a1e027c23 */ /* 0x002fe20008010803 */
[----:B--2---:R-:W-:-:S05]  /*52a0*/  F2FP.BF16.F32.PACK_AB R11, R206, R249 ;  /* 0x000000f9ce0b723e */ /* 0x004fca00000010ff */
[----:B------:R1:W-:Y:S02]  /*52b0*/  MUFU.EX2 R191, R2 ;  /* 0x0000000200bf7308 */ /* 0x0003e40000000800 */
[C---:B------:R-:W-:Y:S06]  /*52c0*/  HMMA.16816.F32.BF16 R124, R8.reuse, R20, RZ ;  /* 0x00000014087c723c */ /* 0x040fec00000418ff */
[C---:B------:R-:W-:Y:S01]  /*52d0*/  HMMA.16816.F32.BF16 R140, R8.reuse, R22, RZ ;  /* 0x00000016088c723c */ /* 0x040fe200000418ff */
[----:B------:R-:W2:Y:S05]  /*52e0*/  LDSM.16.MT88.4 R20, [R224+0x9400] ;  /* 0x00940000e014783b */ /* 0x000eaa0000004200 */
[----:B------:R-:W-:Y:S01]  /*52f0*/  HMMA.16816.F32.BF16 R120, R8, R24, RZ ;  /* 0x000000180878723c */ /* 0x000fe200000418ff */
[----:B-1----:R-:W-:-:S04]  /*5300*/  FFMA.FTZ R2, R31, UR26, -R3 ;  /* 0x0000001a1f027c23 */ /* 0x002fc80008010803 */
[----:B------:R1:W3:Y:S01]  /*5310*/  MUFU.EX2 R221, R2 ;  /* 0x0000000200dd7308 */ /* 0x0002e20000000800 */
[C---:B------:R-:W-:Y:S01]  /*5320*/  HMMA.16816.F32.BF16 R148, R8.reuse, R26, RZ ;  /* 0x0000001a0894723c */ /* 0x040fe200000418ff */
[----:B------:R-:W4:Y:S05]  /*5330*/  LDSM.16.MT88.4 R24, [R224+0xa400] ;  /* 0x00a40000e018783b */ /* 0x000f2a0000004200 */
[C---:B------:R-:W-:Y:S06]  /*5340*/  HMMA.16816.F32.BF16 R128, R8.reuse, R16, RZ ;  /* 0x000000100880723c */ /* 0x040fec00000418ff */
[----:B------:R-:W-:Y:S01]  /*5350*/  HMMA.16816.F32.BF16 R132, R8, R18, RZ ;  /* 0x000000120884723c */ /* 0x000fe200000418ff */
[----:B------:R-:W5:Y:S01]  /*5360*/  LDSM.16.MT88.4 R16, [R226+0x9400] ;  /* 0x00940000e210783b */ /* 0x000f620000004200 */
[----:B-1----:R-:W-:Y:S01]  /*5370*/  FFMA.FTZ R2, R101, UR26, -R13 ;  /* 0x0000001a65027c23 */ /* 0x002fe2000801080d */
[----:B------:R-:W-:-:S03]  /*5380*/  IMAD.MOV.U32 R101, RZ, RZ, R44 ;  /* 0x000000ffff657224 */ /* 0x000fc600078e002c */
[C---:B------:R-:W-:Y:S01]  /*5390*/  HMMA.16816.F32.BF16 R52, R8.reuse, R40, RZ ;  /* 0x000000280834723c */ /* 0x040fe200000418ff */
[----:B------:R-:W-:Y:S01]  /*53a0*/  LDSM.16.MT88.4 R44, [R226+0xb400] ;  /* 0x00b40000e22c783b */ /* 0x000fe20000004200 */
[----:B------:R1:W-:Y:S04]  /*53b0*/  MUFU.EX2 R251, R2 ;  /* 0x0000000200fb7308 */ /* 0x0003e80000000800 */
[C---:B------:R-:W-:Y:S06]  /*53c0*/  HMMA.16816.F32.BF16 R56, R8.reuse, R36, RZ ;  /* 0x000000240838723c */ /* 0x040fec00000418ff */
[C---:B------:R-:W-:Y:S06]  /*53d0*/  HMMA.16816.F32.BF16 R156, R8.reuse, R38, RZ ;  /* 0x00000026089c723c */ /* 0x040fec00000418ff */
[----:B------:R-:W-:Y:S01]  /*53e0*/  HMMA.16816.F32.BF16 R36, R8, R48, RZ ;  /* 0x000000300824723c */ /* 0x000fe200000418ff */
[----:B-1----:R-:W-:Y:S01]  /*53f0*/  FFMA.FTZ R2, R100, UR26, -R13 ;  /* 0x0000001a64027c23 */ /* 0x002fe2000801080d */
[----:B------:R-:W-:-:S03]  /*5400*/  IMAD.MOV.U32 R100, RZ, RZ, R35 ;  /* 0x000000ffff647224 */ /* 0x000fc600078e0023 */
[----:B------:R1:W-:Y:S01]  /*5410*/  MUFU.EX2 R220, R2 ;  /* 0x0000000200dc7308 */ /* 0x0003e20000000800 */
[C---:B------:R-:W-:Y:S01]  /*5420*/  HMMA.16816.F32.BF16 R160, R8.reuse, R42, RZ ;  /* 0x0000002a08a0723c */ /* 0x040fe200000418ff */
[----:B------:R-:W-:Y:S05]  /*5430*/  LDSM.16.MT88.4 R40, [R226+0x9800] ;  /* 0x00980000e228783b */ /* 0x000fea0000004200 */
[----:B------:R-:W-:Y:S01]  /*5440*/  HMMA.16816.F32.BF16 R164, R8, R50, RZ ;  /* 0x0000003208a4723c */ /* 0x000fe200000418ff */
[----:B------:R-:W-:Y:S06]  /*5450*/  LDSM.16.MT88.4 R48, [R224+0x9800] ;  /* 0x00980000e030783b */ /* 0x000fec0000004200 */
[----:B------:R-:W-:-:S02]  /*5460*/  F2FP.BF16.F32.PACK_AB R8, R219, R190 ;  /* 0x000000bedb08723e */ /* 0x000fc400000010ff */
[----:B---3--:R-:W-:Y:S01]  /*5470*/  F2FP.BF16.F32.PACK_AB R10, R221, R191 ;  /* 0x000000bfdd0a723e */ /* 0x008fe200000010ff */
[----:B-1----:R-:W-:-:S04]  /*5480*/  FFMA.FTZ R2, R32, UR26, -R13 ;  /* 0x0000001a20027c23 */ /* 0x002fc8000801080d */
[----:B------:R1:W-:Y:S02]  /*5490*/  MUFU.EX2 R4, R2 ;  /* 0x0000000200047308 */ /* 0x0003e40000000800 */
[----:B-1----:R-:W-:-:S06]  /*54a0*/  FFMA.FTZ R2, R33, UR26, -R13 ;  /* 0x0000001a21027c23 */ /* 0x002fcc000801080d */
[----:B------:R1:W-:Y:S02]  /*54b0*/  MUFU.EX2 R187, R2 ;  /* 0x0000000200bb7308 */ /* 0x0003e40000000800 */
[----:B-1----:R-:W-:Y:S01]  /*54c0*/  FFMA.FTZ R2, R107, UR26, -R12 ;  /* 0x0000001a6b027c23 */ /* 0x002fe2000801080c */
[----:B------:R-:W-:Y:S02]  /*54d0*/  IMAD.MOV.U32 R107, RZ, RZ, R28 ;  /* 0x000000ffff6b7224 */ /* 0x000fe400078e001c */
[----:B------:R-:W-:Y:S03]  /*54e0*/  LDSM.16.MT88.4 R28, [R226+0xa400] ;  /* 0x00a40000e21c783b */ /* 0x000fe60000004200 */
[----:B------:R1:W-:Y:S02]  /*54f0*/  MUFU.EX2 R244, R2 ;  /* 0x0000000200f47308 */ /* 0x0003e40000000800 */
[----:B-1----:R-:W-:-:S06]  /*5500*/  FFMA.FTZ R2, R136, UR26, -R12 ;  /* 0x0000001a88027c23 */ /* 0x002fcc000801080c */
[----:B------:R1:W3:Y:S02]  /*5510*/  MUFU.EX2 R247, R2 ;  /* 0x0000000200f77308 */ /* 0x0002e40000000800 */
[--C-:B-1----:R-:W-:Y:S01]  /*5520*/  FFMA.FTZ R2, R34, UR26, -R12.reuse ;  /* 0x0000001a22027c23 */ /* 0x102fe2000801080c */
[----:B---3--:R-:W-:Y:S01]  /*5530*/  F2FP.BF16.F32.PACK_AB R5, R247, R244 ;  /* 0x000000f4f705723e */ /* 0x008fe200000010ff */
[----:B------:R-:W1:Y:S04]  /*5540*/  LDSM.16.MT88.4 R32, [R224+0xb400] ;  /* 0x00b40000e020783b */ /* 0x000e680000004200 */
[----:B------:R3:W-:Y:S02]  /*5550*/  MUFU.EX2 R246, R2 ;  /* 0x0000000200f67308 */ /* 0x0007e40000000800 */
[----:B---3--:R-:W-:Y:S01]  /*5560*/  FFMA.FTZ R2, R106, UR26, -R12 ;  /* 0x0000001a6a027c23 */ /* 0x008fe2000801080c */
[----:B------:R-:W-:-:S02]  /*5570*/  MOV R106, R4 ;  /* 0x00000004006a7202 */ /* 0x000fc40000000f00 */
[----:B------:R-:W-:-:S03]  /*5580*/  F2FP.BF16.F32.PACK_AB R4, R220, R251 ;  /* 0x000000fbdc04723e */ /* 0x000fc600000010ff */
[----:B------:R3:W2:Y:S01]  /*5590*/  MUFU.EX2 R245, R2 ;  /* 0x0000000200f57308 */ /* 0x0006a20000000800 */
[----:B------:R-:W-:Y:S01]  /*55a0*/  F2FP.BF16.F32.PACK_AB R6, R187, R106 ;  /* 0x0000006abb06723e */ /* 0x000fe200000010ff */
[----:B---3--:R-:W-:Y:S01]  /*55b0*/  FFMA.FTZ R2, R73, UR26, -R0 ;  /* 0x0000001a49027c23 */ /* 0x008fe20008010800 */
[----:B--2---:R-:W-:-:S05]  /*55c0*/  F2FP.BF16.F32.PACK_AB R7, R245, R246 ;  /* 0x000000f6f507723e */ /* 0x004fca00000010ff */
[----:B------:R2:W-:Y:S02]  /*55d0*/  MUFU.EX2 R202, R2 ;  /* 0x0000000200ca7308 */ /* 0x0005e40000000800 */
[C---:B------:R-:W-:Y:S06]  /*55e0*/  HMMA.16816.F32.BF16 R152, R4.reuse, R20, R112 ;  /* 0x000000140498723c */ /* 0x040fec0000041870 */
[C---:B----4-:R-:W-:Y:S06]  /*55f0*/  HMMA.16816.F32.BF16 R112, R4.reuse, R24, R96 ;  /* 0x000000180470723c */ /* 0x050fec0000041860 */
[----:B-----5:R-:W-:Y:S01]  /*5600*/  HMMA.16816.F32.BF16 R144, R4, R16, R108 ;  /* 0x000000100490723c */ /* 0x020fe2000004186c */
[----:B--2---:R-:W-:-:S04]  /*5610*/  FFMA.FTZ R2, R72, UR26, -R0 ;  /* 0x0000001a48027c23 */ /* 0x004fc80008010800 */
[----:B------:R2:W3:Y:S01]  /*5620*/  MUFU.EX2 R203, R2 ;  /* 0x0000000200cb7308 */ /* 0x0004e20000000800 */
[C---:B-1----:R-:W-:Y:S06]  /*5630*/  HMMA.16816.F32.BF16 R96, R4.reuse, R32, R88 ;  /* 0x000000200460723c */ /* 0x042fec0000041858 */
[C---:B------:R-:W-:Y:S06]  /*5640*/  HMMA.16816.F32.BF16 R108, R4.reuse, R28, R92 ;  /* 0x0000001c046c723c */ /* 0x040fec000004185c */
        /* <DEDUP_REMOVED lines=8> */
[----:B-1----:R-:W-:Y:S01]  /*56d0*/  FFMA.FTZ R2, R14, UR26, -R0 ;  /* 0x0000001a0e027c23 */ /* 0x002fe20008010800 */
[----:B------:R-:W-:-:S03]  /*56e0*/  IMAD.MOV.U32 R14, RZ, RZ, R197 ;  /* 0x000000ffff0e7224 */ /* 0x000fc600078e00c5 */
[----:B------:R1:W2:Y:S01]  /*56f0*/  MUFU.EX2 R200, R2 ;  /* 0x0000000200c87308 */ /* 0x0002a20000000800 */
[C---:B------:R-:W-:Y:S06]  /*5700*/  HMMA.16816.F32.BF16 R88, R4.reuse, R22, R80 ;  /* 0x000000160458723c */ /* 0x040fec0000041850 */
[----:B------:R-:W-:Y:S01]  /*5710*/  HMMA.16816.F32.BF16 R80, R4, R30, R64 ;  /* 0x0000001e0450723c */ /* 0x000fe20000041840 */
[----:B-1----:R-:W-:Y:S01]  /*5720*/  FFMA.FTZ R2, R168, UR26, -R3 ;  /* 0x0000001aa8027c23 */ /* 0x002fe20008010803 */
[----:B--2---:R-:W-:Y:S01]  /*5730*/  F2FP.BF16.F32.PACK_AB R11, R200, R201 ;  /* 0x000000c9c80b723e */ /* 0x004fe200000010ff */
[----:B------:R-:W-:-:S02]  /*5740*/  IMAD.MOV.U32 R168, RZ, RZ, R100 ;  /* 0x000000ffffa87224 */ /* 0x000fc400078e0064 */
[----:B------:R1:W-:Y:S04]  /*5750*/  MUFU.EX2 R243, R2 ;  /* 0x0000000200f37308 */ /* 0x0003e80000000800 */
[C---:B------:R-:W-:Y:S06]  /*5760*/  HMMA.16816.F32.BF16 R192, R8.reuse, R32, R52 ;  /* 0x0000002008c0723c */ /* 0x040fec0000041834 */
[----:B------:R-:W-:Y:S01]  /*5770*/  HMMA.16816.F32.BF16 R60, R8, R22, R132 ;  /* 0x00000016083c723c */ /* 0x000fe20000041884 */
[----:B------:R-:W-:Y:S01]  /*5780*/  MOV R33, R198 ;  /* 0x000000c600217202 */ /* 0x000fe20000000f00 */
[----:B------:R-:W-:-:S04]  /*5790*/  IMAD.MOV.U32 R32, RZ, RZ, R196 ;  /* 0x000000ffff207224 */ /* 0x000fc800078e00c4 */
[C---:B------:R-:W-:Y:S01]  /*57a0*/  HMMA.16816.F32.BF16 R196, R8.reuse, R44, R36 ;  /* 0x0000002c08c4723c */ /* 0x040fe20000041824 */
[----:B-1----:R-:W-:Y:S01]  /*57b0*/  FFMA.FTZ R2, R172, UR26, -R13 ;  /* 0x0000001aac027c23 */ /* 0x002fe2000801080d */
[----:B------:R-:W-:Y:S01]  /*57c0*/  MOV R134, R219 ;  /* 0x000000db00867202 */ /* 0x000fe20000000f00 */
[----:B------:R-:W-:Y:S01]  /*57d0*/  IMAD.MOV.U32 R135, RZ, RZ, R106 ;  /* 0x000000ffff877224 */ /* 0x000fe200078e006a */
[----:B------:R-:W-:Y:S01]  /*57e0*/  MOV R106, R107 ;  /* 0x0000006b006a7202 */ /* 0x000fe20000000f00 */
[----:B------:R1:W-:Y:S01]  /*57f0*/  MUFU.EX2 R242, R2 ;  /* 0x0000000200f27308 */ /* 0x0003e20000000800 */
[C---:B------:R-:W-:Y:S01]  /*5800*/  HMMA.16816.F32.BF16 R68, R8.reuse, R20, R128 ;  /* 0x000000140844723c */ /* 0x040fe20000041880 */
[----:B------:R-:W-:Y:S01]  /*5810*/  IMAD.MOV.U32 R45, RZ, RZ, R222 ;  /* 0x000000ffff2d7224 */ /* 0x000fe200078e00de */
[----:B------:R-:W-:Y:S01]  /*5820*/  LDSM.16.MT88.4 R36, [R224+0xa800] ;  /* 0x00a80000e024783b */ /* 0x000fe20000004200 */
[----:B------:R-:W-:Y:S02]  /*5830*/  IMAD.MOV.U32 R44, RZ, RZ, R191 ;  /* 0x000000ffff2c7224 */ /* 0x000fe400078e00bf */
        /* <DEDUP_REMOVED lines=8> */
[----:B------:R-:W-:Y:S01]  /*58c0*/  LDSM.16.MT88.4 R24, [R226+0xa800] ;  /* 0x00a80000e218783b */ /* 0x000fe20000004200 */
[----:B------:R-:W-:Y:S02]  /*58d0*/  IMAD.MOV.U32 R133, RZ, RZ, R190 ;  /* 0x000000ffff857224 */ /* 0x000fe400078e00be */
[----:B-1----:R-:W-:Y:S01]  /*58e0*/  FFMA.FTZ R2, R170, UR26, -R13 ;  /* 0x0000001aaa027c23 */ /* 0x002fe2000801080d */
[----:B------:R-:W-:Y:S01]  /*58f0*/  IMAD.MOV.U32 R170, RZ, RZ, R101 ;  /* 0x000000ffffaa7224 */ /* 0x000fe200078e0065 */
[C---:B------:R-:W-:Y:S01]  /*5900*/  HMMA.16816.F32.BF16 R180, R8.reuse, R28, R56 ;  /* 0x0000001c08b4723c */ /* 0x040fe20000041838 */
[----:B------:R-:W-:Y:S01]  /*5910*/  IMAD.MOV.U32 R151, RZ, RZ, R45 ;  /* 0x000000ffff977224 */ /* 0x000fe200078e002d */
[----:B------:R1:W2:Y:S01]  /*5920*/  MUFU.EX2 R241, R2 ;  /* 0x0000000200f17308 */ /* 0x0002a20000000800 */
[----:B------:R-:W-:Y:S01]  /*5930*/  IMAD.MOV.U32 R150, RZ, RZ, R170 ;  /* 0x000000ffff967224 */ /* 0x000fe200078e00aa */
[----:B------:R-:W-:Y:S01]  /*5940*/  MOV R148, R168 ;  /* 0x000000a800947202 */ /* 0x000fe20000000f00 */
[----:B------:R-:W-:Y:S01]  /*5950*/  IMAD.MOV.U32 R149, RZ, RZ, R106 ;  /* 0x000000ffff957224 */ /* 0x000fe200078e006a */
[C---:B------:R-:W-:Y:S06]  /*5960*/  HMMA.16816.F32.BF16 R56, R8.reuse, R18, R140 ;  /* 0x000000120838723c */ /* 0x040fec000004188c */
[C---:B------:R-:W-:Y:S01]  /*5970*/  HMMA.16816.F32.BF16 R140, R8.reuse, R46, R164 ;  /* 0x0000002e088c723c */ /* 0x040fe200000418a4 */
[----:B------:R-:W-:Y:S05]  /*5980*/  LDSM.16.MT88.4 R164, [R226+0xac00] ;  /* 0x00ac0000e2a4783b */ /* 0x000fea0000004200 */
[C---:B------:R-:W-:Y:S01]  /*5990*/  HMMA.16816.F32.BF16 R64, R8.reuse, R16, R124 ;  /* 0x000000100840723c */ /* 0x040fe2000004187c */
[----:B-1----:R-:W-:Y:S01]  /*59a0*/  FFMA.FTZ R2, R169, UR26, -R13 ;  /* 0x0000001aa9027c23 */ /* 0x002fe2000801080d */
[----:B------:R-:W-:Y:S01]  /*59b0*/  IMAD.MOV.U32 R169, RZ, RZ, R221 ;  /* 0x000000ffffa97224 */ /* 0x000fe200078e00dd */
[----:B------:R-:W1:Y:S01]  /*59c0*/  LDSM.16.MT88.4 R16, [R224+0xb800] ;  /* 0x00b80000e010783b */ /* 0x000e620000004200 */
[----:B--2---:R-:W-:Y:S01]  /*59d0*/  F2FP.BF16.F32.PACK_AB R4, R241, R242 ;  /* 0x000000f2f104723e */ /* 0x004fe200000010ff */
[----:B------:R2:W-:Y:S01]  /*59e0*/  MUFU.EX2 R240, R2 ;  /* 0x0000000200f07308 */ /* 0x0005e20000000800 */
[C---:B------:R-:W-:Y:S06]  /*59f0*/  HMMA.16816.F32.BF16 R124, R8.reuse, R34, R160 ;  /* 0x00000022087c723c */ /* 0x040fec00000418a0 */
[----:B------:R-:W-:Y:S01]  /*5a00*/  HMMA.16816.F32.BF16 R28, R8, R30, R156 ;  /* 0x0000001e081c723c */ /* 0x000fe2000004189c */
[----:B------:R-:W-:Y:S01]  /*5a10*/  MOV R163, R133 ;  /* 0x0000008500a37202 */ /* 0x000fe20000000f00 */
[----:B------:R-:W-:-:S02]  /*5a20*/  IMAD.MOV.U32 R162, RZ, RZ, R134 ;  /* 0x000000ffffa27224 */ /* 0x000fc400078e0086 */
[----:B------:R-:W-:Y:S02]  /*5a30*/  IMAD.MOV.U32 R133, RZ, RZ, R130 ;  /* 0x000000ffff857224 */ /* 0x000fe400078e0082 */
[----:B------:R-:W-:Y:S02]  /*5a40*/  IMAD.MOV.U32 R134, RZ, RZ, R131 ;  /* 0x000000ffff867224 */ /* 0x000fe400078e0083 */
[----:B--2---:R-:W-:Y:S01]  /*5a50*/  FFMA.FTZ R2, R171, UR26, -R13 ;  /* 0x0000001aab027c23 */ /* 0x004fe2000801080d */
[----:B------:R-:W-:-:S03]  /*5a60*/  IMAD.MOV.U32 R171, RZ, RZ, R220 ;  /* 0x000000ffffab7224 */ /* 0x000fc600078e00dc */
[----:B------:R2:W3:Y:S01]  /*5a70*/  MUFU.EX2 R239, R2 ;  /* 0x0000000200ef7308 */ /* 0x0004e20000000800 */
[----:B------:R-:W-:Y:S02]  /*5a80*/  IMAD.MOV.U32 R161, RZ, RZ, R171 ;  /* 0x000000ffffa17224 */ /* 0x000fe400078e00ab */
        /* <DEDUP_REMOVED lines=14> */
[C---:B------:R-:W-:Y:S06]  /*5b70*/  HMMA.16816.F32.BF16 R152, R4.reuse, R48, R152 ;  /* 0x000000300498723c */ /* 0x040fec0000041898 */
[----:B------:R-:W-:Y:S01]  /*5b80*/  HMMA.16816.F32.BF16 R116, R4, R50, R88 ;  /* 0x000000320474723c */ /* 0x000fe20000041858 */
[----:B--2---:R-:W-:Y:S01]  /*5b90*/  FFMA.FTZ R2, R184, UR26, -R3 ;  /* 0x0000001ab8027c23 */ /* 0x004fe20008010803 */
[----:B---3--:R-:W-:-:S03]  /*5ba0*/  F2FP.BF16.F32.PACK_AB R8, R219, R243 ;  /* 0x000000f3db08723e */ /* 0x008fc600000010ff */
[----:B------:R2:W-:Y:S01]  /*5bb0*/  MUFU.EX2 R175, R2 ;  /* 0x0000000200af7308 */ /* 0x0005e20000000800 */
[C---:B-1----:R-:W-:Y:S06]  /*5bc0*/  HMMA.16816.F32.BF16 R96, R4.reuse, R16, R96 ;  /* 0x000000100460723c */ /* 0x042fec0000041860 */
[C---:B------:R-:W-:Y:S06]  /*5bd0*/  HMMA.16816.F32.BF16 R136, R4.reuse, R42, R136 ;  /* 0x0000002a0488723c */ /* 0x040fec0000041888 */
[----:B------:R-:W-:Y:S01]  /*5be0*/  HMMA.16816.F32.BF16 R84, R4, R38, R84 ;  /* 0x000000260454723c */ /* 0x000fe20000041854 */
[----:B--2---:R-:W-:-:S05]  /*5bf0*/  FFMA.FTZ R2, R185, UR26, -R3 ;  /* 0x0000001ab9027c23 */ /* 0x004fca0008010803 */
[----:B------:R-:W-:Y:S01]  /*5c00*/  HMMA.16816.F32.BF16 R76, R4, R18, R76 ;  /* 0x00000012044c723c */ /* 0x000fe2000004184c */
[----:B------:R1:W2:Y:S02]  /*5c10*/  MUFU.EX2 R174, R2 ;  /* 0x0000000200ae7308 */ /* 0x0002a40000000800 */
[----:B-1----:R-:W-:Y:S01]  /*5c20*/  FFMA.FTZ R2, R179, UR26, -R3 ;  /* 0x0000001ab3027c23 */ /* 0x002fe20008010803 */
[----:B--2---:R-:W-:-:S05]  /*5c30*/  F2FP.BF16.F32.PACK_AB R10, R174, R175 ;  /* 0x000000afae0a723e */ /* 0x004fca00000010ff */
[----:B------:R1:W-:Y:S02]  /*5c40*/  MUFU.EX2 R173, R2 ;  /* 0x0000000200ad7308 */ /* 0x0003e40000000800 */
[--C-:B-1----:R-:W-:Y:S02]  /*5c50*/  FFMA.FTZ R2, R177, UR26, -R3.reuse ;  /* 0x0000001ab1027c23 */ /* 0x102fe40008010803 */
[C---:B------:R-:W-:Y:S04]  /*5c60*/  HMMA.16816.F32.BF16 R176, R4.reuse, R36, R112 ;  /* 0x0000002404b0723c */ /* 0x040fe80000041870 */
[----:B------:R1:W-:Y:S02]  /*5c70*/  MUFU.EX2 R172, R2 ;  /* 0x0000000200ac7308 */ /* 0x0003e40000000800 */
[--C-:B-1----:R-:W-:Y:S01]  /*5c80*/  FFMA.FTZ R2, R186, UR26, -R3.reuse ;  /* 0x0000001aba027c23 */ /* 0x102fe20008010803 */
[----:B------:R-:W-:Y:S01]  /*5c90*/  FFMA.FTZ R3, R208, UR26, -R3 ;  /* 0x0000001ad0037c23 */ /* 0x000fe20008010803 */
[----:B------:R-:W-:Y:S01]  /*5ca0*/  IMAD.MOV.U32 R208, RZ, RZ, R169 ;  /* 0x000000ffffd07224 */ /* 0x000fe200078e00a9 */
[C---:B------:R-:W-:Y:S03]  /*5cb0*/  HMMA.16816.F32.BF16 R184, R4.reuse, R24, R108 ;  /* 0x0000001804b8723c */ /* 0x040fe6000004186c */
[----:B------:R1:W-:Y:S03]  /*5cc0*/  MUFU.EX2 R107, R2 ;  /* 0x00000002006b7308 */ /* 0x0003e60000000800 */
[----:B------:R-:W-:Y:S01]  /*5cd0*/  HMMA.16816.F32.BF16 R168, R4, R26, R80 ;  /* 0x0000001a04a8723c */ /* 0x000fe20000041850 */
[----:B------:R-:W2:Y:S04]  /*5ce0*/  LDSM.16.MT88.4 R80, [R224+0xbc00] ;  /* 0x00bc0000e050783b */ /* 0x000ea80000004200 */
[----:B------:R3:W-:Y:S01]  /*5cf0*/  MUFU.EX2 R106, R3 ;  /* 0x00000003006a7308 */ /* 0x0007e20000000800 */
[----:B-1----:R-:W-:-:S07]  /*5d00*/  FFMA.FTZ R2, R188, UR26, -R0 ;  /* 0x0000001abc027c23 */ /* 0x002fce0008010800 */
[----:B------:R1:W-:Y:S01]  /*5d10*/  MUFU.EX2 R101, R2 ;  /* 0x0000000200657308 */ /* 0x0003e20000000800 */
[----:B---3--:R-:W-:-:S04]  /*5d20*/  IMAD.MOV.U32 R3, RZ, RZ, R14 ;  /* 0x000000ffff037224 */ /* 0x008fc800078e000e */
[----:B------:R-:W-:Y:S01]  /*5d30*/  FADD.FTZ R3, R3, R252 ;  /* 0x000000fc03037221 */ /* 0x000fe20000010000 */
[--C-:B-1----:R-:W-:Y:S02]  /*5d40*/  FFMA.FTZ R2, R189, UR26, -R0.reuse ;  /* 0x0000001abd027c23 */ /* 0x102fe40008010800 */
[----:B------:R-:W-:Y:S02]  /*5d50*/  HMMA.16816.F32.BF16 R188, R4, R20, R92 ;  /* 0x0000001404bc723c */ /* 0x000fe4000004185c */
[----:B------:R1:W3:Y:S02]  /*5d60*/  MUFU.EX2 R100, R2 ;  /* 0x0000000200647308 */ /* 0x0002e40000000800 */
[----:B-1----:R-:W-:Y:S01]  /*5d70*/  FFMA.FTZ R2, R15, UR26, -R0 ;  /* 0x0000001a0f027c23 */ /* 0x002fe20008010800 */
[----:B---3--:R-:W-:-:S05]  /*5d80*/  F2FP.BF16.F32.PACK_AB R9, R100, R101 ;  /* 0x000000656409723e */ /* 0x008fca00000010ff */
[----:B------:R1:W-:Y:S02]  /*5d90*/  MUFU.EX2 R47, R2 ;  /* 0x00000002002f7308 */ /* 0x0003e40000000800 */
[----:B-1----:R-:W-:Y:S01]  /*5da0*/  FFMA.FTZ R2, R211, UR26, -R0 ;  /* 0x0000001ad3027c23 */ /* 0x002fe20008010800 */
[----:B------:R-:W-:Y:S02]  /*5db0*/  IMAD.MOV.U32 R211, RZ, RZ, R132 ;  /* 0x000000ffffd37224 */ /* 0x000fe400078e0084 */
[----:B------:R-:W-:-:S03]  /*5dc0*/  IMAD.MOV.U32 R132, RZ, RZ, R32 ;  /* 0x000000ffff847224 */ /* 0x000fc600078e0020 */
[----:B------:R1:W3:Y:S01]  /*5dd0*/  MUFU.EX2 R46, R2 ;  /* 0x00000002002e7308 */ /* 0x0002e20000000800 */
[----:B------:R-:W-:Y:S02]  /*5de0*/  IMAD.MOV.U32 R32, RZ, RZ, R129 ;  /* 0x000000ffff207224 */ /* 0x000fe400078e0081 */
[----:B-1----:R-:W-:Y:S01]  /*5df0*/  FFMA.FTZ R2, R212, UR26, -R0 ;  /* 0x0000001ad4027c23 */ /* 0x002fe20008010800 */
[----:B---3--:R-:W-:Y:S01]  /*5e00*/  F2FP.BF16.F32.PACK_AB R11, R46, R47 ;  /* 0x0000002f2e0b723e */ /* 0x008fe200000010ff */
[----:B------:R-:W-:Y:S01]  /*5e10*/  IMAD.MOV.U32 R212, RZ, RZ, R135 ;  /* 0x000000ffffd47224 */ /* 0x000fe200078e0087 */
[----:B------:R-:W-:Y:S02]  /*5e20*/  MOV R135, R128 ;  /* 0x0000008000877202 */ /* 0x000fe40000000f00 */
[----:B------:R1:W-:Y:S01]  /*5e30*/  MUFU.EX2 R45, R2 ;  /* 0x00000002002d7308 */ /* 0x0003e20000000800 */
[----:B------:R-:W-:Y:S01]  /*5e40*/  HMMA.16816.F32.BF16 R128, R4, R22, R72 ;  /* 0x000000160480723c */ /* 0x000fe20000041848 */
[----:B------:R-:W-:Y:S05]  /*5e50*/  LDSM.16.MT88.4 R4, [R226+0xbc00] ;  /* 0x00bc0000e204783b */ /* 0x000fea0000004200 */
[C---:B------:R-:W-:Y:S06]  /*5e60*/  HMMA.16816.F32.BF16 R112, R8.reuse, R48, R68 ;  /* 0x000000300870723c */ /* 0x040fec0000041844 */
[----:B------:R-:W-:Y:S01]  /*5e70*/  HMMA.16816.F32.BF16 R60, R8, R50, R60 ;  /* 0x00000032083c723c */ /* 0x000fe2000004183c */
[----:B------:R-:W-:-:S02]  /*5e80*/  IMAD.MOV.U32 R49, RZ, RZ, R161 ;  /* 0x000000ffff317224 */ /* 0x000fc400078e00a1 */
[----:B------:R-:W-:Y:S02]  /*5e90*/  IMAD.MOV.U32 R48, RZ, RZ, R162 ;  /* 0x000000ffff307224 */ /* 0x000fe400078e00a2 */
[----:B-1----:R-:W-:Y:S01]  /*5ea0*/  FFMA.FTZ R2, R204, UR26, -R13 ;  /* 0x0000001acc027c23 */ /* 0x002fe2000801080d */
[----:B------:R-:W-:Y:S01]  /*5eb0*/  MOV R204, R44 ;  /* 0x0000002c00cc7202 */ /* 0x000fe20000000f00 */
[----:B------:R-:W-:Y:S01]  /*5ec0*/  HMMA.16816.F32.BF16 R64, R8, R40, R64 ;  /* 0x000000280840723c */ /* 0x000fe20000041840 */
[----:B------:R-:W-:Y:S01]  /*5ed0*/  MOV R51, R148 ;  /* 0x0000009400337202 */ /* 0x000fe20000000f00 */
[----:B------:R1:W-:Y:S01]  /*5ee0*/  MUFU.EX2 R44, R2 ;  /* 0x00000002002c7308 */ /* 0x0003e20000000800 */
[----:B------:R-:W-:-:S03]  /*5ef0*/  IMAD.MOV.U32 R50, RZ, RZ, R149 ;  /* 0x000000ffff327224 */ /* 0x000fc600078e0095 */
[----:B------:R-:W-:Y:S01]  /*5f00*/  HMMA.16816.F32.BF16 R144, R8, R36, R120 ;  /* 0x000000240890723c */ /* 0x000fe20000041878 */
[----:B------:R-:W-:Y:S01]  /*5f10*/  IMAD.MOV.U32 R41, RZ, RZ, R151 ;  /* 0x000000ffff297224 */ /* 0x000fe200078e0097 */
[----:B------:R-:W3:Y:S01]  /*5f20*/  LDSM.16.MT88.4 R120, [R224+0x9c00] ;  /* 0x009c0000e078783b */ /* 0x000ee20000004200 */
[----:B------:R-:W-:-:S03]  /*5f30*/  MOV R40, R132 ;  /* 0x0000008400287202 */ /* 0x000fc60000000f00 */
[C---:B------:R-:W-:Y:S06]  /*5f40*/  HMMA.16816.F32.BF16 R52, R8.reuse, R38, R52 ;  /* 0x000000260834723c */ /* 0x040fec0000041834 */
[----:B------:R-:W-:Y:S01]  /*5f50*/  HMMA.16816.F32.BF16 R68, R8, R16, R192 ;  /* 0x000000100844723c */ /* 0x000fe200000418c0 */
[----:B-1----:R-:W-:Y:S01]  /*5f60*/  FFMA.FTZ R2, R218, UR26, -R13 ;  /* 0x0000001ada027c23 */ /* 0x002fe2000801080d */
[----:B------:R-:W-:-:S03]  /*5f70*/  IMAD.MOV.U32 R218, RZ, RZ, R163 ;  /* 0x000000ffffda7224 */ /* 0x000fc600078e00a3 */
[----:B------:R1:W4:Y:S01]  /*5f80*/  MUFU.EX2 R35, R2 ;  /* 0x0000000200237308 */ /* 0x0003220000000800 */
[C---:B------:R-:W-:Y:S06]  /*5f90*/  HMMA.16816.F32.BF16 R160, R8.reuse, R24, R180 ;  /* 0x0000001808a0723c */ /* 0x040fec00000418b4 */
[C---:B------:R-:W-:Y:S06]  /*5fa0*/  HMMA.16816.F32.BF16 R36, R8.reuse, R20, R196 ;  /* 0x000000140824723c */ /* 0x040fec00000418c4 */
[----:B------:R-:W-:Y:S01]  /*5fb0*/  HMMA.16816.F32.BF16 R56, R8, R42, R56 ;  /* 0x0000002a0838723c */ /* 0x000fe20000041838 */
[----:B-1----:R-:W-:Y:S01]  /*5fc0*/  FFMA.FTZ R2, R217, UR26, -R13 ;  /* 0x0000001ad9027c23 */ /* 0x002fe2000801080d */
[----:B------:R-:W-:-:S04]  /*5fd0*/  IMAD.MOV.U32 R217, RZ, RZ, R150 ;  /* 0x000000ffffd97224 */ /* 0x000fc800078e0096 */
[C---:B------:R-:W-:Y:S01]  /*5fe0*/  HMMA.16816.F32.BF16 R28, R8.reuse, R26, R28 ;  /* 0x0000001a081c723c */ /* 0x040fe2000004181c */
[----:B------:R-:W1:Y:S01]  /*5ff0*/  LDSM.16.MT88.4 R148, [R224+0xac00] ;  /* 0x00ac0000e094783b */ /* 0x000e620000004200 */
[----:B------:R5:W-:Y:S01]  /*6000*/  MUFU.EX2 R34, R2 ;  /* 0x0000000200227308 */ /* 0x000be20000000800 */
[----:B----4-:R-:W-:Y:S01]  /*6010*/  F2FP.BF16.F32.PACK_AB R92, R35, R44 ;  /* 0x0000002c235c723e */ /* 0x010fe200000010ff */
[----:B------:R-:W-:Y:S02]  /*6020*/  IMAD.MOV.U32 R43, RZ, RZ, R133 ;  /* 0x000000ffff2b7224 */ /* 0x000fe400078e0085 */
[----:B------:R-:W-:Y:S01]  /*6030*/  HMMA.16816.F32.BF16 R16, R8, R18, R124 ;  /* 0x000000120810723c */ /* 0x000fe2000004187c */
[----:B------:R-:W-:-:S05]  /*6040*/  IMAD.MOV.U32 R42, RZ, RZ, R134 ;  /* 0x000000ffff2a7224 */ /* 0x000fca00078e0086 */
[----:B------:R-:W-:Y:S01]  /*6050*/  HMMA.16816.F32.BF16 R20, R8, R22, R140 ;  /* 0x000000160814723c */ /* 0x000fe2000004188c */
[----:B-----5:R-:W-:Y:S01]  /*6060*/  FFMA.FTZ R2, R213, UR26, -R13 ;  /* 0x0000001ad5027c23 */ /* 0x020fe2000801080d */
[----:B------:R-:W-:-:S05]  /*6070*/  IMAD.MOV.U32 R213, RZ, RZ, R33 ;  /* 0x000000ffffd57224 */ /* 0x000fca00078e0021 */
[----:B------:R-:W-:Y:S01]  /*6080*/  FADD.FTZ R10, R43, R42 ;  /* 0x0000002a2b0a7221 */ /* 0x000fe20000010000 */
[----:B------:R4:W5:Y:S01]  /*6090*/  MUFU.EX2 R33, R2 ;  /* 0x0000000200217308 */ /* 0x0009620000000800 */
[----:B------:R-:W-:Y:S02]  /*60a0*/  FADD.FTZ R3, R213, R3 ;  /* 0x00000003d5037221 */ /* 0x000fe40000010000 */
[----:B------:R-:W-:Y:S02]  /*60b0*/  FADD.FTZ R10, R41, R10 ;  /* 0x0000000a290a7221 */ /* 0x000fe40000010000 */
[----:B------:R-:W-:-:S04]  /*60c0*/  FADD.FTZ R3, R217, R3 ;  /* 0x00000003d9037221 */ /* 0x000fc80000010000 */
[----:B------:R-:W-:-:S04]  /*60d0*/  FADD.FTZ R3, R218, R3 ;  /* 0x00000003da037221 */ /* 0x000fc80000010000 */
[----:B------:R-:W-:Y:S01]  /*60e0*/  FADD.FTZ R3, R48, R3 ;  /* 0x0000000330037221 */ /* 0x000fe20000010000 */
[--C-:B----4-:R-:W-:Y:S01]  /*60f0*/  FFMA.FTZ R2, R205, UR26, -R12.reuse ;  /* 0x0000001acd027c23 */ /* 0x110fe2000801080c */
[----:B------:R-:W-:Y:S02]  /*6100*/  MOV R205, R32 ;  /* 0x0000002000cd7202 */ /* 0x000fe40000000f00 */
[----:B-----5:R-:W-:Y:S01]  /*6110*/  F2FP.BF16.F32.PACK_AB R94, R33, R34 ;  /* 0x00000022215e723e */ /* 0x020fe200000010ff */
[----:B------:R4:W-:Y:S02]  /*6120*/  MUFU.EX2 R32, R2 ;  /* 0x0000000200207308 */ /* 0x0009e40000000800 */
[--C-:B----4-:R-:W-:Y:S01]  /*6130*/  FFMA.FTZ R2, R214, UR26, -R12.reuse ;  /* 0x0000001ad6027c23 */ /* 0x110fe2000801080c */
[----:B------:R-:W-:Y:S02]  /*6140*/  IMAD.MOV.U32 R214, RZ, RZ, R135 ;  /* 0x000000ffffd67224 */ /* 0x000fe400078e0087 */
[----:B------:R-:W4:Y:S03]  /*6150*/  LDSM.16.MT88.4 R132, [R226+0x9c00] ;  /* 0x009c0000e284783b */ /* 0x000f260000004200 */
[----:B------:R5:W2:Y:S02]  /*6160*/  MUFU.EX2 R15, R2 ;  /* 0x00000002000f7308 */ /* 0x000aa40000000800 */
[----:B-----5:R-:W-:Y:S01]  /*6170*/  FFMA.FTZ R2, R215, UR26, -R12 ;  /* 0x0000001ad7027c23 */ /* 0x020fe2000801080c */
[----:B--2---:R-:W-:-:S05]  /*6180*/  F2FP.BF16.F32.PACK_AB R93, R15, R32 ;  /* 0x000000200f5d723e */ /* 0x004fca00000010ff */
[----:B------:R2:W-:Y:S02]  /*6190*/  MUFU.EX2 R24, R2 ;  /* 0x0000000200187308 */ /* 0x0005e40000000800 */
[----:B--2---:R-:W-:-:S06]  /*61a0*/  FFMA.FTZ R2, R216, UR26, -R12 ;  /* 0x0000001ad8027c23 */ /* 0x004fcc000801080c */
[----:B------:R2:W5:Y:S02]  /*61b0*/  MUFU.EX2 R14, R2 ;  /* 0x00000002000e7308 */ /* 0x0005640000000800 */
[----:B--2---:R-:W-:Y:S01]  /*61c0*/  FFMA.FTZ R2, R207, UR26, -R0 ;  /* 0x0000001acf027c23 */ /* 0x004fe20008010800 */
[----:B-----5:R-:W-:-:S05]  /*61d0*/  F2FP.BF16.F32.PACK_AB R95, R14, R24 ;  /* 0x000000180e5f723e */ /* 0x020fca00000010ff */
[----:B------:R2:W5:Y:S02]  /*61e0*/  MUFU.EX2 R13, R2 ;  /* 0x00000002000d7308 */ /* 0x0005640000000800 */
[C---:B------:R-:W-:Y:S06]  /*61f0*/  HMMA.16816.F32.BF16 R72, R92.reuse, R80, R96 ;  /* 0x000000505c48723c */ /* 0x040fec0000041860 */
[----:B---3--:R-:W-:Y:S01]  /*6200*/  HMMA.16816.F32.BF16 R108, R92, R120, R152 ;  /* 0x000000785c6c723c */ /* 0x008fe20000041898 */
[----:B------:R-:W-:Y:S02]  /*6210*/  F2FP.BF16.F32.PACK_AB R96, R172, R173 ;  /* 0x000000adac60723e */ /* 0x000fe400000010ff */
[----:B------:R-:W-:-:S03]  /*6220*/  F2FP.BF16.F32.PACK_AB R98, R106, R107 ;  /* 0x0000006b6a62723e */ /* 0x000fc600000010ff */
[C---:B-1----:R-:W-:Y:S01]  /*6230*/  HMMA.16816.F32.BF16 R152, R92.reuse, R150, R84 ;  /* 0x000000965c98723c */ /* 0x042fe20000041854 */
[--C-:B--2---:R-:W-:Y:S01]  /*6240*/  FFMA.FTZ R2, R209, UR26, -R0.reuse ;  /* 0x0000001ad1027c23 */ /* 0x104fe20008010800 */
[----:B------:R-:W-:Y:S01]  /*6250*/  FFMA.FTZ R0, R210, UR26, -R0 ;  /* 0x0000001ad2007c23 */ /* 0x000fe20008010800 */
[----:B-----5:R-:W-:Y:S02]  /*6260*/  F2FP.BF16.F32.PACK_AB R97, R13, R45 ;  /* 0x0000002d0d61723e */ /* 0x020fe400000010ff */
[----:B------:R1:W-:Y:S01]  /*6270*/  MUFU.EX2 R12, R2 ;  /* 0x00000002000c7308 */ /* 0x0003e20000000800 */
[C---:B------:R-:W-:Y:S06]  /*6280*/  HMMA.16816.F32.BF16 R88, R92.reuse, R4, R188 ;  /* 0x000000045c58723c */ /* 0x040fec00000418bc */
[C---:B----4-:R-:W-:Y:S01]  /*6290*/  HMMA.16816.F32.BF16 R124, R92.reuse, R132, R156 ;  /* 0x000000845c7c723c */ /* 0x050fe2000004189c */
        /* <DEDUP_REMOVED lines=60> */
[C---:B------:R-:W-:Y:S02]  /*6660*/  HMMA.16816.F32.BF16 R168, R92.reuse, R166, R168 ;  /* 0x000000a65ca8723c */ /* 0x040fe400000418a8 */
[----:B------:R1:W-:Y:S04]  /*6670*/  STL [R1+0x4], R3 ;  /* 0x0000040301007387 */ /* 0x0003e80000100800 */
[----:B------:R1:W-:Y:S01]  /*6680*/  STL [R1+0xc], R239 ;  /* 0x00000cef01007387 */ /* 0x0003e20000100800 */
[C---:B------:R-:W-:Y:S03]  /*6690*/  HMMA.16816.F32.BF16 R76, R92.reuse, R82, R76 ;  /* 0x000000525c4c723c */ /* 0x040fe6000004184c */
[----:B------:R1:W-:Y:S03]  /*66a0*/  STL [R1], R252 ;  /* 0x000000fc01007387 */ /* 0x0003e60000100800 */
[----:B------:R-:W-:Y:S01]  /*66b0*/  HMMA.16816.F32.BF16 R92, R92, R6, R128 ;  /* 0x000000065c5c723c */ /* 0x000fe20000041880 */
        /* <DEDUP_REMOVED lines=14> */
[----:B------:R-:W2:Y:S01]  /*67a0*/  LDL.64 R48, [R1+0x28] ;  /* 0x0000280001307983 */ /* 0x000ea20000100a00 */
[----:B------:R-:W-:Y:S01]  /*67b0*/  UIADD3 UR24, UR25, -0x2, URZ ;  /* 0xfffffffe19187890 */ /* 0x000fe2000fffe03f */
[----:B------:R-:W-:-:S04]  /*67c0*/  DEPBAR.LE SB0, 0x0 ;  /* 0x000080000000791a */ /* 0x000fc80000000000 */
[----:B------:R-:W-:Y:S01]  /*67d0*/  USHF.R.S32.HI UR4, URZ, 0x1f, UR24 ;  /* 0x0000001f3f047899 */ /* 0x000fe20008011418 */
[----:B------:R-:W-:Y:S01]  /*67e0*/  IMAD.U32 R4, RZ, RZ, UR24 ;  /* 0x00000018ff047e24 */ /* 0x000fe2000f8e00ff */
[----:B------:R-:W-:Y:S01]  /*67f0*/  UIMAD UR5, UR22, UR24, URZ ;  /* 0x00000018160572a4 */ /* 0x000fe2000f8e023f */
[----:B------:R-:W-:Y:S01]  /*6800*/  IMAD.U32 R6, RZ, RZ, UR30 ;  /* 0x0000001eff067e24 */ /* 0x000fe2000f8e00ff */
[----:B------:R-:W-:Y:S02]  /*6810*/  ULDC.64 UR6, c[0x0][0x220] ;  /* 0x0000880000067ab9 */ /* 0x000fe40000000a00 */
[----:B------:R-:W-:Y:S01]  /*6820*/  UIMAD UR4, UR4, UR23, UR5 ;  /* 0x00000017040472a4 */ /* 0x000fe2000f8e0205 */
        /* <DEDUP_REMOVED lines=24> */
[----:B------:R-:W5:Y:S04]  /*69b0*/  LDSM.16.M88.4 R12, [R228] ;  /* 0x00000000e40c783b */ /* 0x000f680000000200 */
[----:B------:R-:W5:Y:S04]  /*69c0*/  LDSM.16.M88.4 R16, [R225+0x6c00] ;  /* 0x006c0000e110783b */ /* 0x000f680000000200 */
        /* <DEDUP_REMOVED lines=8> */
[C---:B---3--:R-:W-:Y:S06]  /*6a50*/  HMMA.16816.F32.BF16 R180, R8.reuse, R28, RZ ;  /* 0x0000001c08b4723c */ /* 0x048fec00000418ff */
[----:B----4-:R-:W-:Y:S06]  /*6a60*/  HMMA.16816.F32.BF16 R172, R8, R24, RZ ;  /* 0x0000001808ac723c */ /* 0x010fec00000418ff */
[----:B-----5:R-:W-:Y:S06]  /*6a70*/  HMMA.16816.F32.BF16 R188, R12, R32, RZ ;  /* 0x000000200cbc723c */ /* 0x020fec00000418ff */
[-C--:B------:R-:W-:Y:S06]  /*6a80*/  HMMA.16816.F32.BF16 R184, R8, R34.reuse, RZ ;  /* 0x0000002208b8723c */ /* 0x080fec00000418ff */
[----:B------:R-:W-:Y:S01]  /*6a90*/  HMMA.16816.F32.BF16 R248, R12, R34, RZ ;  /* 0x000000220cf8723c */ /* 0x000fe200000418ff */
[----:B------:R-:W-:Y:S05]  /*6aa0*/  LDSM.16.M88.4 R32, [R225+0x7000] ;  /* 0x00700000e120783b */ /* 0x000fea0000000200 */
        /* <DEDUP_REMOVED lines=8> */
[----:B------:R-:W3:Y:S05]  /*6b30*/  LDSM.16.M88.4 R24, [R228+0x2000] ;  /* 0x00200000e418783b */ /* 0x000eea0000000200 */
[C---:B------:R-:W-:Y:S06]  /*6b40*/  HMMA.16816.F32.BF16 R200, R12.reuse, R16, RZ ;  /* 0x000000100cc8723c */ /* 0x040fec00000418ff */
[----:B------:R-:W-:Y:S06]  /*6b50*/  HMMA.16816.F32.BF16 R216, R12, R18, RZ ;  /* 0x000000120cd8723c */ /* 0x000fec00000418ff */
[----:B-1----:R-:W-:Y:S01]  /*6b60*/  HMMA.16816.F32.BF16 R192, R4, R48, R44 ;  /* 0x0000003004c0723c */ /* 0x002fe2000004182c */
[----:B------:R-:W-:Y:S05]  /*6b70*/  LDSM.16.M88.4 R44, [R225+0x7c00] ;  /* 0x007c0000e12c783b */ /* 0x000fea0000000200 */
[----:B------:R-:W-:Y:S06]  /*6b80*/  HMMA.16816.F32.BF16 R8, R8, R18, RZ ;  /* 0x000000120808723c */ /* 0x000fec00000418ff */
[C---:B------:R-:W-:Y:S06]  /*6b90*/  HMMA.16816.F32.BF16 R12, R4.reuse, R40, R180 ;  /* 0x00000028040c723c */ /* 0x040fec00000418b4 */
[C---:B------:R-:W-:Y:S06]  /*6ba0*/  HMMA.16816.F32.BF16 R16, R4.reuse, R52, R172 ;  /* 0x000000340410723c */ /* 0x040fec00000418ac */
[----:B------:R-:W-:Y:S01]  /*6bb0*/  IMAD.MOV.U32 R100, RZ, RZ, R192 ;  /* 0x000000ffff647224 */ /* 0x000fe200078e00c0 */
[----:B------:R-:W-:Y:S01]  /*6bc0*/  HMMA.16816.F32.BF16 R244, R4, R60, R56 ;  /* 0x0000003c04f4723c */ /* 0x000fe20000041838 */
[----:B------:R-:W-:Y:S01]  /*6bd0*/  IMAD.MOV.U32 R3, RZ, RZ, R193 ;  /* 0x000000ffff037224 */ /* 0x000fe200078e00c1 */
[----:B------:R-:W-:Y:S01]  /*6be0*/  LDSM.16.M88.4 R56, [R227+0x7000] ;  /* 0x00700000e338783b */ /* 0x000fe20000000200 */
[----:B------:R-:W-:-:S02]  /*6bf0*/  IMAD.MOV.U32 R2, RZ, RZ, R194 ;  /* 0x000000ffff027224 */ /* 0x000fc400078e00c2 */
[----:B------:R-:W-:Y:S01]  /*6c00*/  IMAD.MOV.U32 R0, RZ, RZ, R195 ;  /* 0x000000ffff007224 */ /* 0x000fe200078e00c3 */
[C---:B------:R-:W-:Y:S05]  /*6c10*/  HMMA.16816.F32.BF16 R212, R4.reuse, R50, R184 ;  /* 0x0000003204d4723c */ /* 0x040fea00000418b8 */
[----:B------:R-:W-:Y:S01]  /*6c20*/  IMAD.MOV.U32 R180, RZ, RZ, R12 ;  /* 0x000000ffffb47224 */ /* 0x000fe200078e000c */
[----:B------:R-:W-:Y:S01]  /*6c30*/  HMMA.16816.F32.BF16 R208, R4, R42, R176 ;  /* 0x0000002a04d0723c */ /* 0x000fe200000418b0 */
[----:B------:R-:W-:Y:S02]  /*6c40*/  IMAD.MOV.U32 R107, RZ, RZ, R13 ;  /* 0x000000ffff6b7224 */ /* 0x000fe400078e000d */
[----:B------:R-:W-:-:S02]  /*6c50*/  IMAD.MOV.U32 R106, RZ, RZ, R14 ;  /* 0x000000ffff6a7224 */ /* 0x000fc400078e000e */
[----:B------:R-:W-:Y:S01]  /*6c60*/  IMAD.MOV.U32 R101, RZ, RZ, R15 ;  /* 0x000000ffff657224 */ /* 0x000fe200078e000f */
[C---:B------:R-:W-:Y:S01]  /*6c70*/  HMMA.16816.F32.BF16 R204, R4.reuse, R54, R64 ;  /* 0x0000003604cc723c */ /* 0x040fe20000041840 */
[----:B------:R-:W-:Y:S02]  /*6c80*/  IMAD.MOV.U32 R15, RZ, RZ, R16 ;  /* 0x000000ffff0f7224 */ /* 0x000fe400078e0010 */
[----:B------:R-:W-:Y:S02]  /*6c90*/  IMAD.MOV.U32 R14, RZ, RZ, R17 ;  /* 0x000000ffff0e7224 */ /* 0x000fe400078e0011 */
[----:B------:R-:W-:Y:S01]  /*6ca0*/  IMAD.MOV.U32 R13, RZ, RZ, R18 ;  /* 0x000000ffff0d7224 */ /* 0x000fe200078e0012 */
[----:B------:R-:W-:Y:S01]  /*6cb0*/  HMMA.16816.F32.BF16 R192, R4, R62, R8 ;  /* 0x0000003e04c0723c */ /* 0x000fe20000041808 */
[----:B------:R-:W-:Y:S01]  /*6cc0*/  IMAD.MOV.U32 R12, RZ, RZ, R19 ;  /* 0x000000ffff0c7224 */ /* 0x000fe200078e0013 */
[----:B------:R-:W-:Y:S04]  /*6cd0*/  LDSM.16.M88.4 R8, [R229+0x3000] ;  /* 0x00300000e508783b */ /* 0x000fe80000000200 */
[C---:B--2---:R-:W-:Y:S01]  /*6ce0*/  HMMA.16816.F32.BF16 R4, R20.reuse, R48, R188 ;  /* 0x000000301404723c */ /* 0x044fe200000418bc */
[----:B------:R-:W1:Y:S05]  /*6cf0*/  LDSM.16.M88.4 R16, [R228+0x3000] ;  /* 0x00300000e410783b */ /* 0x000e6a0000000200 */
[C---:B------:R-:W-:Y:S06]  /*6d00*/  HMMA.16816.F32.BF16 R188, R20.reuse, R52, R196 ;  /* 0x0000003414bc723c */ /* 0x040fec00000418c4 */
[----:B------:R-:W-:Y:S01]  /*6d10*/  HMMA.16816.F32.BF16 R176, R20, R40, R36 ;  /* 0x0000002814b0723c */ /* 0x000fe20000041824 */
[----:B------:R-:W-:Y:S01]  /*6d20*/  IMAD.MOV.U32 R196, RZ, RZ, R15 ;  /* 0x000000ffffc47224 */ /* 0x000fe200078e000f */
[----:B------:R-:W2:Y:S01]  /*6d30*/  LDSM.16.M88.4 R36, [R225+0x7800] ;  /* 0x00780000e124783b */ /* 0x000ea20000000200 */
[----:B------:R-:W-:-:S02]  /*6d40*/  IMAD.MOV.U32 R197, RZ, RZ, R14 ;  /* 0x000000ffffc57224 */ /* 0x000fc400078e000e */
[----:B------:R-:W-:Y:S01]  /*6d50*/  IMAD.MOV.U32 R198, RZ, RZ, R13 ;  /* 0x000000ffffc67224 */ /* 0x000fe200078e000d */
[C---:B------:R-:W-:Y:S01]  /*6d60*/  HMMA.16816.F32.BF16 R64, R20.reuse, R50, R248 ;  /* 0x000000321440723c */ /* 0x040fe200000418f8 */
[----:B------:R-:W-:Y:S01]  /*6d70*/  IMAD.MOV.U32 R199, RZ, RZ, R12 ;  /* 0x000000ffffc77224 */ /* 0x000fe200078e000c */
[----:B------:R-:W-:Y:S04]  /*6d80*/  LDSM.16.M88.4 R48, [R225+0x8000] ;  /* 0x00800000e130783b */ /* 0x000fe80000000200 */
[----:B------:R-:W4:Y:S01]  /*6d90*/  LDSM.16.M88.4 R12, [R229+0x2000] ;  /* 0x00200000e50c783b */ /* 0x000f220000000200 */
[----:B------:R-:W-:Y:S01]  /*6da0*/  HMMA.16816.F32.BF16 R172, R20, R42, R240 ;  /* 0x0000002a14ac723c */ /* 0x000fe200000418f0 */
[----:B------:R-:W-:Y:S02]  /*6db0*/  IMAD.MOV.U32 R248, RZ, RZ, R180 ;  /* 0x000000fffff87224 */ /* 0x000fe400078e00b4 */
[----:B------:R-:W-:-:S02]  /*6dc0*/  IMAD.MOV.U32 R249, RZ, RZ, R107 ;  /* 0x000000fffff97224 */ /* 0x000fc400078e006b */
[----:B------:R-:W-:Y:S01]  /*6dd0*/  IMAD.MOV.U32 R250, RZ, RZ, R106 ;  /* 0x000000fffffa7224 */ /* 0x000fe200078e006a */
[----:B---3--:R-:W-:Y:S01]  /*6de0*/  HMMA.16816.F32.BF16 R40, R24, R32, R4 ;  /* 0x000000201828723c */ /* 0x008fe20000041804 */
[----:B------:R-:W3:Y:S01]  /*6df0*/  LDSM.16.M88.4 R4, [R228+0x4000] ;  /* 0x00400000e404783b */ /* 0x000ee20000000200 */
[----:B------:R-:W-:Y:S02]  /*6e00*/  IMAD.MOV.U32 R240, RZ, RZ, R100 ;  /* 0x000000fffff07224 */ /* 0x000fe400078e0064 */
[----:B------:R-:W-:Y:S02]  /*6e10*/  IMAD.MOV.U32 R241, RZ, RZ, R3 ;  /* 0x000000fffff17224 */ /* 0x000fe400078e0003 */
[----:B------:R-:W-:Y:S01]  /*6e20*/  IMAD.MOV.U32 R242, RZ, RZ, R2 ;  /* 0x000000fffff27224 */ /* 0x000fe200078e0002 */
[----:B------:R-:W-:Y:S01]  /*6e30*/  HMMA.16816.F32.BF16 R180, R20, R54, R220 ;  /* 0x0000003614b4723c */ /* 0x000fe200000418dc */
[----:B------:R-:W-:Y:S01]  /*6e40*/  IMAD.MOV.U32 R243, RZ, RZ, R0 ;  /* 0x000000fffff37224 */ /* 0x000fe200078e0000 */
[----:B------:R-:W5:Y:S01]  /*6e50*/  S2R R3, SR_TID.X ;  /* 0x0000000000037919 */ /* 0x000f620000002100 */
[----:B------:R-:W-:-:S03]  /*6e60*/  IMAD.MOV.U32 R251, RZ, RZ, R101 ;  /* 0x000000fffffb7224 */ /* 0x000fc600078e0065 */
[----:B------:R-:W-:Y:S06]  /*6e70*/  HMMA.16816.F32.BF16 R200, R20, R60, R200 ;  /* 0x0000003c14c8723c */ /* 0x000fec00000418c8 */
[----:B-1----:R-:W-:Y:S06]  /*6e80*/  HMMA.16816.F32.BF16 R52, R16, R32, R240 ;  /* 0x000000201034723c */ /* 0x002fec00000418f0 */
[----:B------:R-:W-:Y:S01]  /*6e90*/  HMMA.16816.F32.BF16 R184, R20, R62, R216 ;  /* 0x0000003e14b8723c */ /* 0x000fe200000418d8 */
[----:B------:R-:W-:Y:S05]  /*6ea0*/  LDSM.16.M88.4 R20, [R229+0x4000] ;  /* 0x00400000e514783b */ /* 0x000fea0000000200 */
[-C--:B------:R-:W-:Y:S06]  /*6eb0*/  HMMA.16816.F32.BF16 R212, R16, R34.reuse, R212 ;  /* 0x0000002210d4723c */ /* 0x080fec00000418d4 */
[----:B------:R-:W-:Y:S01]  /*6ec0*/  HMMA.16816.F32.BF16 R64, R24, R34, R64 ;  /* 0x000000221840723c */ /* 0x000fe20000041840 */
[----:B-----5:R-:W-:-:S05]  /*6ed0*/  IMAD.SHL.U32 R3, R3, 0x2, RZ ;  /* 0x0000000203037824 */ /* 0x020fca00078e00ff */
[----:B------:R-:W-:Y:S01]  /*6ee0*/  HMMA.16816.F32.BF16 R220, R16, R28, R248 ;  /* 0x0000001c10dc723c */ /* 0x000fe200000418f8 */
[----:B------:R-:W-:-:S05]  /*6ef0*/  LOP3.LUT R3, R3, 0x6, RZ, 0xc0, !PT ;  /* 0x0000000603037812 */ /* 0x000fca00078ec0ff */
[C---:B--2---:R-:W-:Y:S06]  /*6f00*/  HMMA.16816.F32.BF16 R216, R16.reuse, R36, R196 ;  /* 0x0000002410d8723c */ /* 0x044fec00000418c4 */
[C---:B------:R-:W-:Y:S06]  /*6f10*/  HMMA.16816.F32.BF16 R244, R16.reuse, R44, R244 ;  /* 0x0000002c10f4723c */ /* 0x040fec00000418f4 */
[C---:B------:R-:W-:Y:S06]  /*6f20*/  HMMA.16816.F32.BF16 R208, R16.reuse, R30, R208 ;  /* 0x0000001e10d0723c */ /* 0x040fec00000418d0 */
[C---:B------:R-:W-:Y:S06]  /*6f30*/  HMMA.16816.F32.BF16 R204, R16.reuse, R38, R204 ;  /* 0x0000002610cc723c */ /* 0x040fec00000418cc */
[----:B------:R-:W-:Y:S01]  /*6f40*/  HMMA.16816.F32.BF16 R192, R16, R46, R192 ;  /* 0x0000002e10c0723c */ /* 0x000fe200000418c0 */
[----:B------:R-:W1:Y:S05]  /*6f50*/  LDSM.16.M88.4 R16, [R228+0x5000] ;  /* 0x00500000e410783b */ /* 0x000e6a0000000200 */
[----:B----4-:R-:W-:Y:S01]  /*6f60*/  HMMA.16816.F32.BF16 R32, R12, R56, R40 ;  /* 0x000000380c20723c */ /* 0x010fe20000041828 */
[----:B------:R-:W2:Y:S05]  /*6f70*/  LDSM.16.M88.4 R40, [R227+0x8000] ;  /* 0x00800000e328783b */ /* 0x000eaa0000000200 */
[C---:B------:R-:W-:Y:S06]  /*6f80*/  HMMA.16816.F32.BF16 R188, R24.reuse, R36, R188 ;  /* 0x0000002418bc723c */ /* 0x040fec00000418bc */
[----:B------:R-:W-:Y:S06]  /*6f90*/  HMMA.16816.F32.BF16 R196, R24, R38, R180 ;  /* 0x0000002618c4723c */ /* 0x000fec00000418b4 */
[----:B------:R-:W-:Y:S06]  /*6fa0*/  HMMA.16816.F32.BF16 R36, R8, R56, R52 ;  /* 0x000000380824723c */ /* 0x000fec0000041834 */
[C---:B------:R-:W-:Y:S06]  /*6fb0*/  HMMA.16816.F32.BF16 R240, R24.reuse, R44, R200 ;  /* 0x0000002c18f0723c */ /* 0x040fec00000418c8 */
[C---:B------:R-:W-:Y:S06]  /*6fc0*/  HMMA.16816.F32.BF16 R176, R24.reuse, R28, R176 ;  /* 0x0000001c18b0723c */ /* 0x040fec00000418b0 */
[----:B------:R-:W-:Y:S01]  /*6fd0*/  HMMA.16816.F32.BF16 R172, R24, R30, R172 ;  /* 0x0000001e18ac723c */ /* 0x000fe200000418ac */
[----:B------:R-:W4:Y:S05]  /*6fe0*/  LDSM.16.M88.4 R28, [R227+0x7800] ;  /* 0x00780000e31c783b */ /* 0x000f2a0000000200 */
[----:B---3--:R-:W-:Y:S01]  /*6ff0*/  HMMA.16816.F32.BF16 R60, R4, R48, R32 ;  /* 0x00000030043c723c */ /* 0x008fe20000041820 */
[----:B------:R-:W3:Y:S05]  /*7000*/  LDSM.16.M88.4 R32, [R227+0x7400] ;  /* 0x00740000e320783b */ /* 0x000eea0000000200 */
[----:B------:R-:W-:Y:S01]  /*7010*/  HMMA.16816.F32.BF16 R200, R24, R46, R184 ;  /* 0x0000002e18c8723c */ /* 0x000fe200000418b8 */
[----:B------:R-:W5:Y:S04]  /*7020*/  LDSM.16.M88.4 R44, [R227+0x7c00] ;  /* 0x007c0000e32c783b */ /* 0x000f680000000200 */
[----:B------:R-:W5:Y:S01]  /*7030*/  LDSM.16.M88.4 R24, [R229+0x5000] ;  /* 0x00500000e518783b */ /* 0x000f620000000200 */
[----:B-1----:R-:W-:Y:S06]  /*7040*/  HMMA.16816.F32.BF16 R36, R16, R48, R36 ;  /* 0x000000301024723c */ /* 0x002fec0000041824 */
[----:B------:R-:W-:Y:S06]  /*7050*/  HMMA.16816.F32.BF16 R52, R12, R58, R64 ;  /* 0x0000003a0c34723c */ /* 0x000fec0000041840 */
[----:B--2---:R-:W-:Y:S06]  /*7060*/  HMMA.16816.F32.BF16 R60, R20, R40, R60 ;  /* 0x00000028143c723c */ /* 0x004fec000004183c */
[C---:B------:R-:W-:Y:S06]  /*7070*/  HMMA.16816.F32.BF16 R64, R8.reuse, R58, R212 ;  /* 0x0000003a0840723c */ /* 0x040fec00000418d4 */
[C---:B----4-:R-:W-:Y:S06]  /*7080*/  HMMA.16816.F32.BF16 R216, R8.reuse, R28, R216 ;  /* 0x0000001c08d8723c */ /* 0x050fec00000418d8 */
[C---:B---3--:R-:W-:Y:S06]  /*7090*/  HMMA.16816.F32.BF16 R180, R8.reuse, R32, R220 ;  /* 0x0000002008b4723c */ /* 0x048fec00000418dc */
[----:B------:R-:W-:Y:S01]  /*70a0*/  HMMA.16816.F32.BF16 R208, R8, R34, R208 ;  /* 0x0000002208d0723c */ /* 0x000fe200000418d0 */
[----:B------:R-:W-:-:S04]  /*70b0*/  FMUL.FTZ R0, R60, UR8 ;  /* 0x000000083c007c20 */ /* 0x000fc80008410000 */
[----:B------:R1:W2:Y:S01]  /*70c0*/  MUFU.TANH R221, R0 ;  /* 0x0000000000dd7308 */ /* 0x0002a20000002400 */
[C---:B------:R-:W-:Y:S06]  /*70d0*/  HMMA.16816.F32.BF16 R204, R8.reuse, R30, R204 ;  /* 0x0000001e08cc723c */ /* 0x040fec00000418cc */
[C---:B-----5:R-:W-:Y:S06]  /*70e0*/  HMMA.16816.F32.BF16 R244, R8.reuse, R44, R244 ;  /* 0x0000002c08f4723c */ /* 0x060fec00000418f4 */
[----:B------:R-:W-:Y:S01]  /*70f0*/  HMMA.16816.F32.BF16 R212, R8, R46, R192 ;  /* 0x0000002e08d4723c */ /* 0x000fe200000418c0 */
[----:B-1----:R-:W-:-:S05]  /*7100*/  FMUL.FTZ R0, R61, UR8 ;  /* 0x000000083d007c20 */ /* 0x002fca0008410000 */
[----:B------:R-:W-:Y:S01]  /*7110*/  HMMA.16816.F32.BF16 R56, R24, R40, R36 ;  /* 0x000000281838723c */ /* 0x000fe20000041824 */
[----:B------:R-:W1:Y:S01]  /*7120*/  LDSM.16.M88.4 R36, [R225+0x8400] ;  /* 0x00840000e124783b */ /* 0x000e620000000200 */
[----:B------:R3:W-:Y:S04]  /*7130*/  MUFU.TANH R222, R0 ;  /* 0x0000000000de7308 */ /* 0x0007e80000002400 */
[-C--:B------:R-:W-:Y:S06]  /*7140*/  HMMA.16816.F32.BF16 R8, R4, R50.reuse, R52 ;  /* 0x000000320408723c */ /* 0x080fec0000041834 */
[----:B------:R-:W-:Y:S06]  /*7150*/  HMMA.16816.F32.BF16 R48, R16, R50, R64 ;  /* 0x000000321030723c */ /* 0x000fec0000041840 */
[----:B------:R-:W-:Y:S01]  /*7160*/  HMMA.16816.F32.BF16 R52, R12, R32, R176 ;  /* 0x000000200c34723c */ /* 0x000fe200000418b0 */
[----:B---3--:R-:W-:-:S04]  /*7170*/  FMUL.FTZ R0, R62, UR8 ;  /* 0x000000083e007c20 */ /* 0x008fc80008410000 */
[----:B------:R3:W4:Y:S01]  /*7180*/  MUFU.TANH R100, R0 ;  /* 0x0000000000647308 */ /* 0x0007220000002400 */
[C---:B------:R-:W-:Y:S01]  /*7190*/  HMMA.16816.F32.BF16 R184, R12.reuse, R34, R172 ;  /* 0x000000220cb8723c */ /* 0x040fe200000418ac */
[----:B------:R-:W-:Y:S05]  /*71a0*/  LDSM.16.M88.4 R32, [R227+0x8400] ;  /* 0x00840000e320783b */ /* 0x000fea0000000200 */
[----:B------:R-:W-:Y:S06]  /*71b0*/  HMMA.16816.F32.BF16 R176, R12, R30, R196 ;  /* 0x0000001e0cb0723c */ /* 0x000fec00000418c4 */
[----:B------:R-:W-:Y:S01]  /*71c0*/  HMMA.16816.F32.BF16 R64, R24, R42, R48 ;  /* 0x0000002a1840723c */ /* 0x000fe20000041830 */
[----:B---3--:R-:W-:-:S05]  /*71d0*/  FMUL.FTZ R0, R63, UR8 ;  /* 0x000000083f007c20 */ /* 0x008fca0008410000 */
[----:B------:R-:W-:Y:S01]  /*71e0*/  HMMA.16816.F32.BF16 R60, R20, R42, R8 ;  /* 0x0000002a143c723c */ /* 0x000fe20000041808 */
[----:B------:R-:W3:Y:S01]  /*71f0*/  LDSM.16.M88.4 R8, [R225+0x8800] ;  /* 0x00880000e108783b */ /* 0x000ee20000000200 */
[----:B------:R5:W-:Y:S04]  /*7200*/  MUFU.TANH R195, R0 ;  /* 0x0000000000c37308 */ /* 0x000be80000002400 */
[----:B-1----:R-:W-:Y:S06]  /*7210*/  HMMA.16816.F32.BF16 R40, R4, R36, R52 ;  /* 0x000000240428723c */ /* 0x002fec0000041834 */
[C---:B------:R-:W-:Y:S01]  /*7220*/  HMMA.16816.F32.BF16 R172, R12.reuse, R28, R188 ;  /* 0x0000001c0cac723c */ /* 0x040fe200000418bc */
[----:B------:R-:W1:Y:S05]  /*7230*/  LDSM.16.M88.4 R28, [R225+0x8c00] ;  /* 0x008c0000e11c783b */ /* 0x000e6a0000000200 */
[----:B------:R-:W-:Y:S01]  /*7240*/  HMMA.16816.F32.BF16 R52, R12, R46, R200 ;  /* 0x0000002e0c34723c */ /* 0x000fe200000418c8 */
[----:B-----5:R-:W-:-:S04]  /*7250*/  FMUL.FTZ R0, R56, UR8 ;  /* 0x0000000838007c20 */ /* 0x020fc80008410000 */
[----:B------:R5:W4:Y:S01]  /*7260*/  MUFU.TANH R106, R0 ;  /* 0x00000000006a7308 */ /* 0x000b220000002400 */
[----:B------:R-:W-:Y:S01]  /*7270*/  HMMA.16816.F32.BF16 R48, R16, R36, R180 ;  /* 0x000000241030723c */ /* 0x000fe200000418b4 */
[----:B-----5:R-:W-:-:S05]  /*7280*/  FMUL.FTZ R0, R57, UR8 ;  /* 0x0000000839007c20 */ /* 0x020fca0008410000 */
[----:B---3--:R-:W-:Y:S01]  /*7290*/  HMMA.16816.F32.BF16 R176, R4, R10, R176 ;  /* 0x0000000a04b0723c */ /* 0x008fe200000418b0 */
[----:B------:R3:W-:Y:S02]  /*72a0*/  MUFU.TANH R107, R0 ;  /* 0x00000000006b7308 */ /* 0x0007e40000002400 */
[----:B---3--:R-:W-:-:S06]  /*72b0*/  FMUL.FTZ R0, R58, UR8 ;  /* 0x000000083a007c20 */ /* 0x008fcc0008410000 */
[----:B------:R3:W5:Y:S02]  /*72c0*/  MUFU.TANH R101, R0 ;  /* 0x0000000000657308 */ /* 0x0007640000002400 */
[----:B---3--:R-:W-:Y:S02]  /*72d0*/  FMUL.FTZ R0, R59, UR8 ;  /* 0x000000083b007c20 */ /* 0x008fe40008410000 */
[----:B------:R-:W-:Y:S04]  /*72e0*/  HMMA.16816.F32.BF16 R56, R12, R44, R240 ;  /* 0x0000002c0c38723c */ /* 0x000fe800000418f0 */
[----:B------:R3:W5:Y:S02]  /*72f0*/  MUFU.TANH R199, R0 ;  /* 0x0000000000c77308 */ /* 0x0007640000002400 */
[----:B------:R-:W-:Y:S06]  /*7300*/  HMMA.16816.F32.BF16 R12, R20, R32, R40 ;  /* 0x00000020140c723c */ /* 0x000fec0000041828 */
[----:B------:R-:W-:Y:S06]  /*7310*/  HMMA.16816.F32.BF16 R40, R4, R38, R184 ;  /* 0x000000260428723c */ /* 0x000fec00000418b8 */
[----:B------:R-:W-:Y:S01]  /*7320*/  HMMA.16816.F32.BF16 R44, R24, R32, R48 ;  /* 0x00000020182c723c */ /* 0x000fe20000041830 */
[----:B---3--:R-:W-:-:S04]  /*7330*/  FMUL.FTZ R0, R60, UR8 ;  /* 0x000000083c007c20 */ /* 0x008fc80008410000 */
[----:B------:R3:W5:Y:S01]  /*7340*/  MUFU.TANH R189, R0 ;  /* 0x0000000000bd7308 */ /* 0x0007620000002400 */
[----:B-1----:R-:W-:Y:S06]  /*7350*/  HMMA.16816.F32.BF16 R180, R4, R28, R56 ;  /* 0x0000001c04b4723c */ /* 0x002fec0000041838 */
[----:B------:R-:W-:Y:S01]  /*7360*/  FMUL.FTZ R2, R14, UR8 ;  /* 0x000000080e027c20 */ /* 0x000fe20008410000 */
[C---:B------:R-:W-:Y:S03]  /*7370*/  HMMA.16816.F32.BF16 R36, R16.reuse, R38, R208 ;  /* 0x000000261024723c */ /* 0x040fe600000418d0 */
[----:B------:R-:W-:Y:S03]  /*7380*/  MUFU.TANH R190, R2 ;  /* 0x0000000200be7308 */ /* 0x000fe60000002400 */
[----:B------:R-:W-:Y:S01]  /*7390*/  HMMA.16816.F32.BF16 R48, R16, R8, R216 ;  /* 0x000000081030723c */ /* 0x000fe200000418d8 */
[----:B---3--:R-:W-:-:S04]  /*73a0*/  FMUL.FTZ R0, R61, UR8 ;  /* 0x000000083d007c20 */ /* 0x008fc80008410000 */
[----:B------:R1:W-:Y:S02]  /*73b0*/  MUFU.TANH R220, R0 ;  /* 0x0000000000dc7308 */ /* 0x0003e40000002400 */
[----:B-1----:R-:W-:-:S06]  /*73c0*/  FMUL.FTZ R0, R62, UR8 ;  /* 0x000000083e007c20 */ /* 0x002fcc0008410000 */
[----:B------:R1:W3:Y:S02]  /*73d0*/  MUFU.TANH R193, R0 ;  /* 0x0000000000c17308 */ /* 0x0002e40000002400 */
[----:B-1----:R-:W-:Y:S02]  /*73e0*/  FMUL.FTZ R0, R63, UR8 ;  /* 0x000000083f007c20 */ /* 0x002fe40008410000 */
[----:B------:R-:W-:Y:S04]  /*73f0*/  HMMA.16816.F32.BF16 R60, R4, R8, R172 ;  /* 0x00000008043c723c */ /* 0x000fe800000418ac */
[----:B------:R1:W-:Y:S03]  /*7400*/  MUFU.TANH R198, R0 ;  /* 0x0000000000c67308 */ /* 0x0003e60000002400 */
[----:B------:R-:W-:-:S05]  /*7410*/  FMUL.FTZ R8, R47, UR8 ;  /* 0x000000082f087c20 */ /* 0x000fca0008410000 */
[----:B------:R-:W-:Y:S01]  /*7420*/  MUFU.TANH R47, R8 ;  /* 0x00000008002f7308 */ /* 0x000fe20000002400 */
[----:B-1----:R-:W-:-:S07]  /*7430*/  FMUL.FTZ R0, R64, UR8 ;  /* 0x0000000840007c20 */ /* 0x002fce0008410000 */
[----:B------:R1:W3:Y:S02]  /*7440*/  MUFU.TANH R194, R0 ;  /* 0x0000000000c27308 */ /* 0x0002e40000002400 */
[----:B-1----:R-:W-:-:S06]  /*7450*/  FMUL.FTZ R0, R65, UR8 ;  /* 0x0000000841007c20 */ /* 0x002fcc0008410000 */
[----:B------:R1:W-:Y:S02]  /*7460*/  MUFU.TANH R197, R0 ;  /* 0x0000000000c57308 */ /* 0x0003e40000002400 */
[----:B-1----:R-:W-:-:S06]  /*7470*/  FMUL.FTZ R0, R66, UR8 ;  /* 0x0000000842007c20 */ /* 0x002fcc0008410000 */
[----:B------:R1:W3:Y:S02]  /*7480*/  MUFU.TANH R184, R0 ;  /* 0x0000000000b87308 */ /* 0x0002e40000002400 */
[----:B-1----:R-:W-:Y:S02]  /*7490*/  FMUL.FTZ R0, R67, UR8 ;  /* 0x0000000843007c20 */ /* 0x002fe40008410000 */
[----:B------:R-:W-:Y:S01]  /*74a0*/  HMMA.16816.F32.BF16 R64, R4, R30, R52 ;  /* 0x0000001e0440723c */ /* 0x000fe20000041834 */
[----:B------:R-:W1:Y:S03]  /*74b0*/  LDSM.16.M88.4 R4, [R227+0x8800] ;  /* 0x00880000e304783b */ /* 0x000e660000000200 */
[----:B------:R2:W3:Y:S02]  /*74c0*/  MUFU.TANH R196, R0 ;  /* 0x0000000000c47308 */ /* 0x0004e40000002400 */
[----:B--2---:R-:W-:-:S06]  /*74d0*/  FMUL.FTZ R0, R12, UR8 ;  /* 0x000000080c007c20 */ /* 0x004fcc0008410000 */
[----:B------:R2:W3:Y:S02]  /*74e0*/  MUFU.TANH R185, R0 ;  /* 0x0000000000b97308 */ /* 0x0004e40000002400 */
[----:B--2---:R-:W-:-:S06]  /*74f0*/  FMUL.FTZ R0, R13, UR8 ;  /* 0x000000080d007c20 */ /* 0x004fcc0008410000 */
[----:B------:R2:W-:Y:S02]  /*7500*/  MUFU.TANH R192, R0 ;  /* 0x0000000000c07308 */ /* 0x0005e40000002400 */
[----:B--2---:R-:W-:-:S04]  /*7510*/  IMAD.U32 R0, RZ, RZ, UR4 ;  /* 0x00000004ff007e24 */ /* 0x004fc8000f8e00ff */
[----:B------:R-:W-:Y:S02]  /*7520*/  IMAD R0, R0, 0x40, R3 ;  /* 0x0000004000007824 */ /* 0x000fe400078e0203 */
[----:B------:R-:W-:Y:S02]  /*7530*/  FMUL.FTZ R3, R15, UR8 ;  /* 0x000000080f037c20 */ /* 0x000fe40008410000 */
[-C--:B------:R-:W-:Y:S01]  /*7540*/  HMMA.16816.F32.BF16 R12, R20, R34.reuse, R40 ;  /* 0x00000022140c723c */ /* 0x080fe20000041828 */
[C---:B------:R-:W-:Y:S01]  /*7550*/  VIADD R2, R0.reuse, 0x1 ;  /* 0x0000000100027836 */ /* 0x040fe20000000000 */
[CC--:B------:R-:W-:Y:S01]  /*7560*/  ISETP.GE.AND P4, PT, R0.reuse, R237.reuse, PT ;  /* 0x000000ed0000720c */ /* 0x0c0fe20003f86270 */
[----:B------:R2:W-:Y:S01]  /*7570*/  MUFU.TANH R191, R3 ;  /* 0x0000000300bf7308 */ /* 0x0005e20000002400 */
[-C--:B------:R-:W-:Y:S02]  /*7580*/  ISETP.GE.AND P1, PT, R0, R236.reuse, PT ;  /* 0x000000ec0000720c */ /* 0x080fe40003f26270 */
[C---:B------:R-:W-:Y:S01]  /*7590*/  ISETP.GE.AND P2, PT, R2.reuse, R237, PT ;  /* 0x000000ed0200720c */ /* 0x040fe20003f46270 */
[----:B------:R-:W-:Y:S01]  /*75a0*/  HMMA.16816.F32.BF16 R32, R24, R34, R36 ;  /* 0x000000221820723c */ /* 0x000fe20000041824 */
[----:B------:R-:W-:-:S02]  /*75b0*/  ISETP.GE.AND P0, PT, R2, R236, PT ;  /* 0x000000ec0200720c */ /* 0x000fc40003f06270 */
[C---:B------:R-:W-:Y:S02]  /*75c0*/  ISETP.GE.AND P5, PT, R2.reuse, R235, PT ;  /* 0x000000eb0200720c */ /* 0x040fe40003fa6270 */
[----:B------:R-:W-:Y:S01]  /*75d0*/  ISETP.GE.AND P3, PT, R2, R234, PT ;  /* 0x000000ea0200720c */ /* 0x000fe20003f66270 */
[----:B------:R-:W-:Y:S01]  /*75e0*/  HMMA.16816.F32.BF16 R40, R16, R10, R204 ;  /* 0x0000000a1028723c */ /* 0x000fe200000418cc */
[-C--:B------:R-:W-:Y:S01]  /*75f0*/  ISETP.LT.OR P4, PT, R0, R232.reuse, P4 ;  /* 0x000000e80000720c */ /* 0x080fe20002781670 */
[----:B------:R-:W3:Y:S01]  /*7600*/  LDSM.16.M88.4 R8, [R227+0x8c00] ;  /* 0x008c0000e308783b */ /* 0x000ee20000000200 */
[----:B------:R-:W-:Y:S01]  /*7610*/  ISETP.LT.OR P2, PT, R2, R232, P2 ;  /* 0x000000e80200720c */ /* 0x000fe20001741670 */
[----:B------:R-:W-:-:S04]  /*7620*/  DEPBAR.LE SB0, 0x0 ;  /* 0x000080000000791a */ /* 0x000fc80000000000 */
[----:B------:R-:W-:Y:S01]  /*7630*/  ISETP.LT.OR P0, PT, R2, R231, P0 ;  /* 0x000000e70200720c */ /* 0x000fe20000701670 */
[----:B--2---:R-:W-:Y:S01]  /*7640*/  FMUL.FTZ R3, R44, UR8 ;  /* 0x000000082c037c20 */ /* 0x004fe20008410000 */
[C---:B------:R-:W-:Y:S01]  /*7650*/  ISETP.LT.OR P5, PT, R2.reuse, R233, P5 ;  /* 0x000000e90200720c */ /* 0x040fe20002fa1670 */
[----:B------:R-:W-:Y:S01]  /*7660*/  HMMA.16816.F32.BF16 R36, R16, R28, R244 ;  /* 0x0000001c1024723c */ /* 0x000fe200000418f4 */
[----:B------:R-:W-:Y:S01]  /*7670*/  ISETP.LT.OR P3, PT, R2, R230, P3 ;  /* 0x000000e60200720c */ /* 0x000fe20001f61670 */
[----:B------:R-:W-:Y:S01]  /*7680*/  FMUL.FTZ R2, R45, UR8 ;  /* 0x000000082d027c20 */ /* 0x000fe20008410000 */
[----:B------:R-:W-:Y:S01]  /*7690*/  FSEL R53, R221, -INF , !P4 ;  /* 0xff800000dd357808 */ /* 0x000fe20006000000 */
[----:B------:R2:W3:Y:S01]  /*76a0*/  MUFU.TANH R188, R3 ;  /* 0x0000000300bc7308 */ /* 0x0004e20000002400 */
[C---:B------:R-:W-:Y:S02]  /*76b0*/  ISETP.GE.AND P6, PT, R0.reuse, R235, PT ;  /* 0x000000eb0000720c */ /* 0x040fe40003fc6270 */
[C---:B------:R-:W-:Y:S01]  /*76c0*/  ISETP.GE.AND P4, PT, R0.reuse, R234, PT ;  /* 0x000000ea0000720c */ /* 0x040fe20003f86270 */
[----:B------:R-:W-:Y:S01]  /*76d0*/  FMUL.FTZ R28, R35, UR8 ;  /* 0x00000008231c7c20 */ /* 0x000fe20008410000 */
[----:B------:R-:W-:-:S02]  /*76e0*/  ISETP.LT.OR P1, PT, R0, R231, P1 ;  /* 0x000000e70000720c */ /* 0x000fc40000f21670 */
[C---:B------:R-:W-:Y:S01]  /*76f0*/  ISETP.LT.OR P6, PT, R0.reuse, R233, P6 ;  /* 0x000000e90000720c */ /* 0x040fe200037c1670 */
[----:B------:R3:W-:Y:S01]  /*7700*/  MUFU.TANH R45, R2 ;  /* 0x00000002002d7308 */ /* 0x0007e20000002400 */
[----:B------:R-:W-:Y:S01]  /*7710*/  ISETP.LT.OR P4, PT, R0, R230, P4 ;  /* 0x000000e60000720c */ /* 0x000fe20002781670 */
[----:B-1----:R-:W-:Y:S01]  /*7720*/  HMMA.16816.F32.BF16 R40, R24, R6, R40 ;  /* 0x000000061828723c */ /* 0x002fe20000041828 */
[----:B----4-:R-:W-:Y:S02]  /*7730*/  FSEL R100, R100, -INF , !P1 ;  /* 0xff80000064647808 */ /* 0x010fe40004800000 */
[----:B------:R-:W-:Y:S02]  /*7740*/  FSEL R106, R106, -INF , !P6 ;  /* 0xff8000006a6a7808 */ /* 0x000fe40007000000 */
[----:B-----5:R-:W-:Y:S01]  /*7750*/  FSEL R173, R101, -INF , !P4 ;  /* 0xff80000065ad7808 */ /* 0x020fe20006000000 */
[----:B--2---:R-:W-:Y:S01]  /*7760*/  FMUL.FTZ R3, R46, UR8 ;  /* 0x000000082e037c20 */ /* 0x004fe20008410000 */
[----:B------:R-:W-:-:S02]  /*7770*/  FSEL R57, R222, -INF , !P2 ;  /* 0xff800000de397808 */ /* 0x000fc40005000000 */
[----:B------:R-:W-:Y:S01]  /*7780*/  FSEL R101, R195, -INF , !P0 ;  /* 0xff800000c3657808 */ /* 0x000fe20004000000 */
[----:B------:R1:W2:Y:S01]  /*7790*/  MUFU.TANH R44, R3 ;  /* 0x00000003002c7308 */ /* 0x0002a20000002400 */
[----:B------:R-:W-:Y:S02]  /*77a0*/  FSEL R107, R107, -INF , !P5 ;  /* 0xff8000006b6b7808 */ /* 0x000fe40006800000 */
[----:B------:R-:W-:Y:S01]  /*77b0*/  FSEL R174, R199, -INF , !P3 ;  /* 0xff800000c7ae7808 */ /* 0x000fe20005800000 */
[----:B---3--:R-:W-:Y:S01]  /*77c0*/  VIADD R2, R0, 0x8 ;  /* 0x0000000800027836 */ /* 0x008fe20000000000 */
[----:B------:R-:W-:Y:S01]  /*77d0*/  HMMA.16816.F32.BF16 R36, R24, R8, R36 ;  /* 0x000000081824723c */ /* 0x000fe20000041824 */
[----:B------:R-:W-:Y:S03]  /*77e0*/  BAR.SYNC.DEFER_BLOCKING 0x0 ;  /* 0x0000000000007b1d */ /* 0x000fe60000010000 */
[----:B------:R-:W-:-:S02]  /*77f0*/  ISETP.GE.AND P1, PT, R2, R237, PT ;  /* 0x000000ed0200720c */ /* 0x000fc40003f26270 */
[C---:B------:R-:W-:Y:S02]  /*7800*/  ISETP.GE.AND P6, PT, R2.reuse, R236, PT ;  /* 0x000000ec0200720c */ /* 0x040fe40003fc6270 */
[C---:B------:R-:W-:Y:S02]  /*7810*/  ISETP.GE.AND P4, PT, R2.reuse, R235, PT ;  /* 0x000000eb0200720c */ /* 0x040fe40003f86270 */
[----:B------:R-:W-:Y:S01]  /*7820*/  ISETP.GE.AND P2, PT, R2, R234, PT ;  /* 0x000000ea0200720c */ /* 0x000fe20003f46270 */
[----:B-1----:R-:W-:Y:S01]  /*7830*/  FMUL.FTZ R3, R12, UR8 ;  /* 0x000000080c037c20 */ /* 0x002fe20008410000 */
[C---:B------:R-:W-:Y:S02]  /*7840*/  ISETP.LT.OR P1, PT, R2.reuse, R232, P1 ;  /* 0x000000e80200720c */ /* 0x040fe40000f21670 */
[C---:B------:R-:W-:Y:S01]  /*7850*/  ISETP.LT.OR P6, PT, R2.reuse, R231, P6 ;  /* 0x000000e70200720c */ /* 0x040fe200037c1670 */
[----:B------:R1:W3:Y:S01]  /*7860*/  MUFU.TANH R46, R3 ;  /* 0x00000003002e7308 */ /* 0x0002e20000002400 */
[----:B------:R-:W-:-:S02]  /*7870*/  ISETP.LT.OR P4, PT, R2, R233, P4 ;  /* 0x000000e90200720c */ /* 0x000fc40002781670 */
[----:B------:R-:W-:Y:S01]  /*7880*/  ISETP.LT.OR P2, PT, R2, R230, P2 ;  /* 0x000000e60200720c */ /* 0x000fe20001741670 */
[----:B------:R-:W-:Y:S01]  /*7890*/  VIADD R2, R0, 0x9 ;  /* 0x0000000900027836 */ /* 0x000fe20000000000 */
[----:B------:R-:W-:Y:S02]  /*78a0*/  FSEL R55, R189, -INF , !P1 ;  /* 0xff800000bd377808 */ /* 0x000fe40004800000 */
[----:B------:R-:W-:Y:S02]  /*78b0*/  FSEL R175, R193, -INF , !P6 ;  /* 0xff800000c1af7808 */ /* 0x000fe40007000000 */
[C---:B------:R-:W-:Y:S02]  /*78c0*/  ISETP.GE.AND P0, PT, R2.reuse, R237, PT ;  /* 0x000000ed0200720c */ /* 0x040fe40003f06270 */
[C---:B------:R-:W-:Y:S02]  /*78d0*/  ISETP.GE.AND P5, PT, R2.reuse, R236, PT ;  /* 0x000000ec0200720c */ /* 0x040fe40003fa6270 */
[----:B------:R-:W-:-:S02]  /*78e0*/  ISETP.GE.AND P3, PT, R2, R235, PT ;  /* 0x000000eb0200720c */ /* 0x000fc40003f66270 */
[C---:B------:R-:W-:Y:S01]  /*78f0*/  ISETP.GE.AND P1, PT, R2.reuse, R234, PT ;  /* 0x000000ea0200720c */ /* 0x040fe20003f26270 */
[----:B-1----:R-:W-:Y:S01]  /*7900*/  FMUL.FTZ R3, R13, UR8 ;  /* 0x000000080d037c20 */ /* 0x002fe20008410000 */
[C---:B------:R-:W-:Y:S02]  /*7910*/  ISETP.LT.OR P0, PT, R2.reuse, R232, P0 ;  /* 0x000000e80200720c */ /* 0x040fe40000701670 */
[C---:B------:R-:W-:Y:S01]  /*7920*/  ISETP.LT.OR P5, PT, R2.reuse, R231, P5 ;  /* 0x000000e70200720c */ /* 0x040fe20002fa1670 */
[----:B------:R1:W-:Y:S01]  /*7930*/  MUFU.TANH R195, R3 ;  /* 0x0000000300c37308 */ /* 0x0003e20000002400 */
[C---:B------:R-:W-:Y:S02]  /*7940*/  ISETP.LT.OR P3, PT, R2.reuse, R233, P3 ;  /* 0x000000e90200720c */ /* 0x040fe40001f61670 */
[----:B------:R-:W-:Y:S01]  /*7950*/  ISETP.LT.OR P1, PT, R2, R230, P1 ;  /* 0x000000e60200720c */ /* 0x000fe20000f21670 */
[----:B------:R-:W-:Y:S01]  /*7960*/  VIADD R2, R0, 0x10 ;  /* 0x0000001000027836 */ /* 0x000fe20000000000 */
[----:B------:R-:W-:-:S02]  /*7970*/  FSEL R59, R194, -INF , !P4 ;  /* 0xff800000c23b7808 */ /* 0x000fc40006000000 */
[----:B------:R-:W-:Y:S02]  /*7980*/  FSEL R172, R184, -INF , !P2 ;  /* 0xff800000b8ac7808 */ /* 0x000fe40005000000 */
[----:B------:R-:W-:Y:S02]  /*7990*/  FSEL R54, R220, -INF , !P0 ;  /* 0xff800000dc367808 */ /* 0x000fe40004000000 */
[C---:B------:R-:W-:Y:S02]  /*79a0*/  ISETP.GE.AND P6, PT, R2.reuse, R237, PT ;  /* 0x000000ed0200720c */ /* 0x040fe40003fc6270 */
[C---:B------:R-:W-:Y:S02]  /*79b0*/  ISETP.GE.AND P4, PT, R2.reuse, R236, PT ;  /* 0x000000ec0200720c */ /* 0x040fe40003f86270 */
[----:B------:R-:W-:Y:S01]  /*79c0*/  ISETP.GE.AND P2, PT, R2, R235, PT ;  /* 0x000000eb0200720c */ /* 0x000fe20003f46270 */
[----:B-1----:R-:W-:Y:S01]  /*79d0*/  FMUL.FTZ R3, R14, UR8 ;  /* 0x000000080e037c20 */ /* 0x002fe20008410000 */
[----:B------:R-:W-:-:S02]  /*79e0*/  ISETP.GE.AND P0, PT, R2, R234, PT ;  /* 0x000000ea0200720c */ /* 0x000fc40003f06270 */
[C---:B------:R-:W-:Y:S01]  /*79f0*/  ISETP.LT.OR P6, PT, R2.reuse, R232, P6 ;  /* 0x000000e80200720c */ /* 0x040fe200037c1670 */
[----:B------:R1:W4:Y:S01]  /*7a00*/  MUFU.TANH R189, R3 ;  /* 0x0000000300bd7308 */ /* 0x0003220000002400 */
[C---:B------:R-:W-:Y:S02]  /*7a10*/  ISETP.LT.OR P4, PT, R2.reuse, R231, P4 ;  /* 0x000000e70200720c */ /* 0x040fe40002781670 */
[C---:B------:R-:W-:Y:S02]  /*7a20*/  ISETP.LT.OR P2, PT, R2.reuse, R233, P2 ;  /* 0x000000e90200720c */ /* 0x040fe40001741670 */
[----:B------:R-:W-:Y:S01]  /*7a30*/  ISETP.LT.OR P0, PT, R2, R230, P0 ;  /* 0x000000e60200720c */ /* 0x000fe20000701670 */
[----:B------:R-:W-:Y:S01]  /*7a40*/  VIADD R2, R0, 0x11 ;  /* 0x0000001100027836 */ /* 0x000fe20000000000 */
[----:B------:R-:W-:Y:S02]  /*7a50*/  FSEL R56, R197, -INF , !P3 ;  /* 0xff800000c5387808 */ /* 0x000fe40005800000 */
[----:B------:R-:W-:-:S02]  /*7a60*/  FSEL R58, R196, -INF , !P1 ;  /* 0xff800000c43a7808 */ /* 0x000fc40004800000 */
[----:B------:R-:W-:Y:S02]  /*7a70*/  FSEL R52, R185, -INF , !P6 ;  /* 0xff800000b9347808 */ /* 0x000fe40007000000 */
[C---:B------:R-:W-:Y:S01]  /*7a80*/  ISETP.GE.AND P3, PT, R2.reuse, R236, PT ;  /* 0x000000ec0200720c */ /* 0x040fe20003f66270 */
[----:B------:R5:W-:Y:S01]  /*7a90*/  MUFU.TANH R185, R28 ;  /* 0x0000001c00b97308 */ /* 0x000be20000002400 */
[C---:B------:R-:W-:Y:S01]  /*7aa0*/  ISETP.GE.AND P1, PT, R2.reuse, R235, PT ;  /* 0x000000eb0200720c */ /* 0x040fe20003f26270 */
[----:B-1----:R-:W-:Y:S01]  /*7ab0*/  FMUL.FTZ R3, R15, UR8 ;  /* 0x000000080f037c20 */ /* 0x002fe20008410000 */
[C---:B------:R-:W-:Y:S01]  /*7ac0*/  ISETP.GE.AND P6, PT, R2.reuse, R234, PT ;  /* 0x000000ea0200720c */ /* 0x040fe20003fc6270 */
[----:B------:R-:W-:Y:S01]  /*7ad0*/  HMMA.16816.F32.BF16 R12, R20, R4, R60 ;  /* 0x00000004140c723c */ /* 0x000fe2000004183c */
[----:B------:R-:W-:-:S03]  /*7ae0*/  ISETP.LT.OR P3, PT, R2, R231, P3 ;  /* 0x000000e70200720c */ /* 0x000fc60001f61670 */
[----:B------:R1:W-:Y:S01]  /*7af0*/  MUFU.TANH R193, R3 ;  /* 0x0000000300c17308 */ /* 0x0003e20000002400 */
[C---:B------:R-:W-:Y:S02]  /*7b00*/  ISETP.LT.OR P1, PT, R2.reuse, R233, P1 ;  /* 0x000000e90200720c */ /* 0x040fe40000f21670 */
[----:B------:R-:W-:Y:S02]  /*7b10*/  ISETP.LT.OR P6, PT, R2, R230, P6 ;  /* 0x000000e60200720c */ /* 0x000fe400037c1670 */
[----:B------:R-:W-:Y:S02]  /*7b20*/  FSEL R60, R198, -INF , !P5 ;  /* 0xff800000c63c7808 */ /* 0x000fe40006800000 */
[----:B------:R-:W-:Y:S02]  /*7b30*/  ISETP.GE.AND P5, PT, R2, R237, PT ;  /* 0x000000ed0200720c */ /* 0x000fe40003fa6270 */
[----:B------:R-:W-:Y:S01]  /*7b40*/  FSEL R199, R190, -INF , !P4 ;  /* 0xff800000bec77808 */ /* 0x000fe20006000000 */
[----:B-----5:R-:W-:Y:S01]  /*7b50*/  HMMA.16816.F32.BF16 R28, R16, R30, R212 ;  /* 0x0000001e101c723c */ /* 0x020fe200000418d4 */
[----:B------:R-:W-:Y:S01]  /*7b60*/  ISETP.LT.OR P5, PT, R2, R232, P5 ;  /* 0x000000e80200720c */ /* 0x000fe20002fa1670 */
[----:B------:R-:W-:Y:S01]  /*7b70*/  VIADD R2, R0, 0x18 ;  /* 0x0000001800027836 */ /* 0x000fe20000000000 */
[----:B------:R-:W-:-:S02]  /*7b80*/  FSEL R62, R188, -INF , !P2 ;  /* 0xff800000bc3e7808 */ /* 0x000fc40005000000 */
[----:B--2---:R-:W-:Y:S01]  /*7b90*/  FSEL R190, R44, -INF , !P0 ;  /* 0xff8000002cbe7808 */ /* 0x004fe20004000000 */
[----:B-1----:R-:W-:Y:S01]  /*7ba0*/  FMUL.FTZ R3, R32, UR8 ;  /* 0x0000000820037c20 */ /* 0x002fe20008410000 */
[C---:B------:R-:W-:Y:S02]  /*7bb0*/  ISETP.GE.AND P4, PT, R2.reuse, R237, PT ;  /* 0x000000ed0200720c */ /* 0x040fe40003f86270 */
[C---:B------:R-:W-:Y:S01]  /*7bc0*/  ISETP.GE.AND P2, PT, R2.reuse, R236, PT ;  /* 0x000000ec0200720c */ /* 0x040fe20003f46270 */
[----:B------:R1:W2:Y:S01]  /*7bd0*/  MUFU.TANH R186, R3 ;  /* 0x0000000300ba7308 */ /* 0x0002a20000002400 */
[C---:B------:R-:W-:Y:S02]  /*7be0*/  ISETP.GE.AND P0, PT, R2.reuse, R235, PT ;  /* 0x000000eb0200720c */ /* 0x040fe40003f06270 */
[C---:B------:R-:W-:Y:S02]  /*7bf0*/  ISETP.LT.OR P4, PT, R2.reuse, R232, P4 ;  /* 0x000000e80200720c */ /* 0x040fe40002781670 */
[----:B------:R-:W-:-:S02]  /*7c00*/  ISETP.LT.OR P2, PT, R2, R231, P2 ;  /* 0x000000e70200720c */ /* 0x000fc40001741670 */
[----:B------:R-:W-:Y:S02]  /*7c10*/  ISETP.LT.OR P0, PT, R2, R233, P0 ;  /* 0x000000e90200720c */ /* 0x000fe40000701670 */
[----:B------:R-:W-:Y:S02]  /*7c20*/  FSEL R198, R191, -INF , !P3 ;  /* 0xff800000bfc67808 */ /* 0x000fe40005800000 */
[----:B------:R-:W-:Y:S02]  /*7c30*/  FSEL R61, R45, -INF , !P1 ;  /* 0xff8000002d3d7808 */ /* 0x000fe40004800000 */
[----:B------:R-:W-:Y:S02]  /*7c40*/  FSEL R191, R47, -INF , !P6 ;  /* 0xff8000002fbf7808 */ /* 0x000fe40007000000 */
[----:B---3--:R-:W-:Y:S01]  /*7c50*/  FSEL R17, R46, -INF , !P4 ;  /* 0xff8000002e117808 */ /* 0x008fe20006000000 */
[----:B-1----:R-:W-:Y:S01]  /*7c60*/  FMUL.FTZ R3, R33, UR8 ;  /* 0x0000000821037c20 */ /* 0x002fe20008410000 */
[----:B----4-:R-:W-:Y:S01]  /*7c70*/  FSEL R194, R189, -INF , !P2 ;  /* 0xff800000bdc27808 */ /* 0x010fe20005000000 */
[----:B------:R-:W-:Y:S01]  /*7c80*/  HMMA.16816.F32.BF16 R44, R20, R8, R180 ;  /* 0x00000008142c723c */ /* 0x000fe200000418b4 */
[----:B--2---:R-:W-:Y:S01]  /*7c90*/  FSEL R63, R186, -INF , !P0 ;  /* 0xff800000ba3f7808 */ /* 0x004fe20004000000 */
[----:B------:R1:W-:Y:S02]  /*7ca0*/  MUFU.TANH R187, R3 ;  /* 0x0000000300bb7308 */ /* 0x0003e40000002400 */
[----:B-1----:R-:W-:-:S02]  /*7cb0*/  FMUL.FTZ R3, R34, UR8 ;  /* 0x0000000822037c20 */ /* 0x002fc40008410000 */
[----:B------:R-:W-:Y:S04]  /*7cc0*/  HMMA.16816.F32.BF16 R32, R24, R4, R48 ;  /* 0x000000041820723c */ /* 0x000fe80000041830 */
[----:B------:R1:W2:-:S14]  /*7cd0*/  MUFU.TANH R184, R3 ;  /* 0x0000000300b87308 */ /* 0x00029c0000002400 */
[----:B------:R-:W-:Y:S01]  /*7ce0*/  FMUL.FTZ R44, R44, UR8 ;  /* 0x000000082c2c7c20 */ /* 0x000fe20008410000 */
[----:B------:R-:W-:Y:S01]  /*7cf0*/  FMUL.FTZ R45, R45, UR8 ;  /* 0x000000082d2d7c20 */ /* 0x000fe20008410000 */
[----:B------:R-:W-:Y:S01]  /*7d00*/  HMMA.16816.F32.BF16 R24, R24, R10, R28 ;  /* 0x0000000a1818723c */ /* 0x000fe2000004181c */
[----:B------:R-:W-:Y:S01]  /*7d10*/  FSEL R48, R192, -INF , !P5 ;  /* 0xff800000c0307808 */ /* 0x000fe20006800000 */
[----:B------:R-:W-:Y:S01]  /*7d20*/  FMUL.FTZ R50, R15, UR8 ;  /* 0x000000080f327c20 */ /* 0x000fe20008410000 */
[----:B------:R-:W-:Y:S01]  /*7d30*/  ISETP.GE.AND P5, PT, R2, R234, PT ;  /* 0x000000ea0200720c */ /* 0x000fe20003fa6270 */
[----:B------:R-:W-:Y:S01]  /*7d40*/  MUFU.TANH R44, R44 ;  /* 0x0000002c002c7308 */ /* 0x000fe20000002400 */
[----:B------:R-:W-:Y:S02]  /*7d50*/  VIADD R5, R0, 0x29 ;  /* 0x0000002900057836 */ /* 0x000fe40000000000 */
[----:B------:R-:W-:Y:S01]  /*7d60*/  ISETP.LT.OR P5, PT, R2, R230, P5 ;  /* 0x000000e60200720c */ /* 0x000fe20002fa1670 */
[----:B------:R-:W-:-:S04]  /*7d70*/  VIADD R2, R0, 0x19 ;  /* 0x0000001900027836 */ /* 0x000fc80000000000 */
[----:B------:R-:W-:Y:S01]  /*7d80*/  MUFU.TANH R45, R45 ;  /* 0x0000002d002d7308 */ /* 0x000fe20000002400 */
[----:B-1----:R-:W-:Y:S01]  /*7d90*/  FMUL.FTZ R3, R12, UR8 ;  /* 0x000000080c037c20 */ /* 0x002fe20008410000 */
[C---:B------:R-:W-:Y:S02]  /*7da0*/  ISETP.GE.AND P3, PT, R2.reuse, R237, PT ;  /* 0x000000ed0200720c */ /* 0x040fe40003f66270 */
[C---:B------:R-:W-:Y:S02]  /*7db0*/  ISETP.GE.AND P1, PT, R2.reuse, R236, PT ;  /* 0x000000ec0200720c */ /* 0x040fe40003f26270 */
[----:B------:R-:W-:Y:S01]  /*7dc0*/  ISETP.GE.AND P6, PT, R2, R235, PT ;  /* 0x000000eb0200720c */ /* 0x000fe20003fc6270 */
[----:B------:R-:W-:Y:S01]  /*7dd0*/  FMUL.FTZ R32, R32, UR8 ;  /* 0x0000000820207c20 */ /* 0x000fe20008410000 */
[----:B------:R1:W3:Y:S01]  /*7de0*/  MUFU.TANH R4, R3 ;  /* 0x0000000300047308 */ /* 0x0002e20000002400 */
[----:B------:R-:W-:Y:S01]  /*7df0*/  ISETP.GE.AND P4, PT, R2, R234, PT ;  /* 0x000000ea0200720c */ /* 0x000fe20003f86270 */
[----:B------:R-:W-:Y:S01]  /*7e00*/  FMUL.FTZ R19, R34, UR8 ;  /* 0x0000000822137c20 */ /* 0x000fe20008410000 */
[C---:B------:R-:W-:Y:S01]  /*7e10*/  ISETP.LT.OR P3, PT, R2.reuse, R232, P3 ;  /* 0x000000e80200720c */ /* 0x040fe20001f61670 */
[----:B------:R-:W-:Y:S01]  /*7e20*/  FMUL.FTZ R18, R35, UR8 ;  /* 0x0000000823127c20 */ /* 0x000fe20008410000 */
[----:B------:R-:W-:-:S02]  /*7e30*/  ISETP.LT.OR P1, PT, R2, R231, P1 ;  /* 0x000000e70200720c */ /* 0x000fc40000f21670 */
[C---:B------:R-:W-:Y:S01]  /*7e40*/  ISETP.LT.OR P6, PT, R2.reuse, R233, P6 ;  /* 0x000000e90200720c */ /* 0x040fe200037c1670 */
[----:B------:R4:W-:Y:S01]  /*7e50*/  MUFU.TANH R49, R32 ;  /* 0x0000002000317308 */ /* 0x0009e20000002400 */
[----:B------:R-:W-:Y:S01]  /*7e60*/  ISETP.LT.OR P4, PT, R2, R230, P4 ;  /* 0x000000e60200720c */ /* 0x000fe20002781670 */
[----:B------:R-:W-:Y:S01]  /*7e70*/  VIADD R2, R0, 0x20 ;  /* 0x0000002000027836 */ /* 0x000fe20000000000 */
[----:B--2---:R-:W-:Y:S02]  /*7e80*/  FSEL R189, R184, -INF , !P5 ;  /* 0xff800000b8bd7808 */ /* 0x004fe40006800000 */
[----:B------:R-:W-:Y:S02]  /*7e90*/  FSEL R16, R195, -INF , !P3 ;  /* 0xff800000c3107808 */ /* 0x000fe40005800000 */
[C---:B------:R-:W-:Y:S01]  /*7ea0*/  ISETP.GE.AND P2, PT, R2.reuse, R237, PT ;  /* 0x000000ed0200720c */ /* 0x040fe20003f46270 */
[----:B------:R-:W-:Y:S01]  /*7eb0*/  MUFU.TANH R50, R50 ;  /* 0x0000003200327308 */ /* 0x000fe20000002400 */
[----:B-1----:R-:W-:Y:S01]  /*7ec0*/  FMUL.FTZ R3, R13, UR8 ;  /* 0x000000080d037c20 */ /* 0x002fe20008410000 */
[----:B------:R-:W-:-:S02]  /*7ed0*/  ISETP.GE.AND P0, PT, R2, R236, PT ;  /* 0x000000ec0200720c */ /* 0x000fc40003f06270 */
[C---:B------:R-:W-:Y:S02]  /*7ee0*/  ISETP.GE.AND P5, PT, R2.reuse, R235, PT ;  /* 0x000000eb0200720c */ /* 0x040fe40003fa6270 */
[C---:B------:R-:W-:Y:S02]  /*7ef0*/  ISETP.GE.AND P3, PT, R2.reuse, R234, PT ;  /* 0x000000ea0200720c */ /* 0x040fe40003f66270 */
[----:B------:R1:W2:Y:S01]  /*7f00*/  MUFU.TANH R192, R3 ;  /* 0x0000000300c07308 */ /* 0x0002a20000002400 */
[C---:B------:R-:W-:Y:S01]  /*7f10*/  ISETP.LT.OR P2, PT, R2.reuse, R232, P2 ;  /* 0x000000e80200720c */ /* 0x040fe20001741670 */
[----:B----4-:R-:W-:Y:S01]  /*7f20*/  FMUL.FTZ R32, R33, UR8 ;  /* 0x0000000821207c20 */ /* 0x010fe20008410000 */
[C---:B------:R-:W-:Y:S02]  /*7f30*/  ISETP.LT.OR P0, PT, R2.reuse, R231, P0 ;  /* 0x000000e70200720c */ /* 0x040fe40000701670 */
[C---:B------:R-:W-:Y:S02]  /*7f40*/  ISETP.LT.OR P5, PT, R2.reuse, R233, P5 ;  /* 0x000000e90200720c */ /* 0x040fe40002fa1670 */
[----:B------:R-:W-:Y:S01]  /*7f50*/  ISETP.LT.OR P3, PT, R2, R230, P3 ;  /* 0x000000e60200720c */ /* 0x000fe20001f61670 */
[----:B------:R-:W-:Y:S01]  /*7f60*/  VIADD R2, R0, 0x21 ;  /* 0x0000002100027836 */ /* 0x000fe20000000000 */
[----:B------:R-:W-:Y:S01]  /*7f70*/  FSEL R193, R193, -INF , !P1 ;  /* 0xff800000c1c17808 */ /* 0x000fe20004800000 */
[----:B------:R-:W-:Y:S01]  /*7f80*/  MUFU.TANH R32, R32 ;  /* 0x0000002000207308 */ /* 0x000fe20000002400 */
[----:B------:R-:W-:-:S02]  /*7f90*/  FSEL R188, R185, -INF , !P4 ;  /* 0xff800000b9bc7808 */ /* 0x000fc40006000000 */
[----:B---3--:R-:W-:Y:S01]  /*7fa0*/  FSEL R200, R4, -INF , !P2 ;  /* 0xff80000004c87808 */ /* 0x008fe20005000000 */
[----:B------:R-:W-:Y:S01]  /*7fb0*/  VIADD R4, R0, 0x30 ;  /* 0x0000003000047836 */ /* 0x000fe20000000000 */
[----:B------:R-:W-:Y:S01]  /*7fc0*/  ISETP.GE.AND P1, PT, R2, R237, PT ;  /* 0x000000ed0200720c */ /* 0x000fe20003f26270 */
[----:B-1----:R-:W-:Y:S01]  /*7fd0*/  FMUL.FTZ R3, R14, UR8 ;  /* 0x000000080e037c20 */ /* 0x002fe20008410000 */
[C---:B------:R-:W-:Y:S01]  /*7fe0*/  ISETP.GE.AND P4, PT, R2.reuse, R235, PT ;  /* 0x000000eb0200720c */ /* 0x040fe20003f86270 */
[C---:B------:R-:W-:Y:S01]  /*7ff0*/  HMMA.16816.F32.BF16 R12, R20.reuse, R6, R176 ;  /* 0x00000006140c723c */ /* 0x040fe200000418b0 */
[C---:B------:R-:W-:Y:S01]  /*8000*/  ISETP.GE.AND P2, PT, R2.reuse, R234, PT ;  /* 0x000000ea0200720c */ /* 0x040fe20003f46270 */
[----:B------:R1:W3:Y:S01]  /*8010*/  MUFU.TANH R51, R3 ;  /* 0x0000000300337308 */ /* 0x0002e20000002400 */
[C---:B------:R-:W-:Y:S02]  /*8020*/  ISETP.LT.OR P1, PT, R2.reuse, R232, P1 ;  /* 0x000000e80200720c */ /* 0x040fe40000f21670 */
[C---:B------:R-:W-:Y:S01]  /*8030*/  ISETP.LT.OR P4, PT, R2.reuse, R233, P4 ;  /* 0x000000e90200720c */ /* 0x040fe20002781670 */
[----:B------:R-:W-:Y:S01]  /*8040*/  HMMA.16816.F32.BF16 R20, R20, R10, R64 ;  /* 0x0000000a1414723c */ /* 0x000fe20000041840 */
[----:B------:R-:W-:Y:S01]  /*8050*/  ISETP.LT.OR P2, PT, R2, R230, P2 ;  /* 0x000000e60200720c */ /* 0x000fe20001741670 */
[----:B------:R-:W-:Y:S01]  /*8060*/  VIADD R6, R0, 0x28 ;  /* 0x0000002800067836 */ /* 0x000fe20000000000 */
[----:B--2---:R-:W-:Y:S01]  /*8070*/  FSEL R195, R192, -INF , !P1 ;  /* 0xff800000c0c37808 */ /* 0x004fe20004800000 */
[----:B------:R-:W-:Y:S01]  /*8080*/  VIADD R7, R0, 0x38 ;  /* 0x0000003800077836 */ /* 0x000fe20000000000 */
[----:B------:R-:W-:Y:S01]  /*8090*/  ISETP.GE.AND P1, PT, R5, R237, PT ;  /* 0x000000ed0500720c */ /* 0x000fe20003f26270 */
[----:B------:R-:W-:Y:S01]  /*80a0*/  MUFU.TANH R19, R19 ;  /* 0x0000001300137308 */ /* 0x000fe20000002400 */
[----:B------:R-:W-:-:S02]  /*80b0*/  FSEL R64, R187, -INF , !P6 ;  /* 0xff800000bb407808 */ /* 0x000fc40007000000 */
[C---:B------:R-:W-:Y:S02]  /*80c0*/  ISETP.GE.AND P6, PT, R2.reuse, R236, PT ;  /* 0x000000ec0200720c */ /* 0x040fe40003fc6270 */
[----:B------:R-:W-:Y:S02]  /*80d0*/  ISETP.LT.OR P1, PT, R5, R232, P1 ;  /* 0x000000e80500720c */ /* 0x000fe40000f21670 */
[----:B------:R-:W-:Y:S01]  /*80e0*/  ISETP.LT.OR P6, PT, R2, R231, P6 ;  /* 0x000000e70200720c */ /* 0x000fe200037c1670 */
[----:B-1----:R-:W-:Y:S01]  /*80f0*/  VIADD R3, R0, 0x31 ;  /* 0x0000003100037836 */ /* 0x002fe20000000000 */
[----:B------:R-:W-:Y:S01]  /*8100*/  FMNMX.FTZ R2, R105, R53, !PT ;  /* 0x0000003569027209 */ /* 0x000fe20007810000 */
[----:B------:R-:W-:Y:S01]  /*8110*/  MUFU.TANH R18, R18 ;  /* 0x0000001200127308 */ /* 0x000fe20000002400 */
[----:B---3--:R-:W-:Y:S01]  /*8120*/  FSEL R210, R51, -INF , !P0 ;  /* 0xff80000033d27808 */ /* 0x008fe20004000000 */
[----:B------:R-:W-:Y:S01]  /*8130*/  FMUL.FTZ R12, R12, UR8 ;  /* 0x000000080c0c7c20 */ /* 0x000fe20008410000 */
[----:B------:R-:W-:Y:S01]  /*8140*/  FMNMX.FTZ R2, R57, R2, !PT ;  /* 0x0000000239027209 */ /* 0x000fe20007810000 */
[----:B------:R-:W-:Y:S01]  /*8150*/  FMUL.FTZ R13, R13, UR8 ;  /* 0x000000080d0d7c20 */ /* 0x000fe20008410000 */
[----:B------:R-:W-:Y:S01]  /*8160*/  ISETP.GE.AND P0, PT, R6, R237, PT ;  /* 0x000000ed0600720c */ /* 0x000fe20003f06270 */
[----:B------:R-:W-:Y:S01]  /*8170*/  FMUL.FTZ R14, R14, UR8 ;  /* 0x000000080e0e7c20 */ /* 0x000fe20008410000 */
[----:B------:R-:W-:Y:S01]  /*8180*/  FMNMX.FTZ R2, R55, R2, !PT ;  /* 0x0000000237027209 */ /* 0x000fe20007810000 */
[----:B------:R-:W1:Y:S01]  /*8190*/  MUFU.TANH R12, R12 ;  /* 0x0000000c000c7308 */ /* 0x000e620000002400 */
[----:B------:R-:W-:Y:S01]  /*81a0*/  FMUL.FTZ R9, R20, UR8 ;  /* 0x0000000814097c20 */ /* 0x000fe20008410000 */
[----:B------:R-:W-:Y:S01]  /*81b0*/  ISETP.LT.OR P0, PT, R6, R232, P0 ;  /* 0x000000e80600720c */ /* 0x000fe20000701670 */
[----:B------:R-:W-:Y:S01]  /*81c0*/  FMUL.FTZ R21, R21, UR8 ;  /* 0x0000000815157c20 */ /* 0x000fe20008410000 */
[----:B------:R-:W-:Y:S01]  /*81d0*/  FMNMX.FTZ R2, R54, R2, !PT ;  /* 0x0000000236027209 */ /* 0x000fe20007810000 */
[----:B------:R-:W-:-:S03]  /*81e0*/  FMUL.FTZ R33, R15, UR8 ;  /* 0x000000080f217c20 */ /* 0x000fc60008410000 */
[----:B------:R-:W-:Y:S01]  /*81f0*/  FMNMX.FTZ R2, R52, R2, !PT ;  /* 0x0000000234027209 */ /* 0x000fe20007810000 */
[----:B------:R-:W2:Y:S03]  /*8200*/  MUFU.TANH R13, R13 ;  /* 0x0000000d000d7308 */ /* 0x000ea60000002400 */
[----:B------:R-:W-:-:S04]  /*8210*/  FMNMX.FTZ R2, R48, R2, !PT ;  /* 0x0000000230027209 */ /* 0x000fc80007810000 */
[----:B------:R-:W-:Y:S01]  /*8220*/  FMNMX.FTZ R2, R17, R2, !PT ;  /* 0x0000000211027209 */ /* 0x000fe20007810000 */
[----:B------:R-:W3:Y:S01]  /*8230*/  MUFU.TANH R9, R9 ;  /* 0x0000000900097308 */ /* 0x000ee20000002400 */
[----:B-1----:R-:W-:Y:S02]  /*8240*/  FSEL R202, R12, -INF , !P0 ;  /* 0xff8000000cca7808 */ /* 0x002fe40004000000 */
[----:B------:R-:W-:Y:S02]  /*8250*/  ISETP.GE.AND P0, PT, R4, R237, PT ;  /* 0x000000ed0400720c */ /* 0x000fe40003f06270 */
[----:B------:R-:W-:Y:S02]  /*8260*/  FMNMX.FTZ R2, R16, R2, !PT ;  /* 0x0000000210027209 */ /* 0x000fe40007810000 */
[----:B------:R-:W-:Y:S01]  /*8270*/  ISETP.LT.OR P0, PT, R4, R232, P0 ;  /* 0x000000e80400720c */ /* 0x000fe20000701670 */
[----:B------:R-:W1:Y:S01]  /*8280*/  MUFU.TANH R21, R21 ;  /* 0x0000001500157308 */ /* 0x000e620000002400 */
[----:B------:R-:W-:-:S02]  /*8290*/  FMNMX.FTZ R2, R200, R2, !PT ;  /* 0x00000002c8027209 */ /* 0x000fc40007810000 */
[----:B------:R-:W-:Y:S02]  /*82a0*/  FSEL R204, R44, -INF , !P0 ;  /* 0xff8000002ccc7808 */ /* 0x000fe40004000000 */
[----:B------:R-:W-:Y:S01]  /*82b0*/  FMNMX.FTZ R8, R195, R2, !PT ;  /* 0x00000002c3087209 */ /* 0x000fe20007810000 */
[----:B------:R-:W-:Y:S01]  /*82c0*/  VIADD R2, R0, 0x39 ;  /* 0x0000003900027836 */ /* 0x000fe20000000000 */
[-C--:B------:R-:W-:Y:S01]  /*82d0*/  ISETP.GE.AND P0, PT, R7, R237.reuse, PT ;  /* 0x000000ed0700720c */ /* 0x080fe20003f06270 */
[----:B------:R4:W1:Y:S01]  /*82e0*/  MUFU.TANH R15, R14 ;  /* 0x0000000e000f7308 */ /* 0x0008620000002400 */
[----:B--2---:R-:W-:Y:S01]  /*82f0*/  FSEL R201, R13, -INF , !P1 ;  /* 0xff8000000dc97808 */ /* 0x004fe20004800000 */
[----:B------:R-:W-:Y:S01]  /*8300*/  FMUL.FTZ R13, R40, UR8 ;  /* 0x00000008280d7c20 */ /* 0x000fe20008410000 */
[----:B------:R-:W-:Y:S02]  /*8310*/  ISETP.GE.AND P1, PT, R3, R237, PT ;  /* 0x000000ed0300720c */ /* 0x000fe40003f26270 */
[----:B------:R-:W-:-:S02]  /*8320*/  FMNMX.FTZ R0, R202, R8, !PT ;  /* 0x00000008ca007209 */ /* 0x000fc40007810000 */
[-C--:B------:R-:W-:Y:S01]  /*8330*/  ISETP.LT.OR P0, PT, R7, R232.reuse, P0 ;  /* 0x000000e80700720c */ /* 0x080fe20000701670 */
[----:B------:R4:W2:Y:S01]  /*8340*/  MUFU.TANH R14, R33 ;  /* 0x00000021000e7308 */ /* 0x0008a20000002400 */
[----:B------:R-:W-:Y:S02]  /*8350*/  ISETP.LT.OR P1, PT, R3, R232, P1 ;  /* 0x000000e80300720c */ /* 0x000fe40000f21670 */
[----:B------:R-:W-:Y:S02]  /*8360*/  FMNMX.FTZ R0, R201, R0, !PT ;  /* 0x00000000c9007209 */ /* 0x000fe40007810000 */
[----:B---3--:R-:W-:Y:S02]  /*8370*/  FSEL R208, R9, -INF , !P0 ;  /* 0xff80000009d07808 */ /* 0x008fe40004000000 */
[----:B------:R-:W-:Y:S02]  /*8380*/  PLOP3.LUT P0, PT, PT, PT, UP0, 0x80, 0x0 ;  /* 0x000000000000781c */ /* 0x000fe40003f0f008 */
[----:B------:R-:W-:-:S02]  /*8390*/  FSEL R207, R45, -INF , !P1 ;  /* 0xff8000002dcf7808 */ /* 0x000fc40004800000 */
[----:B------:R-:W-:Y:S02]  /*83a0*/  ISETP.GE.AND P1, PT, R2, R237, PT ;  /* 0x000000ed0200720c */ /* 0x000fe40003f26270 */
[----:B------:R-:W-:Y:S02]  /*83b0*/  FMNMX.FTZ R0, R204, R0, !PT ;  /* 0x00000000cc007209 */ /* 0x000fe40007810000 */
[----:B------:R-:W-:Y:S02]  /*83c0*/  ISETP.LT.OR P1, PT, R2, R232, P1 ;  /* 0x000000e80200720c */ /* 0x000fe40000f21670 */
[----:B------:R-:W-:Y:S02]  /*83d0*/  FMNMX.FTZ R0, R207, R0, !PT ;  /* 0x00000000cf007209 */ /* 0x000fe40007810000 */
[----:B-1----:R-:W-:Y:S02]  /*83e0*/  FSEL R209, R21, -INF , !P1 ;  /* 0xff80000015d17808 */ /* 0x002fe40004800000 */
[----:B------:R-:W-:-:S04]  /*83f0*/  FMNMX.FTZ R0, R208, R0, !PT ;  /* 0x00000000d0007209 */ /* 0x000fc80007810000 */
[----:B------:R-:W-:Y:S01]  /*8400*/  FMNMX.FTZ R12, R209, R0, !PT ;  /* 0x00000000d10c7209 */ /* 0x000fe20007810000 */
[----:B--2-4-:R-:W-:Y:S06]  /*8410*/  @!P0 BRA `(.L_x_837) ;  /* 0x0000000000708947 */ /* 0x014fec0003800000 */
        /* <DEDUP_REMOVED lines=28> */
.L_x_837:
[----:B------:R-:W2:Y:S04]  /*85e0*/  LDL.LU R28, [R1+0x4] ;  /* 0x00000400011c7983 */ /* 0x000ea80000300800 */
[----:B------:R-:W3:Y:S01]  /*85f0*/  LDL.LU R29, [R1+0x8] ;  /* 0x00000800011d7983 */ /* 0x000ee20000300800 */
[----:B------:R-:W-:Y:S01]  /*8600*/  FMUL.FTZ R0, R41, UR8 ;  /* 0x0000000829007c20 */ /* 0x000fe20008410000 */
[----:B------:R-:W-:Y:S01]  /*8610*/  FSEL R206, R50, -INF , !P6 ;  /* 0xff80000032ce7808 */ /* 0x000fe20007000000 */
[----:B-1----:R-:W1:Y:S01]  /*8620*/  MUFU.TANH R9, R13 ;  /* 0x0000000d00097308 */ /* 0x002e620000002400 */
[----:B------:R-:W4:Y:S01]  /*8630*/  SHFL.BFLY PT, R8, R12, 0x2, 0x1f ;  /* 0x0c401f000c087f89 */ /* 0x000f2200000e0000 */
[----:B------:R-:W-:Y:S01]  /*8640*/  FSEL R197, R18, -INF , !P2 ;  /* 0xff80000012c57808 */ /* 0x000fe20005000000 */
[----:B------:R-:W-:Y:S01]  /*8650*/  FMUL.FTZ R26, R26, UR8 ;  /* 0x000000081a1a7c20 */ /* 0x000fe20008410000 */
[----:B------:R-:W-:Y:S01]  /*8660*/  ISETP.GE.AND P6, PT, R5, R236, PT ;  /* 0x000000ec0500720c */ /* 0x000fe20003fc6270 */
[----:B------:R-:W-:Y:S01]  /*8670*/  FMUL.FTZ R27, R27, UR8 ;  /* 0x000000081b1b7c20 */ /* 0x000fe20008410000 */
[----:B------:R-:W-:-:S02]  /*8680*/  ISETP.GE.AND P2, PT, R5, R234, PT ;  /* 0x000000ea0500720c */ /* 0x000fc40003f46270 */
[----:B------:R5:W4:Y:S01]  /*8690*/  MUFU.TANH R11, R0 ;  /* 0x00000000000b7308 */ /* 0x000b220000002400 */
[----:B------:R-:W-:Y:S02]  /*86a0*/  FSEL R192, R49, -INF , !P5 ;  /* 0xff80000031c07808 */ /* 0x000fe40006800000 */
[----:B------:R-:W-:Y:S02]  /*86b0*/  FSEL R196, R19, -INF , !P3 ;  /* 0xff80000013c47808 */ /* 0x000fe40005800000 */
[C---:B------:R-:W-:Y:S02]  /*86c0*/  ISETP.GE.AND P1, PT, R6.reuse, R236, PT ;  /* 0x000000ec0600720c */ /* 0x040fe40003f26270 */
[C---:B------:R-:W-:Y:S01]  /*86d0*/  ISETP.GE.AND P5, PT, R6.reuse, R235, PT ;  /* 0x000000eb0600720c */ /* 0x040fe20003fa6270 */
[----:B------:R-:W-:Y:S01]  /*86e0*/  MUFU.TANH R26, R26 ;  /* 0x0000001a001a7308 */ /* 0x000fe20000002400 */
[----:B------:R-:W-:Y:S02]  /*86f0*/  ISETP.GE.AND P3, PT, R6, R234, PT ;  /* 0x000000ea0600720c */ /* 0x000fe40003f66270 */
[----:B------:R-:W-:-:S02]  /*8700*/  ISETP.LT.OR P6, PT, R5, R231, P6 ;  /* 0x000000e70500720c */ /* 0x000fc400037c1670 */
[CC--:B------:R-:W-:Y:S02]  /*8710*/  ISETP.LT.OR P2, PT, R5.reuse, R230.reuse, P2 ;  /* 0x000000e60500720c */ /* 0x0c0fe40001741670 */
[----:B------:R-:W-:Y:S01]  /*8720*/  ISETP.LT.OR P1, PT, R6, R231, P1 ;  /* 0x000000e70600720c */ /* 0x000fe20000f21670 */
[----:B------:R-:W-:Y:S01]  /*8730*/  MUFU.TANH R27, R27 ;  /* 0x0000001b001b7308 */ /* 0x000fe20000002400 */
[----:B-----5:R-:W-:Y:S01]  /*8740*/  FMUL.FTZ R0, R46, UR8 ;  /* 0x000000082e007c20 */ /* 0x020fe20008410000 */
[----:B------:R-:W-:Y:S02]  /*8750*/  FSEL R46, R32, -INF , !P4 ;  /* 0xff800000202e7808 */ /* 0x000fe40006000000 */
[C---:B------:R-:W-:Y:S02]  /*8760*/  ISETP.GE.AND P4, PT, R5.reuse, R235, PT ;  /* 0x000000eb0500720c */ /* 0x040fe40003f86270 */
[-C--:B------:R-:W-:Y:S02]  /*8770*/  ISETP.LT.OR P5, PT, R6, R233.reuse, P5 ;  /* 0x000000e90600720c */ /* 0x080fe40002fa1670 */
[----:B------:R-:W-:Y:S01]  /*8780*/  ISETP.LT.OR P4, PT, R5, R233, P4 ;  /* 0x000000e90500720c */ /* 0x000fe20002781670 */
[----:B------:R-:W-:Y:S01]  /*8790*/  FMUL.FTZ R5, R36, UR8 ;  /* 0x0000000824057c20 */ /* 0x000fe20008410000 */
[----:B------:R-:W-:Y:S01]  /*87a0*/  ISETP.LT.OR P3, PT, R6, R230, P3 ;  /* 0x000000e60600720c */ /* 0x000fe20001f61670 */
[----:B------:R5:W5:Y:S01]  /*87b0*/  MUFU.TANH R10, R0 ;  /* 0x00000000000a7308 */ /* 0x000b620000002400 */
[----:B------:R-:W-:-:S02]  /*87c0*/  FSEL R203, R15, -INF , !P1 ;  /* 0xff8000000fcb7808 */ /* 0x000fc40004800000 */
[----:B-1----:R-:W-:Y:S01]  /*87d0*/  FSEL R213, R9, -INF , !P5 ;  /* 0xff80000009d57808 */ /* 0x002fe20006800000 */
[----:B------:R-:W-:Y:S01]  /*87e0*/  FMUL.FTZ R9, R23, UR8 ;  /* 0x0000000817097c20 */ /* 0x000fe20008410000 */
[CC--:B------:R-:W-:Y:S02]  /*87f0*/  ISETP.GE.AND P1, PT, R4.reuse, R236.reuse, PT ;  /* 0x000000ec0400720c */ /* 0x0c0fe40003f26270 */
[C---:B------:R-:W-:Y:S01]  /*8800*/  ISETP.GE.AND P5, PT, R4.reuse, R235, PT ;  /* 0x000000eb0400720c */ /* 0x040fe20003fa6270 */
[----:B------:R1:W1:Y:S01]  /*8810*/  MUFU.TANH R6, R5 ;  /* 0x0000000500067308 */ /* 0x0002620000002400 */
[C---:B------:R-:W-:Y:S02]  /*8820*/  ISETP.LT.OR P1, PT, R4.reuse, R231, P1 ;  /* 0x000000e70400720c */ /* 0x040fe40000f21670 */
[----:B------:R-:W-:Y:S02]  /*8830*/  ISETP.LT.OR P5, PT, R4, R233, P5 ;  /* 0x000000e90400720c */ /* 0x000fe40002fa1670 */
[----:B----4-:R-:W-:Y:S01]  /*8840*/  FSEL R211, R11, -INF , !P4 ;  /* 0xff8000000bd37808 */ /* 0x010fe20006000000 */
[----:B------:R-:W-:Y:S01]  /*8850*/  FMUL.FTZ R11, R39, UR8 ;  /* 0x00000008270b7c20 */ /* 0x000fe20008410000 */
[----:B------:R-:W-:Y:S01]  /*8860*/  ISETP.GE.AND P4, PT, R3, R236, PT ;  /* 0x000000ec0300720c */ /* 0x000fe20003f86270 */
[----:B------:R-:W-:Y:S01]  /*8870*/  MUFU.TANH R9, R9 ;  /* 0x0000000900097308 */ /* 0x000fe20000002400 */
[----:B-----5:R-:W-:Y:S01]  /*8880*/  FMNMX.FTZ R0, R12, R8, !PT ;  /* 0x000000080c007209 */ /* 0x020fe20007810000 */
[----:B------:R-:W-:Y:S01]  /*8890*/  FMUL.FTZ R8, R38, UR8 ;  /* 0x0000000826087c20 */ /* 0x000fe20008410000 */
[----:B------:R-:W-:Y:S01]  /*88a0*/  FSEL R241, R10, -INF , !P1 ;  /* 0xff8000000af17808 */ /* 0x000fe20004800000 */
[----:B------:R-:W-:Y:S01]  /*88b0*/  FMUL.FTZ R10, R25, UR8 ;  /* 0x00000008190a7c20 */ /* 0x000fe20008410000 */
[----:B------:R-:W-:-:S02]  /*88c0*/  ISETP.GE.AND P1, PT, R3, R235, PT ;  /* 0x000000eb0300720c */ /* 0x000fc40003f26270 */
[----:B------:R-:W-:Y:S01]  /*88d0*/  FSEL R205, R14, -INF , !P6 ;  /* 0xff8000000ecd7808 */ /* 0x000fe20007000000 */
[----:B------:R-:W4:Y:S01]  /*88e0*/  MUFU.TANH R11, R11 ;  /* 0x0000000b000b7308 */ /* 0x000f220000002400 */
[----:B-1----:R-:W-:Y:S01]  /*88f0*/  FMUL.FTZ R5, R42, UR8 ;  /* 0x000000082a057c20 */ /* 0x002fe20008410000 */
[----:B------:R-:W-:Y:S01]  /*8900*/  FSEL R243, R6, -INF , !P5 ;  /* 0xff80000006f37808 */ /* 0x000fe20006800000 */
[----:B------:R-:W-:Y:S01]  /*8910*/  FMUL.FTZ R6, R43, UR8 ;  /* 0x000000082b067c20 */ /* 0x000fe20008410000 */
[C---:B------:R-:W-:Y:S02]  /*8920*/  ISETP.GE.AND P5, PT, R3.reuse, R234, PT ;  /* 0x000000ea0300720c */ /* 0x040fe40003fa6270 */
[C---:B------:R-:W-:Y:S02]  /*8930*/  ISETP.LT.OR P4, PT, R3.reuse, R231, P4 ;  /* 0x000000e70300720c */ /* 0x040fe40002781670 */
[----:B------:R1:W5:Y:S01]  /*8940*/  MUFU.TANH R15, R5 ;  /* 0x00000005000f7308 */ /* 0x0003620000002400 */
[----:B------:R-:W-:-:S02]  /*8950*/  ISETP.LT.OR P1, PT, R3, R233, P1 ;  /* 0x000000e90300720c */ /* 0x000fc40000f21670 */
[----:B------:R-:W-:Y:S01]  /*8960*/  ISETP.LT.OR P5, PT, R3, R230, P5 ;  /* 0x000000e60300720c */ /* 0x000fe20002fa1670 */
[----:B------:R-:W-:Y:S01]  /*8970*/  FMUL.FTZ R3, R22, UR8 ;  /* 0x0000000816037c20 */ /* 0x000fe20008410000 */
[C---:B------:R-:W-:Y:S01]  /*8980*/  ISETP.GE.AND P6, PT, R4.reuse, R234, PT ;  /* 0x000000ea0400720c */ /* 0x040fe20003fc6270 */
[----:B------:R-:W-:Y:S01]  /*8990*/  LDSM.16.MT88.4 R20, [R226+0x9000] ;  /* 0x00900000e214783b */ /* 0x000fe20000004200 */
[----:B------:R-:W-:Y:S01]  /*89a0*/  MOV R31, R252 ;  /* 0x000000fc001f7202 */ /* 0x000fe20000000f00 */
[----:B------:R5:W-:Y:S01]  /*89b0*/  MUFU.TANH R12, R3 ;  /* 0x00000003000c7308 */ /* 0x000be20000002400 */
[----:B------:R-:W-:Y:S01]  /*89c0*/  ISETP.LT.OR P6, PT, R4, R230, P6 ;  /* 0x000000e60400720c */ /* 0x000fe200037c1670 */
[----:B------:R-:W-:Y:S01]  /*89d0*/  FMUL.FTZ R4, R47, UR8 ;  /* 0x000000082f047c20 */ /* 0x000fe20008410000 */
[----:B----4-:R-:W-:Y:S02]  /*89e0*/  FSEL R216, R11, -INF , !P5 ;  /* 0xff8000000bd87808 */ /* 0x010fe40006800000 */
[----:B------:R-:W-:-:S02]  /*89f0*/  MOV R30, R239 ;  /* 0x000000ef001e7202 */ /* 0x000fc40000000f00 */
[----:B------:R-:W-:Y:S01]  /*8a00*/  MOV R66, R31 ;  /* 0x0000001f00427202 */ /* 0x000fe20000000f00 */
[----:B------:R4:W4:Y:S01]  /*8a10*/  MUFU.TANH R14, R4 ;  /* 0x00000004000e7308 */ /* 0x0009220000002400 */
[----:B-1----:R-:W1:Y:S01]  /*8a20*/  SHFL.BFLY PT, R5, R0, 0x1, 0x1f ;  /* 0x0c201f0000057f89 */ /* 0x002e6200000e0000 */
[----:B-----5:R-:W-:Y:S02]  /*8a30*/  FSEL R47, R15, -INF , !P3 ;  /* 0xff8000000f2f7808 */ /* 0x020fe40005800000 */
[----:B------:R-:W-:Y:S02]  /*8a40*/  ISETP.GE.AND P3, PT, R2, R234, PT ;  /* 0x000000ea0200720c */ /* 0x000fe40003f66270 */
[----:B------:R-:W-:Y:S02]  /*8a50*/  MOV R67, R30 ;  /* 0x0000001e00437202 */ /* 0x000fe40000000f00 */
[----:B------:R-:W-:Y:S01]  /*8a60*/  MUFU.TANH R10, R10 ;  /* 0x0000000a000a7308 */ /* 0x000fe20000002400 */
[----:B------:R-:W-:-:S02]  /*8a70*/  FMNMX.FTZ R3, R104, R100, !PT ;  /* 0x0000006468037209 */ /* 0x000fc40007810000 */
[----:B------:R-:W-:Y:S02]  /*8a80*/  ISETP.LT.OR P3, PT, R2, R230, P3 ;  /* 0x000000e60200720c */ /* 0x000fe40001f61670 */
[----:B------:R-:W-:Y:S02]  /*8a90*/  FMNMX.FTZ R3, R101, R3, !PT ;  /* 0x0000000365037209 */ /* 0x000fe40007810000 */
[----:B------:R-:W-:Y:S01]  /*8aa0*/  FSEL R221, R27, -INF , !P3 ;  /* 0xff8000001bdd7808 */ /* 0x000fe20005800000 */
[----:B----4-:R-:W-:Y:S01]  /*8ab0*/  FMUL.FTZ R4, R37, UR8 ;  /* 0x0000000825047c20 */ /* 0x010fe20008410000 */
[----:B------:R-:W-:Y:S02]  /*8ac0*/  FMNMX.FTZ R3, R175, R3, !PT ;  /* 0x00000003af037209 */ /* 0x000fe40007810000 */
[----:B------:R-:W-:Y:S01]  /*8ad0*/  FSEL R244, R14, -INF , !P4 ;  /* 0xff8000000ef47808 */ /* 0x000fe20006000000 */
[----:B------:R4:W5:Y:S01]  /*8ae0*/  MUFU.TANH R13, R4 ;  /* 0x00000004000d7308 */ /* 0x0009620000002400 */
[----:B------:R-:W-:-:S02]  /*8af0*/  FMNMX.FTZ R3, R60, R3, !PT ;  /* 0x000000033c037209 */ /* 0x000fc40007810000 */
[----:B------:R-:W-:Y:S02]  /*8b00*/  ISETP.GE.AND P4, PT, R7, R236, PT ;  /* 0x000000ec0700720c */ /* 0x000fe40003f86270 */
[----:B-1----:R-:W-:Y:S02]  /*8b10*/  FMNMX.FTZ R250, R0, R5, !PT ;  /* 0x0000000500fa7209 */ /* 0x002fe40007810000 */
[----:B------:R-:W-:Y:S02]  /*8b20*/  FMNMX.FTZ R0, R103, R106, !PT ;  /* 0x0000006a67007209 */ /* 0x000fe40007810000 */
[----:B------:R-:W-:Y:S02]  /*8b30*/  FMNMX.FTZ R3, R199, R3, !PT ;  /* 0x00000003c7037209 */ /* 0x000fe40007810000 */
[----:B------:R-:W-:Y:S02]  /*8b40*/  FMNMX.FTZ R0, R107, R0, !PT ;  /* 0x000000006b007209 */ /* 0x000fe40007810000 */
[----:B------:R-:W-:-:S02]  /*8b50*/  FMNMX.FTZ R3, R198, R3, !PT ;  /* 0x00000003c6037209 */ /* 0x000fc40007810000 */
[----:B------:R-:W-:Y:S01]  /*8b60*/  FMNMX.FTZ R0, R59, R0, !PT ;  /* 0x000000003b007209 */ /* 0x000fe20007810000 */
[----:B----4-:R-:W-:Y:S01]  /*8b70*/  FMUL.FTZ R4, R24, UR8 ;  /* 0x0000000818047c20 */ /* 0x010fe20008410000 */
[----:B-----5:R-:W-:Y:S02]  /*8b80*/  FSEL R240, R13, -INF , !P1 ;  /* 0xff8000000df07808 */ /* 0x020fe40004800000 */
[----:B------:R-:W-:Y:S01]  /*8b90*/  FMNMX.FTZ R0, R56, R0, !PT ;  /* 0x0000000038007209 */ /* 0x000fe20007810000 */
[----:B------:R1:W4:Y:S01]  /*8ba0*/  MUFU.TANH R5, R4 ;  /* 0x0000000400057308 */ /* 0x0003220000002400 */
[C---:B------:R-:W-:Y:S02]  /*8bb0*/  ISETP.GE.AND P1, PT, R7.reuse, R235, PT ;  /* 0x000000eb0700720c */ /* 0x040fe40003f26270 */
[----:B------:R-:W-:Y:S02]  /*8bc0*/  FMNMX.FTZ R0, R62, R0, !PT ;  /* 0x000000003e007209 */ /* 0x000fe40007810000 */
[----:B------:R-:W-:-:S02]  /*8bd0*/  ISETP.LT.OR P1, PT, R7, R233, P1 ;  /* 0x000000e90700720c */ /* 0x000fc40000f21670 */
[----:B------:R-:W-:Y:S01]  /*8be0*/  ISETP.LT.OR P4, PT, R7, R231, P4 ;  /* 0x000000e70700720c */ /* 0x000fe20002781670 */
[----:B------:R-:W5:Y:S03]  /*8bf0*/  MUFU.TANH R13, R6 ;  /* 0x00000006000d7308 */ /* 0x000f660000002400 */
[----:B------:R-:W-:Y:S02]  /*8c00*/  FSEL R252, R12, -INF , !P4 ;  /* 0xff8000000cfc7808 */ /* 0x000fe40006000000 */
[----:B------:R-:W-:-:S03]  /*8c10*/  ISETP.GE.AND P4, PT, R2, R236, PT ;  /* 0x000000ec0200720c */ /* 0x000fc60003f86270 */
[----:B------:R5:W5:Y:S01]  /*8c20*/  MUFU.TANH R6, R8 ;  /* 0x0000000800067308 */ /* 0x000b620000002400 */
[----:B-1----:R-:W-:Y:S02]  /*8c30*/  FMNMX.FTZ R4, R194, R3, !PT ;  /* 0x00000003c2047209 */ /* 0x002fe40007810000 */
[----:B------:R-:W-:Y:S02]  /*8c40*/  FMNMX.FTZ R3, R61, R0, !PT ;  /* 0x000000003d037209 */ /* 0x000fe40007810000 */
[----:B------:R-:W-:Y:S02]  /*8c50*/  FMNMX.FTZ R4, R193, R4, !PT ;  /* 0x00000004c1047209 */ /* 0x000fe40007810000 */
[----:B------:R-:W-:Y:S02]  /*8c60*/  FMNMX.FTZ R0, R102, R173, !PT ;  /* 0x000000ad66007209 */ /* 0x000fe40007810000 */
[----:B------:R-:W-:Y:S02]  /*8c70*/  FMNMX.FTZ R3, R63, R3, !PT ;  /* 0x000000033f037209 */ /* 0x000fe40007810000 */
[----:B------:R-:W-:-:S02]  /*8c80*/  FMNMX.FTZ R4, R210, R4, !PT ;  /* 0x00000004d2047209 */ /* 0x000fc40007810000 */
[----:B------:R-:W-:Y:S02]  /*8c90*/  FMNMX.FTZ R0, R174, R0, !PT ;  /* 0x00000000ae007209 */ /* 0x000fe40007810000 */
[----:B----4-:R-:W-:Y:S02]  /*8ca0*/  FSEL R223, R5, -INF , !P1 ;  /* 0xff80000005df7808 */ /* 0x010fe40004800000 */
        /* <DEDUP_REMOVED lines=14> */
[----:B------:R-:W-:Y:S02]  /*8d90*/  FMNMX.FTZ R4, R213, R4, !PT ;  /* 0x00000004d5047209 */ /* 0x000fe40007810000 */
[----:B------:R-:W-:-:S02]  /*8da0*/  FSEL R247, R9, -INF , !P4 ;  /* 0xff80000009f77808 */ /* 0x000fc40006000000 */
[----:B------:R-:W-:Y:S02]  /*8db0*/  FMNMX.FTZ R3, R252, R3, !PT ;  /* 0x00000003fc037209 */ /* 0x000fe40007810000 */
[----:B------:R-:W-:Y:S02]  /*8dc0*/  FMNMX.FTZ R0, R188, R0, !PT ;  /* 0x00000000bc007209 */ /* 0x000fe40007810000 */
[----:B------:R-:W-:Y:S02]  /*8dd0*/  FMNMX.FTZ R4, R211, R4, !PT ;  /* 0x00000004d3047209 */ /* 0x000fe40007810000 */
[----:B------:R-:W-:Y:S02]  /*8de0*/  FMNMX.FTZ R3, R247, R3, !PT ;  /* 0x00000003f7037209 */ /* 0x000fe40007810000 */
[----:B------:R-:W-:Y:S02]  /*8df0*/  FMNMX.FTZ R0, R196, R0, !PT ;  /* 0x00000000c4007209 */ /* 0x000fe40007810000 */
[----:B------:R-:W-:Y:S01]  /*8e00*/  ISETP.GE.AND P1, PT, R2, R235, PT ;  /* 0x000000eb0200720c */ /* 0x000fe20003f26270 */
[----:B-----5:R-:W-:Y:S01]  /*8e10*/  SHFL.BFLY PT, R8, R3, 0x2, 0x1f ;  /* 0x0c401f0003087f89 */ /* 0x020fe200000e0000 */
[----:B------:R-:W-:-:S02]  /*8e20*/  FMNMX.FTZ R4, R243, R4, !PT ;  /* 0x00000004f3047209 */ /* 0x000fc40007810000 */
[----:B------:R-:W-:Y:S01]  /*8e30*/  FMNMX.FTZ R5, R197, R0, !PT ;  /* 0x00000000c5057209 */ /* 0x000fe20007810000 */
[----:B------:R-:W-:Y:S01]  /*8e40*/  FMUL.FTZ R0, R250, UR26 ;  /* 0x0000001afa007c20 */ /* 0x000fe20008410000 */
[----:B------:R-:W-:Y:S02]  /*8e50*/  ISETP.LT.OR P1, PT, R2, R233, P1 ;  /* 0x000000e90200720c */ /* 0x000fe40000f21670 */
[----:B------:R-:W-:Y:S02]  /*8e60*/  FMNMX.FTZ R4, R240, R4, !PT ;  /* 0x00000004f0047209 */ /* 0x000fe40007810000 */
[----:B------:R-:W-:Y:S02]  /*8e70*/  FSEL R13, R13, -INF , !P2 ;  /* 0xff8000000d0d7808 */ /* 0x000fe40005000000 */
[----:B------:R-:W-:Y:S02]  /*8e80*/  FMNMX.FTZ R5, R47, R5, !PT ;  /* 0x000000052f057209 */ /* 0x000fe40007810000 */
[----:B------:R-:W-:-:S02]  /*8e90*/  FSEL R217, R10, -INF , !P1 ;  /* 0xff8000000ad97808 */ /* 0x000fc40004800000 */
[----:B------:R-:W-:Y:S02]  /*8ea0*/  FMNMX.FTZ R4, R223, R4, !PT ;  /* 0x00000004df047209 */ /* 0x000fe40007810000 */
[----:B------:R-:W-:Y:S02]  /*8eb0*/  ISETP.GE.AND P1, PT, R7, R234, PT ;  /* 0x000000ea0700720c */ /* 0x000fe40003f26270 */
[----:B------:R-:W-:Y:S02]  /*8ec0*/  FSEL R215, R6, -INF , !P6 ;  /* 0xff80000006d77808 */ /* 0x000fe40007000000 */
[----:B------:R-:W-:Y:S02]  /*8ed0*/  FMNMX.FTZ R5, R13, R5, !PT ;  /* 0x000000050d057209 */ /* 0x000fe40007810000 */
[----:B------:R-:W-:Y:S02]  /*8ee0*/  FSETP.NEU.FTZ.AND P2, PT, R250, -INF , PT ;  /* 0xff800000fa00780b */ /* 0x000fe40003f5d000 */
[----:B------:R-:W-:-:S02]  /*8ef0*/  FMNMX.FTZ R4, R217, R4, !PT ;  /* 0x00000004d9047209 */ /* 0x000fc40007810000 */
[----:B------:R-:W-:Y:S02]  /*8f00*/  ISETP.LT.OR P1, PT, R7, R230, P1 ;  /* 0x000000e60700720c */ /* 0x000fe40000f21670 */
[----:B------:R-:W-:Y:S01]  /*8f10*/  FMNMX.FTZ R5, R215, R5, !PT ;  /* 0x00000005d7057209 */ /* 0x000fe20007810000 */
[----:B------:R-:W1:Y:S01]  /*8f20*/  SHFL.BFLY PT, R9, R4, 0x2, 0x1f ;  /* 0x0c401f0004097f89 */ /* 0x000e6200000e0000 */
[----:B------:R-:W-:Y:S02]  /*8f30*/  FSEL R0, R0, RZ, P2 ;  /* 0x000000ff00007208 */ /* 0x000fe40001000000 */
[----:B------:R-:W-:Y:S02]  /*8f40*/  FSEL R219, R26, -INF , !P1 ;  /* 0xff8000001adb7808 */ /* 0x000fe40004800000 */
[----:B------:R-:W-:Y:S01]  /*8f50*/  FMNMX.FTZ R5, R216, R5, !PT ;  /* 0x00000005d8057209 */ /* 0x000fe20007810000 */
[--C-:B------:R-:W-:Y:S01]  /*8f60*/  FFMA.FTZ R2, R53, UR26, -R0.reuse ;  /* 0x0000001a35027c23 */ /* 0x100fe20008010800 */
[----:B------:R-:W-:Y:S02]  /*8f70*/  LDSM.16.MT88.4 R24, [R224+0xa000] ;  /* 0x00a00000e018783b */ /* 0x000fe40000004200 */
[----:B------:R-:W-:Y:S01]  /*8f80*/  FMNMX.FTZ R6, R219, R5, !PT ;  /* 0x00000005db067209 */ /* 0x000fe20007810000 */
[----:B------:R4:W-:Y:S01]  /*8f90*/  MUFU.EX2 R212, R2 ;  /* 0x0000000200d47308 */ /* 0x0009e20000000800 */
[----:B------:R-:W-:-:S07]  /*8fa0*/  FFMA.FTZ R5, R57, UR26, -R0 ;  /* 0x0000001a39057c23 */ /* 0x000fce0008010800 */
[----:B------:R5:W-:Y:S01]  /*8fb0*/  MUFU.EX2 R33, R5 ;  /* 0x0000000500217308 */ /* 0x000be20000000800 */
[----:B-1----:R-:W-:Y:S02]  /*8fc0*/  FMNMX.FTZ R4, R4, R9, !PT ;  /* 0x0000000904047209 */ /* 0x002fe40007810000 */
[----:B----4-:R-:W-:Y:S02]  /*8fd0*/  FMNMX.FTZ R2, R3, R8, !PT ;  /* 0x0000000803027209 */ /* 0x010fe40007810000 */
[----:B------:R-:W-:Y:S01]  /*8fe0*/  FMNMX.FTZ R3, R221, R6, !PT ;  /* 0x00000006dd037209 */ /* 0x000fe20007810000 */
[----:B------:R-:W1:Y:S04]  /*8ff0*/  SHFL.BFLY PT, R8, R4, 0x1, 0x1f ;  /* 0x0c201f0004087f89 */ /* 0x000e6800000e0000 */
[----:B------:R-:W4:Y:S01]  /*9000*/  SHFL.BFLY PT, R7, R2, 0x1, 0x1f ;  /* 0x0c201f0002077f89 */ /* 0x000f2200000e0000 */
[----:B-----5:R-:W-:-:S03]  /*9010*/  FFMA.FTZ R5, R55, UR26, -R0 ;  /* 0x0000001a37057c23 */ /* 0x020fc60008010800 */
[----:B------:R-:W5:Y:S01]  /*9020*/  SHFL.BFLY PT, R6, R3, 0x2, 0x1f ;  /* 0x0c401f0003067f89 */ /* 0x000f6200000e0000 */
[----:B------:R1:W-:Y:S02]  /*9030*/  MUFU.EX2 R41, R5 ;  /* 0x0000000500297308 */ /* 0x0003e40000000800 */
[----:B-1----:R-:W-:Y:S01]  /*9040*/  FMNMX.FTZ R248, R4, R8, !PT ;  /* 0x0000000804f87209 */ /* 0x002fe20007810000 */
[----:B------:R-:W-:Y:S01]  /*9050*/  FFMA.FTZ R5, R54, UR26, -R0 ;  /* 0x0000001a36057c23 */ /* 0x000fe20008010800 */
[----:B----4-:R-:W-:-:S04]  /*9060*/  FMNMX.FTZ R249, R2, R7, !PT ;  /* 0x0000000702f97209 */ /* 0x010fc80007810000 */
[----:B------:R1:W-:Y:S01]  /*9070*/  MUFU.EX2 R39, R5 ;  /* 0x0000000500277308 */ /* 0x0003e20000000800 */
[----:B------:R-:W-:Y:S01]  /*9080*/  FSETP.NEU.FTZ.AND P3, PT, R248, -INF , PT ;  /* 0xff800000f800780b */ /* 0x000fe20003f7d000 */
[----:B--2---:R-:W-:Y:S01]  /*9090*/  IMAD.MOV.U32 R245, RZ, RZ, R28 ;  /* 0x000000fffff57224 */ /* 0x004fe200078e001c */
[----:B-----5:R-:W-:Y:S01]  /*90a0*/  FMNMX.FTZ R2, R3, R6, !PT ;  /* 0x0000000603027209 */ /* 0x020fe20007810000 */
[C---:B------:R-:W-:Y:S01]  /*90b0*/  FMUL.FTZ R12, R249.reuse, UR26 ;  /* 0x0000001af90c7c20 */ /* 0x040fe20008410000 */
[----:B------:R-:W-:Y:S01]  /*90c0*/  FSETP.NEU.FTZ.AND P4, PT, R249, -INF , PT ;  /* 0xff800000f900780b */ /* 0x000fe20003f9d000 */
[----:B------:R-:W-:Y:S01]  /*90d0*/  FFMA.FTZ R3, R16, UR26, -R0 ;  /* 0x0000001a10037c23 */ /* 0x000fe20008010800 */
[----:B---3--:R-:W-:Y:S02]  /*90e0*/  MOV R251, R29 ;  /* 0x0000001d00fb7202 */ /* 0x008fe40000000f00 */
[----:B------:R-:W-:Y:S01]  /*90f0*/  FSEL R12, R12, RZ, P4 ;  /* 0x000000ff0c0c7208 */ /* 0x000fe20002000000 */
[----:B------:R2:W-:Y:S01]  /*9100*/  MUFU.EX2 R38, R3 ;  /* 0x0000000300267308 */ /* 0x0005e20000000800 */
[----:B------:R-:W-:Y:S03]  /*9110*/  LDSM.16.MT88.4 R28, [R226+0xa000] ;  /* 0x00a00000e21c783b */ /* 0x000fe60000004200 */
[----:B------:R-:W-:Y:S01]  /*9120*/  FFMA.FTZ R4, R100, UR26, -R12 ;  /* 0x0000001a64047c23 */ /* 0x000fe2000801080c */
[----:B-1----:R-:W-:-:S03]  /*9130*/  FFMA.FTZ R5, R52, UR26, -R0 ;  /* 0x0000001a34057c23 */ /* 0x002fc60008010800 */
[----:B------:R1:W-:Y:S08]  /*9140*/  MUFU.EX2 R37, R4 ;  /* 0x0000000400257308 */ /* 0x0003f00000000800 */
[----:B------:R3:W-:Y:S01]  /*9150*/  MUFU.EX2 R43, R5 ;  /* 0x00000005002b7308 */ /* 0x0007e20000000800 */
[----:B--2---:R-:W-:-:S05]  /*9160*/  FMUL.FTZ R3, R248, UR26 ;  /* 0x0000001af8037c20 */ /* 0x004fca0008410000 */
[----:B------:R-:W-:Y:S01]  /*9170*/  FSEL R3, R3, RZ, P3 ;  /* 0x000000ff03037208 */ /* 0x000fe20001800000 */
[----:B-1----:R-:W-:-:S04]  /*9180*/  FFMA.FTZ R4, R101, UR26, -R12 ;  /* 0x0000001a65047c23 */ /* 0x002fc8000801080c */
[--C-:B------:R-:W-:Y:S01]  /*9190*/  FFMA.FTZ R8, R62, UR26, -R3.reuse ;  /* 0x0000001a3e087c23 */ /* 0x100fe20008010803 */
[----:B------:R1:W-:Y:S01]  /*91a0*/  MUFU.EX2 R42, R4 ;  /* 0x00000004002a7308 */ /* 0x0003e20000000800 */
[----:B---3--:R-:W-:Y:S02]  /*91b0*/  FFMA.FTZ R5, R48, UR26, -R0 ;  /* 0x0000001a30057c23 */ /* 0x008fe40008010800 */
[----:B------:R-:W-:Y:S05]  /*91c0*/  LDSM.16.MT88.4 R48, [R226+0xb000] ;  /* 0x00b00000e230783b */ /* 0x000fea0000004200 */
[----:B------:R2:W-:Y:S01]  /*91d0*/  MUFU.EX2 R246, R5 ;  /* 0x0000000500f67308 */ /* 0x0005e20000000800 */
[----:B-1----:R-:W-:-:S07]  /*91e0*/  FFMA.FTZ R4, R106, UR26, -R3 ;  /* 0x0000001a6a047c23 */ /* 0x002fce0008010803 */
[----:B------:R1:W3:Y:S01]  /*91f0*/  MUFU.EX2 R65, R4 ;  /* 0x0000000400417308 */ /* 0x0002e20000000800 */
[----:B--2---:R-:W-:Y:S02]  /*9200*/  FFMA.FTZ R5, R17, UR26, -R0 ;  /* 0x0000001a11057c23 */ /* 0x004fe40008010800 */
[----:B------:R-:W-:Y:S05]  /*9210*/  LDSM.16.MT88.4 R16, [R224+0x9000] ;  /* 0x00900000e010783b */ /* 0x000fea0000004200 */
[----:B------:R2:W-:Y:S01]  /*9220*/  MUFU.EX2 R214, R5 ;  /* 0x0000000500d67308 */ /* 0x0005e20000000800 */
[----:B-1----:R-:W-:Y:S01]  /*9230*/  FFMA.FTZ R4, R59, UR26, -R3 ;  /* 0x0000001a3b047c23 */ /* 0x002fe20008010803 */
[----:B---3--:R-:W-:Y:S01]  /*9240*/  MOV R62, R65 ;  /* 0x00000041003e7202 */ /* 0x008fe20000000f00 */
[----:B------:R-:W-:-:S05]  /*9250*/  IMAD.MOV.U32 R59, RZ, RZ, R251 ;  /* 0x000000ffff3b7224 */ /* 0x000fca00078e00fb */
[----:B------:R1:W-:Y:S01]  /*9260*/  MUFU.EX2 R34, R4 ;  /* 0x0000000400227308 */ /* 0x0003e20000000800 */
[----:B--2---:R-:W2:Y:S01]  /*9270*/  SHFL.BFLY PT, R5, R2, 0x1, 0x1f ;  /* 0x0c201f0002057f89 */ /* 0x004ea200000e0000 */
[----:B-1----:R-:W-:-:S06]  /*9280*/  FFMA.FTZ R4, R56, UR26, -R3 ;  /* 0x0000001a38047c23 */ /* 0x002fcc0008010803 */
[----:B------:R1:W-:Y:S08]  /*9290*/  MUFU.EX2 R56, R8 ;  /* 0x0000000800387308 */ /* 0x0003f00000000800 */
[----:B------:R-:W-:Y:S01]  /*92a0*/  MUFU.EX2 R222, R4 ;  /* 0x0000000400de7308 */ /* 0x000fe20000000800 */
[----:B--2---:R-:W-:Y:S01]  /*92b0*/  FMNMX.FTZ R239, R2, R5, !PT ;  /* 0x0000000502ef7209 */ /* 0x004fe20007810000 */
[----:B------:R-:W-:Y:S01]  /*92c0*/  FFMA.FTZ R2, R107, UR26, -R3 ;  /* 0x0000001a6b027c23 */ /* 0x000fe20008010803 */
[----:B------:R-:W-:-:S02]  /*92d0*/  FSEL R5, R248, RZ, P3 ;  /* 0x000000fff8057208 */ /* 0x000fc40001800000 */
[----:B------:R-:W-:-:S03]  /*92e0*/  FSETP.NEU.FTZ.AND P1, PT, R239, -INF , PT ;  /* 0xff800000ef00780b */ /* 0x000fc60003f3d000 */
[----:B------:R2:W-:Y:S01]  /*92f0*/  MUFU.EX2 R36, R2 ;  /* 0x0000000200247308 */ /* 0x0005e20000000800 */
[----:B------:R-:W-:Y:S01]  /*9300*/  FADD.FTZ R5, R103, -R5 ;  /* 0x8000000567057221 */ /* 0x000fe20000010000 */
[----:B-1----:R-:W-:-:S03]  /*9310*/  FFMA.FTZ R8, R61, UR26, -R3 ;  /* 0x0000001a3d087c23 */ /* 0x002fc60008010803 */
[----:B------:R-:W-:-:S03]  /*9320*/  FMUL.FTZ R5, R5, UR26 ;  /* 0x0000001a05057c20 */ /* 0x000fc60008410000 */
[----:B------:R-:W-:Y:S08]  /*9330*/  MUFU.EX2 R61, R8 ;  /* 0x00000008003d7308 */ /* 0x000ff00000000800 */
[----:B------:R1:W3:Y:S01]  /*9340*/  MUFU.EX2 R45, R5 ;  /* 0x00000005002d7308 */ /* 0x0002e20000000800 */
[----:B--2---:R-:W-:-:S05]  /*9350*/  FMUL.FTZ R2, R239, UR26 ;  /* 0x0000001aef027c20 */ /* 0x004fca0008410000 */
[----:B------:R-:W-:-:S05]  /*9360*/  FSEL R2, R2, RZ, P1 ;  /* 0x000000ff02027208 */ /* 0x000fca0000800000 */
[--C-:B------:R-:W-:Y:S01]  /*9370*/  FFMA.FTZ R4, R173, UR26, -R2.reuse ;  /* 0x0000001aad047c23 */ /* 0x100fe20008010802 */
[----:B------:R-:W-:Y:S01]  /*9380*/  FFMA.FTZ R6, R58, UR26, -R2 ;  /* 0x0000001a3a067c23 */ /* 0x000fe20008010802 */
[----:B------:R-:W-:Y:S02]  /*9390*/  IMAD.MOV.U32 R58, RZ, RZ, R33 ;  /* 0x000000ffff3a7224 */ /* 0x000fe400078e0021 */
[----:B------:R2:W-:Y:S01]  /*93a0*/  MUFU.EX2 R57, R4 ;  /* 0x0000000400397308 */ /* 0x0005e20000000800 */
[----:B-1----:R-:W-:Y:S01]  /*93b0*/  FSEL R5, R249, RZ, P4 ;  /* 0x000000fff9057208 */ /* 0x002fe20002000000 */
[-C--:B---3--:R-:W-:Y:S01]  /*93c0*/  FMUL.FTZ R108, R108, R45.reuse ;  /* 0x0000002d6c6c7220 */ /* 0x088fe20000410000 */
[-C--:B------:R-:W-:Y:S01]  /*93d0*/  FMUL.FTZ R109, R109, R45.reuse ;  /* 0x0000002d6d6d7220 */ /* 0x080fe20000410000 */
[-C--:B------:R-:W-:Y:S01]  /*93e0*/  FMUL.FTZ R124, R124, R45.reuse ;  /* 0x0000002d7c7c7220 */ /* 0x080fe20000410000 */
[----:B------:R-:W-:Y:S01]  /*93f0*/  FMUL.FTZ R125, R125, R45 ;  /* 0x0000002d7d7d7220 */ /* 0x000fe20000410000 */
[----:B------:R-:W-:-:S02]  /*9400*/  FADD.FTZ R10, R104, -R5 ;  /* 0x80000005680a7221 */ /* 0x000fc40000010000 */
        /* <DEDUP_REMOVED lines=11> */
[-C--:B------:R-:W-:Y:S01]  /*94c0*/  FMUL.FTZ R157, R157, R45.reuse ;  /* 0x0000002d9d9d7220 */ /* 0x080fe20000410000 */
[-C--:B------:R-:W-:Y:S01]  /*94d0*/  FMUL.FTZ R168, R168, R45.reuse ;  /* 0x0000002da8a87220 */ /* 0x080fe20000410000 */
[----:B------:R2:W3:Y:S01]  /*94e0*/  MUFU.EX2 R242, R4 ;  /* 0x0000000400f27308 */ /* 0x0004e20000000800 */
[-C--:B------:R-:W-:Y:S01]  /*94f0*/  FMUL.FTZ R169, R169, R45.reuse ;  /* 0x0000002da9a97220 */ /* 0x080fe20000410000 */
[-C--:B------:R-:W-:Y:S01]  /*9500*/  FMUL.FTZ R72, R72, R45.reuse ;  /* 0x0000002d48487220 */ /* 0x080fe20000410000 */
[-C--:B------:R-:W-:Y:S01]  /*9510*/  FMUL.FTZ R73, R73, R45.reuse ;  /* 0x0000002d49497220 */ /* 0x080fe20000410000 */
[----:B-1----:R-:W-:Y:S01]  /*9520*/  FSEL R6, R250, RZ, P2 ;  /* 0x000000fffa067208 */ /* 0x002fe20001000000 */
[-C--:B------:R-:W-:Y:S01]  /*9530*/  FMUL.FTZ R76, R76, R45.reuse ;  /* 0x0000002d4c4c7220 */ /* 0x080fe20000410000 */
[-C--:B------:R-:W-:Y:S01]  /*9540*/  FMUL.FTZ R77, R77, R45.reuse ;  /* 0x0000002d4d4d7220 */ /* 0x080fe20000410000 */
[-C--:B------:R-:W-:Y:S01]  /*9550*/  FMUL.FTZ R88, R88, R45.reuse ;  /* 0x0000002d58587220 */ /* 0x080fe20000410000 */
[-C--:B------:R-:W-:Y:S01]  /*9560*/  FMUL.FTZ R89, R89, R45.reuse ;  /* 0x0000002d59597220 */ /* 0x080fe20000410000 */
[----:B------:R-:W-:Y:S01]  /*9570*/  FADD.FTZ R9, R105, -R6 ;  /* 0x8000000669097221 */ /* 0x000fe20000010000 */
[-C--:B------:R-:W-:Y:S01]  /*9580*/  FMUL.FTZ R92, R92, R45.reuse ;  /* 0x0000002d5c5c7220 */ /* 0x080fe20000410000 */
[----:B------:R-:W-:Y:S01]  /*9590*/  FMUL.FTZ R93, R93, R45 ;  /* 0x0000002d5d5d7220 */ /* 0x000fe20000410000 */
[----:B------:R-:W-:Y:S01]  /*95a0*/  FMUL.FTZ R10, R10, UR26 ;  /* 0x0000001a0a0a7c20 */ /* 0x000fe20008410000 */
[----:B------:R-:W-:Y:S01]  /*95b0*/  FMUL.FTZ R9, R9, UR26 ;  /* 0x0000001a09097c20 */ /* 0x000fe20008410000 */
[----:B------:R-:W-:-:S02]  /*95c0*/  F2FP.BF16.F32.PACK_AB R8, R58, R212 ;  /* 0x000000d43a08723e */ /* 0x000fc400000010ff */
[----:B------:R-:W1:Y:S01]  /*95d0*/  MUFU.EX2 R14, R10 ;  /* 0x0000000a000e7308 */ /* 0x000e620000000800 */
[----:B--2---:R-:W-:Y:S01]  /*95e0*/  FFMA.FTZ R4, R172, UR26, -R2 ;  /* 0x0000001aac047c23 */ /* 0x004fe20008010802 */
[----:B---3--:R-:W-:-:S06]  /*95f0*/  F2FP.BF16.F32.PACK_AB R5, R242, R57 ;  /* 0x00000039f205723e */ /* 0x008fcc00000010ff */
[----:B------:R2:W3:Y:S08]  /*9600*/  MUFU.EX2 R218, R4 ;  /* 0x0000000400da7308 */ /* 0x0004f00000000800 */
        /* <DEDUP_REMOVED lines=10> */
[----:B------:R-:W-:Y:S01]  /*96b0*/  FMUL.FTZ R70, R70, R14 ;  /* 0x0000000e46467220 */ /* 0x000fe20000410000 */
[----:B---3--:R-:W-:Y:S01]  /*96c0*/  F2FP.BF16.F32.PACK_AB R7, R40, R218 ;  /* 0x000000da2807723e */ /* 0x008fe200000010ff */
[-C--:B------:R-:W-:Y:S01]  /*96d0*/  FMUL.FTZ R71, R71, R14.reuse ;  /* 0x0000000e47477220 */ /* 0x080fe20000410000 */
[-C--:B------:R-:W-:Y:S01]  /*96e0*/  FMUL.FTZ R114, R114, R14.reuse ;  /* 0x0000000e72727220 */ /* 0x080fe20000410000 */
[----:B------:R-:W-:Y:S01]  /*96f0*/  FADD.FTZ R4, R102, -R4 ;  /* 0x8000000466047221 */ /* 0x000fe20000010000 */
[-C--:B------:R-:W-:Y:S01]  /*9700*/  FMUL.FTZ R115, R115, R14.reuse ;  /* 0x0000000e73737220 */ /* 0x080fe20000410000 */
[-C--:B------:R-:W-:Y:S01]  /*9710*/  FMUL.FTZ R150, R150, R14.reuse ;  /* 0x0000000e96967220 */ /* 0x080fe20000410000 */
[-C--:B----4-:R-:W-:Y:S01]  /*9720*/  FMUL.FTZ R144, R144, R15.reuse ;  /* 0x0000000f90907220 */ /* 0x090fe20000410000 */
[----:B------:R-:W-:Y:S01]  /*9730*/  FMUL.FTZ R4, R4, UR26 ;  /* 0x0000001a04047c20 */ /* 0x000fe20008410000 */
        /* <DEDUP_REMOVED lines=19> */
[-C--:B------:R-:W-:Y:S01]  /*9870*/  FMUL.FTZ R164, R164, R15.reuse ;  /* 0x0000000fa4a47220 */ /* 0x080fe20000410000 */
[--C-:B-1----:R-:W-:Y:S01]  /*9880*/  FFMA.FTZ R4, R175, UR26, -R12.reuse ;  /* 0x0000001aaf047c23 */ /* 0x102fe2000801080c */
[-C--:B--2---:R-:W-:Y:S01]  /*9890*/  FMUL.FTZ R110, R110, R44.reuse ;  /* 0x0000002c6e6e7220 */ /* 0x084fe20000410000 */
        /* <DEDUP_REMOVED lines=20> */
[----:B------:R-:W-:Y:S01]  /*99e0*/  MOV R60, R34 ;  /* 0x00000022003c7202 */ /* 0x000fe20000000f00 */
[----:B------:R-:W-:Y:S01]  /*99f0*/  FMUL.FTZ R79, R79, R44 ;  /* 0x0000002c4f4f7220 */ /* 0x000fe20000410000 */
[----:B------:R-:W1:Y:S01]  /*9a00*/  LDSM.16.MT88.4 R32, [R224+0xb000] ;  /* 0x00b00000e020783b */ /* 0x000e620000004200 */
[----:B------:R2:W3:Y:S01]  /*9a10*/  MUFU.EX2 R11, R4 ;  /* 0x00000004000b7308 */ /* 0x0004e20000000800 */
[----:B------:R-:W-:Y:S01]  /*9a20*/  F2FP.BF16.F32.PACK_AB R6, R222, R60 ;  /* 0x0000003cde06723e */ /* 0x000fe200000010ff */
[-C--:B------:R-:W-:Y:S01]  /*9a30*/  FMUL.FTZ R90, R90, R44.reuse ;  /* 0x0000002c5a5a7220 */ /* 0x080fe20000410000 */
[-C--:B------:R-:W-:Y:S01]  /*9a40*/  FMUL.FTZ R91, R91, R44.reuse ;  /* 0x0000002c5b5b7220 */ /* 0x080fe20000410000 */
[-C--:B------:R-:W-:Y:S01]  /*9a50*/  FMUL.FTZ R94, R94, R44.reuse ;  /* 0x0000002c5e5e7220 */ /* 0x080fe20000410000 */
[----:B------:R-:W-:Y:S01]  /*9a60*/  FMUL.FTZ R95, R95, R44 ;  /* 0x0000002c5f5f7220 */ /* 0x000fe20000410000 */
        /* <DEDUP_REMOVED lines=10> */
[-C--:B------:R-:W-:Y:S01]  /*9b10*/  FMUL.FTZ R87, R87, R14.reuse ;  /* 0x0000000e57577220 */ /* 0x080fe20000410000 */
[----:B--2---:R-:W-:Y:S01]  /*9b20*/  F2FP.BF16.F32.PACK_AB R4, R36, R65 ;  /* 0x000000412404723e */ /* 0x004fe200000010ff */
[-C--:B------:R-:W-:Y:S01]  /*9b30*/  FMUL.FTZ R96, R96, R15.reuse ;  /* 0x0000000f60607220 */ /* 0x080fe20000410000 */
[----:B------:R-:W-:Y:S01]  /*9b40*/  FMUL.FTZ R97, R97, R15 ;  /* 0x0000000f61617220 */ /* 0x000fe20000410000 */
[-C--:B------:R-:W-:Y:S01]  /*9b50*/  FMUL.FTZ R98, R98, R14.reuse ;  /* 0x0000000e62627220 */ /* 0x080fe20000410000 */
[----:B------:R-:W-:-:S03]  /*9b60*/  FMUL.FTZ R99, R99, R14 ;  /* 0x0000000e63637220 */ /* 0x000fc60000410000 */
        /* <DEDUP_REMOVED lines=9> */
[----:B---3--:R-:W-:Y:S02]  /*9c00*/  MOV R157, R11 ;  /* 0x0000000b009d7202 */ /* 0x008fe40000000f00 */
[----:B------:R-:W-:Y:S01]  /*9c10*/  F2FP.BF16.F32.PACK_AB R10, R156, R41 ;  /* 0x000000299c0a723e */ /* 0x000fe200000010ff */
[C---:B-1----:R-:W-:Y:S01]  /*9c20*/  HMMA.16816.F32.BF16 R108, R4.reuse, R32, R72 ;  /* 0x00000020046c723c */ /* 0x042fe20000041848 */
[----:B------:R-:W-:Y:S02]  /*9c30*/  F2FP.BF16.F32.PACK_AB R11, R157, R220 ;  /* 0x000000dc9d0b723e */ /* 0x000fe400000010ff */
[----:B------:R-:W-:Y:S02]  /*9c40*/  MOV R159, R56 ;  /* 0x00000038009f7202 */ /* 0x000fe40000000f00 */
[----:B------:R-:W-:Y:S01]  /*9c50*/  MOV R39, R67 ;  /* 0x0000004300277202 */ /* 0x000fe20000000f00 */
        /* <DEDUP_REMOVED lines=8> */
[----:B------:R-:W-:Y:S06]  /*9ce0*/  HMMA.16816.F32.BF16 R124, R4, R50, R92 ;  /* 0x00000032047c723c */ /* 0x000fec000004185c */
[----:B------:R-:W-:Y:S01]  /*9cf0*/  HMMA.16816.F32.BF16 R56, R8, R24, R144 ;  /* 0x000000180838723c */ /* 0x000fe20000041890 */
[----:B------:R-:W-:-:S04]  /*9d00*/  FFMA.FTZ R4, R63, UR26, -R3 ;  /* 0x0000001a3f047c23 */ /* 0x000fc80008010803 */
[----:B------:R1:W2:Y:S01]  /*9d10*/  MUFU.EX2 R158, R4 ;  /* 0x00000004009e7308 */ /* 0x0002a20000000800 */
[C---:B------:R-:W-:Y:S01]  /*9d20*/  HMMA.16816.F32.BF16 R100, R8.reuse, R18, R120 ;  /* 0x000000120864723c */ /* 0x040fe20000041878 */
[----:B------:R-:W-:Y:S01]  /*9d30*/  MOV R144, R244 ;  /* 0x000000f400907202 */ /* 0x000fe20000000f00 */
[----:B------:R-:W-:Y:S01]  /*9d40*/  IMAD.MOV.U32 R147, RZ, RZ, R73 ;  /* 0x000000ffff937224 */ /* 0x000fe200078e0049 */
[----:B------:R-:W-:Y:S02]  /*9d50*/  MOV R146, R74 ;  /* 0x0000004a00927202 */ /* 0x000fe40000000f00 */
[----:B------:R-:W-:Y:S01]  /*9d60*/  MOV R145, R75 ;  /* 0x0000004b00917202 */ /* 0x000fe20000000f00 */
[----:B------:R-:W-:Y:S01]  /*9d70*/  HMMA.16816.F32.BF16 R76, R8, R20, R128 ;  /* 0x00000014084c723c */ /* 0x000fe20000041880 */
[----:B------:R-:W-:Y:S01]  /*9d80*/  MOV R120, R242 ;  /* 0x000000f200787202 */ /* 0x000fe20000000f00 */
[----:B------:R-:W-:Y:S01]  /*9d90*/  IMAD.MOV.U32 R122, RZ, RZ, R42 ;  /* 0x000000ffff7a7224 */ /* 0x000fe200078e002a */
[----:B------:R-:W-:-:S02]  /*9da0*/  MOV R123, R37 ;  /* 0x00000025007b7202 */ /* 0x000fc40000000f00 */
[----:B------:R-:W-:Y:S01]  /*9db0*/  MOV R121, R36 ;  /* 0x0000002400797202 */ /* 0x000fe20000000f00 */
[C---:B------:R-:W-:Y:S01]  /*9dc0*/  HMMA.16816.F32.BF16 R116, R8.reuse, R16, R112 ;  /* 0x000000100874723c */ /* 0x040fe20000041870 */
[----:B------:R-:W-:Y:S01]  /*9dd0*/  IMAD.MOV.U32 R131, RZ, RZ, R39 ;  /* 0x000000ffff837224 */ /* 0x000fe200078e0027 */
[----:B------:R-:W-:Y:S01]  /*9de0*/  MOV R129, R38 ;  /* 0x0000002600817202 */ /* 0x000fe20000000f00 */
[----:B------:R-:W-:Y:S01]  /*9df0*/  LDSM.16.MT88.4 R16, [R226+0x9400] ;  /* 0x00940000e210783b */ /* 0x000fe20000004200 */
[----:B-1----:R-:W-:Y:S01]  /*9e00*/  FFMA.FTZ R4, R64, UR26, -R3 ;  /* 0x0000001a40047c23 */ /* 0x002fe20008010803 */
[----:B------:R-:W-:Y:S01]  /*9e10*/  MOV R128, R43 ;  /* 0x0000002b00807202 */ /* 0x000fe20000000f00 */
[C---:B------:R-:W-:Y:S01]  /*9e20*/  HMMA.16816.F32.BF16 R64, R8.reuse, R22, R132 ;  /* 0x000000160840723c */ /* 0x040fe20000041884 */
[----:B------:R-:W1:Y:S01]  /*9e30*/  LDSM.16.MT88.4 R20, [R224+0xa400] ;  /* 0x00a40000e014783b */ /* 0x000e620000004200 */
[----:B------:R3:W4:Y:S01]  /*9e40*/  MUFU.EX2 R251, R4 ;  /* 0x0000000400fb7308 */ /* 0x0007220000000800 */
[----:B--2---:R-:W-:Y:S01]  /*9e50*/  MOV R130, R158 ;  /* 0x0000009e00827202 */ /* 0x004fe20000000f00 */
[----:B------:R-:W-:Y:S01]  /*9e60*/  IMAD.MOV.U32 R158, RZ, RZ, R222 ;  /* 0x000000ffff9e7224 */ /* 0x000fe200078e00de */
[----:B------:R-:W-:Y:S01]  /*9e70*/  LDSM.16.MT88.4 R36, [R224+0xb400] ;  /* 0x00b40000e024783b */ /* 0x000fe20000004200 */
[C---:B------:R-:W-:Y:S06]  /*9e80*/  HMMA.16816.F32.BF16 R132, R8.reuse, R32, R68 ;  /* 0x000000200884723c */ /* 0x040fec0000041844 */
[----:B------:R-:W-:Y:S01]  /*9e90*/  HMMA.16816.F32.BF16 R148, R8, R26, R148 ;  /* 0x0000001a0894723c */ /* 0x000fe20000041894 */
[----:B------:R-:W-:Y:S01]  /*9ea0*/  IMAD.MOV.U32 R32, RZ, RZ, R159 ;  /* 0x000000ffff207224 */ /* 0x000fe200078e009f */
[----:B------:R-:W-:Y:S01]  /*9eb0*/  MOV R159, R40 ;  /* 0x00000028009f7202 */ /* 0x000fe20000000f00 */
[----:B------:R-:W2:Y:S01]  /*9ec0*/  LDSM.16.MT88.4 R24, [R224+0x9400] ;  /* 0x00940000e018783b */ /* 0x000ea20000004200 */
[----:B------:R-:W-:-:S02]  /*9ed0*/  MOV R33, R61 ;  /* 0x0000003d00217202 */ /* 0x000fc40000000f00 */
[C---:B------:R-:W-:Y:S01]  /*9ee0*/  HMMA.16816.F32.BF16 R160, R8.reuse, R28, R160 ;  /* 0x0000001c08a0723c */ /* 0x040fe200000418a0 */
[----:B---3--:R-:W-:Y:S01]  /*9ef0*/  FFMA.FTZ R4, R190, UR26, -R2 ;  /* 0x0000001abe047c23 */ /* 0x008fe20008010802 */
[----:B------:R-:W-:Y:S01]  /*9f00*/  IMAD.MOV.U32 R190, RZ, RZ, R62 ;  /* 0x000000ffffbe7224 */ /* 0x000fe200078e003e */
[----:B----4-:R-:W-:Y:S01]  /*9f10*/  F2FP.BF16.F32.PACK_AB R6, R251, R130 ;  /* 0x00000082fb06723e */ /* 0x010fe200000010ff */
[----:B------:R-:W-:Y:S02]  /*9f20*/  IMAD.MOV.U32 R62, RZ, RZ, R246 ;  /* 0x000000ffff3e7224 */ /* 0x000fe400078e00f6 */
[----:B------:R3:W-:Y:S01]  /*9f30*/  MUFU.EX2 R246, R4 ;  /* 0x0000000400f67308 */ /* 0x0007e20000000800 */
[C---:B------:R-:W-:Y:S01]  /*9f40*/  HMMA.16816.F32.BF16 R164, R8.reuse, R30, R164 ;  /* 0x0000001e08a4723c */ /* 0x040fe200000418a4 */
[----:B------:R-:W4:Y:S05]  /*9f50*/  LDSM.16.MT88.4 R28, [R226+0xa400] ;  /* 0x00a40000e21c783b */ /* 0x000f2a0000004200 */
[C---:B------:R-:W-:Y:S06]  /*9f60*/  HMMA.16816.F32.BF16 R80, R8.reuse, R34, R80 ;  /* 0x000000220850723c */ /* 0x040fec0000041850 */
[----:B------:R-:W-:Y:S01]  /*9f70*/  HMMA.16816.F32.BF16 R84, R8, R48, R84 ;  /* 0x000000300854723c */ /* 0x000fe20000041854 */
[----:B------:R-:W-:-:S02]  /*9f80*/  MOV R35, R220 ;  /* 0x000000dc00237202 */ /* 0x000fc40000000f00 */
[----:B------:R-:W-:Y:S01]  /*9f90*/  MOV R34, R60 ;  /* 0x0000003c00227202 */ /* 0x000fe20000000f00 */
[----:B---3--:R-:W-:Y:S01]  /*9fa0*/  FFMA.FTZ R4, R191, UR26, -R2 ;  /* 0x0000001abf047c23 */ /* 0x008fe20008010802 */
[----:B------:R-:W-:Y:S01]  /*9fb0*/  MOV R191, R245 ;  /* 0x000000f500bf7202 */ /* 0x000fe20000000f00 */
[----:B------:R-:W-:Y:S01]  /*9fc0*/  HMMA.16816.F32.BF16 R96, R8, R50, R96 ;  /* 0x000000320860723c */ /* 0x000fe20000041860 */
[----:B------:R-:W-:Y:S01]  /*9fd0*/  MOV R49, R214 ;  /* 0x000000d600317202 */ /* 0x000fe20000000f00 */
[----:B------:R3:W5:Y:S05]  /*9fe0*/  MUFU.EX2 R245, R4 ;  /* 0x0000000400f57308 */ /* 0x00076a0000000800 */
[----:B------:R-:W-:Y:S01]  /*9ff0*/  FFMA.FTZ R8, R194, UR26, -R12 ;  /* 0x0000001ac2087c23 */ /* 0x000fe2000801080c */
[----:B---3--:R-:W-:Y:S01]  /*a000*/  FFMA.FTZ R4, R189, UR26, -R2 ;  /* 0x0000001abd047c23 */ /* 0x008fe20008010802 */
[----:B-----5:R-:W-:-:S02]  /*a010*/  F2FP.BF16.F32.PACK_AB R5, R245, R246 ;  /* 0x000000f6f505723e */ /* 0x020fc400000010ff */
[----:B------:R-:W-:Y:S01]  /*a020*/  MOV R189, R72 ;  /* 0x0000004800bd7202 */ /* 0x000fe20000000f00 */
[----:B------:R3:W-:Y:S02]  /*a030*/  MUFU.EX2 R244, R4 ;  /* 0x0000000400f47308 */ /* 0x0007e40000000800 */
[----:B---3--:R-:W-:Y:S01]  /*a040*/  FFMA.FTZ R4, R188, UR26, -R2 ;  /* 0x0000001abc047c23 */ /* 0x008fe20008010802 */
[----:B------:R-:W-:-:S05]  /*a050*/  MOV R188, R62 ;  /* 0x0000003e00bc7202 */ /* 0x000fca0000000f00 */
[----:B------:R3:W5:Y:S02]  /*a060*/  MUFU.EX2 R242, R4 ;  /* 0x0000000400f27308 */ /* 0x0007640000000800 */
[--C-:B---3--:R-:W-:Y:S01]  /*a070*/  FFMA.FTZ R4, R199, UR26, -R12.reuse ;  /* 0x0000001ac7047c23 */ /* 0x108fe2000801080c */
[----:B------:R-:W-:Y:S02]  /*a080*/  MOV R199, R41 ;  /* 0x0000002900c77202 */ /* 0x000fe40000000f00 */
[----:B------:R-:W3:Y:S03]  /*a090*/  LDSM.16.MT88.4 R40, [R226+0xb400] ;  /* 0x00b40000e228783b */ /* 0x000ee60000004200 */
[----:B------:R1:W-:Y:S01]  /*a0a0*/  MUFU.EX2 R222, R4 ;  /* 0x0000000400de7308 */ /* 0x0003e20000000800 */
[----:B-----5:R-:W-:Y:S01]  /*a0b0*/  F2FP.BF16.F32.PACK_AB R7, R242, R244 ;  /* 0x000000f4f207723e */ /* 0x020fe200000010ff */
[----:B-1----:R-:W-:Y:S01]  /*a0c0*/  FFMA.FTZ R4, R198, UR26, -R12 ;  /* 0x0000001ac6047c23 */ /* 0x002fe2000801080c */
[----:B------:R-:W-:-:S05]  /*a0d0*/  IMAD.MOV.U32 R198, RZ, RZ, R218 ;  /* 0x000000ffffc67224 */ /* 0x000fca00078e00da */
[----:B------:R1:W-:Y:S08]  /*a0e0*/  MUFU.EX2 R218, R8 ;  /* 0x0000000800da7308 */ /* 0x0003f00000000800 */
[----:B------:R5:W2:Y:S01]  /*a0f0*/  MUFU.EX2 R220, R4 ;  /* 0x0000000400dc7308 */ /* 0x000aa20000000800 */
[----:B-1----:R-:W-:-:S07]  /*a100*/  FFMA.FTZ R8, R193, UR26, -R12 ;  /* 0x0000001ac1087c23 */ /* 0x002fce000801080c */
[----:B------:R-:W1:Y:S01]  /*a110*/  MUFU.EX2 R214, R8 ;  /* 0x0000000800d67308 */ /* 0x000e620000000800 */
[----:B-----5:R-:W-:Y:S02]  /*a120*/  F2FP.BF16.F32.PACK_AB R4, R33, R32 ;  /* 0x000000202104723e */ /* 0x020fe400000010ff */
[----:B--2---:R-:W-:-:S05]  /*a130*/  F2FP.BF16.F32.PACK_AB R9, R220, R222 ;  /* 0x000000dedc09723e */ /* 0x004fca00000010ff */
[C---:B------:R-:W-:Y:S06]  /*a140*/  HMMA.16816.F32.BF16 R92, R4.reuse, R22, R152 ;  /* 0x00000016045c723c */ /* 0x040fec0000041898 */
[C---:B------:R-:W-:Y:S01]  /*a150*/  HMMA.16816.F32.BF16 R52, R4.reuse, R24, R52 ;  /* 0x000000180434723c */ /* 0x040fe20000041834 */
[----:B------:R-:W-:Y:S01]  /*a160*/  MOV R155, R120 ;  /* 0x00000078009b7202 */ /* 0x000fe20000000f00 */
[----:B------:R-:W-:Y:S01]  /*a170*/  IMAD.MOV.U32 R154, RZ, RZ, R121 ;  /* 0x000000ffff9a7224 */ /* 0x000fe200078e0079 */
[----:B------:R-:W-:Y:S02]  /*a180*/  MOV R153, R122 ;  /* 0x0000007a00997202 */ /* 0x000fe40000000f00 */
[----:B------:R-:W-:Y:S01]  /*a190*/  MOV R152, R123 ;  /* 0x0000007b00987202 */ /* 0x000fe20000000f00 */
[----:B------:R-:W-:Y:S01]  /*a1a0*/  HMMA.16816.F32.BF16 R60, R4, R26, R184 ;  /* 0x0000001a043c723c */ /* 0x000fe200000418b8 */
[----:B-1----:R-:W-:-:S05]  /*a1b0*/  F2FP.BF16.F32.PACK_AB R11, R214, R218 ;  /* 0x000000dad60b723e */ /* 0x002fca00000010ff */
[C---:B------:R-:W-:Y:S06]  /*a1c0*/  HMMA.16816.F32.BF16 R120, R4.reuse, R38, R140 ;  /* 0x000000260478723c */ /* 0x040fec000004188c */
[C---:B------:R-:W-:Y:S01]  /*a1d0*/  HMMA.16816.F32.BF16 R68, R4.reuse, R16, R180 ;  /* 0x000000100444723c */ /* 0x040fe200000418b4 */
[----:B------:R-:W-:Y:S01]  /*a1e0*/  MOV R140, R128 ;  /* 0x00000080008c7202 */ /* 0x000fe20000000f00 */
[----:B------:R-:W-:Y:S01]  /*a1f0*/  IMAD.MOV.U32 R143, RZ, RZ, R129 ;  /* 0x000000ffff8f7224 */ /* 0x000fe200078e0081 */
[----:B------:R-:W-:Y:S02]  /*a200*/  MOV R142, R130 ;  /* 0x00000082008e7202 */ /* 0x000fe40000000f00 */
[----:B------:R-:W-:Y:S01]  /*a210*/  MOV R141, R131 ;  /* 0x00000083008d7202 */ /* 0x000fe20000000f00 */
[----:B------:R-:W-:Y:S01]  /*a220*/  HMMA.16816.F32.BF16 R72, R4, R18, R176 ;  /* 0x000000120448723c */ /* 0x000fe200000418b0 */
[----:B------:R-:W-:Y:S01]  /*a230*/  IMAD.MOV.U32 R182, RZ, RZ, R34 ;  /* 0x000000ffffb67224 */ /* 0x000fe200078e0022 */
[----:B------:R-:W-:-:S02]  /*a240*/  MOV R181, R35 ;  /* 0x0000002300b57202 */ /* 0x000fc40000000f00 */
[----:B------:R-:W-:Y:S02]  /*a250*/  MOV R180, R199 ;  /* 0x000000c700b47202 */ /* 0x000fe40000000f00 */
[----:B------:R-:W-:Y:S01]  /*a260*/  HMMA.16816.F32.BF16 R88, R4, R20, R172 ;  /* 0x000000140458723c */ /* 0x000fe200000418ac */
[----:B------:R-:W-:-:S05]  /*a270*/  MOV R183, R198 ;  /* 0x000000c600b77202 */ /* 0x000fca0000000f00 */
[C---:B----4-:R-:W-:Y:S06]  /*a280*/  HMMA.16816.F32.BF16 R104, R4.reuse, R28, R104 ;  /* 0x0000001c0468723c */ /* 0x050fec0000041868 */
[C---:B------:R-:W-:Y:S06]  /*a290*/  HMMA.16816.F32.BF16 R112, R4.reuse, R30, R168 ;  /* 0x0000001e0470723c */ /* 0x040fec00000418a8 */
[----:B------:R-:W-:Y:S01]  /*a2a0*/  HMMA.16816.F32.BF16 R108, R4, R36, R108 ;  /* 0x00000024046c723c */ /* 0x000fe2000004186c */
[----:B------:R-:W-:Y:S01]  /*a2b0*/  MOV R168, R49 ;  /* 0x0000003100a87202 */ /* 0x000fe20000000f00 */
[----:B------:R-:W-:Y:S01]  /*a2c0*/  IMAD.MOV.U32 R171, RZ, RZ, R190 ;  /* 0x000000ffffab7224 */ /* 0x000fe200078e00be */
[----:B------:R-:W-:-:S02]  /*a2d0*/  MOV R170, R191 ;  /* 0x000000bf00aa7202 */ /* 0x000fc40000000f00 */
[----:B------:R-:W-:Y:S01]  /*a2e0*/  F2FP.BF16.F32.PACK_AB R10, R143, R168 ;  /* 0x000000a88f0a723e */ /* 0x000fe200000010ff */
[----:B---3--:R-:W-:Y:S01]  /*a2f0*/  HMMA.16816.F32.BF16 R128, R4, R40, R136 ;  /* 0x000000280480723c */ /* 0x008fe20000041888 */
[----:B------:R-:W-:-:S05]  /*a300*/  MOV R169, R189 ;  /* 0x000000bd00a97202 */ /* 0x000fca0000000f00 */
[----:B------:R-:W-:Y:S01]  /*a310*/  HMMA.16816.F32.BF16 R124, R4, R42, R124 ;  /* 0x0000002a047c723c */ /* 0x000fe2000004187c */
[----:B------:R-:W-:Y:S01]  /*a320*/  MOV R136, R212 ;  /* 0x000000d400887202 */ /* 0x000fe20000000f00 */
[----:B------:R-:W-:Y:S01]  /*a330*/  IMAD.MOV.U32 R139, RZ, RZ, R32 ;  /* 0x000000ffff8b7224 */ /* 0x000fe200078e0020 */
[----:B------:R-:W-:Y:S02]  /*a340*/  MOV R138, R188 ;  /* 0x000000bc008a7202 */ /* 0x000fe40000000f00 */
[----:B------:R-:W-:Y:S02]  /*a350*/  MOV R137, R33 ;  /* 0x0000002100897202 */ /* 0x000fe40000000f00 */
[--C-:B------:R-:W-:Y:S01]  /*a360*/  FFMA.FTZ R4, R200, UR26, -R0.reuse ;  /* 0x0000001ac8047c23 */ /* 0x100fe20008010800 */
[----:B------:R-:W-:Y:S01]  /*a370*/  F2FP.BF16.F32.PACK_AB R8, R138, R140 ;  /* 0x0000008c8a08723e */ /* 0x000fe200000010ff */
[----:B------:R-:W-:Y:S02]  /*a380*/  LDSM.16.MT88.4 R32, [R226+0x9800] ;  /* 0x00980000e220783b */ /* 0x000fe40000004200 */
[----:B------:R1:W-:Y:S04]  /*a390*/  MUFU.EX2 R212, R4 ;  /* 0x0000000400d47308 */ /* 0x0003e80000000800 */
[C---:B------:R-:W-:Y:S06]  /*a3a0*/  HMMA.16816.F32.BF16 R116, R8.reuse, R24, R116 ;  /* 0x000000180874723c */ /* 0x040fec0000041874 */
[C---:B------:R-:W-:Y:S01]  /*a3b0*/  HMMA.16816.F32.BF16 R100, R8.reuse, R26, R100 ;  /* 0x0000001a0864723c */ /* 0x040fe20000041864 */
[----:B------:R-:W2:Y:S05]  /*a3c0*/  LDSM.16.MT88.4 R24, [R224+0x9800] ;  /* 0x00980000e018783b */ /* 0x000eaa0000004200 */
[----:B------:R-:W-:Y:S01]  /*a3d0*/  HMMA.16816.F32.BF16 R160, R8, R28, R160 ;  /* 0x0000001c08a0723c */ /* 0x000fe200000418a0 */
[----:B-1----:R-:W-:-:S04]  /*a3e0*/  FFMA.FTZ R4, R195, UR26, -R0 ;  /* 0x0000001ac3047c23 */ /* 0x002fc80008010800 */
[----:B------:R1:W-:Y:S01]  /*a3f0*/  MUFU.EX2 R200, R4 ;  /* 0x0000000400c87308 */ /* 0x0003e20000000800 */
[C---:B------:R-:W-:Y:S01]  /*a400*/  HMMA.16816.F32.BF16 R164, R8.reuse, R30, R164 ;  /* 0x0000001e08a4723c */ /* 0x040fe200000418a4 */
[----:B------:R-:W3:Y:S05]  /*a410*/  LDSM.16.MT88.4 R28, [R224+0xa800] ;  /* 0x00a80000e01c783b */ /* 0x000eea0000004200 */
[C---:B------:R-:W-:Y:S06]  /*a420*/  HMMA.16816.F32.BF16 R76, R8.reuse, R16, R76 ;  /* 0x00000010084c723c */ /* 0x040fec000004184c */
[----:B------:R-:W-:Y:S01]  /*a430*/  HMMA.16816.F32.BF16 R64, R8, R18, R64 ;  /* 0x000000120840723c */ /* 0x000fe20000041840 */
[----:B------:R-:W4:Y:S01]  /*a440*/  LDSM.16.MT88.4 R16, [R224+0xb800] ;  /* 0x00b80000e010783b */ /* 0x000f220000004200 */
[----:B-1----:R-:W-:-:S04]  /*a450*/  FFMA.FTZ R4, R192, UR26, -R3 ;  /* 0x0000001ac0047c23 */ /* 0x002fc80008010803 */
[C---:B------:R-:W-:Y:S01]  /*a460*/  HMMA.16816.F32.BF16 R56, R8.reuse, R20, R56 ;  /* 0x000000140838723c */ /* 0x040fe20000041838 */
[----:B------:R1:W-:Y:S05]  /*a470*/  MUFU.EX2 R195, R4 ;  /* 0x0000000400c37308 */ /* 0x0003ea0000000800 */
[C---:B------:R-:W-:Y:S01]  /*a480*/  HMMA.16816.F32.BF16 R48, R8.reuse, R22, R148 ;  /* 0x000000160830723c */ /* 0x040fe20000041894 */
[----:B------:R-:W5:Y:S05]  /*a490*/  LDSM.16.MT88.4 R20, [R226+0xb800] ;  /* 0x00b80000e214783b */ /* 0x000f6a0000004200 */
[----:B------:R-:W-:Y:S01]  /*a4a0*/  HMMA.16816.F32.BF16 R184, R8, R36, R132 ;  /* 0x0000002408b8723c */ /* 0x000fe20000041884 */
[----:B------:R-:W-:Y:S01]  /*a4b0*/  MOV R148, R159 ;  /* 0x0000009f00947202 */ /* 0x000fe20000000f00 */
[----:B------:R-:W-:Y:S01]  /*a4c0*/  IMAD.MOV.U32 R151, RZ, RZ, R138 ;  /* 0x000000ffff977224 */ /* 0x000fe200078e008a */
[----:B------:R-:W-:-:S02]  /*a4d0*/  MOV R150, R139 ;  /* 0x0000008b00967202 */ /* 0x000fc40000000f00 */
[----:B------:R-:W-:Y:S01]  /*a4e0*/  MOV R149, R140 ;  /* 0x0000008c00957202 */ /* 0x000fe20000000f00 */
[C---:B------:R-:W-:Y:S01]  /*a4f0*/  HMMA.16816.F32.BF16 R176, R8.reuse, R38, R80 ;  /* 0x0000002608b0723c */ /* 0x040fe20000041850 */
[----:B-1----:R-:W-:Y:S01]  /*a500*/  FFMA.FTZ R4, R46, UR26, -R3 ;  /* 0x0000001a2e047c23 */ /* 0x002fe20008010803 */
[----:B------:R-:W-:Y:S01]  /*a510*/  MOV R132, R182 ;  /* 0x000000b600847202 */ /* 0x000fe20000000f00 */
[----:B------:R-:W1:Y:S01]  /*a520*/  LDSM.16.MT88.4 R36, [R226+0xa800] ;  /* 0x00a80000e224783b */ /* 0x000e620000004200 */
[----:B------:R-:W-:Y:S01]  /*a530*/  MOV R133, R183 ;  /* 0x000000b700857202 */ /* 0x000fe20000000f00 */
[----:B------:R2:W-:Y:S01]  /*a540*/  MUFU.EX2 R194, R4 ;  /* 0x0000000400c27308 */ /* 0x0005e20000000800 */
[----:B------:R-:W-:Y:S01]  /*a550*/  HMMA.16816.F32.BF16 R84, R8, R40, R84 ;  /* 0x000000280854723c */ /* 0x000fe20000041854 */
[----:B------:R-:W-:Y:S01]  /*a560*/  IMAD.MOV.U32 R82, RZ, RZ, R180 ;  /* 0x000000ffff527224 */ /* 0x000fe200078e00b4 */
[----:B------:R-:W-:Y:S01]  /*a570*/  MOV R83, R181 ;  /* 0x000000b500537202 */ /* 0x000fe20000000f00 */
[----:B------:R-:W-:Y:S01]  /*a580*/  IMAD.MOV.U32 R135, RZ, RZ, R157 ;  /* 0x000000ffff877224 */ /* 0x000fe200078e009d */
[----:B------:R-:W-:-:S02]  /*a590*/  MOV R80, R154 ;  /* 0x0000009a00507202 */ /* 0x000fc40000000f00 */
[----:B------:R-:W-:Y:S01]  /*a5a0*/  HMMA.16816.F32.BF16 R172, R8, R42, R96 ;  /* 0x0000002a08ac723c */ /* 0x000fe20000041860 */
[----:B------:R-:W-:Y:S02]  /*a5b0*/  MOV R41, R141 ;  /* 0x0000008d00297202 */ /* 0x000fe40000000f00 */
[----:B------:R-:W-:Y:S02]  /*a5c0*/  MOV R81, R155 ;  /* 0x0000009b00517202 */ /* 0x000fe40000000f00 */
[----:B------:R-:W-:Y:S02]  /*a5d0*/  MOV R134, R156 ;  /* 0x0000009c00867202 */ /* 0x000fe40000000f00 */
[----:B------:R-:W-:Y:S01]  /*a5e0*/  FFMA.FTZ R8, R207, UR26, -R0 ;  /* 0x0000001acf087c23 */ /* 0x000fe20008010800 */
[----:B------:R-:W-:Y:S01]  /*a5f0*/  MOV R46, R137 ;  /* 0x00000089002e7202 */ /* 0x000fe20000000f00 */
[----:B--2---:R-:W-:Y:S01]  /*a600*/  FFMA.FTZ R4, R213, UR26, -R3 ;  /* 0x0000001ad5047c23 */ /* 0x004fe20008010803 */
[----:B------:R-:W-:-:S03]  /*a610*/  IMAD.MOV.U32 R213, RZ, RZ, R143 ;  /* 0x000000ffffd57224 */ /* 0x000fc600078e008f */
[----:B------:R2:W-:Y:S02]  /*a620*/  MUFU.EX2 R193, R4 ;  /* 0x0000000400c17308 */ /* 0x0005e40000000800 */
[----:B--2---:R-:W-:Y:S01]  /*a630*/  FFMA.FTZ R4, R211, UR26, -R3 ;  /* 0x0000001ad3047c23 */ /* 0x004fe20008010803 */
[----:B------:R-:W-:-:S05]  /*a640*/  MOV R211, R142 ;  /* 0x0000008e00d37202 */ /* 0x000fca0000000f00 */
[----:B------:R2:W3:Y:S02]  /*a650*/  MUFU.EX2 R192, R4 ;  /* 0x0000000400c07308 */ /* 0x0004e40000000800 */
[----:B--2---:R-:W-:Y:S01]  /*a660*/  FFMA.FTZ R4, R196, UR26, -R2 ;  /* 0x0000001ac4047c23 */ /* 0x004fe20008010802 */
[----:B---3--:R-:W-:-:S05]  /*a670*/  F2FP.BF16.F32.PACK_AB R6, R192, R193 ;  /* 0x000000c1c006723e */ /* 0x008fca00000010ff */
[----:B------:R2:W-:Y:S08]  /*a680*/  MUFU.EX2 R196, R8 ;  /* 0x0000000800c47308 */ /* 0x0005f00000000800 */
[----:B------:R3:W-:Y:S01]  /*a690*/  MUFU.EX2 R191, R4 ;  /* 0x0000000400bf7308 */ /* 0x0007e20000000800 */
[----:B--2---:R-:W-:Y:S01]  /*a6a0*/  FFMA.FTZ R8, R208, UR26, -R0 ;  /* 0x0000001ad0087c23 */ /* 0x004fe20008010800 */
[----:B---3--:R-:W-:-:S06]  /*a6b0*/  FFMA.FTZ R4, R197, UR26, -R2 ;  /* 0x0000001ac5047c23 */ /* 0x008fcc0008010802 */
[----:B------:R2:W3:Y:S02]  /*a6c0*/  MUFU.EX2 R190, R4 ;  /* 0x0000000400be7308 */ /* 0x0004e40000000800 */
[----:B--2---:R-:W-:Y:S01]  /*a6d0*/  FFMA.FTZ R4, R47, UR26, -R2 ;  /* 0x0000001a2f047c23 */ /* 0x004fe20008010802 */
[----:B---3--:R-:W-:Y:S02]  /*a6e0*/  F2FP.BF16.F32.PACK_AB R5, R190, R191 ;  /* 0x000000bfbe05723e */ /* 0x008fe400000010ff */
[----:B------:R-:W-:-:S03]  /*a6f0*/  MOV R47, R158 ;  /* 0x0000009e002f7202 */ /* 0x000fc60000000f00 */
[----:B------:R2:W-:Y:S02]  /*a700*/  MUFU.EX2 R189, R4 ;  /* 0x0000000400bd7308 */ /* 0x0005e40000000800 */
[----:B--2---:R-:W-:Y:S01]  /*a710*/  FFMA.FTZ R4, R13, UR26, -R2 ;  /* 0x0000001a0d047c23 */ /* 0x004fe20008010802 */
[----:B------:R-:W-:-:S05]  /*a720*/  FFMA.FTZ R13, R204, UR26, -R0 ;  /* 0x0000001acc0d7c23 */ /* 0x000fca0008010800 */
[----:B------:R2:W3:Y:S08]  /*a730*/  MUFU.EX2 R188, R4 ;  /* 0x0000000400bc7308 */ /* 0x0004f00000000800 */
[----:B------:R4:W-:Y:S01]  /*a740*/  MUFU.EX2 R197, R13 ;  /* 0x0000000d00c57308 */ /* 0x0009e20000000800 */
[----:B--2---:R-:W-:Y:S01]  /*a750*/  FFMA.FTZ R4, R202, UR26, -R0 ;  /* 0x0000001aca047c23 */ /* 0x004fe20008010800 */
[----:B---3--:R-:W-:-:S02]  /*a760*/  F2FP.BF16.F32.PACK_AB R7, R188, R189 ;  /* 0x000000bdbc07723e */ /* 0x008fc400000010ff */
[----:B------:R-:W-:-:S04]  /*a770*/  MOV R202, R153 ;  /* 0x0000009900ca7202 */ /* 0x000fc80000000f00 */
[----:B------:R2:W-:Y:S01]  /*a780*/  MUFU.EX2 R199, R4 ;  /* 0x0000000400c77308 */ /* 0x0005e20000000800 */
[----:B------:R-:W-:Y:S01]  /*a790*/  IMAD.MOV.U32 R40, RZ, RZ, R202 ;  /* 0x000000ffff287224 */ /* 0x000fe200078e00ca */
[----:B------:R-:W-:Y:S02]  /*a7a0*/  MOV R202, R82 ;  /* 0x0000005200ca7202 */ /* 0x000fe40000000f00 */
[----:B------:R-:W-:Y:S02]  /*a7b0*/  MOV R82, R133 ;  /* 0x0000008500527202 */ /* 0x000fe40000000f00 */
[----:B------:R-:W-:Y:S02]  /*a7c0*/  MOV R133, R47 ;  /* 0x0000002f00857202 */ /* 0x000fe40000000f00 */
[----:B----4-:R-:W-:Y:S01]  /*a7d0*/  MOV R13, R136 ;  /* 0x00000088000d7202 */ /* 0x010fe20000000f00 */
[--C-:B--2---:R-:W-:Y:S01]  /*a7e0*/  FFMA.FTZ R4, R201, UR26, -R0.reuse ;  /* 0x0000001ac9047c23 */ /* 0x104fe20008010800 */
[----:B------:R-:W-:Y:S01]  /*a7f0*/  MOV R201, R152 ;  /* 0x0000009800c97202 */ /* 0x000fe20000000f00 */
[----:B------:R-:W-:-:S02]  /*a800*/  FFMA.FTZ R0, R209, UR26, -R0 ;  /* 0x0000001ad1007c23 */ /* 0x000fc40008010800 */
[----:B------:R2:W3:Y:S01]  /*a810*/  MUFU.EX2 R198, R4 ;  /* 0x0000000400c67308 */ /* 0x0004e20000000800 */
[----:B------:R-:W-:Y:S02]  /*a820*/  MOV R204, R201 ;  /* 0x000000c900cc7202 */ /* 0x000fe40000000f00 */
[----:B------:R-:W-:Y:S01]  /*a830*/  MOV R201, R81 ;  /* 0x0000005100c97202 */ /* 0x000fe20000000f00 */
[----:B------:R-:W-:Y:S01]  /*a840*/  IMAD.MOV.U32 R81, RZ, RZ, R132 ;  /* 0x000000ffff517224 */ /* 0x000fe200078e0084 */
[----:B------:R-:W-:Y:S02]  /*a850*/  MOV R132, R135 ;  /* 0x0000008700847202 */ /* 0x000fe40000000f00 */
[----:B------:R-:W-:Y:S02]  /*a860*/  MOV R135, R149 ;  /* 0x0000009500877202 */ /* 0x000fe40000000f00 */
[----:B------:R-:W-:Y:S01]  /*a870*/  MOV R149, R151 ;  /* 0x0000009700957202 */ /* 0x000fe20000000f00 */
[----:B------:R-:W-:Y:S01]  /*a880*/  IMAD.MOV.U32 R151, RZ, RZ, R168 ;  /* 0x000000ffff977224 */ /* 0x000fe200078e00a8 */
[----:B--2---:R-:W-:-:S02]  /*a890*/  F2FP.BF16.F32.PACK_AB R4, R194, R195 ;  /* 0x000000c3c204723e */ /* 0x004fc400000010ff */
[----:B---3--:R-:W-:-:S05]  /*a8a0*/  F2FP.BF16.F32.PACK_AB R10, R198, R199 ;  /* 0x000000c7c60a723e */ /* 0x008fca00000010ff */
[C---:B------:R-:W-:Y:S01]  /*a8b0*/  HMMA.16816.F32.BF16 R180, R4.reuse, R26, R60 ;  /* 0x0000001a04b4723c */ /* 0x040fe2000004183c */
[----:B------:R2:W-:Y:S05]  /*a8c0*/  MUFU.EX2 R63, R8 ;  /* 0x00000008003f7308 */ /* 0x0005ea0000000800 */
[C---:B------:R-:W-:Y:S03]  /*a8d0*/  HMMA.16816.F32.BF16 R152, R4.reuse, R30, R92 ;  /* 0x0000001e0498723c */ /* 0x040fe6000004185c */
[----:B------:R3:W-:Y:S03]  /*a8e0*/  MUFU.EX2 R61, R0 ;  /* 0x00000000003d7308 */ /* 0x0007e60000000800 */
[----:B------:R-:W-:Y:S01]  /*a8f0*/  HMMA.16816.F32.BF16 R136, R4, R34, R72 ;  /* 0x000000220488723c */ /* 0x000fe20000041848 */
[----:B------:R-:W-:-:S02]  /*a900*/  MOV R95, R41 ;  /* 0x00000029005f7202 */ /* 0x000fc40000000f00 */
[----:B------:R-:W-:Y:S02]  /*a910*/  MOV R41, R80 ;  /* 0x0000005000297202 */ /* 0x000fe40000000f00 */
[----:B------:R-:W-:Y:S01]  /*a920*/  MOV R80, R83 ;  /* 0x0000005300507202 */ /* 0x000fe20000000f00 */
[----:B--2---:R-:W-:Y:S01]  /*a930*/  FFMA.FTZ R8, R210, UR26, -R12 ;  /* 0x0000001ad2087c23 */ /* 0x004fe2000801080c */
[----:B------:R-:W-:Y:S01]  /*a940*/  MOV R83, R134 ;  /* 0x0000008600537202 */ /* 0x000fe20000000f00 */
[----:B------:R-:W-:Y:S01]  /*a950*/  IMAD.MOV.U32 R134, RZ, RZ, R148 ;  /* 0x000000ffff867224 */ /* 0x000fe200078e0094 */
[----:B------:R-:W-:Y:S01]  /*a960*/  MOV R148, R150 ;  /* 0x0000009600947202 */ /* 0x000fe20000000f00 */
[----:B------:R2:W-:Y:S01]  /*a970*/  MUFU.EX2 R62, R8 ;  /* 0x00000008003e7308 */ /* 0x0005e20000000800 */
[----:B------:R-:W-:Y:S01]  /*a980*/  MOV R150, R46 ;  /* 0x0000002e00967202 */ /* 0x000fe20000000f00 */
[----:B------:R-:W-:Y:S01]  /*a990*/  HMMA.16816.F32.BF16 R72, R4, R16, R108 ;  /* 0x000000100448723c */ /* 0x000fe2000004186c */
[----:B------:R-:W-:Y:S01]  /*a9a0*/  MOV R94, R169 ;  /* 0x000000a9005e7202 */ /* 0x000fe20000000f00 */
[----:B---3--:R-:W-:Y:S01]  /*a9b0*/  FFMA.FTZ R0, R241, UR26, -R12 ;  /* 0x0000001af1007c23 */ /* 0x008fe2000801080c */
[----:B------:R-:W-:-:S02]  /*a9c0*/  MOV R93, R170 ;  /* 0x000000aa005d7202 */ /* 0x000fc40000000f00 */
[----:B------:R-:W-:Y:S01]  /*a9d0*/  MOV R92, R171 ;  /* 0x000000ab005c7202 */ /* 0x000fe20000000f00 */
[----:B------:R3:W-:Y:S01]  /*a9e0*/  MUFU.EX2 R43, R0 ;  /* 0x00000000002b7308 */ /* 0x0007e20000000800 */
[----:B------:R-:W-:Y:S01]  /*a9f0*/  MOV R111, R204 ;  /* 0x000000cc006f7202 */ /* 0x000fe20000000f00 */
[----:B------:R-:W-:Y:S01]  /*aa00*/  IMAD.MOV.U32 R204, RZ, RZ, R40 ;  /* 0x000000ffffcc7224 */ /* 0x000fe200078e0028 */
[----:B------:R-:W-:Y:S01]  /*aa10*/  MOV R40, R41 ;  /* 0x0000002900287202 */ /* 0x000fe20000000f00 */
[C---:B------:R-:W-:Y:S01]  /*aa20*/  HMMA.16816.F32.BF16 R156, R4.reuse, R24, R52 ;  /* 0x00000018049c723c */ /* 0x040fe20000041834 */
[----:B------:R-:W-:Y:S02]  /*aa30*/  MOV R41, R201 ;  /* 0x000000c900297202 */ /* 0x000fe40000000f00 */
[----:B------:R-:W-:Y:S01]  /*aa40*/  MOV R201, R202 ;  /* 0x000000ca00c97202 */ /* 0x000fe20000000f00 */
[----:B--2---:R-:W-:Y:S02]  /*aa50*/  FFMA.FTZ R8, R206, UR26, -R12 ;  /* 0x0000001ace087c23 */ /* 0x004fe4000801080c */
[----:B-----5:R-:W-:Y:S01]  /*aa60*/  HMMA.16816.F32.BF16 R52, R4, R22, R124 ;  /* 0x000000160434723c */ /* 0x020fe2000004187c */
[----:B------:R-:W-:Y:S01]  /*aa70*/  MOV R202, R80 ;  /* 0x0000005000ca7202 */ /* 0x000fe20000000f00 */
[----:B------:R-:W-:Y:S01]  /*aa80*/  IMAD.MOV.U32 R80, RZ, RZ, R81 ;  /* 0x000000ffff507224 */ /* 0x000fe200078e0051 */
[----:B------:R2:W4:Y:S01]  /*aa90*/  MUFU.EX2 R60, R8 ;  /* 0x00000008003c7308 */ /* 0x0005220000000800 */
[----:B------:R-:W-:-:S02]  /*aaa0*/  MOV R81, R82 ;  /* 0x0000005200517202 */ /* 0x000fc40000000f00 */
[----:B------:R-:W-:Y:S01]  /*aab0*/  MOV R82, R83 ;  /* 0x0000005300527202 */ /* 0x000fe20000000f00 */
[----:B---3--:R-:W-:Y:S01]  /*aac0*/  FFMA.FTZ R0, R243, UR26, -R3 ;  /* 0x0000001af3007c23 */ /* 0x008fe20008010803 */
[----:B------:R-:W-:Y:S01]  /*aad0*/  MOV R125, R41 ;  /* 0x00000029007d7202 */ /* 0x000fe20000000f00 */
[C---:B-1----:R-:W-:Y:S01]  /*aae0*/  HMMA.16816.F32.BF16 R168, R4.reuse, R38, R112 ;  /* 0x0000002604a8723c */ /* 0x042fe20000041870 */
[----:B------:R-:W-:Y:S01]  /*aaf0*/  MOV R83, R132 ;  /* 0x0000008400537202 */ /* 0x000fe20000000f00 */
[----:B------:R1:W-:Y:S01]  /*ab00*/  MUFU.EX2 R42, R0 ;  /* 0x00000000002a7308 */ /* 0x0003e20000000800 */
[----:B------:R-:W-:Y:S01]  /*ab10*/  MOV R126, R40 ;  /* 0x00000028007e7202 */ /* 0x000fe20000000f00 */
[----:B------:R-:W-:Y:S01]  /*ab20*/  IMAD.MOV.U32 R241, RZ, RZ, R80 ;  /* 0x000000fffff17224 */ /* 0x000fe200078e0050 */
[----:B------:R-:W-:Y:S01]  /*ab30*/  MOV R132, R133 ;  /* 0x0000008500847202 */ /* 0x000fe20000000f00 */
[----:B------:R-:W-:Y:S01]  /*ab40*/  IMAD.MOV.U32 R133, RZ, RZ, R134 ;  /* 0x000000ffff857224 */ /* 0x000fe200078e0086 */
[----:B------:R-:W-:Y:S01]  /*ab50*/  MOV R134, R135 ;  /* 0x0000008700867202 */ /* 0x000fe20000000f00 */
[----:B------:R-:W-:Y:S01]  /*ab60*/  HMMA.16816.F32.BF16 R140, R4, R28, R88 ;  /* 0x0000001c048c723c */ /* 0x000fe20000041858 */
[----:B------:R-:W-:Y:S01]  /*ab70*/  MOV R135, R148 ;  /* 0x0000009400877202 */ /* 0x000fe20000000f00 */
[----:B------:R-:W-:-:S02]  /*ab80*/  IMAD.MOV.U32 R210, RZ, RZ, R133 ;  /* 0x000000ffffd27224 */ /* 0x000fc400078e0085 */
[----:B--2---:R-:W-:Y:S01]  /*ab90*/  FFMA.FTZ R8, R203, UR26, -R12 ;  /* 0x0000001acb087c23 */ /* 0x004fe2000801080c */
[----:B----4-:R-:W-:Y:S01]  /*aba0*/  F2FP.BF16.F32.PACK_AB R9, R60, R62 ;  /* 0x0000003e3c09723e */ /* 0x010fe200000010ff */
[----:B------:R-:W-:Y:S01]  /*abb0*/  IMAD.MOV.U32 R127, RZ, RZ, R204 ;  /* 0x000000ffff7f7224 */ /* 0x000fe200078e00cc */
[----:B------:R-:W-:Y:S01]  /*abc0*/  MOV R148, R149 ;  /* 0x0000009500947202 */ /* 0x000fe20000000f00 */
[----:B------:R2:W-:Y:S01]  /*abd0*/  MUFU.EX2 R47, R8 ;  /* 0x00000008002f7308 */ /* 0x0005e20000000800 */
[----:B------:R-:W-:Y:S01]  /*abe0*/  MOV R149, R150 ;  /* 0x0000009600957202 */ /* 0x000fe20000000f00 */
[----:B------:R-:W-:Y:S01]  /*abf0*/  IMAD.MOV.U32 R150, RZ, RZ, R151 ;  /* 0x000000ffff967224 */ /* 0x000fe200078e0097 */
[----:B------:R-:W-:Y:S01]  /*ac00*/  MOV R151, R144 ;  /* 0x0000009000977202 */ /* 0x000fe20000000f00 */
[----:B-1----:R-:W-:Y:S01]  /*ac10*/  FFMA.FTZ R0, R240, UR26, -R3 ;  /* 0x0000001af0007c23 */ /* 0x002fe20008010803 */
[----:B------:R-:W-:Y:S01]  /*ac20*/  MOV R206, R132 ;  /* 0x0000008400ce7202 */ /* 0x000fe20000000f00 */
[----:B------:R-:W-:Y:S01]  /*ac30*/  HMMA.16816.F32.BF16 R96, R4, R32, R68 ;  /* 0x000000200460723c */ /* 0x000fe20000041844 */
[----:B------:R-:W-:Y:S01]  /*ac40*/  MOV R208, R134 ;  /* 0x0000008600d07202 */ /* 0x000fe20000000f00 */
[----:B------:R1:W-:Y:S01]  /*ac50*/  MUFU.EX2 R41, R0 ;  /* 0x0000000000297308 */ /* 0x0003e20000000800 */
[----:B------:R-:W-:-:S02]  /*ac60*/  MOV R207, R135 ;  /* 0x0000008700cf7202 */ /* 0x000fc40000000f00 */
[----:B------:R-:W-:Y:S01]  /*ac70*/  MOV R110, R145 ;  /* 0x00000091006e7202 */ /* 0x000fe20000000f00 */
[----:B------:R-:W3:Y:S01]  /*ac80*/  LDSM.16.MT88.4 R132, [R226+0x9c00] ;  /* 0x009c0000e284783b */ /* 0x000ee20000004200 */
[----:B------:R-:W-:Y:S01]  /*ac90*/  MOV R109, R146 ;  /* 0x00000092006d7202 */ /* 0x000fe20000000f00 */
[----:B------:R-:W-:Y:S01]  /*aca0*/  HMMA.16816.F32.BF16 R104, R4, R36, R104 ;  /* 0x000000240468723c */ /* 0x000fe20000041868 */
[----:B------:R-:W-:Y:S01]  /*acb0*/  MOV R108, R147 ;  /* 0x00000093006c7202 */ /* 0x000fe20000000f00 */
[----:B--2---:R-:W-:Y:S01]  /*acc0*/  FFMA.FTZ R8, R205, UR26, -R12 ;  /* 0x0000001acd087c23 */ /* 0x004fe2000801080c */
[----:B------:R-:W-:-:S03]  /*acd0*/  MOV R209, R81 ;  /* 0x0000005100d17202 */ /* 0x000fc60000000f00 */
[C---:B------:R-:W-:Y:S01]  /*ace0*/  HMMA.16816.F32.BF16 R88, R4.reuse, R18, R120 ;  /* 0x000000120458723c */ /* 0x040fe20000041878 */
[----:B------:R2:W4:Y:S01]  /*acf0*/  MUFU.EX2 R46, R8 ;  /* 0x00000008002e7308 */ /* 0x0005220000000800 */
[----:B------:R-:W-:Y:S01]  /*ad00*/  MOV R205, R82 ;  /* 0x0000005200cd7202 */ /* 0x000fe20000000f00 */
[----:B------:R-:W-:Y:S01]  /*ad10*/  LDSM.16.MT88.4 R120, [R224+0x9c00] ;  /* 0x009c0000e078783b */ /* 0x000fe20000004200 */
[----:B------:R-:W-:Y:S01]  /*ad20*/  MOV R203, R83 ;  /* 0x0000005300cb7202 */ /* 0x000fe20000000f00 */
[--C-:B-1----:R-:W-:Y:S01]  /*ad30*/  FFMA.FTZ R0, R223, UR26, -R3.reuse ;  /* 0x0000001adf007c23 */ /* 0x102fe20008010803 */
[----:B------:R-:W-:Y:S01]  /*ad40*/  HMMA.16816.F32.BF16 R144, R4, R20, R128 ;  /* 0x000000140490723c */ /* 0x000fe20000041880 */
[----:B------:R-:W1:Y:S01]  /*ad50*/  LDSM.16.MT88.4 R80, [R224+0xbc00] ;  /* 0x00bc0000e050783b */ /* 0x000e620000004200 */
[----:B------:R-:W-:Y:S01]  /*ad60*/  FFMA.FTZ R3, R217, UR26, -R3 ;  /* 0x0000001ad9037c23 */ /* 0x000fe20008010803 */
[----:B------:R5:W-:Y:S01]  /*ad70*/  MUFU.EX2 R40, R0 ;  /* 0x0000000000287308 */ /* 0x000be20000000800 */
[----:B------:R-:W-:-:S02]  /*ad80*/  MOV R124, R201 ;  /* 0x000000c9007c7202 */ /* 0x000fc40000000f00 */
[----:B------:R-:W-:Y:S02]  /*ad90*/  MOV R217, R127 ;  /* 0x0000007f00d97202 */ /* 0x000fe40000000f00 */
[----:B------:R-:W-:Y:S01]  /*ada0*/  MOV R7, R202 ;  /* 0x000000ca00077202 */ /* 0x000fe20000000f00 */
[----:B------:R-:W-:Y:S01]  /*adb0*/  IMAD.MOV.U32 R202, RZ, RZ, R150 ;  /* 0x000000ffffca7224 */ /* 0x000fe200078e0096 */
[----:B------:R-:W-:Y:S02]  /*adc0*/  MOV R6, R151 ;  /* 0x0000009700067202 */ /* 0x000fe40000000f00 */
[----:B--2---:R-:W-:Y:S02]  /*add0*/  F2FP.BF16.F32.PACK_AB R8, R200, R212 ;  /* 0x000000d4c808723e */ /* 0x004fe400000010ff */
[----:B----4-:R-:W-:Y:S02]  /*ade0*/  F2FP.BF16.F32.PACK_AB R11, R46, R47 ;  /* 0x0000002f2e0b723e */ /* 0x010fe400000010ff */
[----:B------:R-:W-:-:S02]  /*adf0*/  MOV R243, R7 ;  /* 0x0000000700f37202 */ /* 0x000fc40000000f00 */
[----:B------:R-:W-:Y:S01]  /*ae00*/  MOV R240, R124 ;  /* 0x0000007c00f07202 */ /* 0x000fe20000000f00 */
[----:B-----5:R-:W-:Y:S02]  /*ae10*/  FFMA.FTZ R0, R215, UR26, -R2 ;  /* 0x0000001ad7007c23 */ /* 0x020fe40008010802 */
[----:B------:R-:W-:Y:S01]  /*ae20*/  HMMA.16816.F32.BF16 R100, R8, R26, R100 ;  /* 0x0000001a0864723c */ /* 0x000fe20000041864 */
[----:B------:R-:W-:Y:S01]  /*ae30*/  MOV R215, R110 ;  /* 0x0000006e00d77202 */ /* 0x000fe20000000f00 */
[----:B------:R2:W-:Y:S01]  /*ae40*/  MUFU.EX2 R27, R0 ;  /* 0x00000000001b7308 */ /* 0x0005e20000000800 */
[----:B------:R-:W-:-:S03]  /*ae50*/  MOV R223, R125 ;  /* 0x0000007d00df7202 */ /* 0x000fc60000000f00 */
[C---:B------:R-:W-:Y:S01]  /*ae60*/  HMMA.16816.F32.BF16 R112, R8.reuse, R24, R116 ;  /* 0x000000180870723c */ /* 0x040fe20000041874 */
[----:B------:R-:W-:Y:S02]  /*ae70*/  MOV R204, R148 ;  /* 0x0000009400cc7202 */ /* 0x000fe40000000f00 */
[----:B------:R-:W-:Y:S02]  /*ae80*/  MOV R201, R149 ;  /* 0x0000009500c97202 */ /* 0x000fe40000000f00 */
[----:B------:R-:W-:Y:S01]  /*ae90*/  LDSM.16.MT88.4 R148, [R224+0xac00] ;  /* 0x00ac0000e094783b */ /* 0x000fe20000004200 */
[C---:B------:R-:W-:Y:S06]  /*aea0*/  HMMA.16816.F32.BF16 R68, R8.reuse, R16, R184 ;  /* 0x000000100844723c */ /* 0x040fec00000418b8 */
[----:B------:R-:W-:Y:S01]  /*aeb0*/  HMMA.16816.F32.BF16 R128, R8, R32, R76 ;  /* 0x000000200880723c */ /* 0x000fe2000004184c */
[----:B------:R4:W-:Y:S01]  /*aec0*/  MUFU.EX2 R32, R3 ;  /* 0x0000000300207308 */ /* 0x0009e20000000800 */
[----:B--2---:R-:W-:Y:S01]  /*aed0*/  FFMA.FTZ R0, R216, UR26, -R2 ;  /* 0x0000001ad8007c23 */ /* 0x004fe20008010802 */
[----:B------:R-:W-:Y:S01]  /*aee0*/  IMAD.MOV.U32 R187, RZ, RZ, R13 ;  /* 0x000000ffffbb7224 */ /* 0x000fe200078e000d */
[----:B------:R-:W-:-:S02]  /*aef0*/  MOV R216, R92 ;  /* 0x0000005c00d87202 */ /* 0x000fc40000000f00 */
[C---:B------:R-:W-:Y:S01]  /*af00*/  HMMA.16816.F32.BF16 R56, R8.reuse, R28, R56 ;  /* 0x0000001c0838723c */ /* 0x040fe20000041838 */
[----:B------:R-:W-:Y:S01]  /*af10*/  F2FP.BF16.F32.PACK_AB R92, R41, R42 ;  /* 0x0000002a295c723e */ /* 0x000fe200000010ff */
[----:B------:R-:W-:Y:S01]  /*af20*/  IMAD.MOV.U32 R33, RZ, RZ, R126 ;  /* 0x000000ffff217224 */ /* 0x000fe200078e007e */
[----:B------:R2:W5:Y:S03]  /*af30*/  MUFU.EX2 R25, R0 ;  /* 0x0000000000197308 */ /* 0x0005660000000800 */
[C---:B------:R-:W-:Y:S06]  /*af40*/  HMMA.16816.F32.BF16 R48, R8.reuse, R30, R48 ;  /* 0x0000001e0830723c */ /* 0x040fec0000041830 */
[----:B------:R-:W-:Y:S01]  /*af50*/  HMMA.16816.F32.BF16 R160, R8, R36, R160 ;  /* 0x0000002408a0723c */ /* 0x000fe200000418a0 */
[----:B----4-:R-:W-:-:S04]  /*af60*/  IMAD.MOV.U32 R3, RZ, RZ, R111 ;  /* 0x000000ffff037224 */ /* 0x010fc800078e006f */
[----:B------:R-:W-:Y:S01]  /*af70*/  FFMA.FTZ R3, R3, R45, R216 ;  /* 0x0000002d03037223 */ /* 0x000fe200000100d8 */
[C---:B------:R-:W-:Y:S01]  /*af80*/  HMMA.16816.F32.BF16 R84, R8.reuse, R20, R84 ;  /* 0x000000140854723c */ /* 0x040fe20000041854 */
[--C-:B--2---:R-:W-:Y:S01]  /*af90*/  FFMA.FTZ R0, R219, UR26, -R2.reuse ;  /* 0x0000001adb007c23 */ /* 0x104fe20008010802 */
[----:B------:R-:W-:Y:S01]  /*afa0*/  FFMA.FTZ R2, R221, UR26, -R2 ;  /* 0x0000001add027c23 */ /* 0x000fe20008010802 */
[----:B------:R-:W-:Y:S02]  /*afb0*/  MOV R219, R93 ;  /* 0x0000005d00db7202 */ /* 0x000fe40000000f00 */
[----:B------:R2:W-:Y:S01]  /*afc0*/  MUFU.EX2 R26, R0 ;  /* 0x00000000001a7308 */ /* 0x0005e20000000800 */
[----:B------:R-:W-:Y:S01]  /*afd0*/  HMMA.16816.F32.BF16 R64, R8, R34, R64 ;  /* 0x000000220840723c */ /* 0x000fe20000041840 */
[----:B------:R-:W-:Y:S02]  /*afe0*/  MOV R221, R94 ;  /* 0x0000005e00dd7202 */ /* 0x000fe40000000f00 */
[----:B-----5:R-:W-:-:S02]  /*aff0*/  F2FP.BF16.F32.PACK_AB R93, R25, R27 ;  /* 0x0000001b195d723e */ /* 0x020fc400000010ff */
[----:B------:R-:W-:Y:S01]  /*b000*/  F2FP.BF16.F32.PACK_AB R94, R32, R40 ;  /* 0x00000028205e723e */ /* 0x000fe200000010ff */
[C---:B------:R-:W-:Y:S01]  /*b010*/  HMMA.16816.F32.BF16 R36, R8.reuse, R38, R164 ;  /* 0x000000260824723c */ /* 0x040fe200000418a4 */
[----:B------:R4:W5:Y:S01]  /*b020*/  MUFU.EX2 R24, R2 ;  /* 0x0000000200187308 */ /* 0x0009620000000800 */
[----:B------:R-:W-:Y:S01]  /*b030*/  MOV R34, R109 ;  /* 0x0000006d00227202 */ /* 0x000fe20000000f00 */
[----:B------:R-:W-:Y:S01]  /*b040*/  LDSM.16.MT88.4 R164, [R226+0xac00] ;  /* 0x00ac0000e2a4783b */ /* 0x000fe20000004200 */
[----:B------:R-:W-:Y:S02]  /*b050*/  MOV R35, R108 ;  /* 0x0000006c00237202 */ /* 0x000fe40000000f00 */
[C---:B------:R-:W-:Y:S01]  /*b060*/  HMMA.16816.F32.BF16 R28, R8.reuse, R18, R176 ;  /* 0x00000012081c723c */ /* 0x040fe200000418b0 */
[----:B--2---:R-:W-:Y:S02]  /*b070*/  FFMA.FTZ R0, R6, UR26, -R12 ;  /* 0x0000001a06007c23 */ /* 0x004fe4000801080c */
[----:B------:R-:W2:Y:S03]  /*b080*/  LDSM.16.MT88.4 R4, [R226+0xbc00] ;  /* 0x00bc0000e204783b */ /* 0x000ea60000004200 */
[----:B------:R-:W-:Y:S01]  /*b090*/  HMMA.16816.F32.BF16 R20, R8, R22, R172 ;  /* 0x000000160814723c */ /* 0x000fe200000418ac */
[----:B------:R1:W1:Y:S01]  /*b0a0*/  MUFU.EX2 R16, R0 ;  /* 0x0000000000107308 */ /* 0x0002620000000800 */
[----:B----4-:R-:W-:-:S02]  /*b0b0*/  MOV R2, R95 ;  /* 0x0000005f00027202 */ /* 0x010fc40000000f00 */
[----:B-----5:R-:W-:-:S03]  /*b0c0*/  F2FP.BF16.F32.PACK_AB R95, R24, R26 ;  /* 0x0000001a185f723e */ /* 0x020fc600000010ff */
[----:B------:R-:W-:Y:S01]  /*b0d0*/  FFMA.FTZ R8, R2, R15, R187 ;  /* 0x0000000f02087223 */ /* 0x000fe200000100bb */
[----:B------:R-:W-:-:S03]  /*b0e0*/  FFMA.FTZ R2, R34, R44, R215 ;  /* 0x0000002c22027223 */ /* 0x000fc600000100d7 */
[----:B---3--:R-:W-:Y:S01]  /*b0f0*/  HMMA.16816.F32.BF16 R124, R92, R132, R96 ;  /* 0x000000845c7c723c */ /* 0x008fe20000041860 */
[----:B------:R-:W-:Y:S01]  /*b100*/  FADD.FTZ R11, R35, R8 ;  /* 0x00000008230b7221 */ /* 0x000fe20000010000 */
[----:B------:R-:W-:Y:S01]  /*b110*/  FADD.FTZ R8, R223, R2 ;  /* 0x00000002df087221 */ /* 0x000fe20000010000 */
[----:B-1----:R-:W-:-:S03]  /*b120*/  FFMA.FTZ R0, R252, UR26, -R12 ;  /* 0x0000001afc007c23 */ /* 0x002fc6000801080c */
[C---:B------:R-:W-:Y:S01]  /*b130*/  HMMA.16816.F32.BF16 R76, R92.reuse, R82, R88 ;  /* 0x000000525c4c723c */ /* 0x040fe20000041858 */
[----:B------:R-:W-:Y:S01]  /*b140*/  F2FP.BF16.F32.PACK_AB R96, R196, R197 ;  /* 0x000000c5c460723e */ /* 0x000fe200000010ff */
[----:B------:R1:W-:Y:S01]  /*b150*/  MUFU.EX2 R13, R0 ;  /* 0x00000000000d7308 */ /* 0x0003e20000000800 */
[----:B------:R-:W-:Y:S02]  /*b160*/  F2FP.BF16.F32.PACK_AB R97, R16, R43 ;  /* 0x0000002b1061723e */ /* 0x000fe400000010ff */
[----:B------:R-:W-:Y:S01]  /*b170*/  F2FP.BF16.F32.PACK_AB R98, R61, R63 ;  /* 0x0000003f3d62723e */ /* 0x000fe200000010ff */
[C---:B------:R-:W-:Y:S06]  /*b180*/  HMMA.16816.F32.BF16 R108, R92.reuse, R120, R156 ;  /* 0x000000785c6c723c */ /* 0x040fec000004189c */
[C---:B------:R-:W-:Y:S06]  /*b190*/  HMMA.16816.F32.BF16 R116, R92.reuse, R122, R180 ;  /* 0x0000007a5c74723c */ /* 0x040fec00000418b4 */
[----:B------:R-:W-:Y:S01]  /*b1a0*/  HMMA.16816.F32.BF16 R136, R92, R134, R136 ;  /* 0x000000865c88723c */ /* 0x000fe20000041888 */
[----:B-1----:R-:W-:-:S04]  /*b1b0*/  FFMA.FTZ R0, R247, UR26, -R12 ;  /* 0x0000001af7007c23 */ /* 0x002fc8000801080c */
[----:B------:R1:W3:Y:S01]  /*b1c0*/  MUFU.EX2 R9, R0 ;  /* 0x0000000000097308 */ /* 0x0002e20000000800 */
[C---:B--2---:R-:W-:Y:S06]  /*b1d0*/  HMMA.16816.F32.BF16 R88, R92.reuse, R4, R144 ;  /* 0x000000045c58723c */ /* 0x044fec0000041890 */
[C---:B------:R-:W-:Y:S06]  /*b1e0*/  HMMA.16816.F32.BF16 R140, R92.reuse, R148, R140 ;  /* 0x000000945c8c723c */ /* 0x040fec000004188c */
[----:B------:R-:W-:Y:S01]  /*b1f0*/  HMMA.16816.F32.BF16 R152, R92, R150, R152 ;  /* 0x000000965c98723c */ /* 0x000fe20000041898 */
[----:B-1----:R-:W-:Y:S01]  /*b200*/  FFMA.FTZ R0, R219, R14, R221 ;  /* 0x0000000edb007223 */ /* 0x002fe200000100dd */
        /* <DEDUP_REMOVED lines=67> */
[----:B------:R1:W-:Y:S01]  /*b640*/  STL [R1], R2 ;  /* 0x0000000201007387 */ /* 0x0003e20000100800 */
[C---:B------:R-:W-:Y:S03]  /*b650*/  HMMA.16816.F32.BF16 R128, R96.reuse, R132, R128 ;  /* 0x000000846080723c */ /* 0x040fe60000041880 */
[----:B------:R1:W-:Y:S03]  /*b660*/  STL [R1+0x8], R0 ;  /* 0x0000080001007387 */ /* 0x0003e60000100800 */
[C---:B------:R-:W-:Y:S01]  /*b670*/  HMMA.16816.F32.BF16 R144, R96.reuse, R148, R56 ;  /* 0x000000946090723c */ /* 0x040fe20000041838 */
[----:B------:R1:W-:Y:S05]  /*b680*/  STL [R1+0x4], R252 ;  /* 0x000004fc01007387 */ /* 0x0003ea0000100800 */
[C---:B------:R-:W-:Y:S06]  /*b690*/  HMMA.16816.F32.BF16 R160, R96.reuse, R164, R160 ;  /* 0x000000a460a0723c */ /* 0x040fec00000418a0 */
[C---:B------:R-:W-:Y:S06]  /*b6a0*/  HMMA.16816.F32.BF16 R68, R96.reuse, R80, R68 ;  /* 0x000000506044723c */ /* 0x040fec0000041844 */
[C---:B------:R-:W-:Y:S06]  /*b6b0*/  HMMA.16816.F32.BF16 R120, R96.reuse, R122, R100 ;  /* 0x0000007a6078723c */ /* 0x040fec0000041864 */
[----:B------:R-:W-:Y:S01]  /*b6c0*/  HMMA.16816.F32.BF16 R132, R96, R134, R64 ;  /* 0x000000866084723c */ /* 0x000fe20000041840 */
[----:B------:R-:W-:-:S02]  /*b6d0*/  MOV R102, R239 ;  /* 0x000000ef00667202 */ /* 0x000fc40000000f00 */
[----:B------:R-:W-:-:S03]  /*b6e0*/  MOV R103, R248 ;  /* 0x000000f800677202 */ /* 0x000fc60000000f00 */
[C---:B------:R-:W-:Y:S06]  /*b6f0*/  HMMA.16816.F32.BF16 R148, R96.reuse, R150, R48 ;  /* 0x000000966094723c */ /* 0x040fec0000041830 */
[C---:B------:R-:W-:Y:S06]  /*b700*/  HMMA.16816.F32.BF16 R164, R96.reuse, R166, R36 ;  /* 0x000000a660a4723c */ /* 0x040fec0000041824 */
[----:B------:R-:W-:Y:S06]  /*b710*/  HMMA.16816.F32.BF16 R80, R96, R82, R28 ;  /* 0x000000526050723c */ /* 0x000fec000004181c */
[-C--:B------:R-:W-:Y:S06]  /*b720*/  HMMA.16816.F32.BF16 R92, R92, R6.reuse, R52 ;  /* 0x000000065c5c723c */ /* 0x080fec0000041834 */
[----:B------:R-:W-:Y:S01]  /*b730*/  HMMA.16816.F32.BF16 R96, R96, R6, R20 ;  /* 0x000000066060723c */ /* 0x000fe20000041814 */
[----:B------:R-:W-:-:S08]  /*b740*/  NOP ;  /* 0x0000000000007918 */ /* 0x000fd00000000000 */
[----:B-1----:R-:W-:-:S15]  /*b750*/  @!P0 BRA `(.L_x_836) ;  /* 0x0000005400908947 */ /* 0x002fde0003800000 */
[----:B------:R-:W2:Y:S04]  /*b760*/  LDL.64 R206, [R1+0x30] ;  /* 0x0000300001ce7983 */ /* 0x000ea80000100a00 */
[----:B------:R-:W3:Y:S01]  /*b770*/  LDL.64 R210, [R1+0x28] ;  /* 0x0000280001d27983 */ /* 0x000ee20000100a00 */
[----:B------:R-:W-:Y:S01]  /*b780*/  UIADD3 UR24, UR25, -0x3, URZ ;  /* 0xfffffffd19187890 */ /* 0x000fe2000fffe03f */
[----:B------:R-:W-:-:S04]  /*b790*/  DEPBAR.LE SB0, 0x0 ;  /* 0x000080000000791a */ /* 0x000fc80000000000 */
[----:B------:R-:W-:Y:S02]  /*b7a0*/  USHF.R.S32.HI UR4, URZ, 0x1f, UR24 ;  /* 0x0000001f3f047899 */ /* 0x000fe40008011418 */
[----:B------:R-:W-:Y:S02]  /*b7b0*/  UIMAD.WIDE.U32 UR28, UR24, UR10, URZ ;  /* 0x0000000a181c72a5 */ /* 0x000fe4000f8e003f */
[----:B------:R-:W-:-:S04]  /*b7c0*/  UIMAD UR4, UR4, UR10, URZ ;  /* 0x0000000a040472a4 */ /* 0x000fc8000f8e023f */
[----:B------:R-:W-:Y:S01]  /*b7d0*/  UIMAD UR4, UR24, UR11, UR4 ;  /* 0x0000000b180472a4 */ /* 0x000fe2000f8e0204 */
[----:B------:R-:W-:Y:S02]  /*b7e0*/  MOV R4, UR28 ;  /* 0x0000001c00047c02 */ /* 0x000fe40008000f00 */
[----:B------:R-:W-:Y:S01]  /*b7f0*/  MOV R5, UR29 ;  /* 0x0000001d00057c02 */ /* 0x000fe20008000f00 */
[----:B------:R-:W-:-:S06]  /*b800*/  UIADD3 UR4, UR29, UR4, URZ ;  /* 0x000000041d047290 */ /* 0x000fcc000fffe03f */
[----:B------:R-:W-:Y:S01]  /*b810*/  MOV R3, UR4 ;  /* 0x0000000400037c02 */ /* 0x000fe20008000f00 */
[----:B------:R-:W-:-:S04]  /*b820*/  UIADD3 UR4, UR25, -0x3, URZ ;  /* 0xfffffffd19047890 */ /* 0x000fc8000fffe03f */
[----:B------:R-:W-:Y:S01]  /*b830*/  UISETP.GT.AND UP0, UPT, UR4, UR15, UPT ;  /* 0x0000000f0400728c */ /* 0x000fe2000bf04270 */
        /* <DEDUP_REMOVED lines=10> */
[----:B------:R-:W-:Y:S01]  /*b8e0*/  LDGSTS.E.BYPASS.LTC128B.128 [R238+0x9000], desc[UR18][R2.64] ;  /* 0x0900000002ee7fae */ /* 0x000fe2000b901d52 */
[----:B------:R-:W-:-:S03]  /*b8f0*/  PLOP3.LUT P0, PT, PT, PT, UP0, 0x80, 0x0 ;  /* 0x000000000000781c */ /* 0x000fc60003f0f008 */
        /* <DEDUP_REMOVED lines=9> */
[----:B------:R-:W5:Y:S04]  /*b990*/  LDSM.16.M88.4 R28, [R225+0x6c00] ;  /* 0x006c0000e11c783b */ /* 0x000f680000000200 */
[----:B------:R-:W-:Y:S04]  /*b9a0*/  LDSM.16.M88.4 R44, [R227+0x6400] ;  /* 0x00640000e32c783b */ /* 0x000fe80000000200 */
[----:B-1----:R-:W1:Y:S04]  /*b9b0*/  LDSM.16.M88.4 R4, [R229+0x1000] ;  /* 0x00100000e504783b */ /* 0x002e680000000200 */
[----:B------:R-:W1:Y:S04]  /*b9c0*/  LDSM.16.M88.4 R12, [R228] ;  /* 0x00000000e40c783b */ /* 0x000e680000000200 */
[----:B------:R-:W1:Y:S04]  /*b9d0*/  LDSM.16.M88.4 R48, [R227+0x6000] ;  /* 0x00600000e330783b */ /* 0x000e680000000200 */
[----:B------:R-:W1:Y:S04]  /*b9e0*/  LDSM.16.M88.4 R40, [R227+0x6800] ;  /* 0x00680000e328783b */ /* 0x000e680000000200 */
[----:B------:R-:W1:Y:S01]  /*b9f0*/  LDSM.16.M88.4 R36, [R227+0x6c00] ;  /* 0x006c0000e324783b */ /* 0x000e620000000200 */
[C---:B--2---:R-:W-:Y:S01]  /*ba00*/  HMMA.16816.F32.BF16 R104, R8.reuse, R18, RZ ;  /* 0x000000120868723c */ /* 0x044fe200000418ff */
[----:B------:R-:W2:Y:S02]  /*ba10*/  S2R R3, SR_TID.X ;  /* 0x0000000000037919 */ /* 0x000ea40000002100 */
[----:B------:R-:W0:Y:S03]  /*ba20*/  LDGDEPBAR ;  /* 0x00000000000079af */ /* 0x000e260000000000 */
[C---:B---3--:R-:W-:Y:S06]  /*ba30*/  HMMA.16816.F32.BF16 R56, R8.reuse, R20, RZ ;  /* 0x000000140838723c */ /* 0x048fec00000418ff */
[C---:B------:R-:W-:Y:S06]  /*ba40*/  HMMA.16816.F32.BF16 R52, R8.reuse, R16, RZ ;  /* 0x000000100834723c */ /* 0x040fec00000418ff */
[C---:B----4-:R-:W-:Y:S06]  /*ba50*/  HMMA.16816.F32.BF16 R100, R8.reuse, R32, RZ ;  /* 0x000000200864723c */ /* 0x050fec00000418ff */
[C---:B-----5:R-:W-:Y:S06]  /*ba60*/  HMMA.16816.F32.BF16 R60, R8.reuse, R28, RZ ;  /* 0x0000001c083c723c */ /* 0x060fec00000418ff */
[----:B------:R-:W-:Y:S01]  /*ba70*/  HMMA.16816.F32.BF16 R172, R8, R22, RZ ;  /* 0x0000001608ac723c */ /* 0x000fe200000418ff */
[----:B--2---:R-:W-:-:S05]  /*ba80*/  SHF.L.U32 R3, R3, 0x1, RZ ;  /* 0x0000000103037819 */ /* 0x004fca00000006ff */
[----:B------:R-:W-:Y:S01]  /*ba90*/  HMMA.16816.F32.BF16 R64, R8, R34, RZ ;  /* 0x000000220840723c */ /* 0x000fe200000418ff */
[----:B------:R-:W-:-:S05]  /*baa0*/  LOP3.LUT R3, R3, 0x6, RZ, 0xc0, !PT ;  /* 0x0000000603037812 */ /* 0x000fca00078ec0ff */
[----:B------:R-:W-:Y:S01]  /*bab0*/  HMMA.16816.F32.BF16 R24, R8, R30, RZ ;  /* 0x0000001e0818723c */ /* 0x000fe200000418ff */
[----:B------:R-:W2:Y:S05]  /*bac0*/  LDSM.16.M88.4 R8, [R229] ;  /* 0x00000000e508783b */ /* 0x000eaa0000000200 */
[----:B-1----:R-:W-:Y:S06]  /*bad0*/  HMMA.16816.F32.BF16 R196, R4, R46, R104 ;  /* 0x0000002e04c4723c */ /* 0x002fec0000041868 */
[----:B------:R-:W-:Y:S06]  /*bae0*/  HMMA.16816.F32.BF16 R104, R12, R20, RZ ;  /* 0x000000140c68723c */ /* 0x000fec00000418ff */
        /* <DEDUP_REMOVED lines=8> */
[C---:B------:R-:W-:Y:S06]  /*bb70*/  HMMA.16816.F32.BF16 R208, R4.reuse, R42, R64 ;  /* 0x0000002a04d0723c */ /* 0x040fec0000041840 */
[----:B------:R-:W-:Y:S01]  /*bb80*/  HMMA.16816.F32.BF16 R200, R4, R38, R24 ;  /* 0x0000002604c8723c */ /* 0x000fe20000041818 */
[----:B------:R-:W-:Y:S04]  /*bb90*/  LDSM.16.M88.4 R4, [R228+0x3000] ;  /* 0x00300000e404783b */ /* 0x000fe80000000200 */
[----:B------:R-:W1:Y:S01]  /*bba0*/  LDSM.16.M88.4 R24, [R225+0x7000] ;  /* 0x00700000e118783b */ /* 0x000e620000000200 */
[C---:B------:R-:W-:Y:S06]  /*bbb0*/  HMMA.16816.F32.BF16 R176, R12.reuse, R22, RZ ;  /* 0x000000160cb0723c */ /* 0x040fec00000418ff */
[C---:B------:R-:W-:Y:S06]  /*bbc0*/  HMMA.16816.F32.BF16 R100, R12.reuse, R16, RZ ;  /* 0x000000100c64723c */ /* 0x040fec00000418ff */
[C---:B------:R-:W-:Y:S01]  /*bbd0*/  HMMA.16816.F32.BF16 R172, R12.reuse, R18, RZ ;  /* 0x000000120cac723c */ /* 0x040fe200000418ff */
[----:B------:R-:W3:Y:S05]  /*bbe0*/  LDSM.16.M88.4 R16, [R228+0x2000] ;  /* 0x00200000e410783b */ /* 0x000eea0000000200 */
[C---:B------:R-:W-:Y:S06]  /*bbf0*/  HMMA.16816.F32.BF16 R20, R12.reuse, R28, RZ ;  /* 0x0000001c0c14723c */ /* 0x040fec00000418ff */
[C---:B------:R-:W-:Y:S06]  /*bc00*/  HMMA.16816.F32.BF16 R64, R12.reuse, R32, RZ ;  /* 0x000000200c40723c */ /* 0x040fec00000418ff */
[C---:B------:R-:W-:Y:S06]  /*bc10*/  HMMA.16816.F32.BF16 R32, R12.reuse, R34, RZ ;  /* 0x000000220c20723c */ /* 0x040fec00000418ff */
[----:B------:R-:W-:Y:S01]  /*bc20*/  HMMA.16816.F32.BF16 R12, R12, R30, RZ ;  /* 0x0000001e0c0c723c */ /* 0x000fe200000418ff */
[----:B------:R-:W-:Y:S05]  /*bc30*/  LDSM.16.M88.4 R28, [R227+0x7000] ;  /* 0x00700000e31c783b */ /* 0x000fea0000000200 */
[C---:B--2---:R-:W-:Y:S06]  /*bc40*/  HMMA.16816.F32.BF16 R104, R8.reuse, R48, R104 ;  /* 0x000000300868723c */ /* 0x044fec0000041868 */
[C---:B------:R-:W-:Y:S01]  /*bc50*/  HMMA.16816.F32.BF16 R188, R8.reuse, R36, R20 ;  /* 0x0000002408bc723c */ /* 0x040fe20000041814 */
[----:B------:R-:W2:Y:S05]  /*bc60*/  LDSM.16.M88.4 R20, [R229+0x2000] ;  /* 0x00200000e514783b */ /* 0x000eaa0000000200 */
        /* <DEDUP_REMOVED lines=9> */
[C---:B-1----:R-:W-:Y:S01]  /*bd00*/  HMMA.16816.F32.BF16 R176, R4.reuse, R24, R220 ;  /* 0x0000001804b0723c */ /* 0x042fe200000418dc */
[----:B------:R-:W-:Y:S05]  /*bd10*/  LDSM.16.M88.4 R12, [R228+0x4000] ;  /* 0x00400000e40c783b */ /* 0x000fea0000000200 */
        /* <DEDUP_REMOVED lines=8> */
[C---:B---3--:R-:W-:Y:S06]  /*bda0*/  HMMA.16816.F32.BF16 R8, R16.reuse, R24, R104 ;  /* 0x000000181008723c */ /* 0x048fec0000041868 */
[C---:B------:R-:W-:Y:S01]  /*bdb0*/  HMMA.16816.F32.BF16 R172, R16.reuse, R26, R48 ;  /* 0x0000001a10ac723c */ /* 0x040fe20000041830 */
[----:B------:R-:W3:Y:S05]  /*bdc0*/  LDSM.16.M88.4 R48, [R227+0x7c00] ;  /* 0x007c0000e330783b */ /* 0x000eea0000000200 */
[C---:B------:R-:W-:Y:S06]  /*bdd0*/  HMMA.16816.F32.BF16 R192, R16.reuse, R52, R192 ;  /* 0x0000003410c0723c */ /* 0x040fec00000418c0 */
[----:B------:R-:W-:Y:S06]  /*bde0*/  HMMA.16816.F32.BF16 R244, R16, R54, R100 ;  /* 0x0000003610f4723c */ /* 0x000fec0000041864 */
[----:B--2---:R-:W-:Y:S01]  /*bdf0*/  HMMA.16816.F32.BF16 R52, R20, R28, R8 ;  /* 0x0000001c1434723c */ /* 0x004fe20000041808 */
[----:B------:R-:W2:Y:S05]  /*be00*/  LDSM.16.M88.4 R8, [R228+0x5000] ;  /* 0x00500000e408783b */ /* 0x000eaa0000000200 */
[----:B------:R-:W-:Y:S06]  /*be10*/  HMMA.16816.F32.BF16 R216, R16, R56, R204 ;  /* 0x0000003810d8723c */ /* 0x000fec00000418cc */
[----:B-1----:R-:W-:Y:S06]  /*be20*/  HMMA.16816.F32.BF16 R24, R4, R28, R176 ;  /* 0x0000001c0418723c */ /* 0x002fec00000418b0 */
[C---:B------:R-:W-:Y:S06]  /*be30*/  HMMA.16816.F32.BF16 R208, R16.reuse, R58, R64 ;  /* 0x0000003a10d0723c */ /* 0x040fec0000041840 */
[C---:B------:R-:W-:Y:S06]  /*be40*/  HMMA.16816.F32.BF16 R204, R16.reuse, R60, R188 ;  /* 0x0000003c10cc723c */ /* 0x040fec00000418bc */
[----:B------:R-:W-:Y:S01]  /*be50*/  HMMA.16816.F32.BF16 R104, R16, R62, R44 ;  /* 0x0000003e1068723c */ /* 0x000fe2000004182c */
[----:B------:R-:W-:Y:S04]  /*be60*/  LDSM.16.M88.4 R44, [R227+0x8000] ;  /* 0x00800000e32c783b */ /* 0x000fe80000000200 */
[----:B------:R-:W1:Y:S01]  /*be70*/  LDSM.16.M88.4 R16, [R229+0x4000] ;  /* 0x00400000e510783b */ /* 0x000e620000000200 */
[C---:B------:R-:W-:Y:S06]  /*be80*/  HMMA.16816.F32.BF16 R176, R4.reuse, R32, R184 ;  /* 0x0000002004b0723c */ /* 0x040fec00000418b8 */
[C---:B------:R-:W-:Y:S06]  /*be90*/  HMMA.16816.F32.BF16 R100, R4.reuse, R30, R180 ;  /* 0x0000001e0464723c */ /* 0x040fec00000418b4 */
[C---:B------:R-:W-:Y:S06]  /*bea0*/  HMMA.16816.F32.BF16 R184, R4.reuse, R36, R220 ;  /* 0x0000002404b8723c */ /* 0x040fec00000418dc */
[C---:B------:R-:W-:Y:S06]  /*beb0*/  HMMA.16816.F32.BF16 R180, R4.reuse, R34, R196 ;  /* 0x0000002204b4723c */ /* 0x040fec00000418c4 */
[C---:B------:R-:W-:Y:S06]  /*bec0*/  HMMA.16816.F32.BF16 R212, R4.reuse, R38, R212 ;  /* 0x0000002604d4723c */ /* 0x040fec00000418d4 */
[C---:B---3--:R-:W-:Y:S06]  /*bed0*/  HMMA.16816.F32.BF16 R240, R4.reuse, R48, R240 ;  /* 0x0000003004f0723c */ /* 0x048fec00000418f0 */
[----:B------:R-:W-:Y:S01]  /*bee0*/  HMMA.16816.F32.BF16 R220, R4, R50, R200 ;  /* 0x0000003204dc723c */ /* 0x000fe200000418c8 */
[----:B------:R-:W3:Y:S05]  /*bef0*/  LDSM.16.M88.4 R4, [R229+0x5000] ;  /* 0x00500000e504783b */ /* 0x000eea0000000200 */
[----:B------:R-:W-:Y:S01]  /*bf00*/  HMMA.16816.F32.BF16 R64, R20, R30, R172 ;  /* 0x0000001e1440723c */ /* 0x000fe200000418ac */
[----:B------:R-:W4:Y:S05]  /*bf10*/  LDSM.16.M88.4 R28, [R225+0x8400] ;  /* 0x00840000e11c783b */ /* 0x000f2a0000000200 */
[-C--:B------:R-:W-:Y:S06]  /*bf20*/  HMMA.16816.F32.BF16 R52, R12, R40.reuse, R52 ;  /* 0x000000280c34723c */ /* 0x080fec0000041834 */
[----:B--2---:R-:W-:Y:S01]  /*bf30*/  HMMA.16816.F32.BF16 R60, R8, R40, R24 ;  /* 0x00000028083c723c */ /* 0x004fe20000041818 */
[----:B------:R-:W2:Y:S05]  /*bf40*/  LDSM.16.M88.4 R24, [R225+0x8800] ;  /* 0x00880000e118783b */ /* 0x000eaa0000000200 */
[C---:B------:R-:W-:Y:S06]  /*bf50*/  HMMA.16816.F32.BF16 R200, R20.reuse, R32, R192 ;  /* 0x0000002014c8723c */ /* 0x040fec00000418c0 */
[C---:B------:R-:W-:Y:S01]  /*bf60*/  HMMA.16816.F32.BF16 R188, R20.reuse, R34, R244 ;  /* 0x0000002214bc723c */ /* 0x040fe200000418f4 */
[----:B------:R-:W5:Y:S05]  /*bf70*/  LDSM.16.M88.4 R32, [R227+0x8400] ;  /* 0x00840000e320783b */ /* 0x000f6a0000000200 */
[C---:B------:R-:W-:Y:S06]  /*bf80*/  HMMA.16816.F32.BF16 R192, R20.reuse, R36, R216 ;  /* 0x0000002414c0723c */ /* 0x040fec00000418d8 */
[----:B------:R-:W-:Y:S01]  /*bf90*/  HMMA.16816.F32.BF16 R196, R20, R38, R208 ;  /* 0x0000002614c4723c */ /* 0x000fe200000418d0 */
[----:B------:R-:W5:Y:S05]  /*bfa0*/  LDSM.16.M88.4 R36, [R225+0x8c00] ;  /* 0x008c0000e124783b */ /* 0x000f6a0000000200 */
[----:B-1----:R-:W-:Y:S06]  /*bfb0*/  HMMA.16816.F32.BF16 R56, R16, R44, R52 ;  /* 0x0000002c1038723c */ /* 0x002fec0000041834 */
[----:B------:R-:W-:Y:S06]  /*bfc0*/  HMMA.16816.F32.BF16 R208, R20, R48, R204 ;  /* 0x0000003014d0723c */ /* 0x000fec00000418cc */
[----:B------:R-:W-:Y:S06]  /*bfd0*/  HMMA.16816.F32.BF16 R52, R8, R42, R100 ;  /* 0x0000002a0834723c */ /* 0x000fec0000041864 */
[----:B------:R-:W-:Y:S06]  /*bfe0*/  HMMA.16816.F32.BF16 R204, R20, R50, R104 ;  /* 0x0000003214cc723c */ /* 0x000fec0000041868 */
[----:B------:R-:W-:Y:S01]  /*bff0*/  HMMA.16816.F32.BF16 R40, R12, R42, R64 ;  /* 0x0000002a0c28723c */ /* 0x000fe20000041840 */
[----:B------:R-:W-:Y:S01]  /*c000*/  FMUL.FTZ R56, R56, UR8 ;  /* 0x0000000838387c20 */ /* 0x000fe20008410000 */
[----:B------:R-:W-:Y:S01]  /*c010*/  FMUL.FTZ R57, R57, UR8 ;  /* 0x0000000839397c20 */ /* 0x000fe20008410000 */
[----:B------:R-:W-:Y:S01]  /*c020*/  FMUL.FTZ R58, R58, UR8 ;  /* 0x000000083a3a7c20 */ /* 0x000fe20008410000 */
[----:B------:R-:W-:Y:S01]  /*c030*/  FMUL.FTZ R59, R59, UR8 ;  /* 0x000000083b3b7c20 */ /* 0x000fe20008410000 */
[----:B------:R-:W1:Y:S01]  /*c040*/  MUFU.TANH R217, R56 ;  /* 0x0000003800d97308 */ /* 0x000e620000002400 */
[----:B---3--:R-:W-:Y:S06]  /*c050*/  HMMA.16816.F32.BF16 R48, R4, R44, R60 ;  /* 0x0000002c0430723c */ /* 0x008fec000004183c */
[-C--:B----4-:R-:W-:Y:S01]  /*c060*/  HMMA.16816.F32.BF16 R20, R12, R28.reuse, R200 ;  /* 0x0000001c0c14723c */ /* 0x090fe200000418c8 */
[----:B------:R-:W3:Y:S05]  /*c070*/  MUFU.TANH R218, R57 ;  /* 0x0000003900da7308 */ /* 0x000eea0000002400 */
[----:B------:R-:W-:Y:S03]  /*c080*/  HMMA.16816.F32.BF16 R64, R8, R28, R176 ;  /* 0x0000001c0840723c */ /* 0x000fe600000418b0 */
[----:B------:R-:W4:Y:S03]  /*c090*/  MUFU.TANH R216, R58 ;  /* 0x0000003a00d87308 */ /* 0x000f260000002400 */
[----:B------:R-:W-:Y:S06]  /*c0a0*/  HMMA.16816.F32.BF16 R40, R16, R46, R40 ;  /* 0x0000002e1028723c */ /* 0x000fec0000041828 */
[----:B------:R-:W-:Y:S01]  /*c0b0*/  HMMA.16816.F32.BF16 R104, R8, R30, R180 ;  /* 0x0000001e0868723c */ /* 0x000fe200000418b4 */
[----:B------:R-:W-:Y:S01]  /*c0c0*/  FMUL.FTZ R48, R48, UR8 ;  /* 0x0000000830307c20 */ /* 0x000fe20008410000 */
[----:B------:R-:W-:Y:S01]  /*c0d0*/  FMUL.FTZ R49, R49, UR8 ;  /* 0x0000000831317c20 */ /* 0x000fe20008410000 */
[----:B------:R-:W-:Y:S01]  /*c0e0*/  FMUL.FTZ R50, R50, UR8 ;  /* 0x0000000832327c20 */ /* 0x000fe20008410000 */
[----:B------:R-:W-:-:S02]  /*c0f0*/  FMUL.FTZ R51, R51, UR8 ;  /* 0x0000000833337c20 */ /* 0x000fc40008410000 */
[----:B--2---:R-:W-:Y:S01]  /*c100*/  HMMA.16816.F32.BF16 R180, R8, R26, R212 ;  /* 0x0000001a08b4723c */ /* 0x004fe200000418d4 */
[----:B------:R2:W1:Y:S05]  /*c110*/  MUFU.TANH R214, R59 ;  /* 0x0000003b00d67308 */ /* 0x00046a0000002400 */
[----:B------:R-:W-:Y:S03]  /*c120*/  HMMA.16816.F32.BF16 R44, R4, R46, R52 ;  /* 0x0000002e042c723c */ /* 0x000fe60000041834 */
[----:B------:R-:W1:Y:S03]  /*c130*/  MUFU.TANH R212, R48 ;  /* 0x0000003000d47308 */ /* 0x000e660000002400 */
[-C--:B------:R-:W-:Y:S01]  /*c140*/  HMMA.16816.F32.BF16 R172, R8, R24.reuse, R184 ;  /* 0x0000001808ac723c */ /* 0x080fe200000418b8 */
[----:B------:R-:W-:Y:S01]  /*c150*/  FMUL.FTZ R40, R40, UR8 ;  /* 0x0000000828287c20 */ /* 0x000fe20008410000 */
[----:B------:R-:W-:Y:S01]  /*c160*/  FMUL.FTZ R41, R41, UR8 ;  /* 0x0000000829297c20 */ /* 0x000fe20008410000 */
[----:B------:R-:W-:Y:S01]  /*c170*/  FMUL.FTZ R42, R42, UR8 ;  /* 0x000000082a2a7c20 */ /* 0x000fe20008410000 */
[----:B------:R-:W-:Y:S01]  /*c180*/  FMUL.FTZ R43, R43, UR8 ;  /* 0x000000082b2b7c20 */ /* 0x000fe20008410000 */
[----:B------:R-:W1:Y:S01]  /*c190*/  MUFU.TANH R213, R49 ;  /* 0x0000003100d57308 */ /* 0x000e620000002400 */
[C---:B------:R-:W-:Y:S06]  /*c1a0*/  HMMA.16816.F32.BF16 R52, R12.reuse, R24, R192 ;  /* 0x000000180c34723c */ /* 0x040fec00000418c0 */
[----:B--2---:R-:W-:Y:S01]  /*c1b0*/  HMMA.16816.F32.BF16 R56, R12, R26, R196 ;  /* 0x0000001a0c38723c */ /* 0x004fe200000418c4 */
[----:B------:R-:W2:Y:S05]  /*c1c0*/  MUFU.TANH R187, R50 ;  /* 0x0000003200bb7308 */ /* 0x000eaa0000002400 */
[----:B-----5:R-:W-:Y:S01]  /*c1d0*/  HMMA.16816.F32.BF16 R24, R16, R32, R20 ;  /* 0x000000201018723c */ /* 0x020fe20000041814 */
[----:B------:R-:W-:Y:S01]  /*c1e0*/  FMUL.FTZ R47, R47, UR8 ;  /* 0x000000082f2f7c20 */ /* 0x000fe20008410000 */
[----:B------:R-:W5:Y:S01]  /*c1f0*/  LDSM.16.M88.4 R20, [R227+0x8c00] ;  /* 0x008c0000e314783b */ /* 0x000f620000000200 */
[----:B------:R3:W1:Y:S01]  /*c200*/  MUFU.TANH R200, R51 ;  /* 0x0000003300c87308 */ /* 0x0006620000002400 */
[----:B------:R-:W-:Y:S01]  /*c210*/  FMUL.FTZ R45, R45, UR8 ;  /* 0x000000082d2d7c20 */ /* 0x000fe20008410000 */
[----:B------:R-:W-:Y:S01]  /*c220*/  FMUL.FTZ R44, R44, UR8 ;  /* 0x000000082c2c7c20 */ /* 0x000fe20008410000 */
[----:B------:R-:W-:Y:S01]  /*c230*/  HMMA.16816.F32.BF16 R100, R8, R36, R240 ;  /* 0x000000240864723c */ /* 0x000fe200000418f0 */
[----:B------:R-:W-:-:S04]  /*c240*/  FMUL.FTZ R46, R46, UR8 ;  /* 0x000000082e2e7c20 */ /* 0x000fc80008410000 */
[----:B------:R-:W1:Y:S01]  /*c250*/  MUFU.TANH R186, R40 ;  /* 0x0000002800ba7308 */ /* 0x000e620000002400 */
[----:B------:R-:W-:Y:S01]  /*c260*/  HMMA.16816.F32.BF16 R60, R8, R38, R220 ;  /* 0x00000026083c723c */ /* 0x000fe200000418dc */
[----:B------:R-:W4:Y:S01]  /*c270*/  LDSM.16.M88.4 R8, [R227+0x8800] ;  /* 0x00880000e308783b */ /* 0x000f220000000200 */
[----:B------:R-:W-:-:S05]  /*c280*/  DEPBAR.LE SB0, 0x0 ;  /* 0x000080000000791a */ /* 0x000fca0000000000 */
[----:B------:R-:W1:Y:S01]  /*c290*/  MUFU.TANH R185, R41 ;  /* 0x0000002900b97308 */ /* 0x000e620000002400 */
[C---:B---3--:R-:W-:Y:S04]  /*c2a0*/  HMMA.16816.F32.BF16 R48, R12.reuse, R30, R188 ;  /* 0x0000001e0c30723c */ /* 0x048fe800000418bc */
[----:B------:R-:W-:Y:S01]  /*c2b0*/  FMUL.FTZ R0, R27, UR8 ;  /* 0x000000081b007c20 */ /* 0x000fe20008410000 */
[----:B------:R-:W-:Y:S01]  /*c2c0*/  FMUL.FTZ R24, R24, UR8 ;  /* 0x0000000818187c20 */ /* 0x000fe20008410000 */
[----:B------:R-:W-:Y:S01]  /*c2d0*/  HMMA.16816.F32.BF16 R28, R12, R36, R208 ;  /* 0x000000240c1c723c */ /* 0x000fe200000418d0 */
[----:B------:R-:W3:Y:S01]  /*c2e0*/  MUFU.TANH R179, R42 ;  /* 0x0000002a00b37308 */ /* 0x000ee20000002400 */
[----:B------:R-:W-:Y:S01]  /*c2f0*/  FMUL.FTZ R25, R25, UR8 ;  /* 0x0000000819197c20 */ /* 0x000fe20008410000 */
[----:B------:R-:W-:-:S03]  /*c300*/  FMUL.FTZ R26, R26, UR8 ;  /* 0x000000081a1a7c20 */ /* 0x000fc60008410000 */
[----:B------:R-:W-:Y:S03]  /*c310*/  HMMA.16816.F32.BF16 R36, R12, R38, R204 ;  /* 0x000000260c24723c */ /* 0x000fe600000418cc */
[----:B------:R2:W1:Y:S03]  /*c320*/  MUFU.TANH R184, R43 ;  /* 0x0000002b00b87308 */ /* 0x0004660000002400 */
[C---:B------:R-:W-:Y:S05]  /*c330*/  HMMA.16816.F32.BF16 R12, R4.reuse, R32, R64 ;  /* 0x00000020040c723c */ /* 0x040fea0000041840 */
[----:B------:R-:W1:Y:S01]  /*c340*/  MUFU.TANH R66, R47 ;  /* 0x0000002f00427308 */ /* 0x000e620000002400 */
[C---:B-----5:R-:W-:Y:S06]  /*c350*/  HMMA.16816.F32.BF16 R100, R4.reuse, R20, R100 ;  /* 0x000000140464723c */ /* 0x060fec0000041864 */
[C---:B------:R-:W-:Y:S01]  /*c360*/  HMMA.16816.F32.BF16 R60, R4.reuse, R22, R60 ;  /* 0x00000016043c723c */ /* 0x040fe2000004183c */
[----:B------:R5:W1:Y:S05]  /*c370*/  MUFU.TANH R47, R0 ;  /* 0x00000000002f7308 */ /* 0x000a6a0000002400 */
[-C--:B--2---:R-:W-:Y:S03]  /*c380*/  HMMA.16816.F32.BF16 R40, R4, R34.reuse, R104 ;  /* 0x000000220428723c */ /* 0x084fe60000041868 */
[----:B------:R-:W2:Y:S03]  /*c390*/  MUFU.TANH R178, R45 ;  /* 0x0000002d00b27308 */ /* 0x000ea60000002400 */
[----:B------:R-:W-:Y:S01]  /*c3a0*/  HMMA.16816.F32.BF16 R32, R16, R34, R48 ;  /* 0x000000221020723c */ /* 0x000fe20000041830 */
[----:B------:R-:W-:-:S04]  /*c3b0*/  FMUL.FTZ R2, R15, UR8 ;  /* 0x000000080f027c20 */ /* 0x000fc80008410000 */
[----:B------:R-:W1:Y:S01]  /*c3c0*/  MUFU.TANH R177, R44 ;  /* 0x0000002c00b17308 */ /* 0x000e620000002400 */
[----:B-----5:R-:W-:Y:S01]  /*c3d0*/  FMUL.FTZ R0, R12, UR8 ;  /* 0x000000080c007c20 */ /* 0x020fe20008410000 */
[C---:B----4-:R-:W-:Y:S06]  /*c3e0*/  HMMA.16816.F32.BF16 R172, R4.reuse, R8, R172 ;  /* 0x0000000804ac723c */ /* 0x050fec00000418ac */
[----:B------:R4:W1:Y:S01]  /*c3f0*/  MUFU.TANH R45, R0 ;  /* 0x00000000002d7308 */ /* 0x0008620000002400 */
[-C--:B------:R-:W-:Y:S06]  /*c400*/  HMMA.16816.F32.BF16 R180, R4, R10.reuse, R180 ;  /* 0x0000000a04b4723c */ /* 0x080fec00000418b4 */
[C---:B------:R-:W-:Y:S01]  /*c410*/  HMMA.16816.F32.BF16 R56, R16.reuse, R10, R56 ;  /* 0x0000000a1038723c */ /* 0x040fe20000041838 */
[----:B------:R-:W1:Y:S03]  /*c420*/  MUFU.TANH R176, R46 ;  /* 0x0000002e00b07308 */ /* 0x000e660000002400 */
[----:B------:R-:W-:Y:S01]  /*c430*/  FMUL.FTZ R6, R34, UR8 ;  /* 0x0000000822067c20 */ /* 0x000fe20008410000 */
[----:B------:R-:W-:Y:S01]  /*c440*/  FMUL.FTZ R7, R35, UR8 ;  /* 0x0000000823077c20 */ /* 0x000fe20008410000 */
[----:B------:R-:W-:Y:S03]  /*c450*/  HMMA.16816.F32.BF16 R48, R16, R20, R28 ;  /* 0x000000141030723c */ /* 0x000fe6000004181c */
[----:B------:R-:W1:Y:S01]  /*c460*/  MUFU.TANH R65, R24 ;  /* 0x0000001800417308 */ /* 0x000e620000002400 */
[----:B----4-:R-:W-:-:S02]  /*c470*/  FMUL.FTZ R0, R13, UR8 ;  /* 0x000000080d007c20 */ /* 0x010fc40008410000 */
[----:B------:R-:W-:Y:S05]  /*c480*/  HMMA.16816.F32.BF16 R36, R16, R22, R36 ;  /* 0x000000161024723c */ /* 0x000fea0000041824 */
[----:B------:R4:W1:Y:S08]  /*c490*/  MUFU.TANH R44, R0 ;  /* 0x00000000002c7308 */ /* 0x0008700000002400 */
[----:B------:R-:W1:Y:S08]  /*c4a0*/  MUFU.TANH R64, R25 ;  /* 0x0000001900407308 */ /* 0x000e700000002400 */
[----:B------:R5:W1:Y:S01]  /*c4b0*/  MUFU.TANH R46, R26 ;  /* 0x0000001a002e7308 */ /* 0x000a620000002400 */
[----:B----4-:R-:W-:-:S07]  /*c4c0*/  FMUL.FTZ R0, R14, UR8 ;  /* 0x000000080e007c20 */ /* 0x010fce0008410000 */
[----:B------:R4:W1:Y:S08]  /*c4d0*/  MUFU.TANH R13, R0 ;  /* 0x00000000000d7308 */ /* 0x0008700000002400 */
[----:B------:R3:W1:Y:S01]  /*c4e0*/  MUFU.TANH R10, R2 ;  /* 0x00000002000a7308 */ /* 0x0006620000002400 */
[----:B-----5:R-:W-:Y:S01]  /*c4f0*/  HMMA.16816.F32.BF16 R24, R16, R8, R52 ;  /* 0x000000081018723c */ /* 0x020fe20000041834 */
[----:B----4-:R-:W-:-:S04]  /*c500*/  MOV R0, UR24 ;  /* 0x0000001800007c02 */ /* 0x010fc80008000f00 */
[----:B------:R-:W-:Y:S01]  /*c510*/  LEA R0, R0, R3, 0x6 ;  /* 0x0000000300007211 */ /* 0x000fe200078e30ff */
[----:B------:R-:W-:-:S03]  /*c520*/  FMUL.FTZ R3, R32, UR8 ;  /* 0x0000000820037c20 */ /* 0x000fc60008410000 */
[C---:B---3--:R-:W-:Y:S01]  /*c530*/  IADD3 R2, R0.reuse, 0x1, RZ ;  /* 0x0000000100027810 */ /* 0x048fe20007ffe0ff */
[----:B------:R3:W4:Y:S01]  /*c540*/  MUFU.TANH R9, R3 ;  /* 0x0000000300097308 */ /* 0x0007220000002400 */
[----:B------:R-:W-:Y:S01]  /*c550*/  BAR.SYNC.DEFER_BLOCKING 0x0 ;  /* 0x0000000000007b1d */ /* 0x000fe20000010000 */
[-C--:B------:R-:W-:Y:S02]  /*c560*/  ISETP.GE.AND P6, PT, R0, R237.reuse, PT ;  /* 0x000000ed0000720c */ /* 0x080fe40003fc6270 */
[C---:B------:R-:W-:Y:S02]  /*c570*/  ISETP.GE.AND P5, PT, R2.reuse, R237, PT ;  /* 0x000000ed0200720c */ /* 0x040fe40003fa6270 */
[C---:B------:R-:W-:Y:S02]  /*c580*/  ISETP.GE.AND P3, PT, R2.reuse, R236, PT ;  /* 0x000000ec0200720c */ /* 0x040fe40003f66270 */
[C---:B------:R-:W-:Y:S02]  /*c590*/  ISETP.GE.AND P2, PT, R2.reuse, R235, PT ;  /* 0x000000eb0200720c */ /* 0x040fe40003f46270 */
[----:B------:R-:W-:-:S02]  /*c5a0*/  ISETP.GE.AND P1, PT, R2, R234, PT ;  /* 0x000000ea0200720c */ /* 0x000fc40003f26270 */
[C---:B------:R-:W-:Y:S02]  /*c5b0*/  ISETP.LT.OR P5, PT, R2.reuse, R232, P5 ;  /* 0x000000e80200720c */ /* 0x040fe40002fa1670 */
[C---:B------:R-:W-:Y:S02]  /*c5c0*/  ISETP.LT.OR P3, PT, R2.reuse, R231, P3 ;  /* 0x000000e70200720c */ /* 0x040fe40001f61670 */
[C---:B------:R-:W-:Y:S01]  /*c5d0*/  ISETP.LT.OR P2, PT, R2.reuse, R233, P2 ;  /* 0x000000e90200720c */ /* 0x040fe20001741670 */
[----:B---3--:R-:W-:Y:S01]  /*c5e0*/  FMUL.FTZ R3, R33, UR8 ;  /* 0x0000000821037c20 */ /* 0x008fe20008410000 */
[----:B------:R-:W-:Y:S02]  /*c5f0*/  ISETP.LT.OR P1, PT, R2, R230, P1 ;  /* 0x000000e60200720c */ /* 0x000fe40000f21670 */
[C---:B------:R-:W-:Y:S01]  /*c600*/  ISETP.GE.AND P4, PT, R0.reuse, R236, PT ;  /* 0x000000ec0000720c */ /* 0x040fe20003f86270 */
[----:B------:R3:W1:Y:S01]  /*c610*/  MUFU.TANH R8, R3 ;  /* 0x0000000300087308 */ /* 0x0006620000002400 */
[----:B------:R-:W-:Y:S01]  /*c620*/  ISETP.LT.OR P6, PT, R0, R232, P6 ;  /* 0x000000e80000720c */ /* 0x000fe200037c1670 */
[----:B--2-4-:R-:W-:-:S12]  /*c630*/  @!P0 BRA `(.L_x_838) ;  /* 0x0000000000708947 */ /* 0x014fd80003800000 */
[----:B------:R-:W2:Y:S04]  /*c640*/  LDL.64 R244, [R1+0x20] ;  /* 0x0000200001f47983 */ /* 0x000ea80000100a00 */
[----:B------:R-:W4:Y:S01]  /*c650*/  LDL.64 R246, [R1+0x18] ;  /* 0x0000180001f67983 */ /* 0x000f220000100a00 */
[----:B------:R-:W-:-:S04]  /*c660*/  UIADD3 UR25, UR25, -0x4, URZ ;  /* 0xfffffffc19197890 */ /* 0x000fc8000fffe03f */
[----:B------:R-:W-:Y:S02]  /*c670*/  USHF.R.S32.HI UR4, URZ, 0x1f, UR25 ;  /* 0x0000001f3f047899 */ /* 0x000fe40008011419 */
[----:B------:R-:W-:Y:S02]  /*c680*/  UIMAD.WIDE.U32 UR6, UR25, UR12, URZ ;  /* 0x0000000c190672a5 */ /* 0x000fe4000f8e003f */
[----:B------:R-:W-:-:S04]  /*c690*/  UIMAD UR4, UR4, UR12, URZ ;  /* 0x0000000c040472a4 */ /* 0x000fc8000f8e023f */
[----:B------:R-:W-:Y:S01]  /*c6a0*/  UIMAD UR4, UR25, UR13, UR4 ;  /* 0x0000000d190472a4 */ /* 0x000fe2000f8e0204 */
[----:B---3--:R-:W-:Y:S02]  /*c6b0*/  IMAD.U32 R3, RZ, RZ, UR6 ;  /* 0x00000006ff037e24 */ /* 0x008fe4000f8e00ff */
[----:B------:R-:W-:Y:S01]  /*c6c0*/  IMAD.U32 R4, RZ, RZ, UR6 ;  /* 0x00000006ff047e24 */ /* 0x000fe2000f8e00ff */
[----:B------:R-:W-:-:S06]  /*c6d0*/  UIADD3 UR4, UR7, UR4, URZ ;  /* 0x0000000407047290 */ /* 0x000fcc000fffe03f */
[----:B------:R-:W-:Y:S01]  /*c6e0*/  IMAD.U32 R2, RZ, RZ, UR4 ;  /* 0x00000004ff027e24 */ /* 0x000fe2000f8e00ff */
[----:B------:R-:W-:Y:S01]  /*c6f0*/  ULDC.64 UR4, c[0x0][0x218] ;  /* 0x0000860000047ab9 */ /* 0x000fe20000000a00 */
[----:B--2---:R-:W-:-:S04]  /*c700*/  LEA R3, P0, R3, R244, 0x6 ;  /* 0x000000f403037211 */ /* 0x004fc800078030ff */
[----:B----4-:R-:W-:Y:S02]  /*c710*/  LEA.HI.X R4, R4, R247, R2, 0x6, P0 ;  /* 0x000000f704047211 */ /* 0x010fe400000f3402 */
        /* <DEDUP_REMOVED lines=14> */
.L_x_838:
[----:B-1----:R-:W-:Y:S01]  /*c800*/  FSEL R12, R217, -INF , !P6 ;  /* 0xff800000d90c7808 */ /* 0x002fe20007000000 */
[----:B------:R-:W4:Y:S01]  /*c810*/  LDL.LU R247, [R1+0x8] ;  /* 0x0000080001f77983 */ /* 0x000f220000300800 */
[C---:B------:R-:W-:Y:S01]  /*c820*/  ISETP.GE.AND P0, PT, R0.reuse, R235, PT ;  /* 0x000000eb0000720c */ /* 0x040fe20003f06270 */
[C---:B--2---:R-:W-:Y:S01]  /*c830*/  VIADD R2, R0.reuse, 0x8 ;  /* 0x0000000800027836 */ /* 0x044fe20000000000 */
[----:B------:R-:W-:Y:S01]  /*c840*/  ISETP.GE.AND P6, PT, R0, R234, PT ;  /* 0x000000ea0000720c */ /* 0x000fe20003fc6270 */
[----:B---3--:R-:W-:Y:S01]  /*c850*/  FMUL.FTZ R3, R40, UR8 ;  /* 0x0000000828037c20 */ /* 0x008fe20008410000 */
[----:B------:R-:W-:Y:S01]  /*c860*/  ISETP.LT.OR P4, PT, R0, R231, P4 ;  /* 0x000000e70000720c */ /* 0x000fe20002781670 */
[----:B------:R-:W-:Y:S01]  /*c870*/  FMUL.FTZ R5, R42, UR8 ;  /* 0x000000082a057c20 */ /* 0x000fe20008410000 */
[C---:B------:R-:W-:Y:S01]  /*c880*/  ISETP.LT.OR P0, PT, R0.reuse, R233, P0 ;  /* 0x000000e90000720c */ /* 0x040fe20000701670 */
[----:B------:R1:W-:Y:S01]  /*c890*/  MUFU.TANH R14, R3 ;  /* 0x00000003000e7308 */ /* 0x0003e20000002400 */
[----:B------:R-:W-:Y:S01]  /*c8a0*/  ISETP.LT.OR P6, PT, R0, R230, P6 ;  /* 0x000000e60000720c */ /* 0x000fe200037c1670 */
[----:B------:R-:W-:Y:S01]  /*c8b0*/  FMUL.FTZ R4, R43, UR8 ;  /* 0x000000082b047c20 */ /* 0x000fe20008410000 */
[----:B------:R-:W-:Y:S01]  /*c8c0*/  FSEL R22, R216, -INF , !P4 ;  /* 0xff800000d8167808 */ /* 0x000fe20006000000 */
[----:B------:R-:W-:Y:S01]  /*c8d0*/  VIADD R20, R0, 0x39 ;  /* 0x0000003900147836 */ /* 0x000fe20000000000 */
[----:B------:R-:W-:Y:S01]  /*c8e0*/  FSEL R28, R212, -INF , !P0 ;  /* 0xff800000d41c7808 */ /* 0x000fe20004000000 */
[----:B------:R-:W-:Y:S01]  /*c8f0*/  STL [R1+0x3c], R227 ;  /* 0x00003ce301007387 */ /* 0x000fe20000100800 */
[----:B------:R-:W-:Y:S01]  /*c900*/  FSEL R32, R187, -INF , !P6 ;  /* 0xff800000bb207808 */ /* 0x000fe20007000000 */
[----:B------:R-:W-:Y:S01]  /*c910*/  MUFU.TANH R11, R7 ;  /* 0x00000007000b7308 */ /* 0x000fe20000002400 */
[----:B------:R-:W-:Y:S01]  /*c920*/  FSEL R17, R218, -INF , !P5 ;  /* 0xff800000da117808 */ /* 0x000fe20006800000 */
[----:B------:R-:W-:Y:S01]  /*c930*/  IMAD.MOV.U32 R187, RZ, RZ, R251 ;  /* 0x000000ffffbb7224 */ /* 0x000fe200078e00fb */
[C---:B------:R-:W-:Y:S01]  /*c940*/  ISETP.GE.AND P4, PT, R2.reuse, R237, PT ;  /* 0x000000ed0200720c */ /* 0x040fe20003f86270 */
[----:B------:R-:W-:Y:S01]  /*c950*/  STL [R1+0x38], R225 ;  /* 0x000038e101007387 */ /* 0x000fe20000100800 */
[----:B------:R-:W-:-:S02]  /*c960*/  ISETP.GE.AND P0, PT, R2, R236, PT ;  /* 0x000000ec0200720c */ /* 0x000fc40003f06270 */
[C---:B------:R-:W-:Y:S01]  /*c970*/  ISETP.GE.AND P6, PT, R2.reuse, R235, PT ;  /* 0x000000eb0200720c */ /* 0x040fe20003fc6270 */
[----:B------:R2:W3:Y:S01]  /*c980*/  MUFU.TANH R7, R5 ;  /* 0x0000000500077308 */ /* 0x0004e20000002400 */
[----:B------:R-:W-:Y:S01]  /*c990*/  ISETP.GE.AND P5, PT, R2, R234, PT ;  /* 0x000000ea0200720c */ /* 0x000fe20003fa6270 */
[----:B-1----:R-:W-:Y:S01]  /*c9a0*/  VIADD R3, R0, 0x9 ;  /* 0x0000000900037836 */ /* 0x002fe20000000000 */
[C---:B------:R-:W-:Y:S02]  /*c9b0*/  ISETP.LT.OR P4, PT, R2.reuse, R232, P4 ;  /* 0x000000e80200720c */ /* 0x040fe40002781670 */
[C---:B------:R-:W-:Y:S02]  /*c9c0*/  ISETP.LT.OR P0, PT, R2.reuse, R231, P0 ;  /* 0x000000e70200720c */ /* 0x040fe40000701670 */
[C---:B------:R-:W-:Y:S01]  /*c9d0*/  ISETP.LT.OR P6, PT, R2.reuse, R233, P6 ;  /* 0x000000e90200720c */ /* 0x040fe200037c1670 */
[----:B------:R-:W1:Y:S01]  /*c9e0*/  MUFU.TANH R6, R6 ;  /* 0x0000000600067308 */ /* 0x000e620000002400 */
[----:B------:R-:W-:Y:S01]  /*c9f0*/  ISETP.LT.OR P5, PT, R2, R230, P5 ;  /* 0x000000e60200720c */ /* 0x000fe20002fa1670 */
[----:B------:R-:W-:Y:S01]  /*ca00*/  FMUL.FTZ R2, R41, UR8 ;  /* 0x0000000829027c20 */ /* 0x000fe20008410000 */
[----:B------:R-:W-:-:S02]  /*ca10*/  FSEL R29, R214, -INF , !P3 ;  /* 0xff800000d61d7808 */ /* 0x000fc40005800000 */
[----:B------:R-:W-:Y:S02]  /*ca20*/  ISETP.GE.AND P3, PT, R3, R237, PT ;  /* 0x000000ed0300720c */ /* 0x000fe40003f66270 */
[----:B------:R-:W-:Y:S01]  /*ca30*/  FSEL R31, R213, -INF , !P2 ;  /* 0xff800000d51f7808 */ /* 0x000fe20005000000 */
[----:B------:R3:W1:Y:S01]  /*ca40*/  MUFU.TANH R67, R2 ;  /* 0x0000000200437308 */ /* 0x0006620000002400 */
[----:B------:R-:W-:Y:S01]  /*ca50*/  FSEL R34, R200, -INF , !P1 ;  /* 0xff800000c8227808 */ /* 0x000fe20004800000 */
[----:B--2---:R-:W-:Y:S01]  /*ca60*/  FMUL.FTZ R5, R26, UR8 ;  /* 0x000000081a057c20 */ /* 0x004fe20008410000 */
[----:B------:R-:W-:Y:S02]  /*ca70*/  FSEL R19, R186, -INF , !P4 ;  /* 0xff800000ba137808 */ /* 0x000fe40006000000 */
[C---:B------:R-:W-:Y:S02]  /*ca80*/  ISETP.GE.AND P2, PT, R3.reuse, R236, PT ;  /* 0x000000ec0300720c */ /* 0x040fe40003f46270 */
[C---:B------:R-:W-:Y:S01]  /*ca90*/  ISETP.GE.AND P1, PT, R3.reuse, R235, PT ;  /* 0x000000eb0300720c */ /* 0x040fe20003f26270 */
[----:B------:R2:W-:Y:S01]  /*caa0*/  MUFU.TANH R104, R4 ;  /* 0x0000000400687308 */ /* 0x0005e20000002400 */
[----:B------:R-:W-:-:S02]  /*cab0*/  ISETP.GE.AND P4, PT, R3, R234, PT ;  /* 0x000000ea0300720c */ /* 0x000fc40003f86270 */
[C---:B------:R-:W-:Y:S02]  /*cac0*/  ISETP.LT.OR P3, PT, R3.reuse, R232, P3 ;  /* 0x000000e80300720c */ /* 0x040fe40001f61670 */
[C---:B------:R-:W-:Y:S02]  /*cad0*/  ISETP.LT.OR P2, PT, R3.reuse, R231, P2 ;  /* 0x000000e70300720c */ /* 0x040fe40001741670 */
[C---:B------:R-:W-:Y:S01]  /*cae0*/  ISETP.LT.OR P1, PT, R3.reuse, R233, P1 ;  /* 0x000000e90300720c */ /* 0x040fe20000f21670 */
[----:B---3--:R-:W-:Y:S01]  /*caf0*/  VIADD R2, R0, 0x10 ;  /* 0x0000001000027836 */ /* 0x008fe20000000000 */
[----:B------:R-:W-:Y:S01]  /*cb00*/  ISETP.LT.OR P4, PT, R3, R230, P4 ;  /* 0x000000e60300720c */ /* 0x000fe20002781670 */
[----:B------:R-:W-:Y:S01]  /*cb10*/  FMUL.FTZ R3, R24, UR8 ;  /* 0x0000000818037c20 */ /* 0x000fe20008410000 */
[----:B------:R-:W-:Y:S02]  /*cb20*/  FSEL R35, R179, -INF , !P0 ;  /* 0xff800000b3237808 */ /* 0x000fe40004000000 */
[----:B------:R-:W-:Y:S01]  /*cb30*/  FSEL R30, R177, -INF , !P6 ;  /* 0xff800000b11e7808 */ /* 0x000fe20007000000 */
[----:B------:R3:W1:Y:S01]  /*cb40*/  MUFU.TANH R54, R3 ;  /* 0x0000000300367308 */ /* 0x0006620000002400 */
[----:B------:R-:W-:Y:S01]  /*cb50*/  FSEL R33, R176, -INF , !P5 ;  /* 0xff800000b0217808 */ /* 0x000fe20006800000 */
[----:B--2---:R-:W-:Y:S01]  /*cb60*/  FMUL.FTZ R4, R27, UR8 ;  /* 0x000000081b047c20 */ /* 0x004fe20008410000 */
        /* <DEDUP_REMOVED lines=9> */
[----:B------:R-:W-:Y:S01]  /*cc00*/  FMUL.FTZ R2, R25, UR8 ;  /* 0x0000000819027c20 */ /* 0x000fe20008410000 */
[----:B---3--:R-:W-:Y:S02]  /*cc10*/  IADD3 R3, R0, 0x11, RZ ;  /* 0x0000001100037810 */ /* 0x008fe40007ffe0ff */
[----:B------:R-:W-:Y:S01]  /*cc20*/  FSEL R25, R184, -INF , !P2 ;  /* 0xff800000b8197808 */ /* 0x000fe20005000000 */
[----:B------:R2:W3:Y:S01]  /*cc30*/  MUFU.TANH R52, R2 ;  /* 0x0000000200347308 */ /* 0x0004e20000002400 */
[----:B------:R-:W-:Y:S02]  /*cc40*/  FSEL R23, R178, -INF , !P1 ;  /* 0xff800000b2177808 */ /* 0x000fe40004800000 */
[----:B------:R-:W-:-:S02]  /*cc50*/  FSEL R24, R66, -INF , !P4 ;  /* 0xff80000042187808 */ /* 0x000fc40006000000 */
[----:B------:R-:W-:Y:S02]  /*cc60*/  FSEL R16, R65, -INF , !P0 ;  /* 0xff80000041107808 */ /* 0x000fe40004000000 */
[C---:B------:R-:W-:Y:S01]  /*cc70*/  ISETP.GE.AND P2, PT, R3.reuse, R237, PT ;  /* 0x000000ed0300720c */ /* 0x040fe20003f46270 */
[----:B------:R1:W-:Y:S01]  /*cc80*/  MUFU.TANH R66, R5 ;  /* 0x0000000500427308 */ /* 0x0003e20000002400 */
[C---:B------:R-:W-:Y:S02]  /*cc90*/  ISETP.GE.AND P1, PT, R3.reuse, R236, PT ;  /* 0x000000ec0300720c */ /* 0x040fe40003f26270 */
[C---:B------:R-:W-:Y:S02]  /*cca0*/  ISETP.GE.AND P4, PT, R3.reuse, R235, PT ;  /* 0x000000eb0300720c */ /* 0x040fe40003f86270 */
[C---:B------:R-:W-:Y:S02]  /*ccb0*/  ISETP.GE.AND P0, PT, R3.reuse, R234, PT ;  /* 0x000000ea0300720c */ /* 0x040fe40003f06270 */
[C---:B------:R-:W-:Y:S01]  /*ccc0*/  ISETP.LT.OR P2, PT, R3.reuse, R232, P2 ;  /* 0x000000e80300720c */ /* 0x040fe20001741670 */
[----:B------:R3:W-:Y:S01]  /*ccd0*/  MUFU.TANH R65, R4 ;  /* 0x0000000400417308 */ /* 0x0007e20000002400 */
[----:B--2---:R-:W-:Y:S01]  /*cce0*/  VIADD R2, R0, 0x18 ;  /* 0x0000001800027836 */ /* 0x004fe20000000000 */
[----:B------:R-:W-:-:S02]  /*ccf0*/  ISETP.LT.OR P1, PT, R3, R231, P1 ;  /* 0x000000e70300720c */ /* 0x000fc40000f21670 */
[C---:B------:R-:W-:Y:S02]  /*cd00*/  ISETP.LT.OR P4, PT, R3.reuse, R233, P4 ;  /* 0x000000e90300720c */ /* 0x040fe40002781670 */
[----:B------:R-:W-:Y:S01]  /*cd10*/  ISETP.LT.OR P0, PT, R3, R230, P0 ;  /* 0x000000e60300720c */ /* 0x000fe20000701670 */
[----:B------:R-:W-:Y:S01]  /*cd20*/  FMUL.FTZ R3, R172, UR8 ;  /* 0x00000008ac037c20 */ /* 0x000fe20008410000 */
[----:B------:R-:W-:Y:S01]  /*cd30*/  FSEL R106, R46, -INF , !P6 ;  /* 0xff8000002e6a7808 */ /* 0x000fe20007000000 */
[----:B-1----:R-:W-:Y:S01]  /*cd40*/  FMUL.FTZ R5, R174, UR8 ;  /* 0x00000008ae057c20 */ /* 0x002fe20008410000 */
[----:B------:R-:W-:Y:S01]  /*cd50*/  ISETP.GE.AND P6, PT, R2, R237, PT ;  /* 0x000000ed0200720c */ /* 0x000fe20003fc6270 */
[----:B------:R1:W-:Y:S01]  /*cd60*/  MUFU.TANH R55, R3 ;  /* 0x0000000300377308 */ /* 0x0003e20000002400 */
[----:B------:R-:W-:Y:S02]  /*cd70*/  FSEL R40, R45, -INF , !P5 ;  /* 0xff8000002d287808 */ /* 0x000fe40006800000 */
[----:B------:R-:W-:-:S02]  /*cd80*/  FSEL R43, R13, -INF , !P3 ;  /* 0xff8000000d2b7808 */ /* 0x000fc40005800000 */
[----:B------:R-:W-:Y:S01]  /*cd90*/  FSEL R15, R64, -INF , !P2 ;  /* 0xff800000400f7808 */ /* 0x000fe20005000000 */
[----:B---3--:R-:W-:Y:S01]  /*cda0*/  FMUL.FTZ R4, R175, UR8 ;  /* 0x00000008af047c20 */ /* 0x008fe20008410000 */
[C---:B------:R-:W-:Y:S02]  /*cdb0*/  ISETP.LT.OR P6, PT, R2.reuse, R232, P6 ;  /* 0x000000e80200720c */ /* 0x040fe400037c1670 */
[C---:B------:R-:W-:Y:S01]  /*cdc0*/  ISETP.GE.AND P5, PT, R2.reuse, R236, PT ;  /* 0x000000ec0200720c */ /* 0x040fe20003fa6270 */
[----:B------:R2:W-:Y:S01]  /*cdd0*/  MUFU.TANH R45, R4 ;  /* 0x00000004002d7308 */ /* 0x0005e20000002400 */
[C---:B------:R-:W-:Y:S02]  /*cde0*/  ISETP.GE.AND P3, PT, R2.reuse, R235, PT ;  /* 0x000000eb0200720c */ /* 0x040fe40003f66270 */
[----:B------:R-:W-:Y:S02]  /*cdf0*/  ISETP.GE.AND P2, PT, R2, R234, PT ;  /* 0x000000ea0200720c */ /* 0x000fe40003f46270 */
[----:B------:R-:W-:Y:S01]  /*ce00*/  FSEL R107, R47, -INF , !P1 ;  /* 0xff8000002f6b7808 */ /* 0x000fe20004800000 */
[----:B-1----:R-:W-:Y:S01]  /*ce10*/  VIADD R3, R0, 0x19 ;  /* 0x0000001900037836 */ /* 0x002fe20000000000 */
[----:B------:R-:W-:Y:S01]  /*ce20*/  FSEL R41, R44, -INF , !P4 ;  /* 0xff8000002c297808 */ /* 0x000fe20006000000 */
[----:B------:R1:W-:Y:S01]  /*ce30*/  MUFU.TANH R47, R5 ;  /* 0x00000005002f7308 */ /* 0x0003e20000002400 */
[----:B------:R-:W-:Y:S01]  /*ce40*/  FSEL R46, R10, -INF , !P0 ;  /* 0xff8000000a2e7808 */ /* 0x000fe20004000000 */
[----:B------:R-:W-:Y:S01]  /*ce50*/  FMUL.FTZ R10, R59, UR8 ;  /* 0x000000083b0a7c20 */ /* 0x000fe20008410000 */
[----:B------:R-:W-:Y:S01]  /*ce60*/  FSEL R13, R9, -INF , !P6 ;  /* 0xff800000090d7808 */ /* 0x000fe20007000000 */
[----:B------:R-:W-:Y:S01]  /*ce70*/  FMUL.FTZ R9, R58, UR8 ;  /* 0x000000083a097c20 */ /* 0x000fe20008410000 */
[----:B------:R-:W-:-:S02]  /*ce80*/  ISETP.LT.OR P5, PT, R2, R231, P5 ;  /* 0x000000e70200720c */ /* 0x000fc40002fa1670 */
[----:B------:R-:W-:Y:S01]  /*ce90*/  ISETP.LT.OR P3, PT, R2, R233, P3 ;  /* 0x000000e90200720c */ /* 0x000fe20001f61670 */
[----:B--2---:R-:W-:Y:S01]  /*cea0*/  VIADD R4, R0, 0x21 ;  /* 0x0000002100047836 */ /* 0x004fe20000000000 */
[----:B------:R-:W-:Y:S01]  /*ceb0*/  ISETP.LT.OR P2, PT, R2, R230, P2 ;  /* 0x000000e60200720c */ /* 0x000fe20001741670 */
[----:B------:R-:W-:Y:S01]  /*cec0*/  FMUL.FTZ R2, R173, UR8 ;  /* 0x00000008ad027c20 */ /* 0x000fe20008410000 */
[C---:B------:R-:W-:Y:S01]  /*ced0*/  ISETP.GE.AND P1, PT, R3.reuse, R237, PT ;  /* 0x000000ed0300720c */ /* 0x040fe20003f26270 */
[----:B------:R-:W-:Y:S01]  /*cee0*/  MUFU.TANH R10, R10 ;  /* 0x0000000a000a7308 */ /* 0x000fe20000002400 */
[C---:B------:R-:W-:Y:S02]  /*cef0*/  ISETP.GE.AND P4, PT, R3.reuse, R236, PT ;  /* 0x000000ec0300720c */ /* 0x040fe40003f86270 */
[C---:B------:R-:W-:Y:S02]  /*cf00*/  ISETP.GE.AND P0, PT, R3.reuse, R235, PT ;  /* 0x000000eb0300720c */ /* 0x040fe40003f06270 */
[C---:B------:R-:W-:Y:S01]  /*cf10*/  ISETP.GE.AND P6, PT, R3.reuse, R234, PT ;  /* 0x000000ea0300720c */ /* 0x040fe20003fc6270 */
[----:B-1----:R-:W-:Y:S01]  /*cf20*/  VIADD R5, R0, 0x31 ;  /* 0x0000003100057836 */ /* 0x002fe20000000000 */
[C---:B------:R-:W-:Y:S01]  /*cf30*/  ISETP.LT.OR P1, PT, R3.reuse, R232, P1 ;  /* 0x000000e80300720c */ /* 0x040fe20000f21670 */
[----:B------:R1:W-:Y:S01]  /*cf40*/  MUFU.TANH R53, R2 ;  /* 0x0000000200357308 */ /* 0x0003e20000002400 */
[----:B------:R-:W-:-:S02]  /*cf50*/  ISETP.LT.OR P4, PT, R3, R231, P4 ;  /* 0x000000e70300720c */ /* 0x000fc40002781670 */
[C---:B------:R-:W-:Y:S02]  /*cf60*/  ISETP.LT.OR P0, PT, R3.reuse, R233, P0 ;  /* 0x000000e90300720c */ /* 0x040fe40000701670 */
[----:B------:R-:W-:Y:S01]  /*cf70*/  ISETP.LT.OR P6, PT, R3, R230, P6 ;  /* 0x000000e60300720c */ /* 0x000fe200037c1670 */
[----:B------:R-:W-:Y:S01]  /*cf80*/  FMUL.FTZ R3, R56, UR8 ;  /* 0x0000000838037c20 */ /* 0x000fe20008410000 */
[----:B------:R-:W-:Y:S02]  /*cf90*/  FSEL R189, R7, -INF , !P2 ;  /* 0xff80000007bd7808 */ /* 0x000fe40005000000 */
[----:B------:R-:W-:Y:S01]  /*cfa0*/  FSEL R188, R14, -INF , !P3 ;  /* 0xff8000000ebc7808 */ /* 0x000fe20005800000 */
[----:B------:R2:W3:Y:S01]  /*cfb0*/  MUFU.TANH R44, R3 ;  /* 0x00000003002c7308 */ /* 0x0004e20000002400 */
[----:B------:R-:W-:Y:S02]  /*cfc0*/  FMNMX.FTZ R7, R250, R12, !PT ;  /* 0x0000000cfa077209 */ /* 0x000fe40007810000 */
[----:B------:R-:W-:Y:S01]  /*cfd0*/  FSEL R199, R6, -INF , !P5 ;  /* 0xff80000006c77808 */ /* 0x000fe20006800000 */
[----:B------:R-:W-:Y:S01]  /*cfe0*/  VIADD R6, R0, 0x30 ;  /* 0x0000003000067836 */ /* 0x000fe20000000000 */
[----:B------:R-:W-:Y:S01]  /*cff0*/  FSEL R14, R8, -INF , !P1 ;  /* 0xff800000080e7808 */ /* 0x000fe20004800000 */
[----:B------:R-:W-:Y:S01]  /*d000*/  FMUL.FTZ R8, R48, UR8 ;  /* 0x0000000830087c20 */ /* 0x000fe20008410000 */
[----:B-1----:R-:W-:-:S02]  /*d010*/  IADD3 R2, R0, 0x20, RZ ;  /* 0x0000002000027810 */ /* 0x002fc40007ffe0ff */
[----:B------:R-:W-:Y:S01]  /*d020*/  FMNMX.FTZ R7, R17, R7, !PT ;  /* 0x0000000711077209 */ /* 0x000fe20007810000 */
[----:B------:R1:W-:Y:S01]  /*d030*/  MUFU.TANH R27, R8 ;  /* 0x00000008001b7308 */ /* 0x0003e20000002400 */
[C---:B------:R-:W-:Y:S02]  /*d040*/  ISETP.GE.AND P5, PT, R2.reuse, R237, PT ;  /* 0x000000ed0200720c */ /* 0x040fe40003fa6270 */
[C---:B------:R-:W-:Y:S02]  /*d050*/  ISETP.GE.AND P3, PT, R2.reuse, R236, PT ;  /* 0x000000ec0200720c */ /* 0x040fe40003f66270 */
[C---:B------:R-:W-:Y:S02]  /*d060*/  ISETP.GE.AND P2, PT, R2.reuse, R235, PT ;  /* 0x000000eb0200720c */ /* 0x040fe40003f46270 */
[C---:B------:R-:W-:Y:S01]  /*d070*/  ISETP.GE.AND P1, PT, R2.reuse, R234, PT ;  /* 0x000000ea0200720c */ /* 0x040fe20003f26270 */
[----:B--2---:R-:W-:Y:S01]  /*d080*/  FMUL.FTZ R3, R57, UR8 ;  /* 0x0000000839037c20 */ /* 0x004fe20008410000 */
[----:B------:R-:W-:-:S02]  /*d090*/  ISETP.LT.OR P5, PT, R2, R232, P5 ;  /* 0x000000e80200720c */ /* 0x000fc40002fa1670 */
[C---:B------:R-:W-:Y:S01]  /*d0a0*/  ISETP.LT.OR P3, PT, R2.reuse, R231, P3 ;  /* 0x000000e70200720c */ /* 0x040fe20001f61670 */
[----:B------:R2:W3:Y:S01]  /*d0b0*/  MUFU.TANH R42, R3 ;  /* 0x00000003002a7308 */ /* 0x0004e20000002400 */
[C---:B------:R-:W-:Y:S02]  /*d0c0*/  ISETP.LT.OR P2, PT, R2.reuse, R233, P2 ;  /* 0x000000e90200720c */ /* 0x040fe40001741670 */
[----:B------:R-:W-:Y:S02]  /*d0d0*/  ISETP.LT.OR P1, PT, R2, R230, P1 ;  /* 0x000000e60200720c */ /* 0x000fe40000f21670 */
[C---:B------:R-:W-:Y:S01]  /*d0e0*/  IADD3 R2, R0.reuse, 0x29, RZ ;  /* 0x0000002900027810 */ /* 0x040fe20007ffe0ff */
[----:B-1----:R-:W-:Y:S01]  /*d0f0*/  FMUL.FTZ R8, R49, UR8 ;  /* 0x0000000831087c20 */ /* 0x002fe20008410000 */
[----:B------:R-:W-:Y:S02]  /*d100*/  IADD3 R21, R0, 0x38, RZ ;  /* 0x0000003800157810 */ /* 0x000fe40007ffe0ff */
[----:B------:R-:W-:Y:S01]  /*d110*/  FSEL R198, R11, -INF , !P4 ;  /* 0xff8000000bc67808 */ /* 0x000fe20006000000 */
[----:B------:R-:W1:Y:S01]  /*d120*/  MUFU.TANH R26, R8 ;  /* 0x00000008001a7308 */ /* 0x000e620000002400 */
[----:B------:R-:W-:-:S02]  /*d130*/  ISETP.GE.AND P4, PT, R4, R237, PT ;  /* 0x000000ed0400720c */ /* 0x000fc40003f86270 */
[----:B------:R-:W-:Y:S02]  /*d140*/  FSEL R48, R67, -INF , !P0 ;  /* 0xff80000043307808 */ /* 0x000fe40004000000 */
[----:B------:R-:W-:Y:S01]  /*d150*/  ISETP.LT.OR P4, PT, R4, R232, P4 ;  /* 0x000000e80400720c */ /* 0x000fe20002781670 */
[----:B--2---:R-:W-:Y:S01]  /*d160*/  VIADD R3, R0, 0x28 ;  /* 0x0000002800037836 */ /* 0x004fe20000000000 */
[----:B------:R-:W-:Y:S01]  /*d170*/  FMNMX.FTZ R0, R19, R7, !PT ;  /* 0x0000000713007209 */ /* 0x000fe20007810000 */
[----:B------:R-:W-:Y:S01]  /*d180*/  FMUL.FTZ R7, R36, UR8 ;  /* 0x0000000824077c20 */ /* 0x000fe20008410000 */
[----:B------:R-:W-:Y:S01]  /*d190*/  FSEL R196, R54, -INF , !P5 ;  /* 0xff80000036c47808 */ /* 0x000fe20006800000 */
[----:B------:R-:W-:Y:S01]  /*d1a0*/  MUFU.TANH R36, R9 ;  /* 0x0000000900247308 */ /* 0x000fe20000002400 */
[----:B------:R-:W-:Y:S02]  /*d1b0*/  FMNMX.FTZ R0, R18, R0, !PT ;  /* 0x0000000012007209 */ /* 0x000fe40007810000 */
[----:B------:R-:W-:-:S02]  /*d1c0*/  ISETP.GE.AND P0, PT, R3, R237, PT ;  /* 0x000000ed0300720c */ /* 0x000fc40003f06270 */
[----:B------:R-:W-:Y:S02]  /*d1d0*/  FMNMX.FTZ R0, R16, R0, !PT ;  /* 0x0000000010007209 */ /* 0x000fe40007810000 */
[----:B------:R-:W-:Y:S01]  /*d1e0*/  ISETP.GE.AND P5, PT, R2, R237, PT ;  /* 0x000000ed0200720c */ /* 0x000fe20003fa6270 */
[----:B------:R2:W1:Y:S01]  /*d1f0*/  MUFU.TANH R11, R7 ;  /* 0x00000007000b7308 */ /* 0x0004620000002400 */
[----:B------:R-:W-:Y:S02]  /*d200*/  FMNMX.FTZ R0, R15, R0, !PT ;  /* 0x000000000f007209 */ /* 0x000fe40007810000 */
[----:B------:R-:W-:Y:S02]  /*d210*/  FSEL R197, R52, -INF , !P4 ;  /* 0xff80000034c57808 */ /* 0x000fe40006000000 */
[----:B------:R-:W-:Y:S02]  /*d220*/  FMNMX.FTZ R0, R13, R0, !PT ;  /* 0x000000000d007209 */ /* 0x000fe40007810000 */
[----:B------:R-:W-:-:S02]  /*d230*/  ISETP.LT.OR P0, PT, R3, R232, P0 ;  /* 0x000000e80300720c */ /* 0x000fc40000701670 */
[----:B------:R-:W-:Y:S02]  /*d240*/  FMNMX.FTZ R0, R14, R0, !PT ;  /* 0x000000000e007209 */ /* 0x000fe40007810000 */
[-C--:B------:R-:W-:Y:S02]  /*d250*/  ISETP.GE.AND P4, PT, R6, R237.reuse, PT ;  /* 0x000000ed0600720c */ /* 0x080fe40003f86270 */
[----:B------:R-:W-:Y:S02]  /*d260*/  FMNMX.FTZ R0, R196, R0, !PT ;  /* 0x00000000c4007209 */ /* 0x000fe40007810000 */
[----:B------:R-:W-:Y:S01]  /*d270*/  ISETP.LT.OR P5, PT, R2, R232, P5 ;  /* 0x000000e80200720c */ /* 0x000fe20002fa1670 */
[----:B--2---:R-:W-:Y:S01]  /*d280*/  FMUL.FTZ R7, R37, UR8 ;  /* 0x0000000825077c20 */ /* 0x004fe20008410000 */
[----:B---3--:R-:W-:Y:S02]  /*d290*/  FSEL R201, R44, -INF , !P0 ;  /* 0xff8000002cc97808 */ /* 0x008fe40004000000 */
[----:B------:R-:W-:Y:S01]  /*d2a0*/  FMNMX.FTZ R0, R197, R0, !PT ;  /* 0x00000000c5007209 */ /* 0x000fe20007810000 */
[----:B------:R2:W3:Y:S01]  /*d2b0*/  MUFU.TANH R8, R7 ;  /* 0x0000000700087308 */ /* 0x0004e20000002400 */
[----:B------:R-:W-:-:S02]  /*d2c0*/  ISETP.GE.AND P0, PT, R5, R237, PT ;  /* 0x000000ed0500720c */ /* 0x000fc40003f06270 */
[----:B------:R-:W-:Y:S02]  /*d2d0*/  FSEL R200, R42, -INF , !P5 ;  /* 0xff8000002ac87808 */ /* 0x000fe40006800000 */
[----:B------:R-:W-:Y:S02]  /*d2e0*/  ISETP.LT.OR P4, PT, R6, R232, P4 ;  /* 0x000000e80600720c */ /* 0x000fe40002781670 */
[----:B------:R-:W-:Y:S02]  /*d2f0*/  FMNMX.FTZ R0, R201, R0, !PT ;  /* 0x00000000c9007209 */ /* 0x000fe40007810000 */
[----:B------:R-:W-:Y:S02]  /*d300*/  ISETP.GE.AND P5, PT, R21, R237, PT ;  /* 0x000000ed1500720c */ /* 0x000fe40003fa6270 */
[----:B------:R-:W-:Y:S02]  /*d310*/  ISETP.LT.OR P0, PT, R5, R232, P0 ;  /* 0x000000e80500720c */ /* 0x000fe40000701670 */
[----:B------:R-:W-:-:S02]  /*d320*/  FSEL R204, R27, -INF , !P4 ;  /* 0xff8000001bcc7808 */ /* 0x000fc40006000000 */
[----:B------:R-:W-:Y:S02]  /*d330*/  FMNMX.FTZ R0, R200, R0, !PT ;  /* 0x00000000c8007209 */ /* 0x000fe40007810000 */
[----:B------:R-:W-:Y:S01]  /*d340*/  ISETP.GE.AND P4, PT, R20, R237, PT ;  /* 0x000000ed1400720c */ /* 0x000fe20003f86270 */
[----:B--2---:R-:W-:Y:S01]  /*d350*/  FMUL.FTZ R7, R180, UR8 ;  /* 0x00000008b4077c20 */ /* 0x004fe20008410000 */
[----:B-1----:R-:W-:Y:S02]  /*d360*/  FSEL R205, R26, -INF , !P0 ;  /* 0xff8000001acd7808 */ /* 0x002fe40004000000 */
[----:B------:R-:W-:Y:S01]  /*d370*/  ISETP.LT.OR P5, PT, R21, R232, P5 ;  /* 0x000000e81500720c */ /* 0x000fe20002fa1670 */
[----:B------:R1:W2:Y:S01]  /*d380*/  MUFU.TANH R9, R7 ;  /* 0x0000000700097308 */ /* 0x0002a20000002400 */
[----:B------:R-:W-:Y:S02]  /*d390*/  FMNMX.FTZ R0, R204, R0, !PT ;  /* 0x00000000cc007209 */ /* 0x000fe40007810000 */
[----:B------:R-:W-:-:S02]  /*d3a0*/  ISETP.LT.OR P4, PT, R20, R232, P4 ;  /* 0x000000e81400720c */ /* 0x000fc40002781670 */
[----:B------:R-:W-:Y:S02]  /*d3b0*/  FSEL R203, R11, -INF , !P5 ;  /* 0xff8000000bcb7808 */ /* 0x000fe40006800000 */
[----:B------:R-:W-:Y:S02]  /*d3c0*/  FMNMX.FTZ R0, R205, R0, !PT ;  /* 0x00000000cd007209 */ /* 0x000fe40007810000 */
[----:B---3--:R-:W-:Y:S02]  /*d3d0*/  FSEL R213, R8, -INF , !P4 ;  /* 0xff80000008d57808 */ /* 0x008fe40006000000 */
[----:B------:R-:W-:Y:S02]  /*d3e0*/  FMNMX.FTZ R0, R203, R0, !PT ;  /* 0x00000000cb007209 */ /* 0x000fe40007810000 */
[C---:B------:R-:W-:Y:S02]  /*d3f0*/  ISETP.GE.AND P0, PT, R4.reuse, R236, PT ;  /* 0x000000ec0400720c */ /* 0x040fe40003f06270 */
[----:B------:R-:W-:Y:S01]  /*d400*/  FMNMX.FTZ R0, R213, R0, !PT ;  /* 0x00000000d5007209 */ /* 0x000fe20007810000 */
[----:B-1----:R-:W-:Y:S01]  /*d410*/  FMUL.FTZ R7, R181, UR8 ;  /* 0x00000008b5077c20 */ /* 0x002fe20008410000 */
[----:B------:R-:W-:-:S02]  /*d420*/  ISETP.GE.AND P5, PT, R4, R235, PT ;  /* 0x000000eb0400720c */ /* 0x000fc40003fa6270 */
[C---:B------:R-:W-:Y:S01]  /*d430*/  ISETP.GE.AND P4, PT, R4.reuse, R234, PT ;  /* 0x000000ea0400720c */ /* 0x040fe20003f86270 */
[----:B------:R1:W3:Y:S01]  /*d440*/  MUFU.TANH R8, R7 ;  /* 0x0000000700087308 */ /* 0x0002e20000002400 */
[C---:B------:R-:W-:Y:S02]  /*d450*/  ISETP.LT.OR P0, PT, R4.reuse, R231, P0 ;  /* 0x000000e70400720c */ /* 0x040fe40000701670 */
[C---:B------:R-:W-:Y:S02]  /*d460*/  ISETP.LT.OR P5, PT, R4.reuse, R233, P5 ;  /* 0x000000e90400720c */ /* 0x040fe40002fa1670 */
[----:B------:R-:W-:Y:S01]  /*d470*/  ISETP.LT.OR P4, PT, R4, R230, P4 ;  /* 0x000000e60400720c */ /* 0x000fe20002781670 */
[----:B------:R-:W-:Y:S01]  /*d480*/  FMUL.FTZ R4, R182, UR8 ;  /* 0x00000008b6047c20 */ /* 0x000fe20008410000 */
[----:B------:R-:W-:Y:S02]  /*d490*/  FSEL R49, R104, -INF , !P6 ;  /* 0xff80000068317808 */ /* 0x000fe40007000000 */
[----:B------:R-:W-:Y:S01]  /*d4a0*/  FSEL R195, R47, -INF , !P1 ;  /* 0xff8000002fc37808 */ /* 0x000fe20004800000 */
[----:B------:R2:W-:Y:S01]  /*d4b0*/  MUFU.TANH R44, R4 ;  /* 0x00000004002c7308 */ /* 0x0005e20000002400 */
[----:B------:R-:W-:-:S02]  /*d4c0*/  FSEL R210, R65, -INF , !P0 ;  /* 0xff80000041d27808 */ /* 0x000fc40004000000 */
[----:B------:R-:W-:Y:S02]  /*d4d0*/  FSEL R192, R53, -INF , !P5 ;  /* 0xff80000035c07808 */ /* 0x000fe40006800000 */
[CC--:B------:R-:W-:Y:S01]  /*d4e0*/  ISETP.GE.AND P6, PT, R3.reuse, R236.reuse, PT ;  /* 0x000000ec0300720c */ /* 0x0c0fe20003fc6270 */
[----:B-1----:R-:W1:Y:S01]  /*d4f0*/  SHFL.BFLY PT, R7, R0, 0x2, 0x1f ;  /* 0x0c401f0000077f89 */ /* 0x002e6200000e0000 */
[C---:B------:R-:W-:Y:S02]  /*d500*/  ISETP.GE.AND P1, PT, R2.reuse, R236, PT ;  /* 0x000000ec0200720c */ /* 0x040fe40003f26270 */
[C---:B------:R-:W-:Y:S02]  /*d510*/  ISETP.GE.AND P0, PT, R2.reuse, R235, PT ;  /* 0x000000eb0200720c */ /* 0x040fe40003f06270 */
[----:B------:R-:W-:Y:S02]  /*d520*/  ISETP.GE.AND P5, PT, R2, R234, PT ;  /* 0x000000ea0200720c */ /* 0x000fe40003fa6270 */
[----:B------:R-:W-:-:S02]  /*d530*/  ISETP.LT.OR P6, PT, R3, R231, P6 ;  /* 0x000000e70300720c */ /* 0x000fc400037c1670 */
        /* <DEDUP_REMOVED lines=8> */
[C---:B------:R-:W-:Y:S02]  /*d5c0*/  ISETP.GE.AND P3, PT, R3.reuse, R235, PT ;  /* 0x000000eb0300720c */ /* 0x040fe40003f66270 */
[C---:B------:R-:W-:Y:S02]  /*d5d0*/  ISETP.GE.AND P2, PT, R3.reuse, R234, PT ;  /* 0x000000ea0300720c */ /* 0x040fe40003f46270 */
[----:B-1----:R-:W-:Y:S01]  /*d5e0*/  FMNMX.FTZ R0, R0, R7, !PT ;  /* 0x0000000700007209 */ /* 0x002fe20007810000 */
[----:B------:R-:W-:Y:S01]  /*d5f0*/  FMUL.FTZ R7, R60, UR8 ;  /* 0x000000083c077c20 */ /* 0x000fe20008410000 */
[C---:B------:R-:W-:Y:S02]  /*d600*/  ISETP.LT.OR P3, PT, R3.reuse, R233, P3 ;  /* 0x000000e90300720c */ /* 0x040fe40001f61670 */
[----:B------:R-:W-:Y:S01]  /*d610*/  ISETP.LT.OR P2, PT, R3, R230, P2 ;  /* 0x000000e60300720c */ /* 0x000fe20001741670 */
[----:B--2---:R-:W1:Y:S01]  /*d620*/  SHFL.BFLY PT, R4, R0, 0x1, 0x1f ;  /* 0x0c201f0000047f89 */ /* 0x004e6200000e0000 */
[----:B------:R-:W-:Y:S01]  /*d630*/  FMUL.FTZ R3, R183, UR8 ;  /* 0x00000008b7037c20 */ /* 0x000fe20008410000 */
[----:B------:R-:W-:Y:S01]  /*d640*/  FSEL R194, R45, -INF , !P4 ;  /* 0xff8000002dc27808 */ /* 0x000fe20006000000 */
[----:B------:R-:W-:Y:S01]  /*d650*/  MUFU.TANH R7, R7 ;  /* 0x0000000700077308 */ /* 0x000fe20000002400 */
[----:B------:R-:W-:Y:S01]  /*d660*/  ISETP.GE.AND P4, PT, R6, R236, PT ;  /* 0x000000ec0600720c */ /* 0x000fe20003f86270 */
[----:B---3--:R-:W-:Y:S01]  /*d670*/  FMUL.FTZ R2, R100, UR8 ;  /* 0x0000000864027c20 */ /* 0x008fe20008410000 */
[----:B------:R-:W-:Y:S01]  /*d680*/  FSEL R191, R9, -INF , !P3 ;  /* 0xff80000009bf7808 */ /* 0x000fe20005800000 */
[----:B------:R-:W-:Y:S01]  /*d690*/  FMUL.FTZ R9, R62, UR8 ;  /* 0x000000083e097c20 */ /* 0x000fe20008410000 */
[----:B------:R-:W-:-:S02]  /*d6a0*/  ISETP.LT.OR P4, PT, R6, R231, P4 ;  /* 0x000000e70600720c */ /* 0x000fc40002781670 */
[C---:B------:R-:W-:Y:S01]  /*d6b0*/  ISETP.GE.AND P6, PT, R6.reuse, R235, PT ;  /* 0x000000eb0600720c */ /* 0x040fe20003fc6270 */
[----:B------:R2:W3:Y:S01]  /*d6c0*/  MUFU.TANH R11, R2 ;  /* 0x00000002000b7308 */ /* 0x0004e20000002400 */
[----:B------:R-:W-:Y:S02]  /*d6d0*/  ISETP.GE.AND P3, PT, R6, R234, PT ;  /* 0x000000ea0600720c */ /* 0x000fe40003f66270 */
[----:B------:R-:W-:Y:S01]  /*d6e0*/  FSEL R190, R8, -INF , !P0 ;  /* 0xff80000008be7808 */ /* 0x000fe20004000000 */
[----:B------:R-:W-:Y:S01]  /*d6f0*/  FMUL.FTZ R8, R61, UR8 ;  /* 0x000000083d087c20 */ /* 0x000fe20008410000 */
[C---:B------:R-:W-:Y:S02]  /*d700*/  ISETP.LT.OR P6, PT, R6.reuse, R233, P6 ;  /* 0x000000e90600720c */ /* 0x040fe400037c1670 */
[----:B------:R-:W-:Y:S01]  /*d710*/  ISETP.LT.OR P3, PT, R6, R230, P3 ;  /* 0x000000e60600720c */ /* 0x000fe20001f61670 */
[----:B------:R4:W-:Y:S01]  /*d720*/  MUFU.TANH R42, R3 ;  /* 0x00000003002a7308 */ /* 0x0009e20000002400 */
[----:B------:R-:W-:Y:S01]  /*d730*/  FSEL R216, R10, -INF , !P1 ;  /* 0xff8000000ad87808 */ /* 0x000fe20004800000 */
[----:B------:R-:W-:Y:S01]  /*d740*/  FMUL.FTZ R6, R39, UR8 ;  /* 0x0000000827067c20 */ /* 0x000fe20008410000 */
[----:B------:R-:W-:Y:S01]  /*d750*/  ISETP.GE.AND P1, PT, R5, R236, PT ;  /* 0x000000ec0500720c */ /* 0x000fe20003f26270 */
[----:B------:R-:W-:Y:S01]  /*d760*/  FMUL.FTZ R10, R63, UR8 ;  /* 0x000000083f0a7c20 */ /* 0x000fe20008410000 */
[----:B-1----:R-:W-:-:S02]  /*d770*/  FMNMX.FTZ R105, R0, R4, !PT ;  /* 0x0000000400697209 */ /* 0x002fc40007810000 */
[----:B------:R-:W-:Y:S01]  /*d780*/  FMNMX.FTZ R0, R248, R28, !PT ;  /* 0x0000001cf8007209 */ /* 0x000fe20007810000 */
[----:B------:R-:W-:Y:S01]  /*d790*/  MUFU.TANH R8, R8 ;  /* 0x0000000800087308 */ /* 0x000fe20000002400 */
[----:B--2---:R-:W-:Y:S01]  /*d7a0*/  FMUL.FTZ R2, R101, UR8 ;  /* 0x0000000865027c20 */ /* 0x004fe20008410000 */
[----:B---3--:R-:W-:Y:S02]  /*d7b0*/  FSEL R244, R11, -INF , !P6 ;  /* 0xff8000000bf47808 */ /* 0x008fe40007000000 */
[----:B------:R-:W-:Y:S02]  /*d7c0*/  FMNMX.FTZ R0, R31, R0, !PT ;  /* 0x000000001f007209 */ /* 0x000fe40007810000 */
[----:B------:R-:W-:Y:S02]  /*d7d0*/  ISETP.LT.OR P1, PT, R5, R231, P1 ;  /* 0x000000e70500720c */ /* 0x000fe40000f21670 */
[----:B------:R1:W2:Y:S01]  /*d7e0*/  MUFU.TANH R27, R2 ;  /* 0x00000002001b7308 */ /* 0x0002a20000002400 */
[----:B----4-:R-:W-:Y:S01]  /*d7f0*/  FMUL.FTZ R3, R50, UR8 ;  /* 0x0000000832037c20 */ /* 0x010fe20008410000 */
[----:B------:R-:W-:-:S02]  /*d800*/  FMNMX.FTZ R0, R30, R0, !PT ;  /* 0x000000001e007209 */ /* 0x000fc40007810000 */
[----:B------:R-:W-:Y:S02]  /*d810*/  ISETP.GE.AND P6, PT, R21, R236, PT ;  /* 0x000000ec1500720c */ /* 0x000fe40003fc6270 */
[----:B------:R-:W-:Y:S02]  /*d820*/  FMNMX.FTZ R0, R23, R0, !PT ;  /* 0x0000000017007209 */ /* 0x000fe40007810000 */
[----:B------:R-:W3:Y:S01]  /*d830*/  MUFU.TANH R3, R3 ;  /* 0x0000000300037308 */ /* 0x000ee20000002400 */
[----:B------:R-:W-:Y:S02]  /*d840*/  ISETP.GE.AND P0, PT, R5, R235, PT ;  /* 0x000000eb0500720c */ /* 0x000fe40003f06270 */
[----:B------:R-:W-:Y:S02]  /*d850*/  FMNMX.FTZ R0, R40, R0, !PT ;  /* 0x0000000028007209 */ /* 0x000fe40007810000 */
[----:B------:R-:W-:Y:S02]  /*d860*/  FSEL R223, R36, -INF , !P1 ;  /* 0xff80000024df7808 */ /* 0x000fe40004800000 */
[----:B------:R-:W-:Y:S01]  /*d870*/  ISETP.LT.OR P6, PT, R21, R231, P6 ;  /* 0x000000e71500720c */ /* 0x000fe200037c1670 */
[----:B------:R-:W-:Y:S01]  /*d880*/  MUFU.TANH R6, R6 ;  /* 0x0000000600067308 */ /* 0x000fe20000002400 */
[----:B-1----:R-:W-:Y:S01]  /*d890*/  FMUL.FTZ R2, R38, UR8 ;  /* 0x0000000826027c20 */ /* 0x002fe20008410000 */
[----:B------:R-:W-:-:S02]  /*d8a0*/  ISETP.LT.OR P0, PT, R5, R233, P0 ;  /* 0x000000e90500720c */ /* 0x000fc40000701670 */
[----:B------:R-:W-:Y:S02]  /*d8b0*/  ISETP.GE.AND P1, PT, R21, R235, PT ;  /* 0x000000eb1500720c */ /* 0x000fe40003f26270 */
[----:B--2---:R-:W-:Y:S02]  /*d8c0*/  FSEL R220, R27, -INF , !P0 ;  /* 0xff8000001bdc7808 */ /* 0x004fe40004000000 */
[----:B------:R1:W2:Y:S01]  /*d8d0*/  MUFU.TANH R26, R2 ;  /* 0x00000002001a7308 */ /* 0x0002a20000002400 */
[----:B---3--:R-:W-:Y:S01]  /*d8e0*/  FSEL R186, R3, -INF , !P4 ;  /* 0xff80000003ba7808 */ /* 0x008fe20006000000 */
[----:B------:R-:W-:Y:S01]  /*d8f0*/  FMUL.FTZ R3, R102, UR8 ;  /* 0x0000000866037c20 */ /* 0x000fe20008410000 */
[----:B------:R-:W-:Y:S02]  /*d900*/  ISETP.GE.AND P4, PT, R5, R234, PT ;  /* 0x000000ea0500720c */ /* 0x000fe40003f86270 */
[----:B------:R-:W-:Y:S02]  /*d910*/  ISETP.LT.OR P1, PT, R21, R233, P1 ;  /* 0x000000e91500720c */ /* 0x000fe40000f21670 */
[----:B------:R-:W-:Y:S01]  /*d920*/  ISETP.GE.AND P0, PT, R20, R236, PT ;  /* 0x000000ec1400720c */ /* 0x000fe20003f06270 */
[----:B------:R3:W4:Y:S01]  /*d930*/  MUFU.TANH R37, R3 ;  /* 0x0000000300257308 */ /* 0x0007220000002400 */
[----:B------:R-:W-:Y:S01]  /*d940*/  ISETP.LT.OR P4, PT, R5, R230, P4 ;  /* 0x000000e60500720c */ /* 0x000fe20002781670 */
[----:B------:R-:W-:Y:S01]  /*d950*/  FMUL.FTZ R5, R103, UR8 ;  /* 0x0000000867057c20 */ /* 0x000fe20008410000 */
[----:B------:R-:W-:-:S02]  /*d960*/  FSEL R218, R7, -INF , !P1 ;  /* 0xff80000007da7808 */ /* 0x000fc40004800000 */
[----:B------:R-:W-:Y:S02]  /*d970*/  ISETP.LT.OR P0, PT, R20, R231, P0 ;  /* 0x000000e71400720c */ /* 0x000fe40000701670 */
[----:B------:R-:W-:Y:S01]  /*d980*/  FSEL R47, R44, -INF , !P2 ;  /* 0xff8000002c2f7808 */ /* 0x000fe20005000000 */
[----:B------:R4:W4:Y:S01]  /*d990*/  MUFU.TANH R11, R5 ;  /* 0x00000005000b7308 */ /* 0x0009220000002400 */
[----:B-1----:R-:W-:Y:S02]  /*d9a0*/  FMNMX.FTZ R2, R249, R22, !PT ;  /* 0x00000016f9027209 */ /* 0x002fe40007810000 */
[----:B--2---:R-:W-:Y:S02]  /*d9b0*/  FSEL R219, R26, -INF , !P6 ;  /* 0xff8000001adb7808 */ /* 0x004fe40007000000 */
[----:B------:R-:W-:Y:S02]  /*d9c0*/  FMNMX.FTZ R2, R29, R2, !PT ;  /* 0x000000021d027209 */ /* 0x000fe40007810000 */
[----:B------:R-:W-:Y:S01]  /*d9d0*/  ISETP.GE.AND P6, PT, R20, R235, PT ;  /* 0x000000eb1400720c */ /* 0x000fe20003fc6270 */
[----:B------:R-:W1:Y:S01]  /*d9e0*/  MUFU.TANH R9, R9 ;  /* 0x0000000900097308 */ /* 0x000e620000002400 */
[----:B------:R-:W-:-:S02]  /*d9f0*/  FMNMX.FTZ R2, R35, R2, !PT ;  /* 0x0000000223027209 */ /* 0x000fc40007810000 */
[----:B------:R-:W-:Y:S02]  /*da00*/  ISETP.LT.OR P6, PT, R20, R233, P6 ;  /* 0x000000e91400720c */ /* 0x000fe400037c1670 */
[----:B------:R-:W-:Y:S02]  /*da10*/  FMNMX.FTZ R2, R25, R2, !PT ;  /* 0x0000000219027209 */ /* 0x000fe40007810000 */
[----:B------:R-:W-:Y:S01]  /*da20*/  FSEL R246, R8, -INF , !P6 ;  /* 0xff80000008f67808 */ /* 0x000fe20007000000 */
[----:B------:R-:W2:Y:S01]  /*da30*/  MUFU.TANH R10, R10 ;  /* 0x0000000a000a7308 */ /* 0x000ea20000002400 */
[----:B------:R-:W-:Y:S02]  /*da40*/  FMNMX.FTZ R2, R106, R2, !PT ;  /* 0x000000026a027209 */ /* 0x000fe40007810000 */
[----:B------:R-:W-:Y:S02]  /*da50*/  FSEL R227, R6, -INF , !P0 ;  /* 0xff80000006e37808 */ /* 0x000fe40004000000 */
[----:B------:R-:W-:-:S02]  /*da60*/  FMNMX.FTZ R2, R107, R2, !PT ;  /* 0x000000026b027209 */ /* 0x000fc40007810000 */
[----:B------:R-:W-:Y:S01]  /*da70*/  FSEL R100, R42, -INF , !P5 ;  /* 0xff8000002a647808 */ /* 0x000fe20006800000 */
[----:B------:R-:W-:Y:S01]  /*da80*/  IMAD.MOV.U32 R42, RZ, RZ, R186 ;  /* 0x000000ffff2a7224 */ /* 0x000fe200078e00ba */
[----:B---3--:R-:W-:Y:S02]  /*da90*/  FMNMX.FTZ R3, R199, R2, !PT ;  /* 0x00000002c7037209 */ /* 0x008fe40007810000 */
        /* <DEDUP_REMOVED lines=30> */
[----:B----4-:R-:W3:Y:S01]  /*dc80*/  SHFL.BFLY PT, R5, R103, 0x2, 0x1f ;  /* 0x0c401f0067057f89 */ /* 0x010ee200000e0000 */
[----:B------:R-:W-:Y:S02]  /*dc90*/  ISETP.GE.AND P0, PT, R21, R234, PT ;  /* 0x000000ea1500720c */ /* 0x000fe40003f06270 */
[----:B------:R-:W-:Y:S01]  /*dca0*/  FMNMX.FTZ R2, R47, R0, !PT ;  /* 0x000000002f027209 */ /* 0x000fe20007810000 */
[----:B------:R-:W4:Y:S01]  /*dcb0*/  SHFL.BFLY PT, R4, R104, 0x2, 0x1f ;  /* 0x0c401f0068047f89 */ /* 0x000f2200000e0000 */
[----:B------:R-:W-:Y:S01]  /*dcc0*/  FSEL R217, R37, -INF , !P3 ;  /* 0xff80000025d97808 */ /* 0x000fe20005800000 */
[----:B------:R-:W-:Y:S01]  /*dcd0*/  FMUL.FTZ R0, R105, UR26 ;  /* 0x0000001a69007c20 */ /* 0x000fe20008410000 */
[----:B------:R-:W-:Y:S01]  /*dce0*/  FMNMX.FTZ R2, R100, R2, !PT ;  /* 0x0000000264027209 */ /* 0x000fe20007810000 */
[----:B------:R-:W-:Y:S01]  /*dcf0*/  LDSM.16.MT88.4 R36, [R226+0xb000] ;  /* 0x00b00000e224783b */ /* 0x000fe20000004200 */
[----:B------:R-:W-:-:S02]  /*dd00*/  ISETP.GE.AND P2, PT, R20, R234, PT ;  /* 0x000000ea1400720c */ /* 0x000fc40003f46270 */
[----:B------:R-:W-:Y:S02]  /*dd10*/  ISETP.LT.OR P0, PT, R21, R230, P0 ;  /* 0x000000e61500720c */ /* 0x000fe40000701670 */
[----:B------:R-:W-:Y:S02]  /*dd20*/  FSEL R242, R11, -INF , !P4 ;  /* 0xff8000000bf27808 */ /* 0x000fe40006000000 */
[----:B------:R-:W-:Y:S02]  /*dd30*/  FMNMX.FTZ R2, R217, R2, !PT ;  /* 0x00000002d9027209 */ /* 0x000fe40007810000 */
[----:B------:R-:W-:Y:S02]  /*dd40*/  ISETP.LT.OR P2, PT, R20, R230, P2 ;  /* 0x000000e61400720c */ /* 0x000fe40001741670 */
[----:B-1----:R-:W-:Y:S02]  /*dd50*/  FSEL R50, R9, -INF , !P0 ;  /* 0xff80000009327808 */ /* 0x002fe40004000000 */
[----:B------:R-:W-:-:S02]  /*dd60*/  FMNMX.FTZ R2, R242, R2, !PT ;  /* 0x00000002f2027209 */ /* 0x000fc40007810000 */
[----:B--2---:R-:W-:Y:S02]  /*dd70*/  FSEL R243, R10, -INF , !P2 ;  /* 0xff8000000af37808 */ /* 0x004fe40005000000 */
[----:B------:R-:W-:Y:S02]  /*dd80*/  FMNMX.FTZ R2, R50, R2, !PT ;  /* 0x0000000232027209 */ /* 0x000fe40007810000 */
[----:B------:R-:W-:Y:S02]  /*dd90*/  FSETP.NEU.FTZ.AND P1, PT, R105, -INF , PT ;  /* 0xff8000006900780b */ /* 0x000fe40003f3d000 */
[----:B------:R-:W-:Y:S02]  /*dda0*/  FMNMX.FTZ R2, R243, R2, !PT ;  /* 0x00000002f3027209 */ /* 0x000fe40007810000 */
[----:B------:R-:W-:Y:S02]  /*ddb0*/  FSEL R0, R0, RZ, P1 ;  /* 0x000000ff00007208 */ /* 0x000fe40000800000 */
[----:B---3--:R-:W-:-:S02]  /*ddc0*/  FMNMX.FTZ R103, R103, R5, !PT ;  /* 0x0000000567677209 */ /* 0x008fc40007810000 */
[----:B----4-:R-:W-:Y:S01]  /*ddd0*/  FMNMX.FTZ R104, R104, R4, !PT ;  /* 0x0000000468687209 */ /* 0x010fe20007810000 */
[----:B------:R-:W1:Y:S01]  /*dde0*/  SHFL.BFLY PT, R5, R2, 0x2, 0x1f ;  /* 0x0c401f0002057f89 */ /* 0x000e6200000e0000 */
[--C-:B------:R-:W-:Y:S01]  /*ddf0*/  FFMA.FTZ R3, R12, UR26, -R0.reuse ;  /* 0x0000001a0c037c23 */ /* 0x100fe20008010800 */
[----:B------:R-:W-:Y:S02]  /*de00*/  MOV R241, R252 ;  /* 0x000000fc00f17202 */ /* 0x000fe40000000f00 */
[----:B------:R-:W2:Y:S01]  /*de10*/  SHFL.BFLY PT, R4, R104, 0x1, 0x1f ;  /* 0x0c201f0068047f89 */ /* 0x000ea200000e0000 */
[----:B------:R3:W4:Y:S03]  /*de20*/  MUFU.EX2 R179, R3 ;  /* 0x0000000300b37308 */ /* 0x0007260000000800 */
[----:B------:R-:W4:Y:S01]  /*de30*/  SHFL.BFLY PT, R6, R103, 0x1, 0x1f ;  /* 0x0c201f0067067f89 */ /* 0x000f2200000e0000 */
[----:B---3--:R-:W-:Y:S01]  /*de40*/  FFMA.FTZ R3, R17, UR26, -R0 ;  /* 0x0000001a11037c23 */ /* 0x008fe20008010800 */
[----:B-1----:R-:W-:-:S03]  /*de50*/  FMNMX.FTZ R2, R2, R5, !PT ;  /* 0x0000000502027209 */ /* 0x002fc60007810000 */
[----:B------:R1:W3:Y:S01]  /*de60*/  MUFU.EX2 R240, R3 ;  /* 0x0000000300f07308 */ /* 0x0002e20000000800 */
[----:B--2---:R-:W-:Y:S01]  /*de70*/  FMNMX.FTZ R104, R104, R4, !PT ;  /* 0x0000000468687209 */ /* 0x004fe20007810000 */
[----:B------:R-:W2:Y:S03]  /*de80*/  SHFL.BFLY PT, R102, R2, 0x1, 0x1f ;  /* 0x0c201f0002667f89 */ /* 0x000ea600000e0000 */
[C---:B------:R-:W-:Y:S01]  /*de90*/  FSETP.NEU.FTZ.AND P3, PT, R104.reuse, -INF , PT ;  /* 0xff8000006800780b */ /* 0x040fe20003f7d000 */
[----:B------:R-:W-:Y:S01]  /*dea0*/  FMUL.FTZ R12, R104, UR26 ;  /* 0x0000001a680c7c20 */ /* 0x000fe20008410000 */
[----:B----4-:R-:W-:-:S04]  /*deb0*/  FMNMX.FTZ R103, R103, R6, !PT ;  /* 0x0000000667677209 */ /* 0x010fc80007810000 */
[----:B------:R-:W-:Y:S02]  /*dec0*/  FSEL R12, R12, RZ, P3 ;  /* 0x000000ff0c0c7208 */ /* 0x000fe40001800000 */
[----:B------:R-:W-:Y:S01]  /*ded0*/  FSETP.NEU.FTZ.AND P2, PT, R103, -INF , PT ;  /* 0xff8000006700780b */ /* 0x000fe20003f5d000 */
[----:B-1----:R-:W-:Y:S02]  /*dee0*/  FFMA.FTZ R3, R19, UR26, -R0 ;  /* 0x0000001a13037c23 */ /* 0x002fe40008010800 */
[----:B------:R-:W-:Y:S02]  /*def0*/  FFMA.FTZ R4, R22, UR26, -R12 ;  /* 0x0000001a16047c23 */ /* 0x000fe4000801080c */
[----:B------:R1:W-:Y:S01]  /*df00*/  MUFU.EX2 R206, R3 ;  /* 0x0000000300ce7308 */ /* 0x0003e20000000800 */
[----:B--2---:R-:W-:-:S07]  /*df10*/  FMNMX.FTZ R102, R2, R102, !PT ;  /* 0x0000006602667209 */ /* 0x004fce0007810000 */
[----:B------:R2:W-:Y:S01]  /*df20*/  MUFU.EX2 R245, R4 ;  /* 0x0000000400f57308 */ /* 0x0005e20000000800 */
[----:B------:R-:W-:Y:S01]  /*df30*/  FSETP.NEU.FTZ.AND P0, PT, R102, -INF , PT ;  /* 0xff8000006600780b */ /* 0x000fe20003f1d000 */
[----:B-1----:R-:W-:-:S06]  /*df40*/  FFMA.FTZ R3, R18, UR26, -R0 ;  /* 0x0000001a12037c23 */ /* 0x002fcc0008010800 */
[----:B------:R1:W-:Y:S01]  /*df50*/  MUFU.EX2 R208, R3 ;  /* 0x0000000300d07308 */ /* 0x0003e20000000800 */
[----:B--2---:R-:W-:-:S07]  /*df60*/  FFMA.FTZ R4, R29, UR26, -R12 ;  /* 0x0000001a1d047c23 */ /* 0x004fce000801080c */
[----:B------:R-:W-:Y:S01]  /*df70*/  MUFU.EX2 R101, R4 ;  /* 0x0000000400657308 */ /* 0x000fe20000000800 */
[--C-:B-1----:R-:W-:Y:S02]  /*df80*/  FFMA.FTZ R3, R16, UR26, -R0.reuse ;  /* 0x0000001a10037c23 */ /* 0x102fe40008010800 */
[----:B------:R-:W-:Y:S05]  /*df90*/  LDSM.16.MT88.4 R16, [R224+0x9000] ;  /* 0x00900000e010783b */ /* 0x000fea0000004200 */
[----:B------:R1:W-:Y:S02]  /*dfa0*/  MUFU.EX2 R222, R3 ;  /* 0x0000000300de7308 */ /* 0x0003e40000000800 */
[----:B-1----:R-:W-:-:S06]  /*dfb0*/  FFMA.FTZ R3, R15, UR26, -R0 ;  /* 0x0000001a0f037c23 */ /* 0x002fcc0008010800 */
[----:B------:R1:W-:Y:S02]  /*dfc0*/  MUFU.EX2 R221, R3 ;  /* 0x0000000300dd7308 */ /* 0x0003e40000000800 */
[----:B-1----:R-:W-:Y:S01]  /*dfd0*/  FFMA.FTZ R3, R13, UR26, -R0 ;  /* 0x0000001a0d037c23 */ /* 0x002fe20008010800 */
[----:B------:R-:W-:-:S05]  /*dfe0*/  IMAD.MOV.U32 R13, RZ, RZ, R179 ;  /* 0x000000ffff0d7224 */ /* 0x000fca00078e00b3 */
[----:B------:R1:W-:Y:S02]  /*dff0*/  MUFU.EX2 R177, R3 ;  /* 0x0000000300b17308 */ /* 0x0003e40000000800 */
[----:B-1----:R-:W-:-:S06]  /*e000*/  FFMA.FTZ R3, R14, UR26, -R0 ;  /* 0x0000001a0e037c23 */ /* 0x002fcc0008010800 */
[----:B------:R1:W-:Y:S02]  /*e010*/  MUFU.EX2 R176, R3 ;  /* 0x0000000300b07308 */ /* 0x0003e40000000800 */
[----:B-1----:R-:W-:-:S05]  /*e020*/  FMUL.FTZ R3, R103, UR26 ;  /* 0x0000001a67037c20 */ /* 0x002fca0008410000 */
[----:B------:R-:W-:-:S05]  /*e030*/  FSEL R3, R3, RZ, P2 ;  /* 0x000000ff03037208 */ /* 0x000fca0001000000 */
[--C-:B------:R-:W-:Y:S01]  /*e040*/  FFMA.FTZ R4, R28, UR26, -R3.reuse ;  /* 0x0000001a1c047c23 */ /* 0x100fe20008010803 */
[--C-:B------:R-:W-:Y:S01]  /*e050*/  FFMA.FTZ R2, R31, UR26, -R3.reuse ;  /* 0x0000001a1f027c23 */ /* 0x100fe20008010803 */
[----:B------:R-:W-:Y:S01]  /*e060*/  FFMA.FTZ R8, R40, UR26, -R3 ;  /* 0x0000001a28087c23 */ /* 0x000fe20008010803 */
[----:B------:R-:W-:Y:S01]  /*e070*/  IMAD.MOV.U32 R40, RZ, RZ, R247 ;  /* 0x000000ffff287224 */ /* 0x000fe200078e00f7 */
[----:B------:R1:W-:Y:S08]  /*e080*/  MUFU.EX2 R51, R4 ;  /* 0x0000000400337308 */ /* 0x0003f00000000800 */
[----:B------:R2:W-:Y:S08]  /*e090*/  MUFU.EX2 R212, R2 ;  /* 0x0000000200d47308 */ /* 0x0005f00000000800 */
[----:B------:R4:W-:Y:S01]  /*e0a0*/  MUFU.EX2 R247, R8 ;  /* 0x0000000800f77308 */ /* 0x0009e20000000800 */
[----:B-1----:R-:W-:-:S02]  /*e0b0*/  FFMA.FTZ R4, R30, UR26, -R3 ;  /* 0x0000001a1e047c23 */ /* 0x002fc40008010803 */
[----:B------:R-:W-:Y:S05]  /*e0c0*/  LDSM.16.MT88.4 R28, [R226+0xa000] ;  /* 0x00a00000e21c783b */ /* 0x000fea0000004200 */
[----:B------:R1:W-:Y:S01]  /*e0d0*/  MUFU.EX2 R207, R4 ;  /* 0x0000000400cf7308 */ /* 0x0003e20000000800 */
[----:B--2---:R-:W-:-:S05]  /*e0e0*/  FMUL.FTZ R2, R102, UR26 ;  /* 0x0000001a66027c20 */ /* 0x004fca0008410000 */
[----:B------:R-:W-:Y:S01]  /*e0f0*/  FSEL R2, R2, RZ, P0 ;  /* 0x000000ff02027208 */ /* 0x000fe20000000000 */
[----:B----4-:R-:W-:Y:S01]  /*e100*/  FFMA.FTZ R8, R41, UR26, -R3 ;  /* 0x0000001a29087c23 */ /* 0x010fe20008010803 */
[----:B------:R-:W-:-:S03]  /*e110*/  IMAD.MOV.U32 R41, RZ, RZ, R246 ;  /* 0x000000ffff297224 */ /* 0x000fc600078e00f6 */
[--C-:B------:R-:W-:Y:S01]  /*e120*/  FFMA.FTZ R6, R24, UR26, -R2.reuse ;  /* 0x0000001a18067c23 */ /* 0x100fe20008010802 */
[----:B------:R3:W-:Y:S01]  /*e130*/  MUFU.EX2 R246, R8 ;  /* 0x0000000800f67308 */ /* 0x0007e20000000800 */
[----:B-1----:R-:W-:Y:S02]  /*e140*/  FFMA.FTZ R4, R23, UR26, -R3 ;  /* 0x0000001a17047c23 */ /* 0x002fe40008010803 */
[----:B------:R-:W1:Y:S05]  /*e150*/  LDSM.16.MT88.4 R20, [R226+0x9000] ;  /* 0x00900000e214783b */ /* 0x000e6a0000004200 */
[----:B------:R2:W4:Y:S08]  /*e160*/  MUFU.EX2 R209, R4 ;  /* 0x0000000400d17308 */ /* 0x0005300000000800 */
[----:B------:R4:W-:Y:S01]  /*e170*/  MUFU.EX2 R225, R6 ;  /* 0x0000000600e17308 */ /* 0x0009e20000000800 */
[----:B---3--:R-:W-:Y:S01]  /*e180*/  F2FP.BF16.F32.PACK_AB R8, R240, R13 ;  /* 0x0000000df008723e */ /* 0x008fe200000010ff */
[----:B--2---:R-:W-:-:S06]  /*e190*/  FFMA.FTZ R4, R32, UR26, -R2 ;  /* 0x0000001a20047c23 */ /* 0x004fcc0008010802 */
[----:B------:R2:W-:Y:S01]  /*e1a0*/  MUFU.EX2 R252, R4 ;  /* 0x0000000400fc7308 */ /* 0x0005e20000000800 */
[----:B----4-:R-:W-:-:S05]  /*e1b0*/  FSEL R6, R105, RZ, P1 ;  /* 0x000000ff69067208 */ /* 0x010fca0000800000 */
[----:B------:R-:W-:Y:S01]  /*e1c0*/  FADD.FTZ R9, R250, -R6 ;  /* 0x80000006fa097221 */ /* 0x000fe20000010000 */
[----:B------:R-:W-:Y:S01]  /*e1d0*/  F2FP.BF16.F32.PACK_AB R6, R209, R207 ;  /* 0x000000cfd106723e */ /* 0x000fe200000010ff */
[----:B------:R-:W-:Y:S02]  /*e1e0*/  IMAD.MOV.U32 R250, RZ, RZ, R176 ;  /* 0x000000fffffa7224 */ /* 0x000fe400078e00b0 */
[----:B------:R-:W-:Y:S01]  /*e1f0*/  FMUL.FTZ R9, R9, UR26 ;  /* 0x0000001a09097c20 */ /* 0x000fe20008410000 */
[----:B--2---:R-:W-:-:S03]  /*e200*/  FFMA.FTZ R4, R34, UR26, -R2 ;  /* 0x0000001a22047c23 */ /* 0x004fc60008010802 */
[----:B------:R-:W2:Y:S08]  /*e210*/  MUFU.EX2 R45, R9 ;  /* 0x00000009002d7308 */ /* 0x000eb00000000800 */
        /* <DEDUP_REMOVED lines=9> */
[----:B---3--:R-:W-:Y:S01]  /*e2b0*/  FFMA.FTZ R4, R33, UR26, -R2 ;  /* 0x0000001a21047c23 */ /* 0x008fe20008010802 */
        /* <DEDUP_REMOVED lines=17> */
[----:B--2---:R-:W-:-:S02]  /*e3d0*/  FSEL R4, R103, RZ, P2 ;  /* 0x000000ff67047208 */ /* 0x004fc40001000000 */
[----:B---3--:R-:W-:-:S03]  /*e3e0*/  F2FP.BF16.F32.PACK_AB R7, R225, R211 ;  /* 0x000000d3e107723e */ /* 0x008fc600000010ff */
[----:B------:R-:W-:Y:S01]  /*e3f0*/  FADD.FTZ R5, R248, -R4 ;  /* 0x80000004f8057221 */ /* 0x000fe20000010000 */
[----:B------:R-:W-:-:S03]  /*e400*/  FSEL R4, R102, RZ, P0 ;  /* 0x000000ff66047208 */ /* 0x000fc60000000000 */
[----:B------:R-:W-:Y:S02]  /*e410*/  FMUL.FTZ R5, R5, UR26 ;  /* 0x0000001a05057c20 */ /* 0x000fe40008410000 */
[----:B------:R-:W-:Y:S01]  /*e420*/  FADD.FTZ R4, R239, -R4 ;  /* 0x80000004ef047221 */ /* 0x000fe20000010000 */
[----:B------:R-:W-:Y:S01]  /*e430*/  MOV R239, R187 ;  /* 0x000000bb00ef7202 */ /* 0x000fe20000000f00 */
[----:B------:R2:W3:Y:S02]  /*e440*/  MUFU.EX2 R15, R5 ;  /* 0x00000005000f7308 */ /* 0x0004e40000000800 */
[----:B------:R-:W-:-:S06]  /*e450*/  FMUL.FTZ R4, R4, UR26 ;  /* 0x0000001a04047c20 */ /* 0x000fcc0008410000 */
[----:B------:R4:W1:Y:S01]  /*e460*/  MUFU.EX2 R14, R4 ;  /* 0x00000004000e7308 */ /* 0x0008620000000800 */
[----:B--2---:R-:W-:Y:S01]  /*e470*/  FSEL R5, R104, RZ, P3 ;  /* 0x000000ff68057208 */ /* 0x004fe20001800000 */
[-C--:B---3--:R-:W-:Y:S01]  /*e480*/  FMUL.FTZ R124, R124, R15.reuse ;  /* 0x0000000f7c7c7220 */ /* 0x088fe20000410000 */
[-C--:B------:R-:W-:Y:S01]  /*e490*/  FMUL.FTZ R125, R125, R15.reuse ;  /* 0x0000000f7d7d7220 */ /* 0x080fe20000410000 */
[-C--:B------:R-:W-:Y:S01]  /*e4a0*/  FMUL.FTZ R108, R108, R15.reuse ;  /* 0x0000000f6c6c7220 */ /* 0x080fe20000410000 */
[-C--:B------:R-:W-:Y:S01]  /*e4b0*/  FMUL.FTZ R109, R109, R15.reuse ;  /* 0x0000000f6d6d7220 */ /* 0x080fe20000410000 */
[----:B------:R-:W-:Y:S01]  /*e4c0*/  FADD.FTZ R10, R249, -R5 ;  /* 0x80000005f90a7221 */ /* 0x000fe20000010000 */
[----:B------:R-:W-:Y:S01]  /*e4d0*/  F2FP.BF16.F32.PACK_AB R5, R214, R252 ;  /* 0x000000fcd605723e */ /* 0x000fe200000010ff */
[-C--:B------:R-:W-:Y:S01]  /*e4e0*/  FMUL.FTZ R116, R116, R15.reuse ;  /* 0x0000000f74747220 */ /* 0x080fe20000410000 */
[--C-:B----4-:R-:W-:Y:S01]  /*e4f0*/  FFMA.FTZ R4, R35, UR26, -R12.reuse ;  /* 0x0000001a23047c23 */ /* 0x110fe2000801080c */
[----:B------:R-:W-:Y:S01]  /*e500*/  FMUL.FTZ R10, R10, UR26 ;  /* 0x0000001a0a0a7c20 */ /* 0x000fe20008410000 */
[----:B------:R-:W-:Y:S01]  /*e510*/  LDSM.16.MT88.4 R32, [R224+0xb000] ;  /* 0x00b00000e020783b */ /* 0x000fe20000004200 */
[-C--:B-1----:R-:W-:Y:S01]  /*e520*/  FMUL.FTZ R126, R126, R14.reuse ;  /* 0x0000000e7e7e7220 */ /* 0x082fe20000410000 */
        /* <DEDUP_REMOVED lines=19> */
[----:B------:R-:W1:Y:S01]  /*e660*/  LDSM.16.MT88.4 R24, [R224+0xa000] ;  /* 0x00a00000e018783b */ /* 0x000e620000004200 */
        /* <DEDUP_REMOVED lines=27> */
[----:B------:R2:W4:Y:S01]  /*e820*/  MUFU.EX2 R44, R10 ;  /* 0x0000000a002c7308 */ /* 0x0005220000000800 */
[----:B------:R-:W-:Y:S01]  /*e830*/  MOV R249, R177 ;  /* 0x000000b100f97202 */ /* 0x000fe20000000f00 */
[----:B------:R-:W-:Y:S01]  /*e840*/  HMMA.16816.F32.BF16 R184, R4, R20, R124 ;  /* 0x0000001404b8723c */ /* 0x000fe2000004187c */
[----:B---3--:R-:W-:-:S05]  /*e850*/  F2FP.BF16.F32.PACK_AB R11, R248, R251 ;  /* 0x000000fbf80b723e */ /* 0x008fca00000010ff */
[C---:B------:R-:W-:Y:S06]  /*e860*/  HMMA.16816.F32.BF16 R56, R4.reuse, R16, R108 ;  /* 0x000000100438723c */ /* 0x040fec000004186c */
[----:B------:R-:W-:Y:S01]  /*e870*/  HMMA.16816.F32.BF16 R64, R4, R18, R116 ;  /* 0x000000120440723c */ /* 0x000fe20000041874 */
[----:B--2---:R-:W-:Y:S01]  /*e880*/  F2FP.BF16.F32.PACK_AB R10, R208, R206 ;  /* 0x000000ced00a723e */ /* 0x004fe200000010ff */
[-C--:B----4-:R-:W-:Y:S01]  /*e890*/  FMUL.FTZ R130, R130, R44.reuse ;  /* 0x0000002c82827220 */ /* 0x090fe20000410000 */
[----:B------:R-:W-:-:S03]  /*e8a0*/  FMUL.FTZ R131, R131, R44 ;  /* 0x0000002c83837220 */ /* 0x000fc60000410000 */
        /* <DEDUP_REMOVED lines=24> */
[----:B------:R-:W-:Y:S01]  /*ea30*/  HMMA.16816.F32.BF16 R116, R4, R28, R156 ;  /* 0x0000001c0474723c */ /* 0x000fe2000004189c */
[-C--:B------:R-:W-:Y:S01]  /*ea40*/  FMUL.FTZ R98, R98, R44.reuse ;  /* 0x0000002c62627220 */ /* 0x080fe20000410000 */
[----:B------:R-:W-:-:S04]  /*ea50*/  FMUL.FTZ R99, R99, R44 ;  /* 0x0000002c63637220 */ /* 0x000fc80000410000 */
[C---:B------:R-:W-:Y:S06]  /*ea60*/  HMMA.16816.F32.BF16 R172, R4.reuse, R32, R72 ;  /* 0x0000002004ac723c */ /* 0x040fec0000041848 */
[C---:B------:R-:W-:Y:S01]  /*ea70*/  HMMA.16816.F32.BF16 R168, R4.reuse, R34, R76 ;  /* 0x0000002204a8723c */ /* 0x040fe2000004184c */
[----:B------:R-:W-:Y:S01]  /*ea80*/  MOV R75, R245 ;  /* 0x000000f5004b7202 */ /* 0x000fe20000000f00 */
[----:B------:R-:W-:Y:S02]  /*ea90*/  IMAD.MOV.U32 R74, RZ, RZ, R244 ;  /* 0x000000ffff4a7224 */ /* 0x000fe400078e00f4 */
[----:B------:R-:W-:Y:S01]  /*eaa0*/  IMAD.MOV.U32 R73, RZ, RZ, R243 ;  /* 0x000000ffff497224 */ /* 0x000fe200078e00f3 */
[----:B------:R-:W-:Y:S01]  /*eab0*/  F2FP.BF16.F32.PACK_AB R9, R101, R75 ;  /* 0x0000004b6509723e */ /* 0x000fe200000010ff */
[C---:B------:R-:W-:Y:S06]  /*eac0*/  HMMA.16816.F32.BF16 R140, R4.reuse, R36, R88 ;  /* 0x00000024048c723c */ /* 0x040fec0000041858 */
[----:B------:R-:W-:Y:S06]  /*ead0*/  HMMA.16816.F32.BF16 R136, R4, R38, R92 ;  /* 0x000000260488723c */ /* 0x000fec000004185c */
[----:B------:R-:W-:Y:S01]  /*eae0*/  HMMA.16816.F32.BF16 R88, R8, R20, R128 ;  /* 0x000000140858723c */ /* 0x000fe20000041880 */
[----:B------:R-:W-:Y:S01]  /*eaf0*/  FFMA.FTZ R4, R188, UR26, -R3 ;  /* 0x0000001abc047c23 */ /* 0x000fe20008010803 */
[----:B------:R-:W-:-:S03]  /*eb00*/  IMAD.MOV.U32 R188, RZ, RZ, R239 ;  /* 0x000000ffffbc7224 */ /* 0x000fc600078e00ef */
[----:B------:R1:W-:Y:S01]  /*eb10*/  MUFU.EX2 R245, R4 ;  /* 0x0000000400f57308 */ /* 0x0003e20000000800 */
[C---:B------:R-:W-:Y:S01]  /*eb20*/  HMMA.16816.F32.BF16 R52, R8.reuse, R26, R148 ;  /* 0x0000001a0834723c */ /* 0x040fe20000041894 */
[----:B------:R-:W-:Y:S01]  /*eb30*/  IMAD.MOV.U32 R130, RZ, RZ, R41 ;  /* 0x000000ffff827224 */ /* 0x000fe200078e0029 */
[----:B------:R-:W-:Y:S01]  /*eb40*/  MOV R129, R40 ;  /* 0x0000002800817202 */ /* 0x000fe20000000f00 */
[----:B------:R-:W-:Y:S02]  /*eb50*/  IMAD.MOV.U32 R128, RZ, RZ, R42 ;  /* 0x000000ffff807224 */ /* 0x000fe400078e002a */
[----:B------:R-:W-:Y:S01]  /*eb60*/  IMAD.MOV.U32 R131, RZ, RZ, R75 ;  /* 0x000000ffff837224 */ /* 0x000fe200078e004b */
[----:B------:R-:W-:Y:S01]  /*eb70*/  HMMA.16816.F32.BF16 R156, R8, R16, R112 ;  /* 0x00000010089c723c */ /* 0x000fe20000041870 */
[----:B------:R-:W-:Y:S01]  /*eb80*/  IMAD.MOV.U32 R150, RZ, RZ, R242 ;  /* 0x000000ffff967224 */ /* 0x000fe200078e00f2 */
[----:B------:R-:W-:Y:S01]  /*eb90*/  MOV R149, R51 ;  /* 0x0000003300957202 */ /* 0x000fe20000000f00 */
[----:B------:R-:W-:Y:S01]  /*eba0*/  IMAD.MOV.U32 R148, RZ, RZ, R50 ;  /* 0x000000ffff947224 */ /* 0x000fe200078e0032 */
[----:B------:R-:W-:-:S02]  /*ebb0*/  MOV R151, R73 ;  /* 0x0000004900977202 */ /* 0x000fc40000000f00 */
[----:B------:R-:W-:Y:S01]  /*ebc0*/  HMMA.16816.F32.BF16 R112, R8, R18, R120 ;  /* 0x000000120870723c */ /* 0x000fe20000041878 */
[----:B------:R-:W-:Y:S01]  /*ebd0*/  LDSM.16.MT88.4 R16, [R224+0x9400] ;  /* 0x00940000e010783b */ /* 0x000fe20000004200 */
[----:B-1----:R-:W-:-:S04]  /*ebe0*/  FFMA.FTZ R4, R48, UR26, -R3 ;  /* 0x0000001a30047c23 */ /* 0x002fc80008010803 */
[C---:B------:R-:W-:Y:S01]  /*ebf0*/  HMMA.16816.F32.BF16 R152, R8.reuse, R22, R132 ;  /* 0x000000160898723c */ /* 0x040fe20000041884 */
[----:B------:R-:W-:Y:S01]  /*ec00*/  LDSM.16.MT88.4 R20, [R226+0x9400] ;  /* 0x00940000e214783b */ /* 0x000fe20000004200 */
[----:B------:R1:W2:Y:S04]  /*ec10*/  MUFU.EX2 R244, R4 ;  /* 0x0000000400f47308 */ /* 0x0002a80000000800 */
[C---:B------:R-:W-:Y:S01]  /*ec20*/  HMMA.16816.F32.BF16 R60, R8.reuse, R24, R144 ;  /* 0x00000018083c723c */ /* 0x040fe20000041890 */
[----:B------:R-:W-:Y:S05]  /*ec30*/  LDSM.16.MT88.4 R24, [R224+0xa400] ;  /* 0x00a40000e018783b */ /* 0x000fea0000004200 */
[C---:B------:R-:W-:Y:S06]  /*ec40*/  HMMA.16816.F32.BF16 R160, R8.reuse, R28, R160 ;  /* 0x0000001c08a0723c */ /* 0x040fec00000418a0 */
[----:B------:R-:W-:Y:S01]  /*ec50*/  HMMA.16816.F32.BF16 R164, R8, R30, R164 ;  /* 0x0000001e08a4723c */ /* 0x000fe200000418a4 */
[----:B-1----:R-:W-:Y:S01]  /*ec60*/  FFMA.FTZ R4, R43, UR26, -R2 ;  /* 0x0000001a2b047c23 */ /* 0x002fe20008010802 */
[----:B------:R-:W-:Y:S01]  /*ec70*/  LDSM.16.MT88.4 R28, [R226+0xa400] ;  /* 0x00a40000e21c783b */ /* 0x000fe20000004200 */
[----:B--2---:R-:W-:-:S02]  /*ec80*/  F2FP.BF16.F32.PACK_AB R6, R244, R245 ;  /* 0x000000f5f406723e */ /* 0x004fc400000010ff */
[----:B------:R1:W-:Y:S01]  /*ec90*/  MUFU.EX2 R243, R4 ;  /* 0x0000000400f37308 */ /* 0x0003e20000000800 */
[----:B------:R-:W2:Y:S01]  /*eca0*/  LDSM.16.MT88.4 R40, [R224+0xb400] ;  /* 0x00b40000e028783b */ /* 0x000ea20000004200 */
[C---:B------:R-:W-:Y:S06]  /*ecb0*/  HMMA.16816.F32.BF16 R144, R8.reuse, R32, R68 ;  /* 0x000000200890723c */ /* 0x040fec0000041844 */
[C---:B------:R-:W-:Y:S01]  /*ecc0*/  HMMA.16816.F32.BF16 R80, R8.reuse, R34, R80 ;  /* 0x000000220850723c */ /* 0x040fe20000041850 */
[----:B------:R-:W-:Y:S01]  /*ecd0*/  IMAD.MOV.U32 R69, RZ, RZ, R222 ;  /* 0x000000ffff457224 */ /* 0x000fe200078e00de */
[----:B------:R-:W-:Y:S01]  /*ece0*/  MOV R70, R223 ;  /* 0x000000df00467202 */ /* 0x000fe20000000f00 */
[----:B------:R-:W-:Y:S01]  /*ecf0*/  IMAD.MOV.U32 R68, RZ, RZ, R221 ;  /* 0x000000ffff447224 */ /* 0x000fe200078e00dd */
[----:B------:R-:W-:Y:S01]  /*ed00*/  MOV R71, R74 ;  /* 0x0000004a00477202 */ /* 0x000fe20000000f00 */
[----:B------:R-:W-:Y:S01]  /*ed10*/  LDSM.16.MT88.4 R32, [R226+0x9800] ;  /* 0x00980000e220783b */ /* 0x000fe20000004200 */
[----:B------:R-:W-:Y:S01]  /*ed20*/  HMMA.16816.F32.BF16 R84, R8, R36, R84 ;  /* 0x000000240854723c */ /* 0x000fe20000041854 */
[----:B-1----:R-:W-:Y:S01]  /*ed30*/  FFMA.FTZ R4, R46, UR26, -R2 ;  /* 0x0000001a2e047c23 */ /* 0x002fe20008010802 */
[----:B------:R-:W-:-:S04]  /*ed40*/  IMAD.MOV.U32 R46, RZ, RZ, R241 ;  /* 0x000000ffff2e7224 */ /* 0x000fc800078e00f1 */
[----:B------:R-:W-:Y:S01]  /*ed50*/  HMMA.16816.F32.BF16 R96, R8, R38, R96 ;  /* 0x000000260860723c */ /* 0x000fe20000041860 */
[----:B------:R1:W3:Y:S01]  /*ed60*/  MUFU.EX2 R242, R4 ;  /* 0x0000000400f27308 */ /* 0x0002e20000000800 */
[----:B------:R-:W-:Y:S05]  /*ed70*/  LDSM.16.MT88.4 R36, [R224+0x9800] ;  /* 0x00980000e024783b */ /* 0x000fea0000004200 */
[----:B------:R-:W-:Y:S01]  /*ed80*/  FFMA.FTZ R8, R199, UR26, -R12 ;  /* 0x0000001ac7087c23 */ /* 0x000fe2000801080c */
[----:B------:R-:W-:-:S03]  /*ed90*/  F2FP.BF16.F32.PACK_AB R10, R250, R249 ;  /* 0x000000f9fa0a723e */ /* 0x000fc600000010ff */
[----:B------:R4:W-:Y:S01]  /*eda0*/  MUFU.EX2 R222, R8 ;  /* 0x0000000800de7308 */ /* 0x0009e20000000800 */
[----:B-1----:R-:W-:Y:S01]  /*edb0*/  FFMA.FTZ R4, R189, UR26, -R2 ;  /* 0x0000001abd047c23 */ /* 0x002fe20008010802 */
[----:B------:R-:W-:Y:S01]  /*edc0*/  IMAD.MOV.U32 R189, RZ, RZ, R240 ;  /* 0x000000ffffbd7224 */ /* 0x000fe200078e00f0 */
[----:B---3--:R-:W-:-:S05]  /*edd0*/  F2FP.BF16.F32.PACK_AB R5, R242, R243 ;  /* 0x000000f3f205723e */ /* 0x008fca00000010ff */
[----:B------:R1:W-:Y:S01]  /*ede0*/  MUFU.EX2 R241, R4 ;  /* 0x0000000400f17308 */ /* 0x0003e20000000800 */
[----:B----4-:R-:W-:-:S07]  /*edf0*/  FFMA.FTZ R8, R198, UR26, -R12 ;  /* 0x0000001ac6087c23 */ /* 0x010fce000801080c */
[----:B------:R-:W3:Y:S01]  /*ee00*/  MUFU.EX2 R221, R8 ;  /* 0x0000000800dd7308 */ /* 0x000ee20000000800 */
[----:B-1----:R-:W-:Y:S02]  /*ee10*/  FFMA.FTZ R4, R49, UR26, -R2 ;  /* 0x0000001a31047c23 */ /* 0x002fe40008010802 */
[----:B------:R-:W1:Y:S05]  /*ee20*/  LDSM.16.MT88.4 R48, [R226+0xb400] ;  /* 0x00b40000e230783b */ /* 0x000e6a0000004200 */
[----:B------:R4:W2:Y:S01]  /*ee30*/  MUFU.EX2 R240, R4 ;  /* 0x0000000400f07308 */ /* 0x0008a20000000800 */
[----:B---3--:R-:W-:Y:S01]  /*ee40*/  F2FP.BF16.F32.PACK_AB R11, R221, R222 ;  /* 0x000000dedd0b723e */ /* 0x008fe200000010ff */
[----:B----4-:R-:W-:Y:S01]  /*ee50*/  FFMA.FTZ R4, R106, UR26, -R12 ;  /* 0x0000001a6a047c23 */ /* 0x010fe2000801080c */
[----:B--2---:R-:W-:Y:S01]  /*ee60*/  F2FP.BF16.F32.PACK_AB R7, R240, R241 ;  /* 0x000000f1f007723e */ /* 0x004fe200000010ff */
[----:B------:R-:W-:-:S04]  /*ee70*/  IMAD.MOV.U32 R106, RZ, RZ, R70 ;  /* 0x000000ffff6a7224 */ /* 0x000fc800078e0046 */
[----:B------:R2:W-:Y:S02]  /*ee80*/  MUFU.EX2 R239, R4 ;  /* 0x0000000400ef7308 */ /* 0x0005e40000000800 */
[----:B--2---:R-:W-:-:S06]  /*ee90*/  FFMA.FTZ R4, R107, UR26, -R12 ;  /* 0x0000001a6b047c23 */ /* 0x004fcc000801080c */
[----:B------:R2:W3:Y:S02]  /*eea0*/  MUFU.EX2 R223, R4 ;  /* 0x0000000400df7308 */ /* 0x0004e40000000800 */
[----:B--2---:R-:W-:Y:S02]  /*eeb0*/  F2FP.BF16.F32.PACK_AB R4, R246, R247 ;  /* 0x000000f7f604723e */ /* 0x004fe400000010ff */
[----:B---3--:R-:W-:-:S05]  /*eec0*/  F2FP.BF16.F32.PACK_AB R9, R223, R239 ;  /* 0x000000efdf09723e */ /* 0x008fca00000010ff */
[C---:B------:R-:W-:Y:S06]  /*eed0*/  HMMA.16816.F32.BF16 R132, R4.reuse, R42, R168 ;  /* 0x0000002a0484723c */ /* 0x040fec00000418a8 */
[C---:B------:R-:W-:Y:S01]  /*eee0*/  HMMA.16816.F32.BF16 R56, R4.reuse, R16, R56 ;  /* 0x000000100438723c */ /* 0x040fe20000041838 */
[----:B------:R-:W-:Y:S01]  /*eef0*/  IMAD.MOV.U32 R169, RZ, RZ, R69 ;  /* 0x000000ffffa97224 */ /* 0x000fe200078e0045 */
[----:B------:R-:W-:Y:S01]  /*ef00*/  MOV R168, R68 ;  /* 0x0000004400a87202 */ /* 0x000fe20000000f00 */
[----:B------:R-:W-:Y:S02]  /*ef10*/  IMAD.MOV.U32 R170, RZ, RZ, R220 ;  /* 0x000000ffffaa7224 */ /* 0x000fe400078e00dc */
[----:B------:R-:W-:Y:S01]  /*ef20*/  IMAD.MOV.U32 R171, RZ, RZ, R209 ;  /* 0x000000ffffab7224 */ /* 0x000fe200078e00d1 */
[----:B------:R-:W-:Y:S01]  /*ef30*/  F2FP.BF16.F32.PACK_AB R8, R168, R169 ;  /* 0x000000a9a808723e */ /* 0x000fe200000010ff */
[C---:B------:R-:W-:Y:S06]  /*ef40*/  HMMA.16816.F32.BF16 R64, R4.reuse, R18, R64 ;  /* 0x000000120440723c */ /* 0x040fec0000041840 */
[C---:B------:R-:W-:Y:S06]  /*ef50*/  HMMA.16816.F32.BF16 R72, R4.reuse, R20, R184 ;  /* 0x000000140448723c */ /* 0x040fec00000418b8 */
        /* <DEDUP_REMOVED lines=14> */
[----:B------:R-:W-:Y:S01]  /*f040*/  FFMA.FTZ R13, R204, UR26, -R0 ;  /* 0x0000001acc0d7c23 */ /* 0x000fe20008010800 */
[----:B------:R-:W-:-:S04]  /*f050*/  MOV R178, R188 ;  /* 0x000000bc00b27202 */ /* 0x000fc80000000f00 */
[C---:B------:R-:W-:Y:S06]  /*f060*/  HMMA.16816.F32.BF16 R124, R4.reuse, R30, R124 ;  /* 0x0000001e047c723c */ /* 0x040fec000004187c */
[C---:B------:R-:W-:Y:S06]  /*f070*/  HMMA.16816.F32.BF16 R120, R4.reuse, R40, R172 ;  /* 0x000000280478723c */ /* 0x040fec00000418ac */
[----:B-1----:R-:W-:Y:S01]  /*f080*/  HMMA.16816.F32.BF16 R140, R4, R48, R140 ;  /* 0x00000030048c723c */ /* 0x002fe2000004188c */
[----:B------:R-:W-:Y:S01]  /*f090*/  IMAD.MOV.U32 R173, RZ, RZ, R211 ;  /* 0x000000ffffad7224 */ /* 0x000fe200078e00d3 */
[----:B------:R-:W-:Y:S01]  /*f0a0*/  MOV R172, R208 ;  /* 0x000000d000ac7202 */ /* 0x000fe20000000f00 */
[----:B------:R-:W-:Y:S01]  /*f0b0*/  IMAD.MOV.U32 R174, RZ, RZ, R207 ;  /* 0x000000ffffae7224 */ /* 0x000fe200078e00cf */
[----:B------:R-:W-:-:S02]  /*f0c0*/  MOV R175, R206 ;  /* 0x000000ce00af7202 */ /* 0x000fc40000000f00 */
[----:B------:R-:W-:Y:S06]  /*f0d0*/  HMMA.16816.F32.BF16 R136, R4, R50, R136 ;  /* 0x000000320488723c */ /* 0x000fec0000041888 */
[----:B------:R-:W-:Y:S01]  /*f0e0*/  HMMA.16816.F32.BF16 R128, R8, R16, R156 ;  /* 0x000000100880723c */ /* 0x000fe2000004189c */
[----:B------:R-:W-:-:S04]  /*f0f0*/  FFMA.FTZ R4, R196, UR26, -R0 ;  /* 0x0000001ac4047c23 */ /* 0x000fc80008010800 */
[----:B------:R1:W-:Y:S01]  /*f100*/  MUFU.EX2 R220, R4 ;  /* 0x0000000400dc7308 */ /* 0x0003e20000000800 */
[C---:B------:R-:W-:Y:S01]  /*f110*/  HMMA.16816.F32.BF16 R112, R8.reuse, R18, R112 ;  /* 0x000000120870723c */ /* 0x040fe20000041870 */
[----:B------:R-:W-:Y:S01]  /*f120*/  MOV R158, R150 ;  /* 0x00000096009e7202 */ /* 0x000fe20000000f00 */
[----:B------:R-:W-:Y:S01]  /*f130*/  IMAD.MOV.U32 R150, RZ, RZ, R151 ;  /* 0x000000ffff967224 */ /* 0x000fe200078e0097 */
[----:B------:R-:W-:Y:S01]  /*f140*/  MOV R156, R217 ;  /* 0x000000d9009c7202 */ /* 0x000fe20000000f00 */
[----:B------:R-:W-:Y:S01]  /*f150*/  IMAD.MOV.U32 R151, RZ, RZ, R219 ;  /* 0x000000ffff977224 */ /* 0x000fe200078e00db */
[----:B------:R-:W-:Y:S01]  /*f160*/  LDSM.16.MT88.4 R16, [R224+0xb800] ;  /* 0x00b80000e010783b */ /* 0x000fe20000004200 */
[----:B------:R-:W-:Y:S01]  /*f170*/  IMAD.MOV.U32 R157, RZ, RZ, R218 ;  /* 0x000000ffff9d7224 */ /* 0x000fe200078e00da */
[----:B------:R-:W-:Y:S01]  /*f180*/  HMMA.16816.F32.BF16 R88, R8, R20, R88 ;  /* 0x000000140858723c */ /* 0x000fe20000041858 */
[----:B------:R-:W-:-:S05]  /*f190*/  IMAD.MOV.U32 R159, RZ, RZ, R71 ;  /* 0x000000ffff9f7224 */ /* 0x000fca00078e0047 */
[----:B------:R-:W-:Y:S01]  /*f1a0*/  HMMA.16816.F32.BF16 R68, R8, R22, R152 ;  /* 0x000000160844723c */ /* 0x000fe20000041898 */
[----:B------:R-:W-:Y:S01]  /*f1b0*/  LDSM.16.MT88.4 R20, [R226+0xb800] ;  /* 0x00b80000e214783b */ /* 0x000fe20000004200 */
[----:B-1----:R-:W-:-:S04]  /*f1c0*/  FFMA.FTZ R4, R197, UR26, -R0 ;  /* 0x0000001ac5047c23 */ /* 0x002fc80008010800 */
[C---:B------:R-:W-:Y:S01]  /*f1d0*/  HMMA.16816.F32.BF16 R60, R8.reuse, R24, R60 ;  /* 0x00000018083c723c */ /* 0x040fe2000004183c */
[----:B------:R1:W-:Y:S01]  /*f1e0*/  MUFU.EX2 R219, R4 ;  /* 0x0000000400db7308 */ /* 0x0003e20000000800 */
[----:B------:R-:W-:Y:S01]  /*f1f0*/  IMAD.MOV.U32 R153, RZ, RZ, R216 ;  /* 0x000000ffff997224 */ /* 0x000fe200078e00d8 */
[----:B------:R-:W-:Y:S01]  /*f200*/  MOV R152, R215 ;  /* 0x000000d700987202 */ /* 0x000fe20000000f00 */
[----:B------:R-:W-:Y:S02]  /*f210*/  IMAD.MOV.U32 R154, RZ, RZ, R213 ;  /* 0x000000ffff9a7224 */ /* 0x000fe400078e00d5 */
[C---:B------:R-:W-:Y:S01]  /*f220*/  HMMA.16816.F32.BF16 R52, R8.reuse, R26, R52 ;  /* 0x0000001a0834723c */ /* 0x040fe20000041834 */
[----:B------:R-:W-:Y:S01]  /*f230*/  IMAD.MOV.U32 R155, RZ, RZ, R189 ;  /* 0x000000ffff9b7224 */ /* 0x000fe200078e00bd */
[----:B------:R-:W-:Y:S04]  /*f240*/  LDSM.16.MT88.4 R24, [R226+0xa800] ;  /* 0x00a80000e218783b */ /* 0x000fe80000004200 */
[----:B------:R-:W-:Y:S01]  /*f250*/  HMMA.16816.F32.BF16 R160, R8, R28, R160 ;  /* 0x0000001c08a0723c */ /* 0x000fe200000418a0 */
[----:B-1----:R-:W-:-:S05]  /*f260*/  FFMA.FTZ R4, R193, UR26, -R3 ;  /* 0x0000001ac1047c23 */ /* 0x002fca0008010803 */
[C---:B------:R-:W-:Y:S01]  /*f270*/  HMMA.16816.F32.BF16 R164, R8.reuse, R30, R164 ;  /* 0x0000001e08a4723c */ /* 0x040fe200000418a4 */
[----:B------:R-:W1:Y:S01]  /*f280*/  LDSM.16.MT88.4 R28, [R224+0xa800] ;  /* 0x00a80000e01c783b */ /* 0x000e620000004200 */
[----:B------:R2:W-:Y:S04]  /*f290*/  MUFU.EX2 R218, R4 ;  /* 0x0000000400da7308 */ /* 0x0005e80000000800 */
[C---:B------:R-:W-:Y:S06]  /*f2a0*/  HMMA.16816.F32.BF16 R196, R8.reuse, R42, R80 ;  /* 0x0000002a08c4723c */ /* 0x040fec0000041850 */
[----:B------:R-:W-:Y:S01]  /*f2b0*/  HMMA.16816.F32.BF16 R84, R8, R48, R84 ;  /* 0x000000300854723c */ /* 0x000fe20000041854 */
[----:B--2---:R-:W-:-:S04]  /*f2c0*/  FFMA.FTZ R4, R192, UR26, -R3 ;  /* 0x0000001ac0047c23 */ /* 0x004fc80008010803 */
[----:B------:R2:W-:Y:S02]  /*f2d0*/  MUFU.EX2 R217, R4 ;  /* 0x0000000400d97308 */ /* 0x0005e40000000800 */
[----:B--2---:R-:W-:-:S06]  /*f2e0*/  FFMA.FTZ R4, R191, UR26, -R3 ;  /* 0x0000001abf047c23 */ /* 0x004fcc0008010803 */
[----:B------:R2:W-:Y:S02]  /*f2f0*/  MUFU.EX2 R216, R4 ;  /* 0x0000000400d87308 */ /* 0x0005e40000000800 */
[----:B--2---:R-:W-:-:S06]  /*f300*/  FFMA.FTZ R4, R190, UR26, -R3 ;  /* 0x0000001abe047c23 */ /* 0x004fcc0008010803 */
[----:B------:R2:W3:Y:S02]  /*f310*/  MUFU.EX2 R215, R4 ;  /* 0x0000000400d77308 */ /* 0x0004e40000000800 */
[----:B--2---:R-:W-:Y:S01]  /*f320*/  FFMA.FTZ R4, R195, UR26, -R2 ;  /* 0x0000001ac3047c23 */ /* 0x004fe20008010802 */
[----:B---3--:R-:W-:-:S05]  /*f330*/  F2FP.BF16.F32.PACK_AB R6, R215, R216 ;  /* 0x000000d8d706723e */ /* 0x008fca00000010ff */
[----:B------:R2:W-:Y:S02]  /*f340*/  MUFU.EX2 R214, R4 ;  /* 0x0000000400d67308 */ /* 0x0005e40000000800 */
[--C-:B--2---:R-:W-:Y:S02]  /*f350*/  FFMA.FTZ R4, R194, UR26, -R2.reuse ;  /* 0x0000001ac2047c23 */ /* 0x104fe40008010802 */
[----:B------:R-:W-:Y:S04]  /*f360*/  HMMA.16816.F32.BF16 R192, R8, R50, R96 ;  /* 0x0000003208c0723c */ /* 0x000fe80000041860 */
[----:B------:R2:W3:Y:S02]  /*f370*/  MUFU.EX2 R213, R4 ;  /* 0x0000000400d57308 */ /* 0x0004e40000000800 */
[----:B--2---:R-:W-:Y:S01]  /*f380*/  FFMA.FTZ R4, R47, UR26, -R2 ;  /* 0x0000001a2f047c23 */ /* 0x004fe20008010802 */
[----:B------:R-:W-:-:S02]  /*f390*/  MOV R47, R210 ;  /* 0x000000d2002f7202 */ /* 0x000fc40000000f00 */
[----:B------:R-:W-:Y:S03]  /*f3a0*/  HMMA.16816.F32.BF16 R208, R8, R40, R144 ;  /* 0x0000002808d0723c */ /* 0x000fe60000041890 */
[----:B------:R2:W-:Y:S01]  /*f3b0*/  MUFU.EX2 R212, R4 ;  /* 0x0000000400d47308 */ /* 0x0005e20000000800 */
[----:B---3--:R-:W-:-:S03]  /*f3c0*/  F2FP.BF16.F32.PACK_AB R5, R213, R214 ;  /* 0x000000d6d505723e */ /* 0x008fc600000010ff */
[----:B------:R-:W-:Y:S02]  /*f3d0*/  IMAD.MOV.U32 R146, RZ, RZ, R203 ;  /* 0x000000ffff927224 */ /* 0x000fe400078e00cb */
[----:B------:R-:W-:Y:S01]  /*f3e0*/  FFMA.FTZ R8, R205, UR26, -R0 ;  /* 0x0000001acd087c23 */ /* 0x000fe20008010800 */
[----:B------:R-:W-:Y:S01]  /*f3f0*/  MOV R40, R47 ;  /* 0x0000002f00287202 */ /* 0x000fe20000000f00 */
[----:B------:R-:W-:Y:S01]  /*f400*/  IMAD.MOV.U32 R41, RZ, RZ, R152 ;  /* 0x000000ffff297224 */ /* 0x000fe200078e0098 */
[----:B------:R-:W-:Y:S01]  /*f410*/  MOV R147, R202 ;  /* 0x000000ca00937202 */ /* 0x000fe20000000f00 */
[----:B------:R3:W-:Y:S01]  /*f420*/  MUFU.EX2 R107, R8 ;  /* 0x00000008006b7308 */ /* 0x0007e20000000800 */
[----:B------:R-:W-:Y:S01]  /*f430*/  MOV R144, R153 ;  /* 0x0000009900907202 */ /* 0x000fe20000000f00 */
[----:B------:R-:W-:Y:S02]  /*f440*/  IMAD.MOV.U32 R145, RZ, RZ, R154 ;  /* 0x000000ffff917224 */ /* 0x000fe400078e009a */
[----:B--2---:R-:W-:Y:S01]  /*f450*/  FFMA.FTZ R4, R100, UR26, -R2 ;  /* 0x0000001a64047c23 */ /* 0x004fe20008010802 */
[----:B------:R-:W-:Y:S01]  /*f460*/  MOV R83, R40 ;  /* 0x0000002800537202 */ /* 0x000fe20000000f00 */
[----:B------:R-:W-:Y:S01]  /*f470*/  IMAD.MOV.U32 R152, RZ, RZ, R158 ;  /* 0x000000ffff987224 */ /* 0x000fe200078e009e */
[----:B------:R-:W-:Y:S01]  /*f480*/  MOV R153, R159 ;  /* 0x0000009f00997202 */ /* 0x000fe20000000f00 */
[----:B------:R2:W4:Y:S01]  /*f490*/  MUFU.EX2 R203, R4 ;  /* 0x0000000400cb7308 */ /* 0x0005220000000800 */
[----:B------:R-:W-:Y:S01]  /*f4a0*/  IMAD.MOV.U32 R40, RZ, RZ, R41 ;  /* 0x000000ffff287224 */ /* 0x000fe200078e0029 */
[----:B------:R-:W-:Y:S01]  /*f4b0*/  MOV R41, R144 ;  /* 0x0000009000297202 */ /* 0x000fe20000000f00 */
[----:B------:R-:W-:Y:S01]  /*f4c0*/  IMAD.MOV.U32 R100, RZ, RZ, R147 ;  /* 0x000000ffff647224 */ /* 0x000fe200078e0093 */
[----:B------:R-:W-:Y:S01]  /*f4d0*/  MOV R159, R106 ;  /* 0x0000006a009f7202 */ /* 0x000fe20000000f00 */
[----:B------:R-:W-:Y:S01]  /*f4e0*/  IMAD.MOV.U32 R154, RZ, RZ, R170 ;  /* 0x000000ffff9a7224 */ /* 0x000fe200078e00aa */
[----:B------:R-:W-:Y:S01]  /*f4f0*/  MOV R147, R157 ;  /* 0x0000009d00937202 */ /* 0x000fe20000000f00 */
[----:B---3--:R-:W-:Y:S01]  /*f500*/  FFMA.FTZ R8, R146, UR26, -R0 ;  /* 0x0000001a92087c23 */ /* 0x008fe20008010800 */
[----:B------:R-:W-:Y:S01]  /*f510*/  MOV R146, R155 ;  /* 0x0000009b00927202 */ /* 0x000fe20000000f00 */
[----:B------:R-:W-:Y:S01]  /*f520*/  IMAD.MOV.U32 R144, RZ, RZ, R145 ;  /* 0x000000ffff907224 */ /* 0x000fe200078e0091 */
[----:B------:R-:W-:Y:S01]  /*f530*/  MOV R155, R180 ;  /* 0x000000b4009b7202 */ /* 0x000fe20000000f00 */
[----:B------:R-:W-:Y:S01]  /*f540*/  IMAD.MOV.U32 R47, RZ, RZ, R156 ;  /* 0x000000ffff2f7224 */ /* 0x000fe200078e009c */
[----:B------:R-:W-:Y:S01]  /*f550*/  MOV R145, R146 ;  /* 0x0000009200917202 */ /* 0x000fe20000000f00 */
[----:B------:R-:W-:-:S02]  /*f560*/  IMAD.MOV.U32 R156, RZ, RZ, R181 ;  /* 0x000000ffff9c7224 */ /* 0x000fc400078e00b5 */
[----:B------:R-:W-:Y:S02]  /*f570*/  IMAD.MOV.U32 R158, RZ, RZ, R183 ;  /* 0x000000ffff9e7224 */ /* 0x000fe400078e00b7 */
[----:B--2---:R-:W-:Y:S01]  /*f580*/  FFMA.FTZ R4, R201, UR26, -R0 ;  /* 0x0000001ac9047c23 */ /* 0x004fe20008010800 */
[----:B------:R-:W-:Y:S01]  /*f590*/  IMAD.MOV.U32 R146, RZ, RZ, R152 ;  /* 0x000000ffff927224 */ /* 0x000fe200078e0098 */
[----:B----4-:R-:W-:Y:S01]  /*f5a0*/  F2FP.BF16.F32.PACK_AB R7, R203, R212 ;  /* 0x000000d4cb07723e */ /* 0x010fe200000010ff */
[----:B------:R-:W-:Y:S01]  /*f5b0*/  IMAD.MOV.U32 R170, RZ, RZ, R227 ;  /* 0x000000ffffaa7224 */ /* 0x000fe200078e00e3 */
[----:B------:R2:W-:Y:S01]  /*f5c0*/  MUFU.EX2 R202, R4 ;  /* 0x0000000400ca7308 */ /* 0x0005e20000000800 */
[----:B------:R-:W-:Y:S01]  /*f5d0*/  MOV R152, R153 ;  /* 0x0000009900987202 */ /* 0x000fe20000000f00 */
[----:B------:R-:W-:Y:S01]  /*f5e0*/  IMAD.MOV.U32 R153, RZ, RZ, R154 ;  /* 0x000000ffff997224 */ /* 0x000fe200078e009a */
[----:B------:R-:W-:Y:S01]  /*f5f0*/  MOV R154, R155 ;  /* 0x0000009b009a7202 */ /* 0x000fe20000000f00 */
[----:B------:R-:W-:Y:S01]  /*f600*/  IMAD.MOV.U32 R155, RZ, RZ, R156 ;  /* 0x000000ffff9b7224 */ /* 0x000fe200078e009c */
[----:B------:R-:W-:-:S03]  /*f610*/  MOV R157, R182 ;  /* 0x000000b6009d7202 */ /* 0x000fc60000000f00 */
[----:B------:R3:W-:Y:S01]  /*f620*/  MUFU.EX2 R106, R8 ;  /* 0x00000008006a7308 */ /* 0x0007e20000000800 */
[----:B------:R-:W-:Y:S01]  /*f630*/  IMAD.MOV.U32 R82, RZ, RZ, R144 ;  /* 0x000000ffff527224 */ /* 0x000fe200078e0090 */
[----:B------:R4:W5:Y:S01]  /*f640*/  LDL.LU R227, [R1+0x3c] ;  /* 0x00003c0001e37983 */ /* 0x0009620000300800 */
[----:B--2---:R-:W-:Y:S01]  /*f650*/  FFMA.FTZ R4, R200, UR26, -R0 ;  /* 0x0000001ac8047c23 */ /* 0x004fe20008010800 */
[----:B------:R-:W-:Y:S02]  /*f660*/  IMAD.MOV.U32 R80, RZ, RZ, R40 ;  /* 0x000000ffff507224 */ /* 0x000fe400078e0028 */
[----:B---3--:R-:W-:Y:S02]  /*f670*/  FFMA.FTZ R8, R100, UR26, -R12 ;  /* 0x0000001a64087c23 */ /* 0x008fe4000801080c */
[----:B------:R2:W-:Y:S01]  /*f680*/  MUFU.EX2 R201, R4 ;  /* 0x0000000400c97308 */ /* 0x0005e20000000800 */
[----:B------:R-:W-:Y:S01]  /*f690*/  MOV R156, R157 ;  /* 0x0000009d009c7202 */ /* 0x000fe20000000f00 */
[----:B------:R-:W-:-:S02]  /*f6a0*/  IMAD.MOV.U32 R40, RZ, RZ, R152 ;  /* 0x000000ffff287224 */ /* 0x000fc400078e0098 */
[----:B------:R-:W-:-:S04]  /*f6b0*/  IMAD.MOV.U32 R157, RZ, RZ, R158 ;  /* 0x000000ffff9d7224 */ /* 0x000fc800078e009e */
[----:B------:R3:W-:Y:S01]  /*f6c0*/  MUFU.EX2 R100, R8 ;  /* 0x0000000800647308 */ /* 0x0007e20000000800 */
[----:B------:R-:W-:Y:S02]  /*f6d0*/  MOV R158, R159 ;  /* 0x0000009f009e7202 */ /* 0x000fe40000000f00 */
[----:B------:R-:W-:Y:S02]  /*f6e0*/  MOV R42, R82 ;  /* 0x00000052002a7202 */ /* 0x000fe40000000f00 */
[----:B------:R-:W-:Y:S01]  /*f6f0*/  MOV R81, R41 ;  /* 0x0000002900517202 */ /* 0x000fe20000000f00 */
[----:B------:R-:W-:Y:S02]  /*f700*/  IMAD.MOV.U32 R144, RZ, RZ, R154 ;  /* 0x000000ffff907224 */ /* 0x000fe400078e009a */
[----:B------:R-:W-:Y:S01]  /*f710*/  MUFU.EX2 R200, R13 ;  /* 0x0000000d00c87308 */ /* 0x000fe20000000800 */
[----:B--2---:R-:W-:Y:S01]  /*f720*/  F2FP.BF16.F32.PACK_AB R4, R217, R218 ;  /* 0x000000dad904723e */ /* 0x004fe200000010ff */
[----:B------:R-:W-:-:S02]  /*f730*/  IMAD.MOV.U32 R159, RZ, RZ, R170 ;  /* 0x000000ffff9f7224 */ /* 0x000fc400078e00aa */
[----:B---3--:R-:W-:Y:S01]  /*f740*/  FFMA.FTZ R8, R83, UR26, -R12 ;  /* 0x0000001a53087c23 */ /* 0x008fe2000801080c */
[----:B------:R-:W-:-:S03]  /*f750*/  MOV R83, R145 ;  /* 0x0000009100537202 */ /* 0x000fc60000000f00 */
[----:B------:R-:W-:Y:S01]  /*f760*/  HMMA.16816.F32.BF16 R204, R4, R38, R64 ;  /* 0x0000002604cc723c */ /* 0x000fe20000041840 */
[----:B------:R-:W-:Y:S01]  /*f770*/  MOV R145, R155 ;  /* 0x0000009b00917202 */ /* 0x000fe20000000f00 */
[----:B------:R2:W3:Y:S01]  /*f780*/  MUFU.EX2 R67, R8 ;  /* 0x0000000800437308 */ /* 0x0004e20000000800 */
[----:B------:R-:W-:-:S03]  /*f790*/  MOV R50, R42 ;  /* 0x0000002a00327202 */ /* 0x000fc60000000f00 */
[----:B------:R-:W-:Y:S01]  /*f7a0*/  IMAD.MOV.U32 R82, RZ, RZ, R145 ;  /* 0x000000ffff527224 */ /* 0x000fe200078e0091 */
[----:B------:R-:W-:Y:S01]  /*f7b0*/  MOV R41, R153 ;  /* 0x0000009900297202 */ /* 0x000fe20000000f00 */
[----:B------:R-:W-:Y:S02]  /*f7c0*/  IMAD.MOV.U32 R145, RZ, RZ, R159 ;  /* 0x000000ffff917224 */ /* 0x000fe400078e009f */
[----:B------:R-:W-:Y:S01]  /*f7d0*/  FFMA.FTZ R0, R50, UR26, -R0 ;  /* 0x0000001a32007c23 */ /* 0x000fe20008010800 */
[----:B------:R-:W-:Y:S01]  /*f7e0*/  IMAD.MOV.U32 R49, RZ, RZ, R81 ;  /* 0x000000ffff317224 */ /* 0x000fe200078e0051 */
[----:B------:R-:W-:Y:S01]  /*f7f0*/  MOV R42, R82 ;  /* 0x00000052002a7202 */ /* 0x000fe20000000f00 */
[C---:B-1----:R-:W-:Y:S06]  /*f800*/  HMMA.16816.F32.BF16 R96, R4.reuse, R28, R92 ;  /* 0x0000001c0460723c */ /* 0x042fec000004185c */
[----:B------:R-:W-:Y:S01]  /*f810*/  HMMA.16816.F32.BF16 R188, R4, R36, R56 ;  /* 0x0000002404bc723c */ /* 0x000fe20000041838 */
[----:B--2---:R-:W-:Y:S01]  /*f820*/  FFMA.FTZ R8, R80, UR26, -R12 ;  /* 0x0000001a50087c23 */ /* 0x004fe2000801080c */
[----:B------:R-:W-:Y:S01]  /*f830*/  MOV R80, R40 ;  /* 0x0000002800507202 */ /* 0x000fe20000000f00 */
[----:B------:R-:W-:-:S03]  /*f840*/  IMAD.MOV.U32 R40, RZ, RZ, R157 ;  /* 0x000000ffff287224 */ /* 0x000fc600078e009d */
[----:B------:R-:W-:Y:S01]  /*f850*/  MOV R48, R80 ;  /* 0x0000005000307202 */ /* 0x000fe20000000f00 */
[----:B------:R-:W-:Y:S01]  /*f860*/  HMMA.16816.F32.BF16 R184, R4, R32, R72 ;  /* 0x0000002004b8723c */ /* 0x000fe20000041848 */
[----:B------:R-:W-:Y:S02]  /*f870*/  MOV R80, R40 ;  /* 0x0000002800507202 */ /* 0x000fe40000000f00 */
[----:B------:R-:W-:Y:S02]  /*f880*/  MOV R82, R145 ;  /* 0x0000009100527202 */ /* 0x000fe40000000f00 */
[----:B------:R-:W-:Y:S02]  /*f890*/  MOV R40, R169 ;  /* 0x000000a900287202 */ /* 0x000fe40000000f00 */
[----:B------:R-:W-:Y:S02]  /*f8a0*/  MOV R50, R48 ;  /* 0x0000003000327202 */ /* 0x000fe40000000f00 */
[----:B------:R-:W-:-:S02]  /*f8b0*/  MOV R145, R171 ;  /* 0x000000ab00917202 */ /* 0x000fc40000000f00 */
[----:B------:R-:W-:Y:S02]  /*f8c0*/  MOV R48, R42 ;  /* 0x0000002a00307202 */ /* 0x000fe40000000f00 */
[----:B------:R-:W-:Y:S02]  /*f8d0*/  MOV R42, R80 ;  /* 0x00000050002a7202 */ /* 0x000fe40000000f00 */
[----:B------:R-:W-:Y:S02]  /*f8e0*/  MOV R80, R82 ;  /* 0x0000005200507202 */ /* 0x000fe40000000f00 */
[----:B------:R-:W-:Y:S02]  /*f8f0*/  MOV R82, R40 ;  /* 0x0000002800527202 */ /* 0x000fe40000000f00 */
[----:B------:R-:W-:Y:S02]  /*f900*/  MOV R40, R145 ;  /* 0x0000009100287202 */ /* 0x000fe40000000f00 */
[----:B------:R-:W-:-:S02]  /*f910*/  MOV R145, R173 ;  /* 0x000000ad00917202 */ /* 0x000fc40000000f00 */
[----:B------:R-:W-:Y:S02]  /*f920*/  MOV R170, R225 ;  /* 0x000000e100aa7202 */ /* 0x000fe40000000f00 */
[----:B------:R-:W-:Y:S01]  /*f930*/  MOV R173, R175 ;  /* 0x000000af00ad7202 */ /* 0x000fe20000000f00 */
[----:B------:R4:W5:Y:S01]  /*f940*/  LDL.LU R225, [R1+0x38] ;  /* 0x0000380001e17983 */ /* 0x0009620000300800 */
[----:B------:R-:W-:-:S03]  /*f950*/  MOV R175, R177 ;  /* 0x000000b100af7202 */ /* 0x000fc60000000f00 */
[----:B------:R-:W2:Y:S01]  /*f960*/  LDL.LU R177, [R1] ;  /* 0x0000000001b17983 */ /* 0x000ea20000300800 */
[----:B------:R-:W-:Y:S01]  /*f970*/  IMAD.MOV.U32 R43, RZ, RZ, R83 ;  /* 0x000000ffff2b7224 */ /* 0x000fe200078e0053 */
[----:B------:R-:W-:Y:S01]  /*f980*/  MOV R83, R156 ;  /* 0x0000009c00537202 */ /* 0x000fe20000000f00 */
[----:B------:R-:W-:Y:S01]  /*f990*/  IMAD.MOV.U32 R81, RZ, RZ, R41 ;  /* 0x000000ffff517224 */ /* 0x000fe200078e0029 */
[----:B------:R-:W-:Y:S01]  /*f9a0*/  MOV R41, R144 ;  /* 0x0000009000297202 */ /* 0x000fe20000000f00 */
[----:B------:R1:W-:Y:S01]  /*f9b0*/  MUFU.EX2 R66, R8 ;  /* 0x0000000800427308 */ /* 0x0003e20000000800 */
[----:B------:R-:W-:Y:S01]  /*f9c0*/  MOV R144, R158 ;  /* 0x0000009e00907202 */ /* 0x000fe20000000f00 */
[----:B------:R-:W-:Y:S02]  /*f9d0*/  IMAD.MOV.U32 R51, RZ, RZ, R43 ;  /* 0x000000ffff337224 */ /* 0x000fe400078e002b */
[----:B------:R-:W-:Y:S02]  /*f9e0*/  IMAD.MOV.U32 R43, RZ, RZ, R83 ;  /* 0x000000ffff2b7224 */ /* 0x000fe400078e0053 */
[----:B------:R-:W-:-:S02]  /*f9f0*/  IMAD.MOV.U32 R83, RZ, RZ, R168 ;  /* 0x000000ffff537224 */ /* 0x000fc400078e00a8 */
[----:B------:R-:W-:Y:S02]  /*fa00*/  IMAD.MOV.U32 R11, RZ, RZ, R51 ;  /* 0x000000ffff0b7224 */ /* 0x000fe400078e0033 */
[----:B-1----:R-:W-:Y:S01]  /*fa10*/  FFMA.FTZ R8, R49, UR26, -R12 ;  /* 0x0000001a31087c23 */ /* 0x002fe2000801080c */
        /* <DEDUP_REMOVED lines=12> */
[----:B------:R-:W-:Y:S01]  /*fae0*/  MOV R93, R50 ;  /* 0x00000032005d7202 */ /* 0x000fe20000000f00 */
[----:B------:R1:W-:Y:S01]  /*faf0*/  MUFU.EX2 R101, R0 ;  /* 0x0000000000657308 */ /* 0x0003e20000000800 */
        /* <DEDUP_REMOVED lines=11> */
[----:B-1----:R-:W-:Y:S01]  /*fbb0*/  FFMA.FTZ R0, R11, UR26, -R12 ;  /* 0x0000001a0b007c23 */ /* 0x002fe2000801080c */
[----:B------:R-:W-:Y:S01]  /*fbc0*/  IMAD.MOV.U32 R92, RZ, RZ, R94 ;  /* 0x000000ffff5c7224 */ /* 0x000fe200078e005e */
[----:B------:R-:W1:Y:S01]  /*fbd0*/  MUFU.EX2 R65, R8 ;  /* 0x0000000800417308 */ /* 0x000e620000000800 */
[----:B------:R-:W-:Y:S01]  /*fbe0*/  MOV R42, R145 ;  /* 0x00000091002a7202 */ /* 0x000fe20000000f00 */
[----:B------:R-:W-:Y:S01]  /*fbf0*/  IMAD.MOV.U32 R94, RZ, RZ, R56 ;  /* 0x000000ffff5e7224 */ /* 0x000fe200078e0038 */
[----:B------:R-:W-:Y:S01]  /*fc00*/  MOV R80, R173 ;  /* 0x000000ad00507202 */ /* 0x000fe20000000f00 */
[----:B------:R-:W-:-:S04]  /*fc10*/  IMAD.MOV.U32 R43, RZ, RZ, R172 ;  /* 0x000000ffff2b7224 */ /* 0x000fc800078e00ac */
[----:B------:R3:W-:Y:S01]  /*fc20*/  MUFU.EX2 R64, R0 ;  /* 0x0000000000407308 */ /* 0x0007e20000000800 */
[----:B------:R-:W-:Y:S02]  /*fc30*/  IMAD.MOV.U32 R56, RZ, RZ, R58 ;  /* 0x000000ffff387224 */ /* 0x000fe400078e003a */
[----:B------:R-:W-:Y:S01]  /*fc40*/  IMAD.MOV.U32 R58, RZ, RZ, R13 ;  /* 0x000000ffff3a7224 */ /* 0x000fe200078e000d */
[----:B------:R-:W-:Y:S01]  /*fc50*/  MOV R82, R175 ;  /* 0x000000af00527202 */ /* 0x000fe20000000f00 */
[----:B------:R-:W-:Y:S02]  /*fc60*/  IMAD.MOV.U32 R81, RZ, RZ, R174 ;  /* 0x000000ffff517224 */ /* 0x000fe400078e00ae */
[----:B------:R-:W-:Y:S01]  /*fc70*/  IMAD.MOV.U32 R13, RZ, RZ, R51 ;  /* 0x000000ffff0d7224 */ /* 0x000fe200078e0033 */
[----:B------:R-:W-:Y:S01]  /*fc80*/  HMMA.16816.F32.BF16 R152, R4, R30, R108 ;  /* 0x0000001e0498723c */ /* 0x000fe2000004186c */
[----:B------:R-:W-:Y:S02]  /*fc90*/  IMAD.MOV.U32 R83, RZ, RZ, R176 ;  /* 0x000000ffff537224 */ /* 0x000fe400078e00b0 */
[----:B------:R-:W-:-:S02]  /*fca0*/  IMAD.MOV.U32 R51, RZ, RZ, R42 ;  /* 0x000000ffff337224 */ /* 0x000fc400078e002a */
[----:B---3--:R-:W-:Y:S01]  /*fcb0*/  FFMA.FTZ R0, R93, UR26, -R3 ;  /* 0x0000001a5d007c23 */ /* 0x008fe20008010803 */
[----:B------:R-:W-:Y:S02]  /*fcc0*/  MOV R93, R95 ;  /* 0x0000005f005d7202 */ /* 0x000fe40000000f00 */
[----:B------:R-:W-:Y:S02]  /*fcd0*/  MOV R95, R57 ;  /* 0x00000039005f7202 */ /* 0x000fe40000000f00 */
[----:B------:R-:W-:Y:S02]  /*fce0*/  MOV R57, R59 ;  /* 0x0000003b00397202 */ /* 0x000fe40000000f00 */
[----:B------:R-:W-:Y:S02]  /*fcf0*/  MOV R59, R50 ;  /* 0x00000032003b7202 */ /* 0x000fe40000000f00 */
        /* <DEDUP_REMOVED lines=10> */
[----:B------:R-:W-:-:S02]  /*fda0*/  MOV R81, R83 ;  /* 0x0000005300517202 */ /* 0x000fc40000000f00 */
[----:B------:R-:W-:Y:S01]  /*fdb0*/  MOV R50, R51 ;  /* 0x0000003300327202 */ /* 0x000fe20000000f00 */
[----:B------:R-:W-:Y:S01]  /*fdc0*/  IMAD.MOV.U32 R51, RZ, RZ, R48 ;  /* 0x000000ffff337224 */ /* 0x000fe200078e0030 */
[----:B------:R-:W-:Y:S01]  /*fdd0*/  MOV R83, R144 ;  /* 0x0000009000537202 */ /* 0x000fe20000000f00 */
[----:B------:R-:W-:Y:S01]  /*fde0*/  HMMA.16816.F32.BF16 R156, R4, R24, R116 ;  /* 0x00000018049c723c */ /* 0x000fe20000041874 */
[----:B------:R-:W-:Y:S01]  /*fdf0*/  MOV R48, R42 ;  /* 0x0000002a00307202 */ /* 0x000fe20000000f00 */
[----:B------:R-:W-:Y:S01]  /*fe00*/  IMAD.MOV.U32 R42, RZ, RZ, R43 ;  /* 0x000000ffff2a7224 */ /* 0x000fe200078e002b */
[----:B------:R-:W-:Y:S01]  /*fe10*/  MOV R43, R80 ;  /* 0x00000050002b7202 */ /* 0x000fe20000000f00 */
[----:B------:R-:W-:-:S03]  /*fe20*/  IMAD.MOV.U32 R80, RZ, RZ, R81 ;  /* 0x000000ffff507224 */ /* 0x000fc600078e0051 */
[----:B------:R-:W-:Y:S02]  /*fe30*/  MOV R118, R47 ;  /* 0x0000002f00767202 */ /* 0x000fe40000000f00 */
[----:B------:R3:W-:Y:S01]  /*fe40*/  MUFU.EX2 R47, R0 ;  /* 0x00000000002f7308 */ /* 0x0007e20000000800 */
[----:B------:R-:W-:Y:S01]  /*fe50*/  F2FP.BF16.F32.PACK_AB R8, R219, R220 ;  /* 0x000000dcdb08723e */ /* 0x000fe200000010ff */
[----:B------:R-:W-:Y:S01]  /*fe60*/  IMAD.MOV.U32 R117, RZ, RZ, R147 ;  /* 0x000000ffff757224 */ /* 0x000fe200078e0093 */
[----:B------:R-:W-:Y:S02]  /*fe70*/  F2FP.BF16.F32.PACK_AB R9, R67, R100 ;  /* 0x000000644309723e */ /* 0x000fe400000010ff */
[----:B------:R-:W-:Y:S02]  /*fe80*/  F2FP.BF16.F32.PACK_AB R10, R201, R202 ;  /* 0x000000cac90a723e */ /* 0x000fe400000010ff */
[----:B-1----:R-:W-:Y:S01]  /*fe90*/  F2FP.BF16.F32.PACK_AB R11, R65, R66 ;  /* 0x00000042410b723e */ /* 0x002fe200000010ff */
[----:B------:R-:W-:Y:S01]  /*fea0*/  HMMA.16816.F32.BF16 R168, R4, R26, R124 ;  /* 0x0000001a04a8723c */ /* 0x000fe2000004187c */
[----:B------:R-:W-:Y:S01]  /*feb0*/  MOV R119, R146 ;  /* 0x0000009200777202 */ /* 0x000fe20000000f00 */
[----:B------:R-:W-:Y:S01]  /*fec0*/  IMAD.MOV.U32 R108, RZ, RZ, R93 ;  /* 0x000000ffff6c7224 */ /* 0x000fe200078e005d */
[----:B------:R-:W-:Y:S01]  /*fed0*/  MOV R109, R94 ;  /* 0x0000005e006d7202 */ /* 0x000fe20000000f00 */
[----:B---3--:R-:W-:-:S03]  /*fee0*/  FFMA.FTZ R0, R92, UR26, -R3 ;  /* 0x0000001a5c007c23 */ /* 0x008fc60008010803 */
[----:B------:R-:W-:Y:S01]  /*fef0*/  MOV R127, R118 ;  /* 0x00000076007f7202 */ /* 0x000fe20000000f00 */
[----:B------:R-:W-:Y:S01]  /*ff00*/  IMAD.MOV.U32 R92, RZ, RZ, R57 ;  /* 0x000000ffff5c7224 */ /* 0x000fe200078e0039 */
[----:B------:R-:W-:Y:S01]  /*ff10*/  MOV R111, R56 ;  /* 0x00000038006f7202 */ /* 0x000fe20000000f00 */
[----:B------:R-:W-:Y:S01]  /*ff20*/  IMAD.MOV.U32 R94, RZ, RZ, R59 ;  /* 0x000000ffff5e7224 */ /* 0x000fe200078e003b */
[----:B------:R-:W-:Y:S02]  /*ff30*/  MOV R93, R58 ;  /* 0x0000003a005d7202 */ /* 0x000fe40000000f00 */
[C---:B------:R-:W-:Y:S01]  /*ff40*/  HMMA.16816.F32.BF16 R56, R8.reuse, R38, R112 ;  /* 0x000000260838723c */ /* 0x040fe20000041870 */
        /* <DEDUP_REMOVED lines=8> */
[----:B------:R-:W-:-:S05]  /*ffd0*/  IMAD.MOV.U32 R51, RZ, RZ, R80 ;  /* 0x000000ffff337224 */ /* 0x000fca00078e0050 */
[----:B------:R-:W-:Y:S01]  /*ffe0*/  HMMA.16816.F32.BF16 R180, R4, R34, R76 ;  /* 0x0000002204b4723c */ /* 0x000fe2000004184c */
[----:B------:R-:W-:-:S05]  /*fff0*/  MOV R124, R119 ;  /* 0x00000077007c7202 */ /* 0x000fca0000000f00 */
[C---:B------:R-:W-:Y:S06]  /*10000*/  HMMA.16816.F32.BF16 R72, R4.reuse, R16, R120 ;  /* 0x000000100448723c */ /* 0x040fec0000041878 */
[C---:B------:R-:W-:Y:S06]  /*10010*/  HMMA.16816.F32.BF16 R76, R4.reuse, R18, R132 ;  /* 0x00000012044c723c */ /* 0x040fec0000041884 */
[----:B------:R-:W-:Y:S06]  /*10020*/  HMMA.16816.F32.BF16 R172, R4, R22, R136 ;  /* 0x0000001604ac723c */ /* 0x000fec0000041888 */
[C---:B------:R-:W-:Y:S01]  /*10030*/  HMMA.16816.F32.BF16 R160, R8.reuse, R24, R160 ;  /* 0x0000001808a0723c */ /* 0x040fe200000418a0 */
[----:B------:R-:W-:Y:S01]  /*10040*/  MOV R136, R124 ;  /* 0x0000007c00887202 */ /* 0x000fe20000000f00 */
[----:B------:R-:W-:Y:S01]  /*10050*/  IMAD.MOV.U32 R119, RZ, RZ, R94 ;  /* 0x000000ffff777224 */ /* 0x000fe200078e005e */
[----:B------:R-:W-:Y:S03]  /*10060*/  LDSM.16.MT88.4 R120, [R224+0x9c00] ;  /* 0x009c0000e078783b */ /* 0x000fe60000004200 */
[C---:B------:R-:W-:Y:S01]  /*10070*/  HMMA.16816.F32.BF16 R84, R8.reuse, R20, R84 ;  /* 0x000000140854723c */ /* 0x040fe20000041854 */
[----:B------:R-:W-:Y:S05]  /*10080*/  LDSM.16.MT88.4 R132, [R226+0x9c00] ;  /* 0x009c0000e284783b */ /* 0x000fea0000004200 */
[----:B------:R-:W-:Y:S01]  /*10090*/  HMMA.16816.F32.BF16 R52, R8, R30, R52 ;  /* 0x0000001e0834723c */ /* 0x000fe20000041834 */
[----:B--2---:R-:W-:-:S05]  /*100a0*/  MOV R40, R177 ;  /* 0x000000b100287202 */ /* 0x004fca0000000f00 */
[----:B------:R-:W-:Y:S02]  /*100b0*/  IMAD.MOV.U32 R82, RZ, RZ, R40 ;  /* 0x000000ffff527224 */ /* 0x000fe400078e0028 */
[----:B------:R-:W-:-:S03]  /*100c0*/  IMAD.MOV.U32 R40, RZ, RZ, R145 ;  /* 0x000000ffff287224 */ /* 0x000fc600078e0091 */
[----:B------:R-:W-:Y:S01]  /*100d0*/  MOV R81, R82 ;  /* 0x0000005200517202 */ /* 0x000fe20000000f00 */
[----:B------:R-:W-:Y:S01]  /*100e0*/  IMAD.MOV.U32 R82, RZ, RZ, R83 ;  /* 0x000000ffff527224 */ /* 0x000fe200078e0053 */
[----:B------:R-:W-:Y:S01]  /*100f0*/  MOV R83, R40 ;  /* 0x0000002800537202 */ /* 0x000fe20000000f00 */
[----:B------:R-:W-:Y:S02]  /*10100*/  IMAD.MOV.U32 R40, RZ, RZ, R46 ;  /* 0x000000ffff287224 */ /* 0x000fe400078e002e */
[----:B------:R1:W2:Y:S01]  /*10110*/  MUFU.EX2 R46, R0 ;  /* 0x00000000002e7308 */ /* 0x0002a20000000800 */
[----:B------:R-:W-:Y:S01]  /*10120*/  HMMA.16816.F32.BF16 R144, R8, R36, R128 ;  /* 0x000000240890723c */ /* 0x000fe20000041880 */
[----:B------:R-:W-:Y:S01]  /*10130*/  MOV R48, R81 ;  /* 0x0000005100307202 */ /* 0x000fe20000000f00 */
[----:B-1----:R-:W-:-:S05]  /*10140*/  FFMA.FTZ R0, R117, UR26, -R3 ;  /* 0x0000001a75007c23 */ /* 0x002fca0008010803 */
[----:B------:R1:W-:Y:S01]  /*10150*/  MUFU.EX2 R38, R0 ;  /* 0x0000000000267308 */ /* 0x0003e20000000800 */
[----:B------:R-:W-:Y:S01]  /*10160*/  FFMA.FTZ R3, R108, UR26, -R3 ;  /* 0x0000001a6c037c23 */ /* 0x000fe20008010803 */
[----:B------:R-:W-:Y:S01]  /*10170*/  MOV R117, R109 ;  /* 0x0000006d00757202 */ /* 0x000fe20000000f00 */
[----:B------:R-:W-:Y:S01]  /*10180*/  IMAD.MOV.U32 R108, RZ, RZ, R92 ;  /* 0x000000ffff6c7224 */ /* 0x000fe200078e005c */
[----:B------:R-:W-:Y:S01]  /*10190*/  MOV R109, R93 ;  /* 0x0000005d006d7202 */ /* 0x000fe20000000f00 */
[----:B------:R-:W-:Y:S02]  /*101a0*/  IMAD.MOV.U32 R92, RZ, RZ, R13 ;  /* 0x000000ffff5c7224 */ /* 0x000fe400078e000d */
[----:B------:R-:W-:Y:S02]  /*101b0*/  IMAD.MOV.U32 R13, RZ, RZ, R42 ;  /* 0x000000ffff0d7224 */ /* 0x000fe400078e002a */
[----:B-1----:R-:W-:-:S04]  /*101c0*/  FFMA.FTZ R0, R127, UR26, -R2 ;  /* 0x0000001a7f007c23 */ /* 0x002fc80008010802 */
[----:B------:R1:W-:Y:S01]  /*101d0*/  MUFU.EX2 R36, R0 ;  /* 0x0000000000247308 */ /* 0x0003e20000000800 */
[----:B------:R-:W-:Y:S01]  /*101e0*/  MOV R126, R109 ;  /* 0x0000006d007e7202 */ /* 0x000fe20000000f00 */
[----:B------:R-:W-:Y:S02]  /*101f0*/  IMAD.MOV.U32 R109, RZ, RZ, R13 ;  /* 0x000000ffff6d7224 */ /* 0x000fe400078e000d */
[----:B------:R-:W-:Y:S02]  /*10200*/  IMAD.MOV.U32 R13, RZ, RZ, R151 ;  /* 0x000000ffff0d7224 */ /* 0x000fe400078e0097 */
[----:B-1----:R-:W-:Y:S01]  /*10210*/  FFMA.FTZ R0, R116, UR26, -R2 ;  /* 0x0000001a74007c23 */ /* 0x002fe20008010802 */
[----:B------:R-:W-:-:S03]  /*10220*/  MOV R116, R111 ;  /* 0x0000006f00747202 */ /* 0x000fc60000000f00 */
[----:B------:R1:W-:Y:S01]  /*10230*/  MUFU.EX2 R28, R0 ;  /* 0x00000000001c7308 */ /* 0x0003e20000000800 */
[----:B------:R-:W-:Y:S02]  /*10240*/  IMAD.MOV.U32 R111, RZ, RZ, R51 ;  /* 0x000000ffff6f7224 */ /* 0x000fe400078e0033 */
[----:B------:R-:W-:Y:S01]  /*10250*/  IMAD.MOV.U32 R51, RZ, RZ, R148 ;  /* 0x000000ffff337224 */ /* 0x000fe200078e0094 */
[----:B------:R-:W-:Y:S01]  /*10260*/  HMMA.16816.F32.BF16 R176, R4, R20, R140 ;  /* 0x0000001404b0723c */ /* 0x000fe2000004188c */
[----:B------:R-:W-:Y:S01]  /*10270*/  LDSM.16.MT88.4 R4, [R226+0xbc00] ;  /* 0x00bc0000e204783b */ /* 0x000fe20000004200 */
[----:B-1----:R-:W-:Y:S01]  /*10280*/  FFMA.FTZ R0, R117, UR26, -R2 ;  /* 0x0000001a75007c23 */ /* 0x002fe20008010802 */
[----:B------:R-:W-:Y:S01]  /*10290*/  IMAD.MOV.U32 R117, RZ, RZ, R92 ;  /* 0x000000ffff757224 */ /* 0x000fe200078e005c */
[----:B------:R-:W-:Y:S01]  /*102a0*/  MOV R92, R48 ;  /* 0x00000030005c7202 */ /* 0x000fe20000000f00 */
[----:B------:R-:W-:Y:S01]  /*102b0*/  FFMA.FTZ R2, R150, UR26, -R2 ;  /* 0x0000001a96027c23 */ /* 0x000fe20008010802 */
[----:B------:R-:W-:-:S02]  /*102c0*/  MOV R48, R149 ;  /* 0x0000009500307202 */ /* 0x000fc40000000f00 */
[----:B------:R-:W1:Y:S01]  /*102d0*/  LDSM.16.MT88.4 R148, [R224+0xac00] ;  /* 0x00ac0000e094783b */ /* 0x000e620000004200 */
[----:B------:R-:W-:Y:S01]  /*102e0*/  IMAD.MOV.U32 R143, RZ, RZ, R118 ;  /* 0x000000ffff8f7224 */ /* 0x000fe200078e0076 */
[----:B------:R3:W-:Y:S01]  /*102f0*/  MUFU.EX2 R25, R0 ;  /* 0x0000000000197308 */ /* 0x0007e20000000800 */
[----:B------:R-:W-:Y:S01]  /*10300*/  MOV R93, R50 ;  /* 0x00000032005d7202 */ /* 0x000fe20000000f00 */
[----:B------:R-:W-:Y:S01]  /*10310*/  IMAD.MOV.U32 R80, RZ, RZ, R82 ;  /* 0x000000ffff507224 */ /* 0x000fe200078e0052 */
[----:B------:R-:W-:Y:S01]  /*10320*/  MOV R81, R83 ;  /* 0x0000005300517202 */ /* 0x000fe20000000f00 */
[----:B------:R-:W-:Y:S01]  /*10330*/  IMAD.MOV.U32 R82, RZ, RZ, R40 ;  /* 0x000000ffff527224 */ /* 0x000fe200078e0028 */
[----:B------:R-:W-:Y:S02]  /*10340*/  MOV R50, R43 ;  /* 0x0000002b00327202 */ /* 0x000fe40000000f00 */
[----:B------:R-:W-:Y:S02]  /*10350*/  MOV R83, R41 ;  /* 0x0000002900537202 */ /* 0x000fe40000000f00 */
[----:B------:R-:W-:Y:S01]  /*10360*/  HMMA.16816.F32.BF16 R40, R8, R34, R68 ;  /* 0x000000220828723c */ /* 0x000fe20000041844 */
[----:B------:R-:W4:Y:S01]  /*10370*/  MUFU.EX2 R37, R3 ;  /* 0x0000000300257308 */ /* 0x000f220000000800 */
[----:B------:R-:W-:-:S02]  /*10380*/  IMAD.MOV.U32 R125, RZ, RZ, R108 ;  /* 0x000000ffff7d7224 */ /* 0x000fc400078e006c */
[----:B---3--:R-:W-:Y:S02]  /*10390*/  FFMA.FTZ R0, R143, UR26, -R12 ;  /* 0x0000001a8f007c23 */ /* 0x008fe4000801080c */
[----:B------:R-:W-:Y:S01]  /*103a0*/  HMMA.16816.F32.BF16 R68, R8, R16, R208 ;  /* 0x000000100844723c */ /* 0x000fe200000418d0 */
[----:B------:R-:W-:Y:S02]  /*103b0*/  IMAD.MOV.U32 R127, RZ, RZ, R110 ;  /* 0x000000ffff7f7224 */ /* 0x000fe400078e006e */
[----:B------:R3:W-:Y:S01]  /*103c0*/  MUFU.EX2 R16, R0 ;  /* 0x0000000000107308 */ /* 0x0007e20000000800 */
[----:B------:R-:W-:Y:S02]  /*103d0*/  MOV R108, R95 ;  /* 0x0000005f006c7202 */ /* 0x000fe40000000f00 */
[----:B------:R-:W-:Y:S02]  /*103e0*/  MOV R110, R50 ;  /* 0x00000032006e7202 */ /* 0x000fe40000000f00 */
[----:B------:R-:W-:-:S03]  /*103f0*/  MOV R50, R83 ;  /* 0x0000005300327202 */ /* 0x000fc60000000f00 */
[----:B------:R-:W1:Y:S01]  /*10400*/  MUFU.EX2 R24, R2 ;  /* 0x0000000200187308 */ /* 0x000e620000000800 */
[----:B------:R-:W-:Y:S01]  /*10410*/  MOV R118, R93 ;  /* 0x0000005d00767202 */ /* 0x000fe20000000f00 */
[----:B------:R-:W-:Y:S01]  /*10420*/  IMAD.MOV.U32 R137, RZ, RZ, R125 ;  /* 0x000000ffff897224 */ /* 0x000fe200078e007d */
[----:B------:R-:W-:Y:S01]  /*10430*/  MOV R138, R126 ;  /* 0x0000007e008a7202 */ /* 0x000fe20000000f00 */
[----:B------:R-:W-:Y:S02]  /*10440*/  IMAD.MOV.U32 R139, RZ, RZ, R127 ;  /* 0x000000ffff8b7224 */ /* 0x000fe400078e007f */
[----:B---3--:R-:W-:Y:S01]  /*10450*/  FFMA.FTZ R0, R13, UR26, -R12 ;  /* 0x0000001a0d007c23 */ /* 0x008fe2000801080c */
[----:B------:R-:W-:Y:S01]  /*10460*/  IMAD.MOV.U32 R93, RZ, RZ, R80 ;  /* 0x000000ffff5d7224 */ /* 0x000fe200078e0050 */
[----:B------:R-:W-:Y:S02]  /*10470*/  MOV R124, R108 ;  /* 0x0000006c007c7202 */ /* 0x000fe40000000f00 */
[----:B------:R3:W-:Y:S01]  /*10480*/  MUFU.EX2 R13, R0 ;  /* 0x00000000000d7308 */ /* 0x0007e20000000800 */
[----:B------:R-:W-:Y:S01]  /*10490*/  IMAD.MOV.U32 R125, RZ, RZ, R109 ;  /* 0x000000ffff7d7224 */ /* 0x000fe200078e006d */
[----:B------:R-:W-:Y:S01]  /*104a0*/  MOV R126, R110 ;  /* 0x0000006e007e7202 */ /* 0x000fe20000000f00 */
[----:B------:R-:W-:Y:S01]  /*104b0*/  IMAD.MOV.U32 R127, RZ, RZ, R111 ;  /* 0x000000ffff7f7224 */ /* 0x000fe200078e006f */
[C---:B------:R-:W-:Y:S01]  /*104c0*/  HMMA.16816.F32.BF16 R128, R8.reuse, R32, R88 ;  /* 0x000000200880723c */ /* 0x040fe20000041858 */
        /* <DEDUP_REMOVED lines=8> */
[----:B---3--:R-:W-:-:S03]  /*10550*/  FFMA.FTZ R0, R136, UR26, -R12 ;  /* 0x0000001a88007c23 */ /* 0x008fc6000801080c */
[C---:B------:R-:W-:Y:S01]  /*10560*/  HMMA.16816.F32.BF16 R48, R8.reuse, R18, R196 ;  /* 0x000000120830723c */ /* 0x040fe200000418c4 */
[----:B------:R-:W-:Y:S01]  /*10570*/  MOV R142, R118 ;  /* 0x00000076008e7202 */ /* 0x000fe20000000f00 */
[----:B------:R-:W-:Y:S01]  /*10580*/  IMAD.MOV.U32 R143, RZ, RZ, R119 ;  /* 0x000000ffff8f7224 */ /* 0x000fe200078e0077 */
[----:B------:R-:W-:Y:S01]  /*10590*/  MOV R118, R94 ;  /* 0x0000005e00767202 */ /* 0x000fe20000000f00 */
[----:B------:R-:W-:Y:S02]  /*105a0*/  IMAD.MOV.U32 R117, RZ, RZ, R93 ;  /* 0x000000ffff757224 */ /* 0x000fe400078e005d */
[----:B------:R-:W-:Y:S01]  /*105b0*/  HMMA.16816.F32.BF16 R20, R8, R22, R192 ;  /* 0x000000160814723c */ /* 0x000fe200000418c0 */
[----:B------:R3:W3:Y:S01]  /*105c0*/  MUFU.EX2 R10, R0 ;  /* 0x00000000000a7308 */ /* 0x0006e20000000800 */
        /* <DEDUP_REMOVED lines=13> */
[----:B----4-:R-:W-:Y:S01]  /*106a0*/  F2FP.BF16.F32.PACK_AB R94, R37, R38 ;  /* 0x00000026255e723e */ /* 0x010fe200000010ff */
[----:B------:R-:W-:Y:S01]  /*106b0*/  IMAD.MOV.U32 R29, RZ, RZ, R138 ;  /* 0x000000ffff1d7224 */ /* 0x000fe200078e008a */
[----:B------:R-:W-:Y:S01]  /*106c0*/  F2FP.BF16.F32.PACK_AB R93, R28, R36 ;  /* 0x000000241c5d723e */ /* 0x000fe200000010ff */
[----:B------:R-:W2:Y:S01]  /*106d0*/  LDSM.16.MT88.4 R164, [R226+0xac00] ;  /* 0x00ac0000e2a4783b */ /* 0x000ea20000004200 */
[----:B-1----:R-:W-:Y:S01]  /*106e0*/  F2FP.BF16.F32.PACK_AB R95, R24, R25 ;  /* 0x00000019185f723e */ /* 0x002fe200000010ff */
[----:B------:R-:W-:Y:S01]  /*106f0*/  FFMA.FTZ R2, R2, R45, R18 ;  /* 0x0000002d02027223 */ /* 0x000fe20000010012 */
[----:B------:R-:W-:Y:S01]  /*10700*/  MOV R3, R111 ;  /* 0x0000006f00037202 */ /* 0x000fe20000000f00 */
[----:B---3--:R-:W-:Y:S01]  /*10710*/  FFMA.FTZ R0, R196, R44, R19 ;  /* 0x0000002cc4007223 */ /* 0x008fe20000010013 */
[----:B------:R-:W-:Y:S01]  /*10720*/  MOV R17, R127 ;  /* 0x0000007f00117202 */ /* 0x000fe20000000f00 */
[----:B------:R-:W-:Y:S01]  /*10730*/  FFMA.FTZ R9, R198, R15, R197 ;  /* 0x0000000fc6097223 */ /* 0x000fe200000100c5 */
[----:B------:R-:W-:Y:S01]  /*10740*/  MOV R209, R125 ;  /* 0x0000007d00d17202 */ /* 0x000fe20000000f00 */
[----:B------:R-:W-:Y:S01]  /*10750*/  FFMA.FTZ R8, R199, R14, R252 ;  /* 0x0000000ec7087223 */ /* 0x000fe200000100fc */
[----:B------:R-:W-:Y:S01]  /*10760*/  IMAD.MOV.U32 R30, RZ, RZ, R140 ;  /* 0x000000ffff1e7224 */ /* 0x000fe200078e008c */
[----:B------:R-:W-:Y:S01]  /*10770*/  MOV R27, R141 ;  /* 0x0000008d001b7202 */ /* 0x000fe20000000f00 */
[----:B------:R-:W-:Y:S01]  /*10780*/  IMAD.MOV.U32 R26, RZ, RZ, R142 ;  /* 0x000000ffff1a7224 */ /* 0x000fe200078e008e */
[----:B------:R-:W-:Y:S01]  /*10790*/  MOV R211, R143 ;  /* 0x0000008f00d37202 */ /* 0x000fe20000000f00 */
[----:B------:R-:W-:Y:S01]  /*107a0*/  FADD.FTZ R3, R3, R2 ;  /* 0x0000000203037221 */ /* 0x000fe20000010000 */
[----:B------:R-:W-:Y:S01]  /*107b0*/  HMMA.16816.F32.BF16 R140, R92, R148, R96 ;  /* 0x000000945c8c723c */ /* 0x000fe20000041860 */
[----:B------:R-:W-:Y:S01]  /*107c0*/  FADD.FTZ R2, R17, R0 ;  /* 0x0000000011027221 */ /* 0x000fe20000010000 */
[----:B------:R-:W-:Y:S01]  /*107d0*/  FADD.FTZ R0, R208, R9 ;  /* 0x00000009d0007221 */ /* 0x000fe20000010000 */
[----:B------:R-:W-:Y:S01]  /*107e0*/  FADD.FTZ R8, R209, R8 ;  /* 0x00000008d1087221 */ /* 0x000fe20000010000 */
[----:B------:R-:W-:Y:S01]  /*107f0*/  FADD.FTZ R9, R210, R3 ;  /* 0x00000003d2097221 */ /* 0x000fe20000010000 */
[----:B------:R-:W-:Y:S01]  /*10800*/  MOV R31, R139 ;  /* 0x0000008b001f7202 */ /* 0x000fe20000000f00 */
[----:B------:R-:W1:Y:S01]  /*10810*/  LDSM.16.MT88.4 R80, [R224+0xbc00] ;  /* 0x00bc0000e050783b */ /* 0x000e620000004200 */
[----:B------:R-:W-:-:S02]  /*10820*/  F2FP.BF16.F32.PACK_AB R96, R107, R200 ;  /* 0x000000c86b60723e */ /* 0x000fc400000010ff */
[----:B------:R-:W-:Y:S02]  /*10830*/  F2FP.BF16.F32.PACK_AB R97, R16, R64 ;  /* 0x000000401061723e */ /* 0x000fe400000010ff */
[----:B------:R-:W-:Y:S02]  /*10840*/  F2FP.BF16.F32.PACK_AB R98, R101, R106 ;  /* 0x0000006a6562723e */ /* 0x000fe400000010ff */
[----:B------:R-:W-:Y:S01]  /*10850*/  F2FP.BF16.F32.PACK_AB R99, R10, R13 ;  /* 0x0000000d0a63723e */ /* 0x000fe200000010ff */
[----:B------:R-:W-:Y:S01]  /*10860*/  FADD.FTZ R3, R251, R2 ;  /* 0x00000002fb037221 */ /* 0x000fe20000010000 */
[----:B------:R-:W-:Y:S01]  /*10870*/  FADD.FTZ R2, R211, R0 ;  /* 0x00000000d3027221 */ /* 0x000fe20000010000 */
[----:B------:R-:W-:Y:S01]  /*10880*/  FADD.FTZ R0, R26, R8 ;  /* 0x000000081a007221 */ /* 0x000fe20000010000 */
[----:B------:R-:W-:Y:S01]  /*10890*/  FADD.FTZ R9, R27, R9 ;  /* 0x000000091b097221 */ /* 0x000fe20000010000 */
[----:B------:R-:W-:Y:S01]  /*108a0*/  HMMA.16816.F32.BF16 R88, R92, R4, R176 ;  /* 0x000000045c58723c */ /* 0x000fe200000418b0 */
[----:B------:R-:W-:Y:S01]  /*108b0*/  FADD.FTZ R8, R248, R3 ;  /* 0x00000003f8087221 */ /* 0x000fe20000010000 */
[----:B------:R-:W-:Y:S01]  /*108c0*/  MOV R39, R137 ;  /* 0x0000008900277202 */ /* 0x000fe20000000f00 */
        /* <DEDUP_REMOVED lines=52> */
[-C--:B------:R-:W-:Y:S03]  /*10c10*/  HMMA.16816.F32.BF16 R112, R96, R120.reuse, R144 ;  /* 0x000000786070723c */ /* 0x080fe60000041890 */
[----:B------:R3:W-:Y:S03]  /*10c20*/  STL [R1+0x4], R3 ;  /* 0x0000040301007387 */ /* 0x0007e60000100800 */
[C---:B------:R-:W-:Y:S01]  /*10c30*/  HMMA.16816.F32.BF16 R108, R92.reuse, R120, R188 ;  /* 0x000000785c6c723c */ /* 0x040fe200000418bc */
[----:B------:R3:W-:Y:S04]  /*10c40*/  STL [R1+0x8], R0 ;  /* 0x0000080001007387 */ /* 0x0007e80000100800 */
[----:B------:R3:W-:Y:S01]  /*10c50*/  STL [R1], R2 ;  /* 0x0000000201007387 */ /* 0x0007e20000100800 */
[C---:B------:R-:W-:Y:S06]  /*10c60*/  HMMA.16816.F32.BF16 R116, R92.reuse, R122, R204 ;  /* 0x0000007a5c74723c */ /* 0x040fec00000418cc */
[C---:B------:R-:W-:Y:S06]  /*10c70*/  HMMA.16816.F32.BF16 R124, R92.reuse, R132, R184 ;  /* 0x000000845c7c723c */ /* 0x040fec00000418b8 */
[C---:B------:R-:W-:Y:S06]  /*10c80*/  HMMA.16816.F32.BF16 R136, R92.reuse, R134, R180 ;  /* 0x000000865c88723c */ /* 0x040fec00000418b4 */
[C---:B------:R-:W-:Y:S06]  /*10c90*/  HMMA.16816.F32.BF16 R152, R92.reuse, R150, R152 ;  /* 0x000000965c98723c */ /* 0x040fec0000041898 */
[C---:B--2---:R-:W-:Y:S06]  /*10ca0*/  HMMA.16816.F32.BF16 R156, R92.reuse, R164, R156 ;  /* 0x000000a45c9c723c */ /* 0x044fec000004189c */
[C---:B------:R-:W-:Y:S06]  /*10cb0*/  HMMA.16816.F32.BF16 R168, R92.reuse, R166, R168 ;  /* 0x000000a65ca8723c */ /* 0x040fec00000418a8 */
[C---:B-1----:R-:W-:Y:S06]  /*10cc0*/  HMMA.16816.F32.BF16 R72, R92.reuse, R80, R72 ;  /* 0x000000505c48723c */ /* 0x042fec0000041848 */
        /* <DEDUP_REMOVED lines=11> */
[----:B---3--:R-:W-:-:S15]  /*10d80*/  HMMA.16816.F32.BF16 R96, R96, R6, R20 ;  /* 0x000000066060723c */ /* 0x008fde0000041814 */
[----:B------:R-:W-:-:S09]  /*10d90*/  NOP ;  /* 0x0000000000007918 */ /* 0x000fd20000000000 */
.L_x_836:
[----:B------:R-:W-:-:S06]  /*10da0*/  UISETP.GT.AND UP0, UPT, UR24, UR15, UPT ;  /* 0x0000000f1800728c */ /* 0x000fcc000bf04270 */
[----:B------:R-:W-:-:S13]  /*10db0*/  PLOP3.LUT P0, PT, PT, PT, UP0, 0x80, 0x0 ;  /* 0x000000000000781c */ /* 0x000fda0003f0f008 */
[----:B------:R-:W-:Y:S05]  /*10dc0*/  @!P0 BRA `(.L_x_839) ;  /* 0x00000048000c8947 */ /* 0x000fea0003800000 */
[----:B------:R-:W2:Y:S01]  /*10dd0*/  LDL.LU.64 R6, [R1+0x28] ;  /* 0x0000280001067983 */ /* 0x000ea20000300a00 */
        /* <DEDUP_REMOVED lines=8> */
[----:B------:R-:W-:Y:S01]  /*10e60*/  ULDC UR4, c[0x0][0x2ec] ;  /* 0x0000bb0000047ab9 */ /* 0x000fe20000000800 */
[----:B------:R-:W-:Y:S01]  /*10e70*/  ULDC.64 UR6, c[0x0][0x218] ;  /* 0x0000860000067ab9 */ /* 0x000fe20000000a00 */
[----:B------:R-:W-:Y:S01]  /*10e80*/  ULDC.64 UR10, c[0x0][0x220] ;  /* 0x00008800000a7ab9 */ /* 0x000fe20000000a00 */
[----:B------:R-:W-:Y:S01]  /*10e90*/  ULDC.64 UR8, c[0x0][0x248] ;  /* 0x0000920000087ab9 */ /* 0x000fe20000000a00 */
[----:B--2---:R-:W-:-:S05]  /*10ea0*/  IMAD.MOV.U32 R5, RZ, RZ, R7 ;  /* 0x000000ffff057224 */ /* 0x004fca00078e0007 */
[----:B------:R1:W-:Y:S01]  /*10eb0*/  STL.64 [R1+0x10], R4 ;  /* 0x0000100401007387 */ /* 0x0003e20000100a00 */
[----:B------:R-:W-:Y:S05]  /*10ec0*/  BRA `(.L_x_840) ;  /* 0x0000000000707947 */ /* 0x000fea0003800000 */
.L_x_842:
        /* <DEDUP_REMOVED lines=28> */
.L_x_840:
        /* <DEDUP_REMOVED lines=13> */
[----:B------:R-:W-:Y:S02]  /*11160*/  LEA.HI.X R5, R6, UR11, R0, 0x1, P0 ;  /* 0x0000000b06057c11 */ /* 0x000fe400080f0c00 */
        /* <DEDUP_REMOVED lines=10> */
[----:B------:R-:W-:Y:S07]  /*11210*/  LOP3.LUT R2, R2, 0x6, RZ, 0xc0, !PT ;  /* 0x0000000602027812 */ /* 0x000fee00078ec0ff */
[----:B------:R-:W-:Y:S08]  /*11220*/  LDGSTS.E.BYPASS.LTC128B.128 [R238+0xa800], desc[UR18][R6.64+0x40] ;  /* 0x0a80004006ee7fae */ /* 0x000ff0000b901d52 */
[----:B------:R1:W-:Y:S08]  /*11230*/  LDGSTS.E.BYPASS.LTC128B.128 [R238+0xb800], desc[UR18][R6.64+0x80] ;  /* 0x0b80008006ee7fae */ /* 0x0003f0000b901d52 */
[----:B------:R-:W-:Y:S08]  /*11240*/  LDSM.16.M88.4 R64, [R228] ;  /* 0x00000000e440783b */ /* 0x000ff00000000200 */
[----:B-----5:R-:W1:Y:S08]  /*11250*/  LDSM.16.M88.4 R16, [R225+0x6000] ;  /* 0x00600000e110783b */ /* 0x020e700000000200 */
[----:B------:R-:W2:Y:S08]  /*11260*/  LDSM.16.M88.4 R60, [R228+0x1000] ;  /* 0x00100000e43c783b */ /* 0x000eb00000000200 */
[----:B------:R-:W3:Y:S08]  /*11270*/  LDSM.16.M88.4 R32, [R225+0x6400] ;  /* 0x00640000e120783b */ /* 0x000ef00000000200 */
[----:B------:R-:W0:Y:S08]  /*11280*/  LDGDEPBAR ;  /* 0x00000000000079af */ /* 0x000e300000000000 */
[----:B------:R-:W4:Y:S08]  /*11290*/  LDSM.16.M88.4 R48, [R225+0x6800] ;  /* 0x00680000e130783b */ /* 0x000f300000000200 */
[----:B------:R-:W4:Y:S01]  /*112a0*/  LDSM.16.M88.4 R172, [R225+0x6c00] ;  /* 0x006c0000e1ac783b */ /* 0x000f220000000200 */
        /* <DEDUP_REMOVED lines=21> */
[-C--:B------:R-:W-:Y:S03]  /*11400*/  HMMA.16816.F32.BF16 R52, R64, R172.reuse, RZ ;  /* 0x000000ac4034723c */ /* 0x080fe600000418ff */
[----:B------:R-:W-:Y:S03]  /*11410*/  LDSM.16.M88.4 R212, [R225+0x7c00] ;  /* 0x007c0000e1d4783b */ /* 0x000fe60000000200 */
[C---:B------:R-:W-:Y:S05]  /*11420*/  HMMA.16816.F32.BF16 R56, R60.reuse, R172, RZ ;  /* 0x000000ac3c38723c */ /* 0x040fea00000418ff */
[----:B------:R-:W-:Y:S01]  /*11430*/  LDSM.16.M88.4 R216, [R229+0x4000] ;  /* 0x00400000e5d8783b */ /* 0x000fe20000000200 */
[-C--:B------:R-:W-:Y:S06]  /*11440*/  HMMA.16816.F32.BF16 R60, R60, R174.reuse, RZ ;  /* 0x000000ae3c3c723c */ /* 0x080fec00000418ff */
[----:B------:R-:W-:Y:S01]  /*11450*/  HMMA.16816.F32.BF16 R64, R64, R174, RZ ;  /* 0x000000ae4040723c */ /* 0x000fe200000418ff */
[----:B------:R-:W4:Y:S05]  /*11460*/  LDSM.16.M88.4 R172, [R225+0x7400] ;  /* 0x00740000e1ac783b */ /* 0x000f2a0000000200 */
        /* <DEDUP_REMOVED lines=86> */
[----:B------:R-:W1:Y:S01]  /*119d0*/  MUFU.TANH R105, R4 ;  /* 0x0000000400697308 */ /* 0x000e620000002400 */
[----:B------:R-:W-:Y:S01]  /*119e0*/  FMUL.FTZ R0, R7, UR12 ;  /* 0x0000000c07007c20 */ /* 0x000fe20008410000 */
[----:B------:R-:W-:Y:S01]  /*119f0*/  FMUL.FTZ R8, R8, UR12 ;  /* 0x0000000c08087c20 */ /* 0x000fe20008410000 */
[----:B------:R-:W-:Y:S01]  /*11a00*/  FMUL.FTZ R9, R9, UR12 ;  /* 0x0000000c09097c20 */ /* 0x000fe20008410000 */
[----:B------:R-:W-:Y:S01]  /*11a10*/  FMUL.FTZ R10, R10, UR12 ;  /* 0x0000000c0a0a7c20 */ /* 0x000fe20008410000 */
[----:B------:R-:W-:Y:S05]  /*11a20*/  FMUL.FTZ R11, R11, UR12 ;  /* 0x0000000c0b0b7c20 */ /* 0x000fea0008410000 */
[----:B------:R-:W2:Y:S01]  /*11a30*/  MUFU.TANH R104, R6 ;  /* 0x0000000600687308 */ /* 0x000ea20000002400 */
        /* <DEDUP_REMOVED lines=9> */
[----:B------:R4:W-:Y:S10]  /*11ad0*/  MUFU.TANH R101, R0 ;  /* 0x0000000000657308 */ /* 0x0009f40000002400 */
[----:B------:R1:W-:Y:S01]  /*11ae0*/  MUFU.TANH R180, R17 ;  /* 0x0000001100b47308 */ /* 0x0003e20000002400 */
[----:B---3--:R-:W3:Y:S09]  /*11af0*/  LDSM.16.M88.4 R4, [R227+0x8400] ;  /* 0x00840000e304783b */ /* 0x008ef20000000200 */
[----:B------:R-:W-:Y:S01]  /*11b00*/  MUFU.TANH R182, R8 ;  /* 0x0000000800b67308 */ /* 0x000fe20000002400 */
[----:B----4-:R-:W-:Y:S04]  /*11b10*/  IMAD.U32 R0, RZ, RZ, UR13 ;  /* 0x0000000dff007e24 */ /* 0x010fe8000f8e00ff */
[----:B------:R-:W-:Y:S05]  /*11b20*/  IMAD R0, R0, 0x40, R2 ;  /* 0x0000004000007824 */ /* 0x000fea00078e0202 */
[----:B------:R-:W-:Y:S01]  /*11b30*/  MUFU.TANH R184, R9 ;  /* 0x0000000900b87308 */ /* 0x000fe20000002400 */
[C---:B------:R-:W-:Y:S01]  /*11b40*/  VIADD R2, R0.reuse, 0x1 ;  /* 0x0000000100027836 */ /* 0x040fe20000000000 */
[CC--:B------:R-:W-:Y:S02]  /*11b50*/  ISETP.GE.AND P5, PT, R0.reuse, R232.reuse, PT ;  /* 0x000000e80000720c */ /* 0x0c0fe40003fa6270 */
[C---:B------:R-:W-:Y:S02]  /*11b60*/  ISETP.GE.AND P3, PT, R0.reuse, R231, PT ;  /* 0x000000e70000720c */ /* 0x040fe40003f66270 */
[----:B------:R-:W-:Y:S02]  /*11b70*/  ISETP.GE.OR P5, PT, R0, R237, !P5 ;  /* 0x000000ed0000720c */ /* 0x000fe40006fa6670 */
[C---:B------:R-:W-:Y:S02]  /*11b80*/  ISETP.GE.AND P4, PT, R2.reuse, R232, PT ;  /* 0x000000e80200720c */ /* 0x040fe40003f86270 */
[----:B------:R-:W-:Y:S01]  /*11b90*/  MUFU.TANH R183, R10 ;  /* 0x0000000a00b77308 */ /* 0x000fe20000002400 */
[----:B-1----:R-:W-:Y:S02]  /*11ba0*/  FSEL R17, R105, -INF , !P5 ;  /* 0xff80000069117808 */ /* 0x002fe40006800000 */
[C---:B------:R-:W-:Y:S02]  /*11bb0*/  ISETP.GE.AND P2, PT, R2.reuse, R231, PT ;  /* 0x000000e70200720c */ /* 0x040fe40003f46270 */
[C---:B------:R-:W-:Y:S02]  /*11bc0*/  ISETP.GE.AND P1, PT, R2.reuse, R233, PT ;  /* 0x000000e90200720c */ /* 0x040fe40003f26270 */
[C---:B------:R-:W-:Y:S03]  /*11bd0*/  ISETP.GE.AND P6, PT, R2.reuse, R230, PT ;  /* 0x000000e60200720c */ /* 0x040fe60003fc6270 */
[----:B------:R1:W-:Y:S01]  /*11be0*/  MUFU.TANH R177, R11 ;  /* 0x0000000b00b17308 */ /* 0x0003e20000002400 */
[C---:B------:R-:W-:Y:S02]  /*11bf0*/  ISETP.GE.OR P4, PT, R2.reuse, R237, !P4 ;  /* 0x000000ed0200720c */ /* 0x040fe40006786670 */
[C---:B------:R-:W-:Y:S02]  /*11c00*/  ISETP.GE.OR P2, PT, R2.reuse, R236, !P2 ;  /* 0x000000ec0200720c */ /* 0x040fe40005746670 */
[C---:B------:R-:W-:Y:S02]  /*11c10*/  ISETP.GE.OR P1, PT, R2.reuse, R235, !P1 ;  /* 0x000000eb0200720c */ /* 0x040fe40004f26670 */
[----:B------:R-:W-:Y:S01]  /*11c20*/  ISETP.GE.OR P6, PT, R2, R234, !P6 ;  /* 0x000000ea0200720c */ /* 0x000fe200077c6670 */
[-C--:B---3--:R-:W-:Y:S02]  /*11c30*/  HMMA.16816.F32.BF16 R20, R216, R4.reuse, R20 ;  /* 0x00000004d814723c */ /* 0x088fe40000041814 */
[----:B------:R-:W-:Y:S01]  /*11c40*/  MUFU.TANH R12, R12 ;  /* 0x0000000c000c7308 */ /* 0x000fe20000002400 */
[C---:B------:R-:W-:Y:S01]  /*11c50*/  ISETP.GE.OR P3, PT, R0.reuse, R236, !P3 ;  /* 0x000000ec0000720c */ /* 0x040fe20005f66670 */
[C---:B------:R-:W-:Y:S01]  /*11c60*/  VIADD R2, R0.reuse, 0x8 ;  /* 0x0000000800027836 */ /* 0x040fe20000000000 */
[-C--:B------:R-:W-:Y:S01]  /*11c70*/  ISETP.GE.AND P0, PT, R0, R233.reuse, PT ;  /* 0x000000e90000720c */ /* 0x080fe20003f06270 */
[C---:B------:R-:W-:Y:S01]  /*11c80*/  HMMA.16816.F32.BF16 R24, R172.reuse, R4, R24 ;  /* 0x00000004ac18723c */ /* 0x040fe20000041818 */
[----:B-1----:R-:W1:Y:S03]  /*11c90*/  LDSM.16.M88.4 R8, [R227+0x8800] ;  /* 0x00880000e308783b */ /* 0x002e660000000200 */
[----:B------:R-:W-:Y:S02]  /*11ca0*/  ISETP.GE.AND P5, PT, R2, R233, PT ;  /* 0x000000e90200720c */ /* 0x000fe40003fa6270 */
[----:B------:R-:W-:Y:S01]  /*11cb0*/  MUFU.TANH R176, R13 ;  /* 0x0000000d00b07308 */ /* 0x000fe20000002400 */
[-C--:B------:R-:W-:Y:S01]  /*11cc0*/  ISETP.GE.OR P0, PT, R0, R235.reuse, !P0 ;  /* 0x000000eb0000720c */ /* 0x080fe20004706670 */
[-C--:B------:R-:W-:Y:S03]  /*11cd0*/  HMMA.16816.F32.BF16 R28, R172, R6.reuse, R28 ;  /* 0x00000006ac1c723c */ /* 0x080fe6000004181c */
[----:B------:R-:W-:Y:S01]  /*11ce0*/  ISETP.GE.OR P5, PT, R2, R235, !P5 ;  /* 0x000000eb0200720c */ /* 0x000fe20006fa6670 */
[----:B------:R-:W-:Y:S02]  /*11cf0*/  VIADD R4, R0, 0x10 ;  /* 0x0000001000047836 */ /* 0x000fe40000000000 */
[C---:B------:R-:W-:Y:S02]  /*11d00*/  HMMA.16816.F32.BF16 R32, R216.reuse, R6, R32 ;  /* 0x00000006d820723c */ /* 0x040fe40000041820 */
[----:B------:R-:W3:Y:S03]  /*11d10*/  MUFU.TANH R103, R14 ;  /* 0x0000000e00677308 */ /* 0x000ee60000002400 */
[----:B------:R-:W-:Y:S01]  /*11d20*/  FMUL.FTZ R20, R20, UR12 ;  /* 0x0000000c14147c20 */ /* 0x000fe20008410000 */
[----:B------:R-:W-:Y:S01]  /*11d30*/  FMUL.FTZ R22, R22, UR12 ;  /* 0x0000000c16167c20 */ /* 0x000fe20008410000 */
[----:B------:R-:W-:Y:S01]  /*11d40*/  FMUL.FTZ R23, R23, UR12 ;  /* 0x0000000c17177c20 */ /* 0x000fe20008410000 */
[----:B------:R-:W-:Y:S04]  /*11d50*/  FMUL.FTZ R21, R21, UR12 ;  /* 0x0000000c15157c20 */ /* 0x000fe80008410000 */
[----:B------:R2:W-:Y:S01]  /*11d60*/  MUFU.TANH R5, R20 ;  /* 0x0000001400057308 */ /* 0x0005e20000002400 */
[----:B------:R-:W-:Y:S01]  /*11d70*/  FMUL.FTZ R27, R27, UR12 ;  /* 0x0000000c1b1b7c20 */ /* 0x000fe20008410000 */
[----:B------:R-:W-:Y:S01]  /*11d80*/  FMUL.FTZ R26, R26, UR12 ;  /* 0x0000000c1a1a7c20 */ /* 0x000fe20008410000 */
[----:B------:R-:W-:Y:S01]  /*11d90*/  FMUL.FTZ R25, R25, UR12 ;  /* 0x0000000c19197c20 */ /* 0x000fe20008410000 */
[----:B------:R-:W-:Y:S06]  /*11da0*/  FMUL.FTZ R24, R24, UR12 ;  /* 0x0000000c18187c20 */ /* 0x000fec0008410000 */
[----:B------:R-:W-:Y:S01]  /*11db0*/  MUFU.TANH R15, R15 ;  /* 0x0000000f000f7308 */ /* 0x000fe20000002400 */
[----:B------:R-:W-:Y:S01]  /*11dc0*/  FMUL.FTZ R31, R31, UR12 ;  /* 0x0000000c1f1f7c20 */ /* 0x000fe20008410000 */
[----:B------:R-:W-:Y:S01]  /*11dd0*/  FMUL.FTZ R28, R28, UR12 ;  /* 0x0000000c1c1c7c20 */ /* 0x000fe20008410000 */
[----:B------:R-:W-:Y:S01]  /*11de0*/  FMUL.FTZ R30, R30, UR12 ;  /* 0x0000000c1e1e7c20 */ /* 0x000fe20008410000 */
[----:B------:R-:W-:Y:S01]  /*11df0*/  FMUL.FTZ R29, R29, UR12 ;  /* 0x0000000c1d1d7c20 */ /* 0x000fe20008410000 */
[----:B------:R-:W-:Y:S05]  /*11e00*/  FMUL.FTZ R32, R32, UR12 ;  /* 0x0000000c20207c20 */ /* 0x000fea0008410000 */
[----:B------:R-:W4:Y:S01]  /*11e10*/  MUFU.TANH R16, R16 ;  /* 0x0000001000107308 */ /* 0x000f220000002400 */
[----:B--2---:R-:W-:Y:S01]  /*11e20*/  FSEL R20, R104, -INF , !P3 ;  /* 0xff80000068147808 */ /* 0x004fe20005800000 */
[----:B------:R-:W-:Y:S01]  /*11e30*/  FMUL.FTZ R33, R33, UR12 ;  /* 0x0000000c21217c20 */ /* 0x000fe20008410000 */
[----:B------:R-:W-:Y:S01]  /*11e40*/  ISETP.GE.AND P3, PT, R2, R230, PT ;  /* 0x000000e60200720c */ /* 0x000fe20003f66270 */
[----:B------:R-:W-:Y:S01]  /*11e50*/  FMUL.FTZ R34, R34, UR12 ;  /* 0x0000000c22227c20 */ /* 0x000fe20008410000 */
[-C--:B-1----:R-:W-:Y:S03]  /*11e60*/  HMMA.16816.F32.BF16 R36, R216, R8.reuse, R36 ;  /* 0x00000008d824723c */ /* 0x082fe60000041824 */
[----:B------:R-:W-:Y:S02]  /*11e70*/  ISETP.GE.OR P3, PT, R2, R234, !P3 ;  /* 0x000000ea0200720c */ /* 0x000fe40005f66670 */
[----:B------:R3:W-:Y:S01]  /*11e80*/  MUFU.TANH R13, R28 ;  /* 0x0000001c000d7308 */ /* 0x0007e20000002400 */
[----:B------:R-:W-:Y:S01]  /*11e90*/  FMUL.FTZ R35, R35, UR12 ;  /* 0x0000000c23237c20 */ /* 0x000fe20008410000 */
[C---:B------:R-:W-:Y:S08]  /*11ea0*/  HMMA.16816.F32.BF16 R40, R172.reuse, R8, R40 ;  /* 0x00000008ac28723c */ /* 0x040ff00000041828 */
[----:B------:R-:W-:Y:S01]  /*11eb0*/  MUFU.TANH R14, R30 ;  /* 0x0000001e000e7308 */ /* 0x000fe20000002400 */
[-C--:B------:R-:W-:Y:S06]  /*11ec0*/  HMMA.16816.F32.BF16 R44, R172, R10.reuse, R44 ;  /* 0x0000000aac2c723c */ /* 0x080fec000004182c */
[C---:B------:R-:W-:Y:S03]  /*11ed0*/  HMMA.16816.F32.BF16 R48, R216.reuse, R10, R48 ;  /* 0x0000000ad830723c */ /* 0x040fe60000041830 */
[----:B------:R1:W2:Y:S02]  /*11ee0*/  MUFU.TANH R105, R26 ;  /* 0x0000001a00697308 */ /* 0x0002a40000002400 */
[----:B---3--:R-:W-:Y:S01]  /*11ef0*/  FSEL R28, R103, -INF , !P3 ;  /* 0xff800000671c7808 */ /* 0x008fe20005800000 */
[----:B------:R-:W-:Y:S01]  /*11f00*/  FMUL.FTZ R36, R36, UR12 ;  /* 0x0000000c24247c20 */ /* 0x000fe20008410000 */
[----:B------:R-:W-:Y:S01]  /*11f10*/  ISETP.GE.AND P3, PT, R4, R231, PT ;  /* 0x000000e70400720c */ /* 0x000fe20003f66270 */
[----:B------:R-:W-:Y:S05]  /*11f20*/  FMUL.FTZ R38, R38, UR12 ;  /* 0x0000000c26267c20 */ /* 0x000fea0008410000 */
[----:B------:R-:W3:Y:S01]  /*11f30*/  MUFU.TANH R181, R18 ;  /* 0x0000001200b57308 */ /* 0x000ee20000002400 */
[----:B------:R-:W-:Y:S01]  /*11f40*/  ISETP.GE.OR P3, PT, R4, R236, !P3 ;  /* 0x000000ec0400720c */ /* 0x000fe20005f66670 */
[----:B------:R-:W-:Y:S01]  /*11f50*/  FMUL.FTZ R37, R37, UR12 ;  /* 0x0000000c25257c20 */ /* 0x000fe20008410000 */
[----:B------:R-:W-:Y:S01]  /*11f60*/  FMUL.FTZ R39, R39, UR12 ;  /* 0x0000000c27277c20 */ /* 0x000fe20008410000 */
[----:B------:R-:W-:Y:S01]  /*11f70*/  FMUL.FTZ R40, R40, UR12 ;  /* 0x0000000c28287c20 */ /* 0x000fe20008410000 */
[----:B------:R-:W-:Y:S01]  /*11f80*/  FMUL.FTZ R41, R41, UR12 ;  /* 0x0000000c29297c20 */ /* 0x000fe20008410000 */
[----:B------:R-:W-:Y:S04]  /*11f90*/  FMUL.FTZ R42, R42, UR12 ;  /* 0x0000000c2a2a7c20 */ /* 0x000fe80008410000 */
[----:B------:R-:W3:Y:S01]  /*11fa0*/  MUFU.TANH R18, R19 ;  /* 0x0000001300127308 */ /* 0x000ee20000002400 */
[----:B-1----:R-:W-:Y:S01]  /*11fb0*/  FSEL R26, R12, -INF , !P5 ;  /* 0xff8000000c1a7808 */ /* 0x002fe20006800000 */
[----:B------:R-:W-:Y:S01]  /*11fc0*/  FMUL.FTZ R44, R44, UR12 ;  /* 0x0000000c2c2c7c20 */ /* 0x000fe20008410000 */
[----:B------:R-:W-:Y:S01]  /*11fd0*/  FMUL.FTZ R45, R45, UR12 ;  /* 0x0000000c2d2d7c20 */ /* 0x000fe20008410000 */
[----:B------:R-:W-:Y:S06]  /*11fe0*/  FMUL.FTZ R48, R48, UR12 ;  /* 0x0000000c30307c20 */ /* 0x000fec0008410000 */
[----:B------:R-:W-:Y:S01]  /*11ff0*/  MUFU.TANH R12, R31 ;  /* 0x0000001f000c7308 */ /* 0x000fe20000002400 */
[----:B------:R-:W-:Y:S01]  /*12000*/  FMUL.FTZ R50, R50, UR12 ;  /* 0x0000000c32327c20 */ /* 0x000fe20008410000 */
[----:B------:R-:W-:Y:S08]  /*12010*/  FMUL.FTZ R49, R49, UR12 ;  /* 0x0000000c31317c20 */ /* 0x000ff00008410000 */
[----:B------:R1:W3:Y:S10]  /*12020*/  MUFU.TANH R178, R22 ;  /* 0x0000001600b27308 */ /* 0x0002f40000002400 */
[----:B------:R4:W-:Y:S10]  /*12030*/  MUFU.TANH R190, R25 ;  /* 0x0000001900be7308 */ /* 0x0009f40000002400 */
[----:B------:R-:W-:Y:S01]  /*12040*/  MUFU.TANH R187, R23 ;  /* 0x0000001700bb7308 */ /* 0x000fe20000002400 */
[----:B-1----:R-:W-:Y:S02]  /*12050*/  FSEL R22, R102, -INF , !P4 ;  /* 0xff80000066167808 */ /* 0x002fe40006000000 */
[C---:B------:R-:W-:Y:S04]  /*12060*/  ISETP.GE.AND P4, PT, R2.reuse, R232, PT ;  /* 0x000000e80200720c */ /* 0x040fe80003f86270 */
[----:B------:R-:W-:Y:S03]  /*12070*/  ISETP.GE.OR P4, PT, R2, R237, !P4 ;  /* 0x000000ed0200720c */ /* 0x000fe60006786670 */
[----:B------:R-:W-:Y:S01]  /*12080*/  MUFU.TANH R102, R27 ;  /* 0x0000001b00667308 */ /* 0x000fe20000002400 */
[----:B----4-:R-:W-:Y:S02]  /*12090*/  FSEL R25, R184, -INF , !P1 ;  /* 0xff800000b8197808 */ /* 0x010fe40004800000 */
[----:B------:R-:W-:Y:S02]  /*120a0*/  FSEL R19, R16, -INF , !P4 ;  /* 0xff80000010137808 */ /* 0x000fe40006000000 */
[C---:B------:R-:W-:Y:S05]  /*120b0*/  ISETP.GE.AND P4, PT, R4.reuse, R230, PT ;  /* 0x000000e60400720c */ /* 0x040fea0003f86270 */
[----:B------:R1:W-:Y:S01]  /*120c0*/  MUFU.TANH R191, R24 ;  /* 0x0000001800bf7308 */ /* 0x0003e20000002400 */
[----:B------:R-:W-:Y:S04]  /*120d0*/  ISETP.GE.OR P4, PT, R4, R234, !P4 ;  /* 0x000000ea0400720c */ /* 0x000fe80006786670 */
[----:B--2---:R-:W-:Y:S05]  /*120e0*/  FSEL R198, R105, -INF , !P4 ;  /* 0xff80000069c67808 */ /* 0x004fea0006000000 */
[----:B------:R2:W4:Y:S10]  /*120f0*/  MUFU.TANH R179, R21 ;  /* 0x0000001500b37308 */ /* 0x0005340000002400 */
[----:B------:R-:W-:Y:S01]  /*12100*/  MUFU.TANH R186, R32 ;  /* 0x0000002000ba7308 */ /* 0x000fe20000002400 */
[----:B-1----:R-:W-:Y:S02]  /*12110*/  FSEL R24, R101, -INF , !P2 ;  /* 0xff80000065187808 */ /* 0x002fe40005000000 */
[C---:B------:R-:W-:Y:S04]  /*12120*/  ISETP.GE.AND P2, PT, R2.reuse, R231, PT ;  /* 0x000000e70200720c */ /* 0x040fe80003f46270 */
[----:B------:R-:W-:Y:S01]  /*12130*/  ISETP.GE.OR P2, PT, R2, R236, !P2 ;  /* 0x000000ec0200720c */ /* 0x000fe20005746670 */
[----:B------:R-:W-:Y:S01]  /*12140*/  VIADD R2, R0, 0x9 ;  /* 0x0000000900027836 */ /* 0x000fe20000000000 */
[----:B--2---:R-:W-:Y:S01]  /*12150*/  FSEL R21, R182, -INF , !P0 ;  /* 0xff800000b6157808 */ /* 0x004fe20004000000 */
[----:B------:R1:W2:Y:S01]  /*12160*/  MUFU.TANH R101, R29 ;  /* 0x0000001d00657308 */ /* 0x0002a20000002400 */
[----:B------:R-:W-:Y:S02]  /*12170*/  ISETP.GE.AND P0, PT, R0, R230, PT ;  /* 0x000000e60000720c */ /* 0x000fe40003f06270 */
[----:B------:R-:W-:Y:S02]  /*12180*/  ISETP.GE.AND P1, PT, R2, R233, PT ;  /* 0x000000e90200720c */ /* 0x000fe40003f26270 */
[----:B------:R-:W-:Y:S02]  /*12190*/  ISETP.GE.OR P0, PT, R0, R234, !P0 ;  /* 0x000000ea0000720c */ /* 0x000fe40004706670 */
[C---:B------:R-:W-:Y:S03]  /*121a0*/  ISETP.GE.OR P1, PT, R2.reuse, R235, !P1 ;  /* 0x000000eb0200720c */ /* 0x040fe60004f26670 */
[----:B------:R4:W-:Y:S01]  /*121b0*/  MUFU.TANH R185, R33 ;  /* 0x0000002100b97308 */ /* 0x0009e20000002400 */
[----:B------:R-:W-:Y:S02]  /*121c0*/  FSEL R23, R183, -INF , !P0 ;  /* 0xff800000b7177808 */ /* 0x000fe40004000000 */
[----:B------:R-:W-:Y:S02]  /*121d0*/  ISETP.GE.AND P0, PT, R2, R230, PT ;  /* 0x000000e60200720c */ /* 0x000fe40003f06270 */
[----:B------:R-:W-:Y:S02]  /*121e0*/  FSEL R27, R176, -INF , !P1 ;  /* 0xff800000b01b7808 */ /* 0x000fe40004800000 */
[----:B------:R-:W-:Y:S03]  /*121f0*/  ISETP.GE.OR P0, PT, R2, R234, !P0 ;  /* 0x000000ea0200720c */ /* 0x000fe60004706670 */
[----:B------:R-:W2:Y:S01]  /*12200*/  MUFU.TANH R34, R34 ;  /* 0x0000002200227308 */ /* 0x000ea20000002400 */
[CC--:B------:R-:W-:Y:S02]  /*12210*/  ISETP.GE.AND P1, PT, R4.reuse, R232.reuse, PT ;  /* 0x000000e80400720c */ /* 0x0c0fe40003f26270 */
[----:B------:R-:W-:Y:S02]  /*12220*/  FSEL R30, R15, -INF , !P0 ;  /* 0xff8000000f1e7808 */ /* 0x000fe40004000000 */
[C---:B------:R-:W-:Y:S02]  /*12230*/  ISETP.GE.AND P0, PT, R4.reuse, R233, PT ;  /* 0x000000e90400720c */ /* 0x040fe40003f06270 */
[C---:B------:R-:W-:Y:S03]  /*12240*/  ISETP.GE.OR P1, PT, R4.reuse, R237, !P1 ;  /* 0x000000ed0400720c */ /* 0x040fe60004f26670 */
[----:B------:R-:W2:Y:S01]  /*12250*/  MUFU.TANH R35, R35 ;  /* 0x0000002300237308 */ /* 0x000ea20000002400 */
[----:B------:R-:W-:Y:S02]  /*12260*/  ISETP.GE.OR P0, PT, R4, R235, !P0 ;  /* 0x000000eb0400720c */ /* 0x000fe40004706670 */
[----:B------:R-:W-:Y:S02]  /*12270*/  FSEL R31, R5, -INF , !P1 ;  /* 0xff800000051f7808 */ /* 0x000fe40004800000 */
[----:B-1----:R-:W-:Y:S01]  /*12280*/  FSEL R29, R177, -INF , !P6 ;  /* 0xff800000b11d7808 */ /* 0x002fe20007000000 */
[----:B------:R-:W1:Y:S01]  /*12290*/  LDSM.16.M88.4 R4, [R227+0x8c00] ;  /* 0x008c0000e304783b */ /* 0x000e620000000200 */
[C---:B------:R-:W-:Y:S01]  /*122a0*/  ISETP.GE.AND P6, PT, R2.reuse, R232, PT ;  /* 0x000000e80200720c */ /* 0x040fe20003fc6270 */
[----:B------:R-:W-:Y:S04]  /*122b0*/  DEPBAR.LE SB0, 0x0 ;  /* 0x000080000000791a */ /* 0x000fe80000000000 */
[C---:B------:R-:W-:Y:S01]  /*122c0*/  ISETP.GE.AND P5, PT, R2.reuse, R231, PT ;  /* 0x000000e70200720c */ /* 0x040fe20003fa6270 */
[----:B------:R-:W2:Y:S01]  /*122d0*/  MUFU.TANH R36, R36 ;  /* 0x0000002400247308 */ /* 0x000ea20000002400 */
[C---:B------:R-:W-:Y:S01]  /*122e0*/  ISETP.GE.OR P6, PT, R2.reuse, R237, !P6 ;  /* 0x000000ed0200720c */ /* 0x040fe200077c6670 */
[----:B------:R-:W-:Y:S01]  /*122f0*/  BAR.SYNC.DEFER_BLOCKING 0x0 ;  /* 0x0000000000007b1d */ /* 0x000fe20000010000 */
[----:B------:R-:W-:Y:S01]  /*12300*/  ISETP.GE.OR P5, PT, R2, R236, !P5 ;  /* 0x000000ec0200720c */ /* 0x000fe20006fa6670 */
[----:B------:R-:W-:Y:S01]  /*12310*/  VIADD R2, R0, 0x11 ;  /* 0x0000001100027836 */ /* 0x000fe20000000000 */
[----:B---3--:R-:W-:Y:S02]  /*12320*/  FSEL R16, R181, -INF , !P2 ;  /* 0xff800000b5107808 */ /* 0x008fe40005000000 */
        /* <DEDUP_REMOVED lines=11> */
[----:B----4-:R-:W-:Y:S01]  /*123e0*/  FSEL R33, R178, -INF , !P3 ;  /* 0xff800000b2217808 */ /* 0x010fe20005800000 */
[----:B------:R-:W3:Y:S01]  /*123f0*/  MUFU.TANH R38, R38 ;  /* 0x0000002600267308 */ /* 0x000ee20000002400 */
[----:B------:R-:W-:Y:S02]  /*12400*/  FSEL R32, R179, -INF , !P2 ;  /* 0xff800000b3207808 */ /* 0x000fe40005000000 */
[----:B------:R-:W-:Y:S02]  /*12410*/  FSEL R187, R187, -INF , !P6 ;  /* 0xff800000bbbb7808 */ /* 0x000fe40007000000 */
[----:B------:R-:W-:Y:S01]  /*12420*/  FSEL R191, R191, -INF , !P0 ;  /* 0xff800000bfbf7808 */ /* 0x000fe20004000000 */
[-C--:B-1----:R-:W-:Y:S04]  /*12430*/  HMMA.16816.F32.BF16 R52, R216, R4.reuse, R52 ;  /* 0x00000004d834723c */ /* 0x082fe80000041834 */
[----:B------:R-:W-:Y:S01]  /*12440*/  MUFU.TANH R44, R44 ;  /* 0x0000002c002c7308 */ /* 0x000fe20000002400 */
[C---:B------:R-:W-:Y:S01]  /*12450*/  ISETP.GE.AND P3, PT, R2.reuse, R233, PT ;  /* 0x000000e90200720c */ /* 0x040fe20003f66270 */
[C---:B------:R-:W-:Y:S04]  /*12460*/  HMMA.16816.F32.BF16 R56, R172.reuse, R4, R56 ;  /* 0x00000004ac38723c */ /* 0x040fe80000041838 */
[C---:B------:R-:W-:Y:S04]  /*12470*/  ISETP.GE.AND P2, PT, R2.reuse, R230, PT ;  /* 0x000000e60200720c */ /* 0x040fe80003f46270 */
[----:B------:R-:W1:Y:S01]  /*12480*/  MUFU.TANH R37, R37 ;  /* 0x0000002500257308 */ /* 0x000e620000002400 */
[C---:B------:R-:W-:Y:S02]  /*12490*/  ISETP.GE.AND P6, PT, R2.reuse, R232, PT ;  /* 0x000000e80200720c */ /* 0x040fe40003fc6270 */
[----:B------:R-:W-:Y:S01]  /*124a0*/  FMUL.FTZ R5, R51, UR12 ;  /* 0x0000000c33057c20 */ /* 0x000fe20008410000 */
[C---:B------:R-:W-:Y:S01]  /*124b0*/  ISETP.GE.AND P0, PT, R2.reuse, R231, PT ;  /* 0x000000e70200720c */ /* 0x040fe20003f06270 */
[-C--:B------:R-:W-:Y:S03]  /*124c0*/  HMMA.16816.F32.BF16 R60, R172, R6.reuse, R60 ;  /* 0x00000006ac3c723c */ /* 0x080fe6000004183c */
[C---:B------:R-:W-:Y:S02]  /*124d0*/  ISETP.GE.OR P3, PT, R2.reuse, R235, !P3 ;  /* 0x000000eb0200720c */ /* 0x040fe40005f66670 */
[----:B------:R-:W4:Y:S01]  /*124e0*/  MUFU.TANH R39, R39 ;  /* 0x0000002700277308 */ /* 0x000f220000002400 */
[----:B------:R-:W-:Y:S01]  /*124f0*/  ISETP.GE.OR P2, PT, R2, R234, !P2 ;  /* 0x000000ea0200720c */ /* 0x000fe20005746670 */
[----:B------:R-:W-:Y:S01]  /*12500*/  VIADD R4, R0, 0x29 ;  /* 0x0000002900047836 */ /* 0x000fe20000000000 */
[C---:B------:R-:W-:Y:S01]  /*12510*/  ISETP.GE.OR P6, PT, R2.reuse, R237, !P6 ;  /* 0x000000ed0200720c */ /* 0x040fe200077c6670 */
[----:B------:R-:W-:Y:S04]  /*12520*/  HMMA.16816.F32.BF16 R64, R216, R6, R64 ;  /* 0x00000006d840723c */ /* 0x000fe80000041840 */
[----:B------:R-:W-:Y:S01]  /*12530*/  ISETP.GE.OR P0, PT, R2, R236, !P0 ;  /* 0x000000ec0200720c */ /* 0x000fe20004706670 */
[----:B------:R-:W-:Y:S01]  /*12540*/  VIADD R2, R0, 0x19 ;  /* 0x0000001900027836 */ /* 0x000fe20000000000 */
[----:B------:R-:W-:Y:S01]  /*12550*/  FSEL R190, R190, -INF , !P5 ;  /* 0xff800000bebe7808 */ /* 0x000fe20006800000 */
[----:B------:R-:W4:Y:S01]  /*12560*/  MUFU.TANH R40, R40 ;  /* 0x0000002800287308 */ /* 0x000f220000002400 */
[----:B------:R-:W-:Y:S02]  /*12570*/  FSEL R199, R102, -INF , !P1 ;  /* 0xff80000066c77808 */ /* 0x000fe40004800000 */
[----:B------:R-:W-:Y:S01]  /*12580*/  ISETP.GE.AND P5, PT, R2, R233, PT ;  /* 0x000000e90200720c */ /* 0x000fe20003fa6270 */
[----:B------:R-:W-:Y:S01]  /*12590*/  FMUL.FTZ R52, R52, UR12 ;  /* 0x0000000c34347c20 */ /* 0x000fe20008410000 */
[----:B------:R-:W-:Y:S01]  /*125a0*/  FSEL R192, R13, -INF , !P3 ;  /* 0xff8000000dc07808 */ /* 0x000fe20005800000 */
[----:B------:R-:W-:Y:S01]  /*125b0*/  FMUL.FTZ R54, R54, UR12 ;  /* 0x0000000c36367c20 */ /* 0x000fe20008410000 */
[C---:B------:R-:W-:Y:S03]  /*125c0*/  ISETP.GE.AND P4, PT, R2.reuse, R230, PT ;  /* 0x000000e60200720c */ /* 0x040fe60003f86270 */
[----:B------:R-:W4:Y:S01]  /*125d0*/  MUFU.TANH R41, R41 ;  /* 0x0000002900297308 */ /* 0x000f220000002400 */
[C---:B------:R-:W-:Y:S01]  /*125e0*/  ISETP.GE.AND P1, PT, R2.reuse, R232, PT ;  /* 0x000000e80200720c */ /* 0x040fe20003f26270 */
[----:B------:R-:W-:Y:S01]  /*125f0*/  FMUL.FTZ R53, R53, UR12 ;  /* 0x0000000c35357c20 */ /* 0x000fe20008410000 */
[C---:B------:R-:W-:Y:S01]  /*12600*/  ISETP.GE.AND P3, PT, R2.reuse, R231, PT ;  /* 0x000000e70200720c */ /* 0x040fe20003f66270 */
[----:B------:R-:W-:Y:S01]  /*12610*/  FMUL.FTZ R55, R55, UR12 ;  /* 0x0000000c37377c20 */ /* 0x000fe20008410000 */
[----:B------:R-:W-:Y:S01]  /*12620*/  ISETP.GE.OR P5, PT, R2, R235, !P5 ;  /* 0x000000eb0200720c */ /* 0x000fe20006fa6670 */
[----:B------:R-:W-:Y:S01]  /*12630*/  FMUL.FTZ R13, R46, UR12 ;  /* 0x0000000c2e0d7c20 */ /* 0x000fe20008410000 */
[C---:B------:R-:W-:Y:S03]  /*12640*/  ISETP.GE.OR P4, PT, R2.reuse, R234, !P4 ;  /* 0x000000ea0200720c */ /* 0x040fe60006786670 */
[----:B------:R-:W4:Y:S01]  /*12650*/  MUFU.TANH R5, R5 ;  /* 0x0000000500057308 */ /* 0x000f220000002400 */
[----:B------:R-:W-:Y:S01]  /*12660*/  ISETP.GE.OR P1, PT, R2, R237, !P1 ;  /* 0x000000ed0200720c */ /* 0x000fe20004f26670 */
[----:B------:R-:W-:Y:S01]  /*12670*/  FMUL.FTZ R64, R64, UR12 ;  /* 0x0000000c40407c20 */ /* 0x000fe20008410000 */
[----:B------:R-:W-:Y:S01]  /*12680*/  ISETP.GE.OR P3, PT, R2, R236, !P3 ;  /* 0x000000ec0200720c */ /* 0x000fe20005f66670 */
[----:B------:R-:W-:Y:S01]  /*12690*/  VIADD R2, R0, 0x20 ;  /* 0x0000002000027836 */ /* 0x000fe20000000000 */
[----:B--2---:R-:W-:Y:S01]  /*126a0*/  FSEL R196, R101, -INF , !P5 ;  /* 0xff80000065c47808 */ /* 0x004fe20006800000 */
[----:B------:R-:W-:Y:S01]  /*126b0*/  FMUL.FTZ R7, R66, UR12 ;  /* 0x0000000c42077c20 */ /* 0x000fe20008410000 */
[----:B------:R-:W-:Y:S03]  /*126c0*/  FSEL R197, R14, -INF , !P2 ;  /* 0xff8000000ec57808 */ /* 0x000fe60005000000 */
[----:B------:R-:W2:Y:S01]  /*126d0*/  MUFU.TANH R42, R42 ;  /* 0x0000002a002a7308 */ /* 0x000ea20000002400 */
[----:B------:R-:W-:Y:S01]  /*126e0*/  FSEL R200, R12, -INF , !P4 ;  /* 0xff8000000cc87808 */ /* 0x000fe20006000000 */
[----:B------:R-:W-:Y:S01]  /*126f0*/  FMUL.FTZ R9, R65, UR12 ;  /* 0x0000000c41097c20 */ /* 0x000fe20008410000 */
[----:B------:R-:W-:Y:S01]  /*12700*/  FSEL R186, R186, -INF , !P6 ;  /* 0xff800000baba7808 */ /* 0x000fe20007000000 */
[----:B------:R-:W-:Y:S01]  /*12710*/  FMUL.FTZ R8, R67, UR12 ;  /* 0x0000000c43087c20 */ /* 0x000fe20008410000 */
[C---:B------:R-:W-:Y:S01]  /*12720*/  ISETP.GE.AND P5, PT, R2.reuse, R232, PT ;  /* 0x000000e80200720c */ /* 0x040fe20003fa6270 */
[----:B------:R-:W-:Y:S01]  /*12730*/  FMUL.FTZ R14, R43, UR12 ;  /* 0x0000000c2b0e7c20 */ /* 0x000fe20008410000 */
[C---:B------:R-:W-:Y:S03]  /*12740*/  ISETP.GE.AND P2, PT, R2.reuse, R231, PT ;  /* 0x000000e70200720c */ /* 0x040fe60003f46270 */
[----:B------:R-:W2:Y:S01]  /*12750*/  MUFU.TANH R45, R45 ;  /* 0x0000002d002d7308 */ /* 0x000ea20000002400 */
[C---:B------:R-:W-:Y:S01]  /*12760*/  ISETP.GE.AND P4, PT, R2.reuse, R233, PT ;  /* 0x000000e90200720c */ /* 0x040fe20003f86270 */
[----:B------:R-:W-:Y:S01]  /*12770*/  FMUL.FTZ R12, R47, UR12 ;  /* 0x0000000c2f0c7c20 */ /* 0x000fe20008410000 */
[----:B------:R-:W-:Y:S01]  /*12780*/  ISETP.GE.AND P6, PT, R2, R230, PT ;  /* 0x000000e60200720c */ /* 0x000fe20003fc6270 */
[----:B------:R-:W-:Y:S01]  /*12790*/  FMUL.FTZ R11, R56, UR12 ;  /* 0x0000000c380b7c20 */ /* 0x000fe20008410000 */
[C---:B------:R-:W-:Y:S02]  /*127a0*/  ISETP.GE.OR P5, PT, R2.reuse, R237, !P5 ;  /* 0x000000ed0200720c */ /* 0x040fe40006fa6670 */
[C---:B------:R-:W-:Y:S03]  /*127b0*/  ISETP.GE.OR P2, PT, R2.reuse, R236, !P2 ;  /* 0x000000ec0200720c */ /* 0x040fe60005746670 */
[----:B------:R-:W2:Y:S01]  /*127c0*/  MUFU.TANH R48, R48 ;  /* 0x0000003000307308 */ /* 0x000ea20000002400 */
[C---:B------:R-:W-:Y:S02]  /*127d0*/  ISETP.GE.OR P4, PT, R2.reuse, R235, !P4 ;  /* 0x000000eb0200720c */ /* 0x040fe40006786670 */
[----:B------:R-:W-:Y:S01]  /*127e0*/  ISETP.GE.OR P6, PT, R2, R234, !P6 ;  /* 0x000000ea0200720c */ /* 0x000fe200077c6670 */
[----:B------:R-:W-:Y:S01]  /*127f0*/  VIADD R2, R0, 0x21 ;  /* 0x0000002100027836 */ /* 0x000fe20000000000 */
[----:B------:R-:W-:Y:S02]  /*12800*/  FSEL R188, R34, -INF , !P0 ;  /* 0xff80000022bc7808 */ /* 0x000fe40004000000 */
[----:B------:R-:W-:Y:S03]  /*12810*/  FSEL R185, R185, -INF , !P1 ;  /* 0xff800000b9b97808 */ /* 0x000fe60004800000 */
[----:B------:R-:W2:Y:S01]  /*12820*/  MUFU.TANH R50, R50 ;  /* 0x0000003200327308 */ /* 0x000ea20000002400 */
[----:B------:R-:W-:Y:S02]  /*12830*/  FSEL R189, R35, -INF , !P3 ;  /* 0xff80000023bd7808 */ /* 0x000fe40005800000 */
[----:B------:R-:W-:Y:S02]  /*12840*/  FSEL R207, R36, -INF , !P5 ;  /* 0xff80000024cf7808 */ /* 0x000fe40006800000 */
[C---:B------:R-:W-:Y:S02]  /*12850*/  ISETP.GE.AND P0, PT, R2.reuse, R232, PT ;  /* 0x000000e80200720c */ /* 0x040fe40003f06270 */
[C---:B------:R-:W-:Y:S03]  /*12860*/  ISETP.GE.AND P1, PT, R2.reuse, R231, PT ;  /* 0x000000e70200720c */ /* 0x040fe60003f26270 */
[----:B------:R-:W2:Y:S01]  /*12870*/  MUFU.TANH R49, R49 ;  /* 0x0000003100317308 */ /* 0x000ea20000002400 */
[C---:B------:R-:W-:Y:S02]  /*12880*/  ISETP.GE.AND P3, PT, R2.reuse, R233, PT ;  /* 0x000000e90200720c */ /* 0x040fe40003f66270 */
[C---:B------:R-:W-:Y:S02]  /*12890*/  ISETP.GE.AND P5, PT, R2.reuse, R230, PT ;  /* 0x000000e60200720c */ /* 0x040fe40003fa6270 */
[C---:B------:R-:W-:Y:S02]  /*128a0*/  ISETP.GE.OR P0, PT, R2.reuse, R237, !P0 ;  /* 0x000000ed0200720c */ /* 0x040fe40004706670 */
[C---:B------:R-:W-:Y:S03]  /*128b0*/  ISETP.GE.OR P1, PT, R2.reuse, R236, !P1 ;  /* 0x000000ec0200720c */ /* 0x040fe60004f26670 */
[----:B------:R-:W2:Y:S01]  /*128c0*/  MUFU.TANH R52, R52 ;  /* 0x0000003400347308 */ /* 0x000ea20000002400 */
[C---:B------:R-:W-:Y:S02]  /*128d0*/  ISETP.GE.OR P3, PT, R2.reuse, R235, !P3 ;  /* 0x000000eb0200720c */ /* 0x040fe40005f66670 */
[----:B------:R-:W-:Y:S01]  /*128e0*/  ISETP.GE.OR P5, PT, R2, R234, !P5 ;  /* 0x000000ea0200720c */ /* 0x000fe20006fa6670 */
[----:B------:R-:W-:Y:S01]  /*128f0*/  VIADD R2, R0, 0x28 ;  /* 0x0000002800027836 */ /* 0x000fe20000000000 */
[----:B---3--:R-:W-:Y:S02]  /*12900*/  FSEL R206, R38, -INF , !P2 ;  /* 0xff80000026ce7808 */ /* 0x008fe40005000000 */
[----:B-1----:R-:W-:Y:S03]  /*12910*/  FSEL R204, R37, -INF , !P0 ;  /* 0xff80000025cc7808 */ /* 0x002fe60004000000 */
[----:B------:R-:W1:Y:S01]  /*12920*/  MUFU.TANH R54, R54 ;  /* 0x0000003600367308 */ /* 0x000e620000002400 */
[C---:B------:R-:W-:Y:S02]  /*12930*/  ISETP.GE.AND P2, PT, R2.reuse, R233, PT ;  /* 0x000000e90200720c */ /* 0x040fe40003f46270 */
[----:B----4-:R-:W-:Y:S02]  /*12940*/  FSEL R208, R39, -INF , !P1 ;  /* 0xff80000027d07808 */ /* 0x010fe40004800000 */
[----:B------:R-:W-:Y:S02]  /*12950*/  ISETP.GE.OR P2, PT, R2, R235, !P2 ;  /* 0x000000eb0200720c */ /* 0x000fe40005746670 */
[----:B------:R-:W-:Y:S03]  /*12960*/  FSEL R212, R40, -INF , !P4 ;  /* 0xff80000028d47808 */ /* 0x000fe60006000000 */
[----:B------:R-:W3:Y:S01]  /*12970*/  MUFU.TANH R53, R53 ;  /* 0x0000003500357308 */ /* 0x000ee20000002400 */
[----:B------:R-:W-:Y:S02]  /*12980*/  FSEL R210, R44, -INF , !P2 ;  /* 0xff8000002cd27808 */ /* 0x000fe40005000000 */
[CC--:B------:R-:W-:Y:S02]  /*12990*/  ISETP.GE.AND P2, PT, R4.reuse, R231.reuse, PT ;  /* 0x000000e70400720c */ /* 0x0c0fe40003f46270 */
[----:B------:R-:W-:Y:S02]  /*129a0*/  FSEL R209, R41, -INF , !P3 ;  /* 0xff80000029d17808 */ /* 0x000fe40005800000 */
[----:B------:R-:W-:Y:S03]  /*129b0*/  ISETP.GE.OR P2, PT, R4, R236, !P2 ;  /* 0x000000ec0400720c */ /* 0x000fe60005746670 */
[----:B------:R-:W4:Y:S01]  /*129c0*/  MUFU.TANH R55, R55 ;  /* 0x0000003700377308 */ /* 0x000f220000002400 */
[C---:B------:R-:W-:Y:S02]  /*129d0*/  ISETP.GE.AND P0, PT, R2.reuse, R232, PT ;  /* 0x000000e80200720c */ /* 0x040fe40003f06270 */
[C---:B------:R-:W-:Y:S02]  /*129e0*/  ISETP.GE.AND P1, PT, R2.reuse, R231, PT ;  /* 0x000000e70200720c */ /* 0x040fe40003f26270 */
[----:B------:R-:W-:Y:S02]  /*129f0*/  ISETP.GE.AND P4, PT, R2, R230, PT ;  /* 0x000000e60200720c */ /* 0x000fe40003f86270 */
[----:B------:R-:W-:Y:S03]  /*12a00*/  ISETP.GE.AND P3, PT, R4, R233, PT ;  /* 0x000000e90400720c */ /* 0x000fe60003f66270 */
[----:B------:R-:W4:Y:S01]  /*12a10*/  MUFU.TANH R64, R64 ;  /* 0x0000004000407308 */ /* 0x000f220000002400 */
[----:B------:R-:W-:Y:S02]  /*12a20*/  FSEL R205, R5, -INF , !P2 ;  /* 0xff80000005cd7808 */ /* 0x000fe40005000000 */
[----:B------:R-:W-:Y:S02]  /*12a30*/  FMNMX.FTZ R6, R17, R3, !PT ;  /* 0x0000000311067209 */ /* 0x000fe40007810000 */
[----:B------:R-:W-:Y:S02]  /*12a40*/  FMNMX.FTZ R5, R20, R100, !PT ;  /* 0x0000006414057209 */ /* 0x000fe40007810000 */
[C---:B------:R-:W-:Y:S03]  /*12a50*/  ISETP.GE.OR P0, PT, R2.reuse, R237, !P0 ;  /* 0x000000ed0200720c */ /* 0x040fe60004706670 */
[----:B------:R-:W4:Y:S01]  /*12a60*/  MUFU.TANH R7, R7 ;  /* 0x0000000700077308 */ /* 0x000f220000002400 */
[C---:B------:R-:W-:Y:S02]  /*12a70*/  ISETP.GE.OR P1, PT, R2.reuse, R236, !P1 ;  /* 0x000000ec0200720c */ /* 0x040fe40004f26670 */
[----:B------:R-:W-:Y:S01]  /*12a80*/  ISETP.GE.OR P4, PT, R2, R234, !P4 ;  /* 0x000000ea0200720c */ /* 0x000fe20006786670 */
[----:B------:R-:W-:Y:S01]  /*12a90*/  VIADD R2, R0, 0x30 ;  /* 0x0000003000027836 */ /* 0x000fe20000000000 */
[----:B------:R-:W-:Y:S02]  /*12aa0*/  ISETP.GE.OR P3, PT, R4, R235, !P3 ;  /* 0x000000eb0400720c */ /* 0x000fe40005f66670 */
[----:B------:R-:W-:Y:S03]  /*12ab0*/  FMNMX.FTZ R6, R22, R6, !PT ;  /* 0x0000000616067209 */ /* 0x000fe60007810000 */
[----:B------:R-:W4:Y:S01]  /*12ac0*/  MUFU.TANH R9, R9 ;  /* 0x0000000900097308 */ /* 0x000f220000002400 */
[----:B------:R-:W-:Y:S02]  /*12ad0*/  FMNMX.FTZ R5, R24, R5, !PT ;  /* 0x0000000518057209 */ /* 0x000fe40007810000 */
[----:B--2---:R-:W-:Y:S02]  /*12ae0*/  FSEL R213, R42, -INF , !P6 ;  /* 0xff8000002ad57808 */ /* 0x004fe40007000000 */
[----:B------:R-:W-:Y:S02]  /*12af0*/  FSEL R211, R45, -INF , !P3 ;  /* 0xff8000002dd37808 */ /* 0x000fe40005800000 */
[----:B------:R-:W-:Y:S03]  /*12b00*/  FMNMX.FTZ R6, R19, R6, !PT ;  /* 0x0000000613067209 */ /* 0x000fe60007810000 */
[----:B------:R-:W2:Y:S01]  /*12b10*/  MUFU.TANH R8, R8 ;  /* 0x0000000800087308 */ /* 0x000ea20000002400 */
[C---:B------:R-:W-:Y:S02]  /*12b20*/  ISETP.GE.AND P6, PT, R4.reuse, R232, PT ;  /* 0x000000e80400720c */ /* 0x040fe40003fc6270 */
[----:B------:R-:W-:Y:S02]  /*12b30*/  ISETP.GE.AND P3, PT, R4, R230, PT ;  /* 0x000000e60400720c */ /* 0x000fe40003f66270 */
[----:B------:R-:W-:Y:S02]  /*12b40*/  FSEL R201, R48, -INF , !P0 ;  /* 0xff80000030c97808 */ /* 0x000fe40004000000 */
[----:B------:R-:W-:Y:S03]  /*12b50*/  FMNMX.FTZ R5, R16, R5, !PT ;  /* 0x0000000510057209 */ /* 0x000fe60007810000 */
[----:B------:R-:W1:Y:S01]  /*12b60*/  MUFU.TANH R14, R14 ;  /* 0x0000000e000e7308 */ /* 0x000e620000002400 */
[----:B------:R-:W-:Y:S02]  /*12b70*/  ISETP.GE.AND P0, PT, R2, R232, PT ;  /* 0x000000e80200720c */ /* 0x000fe40003f06270 */
[----:B------:R-:W-:Y:S02]  /*12b80*/  FMNMX.FTZ R6, R15, R6, !PT ;  /* 0x000000060f067209 */ /* 0x000fe40007810000 */
[C---:B------:R-:W-:Y:S02]  /*12b90*/  ISETP.GE.OR P6, PT, R4.reuse, R237, !P6 ;  /* 0x000000ed0400720c */ /* 0x040fe400077c6670 */
[----:B------:R-:W-:Y:S01]  /*12ba0*/  ISETP.GE.OR P3, PT, R4, R234, !P3 ;  /* 0x000000ea0400720c */ /* 0x000fe20005f66670 */
[----:B------:R-:W-:Y:S01]  /*12bb0*/  VIADD R4, R0, 0x31 ;  /* 0x0000003100047836 */ /* 0x000fe20000000000 */
[----:B------:R-:W-:Y:S01]  /*12bc0*/  FMNMX.FTZ R5, R18, R5, !PT ;  /* 0x0000000512057209 */ /* 0x000fe20007810000 */
[----:B------:R-:W1:Y:S01]  /*12bd0*/  MUFU.TANH R13, R13 ;  /* 0x0000000d000d7308 */ /* 0x000e620000002400 */
[----:B------:R-:W-:Y:S02]  /*12be0*/  ISETP.GE.OR P0, PT, R2, R237, !P0 ;  /* 0x000000ed0200720c */ /* 0x000fe40004706670 */
[----:B------:R-:W-:Y:S02]  /*12bf0*/  FSEL R203, R50, -INF , !P1 ;  /* 0xff80000032cb7808 */ /* 0x000fe40004800000 */
[----:B------:R-:W-:Y:S02]  /*12c00*/  FMNMX.FTZ R6, R31, R6, !PT ;  /* 0x000000061f067209 */ /* 0x000fe40007810000 */
[C---:B------:R-:W-:Y:S03]  /*12c10*/  ISETP.GE.AND P1, PT, R2.reuse, R231, PT ;  /* 0x000000e70200720c */ /* 0x040fe60003f26270 */
[----:B------:R-:W1:Y:S01]  /*12c20*/  MUFU.TANH R12, R12 ;  /* 0x0000000c000c7308 */ /* 0x000e620000002400 */
[----:B------:R-:W-:Y:S02]  /*12c30*/  FSEL R202, R49, -INF , !P6 ;  /* 0xff80000031ca7808 */ /* 0x000fe40007000000 */
[----:B------:R-:W-:Y:S02]  /*12c40*/  FMNMX.FTZ R5, R33, R5, !PT ;  /* 0x0000000521057209 */ /* 0x000fe40007810000 */
[C---:B------:R-:W-:Y:S02]  /*12c50*/  ISETP.GE.AND P6, PT, R2.reuse, R233, PT ;  /* 0x000000e90200720c */ /* 0x040fe40003fc6270 */
[----:B------:R-:W-:Y:S03]  /*12c60*/  ISETP.GE.AND P2, PT, R2, R230, PT ;  /* 0x000000e60200720c */ /* 0x000fe60003f46270 */
[----:B------:R-:W1:Y:S01]  /*12c70*/  MUFU.TANH R11, R11 ;  /* 0x0000000b000b7308 */ /* 0x000e620000002400 */
[----:B------:R-:W-:Y:S02]  /*12c80*/  FSEL R218, R52, -INF , !P0 ;  /* 0xff80000034da7808 */ /* 0x000fe40004000000 */
[----:B------:R-:W-:Y:S02]  /*12c90*/  ISETP.GE.AND P0, PT, R4, R232, PT ;  /* 0x000000e80400720c */ /* 0x000fe40003f06270 */
[----:B------:R-:W-:Y:S02]  /*12ca0*/  FMNMX.FTZ R6, R32, R6, !PT ;  /* 0x0000000620067209 */ /* 0x000fe40007810000 */
[C---:B------:R-:W-:Y:S02]  /*12cb0*/  ISETP.GE.OR P1, PT, R2.reuse, R236, !P1 ;  /* 0x000000ec0200720c */ /* 0x040fe40004f26670 */
[----:B------:R-:W-:Y:S02]  /*12cc0*/  FMNMX.FTZ R5, R187, R5, !PT ;  /* 0x00000005bb057209 */ /* 0x000fe40007810000 */
[C---:B------:R-:W-:Y:S02]  /*12cd0*/  ISETP.GE.OR P6, PT, R2.reuse, R235, !P6 ;  /* 0x000000eb0200720c */ /* 0x040fe400077c6670 */
[----:B------:R-:W-:Y:S01]  /*12ce0*/  ISETP.GE.OR P2, PT, R2, R234, !P2 ;  /* 0x000000ea0200720c */ /* 0x000fe20005746670 */
[----:B------:R-:W-:Y:S01]  /*12cf0*/  VIADD R2, R0, 0x38 ;  /* 0x0000003800027836 */ /* 0x000fe20000000000 */
[----:B------:R-:W-:Y:S01]  /*12d00*/  ISETP.GE.OR P0, PT, R4, R237, !P0 ;  /* 0x000000ed0400720c */ /* 0x000fe20004706670 */
[----:B------:R-:W-:Y:S01]  /*12d10*/  VIADD R0, R0, 0x39 ;  /* 0x0000003900007836 */ /* 0x000fe20000000000 */
[----:B------:R-:W-:Y:S02]  /*12d20*/  FMNMX.FTZ R6, R186, R6, !PT ;  /* 0x00000006ba067209 */ /* 0x000fe40007810000 */
[----:B-1----:R-:W-:Y:S02]  /*12d30*/  FSEL R222, R54, -INF , !P1 ;  /* 0xff80000036de7808 */ /* 0x002fe40004800000 */
[----:B------:R-:W-:Y:S02]  /*12d40*/  FMNMX.FTZ R5, R188, R5, !PT ;  /* 0x00000005bc057209 */ /* 0x000fe40007810000 */
[----:B------:R-:W-:Y:S02]  /*12d50*/  ISETP.GE.AND P1, PT, R4, R231, PT ;  /* 0x000000e70400720c */ /* 0x000fe40003f26270 */
[----:B---3--:R-:W-:Y:S02]  /*12d60*/  FSEL R216, R53, -INF , !P0 ;  /* 0xff80000035d87808 */ /* 0x008fe40004000000 */
[----:B------:R-:W-:Y:S02]  /*12d70*/  ISETP.GE.AND P0, PT, R2, R232, PT ;  /* 0x000000e80200720c */ /* 0x000fe40003f06270 */
[----:B------:R-:W-:Y:S02]  /*12d80*/  FMNMX.FTZ R6, R185, R6, !PT ;  /* 0x00000006b9067209 */ /* 0x000fe40007810000 */
[----:B------:R-:W-:Y:S02]  /*12d90*/  FMNMX.FTZ R5, R189, R5, !PT ;  /* 0x00000005bd057209 */ /* 0x000fe40007810000 */
[----:B------:R-:W-:Y:S02]  /*12da0*/  ISETP.GE.OR P1, PT, R4, R236, !P1 ;  /* 0x000000ec0400720c */ /* 0x000fe40004f26670 */
[----:B------:R-:W-:Y:S02]  /*12db0*/  ISETP.GE.OR P0, PT, R2, R237, !P0 ;  /* 0x000000ed0200720c */ /* 0x000fe40004706670 */
[----:B------:R-:W-:Y:S02]  /*12dc0*/  FMNMX.FTZ R6, R207, R6, !PT ;  /* 0x00000006cf067209 */ /* 0x000fe40007810000 */
[----:B------:R-:W-:Y:S02]  /*12dd0*/  FMNMX.FTZ R5, R206, R5, !PT ;  /* 0x00000005ce057209 */ /* 0x000fe40007810000 */
[----:B----4-:R-:W-:Y:S02]  /*12de0*/  FSEL R219, R55, -INF , !P1 ;  /* 0xff80000037db7808 */ /* 0x010fe40004800000 */
[----:B------:R-:W-:Y:S02]  /*12df0*/  ISETP.GE.AND P1, PT, R2, R231, PT ;  /* 0x000000e70200720c */ /* 0x000fe40003f26270 */
[----:B------:R-:W-:Y:S02]  /*12e00*/  FSEL R221, R64, -INF , !P0 ;  /* 0xff80000040dd7808 */ /* 0x000fe40004000000 */
[----:B------:R-:W-:Y:S02]  /*12e10*/  FMNMX.FTZ R6, R204, R6, !PT ;  /* 0x00000006cc067209 */ /* 0x000fe40007810000 */
[----:B------:R-:W-:Y:S02]  /*12e20*/  ISETP.GE.AND P0, PT, R0, R232, PT ;  /* 0x000000e80000720c */ /* 0x000fe40003f06270 */
        /* <DEDUP_REMOVED lines=9> */
[----:B------:R-:W-:Y:S02]  /*12ec0*/  PLOP3.LUT P0, PT, PT, PT, UP0, 0x80, 0x0 ;  /* 0x000000000000781c */ /* 0x000fe40003f0f008 */
[----:B------:R-:W-:Y:S02]  /*12ed0*/  ISETP.GE.AND P1, PT, R0, R231, PT ;  /* 0x000000e70000720c */ /* 0x000fe40003f26270 */
[----:B------:R-:W-:Y:S02]  /*12ee0*/  FMNMX.FTZ R5, R21, R106, !PT ;  /* 0x0000006a15057209 */ /* 0x000fe40007810000 */
[----:B------:R-:W-:Y:S02]  /*12ef0*/  FMNMX.FTZ R7, R218, R7, !PT ;  /* 0x00000007da077209 */ /* 0x000fe40007810000 */
[----:B------:R-:W-:Y:S02]  /*12f00*/  FMNMX.FTZ R6, R222, R6, !PT ;  /* 0x00000006de067209 */ /* 0x000fe40007810000 */
[----:B------:R-:W-:Y:S02]  /*12f10*/  ISETP.GE.OR P1, PT, R0, R236, !P1 ;  /* 0x000000ec0000720c */ /* 0x000fe40004f26670 */
[----:B------:R-:W-:Y:S02]  /*12f20*/  FMNMX.FTZ R5, R25, R5, !PT ;  /* 0x0000000519057209 */ /* 0x000fe40007810000 */
[----:B------:R-:W-:Y:S02]  /*12f30*/  FMNMX.FTZ R105, R216, R7, !PT ;  /* 0x00000007d8697209 */ /* 0x000fe40007810000 */
[----:B------:R-:W-:Y:S02]  /*12f40*/  FMNMX.FTZ R104, R219, R6, !PT ;  /* 0x00000006db687209 */ /* 0x000fe40007810000 */
[----:B--2---:R-:W-:Y:S02]  /*12f50*/  FSEL R220, R8, -INF , !P1 ;  /* 0xff80000008dc7808 */ /* 0x004fe40004800000 */
[----:B------:R-:W-:Y:S02]  /*12f60*/  FMNMX.FTZ R5, R26, R5, !PT ;  /* 0x000000051a057209 */ /* 0x000fe40007810000 */
[----:B------:R-:W-:Y:S02]  /*12f70*/  FMNMX.FTZ R105, R221, R105, !PT ;  /* 0x00000069dd697209 */ /* 0x000fe40007810000 */
[----:B------:R-:W-:Y:S02]  /*12f80*/  FMNMX.FTZ R104, R223, R104, !PT ;  /* 0x00000068df687209 */ /* 0x000fe40007810000 */
[----:B------:R-:W-:Y:S02]  /*12f90*/  ISETP.GE.AND P1, PT, R4, R233, PT ;  /* 0x000000e90400720c */ /* 0x000fe40003f26270 */
[----:B------:R-:W-:Y:S02]  /*12fa0*/  FMNMX.FTZ R10, R27, R5, !PT ;  /* 0x000000051b0a7209 */ /* 0x000fe40007810000 */
[----:B------:R-:W-:Y:S02]  /*12fb0*/  FMNMX.FTZ R105, R217, R105, !PT ;  /* 0x00000069d9697209 */ /* 0x000fe40007810000 */
[----:B------:R-:W-:Y:S01]  /*12fc0*/  FMNMX.FTZ R104, R220, R104, !PT ;  /* 0x00000068dc687209 */ /* 0x000fe20007810000 */
[----:B------:R-:W-:Y:S06]  /*12fd0*/  @P0 BRA `(.L_x_842) ;  /* 0xffffffdc00bc0947 */ /* 0x000fec000383ffff */
.L_x_841:
[C---:B------:R-:W-:Y:S01]  /*12fe0*/  ISETP.GE.AND P0, PT, R4.reuse, R230, PT ;  /* 0x000000e60400720c */ /* 0x040fe20003f06270 */
[----:B------:R-:W-:Y:S01]  /*12ff0*/  FMUL.FTZ R57, R57, UR12 ;  /* 0x0000000c39397c20 */ /* 0x000fe20008410000 */
[----:B------:R-:W-:Y:S01]  /*13000*/  FMNMX.FTZ R5, R23, R107, !PT ;  /* 0x0000006b17057209 */ /* 0x000fe20007810000 */
[----:B-1----:R-:W1:Y:S01]  /*13010*/  SHFL.BFLY PT, R7, R105, 0x2, 0x1f ;  /* 0x0c401f0069077f89 */ /* 0x002e6200000e0000 */
[C---:B------:R-:W-:Y:S01]  /*13020*/  ISETP.GE.OR P0, PT, R4.reuse, R234, !P0 ;  /* 0x000000ea0400720c */ /* 0x040fe20004706670 */
[----:B------:R-:W-:Y:S01]  /*13030*/  FMUL.FTZ R61, R61, UR12 ;  /* 0x0000000c3d3d7c20 */ /* 0x000fe20008410000 */
[----:B------:R-:W-:Y:S01]  /*13040*/  ISETP.GE.OR P1, PT, R4, R235, !P1 ;  /* 0x000000eb0400720c */ /* 0x000fe20004f26670 */
[----:B------:R-:W2:Y:S01]  /*13050*/  MUFU.TANH R57, R57 ;  /* 0x0000003900397308 */ /* 0x000ea20000002400 */
[----:B------:R-:W-:Y:S01]  /*13060*/  FMNMX.FTZ R4, R29, R5, !PT ;  /* 0x000000051d047209 */ /* 0x000fe20007810000 */
[----:B------:R-:W-:Y:S01]  /*13070*/  FMUL.FTZ R58, R58, UR12 ;  /* 0x0000000c3a3a7c20 */ /* 0x000fe20008410000 */
[----:B------:R-:W-:Y:S01]  /*13080*/  FMNMX.FTZ R6, R191, R10, !PT ;  /* 0x0000000abf067209 */ /* 0x000fe20007810000 */
[----:B------:R-:W-:Y:S01]  /*13090*/  LDSM.16.MT88.4 R36, [R226+0x9000] ;  /* 0x00900000e224783b */ /* 0x000fe20000004200 */
[----:B------:R-:W-:Y:S01]  /*130a0*/  FMNMX.FTZ R4, R28, R4, !PT ;  /* 0x000000041c047209 */ /* 0x000fe20007810000 */
[----:B------:R-:W-:Y:S01]  /*130b0*/  FMUL.FTZ R59, R59, UR12 ;  /* 0x0000000c3b3b7c20 */ /* 0x000fe20008410000 */
[----:B------:R-:W-:Y:S03]  /*130c0*/  FMNMX.FTZ R6, R190, R6, !PT ;  /* 0x00000006be067209 */ /* 0x000fe60007810000 */
[----:B------:R-:W3:Y:S01]  /*130d0*/  MUFU.TANH R61, R61 ;  /* 0x0000003d003d7308 */ /* 0x000ee20000002400 */
[----:B------:R-:W-:Y:S01]  /*130e0*/  FMNMX.FTZ R4, R30, R4, !PT ;  /* 0x000000041e047209 */ /* 0x000fe20007810000 */
[----:B------:R-:W-:Y:S01]  /*130f0*/  FMUL.FTZ R62, R62, UR12 ;  /* 0x0000000c3e3e7c20 */ /* 0x000fe20008410000 */
[----:B------:R-:W-:Y:S01]  /*13100*/  FMNMX.FTZ R5, R192, R6, !PT ;  /* 0x00000006c0057209 */ /* 0x000fe20007810000 */
[----:B------:R-:W-:Y:S01]  /*13110*/  LDSM.16.MT88.4 R52, [R224+0xa000] ;  /* 0x00a00000e034783b */ /* 0x000fe20000004200 */
[----:B------:R-:W-:Y:S01]  /*13120*/  FMNMX.FTZ R4, R198, R4, !PT ;  /* 0x00000004c6047209 */ /* 0x000fe20007810000 */
[----:B------:R-:W-:Y:S01]  /*13130*/  FMUL.FTZ R60, R60, UR12 ;  /* 0x0000000c3c3c7c20 */ /* 0x000fe20008410000 */
[----:B------:R-:W-:Y:S03]  /*13140*/  FSEL R214, R11, -INF , !P6 ;  /* 0xff8000000bd67808 */ /* 0x000fe60007000000 */
[----:B------:R-:W4:Y:S01]  /*13150*/  MUFU.TANH R58, R58 ;  /* 0x0000003a003a7308 */ /* 0x000f220000002400 */
[----:B------:R-:W-:Y:S01]  /*13160*/  FMNMX.FTZ R4, R199, R4, !PT ;  /* 0x00000004c7047209 */ /* 0x000fe20007810000 */
[----:B------:R-:W-:Y:S01]  /*13170*/  FMUL.FTZ R63, R63, UR12 ;  /* 0x0000000c3f3f7c20 */ /* 0x000fe20008410000 */
[----:B------:R-:W-:Y:S01]  /*13180*/  FMNMX.FTZ R5, R196, R5, !PT ;  /* 0x00000005c4057209 */ /* 0x000fe20007810000 */
[----:B------:R-:W-:Y:S01]  /*13190*/  SHFL.BFLY PT, R8, R104, 0x2, 0x1f ;  /* 0x0c401f0068087f89 */ /* 0x000fe200000e0000 */
[----:B------:R-:W-:Y:S01]  /*131a0*/  FMNMX.FTZ R4, R197, R4, !PT ;  /* 0x00000004c5047209 */ /* 0x000fe20007810000 */
[----:B------:R-:W-:Y:S01]  /*131b0*/  UISETP.GT.AND UP0, UPT, UR13, UR15, UPT ;  /* 0x0000000f0d00728c */ /* 0x000fe2000bf04270 */
[----:B------:R-:W-:Y:S03]  /*131c0*/  FMNMX.FTZ R5, R212, R5, !PT ;  /* 0x00000005d4057209 */ /* 0x000fe60007810000 */
[----:B------:R-:W5:Y:S01]  /*131d0*/  MUFU.TANH R59, R59 ;  /* 0x0000003b003b7308 */ /* 0x000f620000002400 */
[----:B------:R-:W-:Y:S01]  /*131e0*/  FMNMX.FTZ R4, R200, R4, !PT ;  /* 0x00000004c8047209 */ /* 0x000fe20007810000 */
[----:B------:R-:W-:Y:S01]  /*131f0*/  UMOV UR24, UR13 ;  /* 0x0000000d00187c82 */ /* 0x000fe20008000000 */
[----:B------:R-:W-:Y:S02]  /*13200*/  FSEL R194, R14, -INF , !P5 ;  /* 0xff8000000ec27808 */ /* 0x000fe40006800000 */
[----:B------:R-:W-:Y:S02]  /*13210*/  FMNMX.FTZ R4, R213, R4, !PT ;  /* 0x00000004d5047209 */ /* 0x000fe40007810000 */
[----:B------:R-:W-:Y:S03]  /*13220*/  FSEL R193, R13, -INF , !P4 ;  /* 0xff8000000dc17808 */ /* 0x000fe60006000000 */
[----:B------:R-:W5:Y:S01]  /*13230*/  MUFU.TANH R62, R62 ;  /* 0x0000003e003e7308 */ /* 0x000f620000002400 */
[----:B------:R-:W-:Y:S02]  /*13240*/  FMNMX.FTZ R5, R209, R5, !PT ;  /* 0x00000005d1057209 */ /* 0x000fe40007810000 */
[----:B------:R-:W-:Y:S02]  /*13250*/  FSEL R195, R12, -INF , !P3 ;  /* 0xff8000000cc37808 */ /* 0x000fe40005800000 */
[----:B------:R-:W-:Y:S02]  /*13260*/  FMNMX.FTZ R5, R210, R5, !PT ;  /* 0x00000005d2057209 */ /* 0x000fe40007810000 */
[C---:B------:R-:W-:Y:S03]  /*13270*/  ISETP.GE.AND P6, PT, R2.reuse, R233, PT ;  /* 0x000000e90200720c */ /* 0x040fe60003fc6270 */
[----:B------:R-:W5:Y:S01]  /*13280*/  MUFU.TANH R60, R60 ;  /* 0x0000003c003c7308 */ /* 0x000f620000002400 */
[----:B------:R-:W-:Y:S02]  /*13290*/  FMNMX.FTZ R5, R211, R5, !PT ;  /* 0x00000005d3057209 */ /* 0x000fe40007810000 */
[----:B------:R-:W-:Y:S02]  /*132a0*/  ISETP.GE.OR P6, PT, R2, R235, !P6 ;  /* 0x000000eb0200720c */ /* 0x000fe400077c6670 */
[----:B------:R-:W-:Y:S05]  /*132b0*/  FMNMX.FTZ R103, R214, R5, !PT ;  /* 0x00000005d6677209 */ /* 0x000fea0007810000 */
[----:B------:R-:W5:Y:S01]  /*132c0*/  MUFU.TANH R63, R63 ;  /* 0x0000003f003f7308 */ /* 0x000f620000002400 */
[----:B--2---:R-:W-:Y:S02]  /*132d0*/  FSEL R242, R57, -INF , !P1 ;  /* 0xff80000039f27808 */ /* 0x004fe40004800000 */
[----:B------:R-:W-:Y:S02]  /*132e0*/  ISETP.GE.AND P1, PT, R0, R233, PT ;  /* 0x000000e90000720c */ /* 0x000fe40003f26270 */
[----:B-1----:R-:W-:Y:S02]  /*132f0*/  FMNMX.FTZ R105, R105, R7, !PT ;  /* 0x0000000769697209 */ /* 0x002fe40007810000 */
[----:B------:R-:W-:Y:S02]  /*13300*/  FMNMX.FTZ R7, R194, R4, !PT ;  /* 0x00000004c2077209 */ /* 0x000fe40007810000 */
[----:B------:R-:W-:Y:S01]  /*13310*/  ISETP.GE.OR P1, PT, R0, R235, !P1 ;  /* 0x000000eb0000720c */ /* 0x000fe20004f26670 */
[----:B------:R-:W1:Y:S01]  /*13320*/  SHFL.BFLY PT, R5, R105, 0x1, 0x1f ;  /* 0x0c201f0069057f89 */ /* 0x000e6200000e0000 */
[----:B------:R-:W-:Y:S02]  /*13330*/  FMNMX.FTZ R7, R193, R7, !PT ;  /* 0x00000007c1077209 */ /* 0x000fe40007810000 */
[----:B---3--:R-:W-:Y:S02]  /*13340*/  FSEL R243, R61, -INF , !P1 ;  /* 0xff8000003df37808 */ /* 0x008fe40004800000 */
[-C--:B------:R-:W-:Y:S02]  /*13350*/  ISETP.GE.AND P1, PT, R2, R230.reuse, PT ;  /* 0x000000e60200720c */ /* 0x080fe40003f26270 */
[----:B----4-:R-:W-:Y:S02]  /*13360*/  FSEL R215, R58, -INF , !P2 ;  /* 0xff8000003ad77808 */ /* 0x010fe40005000000 */
[----:B------:R-:W-:Y:S02]  /*13370*/  FMNMX.FTZ R7, R195, R7, !PT ;  /* 0x00000007c3077209 */ /* 0x000fe40007810000 */
[----:B------:R-:W-:Y:S02]  /*13380*/  ISETP.GE.AND P2, PT, R0, R230, PT ;  /* 0x000000e60000720c */ /* 0x000fe40003f46270 */
[-C--:B------:R-:W-:Y:S02]  /*13390*/  ISETP.GE.OR P1, PT, R2, R234.reuse, !P1 ;  /* 0x000000ea0200720c */ /* 0x080fe40004f26670 */
[----:B-----5:R-:W-:Y:S02]  /*133a0*/  FSEL R244, R59, -INF , !P0 ;  /* 0xff8000003bf47808 */ /* 0x020fe40004000000 */
[----:B------:R-:W-:Y:S02]  /*133b0*/  FMNMX.FTZ R2, R215, R7, !PT ;  /* 0x00000007d7027209 */ /* 0x000fe40007810000 */
[----:B------:R-:W-:Y:S02]  /*133c0*/  ISETP.GE.OR P2, PT, R0, R234, !P2 ;  /* 0x000000ea0000720c */ /* 0x000fe40005746670 */
[----:B------:R-:W-:Y:S02]  /*133d0*/  FMNMX.FTZ R0, R244, R2, !PT ;  /* 0x00000002f4007209 */ /* 0x000fe40007810000 */
[----:B------:R-:W-:Y:S02]  /*133e0*/  FSEL R245, R62, -INF , !P1 ;  /* 0xff8000003ef57808 */ /* 0x000fe40004800000 */
[----:B------:R-:W-:Y:S02]  /*133f0*/  FSEL R241, R60, -INF , !P6 ;  /* 0xff8000003cf17808 */ /* 0x000fe40007000000 */
[----:B------:R-:W-:Y:S02]  /*13400*/  FMNMX.FTZ R103, R242, R103, !PT ;  /* 0x00000067f2677209 */ /* 0x000fe40007810000 */
[----:B------:R-:W-:Y:S02]  /*13410*/  FSEL R172, R63, -INF , !P2 ;  /* 0xff8000003fac7808 */ /* 0x000fe40005000000 */
[----:B------:R-:W-:Y:S02]  /*13420*/  FMNMX.FTZ R0, R245, R0, !PT ;  /* 0x00000000f5007209 */ /* 0x000fe40007810000 */
        /* <DEDUP_REMOVED lines=8> */
[----:B------:R-:W-:Y:S07]  /*134b0*/  FMUL.FTZ R173, R105, UR4 ;  /* 0x0000000469ad7c20 */ /* 0x000fee0008410000 */
[----:B------:R-:W3:Y:S01]  /*134c0*/  SHFL.BFLY PT, R4, R104, 0x1, 0x1f ;  /* 0x0c201f0068047f89 */ /* 0x000ee200000e0000 */
[----:B------:R-:W-:Y:S02]  /*134d0*/  FSEL R173, R173, RZ, P3 ;  /* 0x000000ffadad7208 */ /* 0x000fe40001800000 */
[----:B-1----:R-:W-:Y:S03]  /*134e0*/  FMNMX.FTZ R0, R0, R2, !PT ;  /* 0x0000000200007209 */ /* 0x002fe60007810000 */
[--C-:B------:R-:W-:Y:S01]  /*134f0*/  FFMA.FTZ R2, R19, UR4, -R173.reuse ;  /* 0x0000000413027c23 */ /* 0x100fe200080108ad */
[----:B--2---:R-:W-:Y:S03]  /*13500*/  FMNMX.FTZ R103, R103, R6, !PT ;  /* 0x0000000667677209 */ /* 0x004fe60007810000 */
[----:B------:R1:W-:Y:S01]  /*13510*/  MUFU.EX2 R252, R2 ;  /* 0x0000000200fc7308 */ /* 0x0003e20000000800 */
[----:B---3--:R-:W-:Y:S01]  /*13520*/  FMNMX.FTZ R104, R104, R4, !PT ;  /* 0x0000000468687209 */ /* 0x008fe20007810000 */
[----:B------:R-:W2:Y:S01]  /*13530*/  SHFL.BFLY PT, R5, R103, 0x1, 0x1f ;  /* 0x0c201f0067057f89 */ /* 0x000ea200000e0000 */
[--C-:B------:R-:W-:Y:S02]  /*13540*/  FFMA.FTZ R4, R17, UR4, -R173.reuse ;  /* 0x0000000411047c23 */ /* 0x100fe400080108ad */
[C---:B------:R-:W-:Y:S01]  /*13550*/  FSETP.NEU.FTZ.AND P2, PT, R104.reuse, -INF , PT ;  /* 0xff8000006800780b */ /* 0x040fe20003f5d000 */
[----:B------:R-:W-:Y:S04]  /*13560*/  FMUL.FTZ R174, R104, UR4 ;  /* 0x0000000468ae7c20 */ /* 0x000fe80008410000 */
[----:B------:R3:W-:Y:S01]  /*13570*/  MUFU.EX2 R249, R4 ;  /* 0x0000000400f97308 */ /* 0x0007e20000000800 */
[----:B------:R-:W-:Y:S01]  /*13580*/  FSEL R174, R174, RZ, P2 ;  /* 0x000000ffaeae7208 */ /* 0x000fe20001000000 */
[----:B-1----:R-:W1:Y:S04]  /*13590*/  SHFL.BFLY PT, R2, R0, 0x1, 0x1f ;  /* 0x0c201f0000027f89 */ /* 0x002e6800000e0000 */
[--C-:B------:R-:W-:Y:S01]  /*135a0*/  FFMA.FTZ R60, R189, UR4, -R174.reuse ;  /* 0x00000004bd3c7c23 */ /* 0x100fe200080108ae */
[----:B---3--:R-:W-:Y:S01]  /*135b0*/  FFMA.FTZ R4, R22, UR4, -R173 ;  /* 0x0000000416047c23 */ /* 0x008fe200080108ad */
[----:B--2---:R-:W-:Y:S03]  /*135c0*/  FMNMX.FTZ R103, R103, R5, !PT ;  /* 0x0000000567677209 */ /* 0x004fe60007810000 */
[----:B------:R2:W3:Y:S01]  /*135d0*/  MUFU.EX2 R248, R4 ;  /* 0x0000000400f87308 */ /* 0x0004e20000000800 */
[C---:B------:R-:W-:Y:S01]  /*135e0*/  FSETP.NEU.FTZ.AND P1, PT, R103.reuse, -INF , PT ;  /* 0xff8000006700780b */ /* 0x040fe20003f3d000 */
[----:B------:R-:W-:Y:S05]  /*135f0*/  FMUL.FTZ R175, R103, UR4 ;  /* 0x0000000467af7c20 */ /* 0x000fea0008410000 */
[----:B------:R-:W-:Y:S02]  /*13600*/  FSEL R175, R175, RZ, P1 ;  /* 0x000000ffafaf7208 */ /* 0x000fe40000800000 */
[----:B-1----:R-:W-:Y:S03]  /*13610*/  FMNMX.FTZ R102, R0, R2, !PT ;  /* 0x0000000200667209 */ /* 0x002fe60007810000 */
[--C-:B------:R-:W-:Y:S01]  /*13620*/  FFMA.FTZ R0, R25, UR4, -R175.reuse ;  /* 0x0000000419007c23 */ /* 0x100fe200080108af */
[--C-:B------:R-:W-:Y:S01]  /*13630*/  FFMA.FTZ R2, R27, UR4, -R175.reuse ;  /* 0x000000041b027c23 */ /* 0x100fe200080108af */
[C---:B------:R-:W-:Y:S01]  /*13640*/  FSETP.NEU.FTZ.AND P0, PT, R102.reuse, -INF , PT ;  /* 0xff8000006600780b */ /* 0x040fe20003f1d000 */
[----:B------:R-:W-:Y:S01]  /*13650*/  FMUL.FTZ R184, R102, UR4 ;  /* 0x0000000466b87c20 */ /* 0x000fe20008410000 */
[----:B------:R1:W-:Y:S01]  /*13660*/  MUFU.EX2 R58, R0 ;  /* 0x00000000003a7308 */ /* 0x0003e20000000800 */
[--C-:B--2---:R-:W-:Y:S01]  /*13670*/  FFMA.FTZ R4, R20, UR4, -R174.reuse ;  /* 0x0000000414047c23 */ /* 0x104fe200080108ae */
[----:B---3--:R-:W-:Y:S02]  /*13680*/  F2FP.BF16.F32.PACK_AB R176, R248, R249 ;  /* 0x000000f9f8b0723e */ /* 0x008fe400000010ff */
[----:B------:R-:W-:Y:S06]  /*13690*/  FSEL R184, R184, RZ, P0 ;  /* 0x000000ffb8b87208 */ /* 0x000fec0000000000 */
[----:B------:R2:W-:Y:S10]  /*136a0*/  MUFU.EX2 R67, R4 ;  /* 0x0000000400437308 */ /* 0x0005f40000000800 */
[----:B------:R3:W-:Y:S01]  /*136b0*/  MUFU.EX2 R59, R2 ;  /* 0x00000002003b7308 */ /* 0x0007e20000000800 */
[----:B-1----:R-:W-:Y:S09]  /*136c0*/  FFMA.FTZ R0, R26, UR4, -R175 ;  /* 0x000000041a007c23 */ /* 0x002ff200080108af */
[----:B------:R1:W4:Y:S01]  /*136d0*/  MUFU.EX2 R247, R0 ;  /* 0x0000000000f77308 */ /* 0x0003220000000800 */
[----:B--2---:R-:W-:Y:S09]  /*136e0*/  FFMA.FTZ R4, R24, UR4, -R174 ;  /* 0x0000000418047c23 */ /* 0x004ff200080108ae */
[----:B------:R2:W5:Y:S01]  /*136f0*/  MUFU.EX2 R250, R4 ;  /* 0x0000000400fa7308 */ /* 0x0005620000000800 */
[--C-:B---3--:R-:W-:Y:S09]  /*13700*/  FFMA.FTZ R2, R30, UR4, -R184.reuse ;  /* 0x000000041e027c23 */ /* 0x108ff200080108b8 */
[----:B------:R3:W-:Y:S01]  /*13710*/  MUFU.EX2 R240, R2 ;  /* 0x0000000200f07308 */ /* 0x0007e20000000800 */
[----:B-1----:R-:W-:Y:S01]  /*13720*/  FFMA.FTZ R0, R23, UR4, -R184 ;  /* 0x0000000417007c23 */ /* 0x002fe200080108b8 */
[----:B----4-:R-:W-:Y:S08]  /*13730*/  F2FP.BF16.F32.PACK_AB R182, R59, R247 ;  /* 0x000000f73bb6723e */ /* 0x010ff000000010ff */
[----:B------:R1:W-:Y:S01]  /*13740*/  MUFU.EX2 R246, R0 ;  /* 0x0000000000f67308 */ /* 0x0003e20000000800 */
[----:B--2---:R-:W-:Y:S01]  /*13750*/  FFMA.FTZ R4, R15, UR4, -R173 ;  /* 0x000000040f047c23 */ /* 0x004fe200080108ad */
[----:B-----5:R-:W-:Y:S08]  /*13760*/  F2FP.BF16.F32.PACK_AB R177, R250, R67 ;  /* 0x00000043fab1723e */ /* 0x020ff000000010ff */
[----:B------:R2:W4:Y:S01]  /*13770*/  MUFU.EX2 R65, R4 ;  /* 0x0000000400417308 */ /* 0x0005220000000800 */
[----:B---3--:R-:W-:Y:S05]  /*13780*/  FSEL R2, R104, RZ, P2 ;  /* 0x000000ff68027208 */ /* 0x008fea0001000000 */
[----:B------:R-:W-:Y:S01]  /*13790*/  FADD.FTZ R2, -R2, R100 ;  /* 0x0000006402027221 */ /* 0x000fe20000010100 */
[----:B-1----:R-:W-:Y:S03]  /*137a0*/  FFMA.FTZ R0, R29, UR4, -R184 ;  /* 0x000000041d007c23 */ /* 0x002fe600080108b8 */
[----:B------:R-:W-:Y:S01]  /*137b0*/  FMUL.FTZ R2, R2, UR4 ;  /* 0x0000000402027c20 */ /* 0x000fe20008410000 */
[----:B------:R1:W3:Y:S01]  /*137c0*/  MUFU.EX2 R61, R0 ;  /* 0x00000000003d7308 */ /* 0x0002e20000000800 */
[----:B--2---:R-:W-:Y:S01]  /*137d0*/  FFMA.FTZ R4, R16, UR4, -R174 ;  /* 0x0000000410047c23 */ /* 0x004fe200080108ae */
[----:B----4-:R-:W-:Y:S08]  /*137e0*/  F2FP.BF16.F32.PACK_AB R178, R65, R252 ;  /* 0x000000fc41b2723e */ /* 0x010ff000000010ff */
[----:B------:R2:W-:Y:S10]  /*137f0*/  MUFU.EX2 R251, R4 ;  /* 0x0000000400fb7308 */ /* 0x0005f40000000800 */
[----:B------:R-:W4:Y:S01]  /*13800*/  MUFU.EX2 R100, R2 ;  /* 0x0000000200647308 */ /* 0x000f220000000800 */
[----:B-1----:R-:W-:Y:S01]  /*13810*/  FFMA.FTZ R0, R28, UR4, -R184 ;  /* 0x000000041c007c23 */ /* 0x002fe200080108b8 */
[----:B---3--:R-:W-:Y:S08]  /*13820*/  F2FP.BF16.F32.PACK_AB R181, R61, R246 ;  /* 0x000000f63db5723e */ /* 0x008ff000000010ff */
[----:B------:R1:W3:Y:S01]  /*13830*/  MUFU.EX2 R239, R0 ;  /* 0x0000000000ef7308 */ /* 0x0002e20000000800 */
[----:B--2---:R-:W-:Y:S09]  /*13840*/  FFMA.FTZ R4, R18, UR4, -R174 ;  /* 0x0000000412047c23 */ /* 0x004ff200080108ae */
[----:B------:R2:W5:Y:S01]  /*13850*/  MUFU.EX2 R62, R4 ;  /* 0x00000004003e7308 */ /* 0x0005620000000800 */
        /* <DEDUP_REMOVED lines=8> */
[----:B-1----:R-:W-:Y:S01]  /*138e0*/  FSEL R0, R105, RZ, P3 ;  /* 0x000000ff69007208 */ /* 0x002fe20001800000 */
[----:B------:R-:W-:Y:S01]  /*138f0*/  FMUL.FTZ R70, R100, R70 ;  /* 0x0000004664467220 */ /* 0x000fe20000410000 */
[----:B---3--:R-:W-:Y:S01]  /*13900*/  F2FP.BF16.F32.PACK_AB R183, R240, R239 ;  /* 0x000000eff0b7723e */ /* 0x008fe200000010ff */
[----:B------:R-:W-:Y:S01]  /*13910*/  FMUL.FTZ R71, R100, R71 ;  /* 0x0000004764477220 */ /* 0x000fe20000410000 */
[----:B------:R-:W-:Y:S01]  /*13920*/  MOV R134, R58 ;  /* 0x0000003a00867202 */ /* 0x000fe20000000f00 */
[----:B------:R-:W-:Y:S01]  /*13930*/  FADD.FTZ R0, -R0, R3 ;  /* 0x0000000300007221 */ /* 0x000fe20000010100 */
[----:B------:R-:W-:Y:S01]  /*13940*/  MOV R135, R61 ;  /* 0x0000003d00877202 */ /* 0x000fe20000000f00 */
[----:B------:R-:W-:Y:S01]  /*13950*/  FMUL.FTZ R82, R100, R82 ;  /* 0x0000005264527220 */ /* 0x000fe20000410000 */
[----:B--2---:R-:W-:Y:S01]  /*13960*/  FFMA.FTZ R4, R21, UR4, -R175 ;  /* 0x0000000415047c23 */ /* 0x004fe200080108af */
[----:B------:R-:W-:Y:S01]  /*13970*/  FMUL.FTZ R3, R0, UR4 ;  /* 0x0000000400037c20 */ /* 0x000fe20008410000 */
[----:B------:R-:W-:Y:S01]  /*13980*/  FSEL R0, R103, RZ, P1 ;  /* 0x000000ff67007208 */ /* 0x000fe20000800000 */
[----:B------:R-:W1:Y:S01]  /*13990*/  LDSM.16.MT88.4 R20, [R224+0x9000] ;  /* 0x00900000e014783b */ /* 0x000e620000004200 */
[----:B------:R-:W2:Y:S01]  /*139a0*/  MUFU.EX2 R63, R4 ;  /* 0x00000004003f7308 */ /* 0x000ea20000000800 */
[----:B-----5:R-:W-:Y:S01]  /*139b0*/  F2FP.BF16.F32.PACK_AB R179, R62, R251 ;  /* 0x000000fb3eb3723e */ /* 0x020fe200000010ff */
[C---:B------:R-:W-:Y:S01]  /*139c0*/  FMUL.FTZ R83, R100.reuse, R83 ;  /* 0x0000005364537220 */ /* 0x040fe20000410000 */
[C---:B------:R-:W-:Y:S01]  /*139d0*/  FMUL.FTZ R86, R100.reuse, R86 ;  /* 0x0000005664567220 */ /* 0x040fe20000410000 */
[C---:B------:R-:W-:Y:S01]  /*139e0*/  FMUL.FTZ R87, R100.reuse, R87 ;  /* 0x0000005764577220 */ /* 0x040fe20000410000 */
[C---:B------:R-:W-:Y:S01]  /*139f0*/  FMUL.FTZ R98, R100.reuse, R98 ;  /* 0x0000006264627220 */ /* 0x040fe20000410000 */
[----:B------:R-:W-:Y:S04]  /*13a00*/  FMUL.FTZ R99, R100, R99 ;  /* 0x0000006364637220 */ /* 0x000fe80000410000 */
[----:B------:R3:W4:Y:S01]  /*13a10*/  MUFU.EX2 R101, R3 ;  /* 0x0000000300657308 */ /* 0x0007220000000800 */
[----:B--2---:R-:W-:Y:S01]  /*13a20*/  F2FP.BF16.F32.PACK_AB R180, R58, R63 ;  /* 0x0000003f3ab4723e */ /* 0x004fe200000010ff */
[----:B---3--:R-:W-:Y:S01]  /*13a30*/  FADD.FTZ R3, -R0, R106 ;  /* 0x0000006a00037221 */ /* 0x008fe20000010100 */
[----:B------:R-:W-:Y:S01]  /*13a40*/  FSEL R0, R102, RZ, P0 ;  /* 0x000000ff66007208 */ /* 0x000fe20000000000 */
[C---:B----4-:R-:W-:Y:S01]  /*13a50*/  FMUL.FTZ R4, R101.reuse, R112 ;  /* 0x0000007065047220 */ /* 0x050fe20000410000 */
[----:B------:R-:W-:Y:S01]  /*13a60*/  FMUL.FTZ R5, R101, R113 ;  /* 0x0000007165057220 */ /* 0x000fe20000410000 */
[----:B------:R-:W-:Y:S01]  /*13a70*/  FMUL.FTZ R2, R3, UR4 ;  /* 0x0000000403027c20 */ /* 0x000fe20008410000 */
[----:B------:R-:W-:Y:S01]  /*13a80*/  FFMA.FTZ R3, R31, UR4, -R173 ;  /* 0x000000041f037c23 */ /* 0x000fe200080108ad */
[----:B------:R-:W-:Y:S01]  /*13a90*/  FADD.FTZ R0, -R0, R107 ;  /* 0x0000006b00007221 */ /* 0x000fe20000010100 */
[----:B------:R-:W-:Y:S01]  /*13aa0*/  LDSM.16.MT88.4 R112, [R224+0xb000] ;  /* 0x00b00000e070783b */ /* 0x000fe20000004200 */
[C---:B------:R-:W-:Y:S01]  /*13ab0*/  FMUL.FTZ R16, R101.reuse, R120 ;  /* 0x0000007865107220 */ /* 0x040fe20000410000 */
[----:B------:R2:W-:Y:S01]  /*13ac0*/  MUFU.EX2 R66, R3 ;  /* 0x0000000300427308 */ /* 0x0005e20000000800 */
[----:B------:R-:W-:Y:S01]  /*13ad0*/  FMUL.FTZ R0, R0, UR4 ;  /* 0x0000000400007c20 */ /* 0x000fe20008410000 */
[C---:B------:R-:W-:Y:S01]  /*13ae0*/  FMUL.FTZ R17, R101.reuse, R121 ;  /* 0x0000007965117220 */ /* 0x040fe20000410000 */
[C---:B------:R-:W-:Y:S01]  /*13af0*/  FMUL.FTZ R48, R101.reuse, R148 ;  /* 0x0000009465307220 */ /* 0x040fe20000410000 */
[C---:B------:R-:W-:Y:S01]  /*13b00*/  FMUL.FTZ R49, R101.reuse, R149 ;  /* 0x0000009565317220 */ /* 0x040fe20000410000 */
[-C--:B-1----:R-:W-:Y:S01]  /*13b10*/  HMMA.16816.F32.BF16 R4, R176, R20.reuse, R4 ;  /* 0x00000014b004723c */ /* 0x082fe20000041804 */
[----:B------:R-:W-:Y:S01]  /*13b20*/  LDSM.16.MT88.4 R120, [R226+0x9400] ;  /* 0x00940000e278783b */ /* 0x000fe20000004200 */
[----:B------:R-:W-:Y:S03]  /*13b30*/  PLOP3.LUT P0, PT, PT, PT, UP0, 0x80, 0x0 ;  /* 0x000000000000781c */ /* 0x000fe60003f0f008 */
[----:B------:R-:W1:Y:S01]  /*13b40*/  MUFU.EX2 R2, R2 ;  /* 0x0000000200027308 */ /* 0x000e620000000800 */
[C---:B------:R-:W-:Y:S01]  /*13b50*/  FMUL.FTZ R68, R101.reuse, R68 ;  /* 0x0000004465447220 */ /* 0x040fe20000410000 */
[C---:B------:R-:W-:Y:S01]  /*13b60*/  FMUL.FTZ R69, R101.reuse, R69 ;  /* 0x0000004565457220 */ /* 0x040fe20000410000 */
[C---:B------:R-:W-:Y:S03]  /*13b70*/  FMUL.FTZ R80, R101.reuse, R80 ;  /* 0x0000005065507220 */ /* 0x040fe60000410000 */
[C---:B------:R-:W-:Y:S01]  /*13b80*/  FMUL.FTZ R81, R101.reuse, R81 ;  /* 0x0000005165517220 */ /* 0x040fe20000410000 */
[----:B------:R-:W-:Y:S03]  /*13b90*/  LDSM.16.MT88.4 R148, [R224+0xac00] ;  /* 0x00ac0000e094783b */ /* 0x000fe60000004200 */
[----:B------:R-:W3:Y:S01]  /*13ba0*/  MUFU.EX2 R0, R0 ;  /* 0x0000000000007308 */ /* 0x000ee20000000800 */
[--C-:B--2---:R-:W-:Y:S01]  /*13bb0*/  FFMA.FTZ R3, R32, UR4, -R173.reuse ;  /* 0x0000000420037c23 */ /* 0x104fe200080108ad */
[C---:B------:R-:W-:Y:S01]  /*13bc0*/  FMUL.FTZ R32, R101.reuse, R132 ;  /* 0x0000008465207220 */ /* 0x040fe20000410000 */
[----:B------:R-:W-:Y:S01]  /*13bd0*/  MOV R132, R248 ;  /* 0x000000f800847202 */ /* 0x000fe20000000f00 */
[C---:B------:R-:W-:Y:S01]  /*13be0*/  FMUL.FTZ R84, R101.reuse, R84 ;  /* 0x0000005465547220 */ /* 0x040fe20000410000 */
[C---:B------:R-:W-:Y:S01]  /*13bf0*/  FMUL.FTZ R85, R101.reuse, R85 ;  /* 0x0000005565557220 */ /* 0x040fe20000410000 */
[C---:B------:R-:W-:Y:S01]  /*13c00*/  FMUL.FTZ R96, R101.reuse, R96 ;  /* 0x0000006065607220 */ /* 0x040fe20000410000 */
[----:B------:R-:W-:Y:S03]  /*13c10*/  FMUL.FTZ R97, R101, R97 ;  /* 0x0000006165617220 */ /* 0x000fe60000410000 */
[----:B------:R2:W-:Y:S01]  /*13c20*/  MUFU.EX2 R107, R3 ;  /* 0x00000003006b7308 */ /* 0x0005e20000000800 */
[C---:B-1----:R-:W-:Y:S01]  /*13c30*/  FMUL.FTZ R8, R2.reuse, R108 ;  /* 0x0000006c02087220 */ /* 0x042fe20000410000 */
[C---:B------:R-:W-:Y:S01]  /*13c40*/  FMUL.FTZ R9, R2.reuse, R109 ;  /* 0x0000006d02097220 */ /* 0x040fe20000410000 */
[C---:B------:R-:W-:Y:S01]  /*13c50*/  FMUL.FTZ R29, R2.reuse, R137 ;  /* 0x00000089021d7220 */ /* 0x040fe20000410000 */
[C---:B------:R-:W-:Y:S01]  /*13c60*/  FMUL.FTZ R12, R2.reuse, R116 ;  /* 0x00000074020c7220 */ /* 0x040fe20000410000 */
[C---:B------:R-:W-:Y:S01]  /*13c70*/  FMUL.FTZ R13, R2.reuse, R117 ;  /* 0x00000075020d7220 */ /* 0x040fe20000410000 */
[C---:B------:R-:W-:Y:S01]  /*13c80*/  FMUL.FTZ R24, R2.reuse, R124 ;  /* 0x0000007c02187220 */ /* 0x040fe20000410000 */
[C---:B------:R-:W-:Y:S01]  /*13c90*/  FMUL.FTZ R25, R2.reuse, R125 ;  /* 0x0000007d02197220 */ /* 0x040fe20000410000 */
[----:B------:R-:W-:Y:S01]  /*13ca0*/  FMUL.FTZ R28, R2, R136 ;  /* 0x00000088021c7220 */ /* 0x000fe20000410000 */
[C---:B---3--:R-:W-:Y:S01]  /*13cb0*/  FMUL.FTZ R10, R0.reuse, R110 ;  /* 0x0000006e000a7220 */ /* 0x048fe20000410000 */
[C---:B------:R-:W-:Y:S01]  /*13cc0*/  FMUL.FTZ R11, R0.reuse, R111 ;  /* 0x0000006f000b7220 */ /* 0x040fe20000410000 */
[C---:B------:R-:W-:Y:S01]  /*13cd0*/  FMUL.FTZ R26, R0.reuse, R126 ;  /* 0x0000007e001a7220 */ /* 0x040fe20000410000 */
[----:B------:R-:W1:Y:S01]  /*13ce0*/  LDSM.16.MT88.4 R108, [R226+0xa000] ;  /* 0x00a00000e26c783b */ /* 0x000e620000004200 */
[----:B------:R-:W-:Y:S01]  /*13cf0*/  FMUL.FTZ R27, R0, R127 ;  /* 0x0000007f001b7220 */ /* 0x000fe20000410000 */
[C---:B------:R-:W-:Y:S01]  /*13d00*/  FMUL.FTZ R57, R2.reuse, R157 ;  /* 0x0000009d02397220 */ /* 0x040fe20000410000 */
[----:B------:R-:W-:Y:S01]  /*13d10*/  FMUL.FTZ R56, R2, R156 ;  /* 0x0000009c02387220 */ /* 0x000fe20000410000 */
[C---:B------:R-:W-:Y:S01]  /*13d20*/  FMUL.FTZ R58, R0.reuse, R158 ;  /* 0x0000009e003a7220 */ /* 0x040fe20000410000 */
[C---:B------:R-:W-:Y:S01]  /*13d30*/  HMMA.16816.F32.BF16 R8, R180.reuse, R20, R8 ;  /* 0x00000014b408723c */ /* 0x040fe20000041808 */
[----:B------:R3:W-:Y:S02]  /*13d40*/  MUFU.EX2 R156, R60 ;  /* 0x0000003c009c7308 */ /* 0x0007e40000000800 */
[----:B------:R-:W-:Y:S01]  /*13d50*/  LDSM.16.MT88.4 R124, [R224+0xa400] ;  /* 0x00a40000e07c783b */ /* 0x000fe20000004200 */
[--C-:B--2---:R-:W-:Y:S01]  /*13d60*/  FFMA.FTZ R3, R187, UR4, -R174.reuse ;  /* 0x00000004bb037c23 */ /* 0x104fe200080108ae */
[C---:B------:R-:W-:Y:S01]  /*13d70*/  FMUL.FTZ R14, R0.reuse, R118 ;  /* 0x00000076000e7220 */ /* 0x040fe20000410000 */
[----:B------:R-:W-:Y:S01]  /*13d80*/  FMUL.FTZ R15, R0, R119 ;  /* 0x00000077000f7220 */ /* 0x000fe20000410000 */
[C---:B------:R-:W-:Y:S01]  /*13d90*/  FMUL.FTZ R20, R101.reuse, R128 ;  /* 0x0000008065147220 */ /* 0x040fe20000410000 */
[----:B------:R-:W-:Y:S03]  /*13da0*/  MOV R158, R132 ;  /* 0x00000084009e7202 */ /* 0x000fe60000000f00 */
[----:B------:R2:W-:Y:S01]  /*13db0*/  MUFU.EX2 R128, R3 ;  /* 0x0000000300807308 */ /* 0x0005e20000000800 */
[----:B------:R-:W-:Y:S01]  /*13dc0*/  FMUL.FTZ R21, R101, R129 ;  /* 0x0000008165157220 */ /* 0x000fe20000410000 */
[C---:B------:R-:W-:Y:S01]  /*13dd0*/  FMUL.FTZ R61, R2.reuse, R169 ;  /* 0x000000a9023d7220 */ /* 0x040fe20000410000 */
[-C--:B------:R-:W-:Y:S03]  /*13de0*/  HMMA.16816.F32.BF16 R12, R180, R22.reuse, R12 ;  /* 0x00000016b40c723c */ /* 0x080fe6000004180c */
[----:B------:R-:W-:Y:S01]  /*13df0*/  MOV R169, R135 ;  /* 0x0000008700a97202 */ /* 0x000fe20000000f00 */
[C---:B------:R-:W-:Y:S01]  /*13e00*/  FMUL.FTZ R72, R2.reuse, R72 ;  /* 0x0000004802487220 */ /* 0x040fe20000410000 */
[----:B---3--:R-:W-:Y:S01]  /*13e10*/  FMUL.FTZ R60, R2, R168 ;  /* 0x000000a8023c7220 */ /* 0x008fe20000410000 */
[C---:B------:R-:W-:Y:S05]  /*13e20*/  HMMA.16816.F32.BF16 R16, R176.reuse, R22, R16 ;  /* 0x00000016b010723c */ /* 0x040fea0000041810 */
[----:B------:R-:W-:Y:S01]  /*13e30*/  FMUL.FTZ R30, R0, R138 ;  /* 0x0000008a001e7220 */ /* 0x000fe20000410000 */
[----:B------:R-:W-:Y:S01]  /*13e40*/  MOV R136, R249 ;  /* 0x000000f900887202 */ /* 0x000fe20000000f00 */
[--C-:B--2---:R-:W-:Y:S01]  /*13e50*/  FFMA.FTZ R3, R186, UR4, -R173.reuse ;  /* 0x00000004ba037c23 */ /* 0x104fe200080108ad */
[C---:B------:R-:W-:Y:S03]  /*13e60*/  FMUL.FTZ R22, R100.reuse, R130 ;  /* 0x0000008264167220 */ /* 0x040fe60000410000 */
[----:B------:R2:W-:Y:S01]  /*13e70*/  MUFU.EX2 R137, R3 ;  /* 0x0000000300897308 */ /* 0x0005e20000000800 */
[----:B------:R-:W-:Y:S01]  /*13e80*/  FMUL.FTZ R23, R100, R131 ;  /* 0x0000008364177220 */ /* 0x000fe20000410000 */
[----:B------:R-:W-:Y:S01]  /*13e90*/  MOV R131, R63 ;  /* 0x0000003f00837202 */ /* 0x000fe20000000f00 */
[----:B------:R-:W-:Y:S01]  /*13ea0*/  FMUL.FTZ R63, R0, R171 ;  /* 0x000000ab003f7220 */ /* 0x000fe20000410000 */
[----:B------:R-:W-:Y:S01]  /*13eb0*/  MOV R130, R67 ;  /* 0x0000004300827202 */ /* 0x000fe20000000f00 */
[----:B------:R-:W-:Y:S01]  /*13ec0*/  FMUL.FTZ R67, R100, R167 ;  /* 0x000000a764437220 */ /* 0x000fe20000410000 */
[----:B------:R-:W-:Y:S01]  /*13ed0*/  FMUL.FTZ R73, R2, R73 ;  /* 0x0000004902497220 */ /* 0x000fe20000410000 */
[C---:B------:R-:W-:Y:S01]  /*13ee0*/  FMUL.FTZ R74, R0.reuse, R74 ;  /* 0x0000004a004a7220 */ /* 0x040fe20000410000 */
[-C--:B------:R-:W-:Y:S03]  /*13ef0*/  HMMA.16816.F32.BF16 R20, R176, R36.reuse, R20 ;  /* 0x00000024b014723c */ /* 0x080fe60000041814 */
[----:B------:R-:W-:Y:S01]  /*13f00*/  FMUL.FTZ R75, R0, R75 ;  /* 0x0000004b004b7220 */ /* 0x000fe20000410000 */
[C---:B------:R-:W-:Y:S01]  /*13f10*/  FMUL.FTZ R76, R2.reuse, R76 ;  /* 0x0000004c024c7220 */ /* 0x040fe20000410000 */
[----:B------:R-:W-:Y:S01]  /*13f20*/  FMUL.FTZ R77, R2, R77 ;  /* 0x0000004d024d7220 */ /* 0x000fe20000410000 */
[C---:B------:R-:W-:Y:S05]  /*13f30*/  HMMA.16816.F32.BF16 R24, R180.reuse, R36, R24 ;  /* 0x00000024b418723c */ /* 0x040fea0000041818 */
[----:B--2---:R-:W-:Y:S01]  /*13f40*/  FFMA.FTZ R3, R185, UR4, -R173 ;  /* 0x00000004b9037c23 */ /* 0x004fe200080108ad */
[C---:B------:R-:W-:Y:S01]  /*13f50*/  FMUL.FTZ R31, R0.reuse, R139 ;  /* 0x0000008b001f7220 */ /* 0x040fe20000410000 */
[--C-:B------:R-:W-:Y:S01]  /*13f60*/  FFMA.FTZ R36, R33, UR4, -R174.reuse ;  /* 0x0000000421247c23 */ /* 0x100fe200080108ae */
[C---:B------:R-:W-:Y:S01]  /*13f70*/  FMUL.FTZ R37, R101.reuse, R145 ;  /* 0x0000009165257220 */ /* 0x040fe20000410000 */
[----:B------:R2:W3:Y:S02]  /*13f80*/  MUFU.EX2 R106, R3 ;  /* 0x00000003006a7308 */ /* 0x0004e40000000800 */
[----:B------:R-:W-:Y:S01]  /*13f90*/  MOV R145, R251 ;  /* 0x000000fb00917202 */ /* 0x000fe20000000f00 */
[C---:B------:R-:W-:Y:S01]  /*13fa0*/  FMUL.FTZ R33, R101.reuse, R133 ;  /* 0x0000008565217220 */ /* 0x040fe20000410000 */
[-C--:B------:R-:W-:Y:S03]  /*13fb0*/  HMMA.16816.F32.BF16 R28, R180, R38.reuse, R28 ;  /* 0x00000026b41c723c */ /* 0x080fe6000004181c */
[----:B------:R-:W-:Y:S03]  /*13fc0*/  MOV R133, R250 ;  /* 0x000000fa00857202 */ /* 0x000fe60000000f00 */
[----:B------:R4:W-:Y:S01]  /*13fd0*/  MUFU.EX2 R64, R36 ;  /* 0x0000002400407308 */ /* 0x0009e20000000800 */
[----:B------:R-:W-:Y:S01]  /*13fe0*/  MOV R139, R246 ;  /* 0x000000f6008b7202 */ /* 0x000fe20000000f00 */
[C---:B------:R-:W-:Y:S04]  /*13ff0*/  HMMA.16816.F32.BF16 R32, R176.reuse, R38, R32 ;  /* 0x00000026b020723c */ /* 0x040fe80000041820 */
[----:B------:R-:W-:Y:S01]  /*14000*/  FMUL.FTZ R43, R0, R143 ;  /* 0x0000008f002b7220 */ /* 0x000fe20000410000 */
[----:B------:R-:W-:Y:S01]  /*14010*/  MOV R143, R240 ;  /* 0x000000f0008f7202 */ /* 0x000fe20000000f00 */
[----:B--2---:R-:W-:Y:S01]  /*14020*/  FFMA.FTZ R3, R188, UR4, -R174 ;  /* 0x00000004bc037c23 */ /* 0x004fe200080108ae */
[C---:B------:R-:W-:Y:S03]  /*14030*/  FMUL.FTZ R39, R100.reuse, R147 ;  /* 0x0000009364277220 */ /* 0x040fe60000410000 */
[----:B------:R2:W-:Y:S01]  /*14040*/  MUFU.EX2 R138, R3 ;  /* 0x00000003008a7308 */ /* 0x0005e20000000800 */
[----:B------:R-:W-:Y:S01]  /*14050*/  MOV R147, R239 ;  /* 0x000000ef00937202 */ /* 0x000fe20000000f00 */
[----:B------:R-:W-:Y:S01]  /*14060*/  FMUL.FTZ R38, R100, R146 ;  /* 0x0000009264267220 */ /* 0x000fe20000410000 */
[----:B---3--:R-:W-:Y:S01]  /*14070*/  MOV R157, R106 ;  /* 0x0000006a009d7202 */ /* 0x008fe20000000f00 */
[----:B----4-:R-:W-:Y:S01]  /*14080*/  FMUL.FTZ R36, R101, R144 ;  /* 0x0000009065247220 */ /* 0x010fe20000410000 */
[----:B------:R-:W-:Y:S01]  /*14090*/  MOV R144, R252 ;  /* 0x000000fc00907202 */ /* 0x000fe20000000f00 */
[--C-:B------:R-:W-:Y:S01]  /*140a0*/  FFMA.FTZ R106, R190, UR4, -R175.reuse ;  /* 0x00000004be6a7c23 */ /* 0x100fe200080108af */
[C---:B------:R-:W-:Y:S01]  /*140b0*/  FMUL.FTZ R40, R2.reuse, R140 ;  /* 0x0000008c02287220 */ /* 0x040fe20000410000 */
[----:B------:R-:W-:Y:S01]  /*140c0*/  FMUL.FTZ R41, R2, R141 ;  /* 0x0000008d02297220 */ /* 0x000fe20000410000 */
[----:B------:R-:W-:Y:S01]  /*140d0*/  FMUL.FTZ R42, R0, R142 ;  /* 0x0000008e002a7220 */ /* 0x000fe20000410000 */
[----:B------:R3:W-:Y:S01]  /*140e0*/  MUFU.EX2 R129, R106 ;  /* 0x0000006a00817308 */ /* 0x0007e20000000800 */
[-C--:B------:R-:W-:Y:S03]  /*140f0*/  HMMA.16816.F32.BF16 R36, R176, R52.reuse, R36 ;  /* 0x00000034b024723c */ /* 0x080fe60000041824 */
[C---:B------:R-:W-:Y:S01]  /*14100*/  FMUL.FTZ R44, R2.reuse, R152 ;  /* 0x00000098022c7220 */ /* 0x040fe20000410000 */
[----:B------:R-:W-:Y:S01]  /*14110*/  FMUL.FTZ R45, R2, R153 ;  /* 0x00000099022d7220 */ /* 0x000fe20000410000 */
[C---:B------:R-:W-:Y:S01]  /*14120*/  FMUL.FTZ R46, R0.reuse, R154 ;  /* 0x0000009a002e7220 */ /* 0x040fe20000410000 */
[C---:B------:R-:W-:Y:S05]  /*14130*/  HMMA.16816.F32.BF16 R40, R180.reuse, R52, R40 ;  /* 0x00000034b428723c */ /* 0x040fea0000041828 */
[--C-:B--2---:R-:W-:Y:S01]  /*14140*/  FFMA.FTZ R3, R191, UR4, -R175.reuse ;  /* 0x00000004bf037c23 */ /* 0x104fe200080108af */
[C---:B------:R-:W-:Y:S01]  /*14150*/  FMUL.FTZ R47, R0.reuse, R155 ;  /* 0x0000009b002f7220 */ /* 0x040fe20000410000 */
[----:B------:R-:W-:Y:S01]  /*14160*/  MOV R171, R133 ;  /* 0x0000008500ab7202 */ /* 0x000fe20000000f00 */
[----:B------:R-:W-:Y:S01]  /*14170*/  FMUL.FTZ R52, R101, R160 ;  /* 0x000000a065347220 */ /* 0x000fe20000410000 */
[----:B------:R2:W4:Y:S02]  /*14180*/  MUFU.EX2 R252, R3 ;  /* 0x0000000300fc7308 */ /* 0x0005240000000800 */
[--C-:B---3--:R-:W-:Y:S01]  /*14190*/  FFMA.FTZ R106, R197, UR4, -R184.reuse ;  /* 0x00000004c56a7c23 */ /* 0x108fe200080108b8 */
[----:B------:R-:W-:Y:S01]  /*141a0*/  FMUL.FTZ R53, R101, R161 ;  /* 0x000000a165357220 */ /* 0x000fe20000410000 */
[-C--:B------:R-:W-:Y:S03]  /*141b0*/  HMMA.16816.F32.BF16 R44, R180, R54.reuse, R44 ;  /* 0x00000036b42c723c */ /* 0x080fe6000004182c */
[----:B------:R-:W-:Y:S01]  /*141c0*/  MOV R142, R59 ;  /* 0x0000003b008e7202 */ /* 0x000fe20000000f00 */
[C---:B------:R-:W-:Y:S01]  /*141d0*/  FMUL.FTZ R59, R0.reuse, R159 ;  /* 0x0000009f003b7220 */ /* 0x040fe20000410000 */
[----:B------:R-:W-:Y:S01]  /*141e0*/  MOV R152, R66 ;  /* 0x0000004200987202 */ /* 0x000fe20000000f00 */
[C---:B------:R-:W-:Y:S05]  /*141f0*/  HMMA.16816.F32.BF16 R48, R176.reuse, R54, R48 ;  /* 0x00000036b030723c */ /* 0x040fea0000041830 */
[----:B------:R-:W-:Y:S01]  /*14200*/  MOV R141, R62 ;  /* 0x0000003e008d7202 */ /* 0x000fe20000000f00 */
[----:B------:R-:W-:Y:S01]  /*14210*/  FMUL.FTZ R62, R0, R170 ;  /* 0x000000aa003e7220 */ /* 0x000fe20000410000 */
[--C-:B--2---:R-:W-:Y:S01]  /*14220*/  FFMA.FTZ R3, R192, UR4, -R175.reuse ;  /* 0x00000004c0037c23 */ /* 0x104fe200080108af */
[C---:B------:R-:W-:Y:S03]  /*14230*/  FMUL.FTZ R54, R100.reuse, R162 ;  /* 0x000000a264367220 */ /* 0x040fe60000410000 */
[----:B------:R2:W-:Y:S01]  /*14240*/  MUFU.EX2 R251, R3 ;  /* 0x0000000300fb7308 */ /* 0x0005e20000000800 */
[C---:B------:R-:W-:Y:S01]  /*14250*/  FMUL.FTZ R55, R100.reuse, R163 ;  /* 0x000000a364377220 */ /* 0x040fe20000410000 */
[----:B------:R-:W-:Y:S01]  /*14260*/  FMUL.FTZ R66, R100, R166 ;  /* 0x000000a664427220 */ /* 0x000fe20000410000 */
[----:B----4-:R-:W-:Y:S01]  /*14270*/  F2FP.BF16.F32.PACK_AB R116, R129, R252 ;  /* 0x000000fc8174723e */ /* 0x010fe200000010ff */
[C---:B------:R-:W-:Y:S01]  /*14280*/  FMUL.FTZ R78, R0.reuse, R78 ;  /* 0x0000004e004e7220 */ /* 0x040fe20000410000 */
[----:B------:R-:W-:Y:S01]  /*14290*/  MOV R170, R134 ;  /* 0x0000008600aa7202 */ /* 0x000fe20000000f00 */
[----:B------:R-:W-:Y:S01]  /*142a0*/  FMUL.FTZ R79, R0, R79 ;  /* 0x0000004f004f7220 */ /* 0x000fe20000410000 */
[----:B------:R-:W-:Y:S01]  /*142b0*/  LDSM.16.MT88.4 R132, [R226+0x9c00] ;  /* 0x009c0000e284783b */ /* 0x000fe20000004200 */
[-C--:B-1----:R-:W-:Y:S03]  /*142c0*/  HMMA.16816.F32.BF16 R52, R176, R108.reuse, R52 ;  /* 0x0000006cb034723c */ /* 0x082fe60000041834 */
[----:B------:R-:W-:Y:S01]  /*142d0*/  MOV R140, R65 ;  /* 0x00000041008c7202 */ /* 0x000fe20000000f00 */
[C---:B------:R-:W-:Y:S01]  /*142e0*/  FMUL.FTZ R65, R101.reuse, R165 ;  /* 0x000000a565417220 */ /* 0x040fe20000410000 */
[----:B------:R-:W-:Y:S01]  /*142f0*/  MOV R153, R64 ;  /* 0x0000004000997202 */ /* 0x000fe20000000f00 */
[C---:B------:R-:W-:Y:S05]  /*14300*/  HMMA.16816.F32.BF16 R56, R180.reuse, R108, R56 ;  /* 0x0000006cb438723c */ /* 0x040fea0000041838 */
[----:B--2---:R-:W-:Y:S01]  /*14310*/  FFMA.FTZ R3, R196, UR4, -R175 ;  /* 0x00000004c4037c23 */ /* 0x004fe200080108af */
[-C--:B------:R-:W-:Y:S03]  /*14320*/  HMMA.16816.F32.BF16 R60, R180, R110.reuse, R60 ;  /* 0x0000006eb43c723c */ /* 0x080fe6000004183c */
[----:B------:R1:W2:Y:S02]  /*14330*/  MUFU.EX2 R250, R3 ;  /* 0x0000000300fa7308 */ /* 0x0002a40000000800 */
[----:B------:R-:W-:Y:S01]  /*14340*/  FMUL.FTZ R64, R101, R164 ;  /* 0x000000a465407220 */ /* 0x000fe20000410000 */
[C---:B------:R-:W-:Y:S01]  /*14350*/  FMUL.FTZ R88, R2.reuse, R88 ;  /* 0x0000005802587220 */ /* 0x040fe20000410000 */
[----:B------:R-:W-:Y:S01]  /*14360*/  LDSM.16.MT88.4 R164, [R226+0xac00] ;  /* 0x00ac0000e2a4783b */ /* 0x000fe20000004200 */
[----:B------:R-:W-:Y:S03]  /*14370*/  FMUL.FTZ R89, R2, R89 ;  /* 0x0000005902597220 */ /* 0x000fe60000410000 */
[C---:B------:R-:W-:Y:S01]  /*14380*/  FMUL.FTZ R90, R0.reuse, R90 ;  /* 0x0000005a005a7220 */ /* 0x040fe20000410000 */
[C---:B------:R-:W-:Y:S03]  /*14390*/  HMMA.16816.F32.BF16 R64, R176.reuse, R110, R64 ;  /* 0x0000006eb040723c */ /* 0x040fe60000041840 */
[----:B------:R-:W3:Y:S01]  /*143a0*/  LDSM.16.MT88.4 R108, [R226+0xb000] ;  /* 0x00b00000e26c783b */ /* 0x000ee20000004200 */
[----:B------:R-:W-:Y:S01]  /*143b0*/  FMUL.FTZ R91, R0, R91 ;  /* 0x0000005b005b7220 */ /* 0x000fe20000410000 */
[----:B------:R-:W-:Y:S01]  /*143c0*/  FMUL.FTZ R92, R2, R92 ;  /* 0x0000005c025c7220 */ /* 0x000fe20000410000 */
[-C--:B------:R-:W-:Y:S05]  /*143d0*/  HMMA.16816.F32.BF16 R68, R176, R112.reuse, R68 ;  /* 0x00000070b044723c */ /* 0x080fea0000041844 */
[--C-:B-1----:R-:W-:Y:S01]  /*143e0*/  FFMA.FTZ R3, R198, UR4, -R184.reuse ;  /* 0x00000004c6037c23 */ /* 0x102fe200080108b8 */
[C---:B------:R-:W-:Y:S03]  /*143f0*/  HMMA.16816.F32.BF16 R72, R180.reuse, R112, R72 ;  /* 0x00000070b448723c */ /* 0x040fe60000041848 */
[----:B------:R1:W-:Y:S02]  /*14400*/  MUFU.EX2 R249, R3 ;  /* 0x0000000300f97308 */ /* 0x0003e40000000800 */
[----:B--2---:R-:W-:Y:S01]  /*14410*/  F2FP.BF16.F32.PACK_AB R118, R250, R251 ;  /* 0x000000fbfa76723e */ /* 0x004fe200000010ff */
[-C--:B------:R-:W-:Y:S05]  /*14420*/  HMMA.16816.F32.BF16 R76, R180, R114.reuse, R76 ;  /* 0x00000072b44c723c */ /* 0x080fea000004184c */
[----:B------:R-:W-:Y:S01]  /*14430*/  FMUL.FTZ R93, R2, R93 ;  /* 0x0000005d025d7220 */ /* 0x000fe20000410000 */
[C---:B------:R-:W-:Y:S01]  /*14440*/  HMMA.16816.F32.BF16 R80, R176.reuse, R114, R80 ;  /* 0x00000072b050723c */ /* 0x040fe20000041850 */
[----:B------:R-:W2:Y:S04]  /*14450*/  LDSM.16.MT88.4 R112, [R224+0x9400] ;  /* 0x00940000e070783b */ /* 0x000ea80000004200 */
[C---:B------:R-:W-:Y:S01]  /*14460*/  FMUL.FTZ R94, R0.reuse, R94 ;  /* 0x0000005e005e7220 */ /* 0x040fe20000410000 */
[----:B------:R-:W-:Y:S01]  /*14470*/  FMUL.FTZ R95, R0, R95 ;  /* 0x0000005f005f7220 */ /* 0x000fe20000410000 */
[----:B------:R-:W-:Y:S01]  /*14480*/  MOV R146, R247 ;  /* 0x000000f700927202 */ /* 0x000fe20000000f00 */
[--C-:B-1----:R-:W-:Y:S01]  /*14490*/  FFMA.FTZ R3, R199, UR4, -R184.reuse ;  /* 0x00000004c7037c23 */ /* 0x102fe200080108b8 */
[----:B------:R-:W-:Y:S02]  /*144a0*/  MUFU.EX2 R247, R106 ;  /* 0x0000006a00f77308 */ /* 0x000fe40000000800 */
[----:B------:R-:W-:Y:S08]  /*144b0*/  MOV R168, R144 ;  /* 0x0000009000a87202 */ /* 0x000ff00000000f00 */
[----:B------:R1:W4:Y:S01]  /*144c0*/  MUFU.EX2 R248, R3 ;  /* 0x0000000300f87308 */ /* 0x0003220000000800 */
[-C--:B---3--:R-:W-:Y:S06]  /*144d0*/  HMMA.16816.F32.BF16 R84, R176, R108.reuse, R84 ;  /* 0x0000006cb054723c */ /* 0x088fec0000041854 */
[C---:B------:R-:W-:Y:S06]  /*144e0*/  HMMA.16816.F32.BF16 R88, R180.reuse, R108, R88 ;  /* 0x0000006cb458723c */ /* 0x040fec0000041858 */
[-C--:B------:R-:W-:Y:S05]  /*144f0*/  HMMA.16816.F32.BF16 R92, R180, R110.reuse, R92 ;  /* 0x0000006eb45c723c */ /* 0x080fea000004185c */
[----:B-1----:R-:W-:Y:S01]  /*14500*/  FFMA.FTZ R3, R200, UR4, -R184 ;  /* 0x00000004c8037c23 */ /* 0x002fe200080108b8 */
[----:B------:R-:W-:Y:S03]  /*14510*/  HMMA.16816.F32.BF16 R96, R176, R110, R96 ;  /* 0x0000006eb060723c */ /* 0x000fe60000041860 */
[----:B------:R1:W3:Y:S02]  /*14520*/  MUFU.EX2 R246, R3 ;  /* 0x0000000300f67308 */ /* 0x0002e40000000800 */
[----:B------:R-:W-:Y:S02]  /*14530*/  F2FP.BF16.F32.PACK_AB R109, R128, R153 ;  /* 0x00000099806d723e */ /* 0x000fe400000010ff */
[----:B------:R-:W-:Y:S04]  /*14540*/  F2FP.BF16.F32.PACK_AB R108, R107, R152 ;  /* 0x000000986b6c723e */ /* 0x000fe800000010ff */
[----:B------:R-:W-:Y:S02]  /*14550*/  F2FP.BF16.F32.PACK_AB R110, R157, R137 ;  /* 0x000000899d6e723e */ /* 0x000fe400000010ff */
[----:B------:R-:W-:Y:S02]  /*14560*/  F2FP.BF16.F32.PACK_AB R111, R156, R138 ;  /* 0x0000008a9c6f723e */ /* 0x000fe400000010ff */
[----:B----4-:R-:W-:Y:S05]  /*14570*/  F2FP.BF16.F32.PACK_AB R117, R248, R249 ;  /* 0x000000f9f875723e */ /* 0x010fea00000010ff */
[-C--:B--2---:R-:W-:Y:S05]  /*14580*/  HMMA.16816.F32.BF16 R4, R108, R112.reuse, R4 ;  /* 0x000000706c04723c */ /* 0x084fea0000041804 */
[--C-:B-1----:R-:W-:Y:S01]  /*14590*/  FFMA.FTZ R3, R207, UR4, -R173.reuse ;  /* 0x00000004cf037c23 */ /* 0x102fe200080108ad */
[----:B---3--:R-:W-:Y:S03]  /*145a0*/  F2FP.BF16.F32.PACK_AB R119, R246, R247 ;  /* 0x000000f7f677723e */ /* 0x008fe600000010ff */
[----:B------:R1:W-:Y:S04]  /*145b0*/  MUFU.EX2 R239, R3 ;  /* 0x0000000300ef7308 */ /* 0x0003e80000000800 */
        /* <DEDUP_REMOVED lines=39> */
[--C-:B-1----:R-:W-:Y:S02]  /*14830*/  FFMA.FTZ R3, R203, UR4, -R174.reuse ;  /* 0x00000004cb037c23 */ /* 0x102fe400080108ae */
[----:B---3--:R-:W-:Y:S02]  /*14840*/  F2FP.BF16.F32.PACK_AB R108, R240, R239 ;  /* 0x000000eff06c723e */ /* 0x008fe400000010ff */
[----:B------:R1:W-:Y:S02]  /*14850*/  MUFU.EX2 R202, R3 ;  /* 0x0000000300ca7308 */ /* 0x0003e40000000800 */
        /* <DEDUP_REMOVED lines=9> */
[-C--:B------:R-:W-:Y:S03]  /*148f0*/  HMMA.16816.F32.BF16 R4, R108, R112.reuse, R4 ;  /* 0x000000706c04723c */ /* 0x080fe60000041804 */
[--C-:B-1----:R-:W-:Y:S01]  /*14900*/  FFMA.FTZ R3, R209, UR4, -R175.reuse ;  /* 0x00000004d1037c23 */ /* 0x102fe200080108af */
[----:B------:R-:W-:Y:S05]  /*14910*/  MOV R209, R137 ;  /* 0x0000008900d17202 */ /* 0x000fea0000000f00 */
[----:B------:R1:W2:Y:S02]  /*14920*/  MUFU.EX2 R199, R3 ;  /* 0x0000000300c77308 */ /* 0x0002a40000000800 */
[--C-:B-1----:R-:W-:Y:S01]  /*14930*/  FFMA.FTZ R3, R210, UR4, -R175.reuse ;  /* 0x00000004d2037c23 */ /* 0x102fe200080108af */
[----:B--2---:R-:W-:Y:S01]  /*14940*/  F2FP.BF16.F32.PACK_AB R116, R199, R201 ;  /* 0x000000c9c774723e */ /* 0x004fe200000010ff */
[----:B------:R-:W2:Y:S06]  /*14950*/  LDL.LU R210, [R1] ;  /* 0x0000000001d27983 */ /* 0x000eac0000300800 */
[----:B------:R1:W-:Y:S01]  /*14960*/  MUFU.EX2 R198, R3 ;  /* 0x0000000300c67308 */ /* 0x0003e20000000800 */
[----:B------:R-:W3:Y:S01]  /*14970*/  LDL.LU R159, [R1+0x8] ;  /* 0x00000800019f7983 */ /* 0x000ee20000300800 */
[----:B-1----:R-:W-:Y:S01]  /*14980*/  FFMA.FTZ R3, R211, UR4, -R175 ;  /* 0x00000004d3037c23 */ /* 0x002fe200080108af */
[----:B------:R-:W-:Y:S07]  /*14990*/  MOV R211, R129 ;  /* 0x0000008100d37202 */ /* 0x000fee0000000f00 */
[----:B------:R1:W5:Y:S02]  /*149a0*/  MUFU.EX2 R200, R3 ;  /* 0x0000000300c87308 */ /* 0x0003640000000800 */
[--C-:B-1----:R-:W-:Y:S01]  /*149b0*/  FFMA.FTZ R3, R213, UR4, -R184.reuse ;  /* 0x00000004d5037c23 */ /* 0x102fe200080108b8 */
[----:B-----5:R-:W-:Y:S02]  /*149c0*/  F2FP.BF16.F32.PACK_AB R118, R200, R198 ;  /* 0x000000c6c876723e */ /* 0x020fe400000010ff */
[----:B------:R-:W-:Y:S05]  /*149d0*/  MOV R213, R128 ;  /* 0x0000008000d57202 */ /* 0x000fea0000000f00 */
[----:B------:R1:W-:Y:S02]  /*149e0*/  MUFU.EX2 R197, R3 ;  /* 0x0000000300c57308 */ /* 0x0003e40000000800 */
[--C-:B-1----:R-:W-:Y:S08]  /*149f0*/  FFMA.FTZ R3, R194, UR4, -R184.reuse ;  /* 0x00000004c2037c23 */ /* 0x102ff000080108b8 */
[----:B------:R1:W5:Y:S02]  /*14a00*/  MUFU.EX2 R188, R3 ;  /* 0x0000000300bc7308 */ /* 0x0003640000000800 */
[--C-:B-1----:R-:W-:Y:S01]  /*14a10*/  FFMA.FTZ R3, R193, UR4, -R184.reuse ;  /* 0x00000004c1037c23 */ /* 0x102fe200080108b8 */
[----:B-----5:R-:W-:Y:S07]  /*14a20*/  F2FP.BF16.F32.PACK_AB R117, R188, R197 ;  /* 0x000000c5bc75723e */ /* 0x020fee00000010ff */
[----:B------:R1:W-:Y:S02]  /*14a30*/  MUFU.EX2 R187, R3 ;  /* 0x0000000300bb7308 */ /* 0x0003e40000000800 */
[----:B-1----:R-:W-:Y:S08]  /*14a40*/  FFMA.FTZ R3, R195, UR4, -R184 ;  /* 0x00000004c3037c23 */ /* 0x002ff000080108b8 */
[----:B------:R1:W5:Y:S02]  /*14a50*/  MUFU.EX2 R186, R3 ;  /* 0x0000000300ba7308 */ /* 0x0003640000000800 */
[--C-:B-1----:R-:W-:Y:S01]  /*14a60*/  FFMA.FTZ R3, R218, UR4, -R173.reuse ;  /* 0x00000004da037c23 */ /* 0x102fe200080108ad */
[----:B------:R-:W-:Y:S02]  /*14a70*/  MOV R218, R107 ;  /* 0x0000006b00da7202 */ /* 0x000fe40000000f00 */
[----:B-----5:R-:W-:Y:S05]  /*14a80*/  F2FP.BF16.F32.PACK_AB R119, R186, R187 ;  /* 0x000000bbba77723e */ /* 0x020fea00000010ff */
[----:B------:R1:W-:Y:S02]  /*14a90*/  MUFU.EX2 R196, R3 ;  /* 0x0000000300c47308 */ /* 0x0003e40000000800 */
[C---:B------:R-:W-:Y:S06]  /*14aa0*/  HMMA.16816.F32.BF16 R8, R116.reuse, R112, R8 ;  /* 0x000000707408723c */ /* 0x040fec0000041808 */
[-C--:B------:R-:W-:Y:S05]  /*14ab0*/  HMMA.16816.F32.BF16 R12, R116, R114.reuse, R12 ;  /* 0x00000072740c723c */ /* 0x080fea000004180c */
[--C-:B-1----:R-:W-:Y:S01]  /*14ac0*/  FFMA.FTZ R3, R216, UR4, -R173.reuse ;  /* 0x00000004d8037c23 */ /* 0x102fe200080108ad */
[C---:B------:R-:W-:Y:S01]  /*14ad0*/  HMMA.16816.F32.BF16 R16, R108.reuse, R114, R16 ;  /* 0x000000726c10723c */ /* 0x040fe20000041810 */
[----:B------:R-:W1:Y:S02]  /*14ae0*/  LDSM.16.MT88.4 R112, [R226+0xa800] ;  /* 0x00a80000e270783b */ /* 0x000e640000004200 */
[----:B------:R5:W-:Y:S02]  /*14af0*/  MUFU.EX2 R195, R3 ;  /* 0x0000000300c37308 */ /* 0x000be40000000800 */
[----:B------:R-:W-:Y:S01]  /*14b00*/  MOV R216, R153 ;  /* 0x0000009900d87202 */ /* 0x000fe20000000f00 */
[-C--:B----4-:R-:W-:Y:S06]  /*14b10*/  HMMA.16816.F32.BF16 R20, R108, R120.reuse, R20 ;  /* 0x000000786c14723c */ /* 0x090fec0000041814 */
[C---:B------:R-:W-:Y:S06]  /*14b20*/  HMMA.16816.F32.BF16 R24, R116.reuse, R120, R24 ;  /* 0x000000787418723c */ /* 0x040fec0000041818 */
[-C--:B------:R-:W-:Y:S05]  /*14b30*/  HMMA.16816.F32.BF16 R28, R116, R122.reuse, R28 ;  /* 0x0000007a741c723c */ /* 0x080fea000004181c */
[--C-:B-----5:R-:W-:Y:S01]  /*14b40*/  FFMA.FTZ R3, R222, UR4, -R174.reuse ;  /* 0x00000004de037c23 */ /* 0x120fe200080108ae */
[C---:B------:R-:W-:Y:S01]  /*14b50*/  HMMA.16816.F32.BF16 R32, R108.reuse, R122, R32 ;  /* 0x0000007a6c20723c */ /* 0x040fe20000041820 */
[----:B------:R-:W4:Y:S02]  /*14b60*/  LDSM.16.MT88.4 R120, [R224+0xb800] ;  /* 0x00b80000e078783b */ /* 0x000f240000004200 */
[----:B------:R5:W-:Y:S02]  /*14b70*/  MUFU.EX2 R194, R3 ;  /* 0x0000000300c27308 */ /* 0x000be40000000800 */
[----:B------:R-:W-:Y:S01]  /*14b80*/  MOV R222, R152 ;  /* 0x0000009800de7202 */ /* 0x000fe20000000f00 */
[-C--:B------:R-:W-:Y:S06]  /*14b90*/  HMMA.16816.F32.BF16 R36, R108, R124.reuse, R36 ;  /* 0x0000007c6c24723c */ /* 0x080fec0000041824 */
[C---:B------:R-:W-:Y:S06]  /*14ba0*/  HMMA.16816.F32.BF16 R40, R116.reuse, R124, R40 ;  /* 0x0000007c7428723c */ /* 0x040fec0000041828 */
[-C--:B------:R-:W-:Y:S05]  /*14bb0*/  HMMA.16816.F32.BF16 R44, R116, R126.reuse, R44 ;  /* 0x0000007e742c723c */ /* 0x080fea000004182c */
[--C-:B-----5:R-:W-:Y:S01]  /*14bc0*/  FFMA.FTZ R3, R219, UR4, -R174.reuse ;  /* 0x00000004db037c23 */ /* 0x120fe200080108ae */
[C---:B------:R-:W-:Y:S01]  /*14bd0*/  HMMA.16816.F32.BF16 R48, R108.reuse, R126, R48 ;  /* 0x0000007e6c30723c */ /* 0x040fe20000041830 */
[----:B------:R-:W5:Y:S02]  /*14be0*/  LDSM.16.MT88.4 R124, [R226+0xb800] ;  /* 0x00b80000e27c783b */ /* 0x000f640000004200 */
[----:B------:R4:W5:Y:S02]  /*14bf0*/  MUFU.EX2 R192, R3 ;  /* 0x0000000300c07308 */ /* 0x0009640000000800 */
[----:B------:R-:W-:Y:S01]  /*14c00*/  MOV R219, R143 ;  /* 0x0000008f00db7202 */ /* 0x000fe20000000f00 */
[-C--:B-1----:R-:W-:Y:S06]  /*14c10*/  HMMA.16816.F32.BF16 R52, R108, R112.reuse, R52 ;  /* 0x000000706c34723c */ /* 0x082fec0000041834 */
[C---:B------:R-:W-:Y:S06]  /*14c20*/  HMMA.16816.F32.BF16 R56, R116.reuse, R112, R56 ;  /* 0x000000707438723c */ /* 0x040fec0000041838 */
[-C--:B------:R-:W-:Y:S05]  /*14c30*/  HMMA.16816.F32.BF16 R60, R116, R114.reuse, R60 ;  /* 0x00000072743c723c */ /* 0x080fea000004183c */
[--C-:B----4-:R-:W-:Y:S01]  /*14c40*/  FFMA.FTZ R3, R221, UR4, -R173.reuse ;  /* 0x00000004dd037c23 */ /* 0x110fe200080108ad */
[C---:B------:R-:W-:Y:S03]  /*14c50*/  HMMA.16816.F32.BF16 R64, R108.reuse, R114, R64 ;  /* 0x000000726c40723c */ /* 0x040fe60000041840 */
[----:B------:R1:W-:Y:S02]  /*14c60*/  MUFU.EX2 R193, R3 ;  /* 0x0000000300c17308 */ /* 0x0003e40000000800 */
[----:B------:R-:W-:Y:S01]  /*14c70*/  FFMA.FTZ R173, R217, UR4, -R173 ;  /* 0x00000004d9ad7c23 */ /* 0x000fe200080108ad */
[-C--:B------:R-:W-:Y:S07]  /*14c80*/  HMMA.16816.F32.BF16 R68, R108, R120.reuse, R68 ;  /* 0x000000786c44723c */ /* 0x080fee0000041844 */
[----:B------:R4:W4:Y:S01]  /*14c90*/  MUFU.EX2 R191, R173 ;  /* 0x000000ad00bf7308 */ /* 0x0009220000000800 */
[C---:B------:R-:W-:Y:S04]  /*14ca0*/  HMMA.16816.F32.BF16 R72, R116.reuse, R120, R72 ;  /* 0x000000787448723c */ /* 0x040fe80000041848 */
[----:B------:R-:W-:Y:S02]  /*14cb0*/  MOV R221, R142 ;  /* 0x0000008e00dd7202 */ /* 0x000fe40000000f00 */
[-C--:B------:R-:W-:Y:S05]  /*14cc0*/  HMMA.16816.F32.BF16 R76, R116, R122.reuse, R76 ;  /* 0x0000007a744c723c */ /* 0x080fea000004184c */
[--C-:B-1----:R-:W-:Y:S01]  /*14cd0*/  FFMA.FTZ R3, R223, UR4, -R174.reuse ;  /* 0x00000004df037c23 */ /* 0x102fe200080108ae */
[C---:B------:R-:W-:Y:S03]  /*14ce0*/  HMMA.16816.F32.BF16 R80, R108.reuse, R122, R80 ;  /* 0x0000007a6c50723c */ /* 0x040fe60000041850 */
[----:B------:R1:W-:Y:S02]  /*14cf0*/  MUFU.EX2 R190, R3 ;  /* 0x0000000300be7308 */ /* 0x0003e40000000800 */
[----:B------:R-:W-:Y:S01]  /*14d00*/  FFMA.FTZ R174, R220, UR4, -R174 ;  /* 0x00000004dcae7c23 */ /* 0x000fe200080108ae */
[-C--:B-----5:R-:W-:Y:S07]  /*14d10*/  HMMA.16816.F32.BF16 R84, R108, R124.reuse, R84 ;  /* 0x0000007c6c54723c */ /* 0x0a0fee0000041854 */
[----:B------:R5:W-:Y:S01]  /*14d20*/  MUFU.EX2 R189, R174 ;  /* 0x000000ae00bd7308 */ /* 0x000be20000000800 */
[C---:B------:R-:W-:Y:S04]  /*14d30*/  HMMA.16816.F32.BF16 R88, R116.reuse, R124, R88 ;  /* 0x0000007c7458723c */ /* 0x040fe80000041858 */
[----:B----4-:R-:W-:Y:S02]  /*14d40*/  F2FP.BF16.F32.PACK_AB R173, R192, R194 ;  /* 0x000000c2c0ad723e */ /* 0x010fe400000010ff */
[-C--:B------:R-:W-:Y:S05]  /*14d50*/  HMMA.16816.F32.BF16 R92, R116, R126.reuse, R92 ;  /* 0x0000007e745c723c */ /* 0x080fea000004185c */
[--C-:B-1----:R-:W-:Y:S01]  /*14d60*/  FFMA.FTZ R3, R214, UR4, -R175.reuse ;  /* 0x00000004d6037c23 */ /* 0x102fe200080108af */
[----:B------:R-:W-:Y:S03]  /*14d70*/  HMMA.16816.F32.BF16 R96, R108, R126, R96 ;  /* 0x0000007e6c60723c */ /* 0x000fe60000041860 */
[----:B------:R1:W-:Y:S02]  /*14d80*/  MUFU.EX2 R183, R3 ;  /* 0x0000000300b77308 */ /* 0x0003e40000000800 */
[----:B-----5:R-:W-:Y:S02]  /*14d90*/  F2FP.BF16.F32.PACK_AB R174, R191, R193 ;  /* 0x000000c1bfae723e */ /* 0x020fe400000010ff */
[----:B------:R-:W-:Y:S04]  /*14da0*/  MOV R220, R147 ;  /* 0x0000009300dc7202 */ /* 0x000fe80000000f00 */
[----:B------:R-:W-:Y:S02]  /*14db0*/  MOV R217, R141 ;  /* 0x0000008d00d97202 */ /* 0x000fe40000000f00 */
[----:B------:R-:W-:Y:S02]  /*14dc0*/  MOV R214, R146 ;  /* 0x0000009200d67202 */ /* 0x000fe40000000f00 */
[----:B------:R-:W-:Y:S01]  /*14dd0*/  MOV R223, R140 ;  /* 0x0000008c00df7202 */ /* 0x000fe20000000f00 */
[--C-:B-1----:R-:W-:Y:S01]  /*14de0*/  FFMA.FTZ R3, R242, UR4, -R175.reuse ;  /* 0x00000004f2037c23 */ /* 0x102fe200080108af */
[----:B------:R-:W-:Y:S03]  /*14df0*/  MOV R242, R145 ;  /* 0x0000009100f27202 */ /* 0x000fe60000000f00 */
[----:B------:R1:W4:Y:S02]  /*14e00*/  MUFU.EX2 R185, R3 ;  /* 0x0000000300b97308 */ /* 0x0003240000000800 */
[--C-:B-1----:R-:W-:Y:S01]  /*14e10*/  FFMA.FTZ R3, R241, UR4, -R175.reuse ;  /* 0x00000004f1037c23 */ /* 0x102fe200080108af */
[----:B------:R-:W-:Y:S01]  /*14e20*/  FFMA.FTZ R175, R243, UR4, -R175 ;  /* 0x00000004f3af7c23 */ /* 0x000fe200080108af */
[----:B------:R-:W-:Y:S01]  /*14e30*/  MOV R241, R131 ;  /* 0x0000008300f17202 */ /* 0x000fe20000000f00 */
[----:B------:R-:W5:Y:S05]  /*14e40*/  LDL.LU R243, [R1+0x4] ;  /* 0x0000040001f37983 */ /* 0x000f6a0000300800 */
[----:B------:R1:W-:Y:S01]  /*14e50*/  MUFU.EX2 R182, R3 ;  /* 0x0000000300b67308 */ /* 0x0003e20000000800 */
[----:B----4-:R-:W-:Y:S01]  /*14e60*/  F2FP.BF16.F32.PACK_AB R176, R185, R183 ;  /* 0x000000b7b9b0723e */ /* 0x010fe200000010ff */
[----:B--2---:R-:W-:Y:S01]  /*14e70*/  FFMA.FTZ R2, R2, R210, R241 ;  /* 0x000000d202027223 */ /* 0x004fe200000100f1 */
[----:B------:R-:W-:Y:S02]  /*14e80*/  MOV R210, R209 ;  /* 0x000000d100d27202 */ /* 0x000fe40000000f00 */
[----:B------:R-:W-:Y:S01]  /*14e90*/  MOV R209, R212 ;  /* 0x000000d400d17202 */ /* 0x000fe20000000f00 */
[----:B------:R-:W-:Y:S04]  /*14ea0*/  FADD.FTZ R2, R170, R2 ;  /* 0x00000002aa027221 */ /* 0x000fe80000010000 */
[----:B------:R2:W4:Y:S01]  /*14eb0*/  MUFU.EX2 R181, R175 ;  /* 0x000000af00b57308 */ /* 0x0005220000000800 */
[----:B------:R-:W-:Y:S01]  /*14ec0*/  MOV R212, R157 ;  /* 0x0000009d00d47202 */ /* 0x000fe20000000f00 */
[----:B------:R-:W-:Y:S01]  /*14ed0*/  FADD.FTZ R2, R214, R2 ;  /* 0x00000002d6027221 */ /* 0x000fe20000010000 */
[--C-:B-1----:R-:W-:Y:S01]  /*14ee0*/  FFMA.FTZ R3, R215, UR4, -R184.reuse ;  /* 0x00000004d7037c23 */ /* 0x102fe200080108b8 */
[----:B------:R-:W-:Y:S02]  /*14ef0*/  MOV R215, R130 ;  /* 0x0000008200d77202 */ /* 0x000fe40000000f00 */
[----:B------:R-:W1:Y:S04]  /*14f00*/  LDSM.16.MT88.4 R128, [R224+0x9c00] ;  /* 0x009c0000e080783b */ /* 0x000e680000004200 */
[----:B------:R3:W-:Y:S01]  /*14f10*/  MUFU.EX2 R107, R3 ;  /* 0x00000003006b7308 */ /* 0x0007e20000000800 */
[----:B--2---:R-:W-:Y:S02]  /*14f20*/  F2FP.BF16.F32.PACK_AB R175, R189, R190 ;  /* 0x000000bebdaf723e */ /* 0x004fe400000010ff */
[----:B----4-:R-:W-:Y:S01]  /*14f30*/  F2FP.BF16.F32.PACK_AB R178, R181, R182 ;  /* 0x000000b6b5b2723e */ /* 0x010fe200000010ff */
[--C-:B---3--:R-:W-:Y:S02]  /*14f40*/  FFMA.FTZ R3, R244, UR4, -R184.reuse ;  /* 0x00000004f4037c23 */ /* 0x108fe400080108b8 */
[----:B------:R-:W2:Y:S04]  /*14f50*/  LDL.LU R244, [R1+0xc] ;  /* 0x00000c0001f47983 */ /* 0x000ea80000300800 */
[----:B------:R3:W4:Y:S02]  /*14f60*/  MUFU.EX2 R180, R3 ;  /* 0x0000000300b47308 */ /* 0x0007240000000800 */
[--C-:B---3--:R-:W-:Y:S01]  /*14f70*/  FFMA.FTZ R3, R245, UR4, -R184.reuse ;  /* 0x00000004f5037c23 */ /* 0x108fe200080108b8 */
[----:B------:R-:W-:Y:S01]  /*14f80*/  FFMA.FTZ R184, R172, UR4, -R184 ;  /* 0x00000004acb87c23 */ /* 0x000fe200080108b8 */
[----:B------:R-:W-:Y:S06]  /*14f90*/  F2FP.BF16.F32.PACK_AB R172, R195, R196 ;  /* 0x000000c4c3ac723e */ /* 0x000fec00000010ff */
[----:B------:R3:W-:Y:S01]  /*14fa0*/  MUFU.EX2 R106, R3 ;  /* 0x00000003006a7308 */ /* 0x0007e20000000800 */
[----:B----4-:R-:W-:Y:S02]  /*14fb0*/  F2FP.BF16.F32.PACK_AB R177, R180, R107 ;  /* 0x0000006bb4b1723e */ /* 0x010fe400000010ff */
[----:B------:R-:W-:Y:S01]  /*14fc0*/  MOV R245, R136 ;  /* 0x0000008800f57202 */ /* 0x000fe20000000f00 */
[-C--:B-1----:R-:W-:Y:S01]  /*14fd0*/  HMMA.16816.F32.BF16 R112, R172, R128.reuse, R4 ;  /* 0x00000080ac70723c */ /* 0x082fe20000041804 */
[----:B------:R-:W1:Y:S05]  /*14fe0*/  LDSM.16.MT88.4 R4, [R224+0xbc00] ;  /* 0x00bc0000e004783b */ /* 0x000e6a0000004200 */
[----:B------:R-:W4:Y:S01]  /*14ff0*/  MUFU.EX2 R184, R184 ;  /* 0x000000b800b87308 */ /* 0x000f220000000800 */
[----:B---3--:R-:W-:Y:S01]  /*15000*/  FFMA.FTZ R3, R0, R159, R205 ;  /* 0x0000009f00037223 */ /* 0x008fe200000100cd */
[----:B------:R-:W-:Y:S03]  /*15010*/  MOV R205, R156 ;  /* 0x0000009c00cd7202 */ /* 0x000fe60000000f00 */
[----:B------:R-:W-:Y:S01]  /*15020*/  FADD.FTZ R3, R169, R3 ;  /* 0x00000003a9037221 */ /* 0x000fe20000010000 */
[----:B----4-:R-:W-:Y:S03]  /*15030*/  F2FP.BF16.F32.PACK_AB R179, R184, R106 ;  /* 0x0000006ab8b3723e */ /* 0x010fe600000010ff */
[----:B------:R-:W-:Y:S04]  /*15040*/  FADD.FTZ R3, R220, R3 ;  /* 0x00000003dc037221 */ /* 0x000fe80000010000 */
[C---:B------:R-:W-:Y:S01]  /*15050*/  HMMA.16816.F32.BF16 R108, R176.reuse, R128, R8 ;  /* 0x00000080b06c723c */ /* 0x040fe20000041808 */
[----:B------:R-:W3:Y:S05]  /*15060*/  LDSM.16.MT88.4 R8, [R226+0xbc00] ;  /* 0x00bc0000e208783b */ /* 0x000eea0000004200 */
        /* <DEDUP_REMOVED lines=11> */
[----:B-----5:R-:W-:Y:S06]  /*15120*/  FFMA.FTZ R100, R100, R243, R215 ;  /* 0x000000f364647223 */ /* 0x020fec00000100d7 */
[----:B------:R-:W-:Y:S01]  /*15130*/  FADD.FTZ R0, R171, R100 ;  /* 0x00000064ab007221 */ /* 0x000fe20000010000 */
[----:B------:R-:W-:Y:S03]  /*15140*/  MOV R100, R104 ;  /* 0x0000006800647202 */ /* 0x000fe60000000f00 */
[----:B------:R-:W-:Y:S04]  /*15150*/  FADD.FTZ R0, R242, R0 ;  /* 0x00000000f2007221 */ /* 0x000fe80000010000 */
        /* <DEDUP_REMOVED lines=12> */
[----:B--2---:R-:W-:Y:S04]  /*15220*/  FFMA.FTZ R101, R101, R244, R245 ;  /* 0x000000f465657223 */ /* 0x004fe800000100f5 */
[----:B------:R-:W-:Y:S02]  /*15230*/  FADD.FTZ R13, R158, R101 ;  /* 0x000000659e0d7221 */ /* 0x000fe40000010000 */
[C---:B------:R-:W-:Y:S04]  /*15240*/  HMMA.16816.F32.BF16 R156, R176.reuse, R164, R56 ;  /* 0x000000a4b09c723c */ /* 0x040fe80000041838 */
[----:B------:R-:W-:Y:S02]  /*15250*/  FADD.FTZ R13, R168, R13 ;  /* 0x0000000da80d7221 */ /* 0x000fe40000010000 */
        /* <DEDUP_REMOVED lines=16> */
[-C--:B---3--:R-:W-:Y:S04]  /*15360*/  HMMA.16816.F32.BF16 R84, R172, R8.reuse, R84 ;  /* 0x00000008ac54723c */ /* 0x088fe80000041854 */
        /* <DEDUP_REMOVED lines=37> */
[----:B------:R2:W-:Y:S04]  /*155c0*/  STL [R1], R2 ;  /* 0x0000000201007387 */ /* 0x0005e80000100800 */
[----:B------:R2:W-:Y:S01]  /*155d0*/  STL [R1+0x8], R0 ;  /* 0x0000080001007387 */ /* 0x0005e20000100800 */
[----:B-1----:R-:W-:Y:S01]  /*155e0*/  MOV R3, R105 ;  /* 0x0000006900037202 */ /* 0x002fe20000000f00 */
[----:B------:R-:W-:Y:S06]  /*155f0*/  @P0 BRA `(.L_x_840) ;  /* 0xffffffb800a40947 */ /* 0x000fec000383ffff */
.L_x_839:
[----:B------:R-:W3:Y:S04]  /*15600*/  LDL.LU R8, [R1+0xc] ;  /* 0x00000c0001087983 */ /* 0x000ee80000300800 */
[----:B------:R-:W4:Y:S04]  /*15610*/  LDL.LU R7, [R1+0x4] ;  /* 0x0000040001077983 */ /* 0x000f280000300800 */
[----:B------:R-:W2:Y:S04]  /*15620*/  LDL.LU R6, [R1] ;  /* 0x0000000001067983 */ /* 0x000ea80000300800 */
[----:B------:R-:W2:Y:S01]  /*15630*/  LDL.LU R5, [R1+0x8] ;  /* 0x0000080001057983 */ /* 0x000ea20000300800 */
        /* <DEDUP_REMOVED lines=73> */
.L_x_843:
        /* <DEDUP_REMOVED lines=23> */
.L_x_844:
        /* <DEDUP_REMOVED lines=106> */
[----:B------:R-:W1:Y:S01]  /*162e0*/  S2UR UR4, SR_CTAID.X ;  /* 0x00000000000479c3 */ /* 0x000e620000002500 */
        /* <DEDUP_REMOVED lines=22> */
[----:B----4-:R-:W4:Y:S01]  /*16450*/  @P2 LDC.64 R4, c[0x0][0x2c0] ;  /* 0x0000b000ff042b82 */ /* 0x010f220000000a00 */
[----:B------:R-:W-:Y:S02]  /*16460*/  F2FP.BF16.F32.PACK_AB R29, R29, R148 ;  /* 0x000000941d1d723e */ /* 0x000fe400000010ff */
[----:B---3--:R-:W-:-:S02]  /*16470*/  IADD3 R2, R16, R58, RZ ;  /* 0x0000003a10027210 */ /* 0x008fc40007ffe0ff */
[----:B------:R-:W-:Y:S02]  /*16480*/  F2FP.BF16.F32.PACK_AB R28, R28, R150 ;  /* 0x000000961c1c723e */ /* 0x000fe400000010ff */
[----:B--2---:R-:W-:Y:S01]  /*16490*/  IADD3 R0, R58, R17, RZ ;  /* 0x000000113a007210 */ /* 0x004fe20007ffe0ff */
[----:B------:R-:W-:Y:S01]  /*164a0*/  STS [R2], R41 ;  /* 0x0000002902007388 */ /* 0x000fe20000000800 */
[----:B------:R-:W-:Y:S02]  /*164b0*/  F2FP.BF16.F32.PACK_AB R31, R31, R140 ;  /* 0x0000008c1f1f723e */ /* 0x000fe400000010ff */
[----:B------:R-:W-:Y:S01]  /*164c0*/  F2FP.BF16.F32.PACK_AB R30, R143, R30 ;  /* 0x0000001e8f1e723e */ /* 0x000fe200000010ff */
[----:B------:R-:W-:Y:S01]  /*164d0*/  STS [R2+0x200], R40 ;  /* 0x0002002802007388 */ /* 0x000fe20000000800 */
[----:B------:R-:W-:Y:S01]  /*164e0*/  F2FP.BF16.F32.PACK_AB R27, R27, R152 ;  /* 0x000000981b1b723e */ /* 0x000fe200000010ff */
[----:B-1----:R-:W1:Y:S01]  /*164f0*/  @!P2 LDC R3, c[0x0][0x270] ;  /* 0x00009c00ff03ab82 */ /* 0x002e620000000800 */
        /* <DEDUP_REMOVED lines=54> */
[----:B-1----:R-:W-:-:S03]  /*16860*/  MOV R22, 0x7f800000 ;  /* 0x7f80000000167802 */ /* 0x002fc60000000f00 */
[----:B------:R-:W-:Y:S04]  /*16870*/  STS [R16+0x5000], R13 ;  /* 0x0050000d10007388 */ /* 0x000fe80000000800 */
[----:B------:R1:W-:Y:S04]  /*16880*/  STS [R16+0x5200], R12 ;  /* 0x0052000c10007388 */ /* 0x0003e80000000800 */
[----:B------:R1:W-:Y:S01]  /*16890*/  STS [R17+0x5000], R9 ;  /* 0x0050000911007388 */ /* 0x0003e20000000800 */
[----:B--2---:R-:W2:Y:S03]  /*168a0*/  @P1 LDC R15, c[0x0][0x2e8] ;  /* 0x0000ba00ff0f1b82 */ /* 0x004ea60000000800 */
[----:B------:R1:W-:Y:S01]  /*168b0*/  STS [R17+0x5200], R8 ;  /* 0x0052000811007388 */ /* 0x0003e20000000800 */
[----:B---3--:R-:W-:Y:S03]  /*168c0*/  @P0 MUFU.LG2 R14, R57 ;  /* 0x00000039000e0308 */ /* 0x008fe60000000c00 */
[----:B------:R3:W-:Y:S01]  /*168d0*/  STS [R2+0x4000], R7 ;  /* 0x0040000702007388 */ /* 0x0007e20000000800 */
[----:B------:R-:W2:Y:S03]  /*168e0*/  @P3 LDC R11, c[0x0][0x2e8] ;  /* 0x0000ba00ff0b3b82 */ /* 0x000ea60000000800 */
[----:B------:R-:W-:Y:S04]  /*168f0*/  STS [R2+0x4200], R47 ;  /* 0x0042002f02007388 */ /* 0x000fe80000000800 */
[----:B------:R-:W-:Y:S01]  /*16900*/  STS [R0+0x4000], R45 ;  /* 0x0040002d00007388 */ /* 0x000fe20000000800 */
[----:B----4-:R-:W4:Y:S03]  /*16910*/  @P2 LDC R10, c[0x0][0x2c0] ;  /* 0x0000b000ff0a2b82 */ /* 0x010f260000000800 */
[----:B------:R-:W-:Y:S01]  /*16920*/  STS [R0+0x4200], R44 ;  /* 0x0042002c00007388 */ /* 0x000fe20000000800 */
[----:B-1----:R-:W-:-:S03]  /*16930*/  SHF.R.S32.HI R12, RZ, 0x2, R60 ;  /* 0x00000002ff0c7819 */ /* 0x002fc6000001143c */
[----:B------:R-:W-:Y:S01]  /*16940*/  STS [R2+0x5000], R46 ;  /* 0x0050002e02007388 */ /* 0x000fe20000000800 */
[----:B------:R-:W1:Y:S03]  /*16950*/  @P4 LDC R9, c[0x0][0x2e8] ;  /* 0x0000ba00ff094b82 */ /* 0x000e660000000800 */
        /* <DEDUP_REMOVED lines=8> */
[----:B------:R-:W1:Y:S01]  /*169e0*/  S2R R6, SR_CTAID.Y ;  /* 0x0000000000067919 */ /* 0x000e620000002600 */
[----:B------:R-:W1:Y:S01]  /*169f0*/  S2R R26, SR_CTAID.Z ;  /* 0x00000000001a7919 */ /* 0x000e620000002700 */
[----:B--2---:R-:W-:Y:S01]  /*16a00*/  @P2 MOV R2, 0x1 ;  /* 0x0000000100022802 */ /* 0x004fe20000000f00 */
[----:B------:R-:W-:Y:S02]  /*16a10*/  @!P2 IMAD R2, R54, R3, RZ ;  /* 0x000000033602a224 */ /* 0x000fe400078e02ff */
[----:B------:R-:W-:Y:S01]  /*16a20*/  @P2 IMAD R0, R5, R4, RZ ;  /* 0x0000000405002224 */ /* 0x000fe200078e02ff */
[----:B------:R-:W-:Y:S01]  /*16a30*/  @!P2 MOV R0, R54 ;  /* 0x000000360000a202 */ /* 0x000fe20000000f00 */
[----:B---3--:R-:W-:Y:S01]  /*16a40*/  @P3 FMUL.FTZ R4, R7, 0.69314718246459960938 ;  /* 0x3f31721807043820 */ /* 0x008fe20000410000 */
[----:B------:R2:W3:Y:S03]  /*16a50*/  LDS.128 R36, [R238+0x1800] ;  /* 0x00180000ee247984 */ /* 0x0004e60000000c00 */
[----:B------:R-:W-:Y:S01]  /*16a60*/  @P3 FFMA.FTZ R24, R104, R11, R4 ;  /* 0x0000000b68183223 */ /* 0x000fe20000010004 */
[----:B------:R2:W2:Y:S01]  /*16a70*/  LDS.128 R32, [R238+0x3800] ;  /* 0x00380000ee207984 */ /* 0x0004a20000000c00 */
[----:B------:R-:W-:-:S03]  /*16a80*/  @P0 FMUL.FTZ R4, R14, 0.69314718246459960938 ;  /* 0x3f3172180e040820 */ /* 0x000fc60000410000 */
[----:B------:R2:W2:Y:S01]  /*16a90*/  LDS.128 R28, [R238+0x5800] ;  /* 0x00580000ee1c7984 */ /* 0x0004a20000000c00 */
[----:B----4-:R-:W-:Y:S01]  /*16aa0*/  @P0 FFMA.FTZ R23, R103, R16, R4 ;  /* 0x0000001067170223 */ /* 0x010fe20000010004 */
[----:B-1----:R-:W-:Y:S01]  /*16ab0*/  IMAD R3, R6, R2, RZ ;  /* 0x0000000206037224 */ /* 0x002fe200078e02ff */
[----:B------:R-:W-:Y:S01]  /*16ac0*/  IADD3 R2, R12, 0x20, RZ ;  /* 0x000000200c027810 */ /* 0x000fe20007ffe0ff */
[----:B------:R-:W1:Y:S03]  /*16ad0*/  @P1 MUFU.LG2 R6, R59 ;  /* 0x0000003b00061308 */ /* 0x000e660000000c00 */
        /* <DEDUP_REMOVED lines=9> */
[----:B-1----:R-:W-:-:S03]  /*16b70*/  @P1 FMUL.FTZ R3, R6, 0.69314718246459960938 ;  /* 0x3f31721806031820 */ /* 0x002fc60000410000 */
[----:B------:R-:W-:Y:S01]  /*16b80*/  IADD3 R14, P4, P3, R2, R52, R0 ;  /* 0x00000034020e7210 */ /* 0x000fe20007b9e000 */
[----:B------:R-:W-:Y:S01]  /*16b90*/  @P1 FFMA.FTZ R22, R102, R15, R3 ;  /* 0x0000000f66161223 */ /* 0x000fe20000010003 */
[----:B------:R-:W-:Y:S02]  /*16ba0*/  SHF.R.S32.HI R5, RZ, 0x1f, R2 ;  /* 0x0000001fff057819 */ /* 0x000fe40000011402 */
[----:B------:R-:W-:Y:S02]  /*16bb0*/  SHF.R.S32.HI R0, RZ, 0x1f, R0 ;  /* 0x0000001fff007819 */ /* 0x000fe40000011400 */
[----:B------:R-:W-:Y:S02]  /*16bc0*/  SHF.L.U32 R15, R61, 0x3, RZ ;  /* 0x000000033d0f7819 */ /* 0x000fe400000006ff */
[----:B------:R-:W-:Y:S01]  /*16bd0*/  IADD3.X R11, R5, R53, R0, P4, P3 ;  /* 0x00000035050b7210 */ /* 0x000fe200027e6400 */
[----:B--23--:R-:W-:Y:S06]  /*16be0*/  @P5 BRA `(.L_x_846) ;  /* 0x0000000000c05947 */ /* 0x00cfec0003800000 */
        /* <DEDUP_REMOVED lines=48> */
.L_x_846:
[----:B------:R-:W-:Y:S05]  /*16ef0*/  BSYNC B0 ;  /* 0x0000000000007941 */ /* 0x000fea0003800000 */
.L_x_845:
        /* <DEDUP_REMOVED lines=32> */
.L_x_848:
[----:B------:R-:W-:Y:S05]  /*17100*/  BSYNC B0 ;  /* 0x0000000000007941 */ /* 0x000fea0003800000 */
.L_x_847:
        /* <DEDUP_REMOVED lines=20> */
.L_x_850:
[----:B------:R-:W-:Y:S05]  /*17250*/  BSYNC B0 ;  /* 0x0000000000007941 */ /* 0x000fea0003800000 */
.L_x_849:
        /* <DEDUP_REMOVED lines=20> */
.L_x_852:
[----:B------:R-:W-:Y:S05]  /*173a0*/  BSYNC B0 ;  /* 0x0000000000007941 */ /* 0x000fea0003800000 */
.L_x_851:
        /* <DEDUP_REMOVED lines=17> */
.L_x_853:
        /* <DEDUP_REMOVED lines=12> */
.L_x_1224:


//--------------------- .text._ZN5flash16flash_fwd_kernelI23Flash_fwd_kernel_traitsILi96ELi128ELi64ELi4ELb0ELb0EN7cutlass10bfloat16_tE19Flash_kernel_traitsILi96ELi128ELi64ELi4ES3_EELb1ELb0ELb1ELb1ELb0ELb0ELb0ELb0EEEvNS_16Flash_fwd_paramsE --------------------------
	.section	.text._ZN5flash16flash_fwd_kernelI23Flash_fwd_kernel_traitsILi96ELi128ELi64ELi4ELb0ELb0EN7cutlass10bfloat16_tE19Flash_kernel_traitsILi96ELi128ELi64ELi4ES3_EELb1ELb0ELb1ELb1ELb0ELb0ELb0ELb0EEEvNS_16Flash_fwd_paramsE,"ax",@progbits
	.align	128
        .global         _ZN5flash16flash_fwd_kernelI23Flash_fwd_kernel_traitsILi96ELi128ELi64ELi4ELb0ELb0EN7cutlass10bfloat16_tE19Flash_kernel_traitsILi96ELi128ELi64ELi4ES3_EELb1ELb0ELb1ELb1ELb0ELb0ELb0ELb0EEEvNS_16Flash_fwd_paramsE
        .type           _ZN5flash16flash_fwd_kernelI23Flash_fwd_kernel_traitsILi96ELi128ELi64ELi4ELb0ELb0EN7cutlass10bfloat16_tE19Flash_kernel_traitsILi96ELi128ELi64ELi4ES3_EELb1ELb0ELb1ELb1ELb0ELb0ELb0ELb0EEEvNS_16Flash_fwd_paramsE,@function
        .size           _ZN5flash16flash_fwd_kernelI23Flash_fwd_kernel_traitsILi96ELi128ELi64ELi4ELb0ELb0EN7cutlass10bfloat16_tE19Flash_kernel_traitsILi96ELi128ELi64ELi4ES3_EELb1ELb0ELb1ELb1ELb0ELb0ELb0ELb0EEEvNS_16Flash_fwd_paramsE,(.L_x_1225 - _ZN5flash16flash_fwd_kernelI23Flash_fwd_kernel_traitsILi96ELi128ELi64ELi4ELb0ELb0EN7cutlass10bfloat16_tE19Flash_kernel_traitsILi96ELi128ELi64ELi4ES3_EELb1ELb0ELb1ELb1ELb0ELb0ELb0ELb0EEEvNS_16Flash_fwd_paramsE)
        .other          _ZN5flash16flash_fwd_kernelI23Flash_fwd_kernel_traitsILi96ELi128ELi64ELi4ELb0ELb0EN7cutlass10bfloat16_tE19Flash_kernel_traitsILi96ELi128ELi64ELi4ES3_EELb1ELb0ELb1ELb1ELb0ELb0ELb0ELb0EEEvNS_16Flash_fwd_paramsE,@"STO_CUDA_ENTRY STV_DEFAULT"
_ZN5flash16flash_fwd_kernelI23Flash_fwd_kernel_traitsILi96ELi128ELi64ELi4ELb0ELb0EN7cutlass10bfloat16_tE19Flash_kernel_traitsILi96ELi128ELi64ELi4ES3_EELb1ELb0ELb1ELb1ELb0ELb0ELb0ELb0EEEvNS_16Flash_fwd_paramsE:
.text._ZN5flash16flash_fwd_kernelI23Flash_fwd_kernel_traitsILi96ELi128ELi64ELi4ELb0ELb0EN7cutlass10bfloat16_tE19Flash_kernel_traitsILi96ELi128ELi64ELi4ES3_EELb1ELb0ELb1ELb1ELb0ELb0ELb0ELb0EEEvNS_16Flash_fwd_paramsE:
        /* <DEDUP_REMOVED lines=16> */
[----:B------:R-:W1:Y:S01]  /*0100*/  S2UR UR24, SR_CTAID.Z ;  /* 0x00000000001879c3 */ /* 0x000e620000002700 */
[----:B------:R-:W4:Y:S01]  /*0110*/  @P2 LDG.E.64 R2, desc[UR26][R2.64] ;  /* 0x0000001a02022981 */ /* 0x000f22000c1e1b00 */
[----:B------:R-:W-:-:S06]  /*0120*/  IMAD.U32 R233, RZ, RZ, UR5 ;  /* 0x00000005ffe97e24 */ /* 0x000fcc000f8e00ff */
[----:B------:R-:W4:Y:S01]  /*0130*/  @P2 LDC R0, c[0x0][0x3b0] ;  /* 0x0000ec00ff002b82 */ /* 0x000f220000000800 */
[----:B------:R-:W5:Y:S01]  /*0140*/  @P2 LDG.E.64 R232, desc[UR26][R232.64] ;  /* 0x0000001ae8e82981 */ /* 0x000f62000c1e1b00 */
[----:B------:R-:W-:Y:S02]  /*0150*/  UISETP.NE.U32.AND UP2, UPT, UR6, URZ, UPT ;  /* 0x0000003f0600728c */ /* 0x000fe4000bf45070 */
[----:B--2---:R-:W-:Y:S02]  /*0160*/  UIMAD.WIDE UR8, UR25, 0x4, UR8 ;  /* 0x00000004190878a5 */ /* 0x004fe4000f8e0208 */
[----:B------:R-:W-:Y:S01]  /*0170*/  UISETP.NE.AND.EX UP2, UPT, UR7, URZ, UPT, UP2 ;  /* 0x0000003f0700728c */ /* 0x000fe2000bf45320 */
[----:B------:R-:W-:Y:S02]  /*0180*/  ULDC.U8 UR6, c[0x0][0x3c2] ;  /* 0x0000f08000067ab9 */ /* 0x000fe40000000000 */
[----:B------:R-:W-:Y:S02]  /*0190*/  UISETP.NE.AND UP3, UPT, UR6, URZ, UPT ;  /* 0x0000003f0600728c */ /* 0x000fe4000bf65270 */
[----:B-1----:R-:W-:Y:S01]  /*01a0*/  ULOP3.LUT UR4, UR24, UR16, UR25, 0xfe, !UPT ;  /* 0x0000001018047292 */ /* 0x002fe2000f8efe19 */
[----:B------:R-:W-:Y:S01]  /*01b0*/  PLOP3.LUT P0, PT, PT, PT, UP2, 0x80, 0x0 ;  /* 0x000000000000781c */ /* 0x000fe20003f0f028 */
[----:B------:R-:W-:-:S04]  /*01c0*/  ULDC.64 UR6, c[0x0][0x2f8] ;  /* 0x0000be0000067ab9 */ /* 0x000fc80000000a00 */
[----:B---3--:R-:W-:Y:S01]  /*01d0*/  LOP3.LUT P3, RZ, R149, UR4, RZ, 0xfc, !PT ;  /* 0x0000000495ff7c12 */ /* 0x008fe2000f86fcff */
[----:B------:R-:W-:Y:S02]  /*01e0*/  ULDC.64 UR4, c[0x0][0x300] ;  /* 0x0000c00000047ab9 */ /* 0x000fe40000000a00 */
[----:B------:R-:W-:-:S04]  /*01f0*/  UISETP.NE.U32.AND UP1, UPT, UR4, URZ, UPT ;  /* 0x0000003f0400728c */ /* 0x000fc8000bf25070 */
[----:B------:R-:W-:-:S03]  /*0200*/  UISETP.NE.AND.EX UP1, UPT, UR5, URZ, UPT, UP1 ;  /* 0x0000003f0500728c */ /* 0x000fc6000bf25310 */
[----:B------:R-:W-:Y:S02]  /*0210*/  ULDC.64 UR4, c[0x0][0x2f8] ;  /* 0x0000be0000047ab9 */ /* 0x000fe40000000a00 */
[----:B------:R-:W-:Y:S01]  /*0220*/  UISETP.EQ.U32.AND UP0, UPT, UR4, URZ, UPT ;  /* 0x0000003f0400728c */ /* 0x000fe2000bf02070 */
[----:B------:R-:W5:Y:S03]  /*0230*/  @!P3 LDC.64 R8, c[0x0][0x3b8] ;  /* 0x0000ee00ff08bb82 */ /* 0x000f660000000a00 */
[----:B------:R-:W-:Y:S02]  /*0240*/  UISETP.EQ.OR.EX UP0, UPT, UR5, URZ, !UP3, UP0 ;  /* 0x0000003f0500728c */ /* 0x000fe4000df02700 */
[----:B------:R-:W-:Y:S01]  /*0250*/  UIMAD.WIDE UR6, UR25, 0x4, UR6 ;  /* 0x00000004190678a5 */ /* 0x000fe2000f8e0206 */
[----:B----4-:R-:W-:Y:S01]  /*0260*/  @P2 IADD3 R6, P1, R2, R0, RZ ;  /* 0x0000000002062210 */ /* 0x010fe20007f3e0ff */
[----:B------:R-:W-:-:S04]  /*0270*/  IMAD.U32 R2, RZ, RZ, UR8 ;  /* 0x00000008ff027e24 */ /* 0x000fc8000f8e00ff */
[----:B------:R-:W-:Y:S01]  /*0280*/  @P2 IMAD.X R5, RZ, RZ, R3, P1 ;  /* 0x000000ffff052224 */ /* 0x000fe200008e0603 */
[----:B------:R-:W-:Y:S01]  /*0290*/  PLOP3.LUT P1, PT, PT, PT, UP1, 0x80, 0x0 ;  /* 0x000000000000781c */ /* 0x000fe20003f2f018 */
[----:B------:R-:W-:Y:S01]  /*02a0*/  IMAD.U32 R3, RZ, RZ, UR9 ;  /* 0x00000009ff037e24 */ /* 0x000fe2000f8e00ff */
[----:B------:R-:W-:Y:S01]  /*02b0*/  @UP1 ULDC.64 UR8, c[0x0][0x300] ;  /* 0x0000c00000081ab9 */ /* 0x000fe20000000a00 */
[----:B------:R-:W-:Y:S01]  /*02c0*/  @!P3 IMAD.MOV.U32 R4, RZ, RZ, R6 ;  /* 0x000000ffff04b224 */ /* 0x000fe200078e0006 */
[----:B------:R-:W-:Y:S01]  /*02d0*/  @UP1 UIMAD.WIDE UR8, UR25, 0x4, UR8 ;  /* 0x00000004190818a5 */ /* 0x000fe2000f8e0208 */
[----:B-----5:R-:W-:Y:S01]  /*02e0*/  @!P3 STG.E.64 desc[UR26][R8.64], R232 ;  /* 0x000000e80800b986 */ /* 0x020fe2000c101b1a */
[----:B------:R-:W-:-:S03]  /*02f0*/  PLOP3.LUT P2, PT, PT, PT, UP0, 0x80, 0x0 ;  /* 0x000000000000781c */ /* 0x000fc60003f4f008 */
[----:B------:R1:W-:Y:S04]  /*0300*/  @!P3 STG.E.64 desc[UR26][R8.64+0x8], R4 ;  /* 0x000008040800b986 */ /* 0x0003e8000c101b1a */
[----:B------:R-:W2:Y:S04]  /*0310*/  @P0 LDG.E R7, desc[UR26][R2.64+0x4] ;  /* 0x0000041a02070981 */ /* 0x000ea8000c1e1900 */
[----:B-1----:R1:W3:Y:S02]  /*0320*/  @P0 LDG.E R8, desc[UR26][R2.64] ;  /* 0x0000001a02080981 */ /* 0x0022e4000c1e1900 */
[----:B-1----:R-:W-:-:S02]  /*0330*/  IMAD.U32 R2, RZ, RZ, UR8 ;  /* 0x00000008ff027e24 */ /* 0x002fc4000f8e00ff */
[----:B------:R-:W-:Y:S01]  /*0340*/  IMAD.U32 R3, RZ, RZ, UR9 ;  /* 0x00000009ff037e24 */ /* 0x000fe2000f8e00ff */
[----:B------:R-:W-:Y:S01]  /*0350*/  SHF.R.S32.HI R22, RZ, 0x1f, R149 ;  /* 0x0000001fff167819 */ /* 0x000fe20000011495 */
[----:B------:R-:W-:-:S03]  /*0360*/  ULDC UR9, c[0x0][0x270] ;  /* 0x00009c0000097ab9 */ /* 0x000fc60000000800 */
[----:B------:R1:W4:Y:S02]  /*0370*/  @P1 LDG.E R0, desc[UR26][R2.64] ;  /* 0x0000001a02001981 */ /* 0x000324000c1e1900 */
[----:B-1----:R-:W-:Y:S02]  /*0380*/  IMAD.U32 R2, RZ, RZ, UR6 ;  /* 0x00000006ff027e24 */ /* 0x002fe4000f8e00ff */
[----:B------:R-:W-:-:S05]  /*0390*/  IMAD.U32 R3, RZ, RZ, UR7 ;  /* 0x00000007ff037e24 */ /* 0x000fca000f8e00ff */
[----:B------:R-:W5:Y:S01]  /*03a0*/  @!P2 LDG.E R4, desc[UR26][R2.64] ;  /* 0x0000001a0204a981 */ /* 0x000f62000c1e1900 */
[----:B------:R-:W-:Y:S01]  /*03b0*/  UMOV UR8, URZ ;  /* 0x0000003f00087c82 */ /* 0x000fe20008000000 */
        /* <DEDUP_REMOVED lines=28> */
.L_x_854:
[----:B------:R-:W-:Y:S01]  /*0580*/  ULDC UR6, c[0x0][0x2c8] ;  /* 0x0000b20000067ab9 */ /* 0x000fe20000000800 */
.L_x_855:
        /* <DEDUP_REMOVED lines=48> */
[----:B------:R-:W-:Y:S01]  /*0890*/  IMAD.U32 R6, RZ, RZ, UR16 ;  /* 0x00000010ff067e24 */ /* 0x000fe2000f8e00ff */
[----:B------:R-:W-:Y:S01]  /*08a0*/  UISETP.NE.AND UP2, UPT, UR8, URZ, UPT ;  /* 0x0000003f0800728c */ /* 0x000fe2000bf45270 */
[----:B------:R-:W-:Y:S01]  /*08b0*/  LOP3.LUT R0, R10, 0xfffffffc, RZ, 0xc0, !PT ;  /* 0xfffffffc0a007812 */ /* 0x000fe200078ec0ff */
[----:B------:R-:W-:Y:S01]  /*08c0*/  BSSY B0, `(.L_x_857) ;  /* 0x0000050000007945 */ /* 0x000fe20003800000 */
[----:B------:R-:W-:-:S03]  /*08d0*/  SHF.R.S32.HI R10, RZ, 0x2, R10 ;  /* 0x00000002ff0a7819 */ /* 0x000fc6000001140a */
[----:B------:R-:W-:Y:S01]  /*08e0*/  @UP1 ULDC.64 UR6, c[0x0][0x298] ;  /* 0x0000a60000061ab9 */ /* 0x000fe20000000a00 */
[----:B------:R-:W-:Y:S01]  /*08f0*/  @!UP1 USHF.R.S32.HI UR12, URZ, 0x1f, UR25 ;  /* 0x0000001f3f0c9899 */ /* 0x000fe20008011419 */
[----:B------:R-:W-:Y:S01]  /*0900*/  IMAD.IADD R0, R149, 0x1, -R0 ;  /* 0x0000000195007824 */ /* 0x000fe200078e0a00 */
[----:B------:R-:W-:Y:S01]  /*0910*/  @UP1 UIMAD.WIDE.U32 UR10, UR15, UR6, URZ ;  /* 0x000000060f0a12a5 */ /* 0x000fe2000f8e003f */
[--C-:B------:R-:W-:Y:S01]  /*0920*/  SHF.R.S32.HI R11, RZ, 0x1f, R10.reuse ;  /* 0x0000001fff0b7819 */ /* 0x100fe2000001140a */
[----:B------:R-:W-:Y:S01]  /*0930*/  @!UP1 ULDC.64 UR4, c[0x0][0x290] ;  /* 0x0000a40000049ab9 */ /* 0x000fe20000000a00 */
[----:B------:R-:W-:Y:S01]  /*0940*/  VIADD R14, R10, 0x20 ;  /* 0x000000200a0e7836 */ /* 0x000fe20000000000 */
[----:B------:R-:W-:Y:S01]  /*0950*/  @!UP1 UIMAD UR6, UR12, UR4, URZ ;  /* 0x000000040c0692a4 */ /* 0x000fe2000f8e023f */
[C---:B------:R-:W-:Y:S01]  /*0960*/  ISETP.NE.AND P3, PT, R0.reuse, RZ, PT ;  /* 0x000000ff0000720c */ /* 0x040fe20003f65270 */
[----:B------:R-:W-:Y:S01]  /*0970*/  @UP1 UIMAD UR7, UR15, UR7, UR11 ;  /* 0x000000070f0712a4 */ /* 0x000fe2000f8e020b */
[----:B------:R-:W-:Y:S01]  /*0980*/  IMAD.SHL.U32 R0, R0, 0x8, RZ ;  /* 0x0000000800007824 */ /* 0x000fe200078e00ff */
[----:B------:R-:W-:Y:S01]  /*0990*/  @!UP1 UIMAD.WIDE.U32 UR18, UR25, UR4, URZ ;  /* 0x00000004191292a5 */ /* 0x000fe2000f8e003f */
[----:B------:R-:W-:Y:S01]  /*09a0*/  IADD3 R15, R10, 0x40, RZ ;  /* 0x000000400a0f7810 */ /* 0x000fe20007ffe0ff */
[----:B------:R-:W-:Y:S01]  /*09b0*/  ULDC.U8 UR11, c[0x0][0x3d8] ;  /* 0x0000f600000b7ab9 */ /* 0x000fe20000000000 */
[----:B------:R-:W-:Y:S01]  /*09c0*/  @!UP1 UIMAD UR6, UR25, UR5, UR6 ;  /* 0x00000005190692a4 */ /* 0x000fe2000f8e0206 */
[----:B------:R-:W-:Y:S01]  /*09d0*/  IMAD.WIDE R6, R6, 0x80, R10 ;  /* 0x0000008006067825 */ /* 0x000fe200078e020a */
[----:B------:R-:W-:Y:S01]  /*09e0*/  UISETP.NE.AND UP3, UPT, UR11, URZ, UPT ;  /* 0x0000003f0b00728c */ /* 0x000fe2000bf65270 */
[----:B------:R-:W-:Y:S01]  /*09f0*/  ISETP.GE.AND P2, PT, R14, UR17, PT ;  /* 0x000000110e007c0c */ /* 0x000fe2000bf46270 */
[----:B------:R-:W-:Y:S01]  /*0a00*/  UISETP.NE.AND UP0, UPT, UR11, URZ, !UP2 ;  /* 0x0000003f0b00728c */ /* 0x000fe2000d705270 */
[----:B------:R-:W-:Y:S01]  /*0a10*/  ISETP.GE.AND P1, PT, R15, UR17, PT ;  /* 0x000000110f007c0c */ /* 0x000fe2000bf26270 */
[----:B------:R-:W-:Y:S01]  /*0a20*/  @UP2 ULDC.64 UR4, c[0x0][0x2c0] ;  /* 0x0000b00000042ab9 */ /* 0x000fe20000000a00 */
[----:B------:R-:W-:Y:S01]  /*0a30*/  USHF.R.S32.HI UR12, URZ, 0x1f, UR24 ;  /* 0x0000001f3f0c7899 */ /* 0x000fe20008011418 */
[----:B------:R-:W-:Y:S01]  /*0a40*/  VIADD R16, R10, 0x60 ;  /* 0x000000600a107836 */ /* 0x000fe20000000000 */
[----:B------:R-:W-:Y:S01]  /*0a50*/  @UP2 UIMAD UR13, UR5, UR4, URZ ;  /* 0x00000004050d22a4 */ /* 0x000fe2000f8e023f */
[C---:B------:R-:W-:Y:S01]  /*0a60*/  VIADD R18, R0.reuse, 0x20 ;  /* 0x0000002000127836 */ /* 0x040fe20000000000 */
[----:B------:R-:W-:Y:S01]  /*0a70*/  UISETP.EQ.AND UP3, UPT, UR8, URZ, UP3 ;  /* 0x0000003f0800728c */ /* 0x000fe20009f62270 */
[----:B------:R-:W-:Y:S01]  /*0a80*/  IADD3 R17, R0, 0x40, RZ ;  /* 0x0000004000117810 */ /* 0x000fe20007ffe0ff */
[----:B------:R-:W-:Y:S01]  /*0a90*/  ULDC.64 UR4, c[0x0][0x2a0] ;  /* 0x0000a80000047ab9 */ /* 0x000fe20000000a00 */
[----:B------:R-:W-:Y:S01]  /*0aa0*/  @UP2 UMOV UR8, 0x1 ;  /* 0x0000000100082882 */ /* 0x000fe20000000000 */
[----:B------:R-:W-:Y:S01]  /*0ab0*/  UIMAD UR12, UR12, UR4, URZ ;  /* 0x000000040c0c72a4 */ /* 0x000fe2000f8e023f */
[----:B------:R-:W-:Y:S01]  /*0ac0*/  IMAD.U32 R12, RZ, RZ, UR4 ;  /* 0x00000004ff0c7e24 */ /* 0x000fe2000f8e00ff */
[----:B------:R-:W-:Y:S01]  /*0ad0*/  @!UP1 UIADD3 UR7, UR19, UR6, URZ ;  /* 0x0000000613079290 */ /* 0x000fe2000fffe03f */
[----:B------:R-:W-:Y:S01]  /*0ae0*/  @!UP2 ULDC UR4, c[0x0][0x2c4] ;  /* 0x0000b1000004aab9 */ /* 0x000fe20000000800 */
[----:B------:R-:W-:Y:S01]  /*0af0*/  @UP0 ULDC UR4, c[0x0][0x2e4] ;  /* 0x0000b90000040ab9 */ /* 0x000fe20000000800 */
[----:B------:R-:W-:-:S02]  /*0b00*/  UIMAD UR5, UR24, UR5, UR12 ;  /* 0x00000005180572a4 */ /* 0x000fc4000f8e020c */
[----:B------:R-:W-:Y:S01]  /*0b10*/  @!UP2 UIMAD UR8, UR4, UR9, URZ ;  /* 0x000000090408a2a4 */ /* 0x000fe2000f8e023f */
[----:B------:R-:W-:Y:S01]  /*0b20*/  @UP1 UMOV UR12, UR10 ;  /* 0x0000000a000c1c82 */ /* 0x000fe20008000000 */
[----:B------:R-:W-:Y:S01]  /*0b30*/  @UP3 ULDC UR10, c[0x0][0x2c4] ;  /* 0x0000b100000a3ab9 */ /* 0x000fe20000000800 */
[----:B------:R-:W-:Y:S01]  /*0b40*/  @!UP1 UMOV UR12, UR18 ;  /* 0x00000012000c9c82 */ /* 0x000fe20008000000 */
[----:B------:R-:W-:Y:S01]  /*0b50*/  @UP3 UIMAD UR10, UR25, UR10, URZ ;  /* 0x0000000a190a32a4 */ /* 0x000fe2000f8e023f */
[C---:B------:R-:W-:Y:S01]  /*0b60*/  IADD3 R2, P0, R0.reuse, UR12, RZ ;  /* 0x0000000c00027c10 */ /* 0x040fe2000ff1e0ff */
[----:B------:R-:W-:Y:S02]  /*0b70*/  UIMAD UR8, UR25, UR8, URZ ;  /* 0x00000008190872a4 */ /* 0x000fe4000f8e023f */
        /* <DEDUP_REMOVED lines=36> */
.L_x_858:
[----:B------:R-:W-:Y:S05]  /*0dc0*/  BSYNC B0 ;  /* 0x0000000000007941 */ /* 0x000fea0003800000 */
.L_x_857:
        /* <DEDUP_REMOVED lines=22> */
.L_x_860:
[----:B------:R-:W-:Y:S05]  /*0f30*/  BSYNC B0 ;  /* 0x0000000000007941 */ /* 0x000fea0003800000 */
.L_x_859:
        /* <DEDUP_REMOVED lines=22> */
.L_x_862:
[----:B------:R-:W-:Y:S05]  /*10a0*/  BSYNC B0 ;  /* 0x0000000000007941 */ /* 0x000fea0003800000 */
.L_x_861:
        /* <DEDUP_REMOVED lines=24> */
.L_x_864:
[----:B------:R-:W-:Y:S05]  /*1230*/  BSYNC B0 ;  /* 0x0000000000007941 */ /* 0x000fea0003800000 */
.L_x_863:
        /* <DEDUP_REMOVED lines=10> */
.L_x_866:
[----:B------:R-:W-:Y:S05]  /*12e0*/  BSYNC B0 ;  /* 0x0000000000007941 */ /* 0x000fea0003800000 */
.L_x_865:
        /* <DEDUP_REMOVED lines=10> */
.L_x_868:
[----:B------:R-:W-:Y:S05]  /*1390*/  BSYNC B0 ;  /* 0x0000000000007941 */ /* 0x000fea0003800000 */
.L_x_867:
        /* <DEDUP_REMOVED lines=10> */
.L_x_870:
[----:B------:R-:W-:Y:S05]  /*1440*/  BSYNC B0 ;  /* 0x0000000000007941 */ /* 0x000fea0003800000 */
.L_x_869:
        /* <DEDUP_REMOVED lines=10> */
.L_x_856:
[----:B------:R-:W2:Y:S01]  /*14f0*/  LDC R11, c[0x0][0x278] ;  /* 0x00009e00ff0b7b82 */ /* 0x000ea20000000800 */
[----:B------:R-:W3:Y:S01]  /*1500*/  S2R R10, SR_CTAID.Z ;  /* 0x00000000000a7919 */ /* 0x000ee20000002700 */
[CC--:B------:R-:W-:Y:S01]  /*1510*/  LEA.HI R5, R22.reuse, R149.reuse, RZ, 0x2 ;  /* 0x0000009516057211 */ /* 0x0c0fe200078f10ff */
[----:B------:R-:W-:Y:S01]  /*1520*/  UIADD3 UR5, -UR28, UR17, URZ ;  /* 0x000000111c057290 */ /* 0x000fe2000fffe13f */
[----:B------:R-:W-:Y:S01]  /*1530*/  LEA.HI R23, R22, R149, RZ, 0x3 ;  /* 0x0000009516177211 */ /* 0x000fe200078f18ff */
[----:B------:R-:W-:Y:S01]  /*1540*/  UISETP.NE.AND UP0, UPT, UR15, -0x1, UPT ;  /* 0xffffffff0f00788c */ /* 0x000fe2000bf05270 */
[----:B------:R-:W-:Y:S01]  /*1550*/  SHF.R.S32.HI R8, RZ, 0x2, R5 ;  /* 0x00000002ff087819 */ /* 0x000fe20000011405 */
[----:B------:R-:W-:Y:S01]  /*1560*/  UISETP.NE.AND UP1, UPT, UR10, -0x1, UPT ;  /* 0xffffffff0a00788c */ /* 0x000fe2000bf25270 */
[----:B------:R-:W-:Y:S01]  /*1570*/  SHF.R.S32.HI R20, RZ, 0x3, R23 ;  /* 0x00000003ff147819 */ /* 0x000fe20000011417 */
[----:B------:R-:W-:Y:S01]  /*1580*/  IMAD.U32 R12, RZ, RZ, UR16 ;  /* 0x00000010ff0c7e24 */ /* 0x000fe2000f8e00ff */
[----:B------:R-:W-:Y:S01]  /*1590*/  SHF.R.S32.HI R9, RZ, 0x1f, R8 ;  /* 0x0000001fff097819 */ /* 0x000fe20000011408 */
[----:B------:R-:W-:Y:S01]  /*15a0*/  IMAD.MOV.U32 R169, RZ, RZ, R15 ;  /* 0x000000ffffa97224 */ /* 0x000fe200078e000f */
[----:B------:R-:W-:-:S02]  /*15b0*/  SHF.R.S32.HI R144, RZ, 0x5, R7 ;  /* 0x00000005ff907819 */ /* 0x000fc40000011407 */
[----:B------:R-:W-:Y:S01]  /*15c0*/  PLOP3.LUT P2, PT, PT, PT, UP1, 0x80, 0x0 ;  /* 0x000000000000781c */ /* 0x000fe20003f4f018 */
[----:B------:R-:W-:Y:S01]  /*15d0*/  IMAD.WIDE R12, R12, 0x80, R8 ;  /* 0x000000800c0c7825 */ /* 0x000fe200078e0208 */
[----:B------:R-:W-:Y:S01]  /*15e0*/  @UP0 ULDC.64 UR6, c[0x0][0x240] ;  /* 0x0000900000060ab9 */ /* 0x000fe20000000a00 */
[----:B------:R-:W-:Y:S02]  /*15f0*/  @!UP0 USHF.R.S32.HI UR9, URZ, 0x1f, UR25 ;  /* 0x0000001f3f098899 */ /* 0x000fe40008011419 */
[----:B------:R-:W-:Y:S01]  /*1600*/  @UP0 UIMAD.WIDE.U32 UR18, UR15, UR6, URZ ;  /* 0x000000060f1202a5 */ /* 0x000fe2000f8e003f */
[----:B------:R-:W-:-:S03]  /*1610*/  @UP1 ULDC.64 UR12, c[0x0][0x248] ;  /* 0x00009200000c1ab9 */ /* 0x000fc60000000a00 */
[----:B------:R-:W-:Y:S01]  /*1620*/  @UP0 UIMAD UR4, UR15, UR7, UR19 ;  /* 0x000000070f0402a4 */ /* 0x000fe2000f8e0213 */
[----:B--2---:R-:W-:Y:S02]  /*1630*/  IABS R6, R11 ;  /* 0x0000000b00067213 */ /* 0x004fe40000000000 */
[----:B------:R-:W-:Y:S02]  /*1640*/  @!UP0 ULDC.64 UR6, c[0x0][0x228] ;  /* 0x00008a0000068ab9 */ /* 0x000fe40000000a00 */
[----:B------:R-:W2:Y:S01]  /*1650*/  I2F.RP R2, R6 ;  /* 0x0000000600027306 */ /* 0x000ea20000209400 */
[----:B------:R-:W-:Y:S02]  /*1660*/  @!UP0 UIMAD UR9, UR9, UR6, URZ ;  /* 0x00000006090982a4 */ /* 0x000fe4000f8e023f */
[----:B------:R-:W-:Y:S01]  /*1670*/  @!UP0 UIMAD.WIDE.U32 UR30, UR25, UR6, URZ ;  /* 0x00000006191e82a5 */ /* 0x000fe2000f8e003f */
[----:B---3--:R-:W-:Y:S01]  /*1680*/  IABS R10, R10 ;  /* 0x0000000a000a7213 */ /* 0x008fe20000000000 */
[----:B------:R-:W-:-:S02]  /*1690*/  @!UP0 UIMAD UR7, UR25, UR7, UR9 ;  /* 0x00000007190782a4 */ /* 0x000fc4000f8e0209 */
[----:B------:R-:W-:Y:S02]  /*16a0*/  @UP1 UIADD3 UR9, UR8, UR10, URZ ;  /* 0x0000000a08091290 */ /* 0x000fe4000fffe03f */
[----:B------:R-:W-:Y:S02]  /*16b0*/  @!UP0 UIADD3 UR4, UR31, UR7, URZ ;  /* 0x000000071f048290 */ /* 0x000fe4000fffe03f */
[----:B------:R-:W-:Y:S02]  /*16c0*/  @UP1 UIMAD.WIDE.U32 UR32, UR9, UR12, URZ ;  /* 0x0000000c092012a5 */ /* 0x000fe4000f8e003f */
[----:B------:R-:W-:Y:S01]  /*16d0*/  @UP1 UIMAD UR9, UR9, UR13, URZ ;  /* 0x0000000d090912a4 */ /* 0x000fe2000f8e023f */
[----:B--2---:R-:W2:Y:S01]  /*16e0*/  MUFU.RCP R2, R2 ;  /* 0x0000000200027308 */ /* 0x004ea20000001000 */
[----:B------:R-:W-:Y:S02]  /*16f0*/  @!UP0 UMOV UR18, UR30 ;  /* 0x0000001e00128c82 */ /* 0x000fe40008000000 */
[----:B------:R-:W-:Y:S01]  /*1700*/  @UP1 UIADD3 UR9, UR33, UR9, URZ ;  /* 0x0000000921091290 */ /* 0x000fe2000fffe03f */
[----:B------:R-:W-:Y:S01]  /*1710*/  @UP1 UMOV UR20, UR32 ;  /* 0x0000002000141c82 */ /* 0x000fe20008000000 */
[----:B--2---:R-:W-:-:S04]  /*1720*/  VIADD R2, R2, 0xffffffe ;  /* 0x0ffffffe02027836 */ /* 0x004fc80000000000 */
[----:B------:R-:W2:Y:S02]  /*1730*/  F2I.FTZ.U32.TRUNC.NTZ R3, R2 ;  /* 0x0000000200037305 */ /* 0x000ea4000021f000 */
[----:B--2---:R-:W-:Y:S02]  /*1740*/  IMAD.MOV R0, RZ, RZ, -R3 ;  /* 0x000000ffff007224 */ /* 0x004fe400078e0a03 */
[C---:B------:R-:W-:Y:S02]  /*1750*/  VIADD R2, R8.reuse, 0x40 ;  /* 0x0000004008027836 */ /* 0x040fe40000000000 */
[----:B------:R-:W-:Y:S02]  /*1760*/  IMAD.MOV.U32 R4, RZ, RZ, R0 ;  /* 0x000000ffff047224 */ /* 0x000fe400078e0000 */
[----:B------:R-:W-:Y:S01]  /*1770*/  VIADD R0, R8, 0x60 ;  /* 0x0000006008007836 */ /* 0x000fe20000000000 */
[----:B------:R-:W-:Y:S01]  /*1780*/  ISETP.GE.AND P5, PT, R2, UR5, PT ;  /* 0x0000000502007c0c */ /* 0x000fe2000bfa6270 */
[----:B------:R-:W-:-:S02]  /*1790*/  IMAD R4, R4, R6, RZ ;  /* 0x0000000604047224 */ /* 0x000fc400078e02ff */
[----:B------:R-:W-:Y:S01]  /*17a0*/  IMAD.MOV.U32 R2, RZ, RZ, RZ ;  /* 0x000000ffff027224 */ /* 0x000fe200078e00ff */
[----:B------:R-:W-:-:S03]  /*17b0*/  ISETP.GE.AND P4, PT, R0, UR5, PT ;  /* 0x0000000500007c0c */ /* 0x000fc6000bf86270 */
[----:B------:R-:W-:Y:S01]  /*17c0*/  IMAD.HI.U32 R0, R3, R4, R2 ;  /* 0x0000000403007227 */ /* 0x000fe200078e0002 */
[----:B------:R-:W-:Y:S02]  /*17d0*/  LOP3.LUT R2, R5, 0xfffffffc, RZ, 0xc0, !PT ;  /* 0xfffffffc05027812 */ /* 0x000fe400078ec0ff */
[----:B------:R-:W-:-:S03]  /*17e0*/  SHF.L.U32 R3, R20, 0x6, RZ ;  /* 0x0000000614037819 */ /* 0x000fc600000006ff */
[----:B------:R-:W-:Y:S01]  /*17f0*/  IMAD.IADD R2, R149, 0x1, -R2 ;  /* 0x0000000195027824 */ /* 0x000fe200078e0a02 */
[----:B------:R-:W-:Y:S01]  /*1800*/  LOP3.LUT R3, R3, 0xc0, RZ, 0xc0, !PT ;  /* 0x000000c003037812 */ /* 0x000fe200078ec0ff */
[----:B------:R-:W-:-:S04]  /*1810*/  IMAD.HI.U32 R0, R0, R10, RZ ;  /* 0x0000000a00007227 */ /* 0x000fc800078e00ff */
[----:B------:R-:W-:Y:S02]  /*1820*/  IMAD.SHL.U32 R14, R2, 0x8, RZ ;  /* 0x00000008020e7824 */ /* 0x000fe400078e00ff */
[----:B------:R-:W-:Y:S02]  /*1830*/  IMAD.MOV R4, RZ, RZ, -R0 ;  /* 0x000000ffff047224 */ /* 0x000fe400078e0a00 */
[----:B------:R-:W-:Y:S01]  /*1840*/  IMAD.MOV.U32 R168, RZ, RZ, R14 ;  /* 0x000000ffffa87224 */ /* 0x000fe200078e000e */
[----:B------:R2:W-:Y:S01]  /*1850*/  STL [R1+0x78], R14 ;  /* 0x0000780e01007387 */ /* 0x0005e20000100800 */
[----:B------:R-:W-:Y:S01]  /*1860*/  MOV R168, R14 ;  /* 0x0000000e00a87202 */ /* 0x000fe20000000f00 */
[----:B------:R-:W-:-:S03]  /*1870*/  IMAD R2, R6, R4, R10 ;  /* 0x0000000406027224 */ /* 0x000fc600078e020a */
[----:B------:R-:W-:Y:S02]  /*1880*/  LOP3.LUT R4, R3, 0x18, R168, 0xf8, !PT ;  /* 0x0000001803047812 */ /* 0x000fe400078ef8a8 */
[----:B------:R-:W-:Y:S02]  /*1890*/  SHF.R.U32.HI R3, RZ, 0x3, R3 ;  /* 0x00000003ff037819 */ /* 0x000fe40000011603 */
[----:B------:R-:W-:Y:S02]  /*18a0*/  ISETP.GT.U32.AND P0, PT, R6, R2, PT ;  /* 0x000000020600720c */ /* 0x000fe40003f04070 */
[----:B------:R-:W-:Y:S02]  /*18b0*/  LOP3.LUT R4, R4, R3, RZ, 0x3c, !PT ;  /* 0x0000000304047212 */ /* 0x000fe400078e3cff */
[----:B------:R-:W-:-:S04]  /*18c0*/  LEA.HI R3, R5, R8, RZ, 0x1 ;  /* 0x0000000805037211 */ /* 0x000fc800078f08ff */
[----:B------:R-:W-:-:S05]  /*18d0*/  LOP3.LUT R3, R3, 0x7fffffe, RZ, 0xc0, !PT ;  /* 0x07fffffe03037812 */ /* 0x000fca00078ec0ff */
[----:B------:R-:W-:Y:S02]  /*18e0*/  IMAD.IADD R3, R8, 0x1, -R3 ;  /* 0x0000000108037824 */ /* 0x000fe400078e0a03 */
[----:B------:R-:W-:Y:S01]  /*18f0*/  @!P0 IMAD.IADD R2, R2, 0x1, -R6 ;  /* 0x0000000102028824 */ /* 0x000fe200078e0a06 */
[----:B--2---:R-:W-:Y:S06]  /*1900*/  @P2 BRA `(.L_x_871) ;  /* 0x0000000000342947 */ /* 0x004fec0003800000 */
        /* <DEDUP_REMOVED lines=13> */
.L_x_871:
[----:B------:R-:W-:Y:S01]  /*19e0*/  SHF.R.S32.HI R169, RZ, 0x1f, R168 ;  /* 0x0000001fffa97819 */ /* 0x000fe200000114a8 */
[----:B------:R-:W-:Y:S01]  /*19f0*/  @UP1 UIADD3 UR30, UR8, UR10, URZ ;  /* 0x0000000a081e1290 */ /* 0x000fe2000fffe03f */
[----:B------:R-:W-:Y:S01]  /*1a00*/  ISETP.GE.U32.AND P1, PT, R2, R6, PT ;  /* 0x000000060200720c */ /* 0x000fe20003f26070 */
[----:B------:R-:W-:Y:S01]  /*1a10*/  IMAD R2, R144, 0x8, R3 ;  /* 0x0000000890027824 */ /* 0x000fe200078e0203 */
[----:B------:R-:W-:Y:S01]  /*1a20*/  @UP1 ULDC.64 UR10, c[0x0][0x250] ;  /* 0x00009400000a1ab9 */ /* 0x000fe20000000a00 */
[----:B------:R2:W-:Y:S01]  /*1a30*/  STL [R1+0x7c], R169 ;  /* 0x00007ca901007387 */ /* 0x0005e20000100800 */
[----:B------:R-:W-:Y:S01]  /*1a40*/  @UP1 UIMAD.WIDE.U32 UR6, UR30, UR10, URZ ;  /* 0x0000000a1e0612a5 */ /* 0x000fe2000f8e003f */
[----:B------:R-:W-:Y:S01]  /*1a50*/  IMAD.U32 R218, R2, 0x20, R4 ;  /* 0x0000002002da7824 */ /* 0x000fe200078e0004 */
[----:B------:R-:W-:Y:S01]  /*1a60*/  @UP1 UIMAD UR30, UR30, UR11, URZ ;  /* 0x0000000b1e1e12a4 */ /* 0x000fe2000f8e023f */
[----:B------:R-:W-:Y:S01]  /*1a70*/  LOP3.LUT R5, R11, UR24, RZ, 0x3c, !PT ;  /* 0x000000180b057c12 */ /* 0x000fe2000f8e3cff */
[----:B------:R-:W-:-:S02]  /*1a80*/  USHF.R.S32.HI UR19, URZ, 0x1f, UR24 ;  /* 0x0000001f3f137899 */ /* 0x000fc40008011418 */
        /* <DEDUP_REMOVED lines=16> */
.L_x_872:
[----:B------:R-:W-:Y:S01]  /*1b90*/  ISETP.GE.AND P2, PT, R5, RZ, PT ;  /* 0x000000ff0500720c */ /* 0x000fe20003f46270 */
[----:B------:R-:W-:Y:S01]  /*1ba0*/  IMAD R4, R9, UR12, RZ ;  /* 0x0000000c09047c24 */ /* 0x000fe2000f8e02ff */
[----:B------:R-:W-:Y:S01]  /*1bb0*/  ISETP.NE.AND P3, PT, R11, RZ, PT ;  /* 0x000000ff0b00720c */ /* 0x000fe20003f65270 */
[----:B------:R-:W-:Y:S01]  /*1bc0*/  IMAD.WIDE.U32 R2, R8, UR12, R168 ;  /* 0x0000000c08027c25 */ /* 0x000fe2000f8e00a8 */
[----:B------:R-:W3:Y:S01]  /*1bd0*/  S2UR UR8, SR_CgaCtaId ;  /* 0x00000000000879c3 */ /* 0x000ee20000008800 */
[----:B------:R-:W-:Y:S01]  /*1be0*/  IADD3 R153, R168, 0x40, RZ ;  /* 0x00000040a8997810 */ /* 0x000fe20007ffe0ff */
[----:B------:R-:W-:Y:S01]  /*1bf0*/  BSSY B0, `(.L_x_873) ;  /* 0x0000051000007945 */ /* 0x000fe20003800000 */
[----:B------:R-:W-:Y:S01]  /*1c00*/  @!P0 VIADD R0, R0, 0x1 ;  /* 0x0000000100008836 */ /* 0x000fe20000000000 */
[----:B------:R-:W-:Y:S01]  /*1c10*/  IADD3 R6, P0, R2, UR20, RZ ;  /* 0x0000001402067c10 */ /* 0x000fe2000ff1e0ff */
[C---:B------:R-:W-:Y:S01]  /*1c20*/  IMAD R7, R8.reuse, UR13, R4 ;  /* 0x0000000d08077c24 */ /* 0x040fe2000f8e0204 */
[----:B------:R-:W-:Y:S01]  /*1c30*/  UIADD3 UR20, UR21, -0x1, URZ ;  /* 0xffffffff15147890 */ /* 0x000fe2000fffe03f */
[C---:B------:R-:W-:Y:S01]  /*1c40*/  IMAD.WIDE.U32 R4, R8.reuse, UR10, R168 ;  /* 0x0000000a08047c25 */ /* 0x040fe2000f8e00a8 */
[----:B------:R-:W-:-:S02]  /*1c50*/  IADD3 R18, R8, 0x20, RZ ;  /* 0x0000002008127810 */ /* 0x000fc40007ffe0ff */
[----:B------:R-:W-:Y:S01]  /*1c60*/  IADD3.X R7, R3, UR9, R7, P0, !PT ;  /* 0x0000000903077c10 */ /* 0x000fe200087fe407 */
[----:B------:R-:W-:Y:S02]  /*1c70*/  IMAD R2, R9, UR10, RZ ;  /* 0x0000000a09027c24 */ /* 0x000fe4000f8e02ff */
[----:B------:R-:W-:Y:S01]  /*1c80*/  @P1 VIADD R0, R0, 0x1 ;  /* 0x0000000100001836 */ /* 0x000fe20000000000 */
        /* <DEDUP_REMOVED lines=17> */
[----:B------:R-:W-:Y:S01]  /*1da0*/  UIMAD UR18, UR20, -0x40, UR29 ;  /* 0xffffffc0141278a4 */ /* 0x000fe2000f8e021d */
[----:B------:R-:W-:Y:S01]  /*1db0*/  ISETP.GE.AND P1, PT, R18, UR5, PT ;  /* 0x0000000512007c0c */ /* 0x000fe2000bf26270 */
[----:B------:R-:W-:Y:S01]  /*1dc0*/  IMAD R2, R10, UR6, RZ ;  /* 0x000000060a027c24 */ /* 0x000fe2000f8e02ff */
[----:B---3--:R-:W-:Y:S01]  /*1dd0*/  ULEA UR4, UR8, UR4, 0x18 ;  /* 0x0000000408047291 */ /* 0x008fe2000f8ec03f */
[----:B------:R-:W-:Y:S01]  /*1de0*/  IMAD.WIDE.U32 R26, R0, UR6, R6 ;  /* 0x00000006001a7c25 */ /* 0x000fe2000f8e0006 */
[----:B------:R-:W-:-:S03]  /*1df0*/  IADD3 R11, R15, UR9, RZ ;  /* 0x000000090f0b7c10 */ /* 0x000fc6000fffe0ff */
[C---:B------:R-:W-:Y:S01]  /*1e00*/  IMAD R19, R0.reuse, UR7, R2 ;  /* 0x0000000700137c24 */ /* 0x040fe2000f8e0202 */
[----:B------:R-:W-:Y:S01]  /*1e10*/  ULDC.64 UR6, c[0x0][0x268] ;  /* 0x00009a0000067ab9 */ /* 0x000fe20000000a00 */
[----:B------:R3:W-:Y:S01]  /*1e20*/  STL.64 [R1+0x88], R26 ;  /* 0x0000881a01007387 */ /* 0x0007e20000100a00 */
[----:B------:R-:W-:Y:S01]  /*1e30*/  IMAD.WIDE.U32 R24, R0, UR6, R4 ;  /* 0x0000000600187c25 */ /* 0x000fe2000f8e0004 */
[----:B------:R-:W-:-:S03]  /*1e40*/  LEA R218, R218, UR4, 0x1 ;  /* 0x00000004dada7c11 */ /* 0x000fc6000f8e08ff */
[----:B------:R-:W-:Y:S01]  /*1e50*/  IMAD R10, R10, UR6, RZ ;  /* 0x000000060a0a7c24 */ /* 0x000fe2000f8e02ff */
[----:B------:R3:W-:Y:S03]  /*1e60*/  STL.64 [R1+0x90], R24 ;  /* 0x0000901801007387 */ /* 0x0007e60000100a00 */
        /* <DEDUP_REMOVED lines=41> */
.L_x_874:
[----:B------:R-:W-:Y:S05]  /*2100*/  BSYNC B0 ;  /* 0x0000000000007941 */ /* 0x000fea0003800000 */
.L_x_873:
[----:B------:R-:W-:Y:S04]  /*2110*/  BSSY B0, `(.L_x_875) ;  /* 0x0000028000007945 */ /* 0x000fe80003800000 */
        /* <DEDUP_REMOVED lines=39> */
.L_x_876:
[----:B------:R-:W-:Y:S05]  /*2390*/  BSYNC B0 ;  /* 0x0000000000007941 */ /* 0x000fea0003800000 */
.L_x_875:
        /* <DEDUP_REMOVED lines=40> */
.L_x_878:
[----:B------:R-:W-:Y:S05]  /*2620*/  BSYNC B0 ;  /* 0x0000000000007941 */ /* 0x000fea0003800000 */
.L_x_877:
        /* <DEDUP_REMOVED lines=8> */
[----:B-1--4-:R-:W-:Y:S01]  /*26b0*/  IMAD.MOV.U32 R2, RZ, RZ, R14 ;  /* 0x000000ffff027224 */ /* 0x012fe200078e000e */
        /* <DEDUP_REMOVED lines=33> */
.L_x_880:
[----:B------:R-:W-:Y:S05]  /*28d0*/  BSYNC B0 ;  /* 0x0000000000007941 */ /* 0x000fea0003800000 */
.L_x_879:
        /* <DEDUP_REMOVED lines=9> */
[----:B-1--4-:R-:W-:Y:S01]  /*2970*/  IMAD.WIDE.U32 R2, R150, UR20, R166 ;  /* 0x0000001496027c25 */ /* 0x012fe2000f8e00a6 */
[----:B------:R-:W-:-:S04]  /*2980*/  ISETP.GE.AND P5, PT, R18, UR18, PT ;  /* 0x0000001212007c0c */ /* 0x000fc8000bfa6270 */
[----:B------:R-:W-:Y:S02]  /*2990*/  IADD3 R10, R3, UR6, RZ ;  /* 0x00000006030a7c10 */ /* 0x000fe4000fffe0ff */
[----:B------:R-:W-:Y:S07]  /*29a0*/  @P0 BRA `(.L_x_882) ;  /* 0x00000000007c0947 */ /* 0x000fee0003800000 */
[----:B------:R-:W-:Y:S02]  /*29b0*/  ULDC UR6, c[0x0][0x2d0] ;  /* 0x0000b40000067ab9 */ /* 0x000fe40000000800 */
[----:B------:R-:W-:Y:S02]  /*29c0*/  ISETP.GE.AND P3, PT, R168, UR6, PT ;  /* 0x00000006a8007c0c */ /* 0x000fe4000bf66270 */
[----:B------:R-:W-:Y:S02]  /*29d0*/  ISETP.GE.AND P2, PT, R165, UR6, PT ;  /* 0x00000006a5007c0c */ /* 0x000fe4000bf46270 */
[----:B------:R-:W-:-:S09]  /*29e0*/  ISETP.GE.AND P0, PT, R153, UR6, PT ;  /* 0x0000000699007c0c */ /* 0x000fd2000bf06270 */
[----:B------:R-:W1:Y:S01]  /*29f0*/  @!P3 LDC.64 R6, c[0x0][0x218] ;  /* 0x00008600ff06bb82 */ /* 0x000e620000000a00 */
[----:B------:R4:W-:Y:S04]  /*2a00*/  @P3 STS [R218+0x6000], RZ ;  /* 0x006000ffda003388 */ /* 0x0009e80000000800 */
        /* <DEDUP_REMOVED lines=25> */
.L_x_882:
[----:B------:R-:W-:Y:S05]  /*2ba0*/  BSYNC B0 ;  /* 0x0000000000007941 */ /* 0x000fea0003800000 */
.L_x_881:
        /* <DEDUP_REMOVED lines=10> */
[----:B-1--4-:R-:W1:Y:S01]  /*2c50*/  @!P3 LDC.64 R4, c[0x0][0x218] ;  /* 0x00008600ff04bb82 */ /* 0x012e620000000a00 */
        /* <DEDUP_REMOVED lines=24> */
.L_x_884:
[----:B------:R-:W-:Y:S05]  /*2de0*/  BSYNC B0 ;  /* 0x0000000000007941 */ /* 0x000fea0003800000 */
.L_x_883:
        /* <DEDUP_REMOVED lines=11> */
[----:B-1--4-:R-:W-:Y:S01]  /*2ea0*/  LEA.HI R4, R22, R149, RZ, 0x4 ;  /* 0x0000009516047211 */ /* 0x012fe200078f20ff */
        /* <DEDUP_REMOVED lines=10> */
[----:B------:R1:W4:Y:S01]  /*2f50*/  @P0 LDG.E R11, desc[UR26][R2.64] ;  /* 0x0000001a020b0981 */ /* 0x000322000c1e1900 */
[----:B------:R-:W-:Y:S01]  /*2f60*/  LOP3.LUT R6, R4, 0xfffffff0, RZ, 0xc0, !PT ;  /* 0xfffffff004067812 */ /* 0x000fe200078ec0ff */
[C---:B------:R-:W-:Y:S01]  /*2f70*/  IMAD.IADD R7, R149.reuse, 0x1, -R0 ;  /* 0x0000000195077824 */ /* 0x040fe200078e0a00 */
[----:B------:R-:W4:Y:S01]  /*2f80*/  @P0 MUFU.RCP R10, UR6 ;  /* 0x00000006000a0d08 */ /* 0x000f220008001000 */
        /* <DEDUP_REMOVED lines=20> */
[----:B-1----:R-:W-:Y:S01]  /*30d0*/  IMAD.SHL.U32 R3, R13, 0x40, RZ ;  /* 0x000000400d037824 */ /* 0x002fe200078e00ff */
        /* <DEDUP_REMOVED lines=37> */
[----:B----4-:R-:W-:-:S05]  /*3330*/  @P0 FMUL.FTZ R10, R11, R10 ;  /* 0x0000000a0b0a0220 */ /* 0x010fca0000410000 */
[----:B------:R-:W-:-:S13]  /*3340*/  @P0 R2UR UR7, R10 ;  /* 0x000000000a0702ca */ /* 0x000fda00000e0000 */
[----:B------:R-:W-:Y:S01]  /*3350*/  @UP1 UMOV UR19, UR7 ;  /* 0x0000000700131c82 */ /* 0x000fe20008000000 */
[----:B--2---:R-:W-:Y:S05]  /*3360*/  @P1 BRA `(.L_x_886) ;  /* 0x00000000007c1947 */ /* 0x004fea0003800000 */
        /* <DEDUP_REMOVED lines=31> */
.L_x_886:
[----:B------:R-:W-:Y:S05]  /*3560*/  BSYNC B0 ;  /* 0x0000000000007941 */ /* 0x000fea0003800000 */
.L_x_885:
        /* <DEDUP_REMOVED lines=12> */
[----:B-12---:R-:W-:Y:S02]  /*3630*/  IADD3.X R6, R3, UR18, RZ, P0, !PT ;  /* 0x0000001203067c10 */ /* 0x006fe400087fe4ff */
        /* <DEDUP_REMOVED lines=26> */
.L_x_888:
[----:B------:R-:W-:Y:S05]  /*37e0*/  BSYNC B0 ;  /* 0x0000000000007941 */ /* 0x000fea0003800000 */
.L_x_887:
[----:B------:R-:W-:Y:S01]  /*37f0*/  LDSM.16.M88.4 R16, [R213+0x6000] ;  /* 0x00600000d510783b */ /* 0x000fe20000000200 */
[----:B-12---:R-:W-:Y:S01]  /*3800*/  IMAD.MOV.U32 R2, RZ, RZ, 0x10 ;  /* 0x00000010ff027424 */ /* 0x006fe200078e00ff */
[----:B------:R-:W-:Y:S01]  /*3810*/  LOP3.LUT P0, RZ, R13, 0x2, RZ, 0xc0, !PT ;  /* 0x000000020dff7812 */ /* 0x000fe2000780c0ff */
[----:B------:R-:W-:Y:S01]  /*3820*/  IMAD.MOV.U32 R0, RZ, RZ, 0x20 ;  /* 0x00000020ff007424 */ /* 0x000fe200078e00ff */
[----:B------:R-:W1:Y:S01]  /*3830*/  LDSM.16.M88.4 R4, [R216+0x1000] ;  /* 0x00100000d804783b */ /* 0x000e620000000200 */
[----:B------:R-:W-:Y:S01]  /*3840*/  LOP3.LUT P1, RZ, R12, 0x2, RZ, 0xc0, !PT ;  /* 0x000000020cff7812 */ /* 0x000fe2000782c0ff */
[----:B------:R-:W-:Y:S01]  /*3850*/  IMAD.SHL.U32 R149, R149, 0x2, RZ ;  /* 0x0000000295957824 */ /* 0x000fe200078e00ff */
[----:B------:R-:W-:Y:S01]  /*3860*/  UIADD3 UR6, UR29, 0x1, -UR17 ;  /* 0x000000011d067890 */ /* 0x000fe2000fffe811 */
[----:B------:R-:W2:Y:S01]  /*3870*/  LDSM.16.M88.4 R32, [R213+0x6400] ;  /* 0x00640000d520783b */ /* 0x000ea20000000200 */
[----:B------:R-:W-:Y:S01]  /*3880*/  SEL R0, R0, 0xffffffe0, !P0 ;  /* 0xffffffe000007807 */ /* 0x000fe20004000000 */
[----:B------:R-:W-:Y:S01]  /*3890*/  IMAD.U32 R3, RZ, RZ, UR16 ;  /* 0x00000010ff037e24 */ /* 0x000fe2000f8e00ff */
[----:B------:R-:W-:Y:S01]  /*38a0*/  SEL R2, R2, 0xfffffff0, !P1 ;  /* 0xfffffff002027807 */ /* 0x000fe20004800000 */
[----:B------:R-:W5:Y:S01]  /*38b0*/  LDSM.16.M88.4 R28, [R213+0x6800] ;  /* 0x00680000d51c783b */ /* 0x000f620000000200 */
[----:B------:R-:W-:Y:S01]  /*38c0*/  UIADD3 UR7, UR29, -UR17, URZ ;  /* 0x800000111d077290 */ /* 0x000fe2000fffe03f */
[----:B------:R-:W-:Y:S01]  /*38d0*/  IMAD.IADD R215, R213, 0x1, R0 ;  /* 0x00000001d5d77824 */ /* 0x000fe200078e0200 */
[----:B------:R-:W-:Y:S01]  /*38e0*/  SHF.R.S32.HI R0, RZ, 0x1f, R145 ;  /* 0x0000001fff007819 */ /* 0x000fe20000011491 */
[----:B---3--:R-:W3:Y:S01]  /*38f0*/  LDSM.16.M88.4 R24, [R213+0x6c00] ;  /* 0x006c0000d518783b */ /* 0x008ee20000000200 */
[----:B------:R-:W-:Y:S01]  /*3900*/  IMAD R217, R2, 0x2, R216 ;  /* 0x0000000202d97824 */ /* 0x000fe200078e02d8 */
[----:B------:R-:W-:Y:S01]  /*3910*/  LOP3.LUT R154, R149, 0x6, RZ, 0xc0, !PT ;  /* 0x00000006959a7812 */ /* 0x000fe200078ec0ff */
[----:B------:R-:W-:Y:S01]  /*3920*/  IMAD R180, R3, 0x8, R144 ;  /* 0x0000000803b47824 */ /* 0x000fe200078e0290 */
[----:B------:R-:W4:Y:S01]  /*3930*/  LDSM.16.M88.4 R8, [R216] ;  /* 0x00000000d808783b */ /* 0x000f220000000200 */
[----:B------:R-:W-:Y:S01]  /*3940*/  LEA.HI R0, R0, R145, RZ, 0x2 ;  /* 0x0000009100007211 */ /* 0x000fe200078f10ff */
[----:B------:R-:W-:Y:S01]  /*3950*/  IMAD.U32 R3, RZ, RZ, UR20 ;  /* 0x00000014ff037e24 */ /* 0x000fe2000f8e00ff */
[----:B------:R-:W-:Y:S01]  /*3960*/  UIADD3 UR6, UR6, UR22, URZ ;  /* 0x0000001606067290 */ /* 0x000fe2000fffe03f */
[----:B------:R-:W-:Y:S01]  /*3970*/  LDSM.16.M88.4 R44, [R215+0x6000] ;  /* 0x00600000d72c783b */ /* 0x000fe20000000200 */
[----:B------:R-:W-:Y:S01]  /*3980*/  SHF.R.S32.HI R0, RZ, 0x2, R0 ;  /* 0x00000002ff007819 */ /* 0x000fe20000011400 */
[----:B------:R-:W-:Y:S01]  /*3990*/  IMAD R3, R3, 0x40, R154 ;  /* 0x0000004003037824 */ /* 0x000fe200078e029a */
[----:B------:R-:W4:Y:S01]  /*39a0*/  LDC.U8 R231, c[0x0][0x388] ;  /* 0x0000e200ffe77b82 */ /* 0x000f220000000000 */
[----:B------:R-:W4:Y:S01]  /*39b0*/  LDSM.16.M88.4 R12, [R217+0x1000] ;  /* 0x00100000d90c783b */ /* 0x000f220000000200 */
[----:B------:R-:W-:-:S03]  /*39c0*/  UISETP.GT.AND UP0, UPT, UR20, UR14, UPT ;  /* 0x0000000e1400728c */ /* 0x000fc6000bf04270 */
[----:B------:R-:W4:Y:S04]  /*39d0*/  LDSM.16.M88.4 R40, [R215+0x6400] ;  /* 0x00640000d728783b */ /* 0x000f280000000200 */
[----:B------:R-:W4:Y:S04]  /*39e0*/  LDSM.16.M88.4 R52, [R215+0x6800] ;  /* 0x00680000d734783b */ /* 0x000f280000000200 */
[----:B------:R-:W4:Y:S04]  /*39f0*/  LDSM.16.M88.4 R48, [R215+0x6c00] ;  /* 0x006c0000d730783b */ /* 0x000f280000000200 */
[----:B------:R-:W4:Y:S01]  /*3a00*/  LDSM.16.M88.4 R20, [R217] ;  /* 0x00000000d914783b */ /* 0x000f220000000200 */
[C---:B-1----:R-:W-:Y:S03]  /*3a10*/  HMMA.16816.F32.BF16 R64, R4.reuse, R16, RZ ;  /* 0x000000100440723c */ /* 0x042fe600000418ff */
[----:B------:R-:W-:Y:S03]  /*3a20*/  LDSM.16.M88.4 R36, [R213+0x7000] ;  /* 0x00700000d524783b */ /* 0x000fe60000000200 */
[C---:B------:R-:W-:Y:S01]  /*3a30*/  HMMA.16816.F32.BF16 R92, R4.reuse, R18, RZ ;  /* 0x00000012045c723c */ /* 0x040fe200000418ff */
[----:B------:R-:W-:Y:S04]  /*3a40*/  STL [R1+0x10], R180 ;  /* 0x000010b401007387 */ /* 0x000fe80000100800 */
[----:B------:R-:W0:Y:S01]  /*3a50*/  LDGDEPBAR ;  /* 0x00000000000079af */ /* 0x000e220000000000 */
[C---:B--2---:R-:W-:Y:S06]  /*3a60*/  HMMA.16816.F32.BF16 R72, R4.reuse, R32, RZ ;  /* 0x000000200448723c */ /* 0x044fec00000418ff */
[C---:B------:R-:W-:Y:S06]  /*3a70*/  HMMA.16816.F32.BF16 R88, R4.reuse, R34, RZ ;  /* 0x000000220458723c */ /* 0x040fec00000418ff */
[C---:B-----5:R-:W-:Y:S06]  /*3a80*/  HMMA.16816.F32.BF16 R84, R4.reuse, R28, RZ ;  /* 0x0000001c0454723c */ /* 0x060fec00000418ff */
[C---:B---3--:R-:W-:Y:S06]  /*3a90*/  HMMA.16816.F32.BF16 R76, R4.reuse, R24, RZ ;  /* 0x00000018044c723c */ /* 0x048fec00000418ff */
[C---:B------:R-:W-:Y:S06]  /*3aa0*/  HMMA.16816.F32.BF16 R80, R4.reuse, R30, RZ ;  /* 0x0000001e0450723c */ /* 0x040fec00000418ff */
[----:B------:R-:W-:Y:S01]  /*3ab0*/  HMMA.16816.F32.BF16 R68, R4, R26, RZ ;  /* 0x0000001a0444723c */ /* 0x000fe200000418ff */
[----:B------:R-:W1:Y:S05]  /*3ac0*/  LDSM.16.M88.4 R4, [R216+0x3000] ;  /* 0x00300000d804783b */ /* 0x000e6a0000000200 */
[C---:B----4-:R-:W-:Y:S06]  /*3ad0*/  HMMA.16816.F32.BF16 R96, R8.reuse, R16, RZ ;  /* 0x000000100860723c */ /* 0x050fec00000418ff */
[C---:B------:R-:W-:Y:S06]  /*3ae0*/  HMMA.16816.F32.BF16 R116, R8.reuse, R18, RZ ;  /* 0x000000120874723c */ /* 0x040fec00000418ff */
[C---:B------:R-:W-:Y:S06]  /*3af0*/  HMMA.16816.F32.BF16 R60, R8.reuse, R32, RZ ;  /* 0x00000020083c723c */ /* 0x040fec00000418ff */
[C---:B------:R-:W-:Y:S01]  /*3b00*/  HMMA.16816.F32.BF16 R136, R8.reuse, R34, RZ ;  /* 0x000000220888723c */ /* 0x040fe200000418ff */
[----:B------:R-:W2:Y:S05]  /*3b10*/  LDSM.16.M88.4 R32, [R213+0x7400] ;  /* 0x00740000d520783b */ /* 0x000eaa0000000200 */
[C---:B------:R-:W-:Y:S06]  /*3b20*/  HMMA.16816.F32.BF16 R56, R8.reuse, R28, RZ ;  /* 0x0000001c0838723c */ /* 0x040fec00000418ff */
[C---:B------:R-:W-:Y:S01]  /*3b30*/  HMMA.16816.F32.BF16 R132, R8.reuse, R30, RZ ;  /* 0x0000001e0884723c */ /* 0x040fe200000418ff */
[----:B------:R-:W3:Y:S05]  /*3b40*/  LDSM.16.M88.4 R28, [R213+0x7800] ;  /* 0x00780000d51c783b */ /* 0x000eea0000000200 */
[C---:B------:R-:W-:Y:S06]  /*3b50*/  HMMA.16816.F32.BF16 R16, R8.reuse, R24, RZ ;  /* 0x000000180810723c */ /* 0x040fec00000418ff */
[----:B------:R-:W-:Y:S01]  /*3b60*/  HMMA.16816.F32.BF16 R112, R8, R26, RZ ;  /* 0x0000001a0870723c */ /* 0x000fe200000418ff */
[----:B------:R-:W4:Y:S04]  /*3b70*/  LDSM.16.M88.4 R24, [R213+0x7c00] ;  /* 0x007c0000d518783b */ /* 0x000f280000000200 */
[----:B------:R-:W5:Y:S01]  /*3b80*/  LDSM.16.M88.4 R8, [R216+0x2000] ;  /* 0x00200000d808783b */ /* 0x000f620000000200 */
[C---:B------:R-:W-:Y:S06]  /*3b90*/  HMMA.16816.F32.BF16 R108, R12.reuse, R44, R64 ;  /* 0x0000002c0c6c723c */ /* 0x040fec0000041840 */
[C---:B------:R-:W-:Y:S06]  /*3ba0*/  HMMA.16816.F32.BF16 R104, R12.reuse, R40, R72 ;  /* 0x000000280c68723c */ /* 0x040fec0000041848 */
[C---:B------:R-:W-:Y:S06]  /*3bb0*/  HMMA.16816.F32.BF16 R128, R12.reuse, R46, R92 ;  /* 0x0000002e0c80723c */ /* 0x040fec000004185c */
[C---:B------:R-:W-:Y:S06]  /*3bc0*/  HMMA.16816.F32.BF16 R124, R12.reuse, R42, R88 ;  /* 0x0000002a0c7c723c */ /* 0x040fec0000041858 */
[C---:B------:R-:W-:Y:S06]  /*3bd0*/  HMMA.16816.F32.BF16 R100, R12.reuse, R52, R84 ;  /* 0x000000340c64723c */ /* 0x040fec0000041854 */
[C---:B------:R-:W-:Y:S01]  /*3be0*/  HMMA.16816.F32.BF16 R120, R12.reuse, R48, R76 ;  /* 0x000000300c78723c */ /* 0x040fe2000004184c */
[----:B------:R-:W-:Y:S05]  /*3bf0*/  LDSM.16.M88.4 R76, [R215+0x7c00] ;  /* 0x007c0000d74c783b */ /* 0x000fea0000000200 */
[C---:B------:R-:W-:Y:S06]  /*3c00*/  HMMA.16816.F32.BF16 R92, R12.reuse, R54, R80 ;  /* 0x000000360c5c723c */ /* 0x040fec0000041850 */
[----:B------:R-:W-:Y:S06]  /*3c10*/  HMMA.16816.F32.BF16 R88, R12, R50, R68 ;  /* 0x000000320c58723c */ /* 0x000fec0000041844 */
[C---:B------:R-:W-:Y:S06]  /*3c20*/  HMMA.16816.F32.BF16 R84, R20.reuse, R44, R96 ;  /* 0x0000002c1454723c */ /* 0x040fec0000041860 */
[C---:B------:R-:W-:Y:S06]  /*3c30*/  HMMA.16816.F32.BF16 R64, R20.reuse, R46, R116 ;  /* 0x0000002e1440723c */ /* 0x040fec0000041874 */
[C---:B------:R-:W-:Y:S06]  /*3c40*/  HMMA.16816.F32.BF16 R80, R20.reuse, R40, R60 ;  /* 0x000000281450723c */ /* 0x040fec000004183c */
[C---:B------:R-:W-:Y:S06]  /*3c50*/  HMMA.16816.F32.BF16 R44, R20.reuse, R42, R136 ;  /* 0x0000002a142c723c */ /* 0x040fec0000041888 */
[C---:B------:R-:W-:Y:S01]  /*3c60*/  HMMA.16816.F32.BF16 R72, R20.reuse, R52, R56 ;  /* 0x000000341448723c */ /* 0x040fe20000041838 */
[----:B------:R-:W-:Y:S05]  /*3c70*/  LDSM.16.M88.4 R56, [R215+0x7000] ;  /* 0x00700000d738783b */ /* 0x000fea0000000200 */
[C---:B------:R-:W-:Y:S01]  /*3c80*/  HMMA.16816.F32.BF16 R68, R20.reuse, R48, R16 ;  /* 0x000000301444723c */ /* 0x040fe20000041810 */
[----:B------:R-:W5:Y:S05]  /*3c90*/  LDSM.16.M88.4 R16, [R217+0x3000] ;  /* 0x00300000d910783b */ /* 0x000f6a0000000200 */
[C---:B------:R-:W-:Y:S01]  /*3ca0*/  HMMA.16816.F32.BF16 R40, R20.reuse, R54, R132 ;  /* 0x000000361428723c */ /* 0x040fe20000041884 */
[----:B------:R-:W-:Y:S05]  /*3cb0*/  LDSM.16.M88.4 R52, [R215+0x7800] ;  /* 0x00780000d734783b */ /* 0x000fea0000000200 */
[----:B------:R-:W-:Y:S01]  /*3cc0*/  HMMA.16816.F32.BF16 R12, R20, R50, R112 ;  /* 0x00000032140c723c */ /* 0x000fe20000041870 */
[----:B------:R-:W5:Y:S04]  /*3cd0*/  LDSM.16.M88.4 R48, [R215+0x7400] ;  /* 0x00740000d730783b */ /* 0x000f680000000200 */
[----:B------:R-:W5:Y:S01]  /*3ce0*/  LDSM.16.M88.4 R20, [R217+0x2000] ;  /* 0x00200000d914783b */ /* 0x000f620000000200 */
[C---:B-1----:R-:W-:Y:S06]  /*3cf0*/  HMMA.16816.F32.BF16 R60, R4.reuse, R36, R108 ;  /* 0x00000024043c723c */ /* 0x042fec000004186c */
[C---:B--2---:R-:W-:Y:S06]  /*3d00*/  HMMA.16816.F32.BF16 R132, R4.reuse, R32, R104 ;  /* 0x000000200484723c */ /* 0x044fec0000041868 */
[C---:B------:R-:W-:Y:S06]  /*3d10*/  HMMA.16816.F32.BF16 R108, R4.reuse, R38, R128 ;  /* 0x00000026046c723c */ /* 0x040fec0000041880 */
[C---:B------:R-:W-:Y:S06]  /*3d20*/  HMMA.16816.F32.BF16 R124, R4.reuse, R34, R124 ;  /* 0x00000022047c723c */ /* 0x040fec000004187c */
[C---:B---3--:R-:W-:Y:S06]  /*3d30*/  HMMA.16816.F32.BF16 R136, R4.reuse, R28, R100 ;  /* 0x0000001c0488723c */ /* 0x048fec0000041864 */
[C---:B----4-:R-:W-:Y:S06]  /*3d40*/  HMMA.16816.F32.BF16 R120, R4.reuse, R24, R120 ;  /* 0x000000180478723c */ /* 0x050fec0000041878 */
[C---:B------:R-:W-:Y:S06]  /*3d50*/  HMMA.16816.F32.BF16 R116, R4.reuse, R30, R92 ;  /* 0x0000001e0474723c */ /* 0x040fec000004185c */
[----:B------:R-:W-:Y:S06]  /*3d60*/  HMMA.16816.F32.BF16 R112, R4, R26, R88 ;  /* 0x0000001a0470723c */ /* 0x000fec0000041858 */
[C---:B-----5:R-:W-:Y:S06]  /*3d70*/  HMMA.16816.F32.BF16 R104, R8.reuse, R36, R84 ;  /* 0x000000240868723c */ /* 0x060fec0000041854 */
[C---:B------:R-:W-:Y:S06]  /*3d80*/  HMMA.16816.F32.BF16 R92, R8.reuse, R32, R80 ;  /* 0x00000020085c723c */ /* 0x040fec0000041850 */
[C---:B------:R-:W-:Y:S01]  /*3d90*/  HMMA.16816.F32.BF16 R100, R8.reuse, R38, R64 ;  /* 0x000000260864723c */ /* 0x040fe20000041840 */
[----:B------:R-:W-:Y:S05]  /*3da0*/  LDSM.16.M88.4 R36, [R213+0x8800] ;  /* 0x00880000d524783b */ /* 0x000fea0000000200 */
[C---:B------:R-:W-:Y:S01]  /*3db0*/  HMMA.16816.F32.BF16 R4, R8.reuse, R34, R44 ;  /* 0x000000220804723c */ /* 0x040fe2000004182c */
[----:B------:R-:W-:Y:S04]  /*3dc0*/  LDSM.16.M88.4 R44, [R213+0x8000] ;  /* 0x00800000d52c783b */ /* 0x000fe80000000200 */
[----:B------:R-:W-:Y:S01]  /*3dd0*/  LDSM.16.M88.4 R32, [R213+0x8c00] ;  /* 0x008c0000d520783b */ /* 0x000fe20000000200 */
[C---:B------:R-:W-:Y:S06]  /*3de0*/  HMMA.16816.F32.BF16 R84, R8.reuse, R28, R72 ;  /* 0x0000001c0854723c */ /* 0x040fec0000041848 */
[C---:B------:R-:W-:Y:S01]  /*3df0*/  HMMA.16816.F32.BF16 R96, R8.reuse, R30, R40 ;  /* 0x0000001e0860723c */ /* 0x040fe20000041828 */
[----:B------:R-:W-:Y:S04]  /*3e00*/  LDSM.16.M88.4 R40, [R213+0x8400] ;  /* 0x00840000d528783b */ /* 0x000fe80000000200 */
[----:B------:R-:W-:Y:S01]  /*3e10*/  LDSM.16.M88.4 R28, [R215+0x8400] ;  /* 0x00840000d71c783b */ /* 0x000fe20000000200 */
[C---:B------:R-:W-:Y:S06]  /*3e20*/  HMMA.16816.F32.BF16 R88, R8.reuse, R24, R68 ;  /* 0x000000180858723c */ /* 0x040fec0000041844 */
[----:B------:R-:W-:Y:S01]  /*3e30*/  HMMA.16816.F32.BF16 R80, R8, R26, R12 ;  /* 0x0000001a0850723c */ /* 0x000fe2000004180c */
[----:B------:R-:W1:Y:S04]  /*3e40*/  LDSM.16.M88.4 R8, [R216+0x5000] ;  /* 0x00500000d808783b */ /* 0x000e680000000200 */
[----:B------:R-:W2:Y:S01]  /*3e50*/  LDSM.16.M88.4 R12, [R216+0x4000] ;  /* 0x00400000d80c783b */ /* 0x000ea20000000200 */
[C---:B------:R-:W-:Y:S03]  /*3e60*/  HMMA.16816.F32.BF16 R72, R16.reuse, R56, R60 ;  /* 0x000000381048723c */ /* 0x040fe6000004183c */
[----:B------:R-:W-:Y:S03]  /*3e70*/  LDSM.16.M88.4 R24, [R215+0x8000] ;  /* 0x00800000d718783b */ /* 0x000fe60000000200 */
        /* <DEDUP_REMOVED lines=10> */
[----:B------:R-:W3:Y:S04]  /*3f20*/  LDSM.16.M88.4 R4, [R217+0x5000] ;  /* 0x00500000d904783b */ /* 0x000ee80000000200 */
[----:B------:R-:W4:Y:S01]  /*3f30*/  LDSM.16.M88.4 R48, [R215+0x8800] ;  /* 0x00880000d730783b */ /* 0x000f220000000200 */
[----:B------:R-:W-:Y:S03]  /*3f40*/  HMMA.16816.F32.BF16 R108, R20, R52, R84 ;  /* 0x00000034146c723c */ /* 0x000fe60000041854 */
[----:B------:R-:W5:Y:S01]  /*3f50*/  LDSM.16.M88.4 R84, [R215+0x8c00] ;  /* 0x008c0000d754783b */ /* 0x000f620000000200 */
[----:B------:R-:W-:-:S04]  /*3f60*/  DEPBAR.LE SB0, 0x0 ;  /* 0x000080000000791a */ /* 0x000fc80000000000 */
        /* <DEDUP_REMOVED lines=15> */
[----:B------:R-:W-:Y:S06]  /*4060*/  HMMA.16816.F32.BF16 R8, R12, R40, R116 ;  /* 0x000000280c08723c */ /* 0x000fec0000041874 */
[C---:B---3--:R-:W-:Y:S06]  /*4070*/  HMMA.16816.F32.BF16 R92, R4.reuse, R24, R92 ;  /* 0x00000018045c723c */ /* 0x048fec000004185c */
[C---:B------:R-:W-:Y:S06]  /*4080*/  HMMA.16816.F32.BF16 R88, R4.reuse, R26, R88 ;  /* 0x0000001a0458723c */ /* 0x040fec0000041858 */
[C---:B------:R-:W-:Y:S06]  /*4090*/  HMMA.16816.F32.BF16 R76, R4.reuse, R28, R76 ;  /* 0x0000001c044c723c */ /* 0x040fec000004184c */
[C---:B------:R-:W-:Y:S06]  /*40a0*/  HMMA.16816.F32.BF16 R72, R4.reuse, R30, R72 ;  /* 0x0000001e0448723c */ /* 0x040fec0000041848 */
[C---:B----4-:R-:W-:Y:S06]  /*40b0*/  HMMA.16816.F32.BF16 R68, R4.reuse, R48, R68 ;  /* 0x000000300444723c */ /* 0x050fec0000041844 */
[C---:B------:R-:W-:Y:S06]  /*40c0*/  HMMA.16816.F32.BF16 R64, R4.reuse, R50, R64 ;  /* 0x000000320440723c */ /* 0x040fec0000041840 */
[C---:B-----5:R-:W-:Y:S06]  /*40d0*/  HMMA.16816.F32.BF16 R60, R4.reuse, R84, R60 ;  /* 0x00000054043c723c */ /* 0x060fec000004183c */
        /* <DEDUP_REMOVED lines=10> */
[----:B------:R-:W-:Y:S01]  /*4180*/  IMAD.U32 R5, RZ, RZ, UR6 ;  /* 0x00000006ff057e24 */ /* 0x000fe2000f8e00ff */
[C---:B------:R-:W-:Y:S01]  /*4190*/  HMMA.16816.F32.BF16 R40, R12.reuse, R42, R112 ;  /* 0x0000002a0c28723c */ /* 0x040fe20000041870 */
[C---:B------:R-:W-:Y:S01]  /*41a0*/  IADD3 R225, R6.reuse, 0x8, R4 ;  /* 0x0000000806e17810 */ /* 0x040fe20007ffe004 */
[----:B------:R-:W-:Y:S01]  /*41b0*/  IMAD.IADD R0, R147, 0x1, R0 ;  /* 0x0000000193007824 */ /* 0x000fe200078e0200 */
[C-C-:B------:R-:W-:Y:S01]  /*41c0*/  IADD3 R224, R6.reuse, 0x40, R4.reuse ;  /* 0x0000004006e07810 */ /* 0x140fe20007ffe004 */
[----:B------:R-:W-:Y:S01]  /*41d0*/  VIADD R100, R233, 0x646e171e ;  /* 0x646e171ee9647836 */ /* 0x000fe20000000000 */
[----:B------:R-:W-:Y:S01]  /*41e0*/  IADD3 R226, R6, 0x48, R4 ;  /* 0x0000004806e27810 */ /* 0x000fe20007ffe004 */
[----:B------:R-:W-:Y:S01]  /*41f0*/  HMMA.16816.F32.BF16 R36, R12, R38, R104 ;  /* 0x000000260c24723c */ /* 0x000fe20000041868 */
[C-C-:B------:R-:W-:Y:S01]  /*4200*/  IMAD.IADD R6, R223.reuse, 0x1, -R3.reuse ;  /* 0x00000001df067824 */ /* 0x140fe200078e0a03 */
[----:B------:R-:W-:Y:S01]  /*4210*/  VIADDMNMX R222, R223, -UR23, RZ, !PT ;  /* 0x80000017dfde7c46 */ /* 0x000fe2000f8001ff */
[----:B------:R-:W-:Y:S01]  /*4220*/  IMAD.IADD R7, R224, 0x1, -R3 ;  /* 0x00000001e0077824 */ /* 0x000fe200078e0a03 */
[----:B------:R-:W-:-:S02]  /*4230*/  VIADDMNMX R221, R225, -UR23, RZ, !PT ;  /* 0x80000017e1dd7c46 */ /* 0x000fc4000f8001ff */
[----:B------:R-:W-:Y:S01]  /*4240*/  HMMA.16816.F32.BF16 R32, R12, R34, R96 ;  /* 0x000000220c20723c */ /* 0x000fe20000041860 */
[----:B------:R-:W-:Y:S02]  /*4250*/  VIADDMNMX R220, R224, -UR23, RZ, !PT ;  /* 0x80000017e0dc7c46 */ /* 0x000fe4000f8001ff */
[----:B------:R-:W-:Y:S02]  /*4260*/  VIADDMNMX R219, R226, -UR23, RZ, !PT ;  /* 0x80000017e2db7c46 */ /* 0x000fe4000f8001ff */
[----:B------:R-:W-:Y:S01]  /*4270*/  ISETP.GE.AND P2, PT, R3, R230, PT ;  /* 0x000000e60300720c */ /* 0x000fe20003f46270 */
[C---:B------:R-:W-:Y:S01]  /*4280*/  HMMA.16816.F32.BF16 R52, R16.reuse, R24, R52 ;  /* 0x000000181034723c */ /* 0x040fe20000041834 */
[----:B------:R-:W-:Y:S01]  /*4290*/  IADD3 R12, R5, 0x40, R4 ;  /* 0x00000040050c7810 */ /* 0x000fe20007ffe004 */
[----:B------:R-:W-:Y:S01]  /*42a0*/  BAR.SYNC.DEFER_BLOCKING 0x0 ;  /* 0x0000000000007b1d */ /* 0x000fe20000010000 */
[C---:B------:R-:W-:Y:S02]  /*42b0*/  ISETP.LT.OR P2, PT, R3.reuse, R222, P2 ;  /* 0x000000de0300720c */ /* 0x040fe40001741670 */
[----:B------:R-:W-:Y:S01]  /*42c0*/  VIMNMX R228, R12, UR29, PT ;  /* 0x0000001d0ce47c48 */ /* 0x000fe2000bfe0100 */
[----:B------:R-:W-:Y:S03]  /*42d0*/  HMMA.16816.F32.BF16 R44, R16, R26, R44 ;  /* 0x0000001a102c723c */ /* 0x000fe6000004182c */
[----:B------:R-:W-:-:S03]  /*42e0*/  ISETP.GE.AND P4, PT, R3, R228, PT ;  /* 0x000000e40300720c */ /* 0x000fc60003f86270 */
[----:B------:R-:W-:Y:S01]  /*42f0*/  HMMA.16816.F32.BF16 R24, R16, R28, R8 ;  /* 0x0000001c1018723c */ /* 0x000fe20000041808 */
[----:B------:R-:W-:-:S05]  /*4300*/  ISETP.LT.OR P4, PT, R3, R220, P4 ;  /* 0x000000dc0300720c */ /* 0x000fca0002781670 */
[C---:B------:R-:W-:Y:S01]  /*4310*/  HMMA.16816.F32.BF16 R80, R16.reuse, R84, R80 ;  /* 0x000000541050723c */ /* 0x040fe20000041850 */
[C-C-:B------:R-:W-:Y:S01]  /*4320*/  IADD3 R11, R5.reuse, 0x8, R4.reuse ;  /* 0x00000008050b7810 */ /* 0x140fe20007ffe004 */
[--C-:B------:R-:W-:Y:S01]  /*4330*/  IMAD.IADD R9, R226, 0x1, -R3.reuse ;  /* 0x00000001e2097824 */ /* 0x100fe200078e0a03 */
[----:B------:R-:W-:Y:S01]  /*4340*/  IADD3 R10, R5, 0x48, R4 ;  /* 0x00000048050a7810 */ /* 0x000fe20007ffe004 */
[----:B------:R-:W-:Y:S01]  /*4350*/  IMAD.IADD R5, R225, 0x1, -R3 ;  /* 0x00000001e1057824 */ /* 0x000fe200078e0a03 */
[----:B------:R-:W-:Y:S01]  /*4360*/  IABS R4, R6 ;  /* 0x0000000600047213 */ /* 0x000fe20000000000 */
[C---:B------:R-:W-:Y:S01]  /*4370*/  HMMA.16816.F32.BF16 R40, R16.reuse, R30, R40 ;  /* 0x0000001e1028723c */ /* 0x040fe20000041828 */
[----:B------:R-:W-:Y:S02]  /*4380*/  VIMNMX R229, R11, UR29, PT ;  /* 0x0000001d0be57c48 */ /* 0x000fe4000bfe0100 */
[----:B------:R-:W-:Y:S01]  /*4390*/  IABS R6, R5 ;  /* 0x0000000500067213 */ /* 0x000fe20000000000 */
[----:B------:R-:W-:Y:S01]  /*43a0*/  IMAD.MOV.U32 R8, RZ, RZ, R4 ;  /* 0x000000ffff087224 */ /* 0x000fe200078e0004 */
[----:B------:R-:W-:Y:S01]  /*43b0*/  IABS R4, R7 ;  /* 0x0000000700047213 */ /* 0x000fe20000000000 */
[----:B------:R-:W-:Y:S01]  /*43c0*/  HMMA.16816.F32.BF16 R20, R16, R48, R20 ;  /* 0x000000301014723c */ /* 0x000fe20000041814 */
[----:B------:R-:W-:-:S02]  /*43d0*/  I2FP.F32.S32 R7, R6 ;  /* 0x0000000600077245 */ /* 0x000fc40000201400 */
[----:B------:R-:W-:Y:S01]  /*43e0*/  I2FP.F32.S32 R6, R4 ;  /* 0x0000000400067245 */ /* 0x000fe20000201400 */
[----:B------:R-:W-:Y:S01]  /*43f0*/  VIADD R4, R3, 0x1 ;  /* 0x0000000103047836 */ /* 0x000fe20000000000 */
[----:B------:R-:W-:Y:S01]  /*4400*/  I2FP.F32.S32 R8, R8 ;  /* 0x0000000800087245 */ /* 0x000fe20000201400 */
[C---:B------:R-:W-:Y:S01]  /*4410*/  HMMA.16816.F32.BF16 R36, R16.reuse, R50, R36 ;  /* 0x000000321024723c */ /* 0x040fe20000041824 */
[----:B------:R-:W-:Y:S01]  /*4420*/  IABS R5, R9 ;  /* 0x0000000900057213 */ /* 0x000fe20000000000 */
[----:B------:R-:W-:Y:S01]  /*4430*/  FFMA.FTZ R15, R6, -UR19, R92 ;  /* 0x80000013060f7c23 */ /* 0x000fe2000801005c */
[----:B------:R-:W-:Y:S01]  /*4440*/  IMAD.IADD R6, R223, 0x1, -R4 ;  /* 0x00000001df067824 */ /* 0x000fe200078e0a04 */
[----:B------:R-:W-:Y:S01]  /*4450*/  VIMNMX R227, R10, UR29, PT ;  /* 0x0000001d0ae37c48 */ /* 0x000fe2000bfe0100 */
[----:B------:R-:W-:Y:S01]  /*4460*/  FFMA.FTZ R14, R7, -UR19, R54 ;  /* 0x80000013070e7c23 */ /* 0x000fe20008010036 */
[----:B------:R-:W-:Y:S01]  /*4470*/  HMMA.16816.F32.BF16 R84, R16, R86, R32 ;  /* 0x000000561054723c */ /* 0x000fe20000041820 */
[----:B------:R-:W-:Y:S01]  /*4480*/  ISETP.GE.AND P6, PT, R4, R230, PT ;  /* 0x000000e60400720c */ /* 0x000fe20003fc6270 */
[--C-:B------:R-:W-:Y:S01]  /*4490*/  IMAD.IADD R7, R224, 0x1, -R4.reuse ;  /* 0x00000001e0077824 */ /* 0x100fe200078e0a04 */
[----:B------:R-:W-:Y:S01]  /*44a0*/  IABS R9, R6 ;  /* 0x0000000600097213 */ /* 0x000fe20000000000 */
[--C-:B------:R-:W-:Y:S01]  /*44b0*/  IMAD.IADD R6, R225, 0x1, -R4.reuse ;  /* 0x00000001e1067824 */ /* 0x100fe200078e0a04 */
[----:B------:R-:W-:Y:S01]  /*44c0*/  ISETP.GE.AND P5, PT, R4, R229, PT ;  /* 0x000000e50400720c */ /* 0x000fe20003fa6270 */
[----:B------:R-:W-:-:S02]  /*44d0*/  IMAD.IADD R10, R226, 0x1, -R4 ;  /* 0x00000001e20a7824 */ /* 0x000fc400078e0a04 */
[----:B------:R-:W-:Y:S01]  /*44e0*/  FFMA.FTZ R16, R8, -UR19, R52 ;  /* 0x8000001308107c23 */ /* 0x000fe20008010034 */
[----:B------:R-:W-:Y:S01]  /*44f0*/  I2FP.F32.S32 R8, R5 ;  /* 0x0000000500087245 */ /* 0x000fe20000201400 */
[----:B------:R-:W-:Y:S01]  /*4500*/  VIADD R5, R3, 0x8 ;  /* 0x0000000803057836 */ /* 0x000fe20000000000 */
[C---:B------:R-:W-:Y:S02]  /*4510*/  ISETP.GE.AND P3, PT, R4.reuse, R228, PT ;  /* 0x000000e40400720c */ /* 0x040fe40003f66270 */
[----:B------:R-:W-:Y:S01]  /*4520*/  ISETP.GE.AND P1, PT, R4, R227, PT ;  /* 0x000000e30400720c */ /* 0x000fe20003f26270 */
[----:B------:R-:W-:Y:S01]  /*4530*/  FFMA.FTZ R13, R8, -UR19, R94 ;  /* 0x80000013080d7c23 */ /* 0x000fe2000801005e */
[----:B------:R-:W-:Y:S01]  /*4540*/  IMAD.IADD R8, R223, 0x1, -R5 ;  /* 0x00000001df087824 */ /* 0x000fe200078e0a05 */
[C---:B------:R-:W-:Y:S02]  /*4550*/  ISETP.LT.OR P6, PT, R4.reuse, R222, P6 ;  /* 0x000000de0400720c */ /* 0x040fe400037c1670 */
[----:B------:R-:W-:-:S02]  /*4560*/  ISETP.LT.OR P5, PT, R4, R221, P5 ;  /* 0x000000dd0400720c */ /* 0x000fc40002fa1670 */
[C---:B------:R-:W-:Y:S02]  /*4570*/  ISETP.LT.OR P3, PT, R4.reuse, R220, P3 ;  /* 0x000000dc0400720c */ /* 0x040fe40001f61670 */
[----:B------:R-:W-:Y:S02]  /*4580*/  ISETP.LT.OR P1, PT, R4, R219, P1 ;  /* 0x000000db0400720c */ /* 0x000fe40000f21670 */
[----:B------:R-:W-:Y:S02]  /*4590*/  IABS R6, R6 ;  /* 0x0000000600067213 */ /* 0x000fe40000000000 */
[----:B------:R-:W-:Y:S02]  /*45a0*/  IABS R4, R7 ;  /* 0x0000000700047213 */ /* 0x000fe40000000000 */
[----:B------:R-:W-:Y:S02]  /*45b0*/  IABS R7, R10 ;  /* 0x0000000a00077213 */ /* 0x000fe40000000000 */
[----:B------:R-:W-:Y:S01]  /*45c0*/  IABS R11, R8 ;  /* 0x00000008000b7213 */ /* 0x000fe20000000000 */
[----:B------:R-:W-:Y:S01]  /*45d0*/  IMAD.MOV.U32 R8, RZ, RZ, R6 ;  /* 0x000000ffff087224 */ /* 0x000fe200078e0006 */
[----:B------:R-:W-:Y:S01]  /*45e0*/  I2FP.F32.S32 R9, R9 ;  /* 0x0000000900097245 */ /* 0x000fe20000201400 */
[----:B------:R-:W-:Y:S01]  /*45f0*/  IMAD.MOV.U32 R6, RZ, RZ, R4 ;  /* 0x000000ffff067224 */ /* 0x000fe200078e0004 */
[----:B------:R-:W-:Y:S01]  /*4600*/  FSEL R146, R16, -INF , !P2 ;  /* 0xff80000010927808 */ /* 0x000fe20005000000 */
[----:B------:R-:W-:Y:S01]  /*4610*/  IMAD.MOV.U32 R4, RZ, RZ, R7 ;  /* 0x000000ffff047224 */ /* 0x000fe200078e0007 */
[----:B------:R-:W-:Y:S01]  /*4620*/  ISETP.GE.AND P0, PT, R3, R229, PT ;  /* 0x000000e50300720c */ /* 0x000fe20003f06270 */
[----:B------:R-:W-:Y:S01]  /*4630*/  FFMA.FTZ R9, R9, -UR19, R53 ;  /* 0x8000001309097c23 */ /* 0x000fe20008010035 */
[----:B------:R-:W-:Y:S01]  /*4640*/  I2FP.F32.S32 R7, R6 ;  /* 0x0000000600077245 */ /* 0x000fe20000201400 */
[----:B------:R-:W-:Y:S01]  /*4650*/  IMAD.MOV.U32 R6, RZ, RZ, R11 ;  /* 0x000000ffff067224 */ /* 0x000fe200078e000b */
[----:B------:R-:W-:-:S02]  /*4660*/  I2FP.F32.S32 R4, R4 ;  /* 0x0000000400047245 */ /* 0x000fc40000201400 */
[----:B------:R-:W-:Y:S01]  /*4670*/  ISETP.GE.AND P2, PT, R3, R227, PT ;  /* 0x000000e30300720c */ /* 0x000fe20003f46270 */
[----:B------:R-:W-:Y:S01]  /*4680*/  FFMA.FTZ R17, R7, -UR19, R93 ;  /* 0x8000001307117c23 */ /* 0x000fe2000801005d */
[----:B------:R-:W-:Y:S01]  /*4690*/  I2FP.F32.S32 R8, R8 ;  /* 0x0000000800087245 */ /* 0x000fe20000201400 */
[----:B------:R-:W-:Y:S01]  /*46a0*/  FFMA.FTZ R12, R4, -UR19, R95 ;  /* 0x80000013040c7c23 */ /* 0x000fe2000801005f */
[----:B------:R-:W-:Y:S01]  /*46b0*/  I2FP.F32.S32 R6, R6 ;  /* 0x0000000600067245 */ /* 0x000fe20000201400 */
[C---:B------:R-:W-:Y:S01]  /*46c0*/  VIADD R4, R3.reuse, 0x9 ;  /* 0x0000000903047836 */ /* 0x040fe20000000000 */
[C---:B------:R-:W-:Y:S01]  /*46d0*/  ISETP.LT.OR P0, PT, R3.reuse, R221, P0 ;  /* 0x000000dd0300720c */ /* 0x040fe20000701670 */
[----:B------:R-:W-:Y:S01]  /*46e0*/  FFMA.FTZ R18, R8, -UR19, R55 ;  /* 0x8000001308127c23 */ /* 0x000fe20008010037 */
[----:B------:R-:W-:Y:S01]  /*46f0*/  ISETP.LT.OR P2, PT, R3, R219, P2 ;  /* 0x000000db0300720c */ /* 0x000fe20001741670 */
[----:B------:R-:W-:Y:S01]  /*4700*/  FFMA.FTZ R11, R6, -UR19, R44 ;  /* 0x80000013060b7c23 */ /* 0x000fe2000801002c */
[----:B------:R-:W-:Y:S01]  /*4710*/  FSEL R149, R14, -INF , !P0 ;  /* 0xff8000000e957808 */ /* 0x000fe20004000000 */
[----:B------:R-:W-:Y:S01]  /*4720*/  IMAD.IADD R8, R223, 0x1, -R4 ;  /* 0x00000001df087824 */ /* 0x000fe200078e0a04 */
        /* <DEDUP_REMOVED lines=13> */
[----:B------:R-:W-:Y:S02]  /*4800*/  ISETP.LT.OR P6, PT, R5, R219, P6 ;  /* 0x000000db0500720c */ /* 0x000fe400037c1670 */
[----:B------:R-:W-:Y:S02]  /*4810*/  IABS R5, R6 ;  /* 0x0000000600057213 */ /* 0x000fe40000000000 */
[----:B------:R-:W-:Y:S01]  /*4820*/  IABS R10, R8 ;  /* 0x00000008000a7213 */ /* 0x000fe20000000000 */
[----:B------:R-:W-:Y:S01]  /*4830*/  IMAD.IADD R8, R225, 0x1, -R4 ;  /* 0x00000001e1087824 */ /* 0x000fe200078e0a04 */
[----:B------:R-:W-:Y:S01]  /*4840*/  IABS R7, R7 ;  /* 0x0000000700077213 */ /* 0x000fe20000000000 */
[----:B------:R-:W-:Y:S01]  /*4850*/  IMAD.MOV.U32 R6, RZ, RZ, R5 ;  /* 0x000000ffff067224 */ /* 0x000fe200078e0005 */
[----:B------:R-:W-:Y:S02]  /*4860*/  IABS R5, R9 ;  /* 0x0000000900057213 */ /* 0x000fe40000000000 */
[----:B------:R-:W-:-:S02]  /*4870*/  IABS R8, R8 ;  /* 0x0000000800087213 */ /* 0x000fc40000000000 */
        /* <DEDUP_REMOVED lines=21> */
[----:B------:R-:W-:Y:S01]  /*49d0*/  ISETP.GE.AND P1, PT, R4, R228, PT ;  /* 0x000000e40400720c */ /* 0x000fe20003f26270 */
        /* <DEDUP_REMOVED lines=25> */
[----:B------:R-:W-:Y:S01]  /*4b70*/  I2FP.F32.S32 R8, R8 ;  /* 0x0000000800087245 */ /* 0x000fe20000201400 */
[--C-:B------:R-:W-:Y:S01]  /*4b80*/  IMAD.IADD R6, R223, 0x1, -R4.reuse ;  /* 0x00000001df067824 */ /* 0x100fe200078e0a04 */
[----:B------:R-:W-:Y:S01]  /*4b90*/  FSEL R28, R16, -INF , !P2 ;  /* 0xff800000101c7808 */ /* 0x000fe20005000000 */
[----:B------:R-:W-:Y:S01]  /*4ba0*/  IMAD.IADD R11, R224, 0x1, -R4 ;  /* 0x00000001e00b7824 */ /* 0x000fe200078e0a04 */
[----:B------:R-:W-:Y:S01]  /*4bb0*/  FSEL R32, R14, -INF , !P6 ;  /* 0xff8000000e207808 */ /* 0x000fe20007000000 */
[----:B------:R-:W-:Y:S01]  /*4bc0*/  FFMA.FTZ R17, R8, -UR19, R26 ;  /* 0x8000001308117c23 */ /* 0x000fe2000801001a */
        /* <DEDUP_REMOVED lines=90> */
[C---:B------:R-:W-:Y:S01]  /*5170*/  ISETP.GE.AND P2, PT, R5.reuse, R227, PT ;  /* 0x000000e30500720c */ /* 0x040fe20003f46270 */
        /* <DEDUP_REMOVED lines=28> */
[C---:B------:R-:W-:Y:S01]  /*5340*/  ISETP.GE.AND P6, PT, R4.reuse, R230, PT ;  /* 0x000000e60400720c */ /* 0x040fe20003fc6270 */
[----:B------:R-:W-:Y:S01]  /*5350*/  IMAD.IADD R7, R223, 0x1, -R5 ;  /* 0x00000001df077824 */ /* 0x000fe200078e0a05 */
[----:B------:R-:W-:Y:S01]  /*5360*/  ISETP.GE.AND P5, PT, R4, R229, PT ;  /* 0x000000e50400720c */ /* 0x000fe20003fa6270 */
[----:B------:R-:W-:Y:S01]  /*5370*/  IMAD.IADD R8, R226, 0x1, -R4 ;  /* 0x00000001e2087824 */ /* 0x000fe200078e0a04 */
[----:B------:R-:W-:-:S02]  /*5380*/  ISETP.GE.AND P3, PT, R4, R228, PT ;  /* 0x000000e40400720c */ /* 0x000fc40003f66270 */
[C---:B------:R-:W-:Y:S02]  /*5390*/  ISETP.GE.AND P1, PT, R4.reuse, R227, PT ;  /* 0x000000e30400720c */ /* 0x040fe40003f26270 */
[C---:B------:R-:W-:Y:S02]  /*53a0*/  ISETP.LT.OR P6, PT, R4.reuse, R222, P6 ;  /* 0x000000de0400720c */ /* 0x040fe400037c1670 */
[C---:B------:R-:W-:Y:S02]  /*53b0*/  ISETP.LT.OR P5, PT, R4.reuse, R221, P5 ;  /* 0x000000dd0400720c */ /* 0x040fe40002fa1670 */
[C---:B------:R-:W-:Y:S02]  /*53c0*/  ISETP.LT.OR P3, PT, R4.reuse, R220, P3 ;  /* 0x000000dc0400720c */ /* 0x040fe40001f61670 */
[----:B------:R-:W-:Y:S02]  /*53d0*/  ISETP.LT.OR P1, PT, R4, R219, P1 ;  /* 0x000000db0400720c */ /* 0x000fe40000f21670 */
[----:B------:R-:W-:Y:S01]  /*53e0*/  IABS R4, R6 ;  /* 0x0000000600047213 */ /* 0x000fe20000000000 */
[----:B------:R-:W-:Y:S01]  /*53f0*/  IMAD.IADD R6, R225, 0x1, -R5 ;  /* 0x00000001e1067824 */ /* 0x000fe200078e0a05 */
[----:B------:R-:W-:-:S02]  /*5400*/  I2FP.F32.S32 R9, R10 ;  /* 0x0000000a00097245 */ /* 0x000fc40000201400 */
[----:B------:R-:W-:Y:S02]  /*5410*/  IABS R11, R7 ;  /* 0x00000007000b7213 */ /* 0x000fe40000000000 */
[----:B------:R-:W-:Y:S01]  /*5420*/  IABS R7, R8 ;  /* 0x0000000800077213 */ /* 0x000fe20000000000 */
[----:B------:R-:W-:Y:S02]  /*5430*/  IMAD.MOV.U32 R8, RZ, RZ, R4 ;  /* 0x000000ffff087224 */ /* 0x000fe400078e0004 */
[----:B------:R-:W-:Y:S01]  /*5440*/  FFMA.FTZ R13, R9, -UR19, R20 ;  /* 0x80000013090d7c23 */ /* 0x000fe20008010014 */
[----:B------:R-:W-:Y:S01]  /*5450*/  IABS R6, R6 ;  /* 0x0000000600067213 */ /* 0x000fe20000000000 */
[----:B------:R-:W-:Y:S01]  /*5460*/  IMAD.IADD R9, R224, 0x1, -R5 ;  /* 0x00000001e0097824 */ /* 0x000fe200078e0a05 */
[----:B------:R-:W-:Y:S02]  /*5470*/  FSEL R128, R19, -INF , !P0 ;  /* 0xff80000013807808 */ /* 0x000fe40004000000 */
[----:B------:R-:W-:Y:S01]  /*5480*/  I2FP.F32.S32 R10, R8 ;  /* 0x00000008000a7245 */ /* 0x000fe20000201400 */
[----:B------:R-:W-:Y:S01]  /*5490*/  IMAD.MOV.U32 R8, RZ, RZ, R6 ;  /* 0x000000ffff087224 */ /* 0x000fe200078e0006 */
[----:B------:R-:W-:Y:S01]  /*54a0*/  IABS R4, R9 ;  /* 0x0000000900047213 */ /* 0x000fe20000000000 */
[----:B------:R-:W-:Y:S01]  /*54b0*/  IMAD.MOV.U32 R9, RZ, RZ, R11 ;  /* 0x000000ffff097224 */ /* 0x000fe200078e000b */
[----:B------:R-:W-:Y:S01]  /*54c0*/  I2FP.F32.S32 R6, R7 ;  /* 0x0000000700067245 */ /* 0x000fe20000201400 */
[----:B------:R-:W-:Y:S01]  /*54d0*/  FFMA.FTZ R12, R10, -UR19, R68 ;  /* 0x800000130a0c7c23 */ /* 0x000fe20008010044 */
[----:B------:R-:W-:-:S02]  /*54e0*/  I2FP.F32.S32 R8, R8 ;  /* 0x0000000800087245 */ /* 0x000fc40000201400 */
        /* <DEDUP_REMOVED lines=11> */
[--C-:B------:R-:W-:Y:S01]  /*55a0*/  IMAD.IADD R8, R225, 0x1, -R4.reuse ;  /* 0x00000001e1087824 */ /* 0x100fe200078e0a04 */
[C---:B------:R-:W-:Y:S01]  /*55b0*/  ISETP.GE.AND P4, PT, R5.reuse, R229, PT ;  /* 0x000000e50500720c */ /* 0x040fe20003f86270 */
[----:B------:R-:W-:Y:S01]  /*55c0*/  IMAD.IADD R11, R224, 0x1, -R4 ;  /* 0x00000001e00b7824 */ /* 0x000fe200078e0a04 */
[----:B------:R-:W-:Y:S01]  /*55d0*/  ISETP.GE.AND P2, PT, R5, R228, PT ;  /* 0x000000e40500720c */ /* 0x000fe20003f46270 */
[----:B------:R-:W-:Y:S01]  /*55e0*/  FFMA.FTZ R18, R7, -UR19, R69 ;  /* 0x8000001307127c23 */ /* 0x000fe20008010045 */
[----:B------:R-:W-:-:S02]  /*55f0*/  ISETP.GE.AND P6, PT, R5, R227, PT ;  /* 0x000000e30500720c */ /* 0x000fc40003fc6270 */
[C---:B------:R-:W-:Y:S02]  /*5600*/  ISETP.LT.OR P0, PT, R5.reuse, R222, P0 ;  /* 0x000000de0500720c */ /* 0x040fe40000701670 */
[C---:B------:R-:W-:Y:S02]  /*5610*/  ISETP.LT.OR P4, PT, R5.reuse, R221, P4 ;  /* 0x000000dd0500720c */ /* 0x040fe40002781670 */
[C---:B------:R-:W-:Y:S02]  /*5620*/  ISETP.LT.OR P2, PT, R5.reuse, R220, P2 ;  /* 0x000000dc0500720c */ /* 0x040fe40001741670 */
[----:B------:R-:W-:Y:S01]  /*5630*/  ISETP.LT.OR P6, PT, R5, R219, P6 ;  /* 0x000000db0500720c */ /* 0x000fe200037c1670 */
[----:B------:R-:W-:Y:S01]  /*5640*/  IMAD.IADD R5, R226, 0x1, -R5 ;  /* 0x00000001e2057824 */ /* 0x000fe200078e0a05 */
[----:B------:R-:W-:Y:S02]  /*5650*/  FSEL R160, R15, -INF , !P5 ;  /* 0xff8000000fa07808 */ /* 0x000fe40006800000 */
        /* <DEDUP_REMOVED lines=82> */
[C---:B------:R-:W-:Y:S01]  /*5b80*/  ISETP.LT.OR P1, PT, R5.reuse, R221, P1 ;  /* 0x000000dd0500720c */ /* 0x040fe20000f21670 */
[----:B------:R-:W-:Y:S01]  /*5b90*/  VIADD R80, R232, 0xb54cda56 ;  /* 0xb54cda56e8507836 */ /* 0x000fe20000000000 */
        /* <DEDUP_REMOVED lines=18> */
[----:B------:R-:W-:Y:S01]  /*5cc0*/  I2FP.F32.S32 R9, R10 ;  /* 0x0000000a00097245 */ /* 0x000fe20000201400 */
[----:B------:R-:W-:Y:S01]  /*5cd0*/  FFMA.FTZ R15, R7, -UR19, R62 ;  /* 0x80000013070f7c23 */ /* 0x000fe2000801003e */
[----:B------:R-:W-:Y:S01]  /*5ce0*/  FSEL R143, R13, -INF , !P6 ;  /* 0xff8000000d8f7808 */ /* 0x000fe20007000000 */
[----:B------:R-:W-:Y:S01]  /*5cf0*/  FFMA.FTZ R16, R6, -UR19, R83 ;  /* 0x8000001306107c23 */ /* 0x000fe20008010053 */
[----:B------:R-:W-:-:S02]  /*5d00*/  IMAD.IADD R6, R223, 0x1, -R5 ;  /* 0x00000001df067824 */ /* 0x000fc400078e0a05 */
[----:B------:R-:W-:Y:S01]  /*5d10*/  FFMA.FTZ R14, R9, -UR19, R81 ;  /* 0x80000013090e7c23 */ /* 0x000fe20008010051 */
[----:B------:R-:W-:Y:S01]  /*5d20*/  FSEL R159, R12, -INF , !P5 ;  /* 0xff8000000c9f7808 */ /* 0x000fe20006800000 */
[--C-:B------:R-:W-:Y:S01]  /*5d30*/  IMAD.IADD R9, R224, 0x1, -R4.reuse ;  /* 0x00000001e0097824 */ /* 0x100fe200078e0a04 */
[----:B------:R-:W-:Y:S01]  /*5d40*/  FSEL R7, R11, -INF , !P3 ;  /* 0xff8000000b077808 */ /* 0x000fe20005800000 */
[----:B------:R-:W-:Y:S01]  /*5d50*/  IMAD.IADD R8, R226, 0x1, -R4 ;  /* 0x00000001e2087824 */ /* 0x000fe200078e0a04 */
[----:B------:R-:W-:Y:S01]  /*5d60*/  ISETP.GE.AND P2, PT, R4, R230, PT ;  /* 0x000000e60400720c */ /* 0x000fe20003f46270 */
[----:B------:R-:W-:Y:S01]  /*5d70*/  IMAD.IADD R10, R224, 0x1, -R5 ;  /* 0x00000001e00a7824 */ /* 0x000fe200078e0a05 */
[C---:B------:R-:W-:Y:S01]  /*5d80*/  ISETP.GE.AND P6, PT, R4.reuse, R229, PT ;  /* 0x000000e50400720c */ /* 0x040fe20003fc6270 */
[----:B------:R1:W-:Y:S01]  /*5d90*/  STL [R1+0x8], R7 ;  /* 0x0000080701007387 */ /* 0x0003e20000100800 */
[C---:B------:R-:W-:Y:S01]  /*5da0*/  ISETP.GE.AND P5, PT, R4.reuse, R228, PT ;  /* 0x000000e40400720c */ /* 0x040fe20003fa6270 */
[----:B------:R-:W-:Y:S01]  /*5db0*/  VIADD R3, R3, 0x39 ;  /* 0x0000003903037836 */ /* 0x000fe20000000000 */
[C---:B------:R-:W-:Y:S01]  /*5dc0*/  ISETP.GE.AND P3, PT, R4.reuse, R227, PT ;  /* 0x000000e30400720c */ /* 0x040fe20003f66270 */
[----:B------:R-:W-:Y:S01]  /*5dd0*/  IMAD R17, R231, 0x10000, R231 ;  /* 0x00010000e7117824 */ /* 0x000fe200078e02e7 */
[----:B------:R-:W-:-:S02]  /*5de0*/  ISETP.LT.OR P2, PT, R4, R222, P2 ;  /* 0x000000de0400720c */ /* 0x000fc40001741670 */
[C---:B------:R-:W-:Y:S02]  /*5df0*/  ISETP.LT.OR P6, PT, R4.reuse, R221, P6 ;  /* 0x000000dd0400720c */ /* 0x040fe400037c1670 */
[C---:B------:R-:W-:Y:S02]  /*5e00*/  ISETP.LT.OR P5, PT, R4.reuse, R220, P5 ;  /* 0x000000dc0400720c */ /* 0x040fe40002fa1670 */
[----:B------:R-:W-:Y:S02]  /*5e10*/  ISETP.LT.OR P3, PT, R4, R219, P3 ;  /* 0x000000db0400720c */ /* 0x000fe40001f61670 */
[----:B------:R-:W-:Y:S02]  /*5e20*/  IABS R6, R6 ;  /* 0x0000000600067213 */ /* 0x000fe40000000000 */
[----:B------:R-:W-:Y:S02]  /*5e30*/  IABS R4, R9 ;  /* 0x0000000900047213 */ /* 0x000fe40000000000 */
[----:B------:R-:W-:Y:S01]  /*5e40*/  IABS R8, R8 ;  /* 0x0000000800087213 */ /* 0x000fe20000000000 */
[----:B------:R-:W-:Y:S01]  /*5e50*/  IMAD.MOV.U32 R11, RZ, RZ, R6 ;  /* 0x000000ffff0b7224 */ /* 0x000fe200078e0006 */
[----:B------:R-:W-:Y:S01]  /*5e60*/  FSEL R174, R19, -INF , !P1 ;  /* 0xff80000013ae7808 */ /* 0x000fe20004800000 */
[----:B------:R-:W-:Y:S01]  /*5e70*/  IMAD.MOV.U32 R6, RZ, RZ, R4 ;  /* 0x000000ffff067224 */ /* 0x000fe200078e0004 */
[----:B------:R-:W-:-:S02]  /*5e80*/  IABS R4, R10 ;  /* 0x0000000a00047213 */ /* 0x000fc40000000000 */
[----:B------:R-:W-:Y:S02]  /*5e90*/  ISETP.GE.AND P1, PT, R5, R230, PT ;  /* 0x000000e60500720c */ /* 0x000fe40003f26270 */
[----:B------:R-:W-:Y:S01]  /*5ea0*/  I2FP.F32.S32 R9, R6 ;  /* 0x0000000600097245 */ /* 0x000fe20000201400 */
[----:B-1----:R-:W-:Y:S01]  /*5eb0*/  IMAD.IADD R7, R225, 0x1, -R5 ;  /* 0x00000001e1077824 */ /* 0x002fe200078e0a05 */
[----:B------:R-:W-:Y:S02]  /*5ec0*/  I2FP.F32.S32 R6, R8 ;  /* 0x0000000800067245 */ /* 0x000fe40000201400 */
[----:B------:R-:W-:Y:S01]  /*5ed0*/  I2FP.F32.S32 R8, R11 ;  /* 0x0000000b00087245 */ /* 0x000fe20000201400 */
[----:B------:R-:W-:Y:S01]  /*5ee0*/  FFMA.FTZ R11, R9, -UR19, R61 ;  /* 0x80000013090b7c23 */ /* 0x000fe2000801003d */
[----:B------:R-:W-:Y:S01]  /*5ef0*/  I2FP.F32.S32 R4, R4 ;  /* 0x0000000400047245 */ /* 0x000fe20000201400 */
[----:B------:R-:W-:Y:S01]  /*5f00*/  FFMA.FTZ R10, R6, -UR19, R63 ;  /* 0x80000013060a7c23 */ /* 0x000fe2000801003f */
[----:B------:R-:W-:Y:S01]  /*5f10*/  IABS R7, R7 ;  /* 0x0000000700077213 */ /* 0x000fe20000000000 */
[----:B------:R-:W-:Y:S01]  /*5f20*/  FFMA.FTZ R9, R8, -UR19, R84 ;  /* 0x8000001308097c23 */ /* 0x000fe20008010054 */
[----:B------:R-:W-:Y:S01]  /*5f30*/  ISETP.LT.OR P1, PT, R5, R222, P1 ;  /* 0x000000de0500720c */ /* 0x000fe20000f21670 */
[----:B------:R-:W-:Y:S01]  /*5f40*/  FFMA.FTZ R12, R4, -UR19, R56 ;  /* 0x80000013040c7c23 */ /* 0x000fe20008010038 */
[----:B------:R-:W-:Y:S01]  /*5f50*/  IMAD.IADD R4, R226, 0x1, -R5 ;  /* 0x00000001e2047824 */ /* 0x000fe200078e0a05 */
[----:B------:R-:W-:Y:S01]  /*5f60*/  FSEL R209, R18, -INF , !P0 ;  /* 0xff80000012d17808 */ /* 0x000fe20004000000 */
[--C-:B------:R-:W-:Y:S01]  /*5f70*/  IMAD.IADD R6, R223, 0x1, -R3.reuse ;  /* 0x00000001df067824 */ /* 0x100fe200078e0a03 */
[----:B------:R-:W-:Y:S01]  /*5f80*/  FSEL R234, R15, -INF , !P4 ;  /* 0xff8000000fea7808 */ /* 0x000fe20006000000 */
[----:B------:R-:W-:Y:S01]  /*5f90*/  IMAD.IADD R8, R224, 0x1, -R3 ;  /* 0x00000001e0087824 */ /* 0x000fe200078e0a03 */
[----:B------:R-:W-:-:S02]  /*5fa0*/  FSEL R154, R14, -INF , !P2 ;  /* 0xff8000000e9a7808 */ /* 0x000fc40005000000 */
[----:B------:R-:W-:Y:S02]  /*5fb0*/  I2FP.F32.S32 R7, R7 ;  /* 0x0000000700077245 */ /* 0x000fe40000201400 */
[C---:B------:R-:W-:Y:S02]  /*5fc0*/  ISETP.GE.AND P0, PT, R5.reuse, R229, PT ;  /* 0x000000e50500720c */ /* 0x040fe40003f06270 */
[----:B------:R-:W-:Y:S01]  /*5fd0*/  ISETP.GE.AND P4, PT, R5, R228, PT ;  /* 0x000000e40500720c */ /* 0x000fe20003f86270 */
[----:B------:R-:W-:Y:S01]  /*5fe0*/  FFMA.FTZ R13, R7, -UR19, R86 ;  /* 0x80000013070d7c23 */ /* 0x000fe20008010056 */
[----:B------:R-:W-:Y:S01]  /*5ff0*/  ISETP.GE.AND P2, PT, R5, R227, PT ;  /* 0x000000e30500720c */ /* 0x000fe20003f46270 */
[----:B------:R-:W-:Y:S01]  /*6000*/  IMAD.IADD R7, R225, 0x1, -R3 ;  /* 0x00000001e1077824 */ /* 0x000fe200078e0a03 */
[----:B------:R-:W-:Y:S02]  /*6010*/  FSEL R175, R16, -INF , !P6 ;  /* 0xff80000010af7808 */ /* 0x000fe40007000000 */
[----:B------:R-:W-:-:S02]  /*6020*/  FSEL R186, R11, -INF , !P5 ;  /* 0xff8000000bba7808 */ /* 0x000fc40006800000 */
[----:B------:R-:W-:Y:S02]  /*6030*/  FSEL R211, R10, -INF , !P3 ;  /* 0xff8000000ad37808 */ /* 0x000fe40005800000 */
[----:B------:R-:W-:Y:S02]  /*6040*/  FSEL R155, R9, -INF , !P1 ;  /* 0xff800000099b7808 */ /* 0x000fe40004800000 */
[C---:B------:R-:W-:Y:S02]  /*6050*/  ISETP.GE.AND P6, PT, R3.reuse, R230, PT ;  /* 0x000000e60300720c */ /* 0x040fe40003fc6270 */
[----:B------:R-:W-:Y:S02]  /*6060*/  IABS R4, R4 ;  /* 0x0000000400047213 */ /* 0x000fe40000000000 */
[C---:B------:R-:W-:Y:S02]  /*6070*/  ISETP.GE.AND P5, PT, R3.reuse, R229, PT ;  /* 0x000000e50300720c */ /* 0x040fe40003fa6270 */
[----:B------:R-:W-:-:S02]  /*6080*/  ISETP.GE.AND P3, PT, R3, R228, PT ;  /* 0x000000e40300720c */ /* 0x000fc40003f66270 */
[----:B------:R-:W-:Y:S02]  /*6090*/  ISETP.GE.AND P1, PT, R3, R227, PT ;  /* 0x000000e30300720c */ /* 0x000fe40003f26270 */
[C---:B------:R-:W-:Y:S02]  /*60a0*/  ISETP.LT.OR P0, PT, R5.reuse, R221, P0 ;  /* 0x000000dd0500720c */ /* 0x040fe40000701670 */
[C---:B------:R-:W-:Y:S02]  /*60b0*/  ISETP.LT.OR P4, PT, R5.reuse, R220, P4 ;  /* 0x000000dc0500720c */ /* 0x040fe40002781670 */
[----:B------:R-:W-:Y:S02]  /*60c0*/  ISETP.LT.OR P2, PT, R5, R219, P2 ;  /* 0x000000db0500720c */ /* 0x000fe40001741670 */
[----:B------:R-:W-:Y:S02]  /*60d0*/  IABS R5, R6 ;  /* 0x0000000600057213 */ /* 0x000fe40000000000 */
[----:B------:R-:W-:-:S02]  /*60e0*/  ISETP.LT.OR P6, PT, R3, R222, P6 ;  /* 0x000000de0300720c */ /* 0x000fc400037c1670 */
[----:B------:R-:W-:Y:S01]  /*60f0*/  I2FP.F32.S32 R4, R4 ;  /* 0x0000000400047245 */ /* 0x000fe20000201400 */
[----:B------:R-:W-:Y:S01]  /*6100*/  IMAD.MOV.U32 R6, RZ, RZ, R5 ;  /* 0x000000ffff067224 */ /* 0x000fe200078e0005 */
[C---:B------:R-:W-:Y:S02]  /*6110*/  ISETP.LT.OR P5, PT, R3.reuse, R221, P5 ;  /* 0x000000dd0300720c */ /* 0x040fe40002fa1670 */
[C---:B------:R-:W-:Y:S02]  /*6120*/  ISETP.LT.OR P3, PT, R3.reuse, R220, P3 ;  /* 0x000000dc0300720c */ /* 0x040fe40001f61670 */
[----:B------:R-:W-:Y:S01]  /*6130*/  ISETP.LT.OR P1, PT, R3, R219, P1 ;  /* 0x000000db0300720c */ /* 0x000fe20000f21670 */
[----:B------:R-:W-:Y:S01]  /*6140*/  IMAD.IADD R3, R226, 0x1, -R3 ;  /* 0x00000001e2037824 */ /* 0x000fe200078e0a03 */
[----:B------:R-:W-:Y:S01]  /*6150*/  IABS R5, R7 ;  /* 0x0000000700057213 */ /* 0x000fe20000000000 */
[----:B------:R-:W-:Y:S01]  /*6160*/  FFMA.FTZ R7, R4, -UR19, R58 ;  /* 0x8000001304077c23 */ /* 0x000fe2000801003a */
[----:B------:R-:W-:-:S02]  /*6170*/  FSEL R252, R13, -INF , !P0 ;  /* 0xff8000000dfc7808 */ /* 0x000fc40004000000 */
[----:B------:R-:W-:Y:S02]  /*6180*/  PLOP3.LUT P0, PT, PT, PT, UP0, 0x80, 0x0 ;  /* 0x000000000000781c */ /* 0x000fe40003f0f008 */
        /* <DEDUP_REMOVED lines=81> */
.L_x_891:
[----:B------:R-:W-:Y:S05]  /*66a0*/  BSYNC B0 ;  /* 0x0000000000007941 */ /* 0x000fea0003800000 */
.L_x_890:
[----:B------:R-:W0:Y:S02]  /*66b0*/  LDGDEPBAR ;  /* 0x00000000000079af */ /* 0x000e240000000000 */
.L_x_889:
[----:B------:R3:W-:Y:S01]  /*66c0*/  STL [R1+0xd0], R228 ;  /* 0x0000d0e401007387 */ /* 0x0007e20000100800 */
[----:B-12---:R-:W-:Y:S01]  /*66d0*/  VIADD R7, R180, 0x4 ;  /* 0x00000004b4077836 */ /* 0x006fe20000000000 */
[----:B------:R-:W-:Y:S01]  /*66e0*/  LOP3.LUT R179, R151, R232, RZ, 0x3c, !PT ;  /* 0x000000e897b37212 */ /* 0x000fe200078e3cff */
[----:B------:R-:W-:Y:S01]  /*66f0*/  USHF.L.U32 UR6, UR20, 0x1, URZ ;  /* 0x0000000114067899 */ /* 0x000fe2000800063f */
[----:B------:R-:W-:Y:S01]  /*6700*/  STL [R1+0xcc], R227 ;  /* 0x0000cce301007387 */ /* 0x000fe20000100800 */
[----:B------:R-:W-:Y:S01]  /*6710*/  FMNMX.FTZ R3, R34, R31, !PT ;  /* 0x0000001f22037209 */ /* 0x000fe20007810000 */
[----:B------:R-:W-:Y:S01]  /*6720*/  IMAD.WIDE.U32 R64, R7, -0x326172a9, RZ ;  /* 0xcd9e8d5707407825 */ /* 0x000fe200078e00ff */
[----:B------:R-:W-:Y:S01]  /*6730*/  ULDC UR22, c[0x0][0x2ec] ;  /* 0x0000bb0000167ab9 */ /* 0x000fe20000000800 */
[----:B------:R-:W-:Y:S01]  /*6740*/  STL [R1+0xc8], R226 ;  /* 0x0000c8e201007387 */ /* 0x000fe20000100800 */
[----:B------:R-:W-:Y:S01]  /*6750*/  FMNMX.FTZ R3, R28, R3, !PT ;  /* 0x000000031c037209 */ /* 0x000fe20007810000 */
[----:B------:R-:W-:-:S02]  /*6760*/  IMAD.WIDE.U32 R82, R152, -0x2daee0ad, RZ ;  /* 0xd2511f5398527825 */ /* 0x000fc400078e00ff */
[----:B------:R-:W-:Y:S01]  /*6770*/  STL [R1+0xc4], R225 ;  /* 0x0000c4e101007387 */ /* 0x000fe20000100800 */
[----:B------:R-:W-:Y:S01]  /*6780*/  FMNMX.FTZ R3, R26, R3, !PT ;  /* 0x000000031a037209 */ /* 0x000fe20007810000 */
[----:B------:R-:W-:Y:S02]  /*6790*/  IMAD.MOV.U32 R231, RZ, RZ, R17 ;  /* 0x000000ffffe77224 */ /* 0x000fe400078e0011 */
[----:B------:R-:W-:Y:S01]  /*67a0*/  STL [R1+0xc0], R224 ;  /* 0x0000c0e001007387 */ /* 0x000fe20000100800 */
[----:B------:R-:W-:-:S03]  /*67b0*/  FMNMX.FTZ R3, R30, R3, !PT ;  /* 0x000000031e037209 */ /* 0x000fc60007810000 */
[----:B------:R-:W-:Y:S01]  /*67c0*/  STL [R1+0xbc], R223 ;  /* 0x0000bcdf01007387 */ /* 0x000fe20000100800 */
[----:B------:R-:W-:-:S03]  /*67d0*/  FMNMX.FTZ R3, R27, R3, !PT ;  /* 0x000000031b037209 */ /* 0x000fc60007810000 */
[----:B------:R-:W-:Y:S01]  /*67e0*/  STL [R1+0xb8], R222 ;  /* 0x0000b8de01007387 */ /* 0x000fe20000100800 */
[----:B------:R-:W-:-:S03]  /*67f0*/  FMNMX.FTZ R3, R24, R3, !PT ;  /* 0x0000000318037209 */ /* 0x000fc60007810000 */
[----:B------:R-:W-:Y:S01]  /*6800*/  STL [R1+0xb4], R221 ;  /* 0x0000b4dd01007387 */ /* 0x000fe20000100800 */
[----:B------:R-:W-:Y:S02]  /*6810*/  FMNMX.FTZ R4, R23, R3, !PT ;  /* 0x0000000317047209 */ /* 0x000fe40007810000 */
        /* <DEDUP_REMOVED lines=25> */
[----:B------:R-:W-:Y:S03]  /*69b0*/  STL [R1+0xc], R179 ;  /* 0x00000cb301007387 */ /* 0x000fe60000100800 */
[----:B------:R-:W-:Y:S01]  /*69c0*/  FMNMX.FTZ R3, R162, R3, !PT ;  /* 0x00000003a2037209 */ /* 0x000fe20007810000 */
[----:B---3--:R-:W2:Y:S03]  /*69d0*/  LDL.LU R228, [R1+0x8] ;  /* 0x0000080001e47983 */ /* 0x008ea60000300800 */
[----:B------:R-:W-:Y:S01]  /*69e0*/  FMNMX.FTZ R3, R159, R3, !PT ;  /* 0x000000039f037209 */ /* 0x000fe20007810000 */
[----:B------:R-:W1:Y:S03]  /*69f0*/  SHFL.BFLY PT, R4, R102, 0x2, 0x1f ;  /* 0x0c401f0066047f89 */ /* 0x000e6600000e0000 */
[----:B------:R-:W-:-:S04]  /*6a00*/  FMNMX.FTZ R3, R234, R3, !PT ;  /* 0x00000003ea037209 */ /* 0x000fc80007810000 */
[----:B------:R-:W-:-:S04]  /*6a10*/  FMNMX.FTZ R3, R211, R3, !PT ;  /* 0x00000003d3037209 */ /* 0x000fc80007810000 */
[----:B------:R-:W-:-:S04]  /*6a20*/  FMNMX.FTZ R3, R210, R3, !PT ;  /* 0x00000003d2037209 */ /* 0x000fc80007810000 */
[----:B------:R-:W-:-:S05]  /*6a30*/  FMNMX.FTZ R3, R208, R3, !PT ;  /* 0x00000003d0037209 */ /* 0x000fca0007810000 */
[----:B------:R-:W3:Y:S01]  /*6a40*/  SHFL.BFLY PT, R5, R3, 0x2, 0x1f ;  /* 0x0c401f0003057f89 */ /* 0x000ee200000e0000 */
[----:B-1----:R-:W-:Y:S02]  /*6a50*/  FMNMX.FTZ R102, R102, R4, !PT ;  /* 0x0000000466667209 */ /* 0x002fe40007810000 */
[----:B------:R-:W-:-:S03]  /*6a60*/  LOP3.LUT R4, R65, R179, RZ, 0x3c, !PT ;  /* 0x000000b341047212 */ /* 0x000fc600078e3cff */
[----:B------:R-:W1:Y:S01]  /*6a70*/  SHFL.BFLY PT, R6, R102, 0x1, 0x1f ;  /* 0x0c201f0066067f89 */ /* 0x000e6200000e0000 */
[----:B------:R-:W-:Y:S02]  /*6a80*/  VIADD R22, R233, 0xbb67ae85 ;  /* 0xbb67ae85e9167836 */ /* 0x000fe40000000000 */
[----:B------:R-:W-:-:S05]  /*6a90*/  IMAD.WIDE.U32 R66, R4, -0x2daee0ad, RZ ;  /* 0xd2511f5304427825 */ /* 0x000fca00078e00ff */
[----:B------:R-:W-:Y:S01]  /*6aa0*/  LOP3.LUT R4, R67, R82, R22, 0x96, !PT ;  /* 0x0000005243047212 */ /* 0x000fe200078e9616 */
[----:B------:R-:W-:Y:S01]  /*6ab0*/  VIADD R67, R232, 0x9e3779b9 ;  /* 0x9e3779b9e8437836 */ /* 0x000fe20000000000 */
[----:B---3--:R-:W-:Y:S02]  /*6ac0*/  FMNMX.FTZ R3, R3, R5, !PT ;  /* 0x0000000503037209 */ /* 0x008fe40007810000 */
[----:B------:R-:W-:Y:S01]  /*6ad0*/  LOP3.LUT R5, R83, UR6, R233, 0x96, !PT ;  /* 0x0000000653057c12 */ /* 0x000fe2000f8e96e9 */
[----:B------:R-:W-:-:S04]  /*6ae0*/  IMAD.WIDE.U32 R38, R4, -0x326172a9, RZ ;  /* 0xcd9e8d5704267825 */ /* 0x000fc800078e00ff */
[----:B------:R-:W-:-:S04]  /*6af0*/  IMAD.WIDE.U32 R20, R5, -0x326172a9, RZ ;  /* 0xcd9e8d5705147825 */ /* 0x000fc800078e00ff */
[----:B------:R-:W-:Y:S01]  /*6b00*/  VIADD R65, R232, 0x3c6ef372 ;  /* 0x3c6ef372e8417836 */ /* 0x000fe20000000000 */
[----:B-1----:R-:W-:Y:S02]  /*6b10*/  FMNMX.FTZ R102, R102, R6, !PT ;  /* 0x0000000666667209 */ /* 0x002fe40007810000 */
[----:B------:R-:W-:Y:S02]  /*6b20*/  LOP3.LUT R4, R21, R64, R67, 0x96, !PT ;  /* 0x0000004015047212 */ /* 0x000fe400078e9643 */
[----:B------:R-:W-:Y:S01]  /*6b30*/  LOP3.LUT R6, R39, R20, R65, 0x96, !PT ;  /* 0x0000001427067212 */ /* 0x000fe200078e9641 */
[----:B------:R-:W-:Y:S01]  /*6b40*/  VIADD R81, R233, 0x76cf5d0a ;  /* 0x76cf5d0ae9517836 */ /* 0x000fe20000000000 */
[----:B------:R-:W1:Y:S01]  /*6b50*/  SHFL.BFLY PT, R101, R3, 0x1, 0x1f ;  /* 0x0c201f0003657f89 */ /* 0x000e6200000e0000 */
[----:B------:R-:W-:Y:S01]  /*6b60*/  FMUL.FTZ R8, R102, UR22 ;  /* 0x0000001666087c20 */ /* 0x000fe20008410000 */
[----:B------:R-:W-:Y:S01]  /*6b70*/  IMAD.WIDE.U32 R4, R4, -0x2daee0ad, RZ ;  /* 0xd2511f5304047825 */ /* 0x000fe200078e00ff */
[----:B------:R-:W-:-:S03]  /*6b80*/  FSETP.NEU.FTZ.AND P1, PT, R102, -INF , PT ;  /* 0xff8000006600780b */ /* 0x000fc60003f3d000 */
[----:B------:R-:W-:Y:S02]  /*6b90*/  VIADD R105, R233, 0x32370b8f ;  /* 0x32370b8fe9697836 */ /* 0x000fe40000000000 */
[----:B------:R-:W-:Y:S01]  /*6ba0*/  IMAD.WIDE.U32 R6, R6, -0x2daee0ad, RZ ;  /* 0xd2511f5306067825 */ /* 0x000fe200078e00ff */
[----:B------:R-:W-:Y:S02]  /*6bb0*/  FSEL R37, R8, RZ, P1 ;  /* 0x000000ff08257208 */ /* 0x000fe40000800000 */
[----:B------:R-:W-:Y:S02]  /*6bc0*/  LOP3.LUT R5, R5, R66, R81, 0x96, !PT ;  /* 0x0000004205057212 */ /* 0x000fe400078e9651 */
[----:B------:R-:W-:Y:S01]  /*6bd0*/  LOP3.LUT R8, R7, R4, R105, 0x96, !PT ;  /* 0x0000000407087212 */ /* 0x000fe200078e9669 */
[----:B------:R-:W-:Y:S02]  /*6be0*/  VIADD R106, R232, 0xdaa66d2b ;  /* 0xdaa66d2be86a7836 */ /* 0x000fe40000000000 */
[----:B------:R-:W-:Y:S01]  /*6bf0*/  FFMA.FTZ R7, R34, UR22, -R37 ;  /* 0x0000001622077c23 */ /* 0x000fe20008010825 */
[----:B------:R-:W-:-:S04]  /*6c00*/  IMAD.WIDE.U32 R4, R5, -0x326172a9, RZ ;  /* 0xcd9e8d5705047825 */ /* 0x000fc800078e00ff */
[----:B------:R-:W-:-:S04]  /*6c10*/  IMAD.WIDE.U32 R8, R8, -0x326172a9, RZ ;  /* 0xcd9e8d5708087825 */ /* 0x000fc800078e00ff */
[----:B------:R-:W-:Y:S01]  /*6c20*/  VIADD R107, R232, 0x78dde6e4 ;  /* 0x78dde6e4e86b7836 */ /* 0x000fe20000000000 */
[----:B------:R3:W-:Y:S01]  /*6c30*/  MUFU.EX2 R217, R7 ;  /* 0x0000000700d97308 */ /* 0x0007e20000000800 */
[----:B------:R-:W-:Y:S01]  /*6c40*/  LOP3.LUT R5, R5, R38, R106, 0x96, !PT ;  /* 0x0000002605057212 */ /* 0x000fe200078e966a */
[C---:B------:R-:W-:Y:S02]  /*6c50*/  VIADD R132, R233.reuse, 0xed9eba14 ;  /* 0xed9eba14e9847836 */ /* 0x040fe40000000000 */
[----:B------:R-:W-:Y:S01]  /*6c60*/  VIADD R152, R233, 0xa9066899 ;  /* 0xa9066899e9987836 */ /* 0x000fe20000000000 */
[----:B-1----:R-:W-:Y:S01]  /*6c70*/  FMNMX.FTZ R101, R3, R101, !PT ;  /* 0x0000006503657209 */ /* 0x002fe20007810000 */
[----:B------:R-:W-:Y:S01]  /*6c80*/  FFMA.FTZ R3, R28, UR22, -R37 ;  /* 0x000000161c037c23 */ /* 0x000fe20008010825 */
[----:B---3--:R-:W-:Y:S01]  /*6c90*/  LOP3.LUT R7, R9, R4, R107, 0x96, !PT ;  /* 0x0000000409077212 */ /* 0x008fe200078e966b */
[----:B------:R-:W-:-:S04]  /*6ca0*/  IMAD.WIDE.U32 R4, R5, -0x2daee0ad, RZ ;  /* 0xd2511f5305047825 */ /* 0x000fc800078e00ff */
[----:B------:R-:W-:Y:S01]  /*6cb0*/  IMAD.WIDE.U32 R12, R7, -0x2daee0ad, RZ ;  /* 0xd2511f53070c7825 */ /* 0x000fe200078e00ff */
[----:B------:R-:W-:-:S03]  /*6cc0*/  LOP3.LUT R6, R5, R6, R132, 0x96, !PT ;  /* 0x0000000605067212 */ /* 0x000fc600078e9684 */
[----:B------:R-:W-:Y:S01]  /*6cd0*/  FFMA.FTZ R5, R26, UR22, -R37 ;  /* 0x000000161a057c23 */ /* 0x000fe20008010825 */
[----:B------:R-:W-:Y:S01]  /*6ce0*/  LOP3.LUT R4, R13, R4, R152, 0x96, !PT ;  /* 0x000000040d047212 */ /* 0x000fe200078e9698 */
[----:B------:R1:W-:Y:S01]  /*6cf0*/  MUFU.EX2 R166, R3 ;  /* 0x0000000300a67308 */ /* 0x0003e20000000800 */
[----:B------:R-:W-:Y:S01]  /*6d00*/  FSETP.NEU.FTZ.AND P1, PT, R101, -INF , PT ;  /* 0xff8000006500780b */ /* 0x000fe20003f3d000 */
[----:B------:R-:W-:Y:S01]  /*6d10*/  IMAD.WIDE.U32 R6, R6, -0x326172a9, RZ ;  /* 0xcd9e8d5706067825 */ /* 0x000fe200078e00ff */
[----:B------:R-:W-:-:S05]  /*6d20*/  LEA R212, R0, UR4, 0x1 ;  /* 0x0000000400d47c11 */ /* 0x000fca000f8e08ff */
[----:B------:R3:W4:Y:S01]  /*6d30*/  MUFU.EX2 R153, R5 ;  /* 0x0000000500997308 */ /* 0x0007220000000800 */
[----:B------:R-:W-:Y:S02]  /*6d40*/  VIADD R187, R232, 0x1715609d ;  /* 0x1715609de8bb7836 */ /* 0x000fe40000000000 */
[----:B------:R-:W-:Y:S01]  /*6d50*/  FFMA.FTZ R10, R31, UR22, -R37 ;  /* 0x000000161f0a7c23 */ /* 0x000fe20008010825 */
[----:B------:R-:W-:Y:S01]  /*6d60*/  LDSM.16.MT88.4 R108, [R212+0x9000] ;  /* 0x00900000d46c783b */ /* 0x000fe20000004200 */
[----:B-1----:R-:W-:Y:S01]  /*6d70*/  FMUL.FTZ R3, R101, UR22 ;  /* 0x0000001665037c20 */ /* 0x002fe20008410000 */
[----:B------:R-:W-:Y:S02]  /*6d80*/  LOP3.LUT R13, R7, R8, R187, 0x96, !PT ;  /* 0x00000008070d7212 */ /* 0x000fe400078e96bb */
[----:B------:R-:W-:Y:S04]  /*6d90*/  LDSM.16.MT88.4 R92, [R212+0xa000] ;  /* 0x00a00000d45c783b */ /* 0x000fe80000004200 */
[----:B------:R-:W-:Y:S01]  /*6da0*/  LDSM.16.MT88.4 R112, [R212+0xb000] ;  /* 0x00b00000d470783b */ /* 0x000fe20000004200 */
[----:B---3--:R-:W-:Y:S01]  /*6db0*/  IMAD.WIDE.U32 R4, R4, -0x326172a9, RZ ;  /* 0xcd9e8d5704047825 */ /* 0x008fe200078e00ff */
[----:B------:R-:W-:-:S02]  /*6dc0*/  FSEL R36, R3, RZ, P1 ;  /* 0x000000ff03247208 */ /* 0x000fc40000800000 */
[----:B------:R-:W-:Y:S01]  /*6dd0*/  LDSM.16.MT88.4 R68, [R212+0x9400] ;  /* 0x00940000d444783b */ /* 0x000fe20000004200 */
[----:B------:R-:W-:-:S03]  /*6de0*/  LOP3.LUT R0, R4, 0xffff, RZ, 0xc0, !PT ;  /* 0x0000ffff04007812 */ /* 0x000fc600078ec0ff */
[----:B------:R-:W-:Y:S01]  /*6df0*/  LDSM.16.MT88.4 R72, [R212+0xa400] ;  /* 0x00a40000d448783b */ /* 0x000fe20000004200 */
[----:B------:R-:W-:Y:S01]  /*6e00*/  LOP3.LUT R3, R5, R6, R80, 0x96, !PT ;  /* 0x0000000605037212 */ /* 0x000fe200078e9650 */
[----:B------:R-:W-:Y:S01]  /*6e10*/  FFMA.FTZ R5, R32, UR22, -R36 ;  /* 0x0000001620057c23 */ /* 0x000fe20008010824 */
[----:B------:R-:W-:Y:S01]  /*6e20*/  LOP3.LUT R8, R4, 0xff, RZ, 0xc0, !PT ;  /* 0x000000ff04087812 */ /* 0x000fe200078ec0ff */
[----:B------:R-:W-:Y:S01]  /*6e30*/  LDSM.16.MT88.4 R120, [R212+0xb400] ;  /* 0x00b40000d478783b */ /* 0x000fe20000004200 */
[--C-:B------:R-:W-:Y:S02]  /*6e40*/  SHF.R.U32.HI R6, RZ, 0x10, R4.reuse ;  /* 0x00000010ff067819 */ /* 0x100fe40000011604 */
[----:B------:R-:W-:Y:S02]  /*6e50*/  SHF.R.U32.HI R7, RZ, 0x18, R4 ;  /* 0x00000018ff077819 */ /* 0x000fe40000011604 */
[----:B------:R-:W-:Y:S01]  /*6e60*/  SHF.R.U32.HI R4, RZ, 0x8, R0 ;  /* 0x00000008ff047819 */ /* 0x000fe20000011600 */
[----:B------:R-:W-:Y:S01]  /*6e70*/  IMAD R214, R2, 0x2, R212 ;  /* 0x0000000202d67824 */ /* 0x000fe200078e02d4 */
[----:B------:R-:W-:Y:S01]  /*6e80*/  LOP3.LUT R0, R3, 0xffff, RZ, 0xc0, !PT ;  /* 0x0000ffff03007812 */ /* 0x000fe200078ec0ff */
[----:B------:R1:W-:Y:S01]  /*6e90*/  MUFU.EX2 R104, R5 ;  /* 0x0000000500687308 */ /* 0x0003e20000000800 */
[----:B------:R-:W-:Y:S01]  /*6ea0*/  LOP3.LUT R2, R6, 0xff, RZ, 0xc0, !PT ;  /* 0x000000ff06027812 */ /* 0x000fe200078ec0ff */
[----:B------:R-:W-:Y:S01]  /*6eb0*/  FFMA.FTZ R6, R33, UR22, -R36 ;  /* 0x0000001621067c23 */ /* 0x000fe20008010824 */
[----:B------:R-:W-:-:S05]  /*6ec0*/  SHF.R.U32.HI R0, RZ, 0x8, R0 ;  /* 0x00000008ff007819 */ /* 0x000fca0000011600 */
[----:B------:R-:W-:Y:S01]  /*6ed0*/  MUFU.EX2 R218, R10 ;  /* 0x0000000a00da7308 */ /* 0x000fe20000000800 */
[----:B------:R-:W-:Y:S01]  /*6ee0*/  PRMT R4, R8, 0x5410, R4 ;  /* 0x0000541008047816 */ /* 0x000fe20000000004 */
[--C-:B------:R-:W-:Y:S01]  /*6ef0*/  FFMA.FTZ R9, R48, UR22, -R36.reuse ;  /* 0x0000001630097c23 */ /* 0x100fe20008010824 */
[----:B------:R-:W3:Y:S04]  /*6f00*/  LDSM.16.MT88.4 R96, [R214+0x9000] ;  /* 0x00900000d660783b */ /* 0x000ee80000004200 */
[----:B------:R-:W3:Y:S01]  /*6f10*/  LDSM.16.MT88.4 R88, [R214+0xa000] ;  /* 0x00a00000d658783b */ /* 0x000ee20000004200 */
[----:B-1----:R-:W-:Y:S01]  /*6f20*/  LOP3.LUT R5, R3, 0xff, RZ, 0xc0, !PT ;  /* 0x000000ff03057812 */ /* 0x002fe200078ec0ff */
[----:B------:R1:W4:Y:S01]  /*6f30*/  MUFU.EX2 R227, R6 ;  /* 0x0000000600e37308 */ /* 0x0003220000000800 */
[----:B------:R-:W-:Y:S01]  /*6f40*/  PRMT R7, R2, 0x5410, R7 ;  /* 0x0000541002077816 */ /* 0x000fe20000000007 */
[----:B------:R-:W-:Y:S01]  /*6f50*/  FFMA.FTZ R2, R44, UR22, -R36 ;  /* 0x000000162c027c23 */ /* 0x000fe20008010824 */
[----:B------:R-:W2:Y:S04]  /*6f60*/  LDSM.16.MT88.4 R116, [R214+0xb000] ;  /* 0x00b00000d674783b */ /* 0x000ea80000004200 */
[----:B------:R-:W2:Y:S01]  /*6f70*/  LDSM.16.MT88.4 R84, [R214+0x9400] ;  /* 0x00940000d654783b */ /* 0x000ea20000004200 */
[----:B------:R-:W-:Y:S03]  /*6f80*/  MUFU.EX2 R215, R9 ;  /* 0x0000000900d77308 */ /* 0x000fe60000000800 */
[----:B------:R-:W2:Y:S04]  /*6f90*/  LDSM.16.MT88.4 R76, [R214+0xa400] ;  /* 0x00a40000d64c783b */ /* 0x000ea80000004200 */
[----:B------:R-:W2:Y:S01]  /*6fa0*/  LDSM.16.MT88.4 R124, [R214+0xb400] ;  /* 0x00b40000d67c783b */ /* 0x000ea20000004200 */
[----:B-1----:R-:W-:-:S02]  /*6fb0*/  PRMT R6, R5, 0x5410, R0 ;  /* 0x0000541005067816 */ /* 0x002fc40000000000 */
[--C-:B------:R-:W-:Y:S02]  /*6fc0*/  SHF.R.U32.HI R0, RZ, 0x10, R3.reuse ;  /* 0x00000010ff007819 */ /* 0x100fe40000011603 */
[----:B------:R-:W-:Y:S02]  /*6fd0*/  SHF.R.U32.HI R5, RZ, 0x18, R3 ;  /* 0x00000018ff057819 */ /* 0x000fe40000011603 */
[----:B------:R-:W-:Y:S02]  /*6fe0*/  LOP3.LUT R3, R0, 0xff, RZ, 0xc0, !PT ;  /* 0x000000ff00037812 */ /* 0x000fe400078ec0ff */
[--C-:B------:R-:W-:Y:S01]  /*6ff0*/  HSET2.LE.AND R0, R4, R231.reuse, PT ;  /* 0x000000e704007233 */ /* 0x100fe20003803000 */
[----:B------:R-:W-:Y:S01]  /*7000*/  FFMA.FTZ R4, R30, UR22, -R37 ;  /* 0x000000161e047c23 */ /* 0x000fe20008010825 */
[----:B------:R4:W1:Y:S01]  /*7010*/  MUFU.EX2 R216, R2 ;  /* 0x0000000200d87308 */ /* 0x0008620000000800 */
[----:B------:R-:W-:Y:S02]  /*7020*/  PRMT R5, R3, 0x5410, R5 ;  /* 0x0000541003057816 */ /* 0x000fe40000000005 */
[----:B------:R-:W-:-:S05]  /*7030*/  HSET2.LE.AND R3, R6, R231, PT ;  /* 0x000000e706037233 */ /* 0x000fca0003803000 */
[----:B------:R3:W-:Y:S01]  /*7040*/  MUFU.EX2 R165, R4 ;  /* 0x0000000400a57308 */ /* 0x0007e20000000800 */
[----:B----4-:R-:W-:-:S04]  /*7050*/  F2FP.BF16.F32.PACK_AB R2, R153, R166 ;  /* 0x000000a69902723e */ /* 0x010fc800000010ff */
[----:B------:R-:W-:Y:S01]  /*7060*/  LOP3.LUT R10, R0, R2, RZ, 0xc0, !PT ;  /* 0x00000002000a7212 */ /* 0x000fe200078ec0ff */
[--C-:B---3--:R-:W-:Y:S01]  /*7070*/  FFMA.FTZ R4, R27, UR22, -R37.reuse ;  /* 0x000000161b047c23 */ /* 0x108fe20008010825 */
[--C-:B------:R-:W-:Y:S02]  /*7080*/  HSET2.LE.AND R0, R7, R231.reuse, PT ;  /* 0x000000e707007233 */ /* 0x100fe40003803000 */
[----:B------:R-:W-:Y:S01]  /*7090*/  F2FP.BF16.F32.PACK_AB R2, R227, R104 ;  /* 0x00000068e302723e */ /* 0x000fe200000010ff */
[----:B------:R3:W-:Y:S03]  /*70a0*/  MUFU.EX2 R223, R4 ;  /* 0x0000000400df7308 */ /* 0x0007e60000000800 */
[----:B------:R-:W-:Y:S01]  /*70b0*/  LOP3.LUT R11, R0, R2, RZ, 0xc0, !PT ;  /* 0x00000002000b7212 */ /* 0x000fe200078ec0ff */
[----:B------:R-:W-:Y:S01]  /*70c0*/  FFMA.FTZ R0, R24, UR22, -R37 ;  /* 0x0000001618007c23 */ /* 0x000fe20008010825 */
[----:B------:R-:W-:-:S02]  /*70d0*/  HSET2.LE.AND R5, R5, R231, PT ;  /* 0x000000e705057233 */ /* 0x000fc40003803000 */
[----:B-1----:R-:W-:Y:S02]  /*70e0*/  F2FP.BF16.F32.PACK_AB R6, R216, R215 ;  /* 0x000000d7d806723e */ /* 0x002fe400000010ff */
[----:B---3--:R-:W-:-:S04]  /*70f0*/  F2FP.BF16.F32.PACK_AB R4, R218, R217 ;  /* 0x000000d9da04723e */ /* 0x008fc800000010ff */
[----:B------:R-:W-:Y:S01]  /*7100*/  LOP3.LUT R8, R3, R4, RZ, 0xc0, !PT ;  /* 0x0000000403087212 */ /* 0x000fe200078ec0ff */
[----:B------:R-:W-:Y:S01]  /*7110*/  IMAD.WIDE.U32 R2, R13, -0x2daee0ad, RZ ;  /* 0xd2511f530d027825 */ /* 0x000fe200078e00ff */
[----:B------:R1:W-:Y:S01]  /*7120*/  MUFU.EX2 R177, R0 ;  /* 0x0000000000b17308 */ /* 0x0003e20000000800 */
[----:B------:R-:W-:Y:S02]  /*7130*/  LOP3.LUT R9, R5, R6, RZ, 0xc0, !PT ;  /* 0x0000000605097212 */ /* 0x000fe400078ec0ff */
[C---:B------:R-:W-:Y:S01]  /*7140*/  LOP3.LUT R4, R2.reuse, 0xffff, RZ, 0xc0, !PT ;  /* 0x0000ffff02047812 */ /* 0x040fe200078ec0ff */
[----:B------:R-:W-:Y:S01]  /*7150*/  FFMA.FTZ R5, R35, UR22, -R36 ;  /* 0x0000001623057c23 */ /* 0x000fe20008010824 */
[----:B------:R-:W-:Y:S02]  /*7160*/  LOP3.LUT R6, R2, 0xff, RZ, 0xc0, !PT ;  /* 0x000000ff02067812 */ /* 0x000fe400078ec0ff */
[----:B------:R-:W-:Y:S01]  /*7170*/  SHF.R.U32.HI R4, RZ, 0x8, R4 ;  /* 0x00000008ff047819 */ /* 0x000fe20000011604 */
[----:B------:R3:W-:Y:S01]  /*7180*/  MUFU.EX2 R150, R5 ;  /* 0x0000000500967308 */ /* 0x0007e20000000800 */
[----:B-1----:R-:W-:-:S02]  /*7190*/  FFMA.FTZ R0, R23, UR22, -R37 ;  /* 0x0000001617007c23 */ /* 0x002fc40008010825 */
[----:B------:R-:W-:-:S05]  /*71a0*/  PRMT R6, R6, 0x5410, R4 ;  /* 0x0000541006067816 */ /* 0x000fca0000000004 */
[----:B------:R1:W4:Y:S01]  /*71b0*/  MUFU.EX2 R167, R0 ;  /* 0x0000000000a77308 */ /* 0x0003220000000800 */
[----:B------:R-:W-:Y:S01]  /*71c0*/  SHF.R.U32.HI R7, RZ, 0x18, R2 ;  /* 0x00000018ff077819 */ /* 0x000fe20000011602 */
[--C-:B------:R-:W-:Y:S01]  /*71d0*/  FFMA.FTZ R4, R25, UR22, -R36.reuse ;  /* 0x0000001619047c23 */ /* 0x100fe20008010824 */
[----:B---3--:R-:W-:-:S05]  /*71e0*/  FFMA.FTZ R5, R29, UR22, -R36 ;  /* 0x000000161d057c23 */ /* 0x008fca0008010824 */
[----:B------:R3:W-:Y:S01]  /*71f0*/  MUFU.EX2 R151, R4 ;  /* 0x0000000400977308 */ /* 0x0007e20000000800 */
[----:B-1----:R-:W-:Y:S02]  /*7200*/  LOP3.LUT R0, R3, R12, R100, 0x96, !PT ;  /* 0x0000000c03007212 */ /* 0x002fe400078e9664 */
[----:B------:R-:W-:Y:S02]  /*7210*/  SHF.R.U32.HI R3, RZ, 0x10, R2 ;  /* 0x00000010ff037819 */ /* 0x000fe40000011602 */
[----:B------:R-:W-:-:S03]  /*7220*/  LOP3.LUT R2, R0, 0xffff, RZ, 0xc0, !PT ;  /* 0x0000ffff00027812 */ /* 0x000fc600078ec0ff */
[----:B------:R1:W2:Y:S01]  /*7230*/  MUFU.EX2 R176, R5 ;  /* 0x0000000500b07308 */ /* 0x0002a20000000800 */
[----:B------:R-:W-:Y:S02]  /*7240*/  LOP3.LUT R3, R3, 0xff, RZ, 0xc0, !PT ;  /* 0x000000ff03037812 */ /* 0x000fe400078ec0ff */
[----:B------:R-:W-:Y:S02]  /*7250*/  SHF.R.U32.HI R2, RZ, 0x8, R2 ;  /* 0x00000008ff027819 */ /* 0x000fe40000011602 */
[----:B------:R-:W-:Y:S01]  /*7260*/  PRMT R12, R3, 0x5410, R7 ;  /* 0x00005410030c7816 */ /* 0x000fe20000000007 */
[----:B------:R-:W-:Y:S01]  /*7270*/  FFMA.FTZ R3, R40, UR22, -R36 ;  /* 0x0000001628037c23 */ /* 0x000fe20008010824 */
[----:B---3--:R-:W-:Y:S02]  /*7280*/  SHF.R.U32.HI R4, RZ, 0x18, R0 ;  /* 0x00000018ff047819 */ /* 0x008fe40000011600 */
[----:B-1----:R-:W-:-:S04]  /*7290*/  LOP3.LUT R5, R0, 0xff, RZ, 0xc0, !PT ;  /* 0x000000ff00057812 */ /* 0x002fc800078ec0ff */
[----:B------:R-:W-:Y:S02]  /*72a0*/  PRMT R7, R5, 0x5410, R2 ;  /* 0x0000541005077816 */ /* 0x000fe40000000002 */
[----:B------:R-:W-:Y:S01]  /*72b0*/  SHF.R.U32.HI R2, RZ, 0x10, R0 ;  /* 0x00000010ff027819 */ /* 0x000fe20000011600 */
[----:B------:R1:W3:Y:S01]  /*72c0*/  MUFU.EX2 R178, R3 ;  /* 0x0000000300b27308 */ /* 0x0002e20000000800 */
[----:B------:R-:W-:Y:S01]  /*72d0*/  HSET2.LE.AND R0, R6, R231, PT ;  /* 0x000000e706007233 */ /* 0x000fe20003803000 */
[----:B------:R-:W-:Y:S01]  /*72e0*/  HMMA.16816.F32.BF16 R56, R8, R96, RZ ;  /* 0x000000600838723c */ /* 0x000fe200000418ff */
[----:B-1----:R-:W-:Y:S02]  /*72f0*/  LOP3.LUT R3, R2, 0xff, RZ, 0xc0, !PT ;  /* 0x000000ff02037812 */ /* 0x002fe400078ec0ff */
[----:B----4-:R-:W-:-:S04]  /*7300*/  F2FP.BF16.F32.PACK_AB R2, R167, R177 ;  /* 0x000000b1a702723e */ /* 0x010fc800000010ff */
[----:B------:R-:W-:Y:S02]  /*7310*/  LOP3.LUT R6, R0, R2, RZ, 0xc0, !PT ;  /* 0x0000000200067212 */ /* 0x000fe400078ec0ff */
[--C-:B------:R-:W-:Y:S02]  /*7320*/  HSET2.LE.AND R0, R12, R231.reuse, PT ;  /* 0x000000e70c007233 */ /* 0x100fe40003803000 */
[----:B--2---:R-:W-:Y:S02]  /*7330*/  F2FP.BF16.F32.PACK_AB R2, R151, R176 ;  /* 0x000000b09702723e */ /* 0x004fe400000010ff */
[----:B------:R-:W-:Y:S02]  /*7340*/  PRMT R5, R3, 0x5410, R4 ;  /* 0x0000541003057816 */ /* 0x000fe40000000004 */
[----:B------:R-:W-:Y:S02]  /*7350*/  HSET2.LE.AND R3, R7, R231, PT ;  /* 0x000000e707037233 */ /* 0x000fe40003803000 */
[----:B------:R-:W-:-:S02]  /*7360*/  LOP3.LUT R7, R0, R2, RZ, 0xc0, !PT ;  /* 0x0000000200077212 */ /* 0x000fc400078ec0ff */
[----:B------:R-:W-:-:S04]  /*7370*/  FMNMX.FTZ R0, R146, R147, !PT ;  /* 0x0000009392007209 */ /* 0x000fc80007810000 */
[----:B------:R-:W-:Y:S01]  /*7380*/  FMNMX.FTZ R0, R144, R0, !PT ;  /* 0x0000000090007209 */ /* 0x000fe20007810000 */
[----:B------:R-:W-:Y:S03]  /*7390*/  HMMA.16816.F32.BF16 R28, R8, R98, RZ ;  /* 0x00000062081c723c */ /* 0x000fe600000418ff */
[----:B------:R-:W-:Y:S02]  /*73a0*/  FMNMX.FTZ R0, R103, R0, !PT ;  /* 0x0000000067007209 */ /* 0x000fe40007810000 */
[----:B------:R-:W-:Y:S02]  /*73b0*/  HSET2.LE.AND R5, R5, R231, PT ;  /* 0x000000e705057233 */ /* 0x000fe40003803000 */
[----:B------:R-:W-:Y:S02]  /*73c0*/  F2FP.BF16.F32.PACK_AB R4, R223, R165 ;  /* 0x000000a5df04723e */ /* 0x000fe400000010ff */
[----:B---3--:R-:W-:-:S02]  /*73d0*/  F2FP.BF16.F32.PACK_AB R12, R178, R150 ;  /* 0x00000096b20c723e */ /* 0x008fc400000010ff */
[----:B------:R-:W-:Y:S02]  /*73e0*/  FMNMX.FTZ R0, R136, R0, !PT ;  /* 0x0000000088007209 */ /* 0x000fe40007810000 */
[----:B------:R-:W-:Y:S02]  /*73f0*/  LOP3.LUT R4, R3, R4, RZ, 0xc0, !PT ;  /* 0x0000000403047212 */ /* 0x000fe400078ec0ff */
[----:B------:R-:W-:Y:S02]  /*7400*/  LOP3.LUT R5, R5, R12, RZ, 0xc0, !PT ;  /* 0x0000000c05057212 */ /* 0x000fe400078ec0ff */
[----:B------:R-:W-:Y:S01]  /*7410*/  FMNMX.FTZ R0, R133, R0, !PT ;  /* 0x0000000085007209 */ /* 0x000fe20007810000 */
[----:B------:R-:W-:Y:S03]  /*7420*/  HMMA.16816.F32.BF16 R32, R8, R110, RZ ;  /* 0x0000006e0820723c */ /* 0x000fe600000418ff */
[----:B------:R-:W-:-:S03]  /*7430*/  FMNMX.FTZ R0, R131, R0, !PT ;  /* 0x0000000083007209 */ /* 0x000fc60007810000 */
[----:B------:R-:W-:Y:S01]  /*7440*/  HMMA.16816.F32.BF16 R60, R8, R108, RZ ;  /* 0x0000006c083c723c */ /* 0x000fe200000418ff */
[----:B------:R-:W-:-:S05]  /*7450*/  FMNMX.FTZ R0, R129, R0, !PT ;  /* 0x0000000081007209 */ /* 0x000fca0007810000 */
[----:B------:R-:W-:Y:S01]  /*7460*/  HMMA.16816.F32.BF16 R52, R8, R92, RZ ;  /* 0x0000005c0834723c */ /* 0x000fe200000418ff */
[----:B------:R-:W-:-:S05]  /*7470*/  FMNMX.FTZ R0, R158, R0, !PT ;  /* 0x000000009e007209 */ /* 0x000fca0007810000 */
[C---:B------:R-:W-:Y:S06]  /*7480*/  HMMA.16816.F32.BF16 R48, R8.reuse, R88, RZ ;  /* 0x000000580830723c */ /* 0x040fec00000418ff */
[C---:B------:R-:W-:Y:S06]  /*7490*/  HMMA.16816.F32.BF16 R44, R8.reuse, R112, RZ ;  /* 0x00000070082c723c */ /* 0x040fec00000418ff */
[C---:B------:R-:W-:Y:S06]  /*74a0*/  HMMA.16816.F32.BF16 R40, R8.reuse, R116, RZ ;  /* 0x000000740828723c */ /* 0x040fec00000418ff */
[C---:B------:R-:W-:Y:S06]  /*74b0*/  HMMA.16816.F32.BF16 R24, R8.reuse, R94, RZ ;  /* 0x0000005e0818723c */ /* 0x040fec00000418ff */
[C---:B------:R-:W-:Y:S06]  /*74c0*/  HMMA.16816.F32.BF16 R16, R8.reuse, R90, RZ ;  /* 0x0000005a0810723c */ /* 0x040fec00000418ff */
[----:B------:R-:W-:Y:S06]  /*74d0*/  HMMA.16816.F32.BF16 R12, R8, R114, RZ ;  /* 0x00000072080c723c */ /* 0x000fec00000418ff */
[----:B------:R-:W-:Y:S06]  /*74e0*/  HMMA.16816.F32.BF16 R188, R4, R84, R56 ;  /* 0x0000005404bc723c */ /* 0x000fec0000041838 */
[----:B------:R-:W-:Y:S01]  /*74f0*/  HMMA.16816.F32.BF16 R8, R8, R118, RZ ;  /* 0x000000760808723c */ /* 0x000fe200000418ff */
[----:B------:R-:W-:-:S05]  /*7500*/  FMNMX.FTZ R0, R156, R0, !PT ;  /* 0x000000009c007209 */ /* 0x000fca0007810000 */
[----:B------:R-:W-:Y:S01]  /*7510*/  HMMA.16816.F32.BF16 R200, R4, R86, R28 ;  /* 0x0000005604c8723c */ /* 0x000fe2000004181c */
[----:B------:R-:W-:-:S06]  /*7520*/  FMNMX.FTZ R0, R141, R0, !PT ;  /* 0x000000008d007209 */ /* 0x000fcc0007810000 */
[----:B------:R-:W-:Y:S01]  /*7530*/  IMAD.WIDE.U32 R28, R180, -0x326172a9, RZ ;  /* 0xcd9e8d57b41c7825 */ /* 0x000fe200078e00ff */
[----:B------:R-:W-:-:S04]  /*7540*/  FMNMX.FTZ R0, R135, R0, !PT ;  /* 0x0000000087007209 */ /* 0x000fc80007810000 */
[----:B------:R-:W-:Y:S01]  /*7550*/  LOP3.LUT R3, R29, R179, RZ, 0x3c, !PT ;  /* 0x000000b31d037212 */ /* 0x000fe200078e3cff */
[----:B------:R-:W-:Y:S01]  /*7560*/  HMMA.16816.F32.BF16 R204, R4, R70, R32 ;  /* 0x0000004604cc723c */ /* 0x000fe20000041820 */
[----:B------:R-:W-:-:S06]  /*7570*/  FMNMX.FTZ R2, R228, R0, !PT ;  /* 0x00000000e4027209 */ /* 0x000fcc0007810000 */
[----:B------:R-:W-:Y:S01]  /*7580*/  IMAD.WIDE.U32 R34, R3, -0x2daee0ad, RZ ;  /* 0xd2511f5303227825 */ /* 0x000fe200078e00ff */
[----:B------:R-:W-:Y:S01]  /*7590*/  HMMA.16816.F32.BF16 R168, R4, R68, R60 ;  /* 0x0000004404a8723c */ /* 0x000fe2000004183c */
[----:B------:R-:W-:Y:S02]  /*75a0*/  FMNMX.FTZ R2, R154, R2, !PT ;  /* 0x000000029a027209 */ /* 0x000fe40007810000 */
[----:B------:R-:W-:-:S03]  /*75b0*/  FMNMX.FTZ R0, R149, R148, !PT ;  /* 0x0000009495007209 */ /* 0x000fc60007810000 */
[C---:B------:R-:W-:Y:S01]  /*75c0*/  HMMA.16816.F32.BF16 R248, R4.reuse, R72, R52 ;  /* 0x0000004804f8723c */ /* 0x040fe20000041834 */
[----:B------:R-:W-:Y:S02]  /*75d0*/  IMAD.MOV.U32 R61, RZ, RZ, R188 ;  /* 0x000000ffff3d7224 */ /* 0x000fe400078e00bc */
[----:B------:R-:W-:Y:S02]  /*75e0*/  IMAD.MOV.U32 R60, RZ, RZ, R189 ;  /* 0x000000ffff3c7224 */ /* 0x000fe400078e00bd */
[----:B------:R-:W-:Y:S01]  /*75f0*/  IMAD.MOV.U32 R63, RZ, RZ, R190 ;  /* 0x000000ffff3f7224 */ /* 0x000fe200078e00be */
[----:B------:R-:W-:Y:S01]  /*7600*/  HMMA.16816.F32.BF16 R244, R4, R76, R48 ;  /* 0x0000004c04f4723c */ /* 0x000fe20000041830 */
[----:B------:R-:W-:Y:S01]  /*7610*/  IMAD.MOV.U32 R62, RZ, RZ, R191 ;  /* 0x000000ffff3e7224 */ /* 0x000fe200078e00bf */
[----:B------:R-:W-:-:S04]  /*7620*/  FMNMX.FTZ R3, R155, R2, !PT ;  /* 0x000000029b037209 */ /* 0x000fc80007810000 */
[C---:B------:R-:W-:Y:S06]  /*7630*/  HMMA.16816.F32.BF16 R240, R4.reuse, R120, R44 ;  /* 0x0000007804f0723c */ /* 0x040fec000004182c */
[C---:B------:R-:W-:Y:S06]  /*7640*/  HMMA.16816.F32.BF16 R236, R4.reuse, R124, R40 ;  /* 0x0000007c04ec723c */ /* 0x040fec0000041828 */
[C---:B------:R-:W-:Y:S06]  /*7650*/  HMMA.16816.F32.BF16 R196, R4.reuse, R74, R24 ;  /* 0x0000004a04c4723c */ /* 0x040fec0000041818 */
[C---:B------:R-:W-:Y:S06]  /*7660*/  HMMA.16816.F32.BF16 R192, R4.reuse, R78, R16 ;  /* 0x0000004e04c0723c */ /* 0x040fec0000041810 */
[C---:B------:R-:W-:Y:S06]  /*7670*/  HMMA.16816.F32.BF16 R188, R4.reuse, R122, R12 ;  /* 0x0000007a04bc723c */ /* 0x040fec000004180c */
[----:B------:R-:W-:Y:S01]  /*7680*/  HMMA.16816.F32.BF16 R180, R4, R126, R8 ;  /* 0x0000007e04b4723c */ /* 0x000fe20000041808 */
[----:B------:R-:W-:-:S06]  /*7690*/  FMNMX.FTZ R2, R139, R0, !PT ;  /* 0x000000008b027209 */ /* 0x000fcc0007810000 */
[----:B------:R-:W-:Y:S02]  /*76a0*/  LOP3.LUT R4, R35, R82, R22, 0x96, !PT ;  /* 0x0000005223047212 */ /* 0x000fe400078e9616 */
[----:B------:R-:W-:-:S03]  /*76b0*/  FMNMX.FTZ R0, R235, R3, !PT ;  /* 0x00000003eb007209 */ /* 0x000fc60007810000 */
[----:B------:R-:W-:Y:S01]  /*76c0*/  IMAD.WIDE.U32 R32, R4, -0x326172a9, RZ ;  /* 0xcd9e8d5704207825 */ /* 0x000fe200078e00ff */
[----:B------:R-:W-:Y:S02]  /*76d0*/  FMNMX.FTZ R3, R138, R2, !PT ;  /* 0x000000028a037209 */ /* 0x000fe40007810000 */
[----:B------:R-:W-:Y:S02]  /*76e0*/  LOP3.LUT R2, R21, R28, R67, 0x96, !PT ;  /* 0x0000001c15027212 */ /* 0x000fe400078e9643 */
[----:B------:R-:W-:Y:S01]  /*76f0*/  LOP3.LUT R4, R33, R20, R65, 0x96, !PT ;  /* 0x0000001421047212 */ /* 0x000fe200078e9641 */
[----:B------:R-:W1:Y:S01]  /*7700*/  SHFL.BFLY PT, R9, R0, 0x2, 0x1f ;  /* 0x0c401f0000097f89 */ /* 0x000e6200000e0000 */
[----:B------:R-:W-:Y:S01]  /*7710*/  FMNMX.FTZ R6, R137, R3, !PT ;  /* 0x0000000389067209 */ /* 0x000fe20007810000 */
[----:B------:R-:W-:-:S04]  /*7720*/  IMAD.WIDE.U32 R2, R2, -0x2daee0ad, RZ ;  /* 0xd2511f5302027825 */ /* 0x000fc800078e00ff */
[----:B------:R-:W-:Y:S01]  /*7730*/  IMAD.WIDE.U32 R4, R4, -0x2daee0ad, RZ ;  /* 0xd2511f5304047825 */ /* 0x000fe200078e00ff */
[----:B------:R-:W-:Y:S02]  /*7740*/  FMNMX.FTZ R6, R134, R6, !PT ;  /* 0x0000000686067209 */ /* 0x000fe40007810000 */
[----:B------:R-:W-:Y:S02]  /*7750*/  LOP3.LUT R3, R3, R34, R81, 0x96, !PT ;  /* 0x0000002203037212 */ /* 0x000fe400078e9651 */
[----:B------:R-:W-:Y:S02]  /*7760*/  LOP3.LUT R7, R5, R2, R105, 0x96, !PT ;  /* 0x0000000205077212 */ /* 0x000fe400078e9669 */
[----:B------:R-:W-:-:S04]  /*7770*/  FMNMX.FTZ R2, R130, R6, !PT ;  /* 0x0000000682027209 */ /* 0x000fc80007810000 */
[----:B------:R-:W-:Y:S01]  /*7780*/  FMNMX.FTZ R5, R128, R2, !PT ;  /* 0x0000000280057209 */ /* 0x000fe20007810000 */
[----:B------:R-:W-:-:S04]  /*7790*/  IMAD.WIDE.U32 R2, R3, -0x326172a9, RZ ;  /* 0xcd9e8d5703027825 */ /* 0x000fc800078e00ff */
[----:B------:R-:W-:Y:S01]  /*77a0*/  IMAD.WIDE.U32 R6, R7, -0x326172a9, RZ ;  /* 0xcd9e8d5707067825 */ /* 0x000fe200078e00ff */
[----:B------:R-:W-:-:S04]  /*77b0*/  FMNMX.FTZ R5, R160, R5, !PT ;  /* 0x00000005a0057209 */ /* 0x000fc80007810000 */
[----:B------:R-:W-:Y:S02]  /*77c0*/  LOP3.LUT R8, R7, R2, R107, 0x96, !PT ;  /* 0x0000000207087212 */ /* 0x000fe400078e966b */
[----:B------:R-:W-:Y:S02]  /*77d0*/  FMNMX.FTZ R2, R145, R5, !PT ;  /* 0x0000000591027209 */ /* 0x000fe40007810000 */
[----:B------:R-:W-:Y:S02]  /*77e0*/  LOP3.LUT R3, R3, R32, R106, 0x96, !PT ;  /* 0x0000002003037212 */ /* 0x000fe400078e966a */
[----:B-1----:R-:W-:Y:S02]  /*77f0*/  FMNMX.FTZ R7, R0, R9, !PT ;  /* 0x0000000900077209 */ /* 0x002fe40007810000 */
[----:B------:R-:W-:Y:S01]  /*7800*/  FMNMX.FTZ R0, R142, R2, !PT ;  /* 0x000000028e007209 */ /* 0x000fe20007810000 */
[----:B------:R-:W-:-:S03]  /*7810*/  IMAD.WIDE.U32 R2, R3, -0x2daee0ad, RZ ;  /* 0xd2511f5303027825 */ /* 0x000fc600078e00ff */
[----:B------:R-:W-:Y:S01]  /*7820*/  FMNMX.FTZ R0, R140, R0, !PT ;  /* 0x000000008c007209 */ /* 0x000fe20007810000 */
[----:B------:R-:W-:Y:S01]  /*7830*/  IMAD.WIDE.U32 R8, R8, -0x2daee0ad, RZ ;  /* 0xd2511f5308087825 */ /* 0x000fe200078e00ff */
[----:B------:R-:W-:Y:S02]  /*7840*/  LOP3.LUT R3, R3, R4, R132, 0x96, !PT ;  /* 0x0000000403037212 */ /* 0x000fe400078e9684 */
[----:B------:R-:W-:Y:S01]  /*7850*/  FMNMX.FTZ R0, R174, R0, !PT ;  /* 0x00000000ae007209 */ /* 0x000fe20007810000 */
[----:B------:R-:W1:Y:S03]  /*7860*/  SHFL.BFLY PT, R12, R7, 0x1, 0x1f ;  /* 0x0c201f00070c7f89 */ /* 0x000e6600000e0000 */
[----:B------:R-:W-:Y:S01]  /*7870*/  FMNMX.FTZ R0, R175, R0, !PT ;  /* 0x00000000af007209 */ /* 0x000fe20007810000 */
[----:B------:R-:W-:Y:S01]  /*7880*/  IMAD.WIDE.U32 R4, R3, -0x326172a9, RZ ;  /* 0xcd9e8d5703047825 */ /* 0x000fe200078e00ff */
[----:B------:R-:W-:-:S02]  /*7890*/  LOP3.LUT R2, R9, R2, R152, 0x96, !PT ;  /* 0x0000000209027212 */ /* 0x000fc400078e9698 */
[----:B------:R-:W-:Y:S02]  /*78a0*/  FMNMX.FTZ R9, R252, R0, !PT ;  /* 0x00000000fc097209 */ /* 0x000fe40007810000 */
[----:B------:R-:W-:Y:S02]  /*78b0*/  LOP3.LUT R0, R5, R6, R187, 0x96, !PT ;  /* 0x0000000605007212 */ /* 0x000fe400078e96bb */
[----:B------:R-:W-:-:S05]  /*78c0*/  FMNMX.FTZ R5, R164, R9, !PT ;  /* 0x00000009a4057209 */ /* 0x000fca0007810000 */
[----:B------:R-:W2:Y:S01]  /*78d0*/  SHFL.BFLY PT, R11, R5, 0x2, 0x1f ;  /* 0x0c401f00050b7f89 */ /* 0x000ea200000e0000 */
[----:B------:R-:W-:-:S05]  /*78e0*/  IMAD.WIDE.U32 R2, R2, -0x326172a9, RZ ;  /* 0xcd9e8d5702027825 */ /* 0x000fca00078e00ff */
[----:B------:R-:W-:Y:S02]  /*78f0*/  LOP3.LUT R4, R3, R4, R80, 0x96, !PT ;  /* 0x0000000403047212 */ /* 0x000fe400078e9650 */
[C---:B------:R-:W-:Y:S02]  /*7900*/  LOP3.LUT R6, R2.reuse, 0xffff, RZ, 0xc0, !PT ;  /* 0x0000ffff02067812 */ /* 0x040fe400078ec0ff */
[----:B------:R-:W-:Y:S02]  /*7910*/  LOP3.LUT R10, R2, 0xff, RZ, 0xc0, !PT ;  /* 0x000000ff020a7812 */ /* 0x000fe400078ec0ff */
[--C-:B------:R-:W-:Y:S02]  /*7920*/  SHF.R.U32.HI R15, RZ, 0x10, R2.reuse ;  /* 0x00000010ff0f7819 */ /* 0x100fe40000011602 */
[----:B------:R-:W-:Y:S01]  /*7930*/  SHF.R.U32.HI R14, RZ, 0x18, R2 ;  /* 0x00000018ff0e7819 */ /* 0x000fe20000011602 */
[----:B------:R-:W-:-:S04]  /*7940*/  IMAD.WIDE.U32 R2, R0, -0x2daee0ad, RZ ;  /* 0xd2511f5300027825 */ /* 0x000fc800078e00ff */
[----:B------:R-:W-:Y:S01]  /*7950*/  IMAD.MOV.U32 R50, RZ, RZ, R104 ;  /* 0x000000ffff327224 */ /* 0x000fe200078e0068 */
[----:B-1----:R-:W-:Y:S02]  /*7960*/  FMNMX.FTZ R104, R7, R12, !PT ;  /* 0x0000000c07687209 */ /* 0x002fe40007810000 */
[----:B------:R-:W-:Y:S02]  /*7970*/  LOP3.LUT R0, R3, R8, R100, 0x96, !PT ;  /* 0x0000000803007212 */ /* 0x000fe400078e9664 */
[C---:B------:R-:W-:Y:S02]  /*7980*/  LOP3.LUT R7, R2.reuse, 0xffff, RZ, 0xc0, !PT ;  /* 0x0000ffff02077812 */ /* 0x040fe400078ec0ff */
[----:B------:R-:W-:Y:S02]  /*7990*/  LOP3.LUT R12, R2, 0xff, RZ, 0xc0, !PT ;  /* 0x000000ff020c7812 */ /* 0x000fe400078ec0ff */
[--C-:B------:R-:W-:Y:S02]  /*79a0*/  SHF.R.U32.HI R9, RZ, 0x10, R2.reuse ;  /* 0x00000010ff097819 */ /* 0x100fe40000011602 */
[----:B------:R-:W-:Y:S01]  /*79b0*/  SHF.R.U32.HI R8, RZ, 0x18, R2 ;  /* 0x00000018ff087819 */ /* 0x000fe20000011602 */
[C---:B------:R-:W-:Y:S01]  /*79c0*/  FMUL.FTZ R2, R104.reuse, UR22 ;  /* 0x0000001668027c20 */ /* 0x040fe20008410000 */
[----:B------:R-:W-:-:S02]  /*79d0*/  FSETP.NEU.FTZ.AND P1, PT, R104, -INF , PT ;  /* 0xff8000006800780b */ /* 0x000fc40003f3d000 */
[----:B------:R-:W-:Y:S02]  /*79e0*/  SHF.R.U32.HI R6, RZ, 0x8, R6 ;  /* 0x00000008ff067819 */ /* 0x000fe40000011606 */
[----:B------:R-:W-:Y:S02]  /*79f0*/  FSEL R13, R2, RZ, P1 ;  /* 0x000000ff020d7208 */ /* 0x000fe40000800000 */
[----:B--2---:R-:W-:Y:S02]  /*7a00*/  FMNMX.FTZ R2, R5, R11, !PT ;  /* 0x0000000b05027209 */ /* 0x004fe40007810000 */
[----:B------:R-:W-:-:S03]  /*7a10*/  PRMT R16, R10, 0x5410, R6 ;  /* 0x000054100a107816 */ /* 0x000fc60000000006 */
[----:B------:R-:W1:Y:S01]  /*7a20*/  SHFL.BFLY PT, R10, R2, 0x1, 0x1f ;  /* 0x0c201f00020a7f89 */ /* 0x000e6200000e0000 */
[----:B------:R-:W-:Y:S01]  /*7a30*/  FFMA.FTZ R5, R146, UR22, -R13 ;  /* 0x0000001692057c23 */ /* 0x000fe2000801080d */
[----:B------:R-:W-:-:S03]  /*7a40*/  LOP3.LUT R3, R15, 0xff, RZ, 0xc0, !PT ;  /* 0x000000ff0f037812 */ /* 0x000fc600078ec0ff */
[----:B------:R2:W-:Y:S01]  /*7a50*/  MUFU.EX2 R30, R5 ;  /* 0x00000005001e7308 */ /* 0x0005e20000000800 */
[----:B------:R-:W-:Y:S02]  /*7a60*/  PRMT R11, R3, 0x5410, R14 ;  /* 0x00005410030b7816 */ /* 0x000fe4000000000e */
[----:B------:R-:W-:Y:S01]  /*7a70*/  LOP3.LUT R3, R9, 0xff, RZ, 0xc0, !PT ;  /* 0x000000ff09037812 */ /* 0x000fe200078ec0ff */
[----:B------:R-:W-:-:S03]  /*7a80*/  FFMA.FTZ R6, R147, UR22, -R13 ;  /* 0x0000001693067c23 */ /* 0x000fc6000801080d */
[----:B------:R-:W-:Y:S02]  /*7a90*/  PRMT R15, R3, 0x5410, R8 ;  /* 0x00005410030f7816 */ /* 0x000fe40000000008 */
[----:B------:R-:W-:Y:S02]  /*7aa0*/  LOP3.LUT R3, R4, 0xffff, RZ, 0xc0, !PT ;  /* 0x0000ffff04037812 */ /* 0x000fe400078ec0ff */
[----:B--2---:R-:W-:-:S04]  /*7ab0*/  SHF.R.U32.HI R5, RZ, 0x8, R7 ;  /* 0x00000008ff057819 */ /* 0x004fc80000011607 */
[----:B------:R-:W-:Y:S01]  /*7ac0*/  PRMT R9, R12, 0x5410, R5 ;  /* 0x000054100c097816 */ /* 0x000fe20000000005 */
[--C-:B------:R-:W-:Y:S01]  /*7ad0*/  FFMA.FTZ R5, R144, UR22, -R13.reuse ;  /* 0x0000001690057c23 */ /* 0x100fe2000801080d */
[----:B------:R2:W-:Y:S08]  /*7ae0*/  MUFU.EX2 R225, R6 ;  /* 0x0000000600e17308 */ /* 0x0005f00000000800 */
[----:B------:R3:W-:Y:S01]  /*7af0*/  MUFU.EX2 R213, R5 ;  /* 0x0000000500d57308 */ /* 0x0007e20000000800 */
[--C-:B--2---:R-:W-:Y:S01]  /*7b00*/  FFMA.FTZ R6, R103, UR22, -R13.reuse ;  /* 0x0000001667067c23 */ /* 0x104fe2000801080d */
[----:B-1----:R-:W-:Y:S01]  /*7b10*/  FMNMX.FTZ R103, R2, R10, !PT ;  /* 0x0000000a02677209 */ /* 0x002fe20007810000 */
[----:B------:R-:W-:Y:S01]  /*7b20*/  FFMA.FTZ R2, R136, UR22, -R13 ;  /* 0x0000001688027c23 */ /* 0x000fe2000801080d */
[----:B---3--:R-:W-:-:S02]  /*7b30*/  SHF.R.U32.HI R5, RZ, 0x8, R3 ;  /* 0x00000008ff057819 */ /* 0x008fc40000011603 */
[----:B------:R-:W-:-:S04]  /*7b40*/  LOP3.LUT R3, R4, 0xff, RZ, 0xc0, !PT ;  /* 0x000000ff04037812 */ /* 0x000fc800078ec0ff */
[----:B------:R-:W-:Y:S02]  /*7b50*/  PRMT R7, R3, 0x5410, R5 ;  /* 0x0000541003077816 */ /* 0x000fe40000000005 */
[--C-:B------:R-:W-:Y:S01]  /*7b60*/  SHF.R.U32.HI R5, RZ, 0x10, R4.reuse ;  /* 0x00000010ff057819 */ /* 0x100fe20000011604 */
[----:B------:R1:W-:Y:S01]  /*7b70*/  MUFU.EX2 R49, R2 ;  /* 0x0000000200317308 */ /* 0x0003e20000000800 */
[----:B------:R-:W-:Y:S02]  /*7b80*/  SHF.R.U32.HI R3, RZ, 0x18, R4 ;  /* 0x00000018ff037819 */ /* 0x000fe40000011604 */
[----:B------:R-:W-:Y:S01]  /*7b90*/  FSETP.NEU.FTZ.AND P1, PT, R103, -INF , PT ;  /* 0xff8000006700780b */ /* 0x000fe20003f3d000 */
[----:B------:R-:W-:Y:S01]  /*7ba0*/  FFMA.FTZ R4, R133, UR22, -R13 ;  /* 0x0000001685047c23 */ /* 0x000fe2000801080d */
[----:B-1----:R-:W-:-:S04]  /*7bb0*/  LOP3.LUT R2, R5, 0xff, RZ, 0xc0, !PT ;  /* 0x000000ff05027812 */ /* 0x002fc800078ec0ff */
[----:B------:R-:W-:Y:S01]  /*7bc0*/  PRMT R5, R2, 0x5410, R3 ;  /* 0x0000541002057816 */ /* 0x000fe20000000003 */
[----:B------:R-:W-:Y:S01]  /*7bd0*/  FFMA.FTZ R3, R131, UR22, -R13 ;  /* 0x0000001683037c23 */ /* 0x000fe2000801080d */
[----:B------:R-:W-:-:S03]  /*7be0*/  FMUL.FTZ R2, R103, UR22 ;  /* 0x0000001667027c20 */ /* 0x000fc60008410000 */
[----:B------:R1:W-:Y:S02]  /*7bf0*/  MUFU.EX2 R144, R3 ;  /* 0x0000000300907308 */ /* 0x0003e40000000800 */
[----:B------:R-:W-:Y:S02]  /*7c00*/  FSEL R12, R2, RZ, P1 ;  /* 0x000000ff020c7208 */ /* 0x000fe40000800000 */
[----:B------:R-:W-:-:S04]  /*7c10*/  LOP3.LUT R2, R0, 0xffff, RZ, 0xc0, !PT ;  /* 0x0000ffff00027812 */ /* 0x000fc800078ec0ff */
[----:B------:R2:W-:Y:S01]  /*7c20*/  MUFU.EX2 R222, R4 ;  /* 0x0000000400de7308 */ /* 0x0005e20000000800 */
[----:B-1----:R-:W-:-:S07]  /*7c30*/  FFMA.FTZ R3, R129, UR22, -R13 ;  /* 0x0000001681037c23 */ /* 0x002fce000801080d */
[----:B------:R1:W-:Y:S01]  /*7c40*/  MUFU.EX2 R17, R3 ;  /* 0x0000000300117308 */ /* 0x0003e20000000800 */
[----:B--2---:R-:W-:-:S07]  /*7c50*/  FFMA.FTZ R4, R139, UR22, -R12 ;  /* 0x000000168b047c23 */ /* 0x004fce000801080c */
[----:B------:R-:W2:Y:S01]  /*7c60*/  MUFU.EX2 R224, R6 ;  /* 0x0000000600e07308 */ /* 0x000ea20000000800 */
[----:B-1----:R-:W-:Y:S02]  /*7c70*/  SHF.R.U32.HI R3, RZ, 0x8, R2 ;  /* 0x00000008ff037819 */ /* 0x002fe40000011602 */
[----:B------:R-:W-:-:S05]  /*7c80*/  LOP3.LUT R2, R0, 0xff, RZ, 0xc0, !PT ;  /* 0x000000ff00027812 */ /* 0x000fca00078ec0ff */
[----:B------:R1:W-:Y:S02]  /*7c90*/  MUFU.EX2 R226, R4 ;  /* 0x0000000400e27308 */ /* 0x0003e40000000800 */
[----:B-1----:R-:W-:Y:S01]  /*7ca0*/  PRMT R4, R2, 0x5410, R3 ;  /* 0x0000541002047816 */ /* 0x002fe20000000003 */
[----:B------:R-:W-:Y:S01]  /*7cb0*/  FFMA.FTZ R2, R138, UR22, -R12 ;  /* 0x000000168a027c23 */ /* 0x000fe2000801080c */
[----:B------:R-:W-:-:S04]  /*7cc0*/  SHF.R.U32.HI R3, RZ, 0x10, R0 ;  /* 0x00000010ff037819 */ /* 0x000fc80000011600 */
[----:B------:R1:W3:Y:S02]  /*7cd0*/  MUFU.EX2 R48, R2 ;  /* 0x0000000200307308 */ /* 0x0002e40000000800 */
[----:B-1----:R-:W-:Y:S02]  /*7ce0*/  SHF.R.U32.HI R2, RZ, 0x18, R0 ;  /* 0x00000018ff027819 */ /* 0x002fe40000011600 */
[----:B------:R-:W-:Y:S01]  /*7cf0*/  LOP3.LUT R0, R3, 0xff, RZ, 0xc0, !PT ;  /* 0x000000ff03007812 */ /* 0x000fe200078ec0ff */
[----:B------:R-:W-:-:S03]  /*7d00*/  FFMA.FTZ R3, R149, UR22, -R12 ;  /* 0x0000001695037c23 */ /* 0x000fc6000801080c */
[----:B------:R-:W-:Y:S02]  /*7d10*/  PRMT R14, R0, 0x5410, R2 ;  /* 0x00005410000e7816 */ /* 0x000fe40000000002 */
[--C-:B------:R-:W-:Y:S02]  /*7d20*/  HSET2.LE.AND R0, R16, R231.reuse, PT ;  /* 0x000000e710007233 */ /* 0x100fe40003803000 */
[----:B--2---:R-:W-:Y:S01]  /*7d30*/  F2FP.BF16.F32.PACK_AB R2, R224, R213 ;  /* 0x000000d5e002723e */ /* 0x004fe200000010ff */
[----:B------:R1:W-:Y:S03]  /*7d40*/  MUFU.EX2 R219, R3 ;  /* 0x0000000300db7308 */ /* 0x0003e60000000800 */
[----:B------:R-:W-:Y:S02]  /*7d50*/  LOP3.LUT R10, R0, R2, RZ, 0xc0, !PT ;  /* 0x00000002000a7212 */ /* 0x000fe400078ec0ff */
[----:B------:R-:W-:-:S02]  /*7d60*/  HSET2.LE.AND R0, R11, R231, PT ;  /* 0x000000e70b007233 */ /* 0x000fc40003803000 */
[----:B---3--:R-:W-:Y:S01]  /*7d70*/  F2FP.BF16.F32.PACK_AB R2, R48, R226 ;  /* 0x000000e23002723e */ /* 0x008fe200000010ff */
[----:B-1----:R-:W-:-:S03]  /*7d80*/  FFMA.FTZ R3, R148, UR22, -R12 ;  /* 0x0000001694037c23 */ /* 0x002fc6000801080c */
[----:B------:R-:W-:Y:S01]  /*7d90*/  LOP3.LUT R11, R0, R2, RZ, 0xc0, !PT ;  /* 0x00000002000b7212 */ /* 0x000fe200078ec0ff */
[----:B------:R1:W2:Y:S01]  /*7da0*/  MUFU.EX2 R220, R3 ;  /* 0x0000000300dc7308 */ /* 0x0002a20000000800 */
[----:B------:R-:W-:Y:S02]  /*7db0*/  HSET2.LE.AND R0, R9, R231, PT ;  /* 0x000000e709007233 */ /* 0x000fe40003803000 */
[----:B------:R-:W-:-:S04]  /*7dc0*/  F2FP.BF16.F32.PACK_AB R2, R17, R144 ;  /* 0x000000901102723e */ /* 0x000fc800000010ff */
        /* <DEDUP_REMOVED lines=8> */
[----:B------:R1:W3:Y:S01]  /*7e50*/  MUFU.EX2 R20, R3 ;  /* 0x0000000300147308 */ /* 0x0002e20000000800 */
[----:B--2---:R-:W-:-:S04]  /*7e60*/  F2FP.BF16.F32.PACK_AB R2, R220, R219 ;  /* 0x000000dbdc02723e */ /* 0x004fc800000010ff */
[----:B------:R-:W-:Y:S01]  /*7e70*/  LOP3.LUT R9, R0, R2, RZ, 0xc0, !PT ;  /* 0x0000000200097212 */ /* 0x000fe200078ec0ff */
[----:B-1----:R-:W-:-:S04]  /*7e80*/  FFMA.FTZ R3, R137, UR22, -R12 ;  /* 0x0000001689037c23 */ /* 0x002fc8000801080c */
[----:B------:R1:W-:Y:S01]  /*7e90*/  MUFU.EX2 R56, R3 ;  /* 0x0000000300387308 */ /* 0x0003e20000000800 */
[----:B------:R-:W-:Y:S02]  /*7ea0*/  HSET2.LE.AND R0, R15, R231, PT ;  /* 0x000000e70f007233 */ /* 0x000fe40003803000 */
[----:B---3--:R-:W-:Y:S01]  /*7eb0*/  F2FP.BF16.F32.PACK_AB R2, R20, R146 ;  /* 0x000000921402723e */ /* 0x008fe200000010ff */
[----:B-1----:R-:W-:Y:S01]  /*7ec0*/  FFMA.FTZ R3, R134, UR22, -R12 ;  /* 0x0000001686037c23 */ /* 0x002fe2000801080c */
[----:B------:R-:W-:-:S03]  /*7ed0*/  IMAD.MOV.U32 R134, RZ, RZ, R17 ;  /* 0x000000ffff867224 */ /* 0x000fc600078e0011 */
[----:B------:R-:W1:Y:S01]  /*7ee0*/  MUFU.EX2 R221, R3 ;  /* 0x0000000300dd7308 */ /* 0x000e620000000800 */
[----:B------:R-:W-:Y:S01]  /*7ef0*/  HMMA.16816.F32.BF16 R16, R8, R108, RZ ;  /* 0x0000006c0810723c */ /* 0x000fe200000418ff */
[----:B------:R-:W-:Y:S02]  /*7f00*/  LOP3.LUT R7, R0, R2, RZ, 0xc0, !PT ;  /* 0x0000000200077212 */ /* 0x000fe400078ec0ff */
[----:B------:R-:W-:Y:S02]  /*7f10*/  HSET2.LE.AND R0, R4, R231, PT ;  /* 0x000000e704007233 */ /* 0x000fe40003803000 */
[----:B------:R-:W-:-:S04]  /*7f20*/  F2FP.BF16.F32.PACK_AB R2, R222, R49 ;  /* 0x00000031de02723e */ /* 0x000fc800000010ff */
[----:B------:R-:W-:Y:S02]  /*7f30*/  LOP3.LUT R4, R0, R2, RZ, 0xc0, !PT ;  /* 0x0000000200047212 */ /* 0x000fe400078ec0ff */
[----:B------:R-:W-:Y:S02]  /*7f40*/  HSET2.LE.AND R0, R14, R231, PT ;  /* 0x000000e70e007233 */ /* 0x000fe40003803000 */
[----:B-1----:R-:W-:-:S04]  /*7f50*/  F2FP.BF16.F32.PACK_AB R2, R221, R56 ;  /* 0x00000038dd02723e */ /* 0x002fc800000010ff */
[----:B------:R-:W-:Y:S01]  /*7f60*/  LOP3.LUT R5, R0, R2, RZ, 0xc0, !PT ;  /* 0x0000000200057212 */ /* 0x000fe200078ec0ff */
[----:B------:R-:W-:Y:S01]  /*7f70*/  IMAD.MOV.U32 R109, RZ, RZ, R20 ;  /* 0x000000ffff6d7224 */ /* 0x000fe200078e0014 */
[----:B------:R-:W-:Y:S06]  /*7f80*/  HMMA.16816.F32.BF16 R24, R8, R88, RZ ;  /* 0x000000580818723c */ /* 0x000fec00000418ff */
[----:B------:R-:W-:Y:S01]  /*7f90*/  HMMA.16816.F32.BF16 R128, R4, R68, R16 ;  /* 0x000000440480723c */ /* 0x000fe20000041810 */
[----:B------:R-:W-:-:S05]  /*7fa0*/  UIADD3 UR6, UR6, 0x1, URZ ;  /* 0x0000000106067890 */ /* 0x000fca000fffe03f */
[C---:B------:R-:W-:Y:S06]  /*7fb0*/  HMMA.16816.F32.BF16 R20, R8.reuse, R96, RZ ;  /* 0x000000600814723c */ /* 0x040fec00000418ff */
[----:B------:R-:W-:Y:S01]  /*7fc0*/  HMMA.16816.F32.BF16 R16, R8, R92, RZ ;  /* 0x0000005c0810723c */ /* 0x000fe200000418ff */
[----:B------:R-:W-:-:S05]  /*7fd0*/  LOP3.LUT R2, R83, UR6, R233, 0x96, !PT ;  /* 0x0000000653027c12 */ /* 0x000fca000f8e96e9 */
[----:B------:R-:W-:Y:S01]  /*7fe0*/  IMAD.WIDE.U32 R2, R2, -0x326172a9, RZ ;  /* 0xcd9e8d5702027825 */ /* 0x000fe200078e00ff */
[----:B------:R-:W-:Y:S03]  /*7ff0*/  HMMA.16816.F32.BF16 R52, R8, R114, RZ ;  /* 0x000000720834723c */ /* 0x000fe600000418ff */
[----:B------:R-:W-:Y:S01]  /*8000*/  IMAD.MOV.U32 R108, RZ, RZ, R167 ;  /* 0x000000ffff6c7224 */ /* 0x000fe200078e00a7 */
[----:B------:R-:W-:Y:S01]  /*8010*/  LOP3.LUT R0, R3, R28, R67, 0x96, !PT ;  /* 0x0000001c03007212 */ /* 0x000fe200078e9643 */
[----:B------:R-:W-:Y:S01]  /*8020*/  IMAD.MOV.U32 R136, RZ, RZ, R166 ;  /* 0x000000ffff887224 */ /* 0x000fe200078e00a6 */
[----:B------:R-:W-:Y:S01]  /*8030*/  LOP3.LUT R15, R33, R2, R65, 0x96, !PT ;  /* 0x00000002210f7212 */ /* 0x000fe200078e9641 */
[----:B------:R-:W-:Y:S01]  /*8040*/  IMAD.MOV.U32 R139, RZ, RZ, R165 ;  /* 0x000000ffff8b7224 */ /* 0x000fe200078e00a5 */
[----:B------:R-:W-:Y:S01]  /*8050*/  LOP3.LUT R3, R3, R64, R67, 0x96, !PT ;  /* 0x0000004003037212 */ /* 0x000fe200078e9643 */
[----:B------:R-:W-:Y:S01]  /*8060*/  IMAD.MOV.U32 R68, RZ, RZ, R164 ;  /* 0x000000ffff447224 */ /* 0x000fe200078e00a4 */
[----:B------:R-:W-:Y:S01]  /*8070*/  LOP3.LUT R14, R39, R2, R65, 0x96, !PT ;  /* 0x00000002270e7212 */ /* 0x000fe200078e9641 */
        /* <DEDUP_REMOVED lines=10> */
[----:B------:R-:W-:-:S05]  /*8120*/  IMAD.WIDE.U32 R2, R3, -0x2daee0ad, RZ ;  /* 0xd2511f5303027825 */ /* 0x000fca00078e00ff */
[C---:B------:R-:W-:Y:S06]  /*8130*/  HMMA.16816.F32.BF16 R16, R8.reuse, R112, RZ ;  /* 0x000000700810723c */ /* 0x040fec00000418ff */
[C---:B------:R-:W-:Y:S06]  /*8140*/  HMMA.16816.F32.BF16 R20, R8.reuse, R116, RZ ;  /* 0x000000740814723c */ /* 0x040fec00000418ff */
[C---:B------:R-:W-:Y:S06]  /*8150*/  HMMA.16816.F32.BF16 R24, R8.reuse, R110, RZ ;  /* 0x0000006e0818723c */ /* 0x040fec00000418ff */
[C---:B------:R-:W-:Y:S06]  /*8160*/  HMMA.16816.F32.BF16 R28, R8.reuse, R98, RZ ;  /* 0x00000062081c723c */ /* 0x040fec00000418ff */
[C---:B------:R-:W-:Y:S06]  /*8170*/  HMMA.16816.F32.BF16 R40, R8.reuse, R94, RZ ;  /* 0x0000005e0828723c */ /* 0x040fec00000418ff */
[C---:B------:R-:W-:Y:S06]  /*8180*/  HMMA.16816.F32.BF16 R44, R8.reuse, R90, RZ ;  /* 0x0000005a082c723c */ /* 0x040fec00000418ff */
[----:B------:R-:W-:Y:S07]  /*8190*/  HMMA.16816.F32.BF16 R56, R8, R118, RZ ;  /* 0x000000760838723c */ /* 0x000fee00000418ff */
[----:B------:R-:W-:-:S04]  /*81a0*/  IMAD.WIDE.U32 R10, R15, -0x2daee0ad, RZ ;  /* 0xd2511f530f0a7825 */ /* 0x000fc800078e00ff */
[----:B------:R-:W-:-:S04]  /*81b0*/  IMAD.WIDE.U32 R14, R14, -0x2daee0ad, RZ ;  /* 0xd2511f530e0e7825 */ /* 0x000fc800078e00ff */
[----:B------:R-:W-:Y:S01]  /*81c0*/  IMAD.WIDE.U32 R8, R0, -0x2daee0ad, RZ ;  /* 0xd2511f5300087825 */ /* 0x000fe200078e00ff */
[----:B------:R-:W-:-:S03]  /*81d0*/  LOP3.LUT R0, R15, R2, R105, 0x96, !PT ;  /* 0x000000020f007212 */ /* 0x000fc600078e9669 */
[----:B------:R-:W-:Y:S01]  /*81e0*/  IMAD.MOV.U32 R115, RZ, RZ, R49 ;  /* 0x000000ffff737224 */ /* 0x000fe200078e0031 */
[----:B------:R-:W-:Y:S01]  /*81f0*/  LOP3.LUT R9, R9, R34, R81, 0x96, !PT ;  /* 0x0000002209097212 */ /* 0x000fe200078e9651 */
[----:B------:R-:W-:Y:S01]  /*8200*/  IMAD.MOV.U32 R83, RZ, RZ, R48 ;  /* 0x000000ffff537224 */ /* 0x000fe200078e0030 */
[----:B------:R-:W-:Y:S01]  /*8210*/  LOP3.LUT R11, R11, R8, R105, 0x96, !PT ;  /* 0x000000080b0b7212 */ /* 0x000fe200078e9669 */
[----:B------:R-:W-:-:S04]  /*8220*/  IMAD.WIDE.U32 R48, R0, -0x326172a9, RZ ;  /* 0xcd9e8d5700307825 */ /* 0x000fc800078e00ff */
[----:B------:R-:W-:Y:S01]  /*8230*/  FFMA.FTZ R0, R158, UR22, -R13 ;  /* 0x000000169e007c23 */ /* 0x000fe2000801080d */
[----:B------:R-:W-:Y:S01]  /*8240*/  LOP3.LUT R3, R3, R66, R81, 0x96, !PT ;  /* 0x0000004203037212 */ /* 0x000fe200078e9651 */
[----:B------:R-:W-:Y:S02]  /*8250*/  IMAD.MOV.U32 R88, RZ, RZ, R147 ;  /* 0x000000ffff587224 */ /* 0x000fe400078e0093 */
[----:B------:R-:W-:Y:S02]  /*8260*/  IMAD.MOV.U32 R89, RZ, RZ, R146 ;  /* 0x000000ffff597224 */ /* 0x000fe400078e0092 */
[----:B------:R-:W-:Y:S02]  /*8270*/  IMAD.MOV.U32 R147, RZ, RZ, R50 ;  /* 0x000000ffff937224 */ /* 0x000fe400078e0032 */
[----:B------:R-:W-:Y:S02]  /*8280*/  IMAD.MOV.U32 R146, RZ, RZ, R51 ;  /* 0x000000ffff927224 */ /* 0x000fe400078e0033 */
[----:B------:R-:W-:-:S02]  /*8290*/  IMAD.MOV.U32 R82, RZ, RZ, R223 ;  /* 0x000000ffff527224 */ /* 0x000fc400078e00df */
[----:B------:R-:W-:Y:S01]  /*82a0*/  IMAD.WIDE.U32 R8, R9, -0x326172a9, RZ ;  /* 0xcd9e8d5709087825 */ /* 0x000fe200078e00ff */
[----:B------:R1:W-:Y:S03]  /*82b0*/  MUFU.EX2 R223, R0 ;  /* 0x0000000000df7308 */ /* 0x0003e60000000800 */
[----:B------:R-:W-:Y:S01]  /*82c0*/  IMAD.WIDE.U32 R50, R11, -0x326172a9, RZ ;  /* 0xcd9e8d570b327825 */ /* 0x000fe200078e00ff */
[----:B------:R-:W-:-:S03]  /*82d0*/  LOP3.LUT R9, R9, R32, R106, 0x96, !PT ;  /* 0x0000002009097212 */ /* 0x000fc600078e966a */
[----:B------:R-:W-:Y:S01]  /*82e0*/  IMAD.MOV.U32 R117, RZ, RZ, R231 ;  /* 0x000000ffff757224 */ /* 0x000fe200078e00e7 */
[----:B------:R-:W-:Y:S01]  /*82f0*/  LOP3.LUT R8, R51, R8, R107, 0x96, !PT ;  /* 0x0000000833087212 */ /* 0x000fe200078e966b */
[----:B------:R-:W-:-:S04]  /*8300*/  IMAD.WIDE.U32 R2, R3, -0x326172a9, RZ ;  /* 0xcd9e8d5703027825 */ /* 0x000fc800078e00ff */
[----:B------:R-:W-:Y:S02]  /*8310*/  IMAD.MOV.U32 R119, RZ, RZ, R139 ;  /* 0x000000ffff777224 */ /* 0x000fe400078e008b */
[----:B-1----:R-:W-:Y:S01]  /*8320*/  FFMA.FTZ R0, R156, UR22, -R13 ;  /* 0x000000169c007c23 */ /* 0x002fe2000801080d */
[----:B------:R-:W-:Y:S02]  /*8330*/  IMAD.MOV.U32 R118, RZ, RZ, R136 ;  /* 0x000000ffff767224 */ /* 0x000fe400078e0088 */
[----:B------:R-:W-:Y:S01]  /*8340*/  IMAD.MOV.U32 R112, RZ, RZ, R61 ;  /* 0x000000ffff707224 */ /* 0x000fe200078e003d */
[----:B------:R1:W-:Y:S01]  /*8350*/  MUFU.EX2 R231, R0 ;  /* 0x0000000000e77308 */ /* 0x0003e20000000800 */
[----:B------:R-:W-:Y:S01]  /*8360*/  HMMA.16816.F32.BF16 R136, R4, R120, R16 ;  /* 0x000000780488723c */ /* 0x000fe20000041810 */
[----:B------:R-:W-:Y:S01]  /*8370*/  IMAD.MOV.U32 R113, RZ, RZ, R60 ;  /* 0x000000ffff717224 */ /* 0x000fe200078e003c */
[----:B------:R-:W-:Y:S01]  /*8380*/  LOP3.LUT R15, R49, R2, R107, 0x96, !PT ;  /* 0x00000002310f7212 */ /* 0x000fe200078e966b */
[----:B------:R-:W-:Y:S01]  /*8390*/  IMAD.MOV.U32 R116, RZ, RZ, R227 ;  /* 0x000000ffff747224 */ /* 0x000fe200078e00e3 */
[----:B------:R2:W-:Y:S01]  /*83a0*/  STL [R1+0x30], R152 ;  /* 0x0000309801007387 */ /* 0x0005e20000100800 */
[----:B------:R-:W-:-:S02]  /*83b0*/  IMAD.WIDE.U32 R60, R8, -0x2daee0ad, RZ ;  /* 0xd2511f53083c7825 */ /* 0x000fc400078e00ff */
[----:B------:R-:W-:Y:S02]  /*83c0*/  LOP3.LUT R16, R3, R38, R106, 0x96, !PT ;  /* 0x0000002603107212 */ /* 0x000fe400078e966a */
[----:B------:R-:W-:Y:S02]  /*83d0*/  IMAD.MOV.U32 R110, RZ, RZ, R108 ;  /* 0x000000ffff6e7224 */ /* 0x000fe400078e006c */
[----:B------:R-:W-:Y:S02]  /*83e0*/  IMAD.MOV.U32 R72, RZ, RZ, R134 ;  /* 0x000000ffff487224 */ /* 0x000fe400078e0086 */
[----:B------:R-:W-:Y:S02]  /*83f0*/  IMAD.MOV.U32 R73, RZ, RZ, R133 ;  /* 0x000000ffff497224 */ /* 0x000fe400078e0085 */
[----:B------:R-:W-:Y:S02]  /*8400*/  IMAD.MOV.U32 R90, RZ, RZ, R68 ;  /* 0x000000ffff5a7224 */ /* 0x000fe400078e0044 */
[----:B-1----:R-:W-:Y:S01]  /*8410*/  FFMA.FTZ R0, R141, UR22, -R13 ;  /* 0x000000168d007c23 */ /* 0x002fe2000801080d */
[----:B------:R-:W-:-:S02]  /*8420*/  IMAD.MOV.U32 R18, RZ, RZ, R152 ;  /* 0x000000ffff127224 */ /* 0x000fc400078e0098 */
        /* <DEDUP_REMOVED lines=8> */
[C---:B------:R-:W-:Y:S01]  /*84b0*/  HMMA.16816.F32.BF16 R96, R4.reuse, R70, R24 ;  /* 0x000000460460723c */ /* 0x040fe20000041818 */
[----:B------:R-:W-:Y:S01]  /*84c0*/  IMAD.MOV.U32 R134, RZ, RZ, R154 ;  /* 0x000000ffff867224 */ /* 0x000fe200078e009a */
[----:B------:R-:W-:Y:S01]  /*84d0*/  LOP3.LUT R2, R61, R2, R18, 0x96, !PT ;  /* 0x000000023d027212 */ /* 0x000fe200078e9612 */
[----:B------:R-:W-:Y:S01]  /*84e0*/  IMAD.MOV.U32 R133, RZ, RZ, R153 ;  /* 0x000000ffff857224 */ /* 0x000fe200078e0099 */
[----:B------:R-:W-:Y:S01]  /*84f0*/  LDSM.16.MT88.4 R24, [R214+0xa800] ;  /* 0x00a80000d618783b */ /* 0x000fe20000004200 */
[----:B------:R-:W-:Y:S01]  /*8500*/  IMAD.WIDE.U32 R10, R16, -0x2daee0ad, RZ ;  /* 0xd2511f53100a7825 */ /* 0x000fe200078e00ff */
[----:B--2---:R-:W-:Y:S02]  /*8510*/  HMMA.16816.F32.BF16 R152, R4, R124, R20 ;  /* 0x0000007c0498723c */ /* 0x004fe40000041814 */
[----:B------:R-:W-:Y:S01]  /*8520*/  LDSM.16.MT88.4 R20, [R214+0x9800] ;  /* 0x00980000d614783b */ /* 0x000fe20000004200 */
[----:B-1----:R-:W-:-:S03]  /*8530*/  FFMA.FTZ R0, R135, UR22, -R13 ;  /* 0x0000001687007c23 */ /* 0x002fc6000801080d */
[C---:B------:R-:W-:Y:S01]  /*8540*/  HMMA.16816.F32.BF16 R68, R4.reuse, R78, R44 ;  /* 0x0000004e0444723c */ /* 0x040fe2000004182c */
[----:B------:R1:W-:Y:S01]  /*8550*/  MUFU.EX2 R124, R0 ;  /* 0x00000000007c7308 */ /* 0x0003e20000000800 */
[----:B------:R-:W-:Y:S01]  /*8560*/  IMAD.WIDE.U32 R8, R2, -0x326172a9, RZ ;  /* 0xcd9e8d5702087825 */ /* 0x000fe200078e00ff */
[----:B------:R-:W-:Y:S03]  /*8570*/  LDSM.16.MT88.4 R32, [R212+0xb800] ;  /* 0x00b80000d420783b */ /* 0x000fe60000004200 */
[----:B------:R-:W-:Y:S01]  /*8580*/  HMMA.16816.F32.BF16 R84, R4, R74, R40 ;  /* 0x0000004a0454723c */ /* 0x000fe20000041828 */
[----:B------:R-:W-:-:S05]  /*8590*/  IMAD.WIDE.U32 R46, R15, -0x2daee0ad, RZ ;  /* 0xd2511f530f2e7825 */ /* 0x000fca00078e00ff */
[----:B------:R-:W-:Y:S01]  /*85a0*/  HMMA.16816.F32.BF16 R64, R4, R122, R52 ;  /* 0x0000007a0440723c */ /* 0x000fe20000041834 */
[----:B------:R-:W-:-:S05]  /*85b0*/  LOP3.LUT R2, R47, R10, R18, 0x96, !PT ;  /* 0x0000000a2f027212 */ /* 0x000fca00078e9612 */
[----:B------:R-:W-:Y:S01]  /*85c0*/  HMMA.16816.F32.BF16 R56, R4, R126, R56 ;  /* 0x0000007e0438723c */ /* 0x000fe20000041838 */
[----:B-1----:R-:W-:Y:S01]  /*85d0*/  FFMA.FTZ R0, R160, UR22, -R12 ;  /* 0x00000016a0007c23 */ /* 0x002fe2000801080c */
[----:B------:R-:W-:Y:S01]  /*85e0*/  IMAD.MOV.U32 R76, RZ, RZ, R109 ;  /* 0x000000ffff4c7224 */ /* 0x000fe200078e006d */
[----:B------:R-:W-:Y:S01]  /*85f0*/  LOP3.LUT R11, R11, R14, R132, 0x96, !PT ;  /* 0x0000000e0b0b7212 */ /* 0x000fe200078e9684 */
[----:B------:R-:W-:Y:S01]  /*8600*/  IMAD.WIDE.U32 R44, R3, -0x326172a9, RZ ;  /* 0xcd9e8d57032c7825 */ /* 0x000fe200078e00ff */
[----:B------:R-:W-:Y:S03]  /*8610*/  LDSM.16.MT88.4 R40, [R214+0xb800] ;  /* 0x00b80000d628783b */ /* 0x000fe60000004200 */
[--C-:B------:R-:W-:Y:S01]  /*8620*/  FFMA.FTZ R7, R140, UR22, -R12.reuse ;  /* 0x000000168c077c23 */ /* 0x100fe2000801080c */
[----:B------:R1:W-:Y:S08]  /*8630*/  MUFU.EX2 R111, R0 ;  /* 0x00000000006f7308 */ /* 0x0003f00000000800 */
[----:B------:R-:W2:Y:S01]  /*8640*/  MUFU.EX2 R10, R7 ;  /* 0x00000007000a7308 */ /* 0x000ea20000000800 */
[----:B-1----:R-:W-:-:S07]  /*8650*/  FFMA.FTZ R0, R145, UR22, -R12 ;  /* 0x0000001691007c23 */ /* 0x002fce000801080c */
[----:B------:R1:W3:Y:S01]  /*8660*/  MUFU.EX2 R109, R0 ;  /* 0x00000000006d7308 */ /* 0x0002e20000000800 */
[----:B------:R-:W-:Y:S01]  /*8670*/  IMAD.WIDE.U32 R38, R11, -0x326172a9, RZ ;  /* 0xcd9e8d570b267825 */ /* 0x000fe200078e00ff */
[----:B------:R-:W-:-:S03]  /*8680*/  SHF.R.U32.HI R5, RZ, 0x10, R8 ;  /* 0x00000010ff057819 */ /* 0x000fc60000011608 */
[----:B------:R-:W-:Y:S01]  /*8690*/  IMAD.WIDE.U32 R2, R2, -0x326172a9, RZ ;  /* 0xcd9e8d5702027825 */ /* 0x000fe200078e00ff */
[----:B------:R-:W-:-:S03]  /*86a0*/  LOP3.LUT R4, R9, R44, R80, 0x96, !PT ;  /* 0x0000002c09047212 */ /* 0x000fc600078e9650 */
[----:B-1----:R-:W-:-:S04]  /*86b0*/  FFMA.FTZ R0, R142, UR22, -R12 ;  /* 0x000000168e007c23 */ /* 0x002fc8000801080c */
[----:B------:R1:W4:Y:S01]  /*86c0*/  MUFU.EX2 R52, R0 ;  /* 0x0000000000347308 */ /* 0x0003220000000800 */
[----:B------:R-:W-:Y:S02]  /*86d0*/  LOP3.LUT R5, R5, 0xff, RZ, 0xc0, !PT ;  /* 0x000000ff05057812 */ /* 0x000fe400078ec0ff */
[----:B------:R-:W-:Y:S02]  /*86e0*/  LOP3.LUT R11, R2, 0xff, RZ, 0xc0, !PT ;  /* 0x000000ff020b7812 */ /* 0x000fe400078ec0ff */
[--C-:B------:R-:W-:Y:S02]  /*86f0*/  SHF.R.U32.HI R14, RZ, 0x10, R2.reuse ;  /* 0x00000010ff0e7819 */ /* 0x100fe40000011602 */
[----:B------:R-:W-:Y:S02]  /*8700*/  SHF.R.U32.HI R15, RZ, 0x18, R2 ;  /* 0x00000018ff0f7819 */ /* 0x000fe40000011602 */
[C---:B-1----:R-:W-:Y:S02]  /*8710*/  LOP3.LUT R0, R8.reuse, 0xffff, RZ, 0xc0, !PT ;  /* 0x0000ffff08007812 */ /* 0x042fe400078ec0ff */
[----:B------:R-:W-:-:S02]  /*8720*/  LOP3.LUT R9, R8, 0xff, RZ, 0xc0, !PT ;  /* 0x000000ff08097812 */ /* 0x000fc400078ec0ff */
[----:B------:R-:W-:Y:S02]  /*8730*/  SHF.R.U32.HI R6, RZ, 0x8, R0 ;  /* 0x00000008ff067819 */ /* 0x000fe40000011600 */
[----:B------:R-:W-:Y:S02]  /*8740*/  SHF.R.U32.HI R8, RZ, 0x18, R8 ;  /* 0x00000018ff087819 */ /* 0x000fe40000011608 */
[----:B------:R-:W-:Y:S01]  /*8750*/  LOP3.LUT R0, R3, R38, R80, 0x96, !PT ;  /* 0x0000002603007212 */ /* 0x000fe200078e9650 */
[----:B--2---:R-:W-:Y:S01]  /*8760*/  IMAD.MOV.U32 R80, RZ, RZ, R10 ;  /* 0x000000ffff507224 */ /* 0x004fe200078e000a */
[----:B------:R-:W-:Y:S01]  /*8770*/  LOP3.LUT R10, R2, 0xffff, RZ, 0xc0, !PT ;  /* 0x0000ffff020a7812 */ /* 0x000fe200078ec0ff */
[--C-:B------:R-:W-:Y:S01]  /*8780*/  FFMA.FTZ R3, R163, UR22, -R37.reuse ;  /* 0x00000016a3037c23 */ /* 0x100fe20008010825 */
[----:B------:R-:W-:Y:S02]  /*8790*/  PRMT R16, R9, 0x5410, R6 ;  /* 0x0000541009107816 */ /* 0x000fe40000000006 */
[----:B------:R-:W-:Y:S01]  /*87a0*/  PRMT R9, R5, 0x5410, R8 ;  /* 0x0000541005097816 */ /* 0x000fe20000000008 */
[----:B------:R-:W-:Y:S01]  /*87b0*/  FFMA.FTZ R5, R161, UR22, -R37 ;  /* 0x00000016a1057c23 */ /* 0x000fe20008010825 */
[C---:B------:R-:W-:Y:S01]  /*87c0*/  LOP3.LUT R2, R4.reuse, 0xffff, RZ, 0xc0, !PT ;  /* 0x0000ffff04027812 */ /* 0x040fe200078ec0ff */
[----:B------:R1:W-:Y:S01]  /*87d0*/  MUFU.EX2 R107, R3 ;  /* 0x00000003006b7308 */ /* 0x0003e20000000800 */
[----:B------:R-:W-:-:S02]  /*87e0*/  LOP3.LUT R7, R4, 0xff, RZ, 0xc0, !PT ;  /* 0x000000ff04077812 */ /* 0x000fc400078ec0ff */
[----:B------:R-:W-:-:S05]  /*87f0*/  SHF.R.U32.HI R6, RZ, 0x18, R4 ;  /* 0x00000018ff067819 */ /* 0x000fca0000011604 */
[----:B------:R2:W4:Y:S01]  /*8800*/  MUFU.EX2 R106, R5 ;  /* 0x00000005006a7308 */ /* 0x0005220000000800 */
[----:B------:R-:W-:Y:S01]  /*8810*/  IMAD.MOV.U32 R121, RZ, RZ, R19 ;  /* 0x000000ffff797224 */ /* 0x000fe200078e0013 */
[----:B-1----:R-:W-:Y:S01]  /*8820*/  SHF.R.U32.HI R3, RZ, 0x10, R4 ;  /* 0x00000010ff037819 */ /* 0x002fe20000011604 */
[----:B------:R-:W-:-:S03]  /*8830*/  FFMA.FTZ R4, R157, UR22, -R37 ;  /* 0x000000169d047c23 */ /* 0x000fc60008010825 */
[----:B------:R-:W-:Y:S02]  /*8840*/  LOP3.LUT R3, R3, 0xff, RZ, 0xc0, !PT ;  /* 0x000000ff03037812 */ /* 0x000fe400078ec0ff */
[----:B--2---:R-:W-:Y:S02]  /*8850*/  SHF.R.U32.HI R5, RZ, 0x8, R2 ;  /* 0x00000008ff057819 */ /* 0x004fe40000011602 */
[----:B------:R-:W-:Y:S01]  /*8860*/  SHF.R.U32.HI R2, RZ, 0x8, R10 ;  /* 0x00000008ff027819 */ /* 0x000fe2000001160a */
[----:B------:R1:W-:Y:S01]  /*8870*/  MUFU.EX2 R105, R4 ;  /* 0x0000000400697308 */ /* 0x0003e20000000800 */
[----:B------:R-:W-:Y:S02]  /*8880*/  PRMT R8, R7, 0x5410, R5 ;  /* 0x0000541007087816 */ /* 0x000fe40000000005 */
[----:B------:R-:W-:Y:S02]  /*8890*/  PRMT R19, R11, 0x5410, R2 ;  /* 0x000054100b137816 */ /* 0x000fe40000000002 */
[----:B------:R-:W-:-:S02]  /*88a0*/  LOP3.LUT R2, R0, 0xffff, RZ, 0xc0, !PT ;  /* 0x0000ffff00027812 */ /* 0x000fc400078ec0ff */
[----:B------:R-:W-:Y:S01]  /*88b0*/  PRMT R17, R3, 0x5410, R6 ;  /* 0x0000541003117816 */ /* 0x000fe20000000006 */
[----:B------:R-:W-:Y:S01]  /*88c0*/  IMAD.MOV.U32 R158, RZ, RZ, R117 ;  /* 0x000000ffff9e7224 */ /* 0x000fe200078e0075 */
[----:B------:R-:W-:Y:S02]  /*88d0*/  LOP3.LUT R7, R0, 0xff, RZ, 0xc0, !PT ;  /* 0x000000ff00077812 */ /* 0x000fe400078ec0ff */
[--C-:B------:R-:W-:Y:S02]  /*88e0*/  SHF.R.U32.HI R6, RZ, 0x18, R0.reuse ;  /* 0x00000018ff067819 */ /* 0x100fe40000011600 */
[----:B------:R-:W-:Y:S02]  /*88f0*/  LOP3.LUT R5, R14, 0xff, RZ, 0xc0, !PT ;  /* 0x000000ff0e057812 */ /* 0x000fe400078ec0ff */
[----:B-1----:R-:W-:Y:S02]  /*8900*/  SHF.R.U32.HI R4, RZ, 0x10, R0 ;  /* 0x00000010ff047819 */ /* 0x002fe40000011600 */
[----:B------:R-:W-:-:S02]  /*8910*/  SHF.R.U32.HI R2, RZ, 0x8, R2 ;  /* 0x00000008ff027819 */ /* 0x000fc40000011602 */
[----:B------:R-:W-:Y:S01]  /*8920*/  LOP3.LUT R0, R4, 0xff, RZ, 0xc0, !PT ;  /* 0x000000ff04007812 */ /* 0x000fe200078ec0ff */
[----:B------:R-:W-:Y:S01]  /*8930*/  FFMA.FTZ R3, R143, UR22, -R37 ;  /* 0x000000168f037c23 */ /* 0x000fe20008010825 */
[----:B------:R-:W-:Y:S02]  /*8940*/  PRMT R18, R5, 0x5410, R15 ;  /* 0x0000541005127816 */ /* 0x000fe4000000000f */
[----:B------:R-:W-:Y:S01]  /*8950*/  PRMT R15, R0, 0x5410, R6 ;  /* 0x00005410000f7816 */ /* 0x000fe20000000006 */
[----:B------:R-:W-:Y:S01]  /*8960*/  IMAD.MOV.U32 R142, RZ, RZ, R63 ;  /* 0x000000ffff8e7224 */ /* 0x000fe200078e003f */
[----:B------:R-:W-:Y:S02]  /*8970*/  PRMT R14, R7, 0x5410, R2 ;  /* 0x00005410070e7816 */ /* 0x000fe40000000002 */
[----:B------:R-:W-:Y:S01]  /*8980*/  HSET2.LE.AND R0, R16, R158, PT ;  /* 0x0000009e10007233 */ /* 0x000fe20003803000 */
[----:B------:R1:W-:Y:S01]  /*8990*/  MUFU.EX2 R63, R3 ;  /* 0x00000003003f7308 */ /* 0x0003e20000000800 */
[----:B------:R-:W-:Y:S01]  /*89a0*/  F2FP.BF16.F32.PACK_AB R2, R124, R227 ;  /* 0x000000e37c02723e */ /* 0x000fe200000010ff */
[----:B------:R-:W-:Y:S01]  /*89b0*/  FFMA.FTZ R7, R172, UR22, -R36 ;  /* 0x00000016ac077c23 */ /* 0x000fe20008010824 */
[----:B------:R-:W-:-:S02]  /*89c0*/  IMAD.MOV.U32 R143, RZ, RZ, R62 ;  /* 0x000000ffff8f7224 */ /* 0x000fc400078e003e */
[----:B------:R-:W-:Y:S01]  /*89d0*/  LOP3.LUT R10, R0, R2, RZ, 0xc0, !PT ;  /* 0x00000002000a7212 */ /* 0x000fe200078ec0ff */
[--C-:B------:R-:W-:Y:S02]  /*89e0*/  FFMA.FTZ R0, R162, UR22, -R36.reuse ;  /* 0x00000016a2007c23 */ /* 0x100fe40008010824 */
[----:B------:R-:W-:Y:S01]  /*89f0*/  MUFU.EX2 R61, R7 ;  /* 0x00000007003d7308 */ /* 0x000fe20000000800 */
[----:B-1----:R-:W-:-:S07]  /*8a00*/  FFMA.FTZ R3, R173, UR22, -R36 ;  /* 0x00000016ad037c23 */ /* 0x002fce0008010824 */
[----:B------:R1:W-:Y:S01]  /*8a10*/  MUFU.EX2 R51, R0 ;  /* 0x0000000000337308 */ /* 0x0003e20000000800 */
[----:B---3--:R-:W-:-:S07]  /*8a20*/  F2FP.BF16.F32.PACK_AB R2, R109, R111 ;  /* 0x0000006f6d02723e */ /* 0x008fce00000010ff */
[----:B------:R2:W3:Y:S01]  /*8a30*/  MUFU.EX2 R62, R3 ;  /* 0x00000003003e7308 */ /* 0x0004e20000000800 */
[----:B----4-:R-:W-:Y:S02]  /*8a40*/  F2FP.BF16.F32.PACK_AB R4, R80, R52 ;  /* 0x000000345004723e */ /* 0x010fe400000010ff */
[--C-:B-1----:R-:W-:Y:S02]  /*8a50*/  HSET2.LE.AND R0, R17, R158.reuse, PT ;  /* 0x0000009e11007233 */ /* 0x102fe40003803000 */
[----:B--2---:R-:W-:-:S03]  /*8a60*/  HSET2.LE.AND R3, R9, R158, PT ;  /* 0x0000009e09037233 */ /* 0x004fc60003803000 */
[----:B------:R-:W-:Y:S02]  /*8a70*/  LOP3.LUT R9, R0, R2, RZ, 0xc0, !PT ;  /* 0x0000000200097212 */ /* 0x000fe400078ec0ff */
[--C-:B------:R-:W-:Y:S02]  /*8a80*/  HSET2.LE.AND R0, R14, R158.reuse, PT ;  /* 0x0000009e0e007233 */ /* 0x100fe40003803000 */
[----:B------:R-:W-:Y:S02]  /*8a90*/  F2FP.BF16.F32.PACK_AB R2, R106, R107 ;  /* 0x0000006b6a02723e */ /* 0x000fe400000010ff */
[----:B------:R-:W-:Y:S02]  /*8aa0*/  LOP3.LUT R11, R3, R4, RZ, 0xc0, !PT ;  /* 0x00000004030b7212 */ /* 0x000fe400078ec0ff */
[----:B------:R-:W-:Y:S02]  /*8ab0*/  HSET2.LE.AND R5, R8, R158, PT ;  /* 0x0000009e08057233 */ /* 0x000fe40003803000 */
[----:B------:R-:W-:-:S02]  /*8ac0*/  LOP3.LUT R4, R0, R2, RZ, 0xc0, !PT ;  /* 0x0000000200047212 */ /* 0x000fc400078ec0ff */
[----:B------:R-:W-:Y:S02]  /*8ad0*/  F2FP.BF16.F32.PACK_AB R6, R231, R223 ;  /* 0x000000dfe706723e */ /* 0x000fe400000010ff */
[--C-:B------:R-:W-:Y:S02]  /*8ae0*/  HSET2.LE.AND R0, R15, R158.reuse, PT ;  /* 0x0000009e0f007233 */ /* 0x100fe40003803000 */
[----:B---3--:R-:W-:Y:S02]  /*8af0*/  F2FP.BF16.F32.PACK_AB R2, R61, R62 ;  /* 0x0000003e3d02723e */ /* 0x008fe400000010ff */
[----:B------:R-:W-:Y:S02]  /*8b00*/  LOP3.LUT R8, R5, R6, RZ, 0xc0, !PT ;  /* 0x0000000605087212 */ /* 0x000fe400078ec0ff */
[----:B------:R-:W-:Y:S02]  /*8b10*/  LOP3.LUT R5, R0, R2, RZ, 0xc0, !PT ;  /* 0x0000000200057212 */ /* 0x000fe400078ec0ff */
[----:B------:R-:W-:-:S02]  /*8b20*/  HSET2.LE.AND R0, R19, R158, PT ;  /* 0x0000009e13007233 */ /* 0x000fc40003803000 */
[----:B------:R-:W-:-:S04]  /*8b30*/  F2FP.BF16.F32.PACK_AB R2, R63, R105 ;  /* 0x000000693f02723e */ /* 0x000fc800000010ff */
[----:B------:R-:W-:Y:S02]  /*8b40*/  LOP3.LUT R6, R0, R2, RZ, 0xc0, !PT ;  /* 0x0000000200067212 */ /* 0x000fe400078ec0ff */
[----:B------:R-:W-:Y:S02]  /*8b50*/  HSET2.LE.AND R0, R18, R158, PT ;  /* 0x0000009e12007233 */ /* 0x000fe40003803000 */
[----:B------:R-:W1:Y:S01]  /*8b60*/  LDSM.16.MT88.4 R16, [R212+0xa800] ;  /* 0x00a80000d410783b */ /* 0x000e620000004200 */
[----:B------:R-:W-:-:S04]  /*8b70*/  FFMA.FTZ R3, R159, UR22, -R36 ;  /* 0x000000169f037c23 */ /* 0x000fc80008010824 */
[----:B------:R-:W2:Y:S01]  /*8b80*/  MUFU.EX2 R49, R3 ;  /* 0x0000000300317308 */ /* 0x000ea20000000800 */
[----:B------:R-:W-:Y:S02]  /*8b90*/  IMAD.MOV.U32 R120, RZ, RZ, R118 ;  /* 0x000000ffff787224 */ /* 0x000fe400078e0076 */
[----:B------:R-:W-:Y:S02]  /*8ba0*/  IMAD.MOV.U32 R81, RZ, RZ, R119 ;  /* 0x000000ffff517224 */ /* 0x000fe400078e0077 */
[----:B------:R-:W-:Y:S02]  /*8bb0*/  IMAD.MOV.U32 R125, RZ, RZ, R114 ;  /* 0x000000ffff7d7224 */ /* 0x000fe400078e0072 */
[----:B------:R-:W-:Y:S02]  /*8bc0*/  IMAD.MOV.U32 R140, RZ, RZ, R112 ;  /* 0x000000ffff8c7224 */ /* 0x000fe400078e0070 */
[----:B------:R-:W-:Y:S01]  /*8bd0*/  IMAD.MOV.U32 R141, RZ, RZ, R113 ;  /* 0x000000ffff8d7224 */ /* 0x000fe200078e0071 */
[----:B--2---:R-:W-:-:S04]  /*8be0*/  F2FP.BF16.F32.PACK_AB R2, R49, R51 ;  /* 0x000000333102723e */ /* 0x004fc800000010ff */
[----:B------:R-:W-:Y:S01]  /*8bf0*/  LOP3.LUT R7, R0, R2, RZ, 0xc0, !PT ;  /* 0x0000000200077212 */ /* 0x000fe200078ec0ff */
        /* <DEDUP_REMOVED lines=12> */
[----:B-1----:R-:W-:Y:S01]  /*8cc0*/  HMMA.16816.F32.BF16 R144, R4, R16, R248 ;  /* 0x000000100490723c */ /* 0x002fe200000418f8 */
[----:B------:R-:W-:-:S02]  /*8cd0*/  IMAD.MOV.U32 R76, RZ, RZ, R174 ;  /* 0x000000ffff4c7224 */ /* 0x000fc400078e00ae */
[----:B------:R-:W-:Y:S02]  /*8ce0*/  IMAD.MOV.U32 R44, RZ, RZ, R125 ;  /* 0x000000ffff2c7224 */ /* 0x000fe400078e007d */
[----:B------:R-:W-:Y:S01]  /*8cf0*/  IMAD.MOV.U32 R74, RZ, RZ, R116 ;  /* 0x000000ffff4a7224 */ /* 0x000fe200078e0074 */
[----:B------:R-:W-:Y:S01]  /*8d00*/  HMMA.16816.F32.BF16 R172, R4, R26, R192 ;  /* 0x0000001a04ac723c */ /* 0x000fe200000418c0 */
[----:B------:R-:W-:Y:S01]  /*8d10*/  IMAD.MOV.U32 R249, RZ, RZ, R2 ;  /* 0x000000fffff97224 */ /* 0x000fe200078e0002 */
[----:B------:R-:W-:Y:S01]  /*8d20*/  LOP3.LUT R2, R39, R48, R187, 0x96, !PT ;  /* 0x0000003027027212 */ /* 0x000fe200078e96bb */
[----:B------:R-:W-:-:S03]  /*8d30*/  IMAD.MOV.U32 R3, RZ, RZ, R75 ;  /* 0x000000ffff037224 */ /* 0x000fc600078e004b */
[----:B------:R-:W-:Y:S01]  /*8d40*/  HMMA.16816.F32.BF16 R116, R8, R28, R128 ;  /* 0x0000001c0874723c */ /* 0x000fe20000041880 */
[----:B------:R-:W-:Y:S02]  /*8d50*/  IMAD.MOV.U32 R193, RZ, RZ, R0 ;  /* 0x000000ffffc17224 */ /* 0x000fe400078e0000 */
[----:B------:R-:W-:Y:S01]  /*8d60*/  FFMA.FTZ R0, R209, UR22, -R37 ;  /* 0x00000016d1007c23 */ /* 0x000fe20008010825 */
[----:B------:R-:W-:Y:S02]  /*8d70*/  IMAD.MOV.U32 R52, RZ, RZ, R90 ;  /* 0x000000ffff347224 */ /* 0x000fe400078e005a */
[C---:B------:R-:W-:Y:S01]  /*8d80*/  HMMA.16816.F32.BF16 R128, R4.reuse, R20, R140 ;  /* 0x000000140480723c */ /* 0x040fe2000004188c */
[----:B------:R-:W-:Y:S02]  /*8d90*/  IMAD.MOV.U32 R53, RZ, RZ, R91 ;  /* 0x000000ffff357224 */ /* 0x000fe400078e005b */
        /* <DEDUP_REMOVED lines=8> */
[----:B------:R1:W-:Y:S01]  /*8e20*/  MUFU.EX2 R44, R0 ;  /* 0x00000000002c7308 */ /* 0x0003e20000000800 */
[----:B------:R-:W-:Y:S01]  /*8e30*/  IMAD.MOV.U32 R135, RZ, RZ, R89 ;  /* 0x000000ffff877224 */ /* 0x000fe200078e0059 */
[----:B------:R-:W-:Y:S01]  /*8e40*/  HMMA.16816.F32.BF16 R72, R4, R32, R240 ;  /* 0x000000200448723c */ /* 0x000fe200000418f0 */
[----:B------:R-:W-:-:S04]  /*8e50*/  IMAD.WIDE.U32 R2, R2, -0x2daee0ad, RZ ;  /* 0xd2511f5302027825 */ /* 0x000fc800078e00ff */
[----:B------:R-:W-:Y:S01]  /*8e60*/  IMAD.MOV.U32 R200, RZ, RZ, R52 ;  /* 0x000000ffffc87224 */ /* 0x000fe200078e0034 */
[C---:B------:R-:W-:Y:S01]  /*8e70*/  HMMA.16816.F32.BF16 R88, R4.reuse, R40, R236 ;  /* 0x000000280458723c */ /* 0x040fe200000418ec */
[----:B------:R-:W-:Y:S02]  /*8e80*/  IMAD.MOV.U32 R243, RZ, RZ, R53 ;  /* 0x000000fffff37224 */ /* 0x000fe400078e0035 */
[----:B------:R-:W-:Y:S02]  /*8e90*/  IMAD.MOV.U32 R242, RZ, RZ, R54 ;  /* 0x000000fffff27224 */ /* 0x000fe400078e0036 */
[----:B------:R-:W-:Y:S01]  /*8ea0*/  IMAD.MOV.U32 R241, RZ, RZ, R55 ;  /* 0x000000fffff17224 */ /* 0x000fe200078e0037 */
[----:B------:R-:W-:Y:S01]  /*8eb0*/  HMMA.16816.F32.BF16 R124, R4, R30, R204 ;  /* 0x0000001e047c723c */ /* 0x000fe200000418cc */
[----:B------:R-:W-:Y:S02]  /*8ec0*/  IMAD.MOV.U32 R239, RZ, RZ, R78 ;  /* 0x000000ffffef7224 */ /* 0x000fe400078e004e */
[----:B-1----:R-:W-:Y:S01]  /*8ed0*/  FFMA.FTZ R0, R186, UR22, -R37 ;  /* 0x00000016ba007c23 */ /* 0x002fe20008010825 */
[----:B------:R-:W-:-:S02]  /*8ee0*/  IMAD.MOV.U32 R238, RZ, RZ, R79 ;  /* 0x000000ffffee7224 */ /* 0x000fc400078e004f */
[C---:B------:R-:W-:Y:S01]  /*8ef0*/  HMMA.16816.F32.BF16 R156, R4.reuse, R18, R196 ;  /* 0x00000012049c723c */ /* 0x040fe200000418c4 */
[----:B------:R-:W-:Y:S02]  /*8f00*/  IMAD.MOV.U32 R206, RZ, RZ, R77 ;  /* 0x000000ffffce7224 */ /* 0x000fe400078e004d */
[----:B------:R-:W-:Y:S02]  /*8f10*/  IMAD.MOV.U32 R203, RZ, RZ, R47 ;  /* 0x000000ffffcb7224 */ /* 0x000fe400078e002f */
[----:B------:R1:W2:Y:S01]  /*8f20*/  MUFU.EX2 R47, R0 ;  /* 0x00000000002f7308 */ /* 0x0002a20000000800 */
[C---:B------:R-:W-:Y:S01]  /*8f30*/  HMMA.16816.F32.BF16 R112, R4.reuse, R28, R168 ;  /* 0x0000001c0470723c */ /* 0x040fe200000418a8 */
[----:B------:R-:W-:Y:S01]  /*8f40*/  IMAD.MOV.U32 R196, RZ, RZ, R76 ;  /* 0x000000ffffc47224 */ /* 0x000fe200078e004c */
[----:B------:R-:W-:Y:S04]  /*8f50*/  LDSM.16.MT88.4 R168, [R214+0xac00] ;  /* 0x00ac0000d6a8783b */ /* 0x000fe80000004200 */
[C---:B------:R-:W-:Y:S06]  /*8f60*/  HMMA.16816.F32.BF16 R160, R4.reuse, R24, R244 ;  /* 0x0000001804a0723c */ /* 0x040fec00000418f4 */
[----:B------:R-:W-:Y:S01]  /*8f70*/  HMMA.16816.F32.BF16 R76, R4, R34, R188 ;  /* 0x00000022044c723c */ /* 0x000fe200000418bc */
[----:B-1----:R-:W-:-:S05]  /*8f80*/  LOP3.LUT R0, R2, 0xffff, RZ, 0xc0, !PT ;  /* 0x0000ffff02007812 */ /* 0x002fca00078ec0ff */
[----:B------:R-:W-:Y:S07]  /*8f90*/  HMMA.16816.F32.BF16 R52, R4, R42, R180 ;  /* 0x0000002a0434723c */ /* 0x000fee00000418b4 */
[--C-:B------:R-:W-:Y:S01]  /*8fa0*/  FFMA.FTZ R4, R185, UR22, -R37.reuse ;  /* 0x00000016b9047c23 */ /* 0x100fe20008010825 */
[----:B------:R-:W-:-:S03]  /*8fb0*/  FFMA.FTZ R6, R184, UR22, -R37 ;  /* 0x00000016b8067c23 */ /* 0x000fc60008010825 */
[----:B------:R1:W-:Y:S01]  /*8fc0*/  MUFU.EX2 R39, R4 ;  /* 0x0000000400277308 */ /* 0x0003e20000000800 */
[----:B------:R-:W-:Y:S01]  /*8fd0*/  LOP3.LUT R5, R2, 0xff, RZ, 0xc0, !PT ;  /* 0x000000ff02057812 */ /* 0x000fe200078ec0ff */
[----:B------:R-:W-:-:S06]  /*8fe0*/  IMAD.MOV.U32 R250, RZ, RZ, R14 ;  /* 0x000000fffffa7224 */ /* 0x000fcc00078e000e */
[----:B------:R3:W-:Y:S01]  /*8ff0*/  MUFU.EX2 R38, R6 ;  /* 0x0000000600267308 */ /* 0x0007e20000000800 */
[----:B-1----:R-:W-:Y:S02]  /*9000*/  SHF.R.U32.HI R4, RZ, 0x8, R0 ;  /* 0x00000008ff047819 */ /* 0x002fe40000011600 */
[----:B------:R-:W-:Y:S02]  /*9010*/  LOP3.LUT R0, R3, R46, R100, 0x96, !PT ;  /* 0x0000002e03007212 */ /* 0x000fe400078e9664 */
[----:B------:R-:W-:-:S04]  /*9020*/  SHF.R.U32.HI R3, RZ, 0x10, R2 ;  /* 0x00000010ff037819 */ /* 0x000fc80000011602 */
[----:B---3--:R-:W-:Y:S01]  /*9030*/  LOP3.LUT R6, R3, 0xff, RZ, 0xc0, !PT ;  /* 0x000000ff03067812 */ /* 0x008fe200078ec0ff */
[----:B------:R-:W-:Y:S01]  /*9040*/  FFMA.FTZ R3, R234, UR22, -R36 ;  /* 0x00000016ea037c23 */ /* 0x000fe20008010824 */
[----:B------:R-:W-:Y:S01]  /*9050*/  SHF.R.U32.HI R14, RZ, 0x18, R2 ;  /* 0x00000018ff0e7819 */ /* 0x000fe20000011602 */
[----:B------:R-:W-:Y:S02]  /*9060*/  IMAD.MOV.U32 R248, RZ, RZ, R15 ;  /* 0x000000fffff87224 */ /* 0x000fe400078e000f */
[----:B------:R1:W-:Y:S01]  /*9070*/  MUFU.EX2 R37, R3 ;  /* 0x0000000300257308 */ /* 0x0003e20000000800 */
[C---:B------:R-:W-:Y:S01]  /*9080*/  HMMA.16816.F32.BF16 R164, R8.reuse, R24, R164 ;  /* 0x0000001808a4723c */ /* 0x040fe200000418a4 */
[C---:B------:R-:W-:Y:S02]  /*9090*/  LOP3.LUT R2, R0.reuse, 0xffff, RZ, 0xc0, !PT ;  /* 0x0000ffff00027812 */ /* 0x040fe400078ec0ff */
[----:B------:R-:W-:Y:S02]  /*90a0*/  PRMT R15, R5, 0x5410, R4 ;  /* 0x00005410050f7816 */ /* 0x000fe40000000004 */
[----:B------:R-:W-:Y:S01]  /*90b0*/  SHF.R.U32.HI R4, RZ, 0x10, R0 ;  /* 0x00000010ff047819 */ /* 0x000fe20000011600 */
[----:B------:R-:W-:Y:S01]  /*90c0*/  HMMA.16816.F32.BF16 R24, R8, R26, R68 ;  /* 0x0000001a0818723c */ /* 0x000fe20000041844 */
[----:B------:R-:W-:-:S02]  /*90d0*/  LOP3.LUT R7, R0, 0xff, RZ, 0xc0, !PT ;  /* 0x000000ff00077812 */ /* 0x000fc400078ec0ff */
[----:B------:R-:W-:-:S03]  /*90e0*/  SHF.R.U32.HI R5, RZ, 0x18, R0 ;  /* 0x00000018ff057819 */ /* 0x000fc60000011600 */
[C---:B------:R-:W-:Y:S01]  /*90f0*/  HMMA.16816.F32.BF16 R68, R8.reuse, R32, R136 ;  /* 0x000000200844723c */ /* 0x040fe20000041888 */
[----:B-1----:R-:W-:Y:S01]  /*9100*/  FFMA.FTZ R3, R211, UR22, -R36 ;  /* 0x00000016d3037c23 */ /* 0x002fe20008010824 */
[----:B------:R-:W-:Y:S01]  /*9110*/  SHF.R.U32.HI R0, RZ, 0x8, R2 ;  /* 0x00000008ff007819 */ /* 0x000fe20000011602 */
[----:B------:R-:W-:Y:S02]  /*9120*/  IMAD.MOV.U32 R197, RZ, RZ, R110 ;  /* 0x000000ffffc57224 */ /* 0x000fe400078e006e */
[----:B------:R-:W-:Y:S01]  /*9130*/  IMAD.MOV.U32 R245, RZ, RZ, R111 ;  /* 0x000000fffff57224 */ /* 0x000fe200078e006f */
[----:B------:R1:W3:Y:S01]  /*9140*/  MUFU.EX2 R33, R3 ;  /* 0x0000000300217308 */ /* 0x0002e20000000800 */
[----:B------:R-:W-:Y:S01]  /*9150*/  LOP3.LUT R2, R4, 0xff, RZ, 0xc0, !PT ;  /* 0x000000ff04027812 */ /* 0x000fe200078ec0ff */
[----:B------:R-:W-:Y:S01]  /*9160*/  IMAD.MOV.U32 R195, RZ, RZ, R108 ;  /* 0x000000ffffc37224 */ /* 0x000fe200078e006c */
[----:B------:R-:W-:Y:S01]  /*9170*/  PRMT R0, R7, 0x5410, R0 ;  /* 0x0000541007007816 */ /* 0x000fe20000000000 */
[----:B------:R-:W-:Y:S01]  /*9180*/  IMAD.MOV.U32 R247, RZ, RZ, R109 ;  /* 0x000000fffff77224 */ /* 0x000fe200078e006d */
[----:B------:R-:W-:Y:S01]  /*9190*/  PRMT R4, R2, 0x5410, R5 ;  /* 0x0000541002047816 */ /* 0x000fe20000000005 */
[----:B------:R-:W-:Y:S01]  /*91a0*/  FFMA.FTZ R5, R208, UR22, -R36 ;  /* 0x00000016d0057c23 */ /* 0x000fe20008010824 */
[C---:B------:R-:W-:Y:S01]  /*91b0*/  HMMA.16816.F32.BF16 R108, R8.reuse, R22, R92 ;  /* 0x00000016086c723c */ /* 0x040fe2000004185c */
[--C-:B------:R-:W-:Y:S01]  /*91c0*/  HSET2.LE.AND R0, R0, R193.reuse, PT ;  /* 0x000000c100007233 */ /* 0x100fe20003803000 */
[----:B------:R-:W-:Y:S01]  /*91d0*/  IMAD.MOV.U32 R192, RZ, RZ, R228 ;  /* 0x000000ffffc07224 */ /* 0x000fe200078e00e4 */
[----:B--2---:R-:W-:Y:S01]  /*91e0*/  F2FP.BF16.F32.PACK_AB R2, R47, R44 ;  /* 0x0000002c2f02723e */ /* 0x004fe200000010ff */
[----:B------:R-:W-:Y:S01]  /*91f0*/  MUFU.EX2 R23, R5 ;  /* 0x0000000500177308 */ /* 0x000fe20000000800 */
[----:B------:R-:W-:Y:S01]  /*9200*/  PRMT R6, R6, 0x5410, R14 ;  /* 0x0000541006067816 */ /* 0x000fe2000000000e */
[----:B------:R-:W-:Y:S01]  /*9210*/  IMAD.MOV.U32 R194, RZ, RZ, R134 ;  /* 0x000000ffffc27224 */ /* 0x000fe200078e0086 */
[C---:B------:R-:W-:Y:S01]  /*9220*/  HMMA.16816.F32.BF16 R176, R8.reuse, R20, R176 ;  /* 0x0000001408b0723c */ /* 0x040fe200000418b0 */
[----:B------:R-:W-:Y:S01]  /*9230*/  IMAD.MOV.U32 R198, RZ, RZ, R120 ;  /* 0x000000ffffc67224 */ /* 0x000fe200078e0078 */
[----:B------:R-:W-:Y:S01]  /*9240*/  LDSM.16.MT88.4 R136, [R214+0x9c00] ;  /* 0x009c0000d688783b */ /* 0x000fe20000004200 */
[----:B-1----:R-:W-:Y:S01]  /*9250*/  FFMA.FTZ R3, R210, UR22, -R36 ;  /* 0x00000016d2037c23 */ /* 0x002fe20008010824 */
[----:B------:R-:W-:Y:S01]  /*9260*/  LOP3.LUT R92, R0, R2, RZ, 0xc0, !PT ;  /* 0x00000002005c7212 */ /* 0x000fe200078ec0ff */
[----:B------:R-:W-:Y:S01]  /*9270*/  IMAD.MOV.U32 R240, RZ, RZ, R132 ;  /* 0x000000fffff07224 */ /* 0x000fe200078e0084 */
[C---:B------:R-:W-:Y:S01]  /*9280*/  HMMA.16816.F32.BF16 R148, R8.reuse, R16, R148 ;  /* 0x000000100894723c */ /* 0x040fe20000041894 */
[----:B------:R-:W1:Y:S01]  /*9290*/  MUFU.EX2 R32, R3 ;  /* 0x0000000300207308 */ /* 0x000e620000000800 */
[--C-:B------:R-:W-:Y:S01]  /*92a0*/  HSET2.LE.AND R0, R4, R193.reuse, PT ;  /* 0x000000c104007233 */ /* 0x100fe20003803000 */
[----:B------:R-:W-:Y:S01]  /*92b0*/  IMAD.MOV.U32 R237, RZ, RZ, R135 ;  /* 0x000000ffffed7224 */ /* 0x000fe200078e0087 */
[----:B---3--:R-:W-:Y:S01]  /*92c0*/  F2FP.BF16.F32.PACK_AB R2, R33, R37 ;  /* 0x000000252102723e */ /* 0x008fe200000010ff */
[----:B------:R-:W-:Y:S01]  /*92d0*/  IMAD.MOV.U32 R199, RZ, RZ, R133 ;  /* 0x000000ffffc77224 */ /* 0x000fe200078e0085 */
[C---:B------:R-:W-:Y:S06]  /*92e0*/  HMMA.16816.F32.BF16 R64, R8.reuse, R34, R64 ;  /* 0x000000220840723c */ /* 0x040fec0000041840 */
[----:B------:R-:W-:Y:S01]  /*92f0*/  HMMA.16816.F32.BF16 R56, R8, R42, R56 ;  /* 0x0000002a0838723c */ /* 0x000fe20000041838 */
[----:B------:R-:W-:Y:S01]  /*9300*/  LOP3.LUT R93, R0, R2, RZ, 0xc0, !PT ;  /* 0x00000002005d7212 */ /* 0x000fe200078ec0ff */
[----:B------:R-:W-:Y:S01]  /*9310*/  IMAD.MOV.U32 R244, RZ, RZ, R82 ;  /* 0x000000fffff47224 */ /* 0x000fe200078e0052 */
[----:B------:R-:W-:Y:S01]  /*9320*/  HSET2.LE.AND R0, R15, R193, PT ;  /* 0x000000c10f007233 */ /* 0x000fe20003803000 */
[----:B------:R-:W-:Y:S01]  /*9330*/  IMAD.MOV.U32 R204, RZ, RZ, R122 ;  /* 0x000000ffffcc7224 */ /* 0x000fe200078e007a */
[----:B------:R-:W-:Y:S01]  /*9340*/  F2FP.BF16.F32.PACK_AB R2, R38, R39 ;  /* 0x000000272602723e */ /* 0x000fe200000010ff */
[----:B------:R-:W-:Y:S01]  /*9350*/  IMAD.MOV.U32 R246, RZ, RZ, R83 ;  /* 0x000000fffff67224 */ /* 0x000fe200078e0053 */
[----:B------:R2:W5:Y:S02]  /*9360*/  LDL.LU R228, [R1+0xd0] ;  /* 0x0000d00001e47983 */ /* 0x0005640000300800 */
[----:B------:R-:W-:-:S02]  /*9370*/  LOP3.LUT R94, R0, R2, RZ, 0xc0, !PT ;  /* 0x00000002005e7212 */ /* 0x000fc400078ec0ff */
[----:B------:R-:W-:Y:S02]  /*9380*/  HSET2.LE.AND R0, R6, R193, PT ;  /* 0x000000c106007233 */ /* 0x000fe40003803000 */
[----:B-1----:R-:W-:-:S04]  /*9390*/  F2FP.BF16.F32.PACK_AB R2, R23, R32 ;  /* 0x000000201702723e */ /* 0x002fc800000010ff */
[----:B------:R-:W-:Y:S01]  /*93a0*/  LOP3.LUT R95, R0, R2, RZ, 0xc0, !PT ;  /* 0x00000002005f7212 */ /* 0x000fe200078ec0ff */
[----:B------:R-:W-:Y:S01]  /*93b0*/  FFMA.FTZ R0, R192, UR22, -R13 ;  /* 0x00000016c0007c23 */ /* 0x000fe2000801080d */
[----:B------:R-:W-:Y:S02]  /*93c0*/  IMAD.MOV.U32 R192, RZ, RZ, R194 ;  /* 0x000000ffffc07224 */ /* 0x000fe400078e00c2 */
[----:B------:R-:W-:Y:S01]  /*93d0*/  IMAD.MOV.U32 R194, RZ, RZ, R195 ;  /* 0x000000ffffc27224 */ /* 0x000fe200078e00c3 */
[----:B------:R1:W-:Y:S01]  /*93e0*/  MUFU.EX2 R14, R0 ;  /* 0x00000000000e7308 */ /* 0x0003e20000000800 */
[----:B------:R-:W-:Y:S02]  /*93f0*/  IMAD.MOV.U32 R195, RZ, RZ, R196 ;  /* 0x000000ffffc37224 */ /* 0x000fe400078e00c4 */
[----:B------:R-:W-:Y:S02]  /*9400*/  IMAD.MOV.U32 R196, RZ, RZ, R197 ;  /* 0x000000ffffc47224 */ /* 0x000fe400078e00c5 */
[----:B------:R-:W-:-:S02]  /*9410*/  IMAD.MOV.U32 R197, RZ, RZ, R198 ;  /* 0x000000ffffc57224 */ /* 0x000fc400078e00c6 */
[----:B-1----:R-:W-:Y:S01]  /*9420*/  FFMA.FTZ R0, R192, UR22, -R13 ;  /* 0x00000016c0007c23 */ /* 0x002fe2000801080d */
[----:B------:R-:W-:-:S03]  /*9430*/  IMAD.MOV.U32 R192, RZ, RZ, R194 ;  /* 0x000000ffffc07224 */ /* 0x000fc600078e00c2 */
[----:B------:R1:W-:Y:S01]  /*9440*/  MUFU.EX2 R15, R0 ;  /* 0x00000000000f7308 */ /* 0x0003e20000000800 */
[----:B------:R-:W-:Y:S02]  /*9450*/  IMAD.MOV.U32 R194, RZ, RZ, R195 ;  /* 0x000000ffffc27224 */ /* 0x000fe400078e00c3 */
[----:B------:R-:W-:Y:S02]  /*9460*/  IMAD.MOV.U32 R195, RZ, RZ, R196 ;  /* 0x000000ffffc37224 */ /* 0x000fe400078e00c4 */
[----:B------:R-:W-:Y:S01]  /*9470*/  IMAD.MOV.U32 R198, RZ, RZ, R200 ;  /* 0x000000ffffc67224 */ /* 0x000fe200078e00c8 */
[----:B------:R-:W-:Y:S01]  /*9480*/  LOP3.LUT R20, R45, R50, R187, 0x96, !PT ;  /* 0x000000322d147212 */ /* 0x000fe200078e96bb */
[----:B------:R-:W-:Y:S02]  /*9490*/  IMAD.MOV.U32 R196, RZ, RZ, R197 ;  /* 0x000000ffffc47224 */ /* 0x000fe400078e00c5 */
[----:B-1----:R-:W-:Y:S01]  /*94a0*/  FFMA.FTZ R0, R192, UR22, -R13 ;  /* 0x00000016c0007c23 */ /* 0x002fe2000801080d */
[----:B------:R-:W-:-:S03]  /*94b0*/  IMAD.MOV.U32 R192, RZ, RZ, R194 ;  /* 0x000000ffffc07224 */ /* 0x000fc600078e00c2 */
[----:B------:R1:W-:Y:S01]  /*94c0*/  MUFU.EX2 R21, R0 ;  /* 0x0000000000157308 */ /* 0x0003e20000000800 */
[----:B------:R-:W-:Y:S01]  /*94d0*/  IMAD.MOV.U32 R194, RZ, RZ, R195 ;  /* 0x000000ffffc27224 */ /* 0x000fe200078e00c3 */
[----:B------:R-:W-:Y:S01]  /*94e0*/  HMMA.16816.F32.BF16 R132, R8, R30, R96 ;  /* 0x0000001e0884723c */ /* 0x000fe20000041860 */
[----:B------:R-:W-:Y:S02]  /*94f0*/  IMAD.MOV.U32 R197, RZ, RZ, R198 ;  /* 0x000000ffffc57224 */ /* 0x000fe400078e00c6 */
[----:B------:R-:W-:-:S03]  /*9500*/  IMAD.WIDE.U32 R2, R20, -0x2daee0ad, RZ ;  /* 0xd2511f5314027825 */ /* 0x000fc600078e00ff */
[C---:B------:R-:W-:Y:S01]  /*9510*/  HMMA.16816.F32.BF16 R28, R8.reuse, R18, R84 ;  /* 0x00000012081c723c */ /* 0x040fe20000041854 */
[----:B-1----:R-:W-:Y:S01]  /*9520*/  FFMA.FTZ R0, R235, UR22, -R13 ;  /* 0x00000016eb007c23 */ /* 0x002fe2000801080d */
[----:B------:R-:W-:Y:S02]  /*9530*/  IMAD.MOV.U32 R195, RZ, RZ, R197 ;  /* 0x000000ffffc37224 */ /* 0x000fe400078e00c5 */
[----:B------:R-:W-:Y:S01]  /*9540*/  FFMA.FTZ R4, R252, UR22, -R12 ;  /* 0x00000016fc047c23 */ /* 0x000fe2000801080c */
[----:B------:R-:W-:Y:S01]  /*9550*/  LOP3.LUT R5, R2, 0xff, RZ, 0xc0, !PT ;  /* 0x000000ff02057812 */ /* 0x000fe200078ec0ff */
[----:B------:R1:W3:Y:S01]  /*9560*/  MUFU.EX2 R22, R0 ;  /* 0x0000000000167308 */ /* 0x0002e20000000800 */
[----:B------:R-:W-:Y:S01]  /*9570*/  HMMA.16816.F32.BF16 R84, R8, R40, R152 ;  /* 0x000000280854723c */ /* 0x000fe20000041898 */
[----:B------:R-:W-:Y:S01]  /*9580*/  IMAD.MOV.U32 R197, RZ, RZ, R225 ;  /* 0x000000ffffc57224 */ /* 0x000fe200078e00e1 */
[----:B------:R-:W-:Y:S01]  /*9590*/  LDSM.16.MT88.4 R152, [R212+0xac00] ;  /* 0x00ac0000d498783b */ /* 0x000fe20000004200 */
[----:B------:R-:W-:-:S02]  /*95a0*/  IMAD.MOV.U32 R198, RZ, RZ, R226 ;  /* 0x000000ffffc67224 */ /* 0x000fc400078e00e2 */
[----:B------:R-:W-:Y:S01]  /*95b0*/  IMAD.MOV.U32 R200, RZ, RZ, R248 ;  /* 0x000000ffffc87224 */ /* 0x000fe200078e00f8 */
[----:B------:R-:W-:Y:S01]  /*95c0*/  LDSM.16.MT88.4 R16, [R214+0xbc00] ;  /* 0x00bc0000d610783b */ /* 0x000fe20000004200 */
[----:B-1----:R-:W-:Y:S01]  /*95d0*/  FFMA.FTZ R0, R192, UR22, -R12 ;  /* 0x00000016c0007c23 */ /* 0x002fe2000801080c */
[----:B------:R-:W-:-:S03]  /*95e0*/  IMAD.MOV.U32 R192, RZ, RZ, R194 ;  /* 0x000000ffffc07224 */ /* 0x000fc600078e00c2 */
[----:B------:R1:W-:Y:S01]  /*95f0*/  MUFU.EX2 R10, R0 ;  /* 0x00000000000a7308 */ /* 0x0003e20000000800 */
[----:B------:R-:W-:Y:S02]  /*9600*/  IMAD.MOV.U32 R194, RZ, RZ, R195 ;  /* 0x000000ffffc27224 */ /* 0x000fe400078e00c3 */
[----:B-1----:R-:W-:Y:S02]  /*9610*/  FFMA.FTZ R0, R192, UR22, -R12 ;  /* 0x00000016c0007c23 */ /* 0x002fe4000801080c */
[----:B------:R-:W-:-:S03]  /*9620*/  IMAD.MOV.U32 R192, RZ, RZ, R194 ;  /* 0x000000ffffc07224 */ /* 0x000fc600078e00c2 */
[----:B------:R1:W-:Y:S01]  /*9630*/  MUFU.EX2 R13, R0 ;  /* 0x00000000000d7308 */ /* 0x0003e20000000800 */
[----:B------:R-:W-:Y:S02]  /*9640*/  SHF.R.U32.HI R8, RZ, 0x18, R2 ;  /* 0x00000018ff087819 */ /* 0x000fe40000011602 */
[----:B-1----:R-:W-:Y:S02]  /*9650*/  LOP3.LUT R0, R3, R60, R100, 0x96, !PT ;  /* 0x0000003c03007212 */ /* 0x002fe400078e9664 */
[----:B------:R-:W-:-:S04]  /*9660*/  LOP3.LUT R3, R2, 0xffff, RZ, 0xc0, !PT ;  /* 0x0000ffff02037812 */ /* 0x000fc800078ec0ff */
[----:B------:R-:W-:Y:S01]  /*9670*/  SHF.R.U32.HI R6, RZ, 0x8, R3 ;  /* 0x00000008ff067819 */ /* 0x000fe20000011603 */
[----:B------:R-:W-:Y:S01]  /*9680*/  FFMA.FTZ R3, R192, UR22, -R12 ;  /* 0x00000016c0037c23 */ /* 0x000fe2000801080c */
[----:B------:R1:W-:Y:S02]  /*9690*/  MUFU.EX2 R11, R4 ;  /* 0x00000004000b7308 */ /* 0x0003e40000000800 */
[----:B------:R-:W-:-:S06]  /*96a0*/  PRMT R7, R5, 0x5410, R6 ;  /* 0x0000541005077816 */ /* 0x000fcc0000000006 */
[----:B------:R4:W2:Y:S01]  /*96b0*/  MUFU.EX2 R9, R3 ;  /* 0x0000000300097308 */ /* 0x0008a20000000800 */
[C---:B------:R-:W-:Y:S02]  /*96c0*/  LOP3.LUT R5, R0.reuse, 0xff, RZ, 0xc0, !PT ;  /* 0x000000ff00057812 */ /* 0x040fe400078ec0ff */
[----:B------:R-:W-:Y:S02]  /*96d0*/  SHF.R.U32.HI R6, RZ, 0x18, R0 ;  /* 0x00000018ff067819 */ /* 0x000fe40000011600 */
[----:B-1----:R-:W-:Y:S02]  /*96e0*/  SHF.R.U32.HI R4, RZ, 0x10, R2 ;  /* 0x00000010ff047819 */ /* 0x002fe40000011602 */
[----:B------:R-:W-:Y:S02]  /*96f0*/  LOP3.LUT R2, R0, 0xffff, RZ, 0xc0, !PT ;  /* 0x0000ffff00027812 */ /* 0x000fe400078ec0ff */
[----:B----4-:R-:W-:Y:S02]  /*9700*/  SHF.R.U32.HI R3, RZ, 0x10, R0 ;  /* 0x00000010ff037819 */ /* 0x010fe40000011600 */
[----:B------:R-:W-:-:S02]  /*9710*/  LOP3.LUT R4, R4, 0xff, RZ, 0xc0, !PT ;  /* 0x000000ff04047812 */ /* 0x000fc400078ec0ff */
[----:B------:R-:W-:Y:S02]  /*9720*/  LOP3.LUT R0, R3, 0xff, RZ, 0xc0, !PT ;  /* 0x000000ff03007812 */ /* 0x000fe400078ec0ff */
[----:B------:R-:W-:Y:S01]  /*9730*/  SHF.R.U32.HI R2, RZ, 0x8, R2 ;  /* 0x00000008ff027819 */ /* 0x000fe20000011602 */
[----:B------:R-:W-:Y:S01]  /*9740*/  IMAD.MOV.U32 R195, RZ, RZ, R197 ;  /* 0x000000ffffc37224 */ /* 0x000fe200078e00c5 */
[----:B------:R-:W-:Y:S01]  /*9750*/  PRMT R6, R0, 0x5410, R6 ;  /* 0x0000541000067816 */ /* 0x000fe20000000006 */
[----:B------:R-:W-:Y:S01]  /*9760*/  IMAD.MOV.U32 R197, RZ, RZ, R206 ;  /* 0x000000ffffc57224 */ /* 0x000fe200078e00ce */
[----:B------:R-:W-:Y:S02]  /*9770*/  PRMT R3, R4, 0x5410, R8 ;  /* 0x0000541004037816 */ /* 0x000fe40000000008 */
[----:B------:R-:W-:Y:S02]  /*9780*/  PRMT R5, R5, 0x5410, R2 ;  /* 0x0000541005057816 */ /* 0x000fe40000000002 */
[----:B------:R-:W-:-:S02]  /*9790*/  HSET2.LE.AND R0, R7, R193, PT ;  /* 0x000000c107007233 */ /* 0x000fc40003803000 */
[----:B---3--:R-:W-:Y:S01]  /*97a0*/  F2FP.BF16.F32.PACK_AB R2, R22, R21 ;  /* 0x000000151602723e */ /* 0x008fe200000010ff */
[----:B------:R-:W-:Y:S01]  /*97b0*/  IMAD.MOV.U32 R194, RZ, RZ, R197 ;  /* 0x000000ffffc27224 */ /* 0x000fe200078e00c5 */
[--C-:B------:R-:W-:Y:S01]  /*97c0*/  HSET2.LE.AND R3, R3, R193.reuse, PT ;  /* 0x000000c103037233 */ /* 0x100fe20003803000 */
[----:B------:R-:W-:Y:S01]  /*97d0*/  IMAD.MOV.U32 R206, RZ, RZ, R244 ;  /* 0x000000ffffce7224 */ /* 0x000fe200078e00f4 */
[----:B------:R-:W-:Y:S01]  /*97e0*/  LOP3.LUT R98, R0, R2, RZ, 0xc0, !PT ;  /* 0x0000000200627212 */ /* 0x000fe200078ec0ff */
[----:B------:R-:W-:Y:S01]  /*97f0*/  IMAD.MOV.U32 R244, RZ, RZ, R224 ;  /* 0x000000fffff47224 */ /* 0x000fe200078e00e0 */
[--C-:B------:R-:W-:Y:S01]  /*9800*/  HSET2.LE.AND R5, R5, R193.reuse, PT ;  /* 0x000000c105057233 */ /* 0x100fe20003803000 */
[----:B------:R-:W-:Y:S01]  /*9810*/  IMAD.MOV.U32 R192, RZ, RZ, R195 ;  /* 0x000000ffffc07224 */ /* 0x000fe200078e00c3 */
[----:B------:R-:W-:Y:S01]  /*9820*/  HSET2.LE.AND R6, R6, R193, PT ;  /* 0x000000c106067233 */ /* 0x000fe20003803000 */
[----:B------:R-:W-:Y:S01]  /*9830*/  IMAD.MOV.U32 R193, RZ, RZ, R194 ;  /* 0x000000ffffc17224 */ /* 0x000fe200078e00c2 */
[----:B--2---:R-:W-:Y:S01]  /*9840*/  F2FP.BF16.F32.PACK_AB R0, R9, R11 ;  /* 0x0000000b0900723e */ /* 0x004fe200000010ff */
[----:B------:R-:W-:Y:S01]  /*9850*/  IMAD.MOV.U32 R194, RZ, RZ, R198 ;  /* 0x000000ffffc27224 */ /* 0x000fe200078e00c6 */
[----:B------:R-:W-:Y:S01]  /*9860*/  F2FP.BF16.F32.PACK_AB R2, R15, R14 ;  /* 0x0000000e0f02723e */ /* 0x000fe200000010ff */
[----:B------:R-:W-:Y:S01]  /*9870*/  IMAD.MOV.U32 R195, RZ, RZ, R204 ;  /* 0x000000ffffc37224 */ /* 0x000fe200078e00cc */
[----:B------:R-:W-:Y:S01]  /*9880*/  F2FP.BF16.F32.PACK_AB R4, R13, R10 ;  /* 0x0000000a0d04723e */ /* 0x000fe200000010ff */
[----:B------:R-:W-:Y:S01]  /*9890*/  IMAD.MOV.U32 R197, RZ, RZ, R244 ;  /* 0x000000ffffc57224 */ /* 0x000fe200078e00f4 */
[----:B------:R-:W-:Y:S01]  /*98a0*/  LOP3.LUT R99, R3, R0, RZ, 0xc0, !PT ;  /* 0x0000000003637212 */ /* 0x000fe200078ec0ff */
[----:B------:R-:W-:Y:S01]  /*98b0*/  FADD.FTZ R3, R193, R192 ;  /* 0x000000c0c1037221 */ /* 0x000fe20000010000 */
[----:B------:R-:W-:Y:S01]  /*98c0*/  LOP3.LUT R96, R5, R2, RZ, 0xc0, !PT ;  /* 0x0000000205607212 */ /* 0x000fe200078ec0ff */
[----:B------:R-:W-:Y:S01]  /*98d0*/  FADD.FTZ R2, R219, R220 ;  /* 0x000000dcdb027221 */ /* 0x000fe20000010000 */
[----:B------:R-:W-:Y:S01]  /*98e0*/  IMAD.MOV.U32 R193, RZ, RZ, R194 ;  /* 0x000000ffffc17224 */ /* 0x000fe200078e00c2 */
        /* <DEDUP_REMOVED lines=54> */
[----:B------:R-:W-:Y:S01]  /*9c50*/  IMAD.MOV.U32 R251, RZ, RZ, R80 ;  /* 0x000000fffffb7224 */ /* 0x000fe200078e0050 */
[----:B------:R-:W1:Y:S01]  /*9c60*/  LDSM.16.MT88.4 R120, [R212+0x9c00] ;  /* 0x009c0000d478783b */ /* 0x000e620000004200 */
[----:B------:R-:W-:Y:S01]  /*9c70*/  FADD.FTZ R3, R249, R3 ;  /* 0x00000003f9037221 */ /* 0x000fe20000010000 */
[----:B------:R-:W-:Y:S01]  /*9c80*/  FADD.FTZ R0, R51, R0 ;  /* 0x0000000033007221 */ /* 0x000fe20000010000 */
[----:B------:R-:W-:Y:S01]  /*9c90*/  FADD.FTZ R2, R105, R2 ;  /* 0x0000000269027221 */ /* 0x000fe20000010000 */
[----:B------:R-:W2:Y:S01]  /*9ca0*/  LDSM.16.MT88.4 R80, [R212+0xbc00] ;  /* 0x00bc0000d450783b */ /* 0x000ea20000004200 */
        /* <DEDUP_REMOVED lines=14> */
[----:B------:R-:W4:Y:S01]  /*9d90*/  LDC.U8 R231, c[0x0][0x388] ;  /* 0x0000e200ffe77b82 */ /* 0x000f220000000000 */
[----:B------:R3:W5:Y:S01]  /*9da0*/  LDL.LU R225, [R1+0xc4] ;  /* 0x0000c40001e17983 */ /* 0x0007620000300800 */
[----:B------:R-:W-:-:S03]  /*9db0*/  FADD.FTZ R4, R21, R4 ;  /* 0x0000000415047221 */ /* 0x000fc60000010000 */
        /* <DEDUP_REMOVED lines=22> */
[C---:B-1----:R-:W-:Y:S06]  /*9f20*/  HMMA.16816.F32.BF16 R112, R92.reuse, R120, R112 ;  /* 0x000000785c70723c */ /* 0x042fec0000041870 */
        /* <DEDUP_REMOVED lines=24> */
[----:B---34-:R-:W-:-:S15]  /*a0b0*/  @!P0 BRA `(.L_x_892) ;  /* 0x000000e800948947 */ /* 0x018fde0003800000 */
[----:B------:R-:W2:Y:S01]  /*a0c0*/  LDL.64 R246, [R1+0x78] ;  /* 0x0000780001f67983 */ /* 0x000ea20000100a00 */
[----:B------:R-:W-:-:S03]  /*a0d0*/  ULDC UR4, c[0x0][0x2d0] ;  /* 0x0000b40000047ab9 */ /* 0x000fc60000000800 */
[----:B------:R-:W3:Y:S04]  /*a0e0*/  LDL R248, [R1+0x54] ;  /* 0x0000540001f87983 */ /* 0x000ee80000100800 */
[----:B------:R-:W4:Y:S04]  /*a0f0*/  LDL R249, [R1+0x70] ;  /* 0x0000700001f97983 */ /* 0x000f280000100800 */
[----:B------:R-:W4:Y:S01]  /*a100*/  LDL.64 R250, [R1+0x58] ;  /* 0x0000580001fa7983 */ /* 0x000f220000100a00 */
[----:B------:R-:W-:Y:S01]  /*a110*/  UIADD3 UR20, UR21, -0x2, URZ ;  /* 0xfffffffe15147890 */ /* 0x000fe2000fffe03f */
[----:B------:R-:W-:-:S04]  /*a120*/  DEPBAR.LE SB0, 0x0 ;  /* 0x000080000000791a */ /* 0x000fc80000000000 */
[----:B------:R-:W-:Y:S01]  /*a130*/  USHF.R.S32.HI UR6, URZ, 0x1f, UR20 ;  /* 0x0000001f3f067899 */ /* 0x000fe20008011414 */
[----:B------:R-:W-:Y:S01]  /*a140*/  IMAD.U32 R2, RZ, RZ, UR20 ;  /* 0x00000014ff027e24 */ /* 0x000fe2000f8e00ff */
[----:B------:R-:W1:Y:S01]  /*a150*/  S2R R100, SR_TID.X ;  /* 0x0000000000647919 */ /* 0x000e620000002100 */
[----:B------:R-:W-:Y:S01]  /*a160*/  UISETP.GT.AND UP0, UPT, UR20, UR14, UPT ;  /* 0x0000000e1400728c */ /* 0x000fe2000bf04270 */
[----:B-1----:R-:W-:-:S05]  /*a170*/  IMAD.SHL.U32 R100, R100, 0x2, RZ ;  /* 0x0000000264647824 */ /* 0x002fca00078e00ff */
[----:B------:R-:W-:Y:S01]  /*a180*/  LOP3.LUT R100, R100, 0x6, RZ, 0xc0, !PT ;  /* 0x0000000664647812 */ /* 0x000fe200078ec0ff */
[----:B------:R-:W-:Y:S01]  /*a190*/  BAR.SYNC.DEFER_BLOCKING 0x0 ;  /* 0x0000000000007b1d */ /* 0x000fe20000010000 */
[----:B--2---:R-:W-:Y:S02]  /*a1a0*/  ISETP.GE.AND P4, PT, R246, UR4, PT ;  /* 0x00000004f6007c0c */ /* 0x004fe4000bf86270 */
[----:B---3--:R-:W-:Y:S02]  /*a1b0*/  ISETP.GE.AND P3, PT, R248, UR4, PT ;  /* 0x00000004f8007c0c */ /* 0x008fe4000bf66270 */
[----:B----4-:R-:W-:Y:S01]  /*a1c0*/  ISETP.GE.AND P2, PT, R249, UR4, PT ;  /* 0x00000004f9007c0c */ /* 0x010fe2000bf46270 */
[----:B------:R-:W-:Y:S01]  /*a1d0*/  UIMAD UR4, UR8, UR20, URZ ;  /* 0x00000014080472a4 */ /* 0x000fe2000f8e023f */
[----:B------:R-:W-:-:S07]  /*a1e0*/  IMAD.WIDE.U32 R2, R2, UR9, R250 ;  /* 0x0000000902027c25 */ /* 0x000fce000f8e00fa */
[----:B------:R-:W1:Y:S01]  /*a1f0*/  @!P4 LDC.64 R4, c[0x0][0x220] ;  /* 0x00008800ff04cb82 */ /* 0x000e620000000a00 */
[----:B------:R-:W-:Y:S01]  /*a200*/  UIMAD UR4, UR6, UR9, UR4 ;  /* 0x00000009060472a4 */ /* 0x000fe2000f8e0204 */
[----:B-----5:R-:W-:Y:S01]  /*a210*/  @P4 STS [R218+0x9000], RZ ;  /* 0x009000ffda004388 */ /* 0x020fe20000000800 */
[----:B------:R-:W-:-:S03]  /*a220*/  IADD3 R0, P5, R2, UR24, RZ ;  /* 0x0000001802007c10 */ /* 0x000fc6000ffbe0ff */
[----:B------:R-:W-:Y:S01]  /*a230*/  @P4 STS [R218+0x9004], RZ ;  /* 0x009004ffda004388 */ /* 0x000fe20000000800 */
[----:B------:R-:W-:Y:S01]  /*a240*/  VIADD R3, R3, UR4 ;  /* 0x0000000403037c36 */ /* 0x000fe20008000000 */
[----:B------:R-:W2:Y:S02]  /*a250*/  @!P3 LDC.64 R10, c[0x0][0x220] ;  /* 0x00008800ff0abb82 */ /* 0x000ea40000000a00 */
[----:B------:R-:W-:Y:S06]  /*a260*/  @P4 STS.64 [R218+0x9008], RZ ;  /* 0x009008ffda004388 */ /* 0x000fec0000000a00 */
[----:B------:R-:W3:Y:S08]  /*a270*/  @!P2 LDC.64 R8, c[0x0][0x220] ;  /* 0x00008800ff08ab82 */ /* 0x000ef00000000a00 */
        /* <DEDUP_REMOVED lines=50> */
[----:B------:R-:W-:Y:S01]  /*a5a0*/  LDSM.16.M88.4 R32, [R213+0x6000] ;  /* 0x00600000d520783b */ /* 0x000fe20000000200 */
[C---:B------:R-:W-:Y:S02]  /*a5b0*/  ISETP.LT.OR P5, PT, R0.reuse, R220, P5 ;  /* 0x000000dc0000720c */ /* 0x040fe40002fa1670 */
[C---:B------:R-:W-:Y:S01]  /*a5c0*/  ISETP.GE.AND P0, PT, R0.reuse, R230, PT ;  /* 0x000000e60000720c */ /* 0x040fe20003f06270 */
[----:B---3--:R-:W2:Y:S01]  /*a5d0*/  LDSM.16.M88.4 R8, [R216+0x1000] ;  /* 0x00100000d808783b */ /* 0x008ea20000000200 */
[----:B------:R-:W-:-:S02]  /*a5e0*/  ISETP.LT.OR P1, PT, R0, R219, P1 ;  /* 0x000000db0000720c */ /* 0x000fc40000f21670 */
[C---:B------:R-:W-:Y:S01]  /*a5f0*/  ISETP.LT.OR P6, PT, R0.reuse, R221, P6 ;  /* 0x000000dd0000720c */ /* 0x040fe200037c1670 */
[----:B------:R-:W3:Y:S01]  /*a600*/  LDSM.16.M88.4 R24, [R213+0x6800] ;  /* 0x00680000d518783b */ /* 0x000ee20000000200 */
[----:B------:R-:W-:-:S03]  /*a610*/  ISETP.LT.OR P0, PT, R0, R222, P0 ;  /* 0x000000de0000720c */ /* 0x000fc60000701670 */
[----:B------:R-:W4:Y:S04]  /*a620*/  LDSM.16.M88.4 R28, [R213+0x6400] ;  /* 0x00640000d51c783b */ /* 0x000f280000000200 */
[----:B------:R-:W4:Y:S04]  /*a630*/  LDSM.16.M88.4 R20, [R213+0x6c00] ;  /* 0x006c0000d514783b */ /* 0x000f280000000200 */
[----:B------:R-:W4:Y:S01]  /*a640*/  LDSM.16.M88.4 R12, [R216] ;  /* 0x00000000d80c783b */ /* 0x000f220000000200 */
[----:B-1----:R-:W-:-:S03]  /*a650*/  IMAD.IADD R3, R223, 0x1, -R0 ;  /* 0x00000001df037824 */ /* 0x002fc600078e0a00 */
[----:B------:R-:W-:Y:S01]  /*a660*/  LDSM.16.M88.4 R48, [R215+0x6000] ;  /* 0x00600000d730783b */ /* 0x000fe20000000200 */
[----:B------:R-:W-:-:S03]  /*a670*/  IMAD.IADD R2, R225, 0x1, -R0 ;  /* 0x00000001e1027824 */ /* 0x000fc600078e0a00 */
[----:B------:R-:W1:Y:S04]  /*a680*/  LDSM.16.M88.4 R4, [R217+0x1000] ;  /* 0x00100000d904783b */ /* 0x000e680000000200 */
[----:B------:R-:W1:Y:S04]  /*a690*/  LDSM.16.M88.4 R36, [R215+0x6800] ;  /* 0x00680000d724783b */ /* 0x000e680000000200 */
[----:B------:R-:W1:Y:S04]  /*a6a0*/  LDSM.16.M88.4 R40, [R215+0x6400] ;  /* 0x00640000d728783b */ /* 0x000e680000000200 */
[----:B------:R-:W1:Y:S01]  /*a6b0*/  LDSM.16.M88.4 R52, [R215+0x6c00] ;  /* 0x006c0000d734783b */ /* 0x000e620000000200 */
[C---:B--2---:R-:W-:Y:S03]  /*a6c0*/  HMMA.16816.F32.BF16 R180, R8.reuse, R32, RZ ;  /* 0x0000002008b4723c */ /* 0x044fe600000418ff */
[----:B------:R-:W2:Y:S04]  /*a6d0*/  LDSM.16.M88.4 R16, [R217] ;  /* 0x00000000d910783b */ /* 0x000ea80000000200 */
[----:B------:R-:W0:Y:S01]  /*a6e0*/  LDGDEPBAR ;  /* 0x00000000000079af */ /* 0x000e220000000000 */
[C---:B---3--:R-:W-:Y:S06]  /*a6f0*/  HMMA.16816.F32.BF16 R60, R8.reuse, R24, RZ ;  /* 0x00000018083c723c */ /* 0x048fec00000418ff */
[C---:B----4-:R-:W-:Y:S06]  /*a700*/  HMMA.16816.F32.BF16 R108, R8.reuse, R28, RZ ;  /* 0x0000001c086c723c */ /* 0x050fec00000418ff */
[C---:B------:R-:W-:Y:S06]  /*a710*/  HMMA.16816.F32.BF16 R44, R8.reuse, R20, RZ ;  /* 0x00000014082c723c */ /* 0x040fec00000418ff */
[C---:B------:R-:W-:Y:S06]  /*a720*/  HMMA.16816.F32.BF16 R176, R8.reuse, R34, RZ ;  /* 0x0000002208b0723c */ /* 0x040fec00000418ff */
[C---:B------:R-:W-:Y:S06]  /*a730*/  HMMA.16816.F32.BF16 R64, R8.reuse, R30, RZ ;  /* 0x0000001e0840723c */ /* 0x040fec00000418ff */
[C---:B------:R-:W-:Y:S06]  /*a740*/  HMMA.16816.F32.BF16 R56, R8.reuse, R26, RZ ;  /* 0x0000001a0838723c */ /* 0x040fec00000418ff */
[----:B------:R-:W-:Y:S06]  /*a750*/  HMMA.16816.F32.BF16 R8, R8, R22, RZ ;  /* 0x000000160808723c */ /* 0x000fec00000418ff */
[C---:B------:R-:W-:Y:S06]  /*a760*/  HMMA.16816.F32.BF16 R192, R12.reuse, R32, RZ ;  /* 0x000000200cc0723c */ /* 0x040fec00000418ff */
[C---:B------:R-:W-:Y:S06]  /*a770*/  HMMA.16816.F32.BF16 R184, R12.reuse, R28, RZ ;  /* 0x0000001c0cb8723c */ /* 0x040fec00000418ff */
[----:B------:R-:W-:Y:S06]  /*a780*/  HMMA.16816.F32.BF16 R240, R12, R30, RZ ;  /* 0x0000001e0cf0723c */ /* 0x000fec00000418ff */
[C---:B-1----:R-:W-:Y:S06]  /*a790*/  HMMA.16816.F32.BF16 R204, R4.reuse, R48, R180 ;  /* 0x0000003004cc723c */ /* 0x042fec00000418b4 */
[C---:B------:R-:W-:Y:S06]  /*a7a0*/  HMMA.16816.F32.BF16 R180, R4.reuse, R36, R60 ;  /* 0x0000002404b4723c */ /* 0x040fec000004183c */
[C---:B------:R-:W-:Y:S06]  /*a7b0*/  HMMA.16816.F32.BF16 R196, R4.reuse, R40, R108 ;  /* 0x0000002804c4723c */ /* 0x040fec000004186c */
[----:B------:R-:W-:Y:S06]  /*a7c0*/  HMMA.16816.F32.BF16 R60, R4, R38, R56 ;  /* 0x00000026043c723c */ /* 0x000fec0000041838 */
[C---:B------:R-:W-:Y:S06]  /*a7d0*/  HMMA.16816.F32.BF16 R236, R12.reuse, R20, RZ ;  /* 0x000000140cec723c */ /* 0x040fec00000418ff */
[----:B------:R-:W-:Y:S01]  /*a7e0*/  HMMA.16816.F32.BF16 R208, R12, R22, RZ ;  /* 0x000000160cd0723c */ /* 0x000fe200000418ff */
[----:B------:R-:W-:Y:S05]  /*a7f0*/  LDSM.16.M88.4 R20, [R213+0x7400] ;  /* 0x00740000d514783b */ /* 0x000fea0000000200 */
[C---:B------:R-:W-:Y:S01]  /*a800*/  HMMA.16816.F32.BF16 R108, R4.reuse, R52, R44 ;  /* 0x00000034046c723c */ /* 0x040fe2000004182c */
[----:B------:R-:W-:Y:S05]  /*a810*/  LDSM.16.M88.4 R44, [R213+0x7c00] ;  /* 0x007c0000d52c783b */ /* 0x000fea0000000200 */
[C---:B------:R-:W-:Y:S06]  /*a820*/  HMMA.16816.F32.BF16 R176, R4.reuse, R50, R176 ;  /* 0x0000003204b0723c */ /* 0x040fec00000418b0 */
[C---:B------:R-:W-:Y:S06]  /*a830*/  HMMA.16816.F32.BF16 R64, R4.reuse, R42, R64 ;  /* 0x0000002a0440723c */ /* 0x040fec0000041840 */
[----:B------:R-:W-:Y:S01]  /*a840*/  HMMA.16816.F32.BF16 R56, R4, R54, R8 ;  /* 0x000000360438723c */ /* 0x000fe20000041808 */
[----:B------:R-:W1:Y:S04]  /*a850*/  LDSM.16.M88.4 R4, [R216+0x3000] ;  /* 0x00300000d804783b */ /* 0x000e680000000200 */
[----:B------:R-:W-:Y:S01]  /*a860*/  LDSM.16.M88.4 R8, [R213+0x7000] ;  /* 0x00700000d508783b */ /* 0x000fe20000000200 */
[C---:B------:R-:W-:Y:S06]  /*a870*/  HMMA.16816.F32.BF16 R188, R12.reuse, R24, RZ ;  /* 0x000000180cbc723c */ /* 0x040fec00000418ff */
[C---:B------:R-:W-:Y:S01]  /*a880*/  HMMA.16816.F32.BF16 R244, R12.reuse, R26, RZ ;  /* 0x0000001a0cf4723c */ /* 0x040fe200000418ff */
[----:B------:R-:W3:Y:S05]  /*a890*/  LDSM.16.M88.4 R24, [R213+0x7800] ;  /* 0x00780000d518783b */ /* 0x000eea0000000200 */
[----:B------:R-:W-:Y:S01]  /*a8a0*/  HMMA.16816.F32.BF16 R200, R12, R34, RZ ;  /* 0x000000220cc8723c */ /* 0x000fe200000418ff */
[----:B------:R-:W4:Y:S05]  /*a8b0*/  LDSM.16.M88.4 R12, [R216+0x2000] ;  /* 0x00200000d80c783b */ /* 0x000f2a0000000200 */
[C---:B--2---:R-:W-:Y:S06]  /*a8c0*/  HMMA.16816.F32.BF16 R32, R16.reuse, R48, R192 ;  /* 0x000000301020723c */ /* 0x044fec00000418c0 */
[C---:B------:R-:W-:Y:S06]  /*a8d0*/  HMMA.16816.F32.BF16 R28, R16.reuse, R40, R184 ;  /* 0x00000028101c723c */ /* 0x040fec00000418b8 */
[C---:B------:R-:W-:Y:S06]  /*a8e0*/  HMMA.16816.F32.BF16 R40, R16.reuse, R42, R240 ;  /* 0x0000002a1028723c */ /* 0x040fec00000418f0 */
[C---:B------:R-:W-:Y:S06]  /*a8f0*/  HMMA.16816.F32.BF16 R48, R16.reuse, R50, R200 ;  /* 0x000000321030723c */ /* 0x040fec00000418c8 */
[----:B------:R-:W-:Y:S06]  /*a900*/  HMMA.16816.F32.BF16 R240, R16, R52, R236 ;  /* 0x0000003410f0723c */ /* 0x000fec00000418ec */
[----:B-1----:R-:W-:Y:S06]  /*a910*/  HMMA.16816.F32.BF16 R236, R4, R20, R196 ;  /* 0x0000001404ec723c */ /* 0x002fec00000418c4 */
[C---:B------:R-:W-:Y:S06]  /*a920*/  HMMA.16816.F32.BF16 R248, R16.reuse, R36, R188 ;  /* 0x0000002410f8723c */ /* 0x040fec00000418bc */
[C---:B------:R-:W-:Y:S01]  /*a930*/  HMMA.16816.F32.BF16 R200, R16.reuse, R38, R244 ;  /* 0x0000002610c8723c */ /* 0x040fe200000418f4 */
[----:B------:R-:W-:Y:S05]  /*a940*/  LDSM.16.M88.4 R36, [R215+0x7c00] ;  /* 0x007c0000d724783b */ /* 0x000fea0000000200 */
[----:B------:R-:W-:Y:S06]  /*a950*/  HMMA.16816.F32.BF16 R208, R16, R54, R208 ;  /* 0x0000003610d0723c */ /* 0x000fec00000418d0 */
[C---:B---3--:R-:W-:Y:S06]  /*a960*/  HMMA.16816.F32.BF16 R196, R4.reuse, R24, R180 ;  /* 0x0000001804c4723c */ /* 0x048fec00000418b4 */
[C---:B------:R-:W-:Y:S06]  /*a970*/  HMMA.16816.F32.BF16 R204, R4.reuse, R8, R204 ;  /* 0x0000000804cc723c */ /* 0x040fec00000418cc */
[C---:B------:R-:W-:Y:S06]  /*a980*/  HMMA.16816.F32.BF16 R244, R4.reuse, R44, R108 ;  /* 0x0000002c04f4723c */ /* 0x040fec000004186c */
[C---:B------:R-:W-:Y:S06]  /*a990*/  HMMA.16816.F32.BF16 R192, R4.reuse, R10, R176 ;  /* 0x0000000a04c0723c */ /* 0x040fec00000418b0 */
[C---:B------:R-:W-:Y:S06]  /*a9a0*/  HMMA.16816.F32.BF16 R188, R4.reuse, R22, R64 ;  /* 0x0000001604bc723c */ /* 0x040fec0000041840 */
[C---:B------:R-:W-:Y:S06]  /*a9b0*/  HMMA.16816.F32.BF16 R184, R4.reuse, R26, R60 ;  /* 0x0000001a04b8723c */ /* 0x040fec000004183c */
[----:B------:R-:W-:Y:S01]  /*a9c0*/  HMMA.16816.F32.BF16 R16, R4, R46, R56 ;  /* 0x0000002e0410723c */ /* 0x000fe20000041838 */
[----:B------:R-:W-:Y:S05]  /*a9d0*/  LDSM.16.M88.4 R4, [R217+0x3000] ;  /* 0x00300000d904783b */ /* 0x000fea0000000200 */
[C---:B----4-:R-:W-:Y:S01]  /*a9e0*/  HMMA.16816.F32.BF16 R180, R12.reuse, R8, R32 ;  /* 0x000000080cb4723c */ /* 0x050fe20000041820 */
[----:B------:R-:W1:Y:S05]  /*a9f0*/  LDSM.16.M88.4 R32, [R215+0x7000] ;  /* 0x00700000d720783b */ /* 0x000e6a0000000200 */
[C---:B------:R-:W-:Y:S01]  /*aa00*/  HMMA.16816.F32.BF16 R108, R12.reuse, R20, R28 ;  /* 0x000000140c6c723c */ /* 0x040fe2000004181c */
[----:B------:R-:W2:Y:S05]  /*aa10*/  LDSM.16.M88.4 R28, [R215+0x7400] ;  /* 0x00740000d71c783b */ /* 0x000eaa0000000200 */
[C---:B------:R-:W-:Y:S01]  /*aa20*/  HMMA.16816.F32.BF16 R64, R12.reuse, R22, R40 ;  /* 0x000000160c40723c */ /* 0x040fe20000041828 */
[----:B------:R-:W3:Y:S05]  /*aa30*/  LDSM.16.M88.4 R20, [R215+0x7800] ;  /* 0x00780000d714783b */ /* 0x000eea0000000200 */
[C---:B------:R-:W-:Y:S01]  /*aa40*/  HMMA.16816.F32.BF16 R176, R12.reuse, R10, R48 ;  /* 0x0000000a0cb0723c */ /* 0x040fe20000041830 */
[----:B------:R-:W4:Y:S05]  /*aa50*/  LDSM.16.M88.4 R8, [R217+0x2000] ;  /* 0x00200000d908783b */ /* 0x000f2a0000000200 */
[C---:B------:R-:W-:Y:S06]  /*aa60*/  HMMA.16816.F32.BF16 R60, R12.reuse, R26, R200 ;  /* 0x0000001a0c3c723c */ /* 0x040fec00000418c8 */
[C---:B------:R-:W-:Y:S06]  /*aa70*/  HMMA.16816.F32.BF16 R48, R12.reuse, R44, R240 ;  /* 0x0000002c0c30723c */ /* 0x040fec00000418f0 */
[----:B------:R-:W-:Y:S06]  /*aa80*/  HMMA.16816.F32.BF16 R52, R12, R24, R248 ;  /* 0x000000180c34723c */ /* 0x000fec00000418f8 */
[C---:B-1----:R-:W-:Y:S06]  /*aa90*/  HMMA.16816.F32.BF16 R56, R4.reuse, R34, R192 ;  /* 0x000000220438723c */ /* 0x042fec00000418c0 */
[C---:B--2---:R-:W-:Y:S06]  /*aaa0*/  HMMA.16816.F32.BF16 R200, R4.reuse, R30, R188 ;  /* 0x0000001e04c8723c */ /* 0x044fec00000418bc */
[----:B---3--:R-:W-:Y:S06]  /*aab0*/  HMMA.16816.F32.BF16 R192, R4, R22, R184 ;  /* 0x0000001604c0723c */ /* 0x008fec00000418b8 */
[----:B------:R-:W-:Y:S01]  /*aac0*/  HMMA.16816.F32.BF16 R44, R12, R46, R208 ;  /* 0x0000002e0c2c723c */ /* 0x000fe200000418d0 */
[----:B------:R-:W-:Y:S05]  /*aad0*/  LDSM.16.M88.4 R12, [R213+0x8000] ;  /* 0x00800000d50c783b */ /* 0x000fea0000000200 */
        /* <DEDUP_REMOVED lines=8> */
[C---:B------:R-:W-:Y:S06]  /*ab60*/  HMMA.16816.F32.BF16 R32, R8.reuse, R34, R176 ;  /* 0x000000220820723c */ /* 0x040fec00000418b0 */
[C---:B------:R-:W-:Y:S06]  /*ab70*/  HMMA.16816.F32.BF16 R108, R8.reuse, R28, R108 ;  /* 0x0000001c086c723c */ /* 0x040fec000004186c */
[C---:B------:R-:W-:Y:S01]  /*ab80*/  HMMA.16816.F32.BF16 R64, R8.reuse, R30, R64 ;  /* 0x0000001e0840723c */ /* 0x040fe20000041840 */
[----:B------:R-:W3:Y:S05]  /*ab90*/  LDSM.16.M88.4 R28, [R213+0x8400] ;  /* 0x00840000d51c783b */ /* 0x000eea0000000200 */
[C---:B------:R-:W-:Y:S06]  /*aba0*/  HMMA.16816.F32.BF16 R176, R8.reuse, R20, R52 ;  /* 0x0000001408b0723c */ /* 0x040fec0000041834 */
[C---:B------:R-:W-:Y:S01]  /*abb0*/  HMMA.16816.F32.BF16 R180, R8.reuse, R22, R60 ;  /* 0x0000001608b4723c */ /* 0x040fe2000004183c */
[----:B------:R-:W-:Y:S04]  /*abc0*/  LDSM.16.M88.4 R20, [R215+0x8000] ;  /* 0x00800000d714783b */ /* 0x000fe80000000200 */
[----:B------:R-:W-:Y:S01]  /*abd0*/  LDSM.16.M88.4 R60, [R213+0x8c00] ;  /* 0x008c0000d53c783b */ /* 0x000fe20000000200 */
[C---:B------:R-:W-:Y:S06]  /*abe0*/  HMMA.16816.F32.BF16 R204, R8.reuse, R36, R48 ;  /* 0x0000002408cc723c */ /* 0x040fec0000041830 */
[----:B------:R-:W-:Y:S01]  /*abf0*/  HMMA.16816.F32.BF16 R208, R8, R38, R44 ;  /* 0x0000002608d0723c */ /* 0x000fe2000004182c */
[----:B------:R-:W4:Y:S05]  /*ac00*/  LDSM.16.M88.4 R8, [R217+0x5000] ;  /* 0x00500000d908783b */ /* 0x000f2a0000000200 */
[-C--:B-1----:R-:W-:Y:S06]  /*ac10*/  HMMA.16816.F32.BF16 R52, R4, R12.reuse, R40 ;  /* 0x0000000c0434723c */ /* 0x082fec0000041828 */
[----:B--2---:R-:W-:Y:S01]  /*ac20*/  HMMA.16816.F32.BF16 R48, R16, R12, R24 ;  /* 0x0000000c1030723c */ /* 0x004fe20000041818 */
[----:B------:R-:W-:Y:S05]  /*ac30*/  LDSM.16.M88.4 R24, [R215+0x8400] ;  /* 0x00840000d718783b */ /* 0x000fea0000000200 */
[-C--:B------:R-:W-:Y:S01]  /*ac40*/  HMMA.16816.F32.BF16 R44, R4, R14.reuse, R56 ;  /* 0x0000000e042c723c */ /* 0x080fe20000041838 */
[----:B------:R-:W1:Y:S05]  /*ac50*/  LDSM.16.M88.4 R56, [R213+0x8800] ;  /* 0x00880000d538783b */ /* 0x000e6a0000000200 */
[----:B------:R-:W-:Y:S01]  /*ac60*/  HMMA.16816.F32.BF16 R36, R16, R14, R32 ;  /* 0x0000000e1024723c */ /* 0x000fe20000041820 */
[----:B------:R-:W2:Y:S05]  /*ac70*/  LDSM.16.M88.4 R12, [R217+0x4000] ;  /* 0x00400000d90c783b */ /* 0x000eaa0000000200 */
[C---:B---3--:R-:W-:Y:S06]  /*ac80*/  HMMA.16816.F32.BF16 R32, R4.reuse, R28, R236 ;  /* 0x0000001c0420723c */ /* 0x048fec00000418ec */
[----:B------:R-:W-:Y:S06]  /*ac90*/  HMMA.16816.F32.BF16 R200, R4, R30, R200 ;  /* 0x0000001e04c8723c */ /* 0x000fec00000418c8 */
[----:B----4-:R-:W-:Y:S06]  /*aca0*/  HMMA.16816.F32.BF16 R52, R8, R20, R52 ;  /* 0x000000140834723c */ /* 0x010fec0000041834 */
[C---:B------:R-:W-:Y:S06]  /*acb0*/  HMMA.16816.F32.BF16 R188, R4.reuse, R60, R188 ;  /* 0x0000003c04bc723c */ /* 0x040fec00000418bc */
[C---:B------:R-:W-:Y:S06]  /*acc0*/  HMMA.16816.F32.BF16 R184, R4.reuse, R62, R184 ;  /* 0x0000003e04b8723c */ /* 0x040fec00000418b8 */
[----:B-1----:R-:W-:Y:S06]  /*acd0*/  HMMA.16816.F32.BF16 R196, R4, R56, R196 ;  /* 0x0000003804c4723c */ /* 0x002fec00000418c4 */
[----:B--2---:R-:W-:Y:S06]  /*ace0*/  HMMA.16816.F32.BF16 R48, R12, R20, R48 ;  /* 0x000000140c30723c */ /* 0x004fec0000041830 */
        /* <DEDUP_REMOVED lines=19> */
[----:B------:R-:W-:-:S02]  /*ae20*/  FFMA.FTZ R5, R5, -UR19, R50 ;  /* 0x8000001305057c23 */ /* 0x000fc40008010032 */
        /* <DEDUP_REMOVED lines=10> */
[----:B------:R-:W-:Y:S01]  /*aed0*/  ISETP.GE.AND P0, PT, R2, R230, PT ;  /* 0x000000e60200720c */ /* 0x000fe20003f06270 */
[--C-:B------:R-:W-:Y:S01]  /*aee0*/  IMAD.IADD R5, R224, 0x1, -R2.reuse ;  /* 0x00000001e0057824 */ /* 0x100fe200078e0a02 */
[----:B------:R-:W-:Y:S01]  /*aef0*/  IABS R6, R4 ;  /* 0x0000000400067213 */ /* 0x000fe20000000000 */
[----:B------:R-:W-:Y:S01]  /*af00*/  IMAD.IADD R7, R226, 0x1, -R2 ;  /* 0x00000001e2077824 */ /* 0x000fe200078e0a02 */
[----:B------:R-:W-:Y:S01]  /*af10*/  IABS R4, R3 ;  /* 0x0000000300047213 */ /* 0x000fe20000000000 */
[----:B------:R-:W-:Y:S01]  /*af20*/  HMMA.16816.F32.BF16 R20, R8, R24, R32 ;  /* 0x000000180814723c */ /* 0x000fe20000041820 */
[----:B------:R-:W-:-:S02]  /*af30*/  IABS R3, R5 ;  /* 0x0000000500037213 */ /* 0x000fc40000000000 */
[----:B------:R-:W-:Y:S01]  /*af40*/  IABS R5, R7 ;  /* 0x0000000700057213 */ /* 0x000fe20000000000 */
[----:B------:R-:W-:Y:S01]  /*af50*/  IMAD.MOV.U32 R7, RZ, RZ, R6 ;  /* 0x000000ffff077224 */ /* 0x000fe200078e0006 */
[C---:B------:R-:W-:Y:S01]  /*af60*/  ISETP.GE.AND P6, PT, R2.reuse, R229, PT ;  /* 0x000000e50200720c */ /* 0x040fe20003fc6270 */
[----:B------:R-:W-:Y:S01]  /*af70*/  IMAD.MOV.U32 R6, RZ, RZ, R4 ;  /* 0x000000ffff067224 */ /* 0x000fe200078e0004 */
[C---:B------:R-:W-:Y:S01]  /*af80*/  ISETP.GE.AND P5, PT, R2.reuse, R228, PT ;  /* 0x000000e40200720c */ /* 0x040fe20003fa6270 */
[----:B------:R-:W-:Y:S01]  /*af90*/  IMAD.MOV.U32 R4, RZ, RZ, R3 ;  /* 0x000000ffff047224 */ /* 0x000fe200078e0003 */
[----:B------:R-:W-:Y:S01]  /*afa0*/  ISETP.GE.AND P1, PT, R2, R227, PT ;  /* 0x000000e30200720c */ /* 0x000fe20003f26270 */
[----:B------:R-:W-:Y:S01]  /*afb0*/  IMAD.MOV.U32 R3, RZ, RZ, R5 ;  /* 0x000000ffff037224 */ /* 0x000fe200078e0005 */
[----:B------:R-:W-:Y:S01]  /*afc0*/  I2FP.F32.S32 R5, R6 ;  /* 0x0000000600057245 */ /* 0x000fe20000201400 */
[----:B------:R-:W-:Y:S01]  /*afd0*/  HMMA.16816.F32.BF16 R40, R12, R24, R40 ;  /* 0x000000180c28723c */ /* 0x000fe20000041828 */
[----:B------:R-:W-:-:S02]  /*afe0*/  I2FP.F32.S32 R4, R4 ;  /* 0x0000000400047245 */ /* 0x000fc40000201400 */
[----:B------:R-:W-:Y:S01]  /*aff0*/  I2FP.F32.S32 R3, R3 ;  /* 0x0000000300037245 */ /* 0x000fe20000201400 */
[----:B------:R-:W-:Y:S01]  /*b000*/  FFMA.FTZ R5, R5, -UR19, R51 ;  /* 0x8000001305057c23 */ /* 0x000fe20008010033 */
[----:B------:R-:W-:Y:S01]  /*b010*/  I2FP.F32.S32 R7, R7 ;  /* 0x0000000700077245 */ /* 0x000fe20000201400 */
[----:B------:R-:W-:Y:S01]  /*b020*/  FFMA.FTZ R4, R4, -UR19, R53 ;  /* 0x8000001304047c23 */ /* 0x000fe20008010035 */
[C---:B------:R-:W-:Y:S01]  /*b030*/  ISETP.LT.OR P0, PT, R2.reuse, R222, P0 ;  /* 0x000000de0200720c */ /* 0x040fe20000701670 */
[----:B------:R-:W-:Y:S01]  /*b040*/  FFMA.FTZ R3, R3, -UR19, R55 ;  /* 0x8000001303037c23 */ /* 0x000fe20008010037 */
[C---:B------:R-:W-:Y:S01]  /*b050*/  ISETP.LT.OR P6, PT, R2.reuse, R221, P6 ;  /* 0x000000dd0200720c */ /* 0x040fe200037c1670 */
[----:B------:R-:W-:Y:S01]  /*b060*/  FFMA.FTZ R6, R7, -UR19, R49 ;  /* 0x8000001307067c23 */ /* 0x000fe20008010031 */
[C---:B------:R-:W-:Y:S01]  /*b070*/  ISETP.LT.OR P5, PT, R2.reuse, R220, P5 ;  /* 0x000000dc0200720c */ /* 0x040fe20002fa1670 */
[----:B------:R-:W-:Y:S01]  /*b080*/  HMMA.16816.F32.BF16 R28, R12, R26, R28 ;  /* 0x0000001a0c1c723c */ /* 0x000fe2000004181c */
[----:B------:R-:W-:Y:S01]  /*b090*/  ISETP.LT.OR P1, PT, R2, R219, P1 ;  /* 0x000000db0200720c */ /* 0x000fe20000f21670 */
[----:B------:R-:W-:Y:S01]  /*b0a0*/  VIADD R2, R0, 0x8 ;  /* 0x0000000800027836 */ /* 0x000fe20000000000 */
[----:B------:R-:W-:-:S02]  /*b0b0*/  FSEL R108, R4, -INF , !P5 ;  /* 0xff800000046c7808 */ /* 0x000fc40006800000 */
[----:B------:R-:W-:Y:S01]  /*b0c0*/  FSEL R110, R3, -INF , !P1 ;  /* 0xff800000036e7808 */ /* 0x000fe20004800000 */
[--C-:B------:R-:W-:Y:S01]  /*b0d0*/  IMAD.IADD R4, R223, 0x1, -R2.reuse ;  /* 0x00000001df047824 */ /* 0x100fe200078e0a02 */
[----:B------:R-:W-:Y:S01]  /*b0e0*/  FSEL R100, R5, -INF , !P6 ;  /* 0xff80000005647808 */ /* 0x000fe20007000000 */
[--C-:B------:R-:W-:Y:S01]  /*b0f0*/  IMAD.IADD R3, R225, 0x1, -R2.reuse ;  /* 0x00000001e1037824 */ /* 0x100fe200078e0a02 */
[----:B------:R-:W-:Y:S01]  /*b100*/  FSEL R64, R6, -INF , !P0 ;  /* 0xff80000006407808 */ /* 0x000fe20004000000 */
        /* <DEDUP_REMOVED lines=12> */
[C---:B------:R-:W-:Y:S01]  /*b1d0*/  ISETP.GE.AND P5, PT, R2.reuse, R228, PT ;  /* 0x000000e40200720c */ /* 0x040fe20003fa6270 */
[----:B------:R-:W-:Y:S01]  /*b1e0*/  IMAD.MOV.U32 R3, RZ, RZ, R5 ;  /* 0x000000ffff037224 */ /* 0x000fe200078e0005 */
[----:B------:R-:W-:Y:S01]  /*b1f0*/  ISETP.GE.AND P1, PT, R2, R227, PT ;  /* 0x000000e30200720c */ /* 0x000fe20003f26270 */
[----:B------:R-:W-:Y:S01]  /*b200*/  HMMA.16816.F32.BF16 R56, R16, R58, R180 ;  /* 0x0000003a1038723c */ /* 0x000fe200000418b4 */
[----:B------:R-:W-:-:S02]  /*b210*/  I2FP.F32.S32 R4, R4 ;  /* 0x0000000400047245 */ /* 0x000fc40000201400 */
[----:B------:R-:W-:Y:S02]  /*b220*/  I2FP.F32.S32 R3, R3 ;  /* 0x0000000300037245 */ /* 0x000fe40000201400 */
        /* <DEDUP_REMOVED lines=8> */
[----:B------:R-:W-:-:S02]  /*b2b0*/  ISETP.LT.OR P5, PT, R2, R220, P5 ;  /* 0x000000dc0200720c */ /* 0x000fc40002fa1670 */
[----:B------:R-:W-:Y:S01]  /*b2c0*/  ISETP.LT.OR P1, PT, R2, R219, P1 ;  /* 0x000000db0200720c */ /* 0x000fe20000f21670 */
[----:B------:R-:W-:Y:S01]  /*b2d0*/  VIADD R2, R0, 0x9 ;  /* 0x0000000900027836 */ /* 0x000fe20000000000 */
[----:B------:R-:W-:Y:S02]  /*b2e0*/  FSEL R106, R4, -INF , !P5 ;  /* 0xff800000046a7808 */ /* 0x000fe40006800000 */
        /* <DEDUP_REMOVED lines=8> */
[----:B------:R-:W-:-:S02]  /*b370*/  IABS R4, R3 ;  /* 0x0000000300047213 */ /* 0x000fc40000000000 */
[----:B------:R-:W-:Y:S02]  /*b380*/  IABS R3, R5 ;  /* 0x0000000500037213 */ /* 0x000fe40000000000 */
        /* <DEDUP_REMOVED lines=8> */
[----:B------:R-:W-:-:S02]  /*b410*/  I2FP.F32.S32 R5, R6 ;  /* 0x0000000600057245 */ /* 0x000fc40000201400 */
[----:B------:R-:W-:Y:S02]  /*b420*/  I2FP.F32.S32 R4, R4 ;  /* 0x0000000400047245 */ /* 0x000fe40000201400 */
[----:B------:R-:W-:Y:S01]  /*b430*/  ISETP.GE.AND P1, PT, R2, R227, PT ;  /* 0x000000e30200720c */ /* 0x000fe20003f26270 */
[----:B------:R-:W-:Y:S01]  /*b440*/  FFMA.FTZ R5, R5, -UR19, R39 ;  /* 0x8000001305057c23 */ /* 0x000fe20008010027 */
[----:B------:R-:W-:Y:S01]  /*b450*/  I2FP.F32.S32 R7, R7 ;  /* 0x0000000700077245 */ /* 0x000fe20000201400 */
[----:B------:R-:W-:Y:S01]  /*b460*/  FFMA.FTZ R4, R4, -UR19, R45 ;  /* 0x8000001304047c23 */ /* 0x000fe2000801002d */
[----:B------:R-:W-:Y:S02]  /*b470*/  I2FP.F32.S32 R3, R3 ;  /* 0x0000000300037245 */ /* 0x000fe40000201400 */
        /* <DEDUP_REMOVED lines=19> */
[----:B------:R-:W-:Y:S02]  /*b5b0*/  IABS R6, R5 ;  /* 0x0000000500067213 */ /* 0x000fe40000000000 */
        /* <DEDUP_REMOVED lines=8> */
[----:B------:R-:W-:Y:S02]  /*b640*/  IMAD.MOV.U32 R3, RZ, RZ, R5 ;  /* 0x000000ffff037224 */ /* 0x000fe400078e0005 */
[----:B------:R-:W-:Y:S01]  /*b650*/  IMAD.MOV.U32 R2, RZ, RZ, R6 ;  /* 0x000000ffff027224 */ /* 0x000fe200078e0006 */
[----:B------:R-:W-:Y:S02]  /*b660*/  I2FP.F32.S32 R7, R7 ;  /* 0x0000000700077245 */ /* 0x000fe40000201400 */
[----:B------:R-:W-:Y:S02]  /*b670*/  I2FP.F32.S32 R5, R3 ;  /* 0x0000000300057245 */ /* 0x000fe40000201400 */
[----:B------:R-:W-:-:S02]  /*b680*/  I2FP.F32.S32 R3, R4 ;  /* 0x0000000400037245 */ /* 0x000fc40000201400 */
[----:B------:R-:W-:Y:S01]  /*b690*/  I2FP.F32.S32 R2, R2 ;  /* 0x0000000200027245 */ /* 0x000fe20000201400 */
[----:B------:R-:W-:Y:S02]  /*b6a0*/  FFMA.FTZ R5, R5, -UR19, R42 ;  /* 0x8000001305057c23 */ /* 0x000fe4000801002a */
        /* <DEDUP_REMOVED lines=305> */
[C---:B------:R-:W-:Y:S01]  /*c9c0*/  ISETP.GE.AND P0, PT, R2.reuse, R230, PT ;  /* 0x000000e60200720c */ /* 0x040fe20003f06270 */
        /* <DEDUP_REMOVED lines=125> */
.L_x_895:
[----:B------:R-:W-:Y:S05]  /*d1a0*/  BSYNC B0 ;  /* 0x0000000000007941 */ /* 0x000fea0003800000 */
.L_x_894:
[----:B------:R-:W0:Y:S02]  /*d1b0*/  LDGDEPBAR ;  /* 0x00000000000079af */ /* 0x000e240000000000 */
.L_x_893:
[----:B------:R-:W3:Y:S04]  /*d1c0*/  LDL R4, [R1+0x30] ;  /* 0x0000300001047983 */ /* 0x000ee80000100800 */
[----:B------:R-:W4:Y:S04]  /*d1d0*/  LDL.LU R3, [R1+0x34] ;  /* 0x0000340001037983 */ /* 0x000f280000300800 */
[----:B------:R-:W5:Y:S04]  /*d1e0*/  LDL.LU R2, [R1+0x48] ;  /* 0x0000480001027983 */ /* 0x000f680000300800 */
[----:B------:R-:W5:Y:S04]  /*d1f0*/  LDL R0, [R1+0x10] ;  /* 0x0000100001007983 */ /* 0x000f680000100800 */
[----:B------:R-:W5:Y:S04]  /*d200*/  LDL R21, [R1+0xc] ;  /* 0x00000c0001157983 */ /* 0x000f680000100800 */
[----:B-12---:R-:W2:Y:S04]  /*d210*/  LDL R6, [R1+0x74] ;  /* 0x0000740001067983 */ /* 0x006ea80000100800 */
[----:B------:R-:W2:Y:S01]  /*d220*/  LDL R22, [R1+0x38] ;  /* 0x0000380001167983 */ /* 0x000ea20000100800 */
[----:B------:R-:W-:Y:S01]  /*d230*/  USHF.L.U32 UR4, UR20, 0x1, URZ ;  /* 0x0000000114047899 */ /* 0x000fe2000800063f */
[C---:B------:R-:W-:Y:S01]  /*d240*/  IADD3 R13, R233.reuse, -0x4498517b, RZ ;  /* 0xbb67ae85e90d7810 */ /* 0x040fe20007ffe0ff */
[----:B------:R-:W-:Y:S01]  /*d250*/  VIADD R180, R232, 0x9e3779b9 ;  /* 0x9e3779b9e8b47836 */ /* 0x000fe20000000000 */
[C---:B------:R-:W-:Y:S01]  /*d260*/  IADD3 R184, R233.reuse, 0x32370b8f, RZ ;  /* 0x32370b8fe9b87810 */ /* 0x040fe20007ffe0ff */
[----:B------:R-:W-:-:S02]  /*d270*/  VIADD R181, R233, 0x76cf5d0a ;  /* 0x76cf5d0ae9b57836 */ /* 0x000fc40000000000 */
[C---:B------:R-:W-:Y:S02]  /*d280*/  VIADD R185, R232.reuse, 0xdaa66d2b ;  /* 0xdaa66d2be8b97836 */ /* 0x040fe40000000000 */
[----:B------:R-:W-:Y:S02]  /*d290*/  VIADD R186, R232, 0x78dde6e4 ;  /* 0x78dde6e4e8ba7836 */ /* 0x000fe40000000000 */
[----:B------:R-:W-:Y:S02]  /*d2a0*/  VIADD R187, R233, 0xed9eba14 ;  /* 0xed9eba14e9bb7836 */ /* 0x000fe40000000000 */
[----:B------:R-:W-:Y:S02]  /*d2b0*/  IMAD.MOV.U32 R18, RZ, RZ, R244 ;  /* 0x000000ffff127224 */ /* 0x000fe400078e00f4 */
[----:B------:R-:W-:Y:S02]  /*d2c0*/  IMAD.MOV.U32 R25, RZ, RZ, R234 ;  /* 0x000000ffff197224 */ /* 0x000fe400078e00ea */
[----:B---3--:R-:W-:-:S02]  /*d2d0*/  IMAD.MOV.U32 R5, RZ, RZ, R4 ;  /* 0x000000ffff057224 */ /* 0x008fc400078e0004 */
[----:B----4-:R-:W-:Y:S02]  /*d2e0*/  IMAD.MOV.U32 R4, RZ, RZ, R3 ;  /* 0x000000ffff047224 */ /* 0x010fe400078e0003 */
[----:B-----5:R-:W-:Y:S02]  /*d2f0*/  IMAD.MOV.U32 R3, RZ, RZ, R2 ;  /* 0x000000ffff037224 */ /* 0x020fe400078e0002 */
[----:B------:R-:W-:Y:S01]  /*d300*/  IMAD.WIDE.U32 R28, R0, -0x326172a9, RZ ;  /* 0xcd9e8d57001c7825 */ /* 0x000fe200078e00ff */
[----:B------:R-:W-:-:S04]  /*d310*/  FMNMX.FTZ R2, R104, R65, !PT ;  /* 0x0000004168027209 */ /* 0x000fc80007810000 */
[----:B------:R-:W-:Y:S02]  /*d320*/  LOP3.LUT R0, R29, R21, RZ, 0x3c, !PT ;  /* 0x000000151d007212 */ /* 0x000fe400078e3cff */
[----:B------:R-:W-:Y:S01]  /*d330*/  FMNMX.FTZ R2, R64, R2, !PT ;  /* 0x0000000240027209 */ /* 0x000fe20007810000 */
[----:B--2---:R-:W-:-:S04]  /*d340*/  IMAD.WIDE.U32 R176, R6, -0x2daee0ad, RZ ;  /* 0xd2511f5306b07825 */ /* 0x004fc800078e00ff */
[----:B------:R-:W-:Y:S01]  /*d350*/  IMAD.WIDE.U32 R52, R0, -0x2daee0ad, RZ ;  /* 0xd2511f5300347825 */ /* 0x000fe200078e00ff */
[----:B------:R-:W-:-:S03]  /*d360*/  FMNMX.FTZ R0, R54, R2, !PT ;  /* 0x0000000236007209 */ /* 0x000fc60007810000 */
[----:B------:R-:W-:Y:S01]  /*d370*/  IMAD.MOV.U32 R19, RZ, RZ, R4 ;  /* 0x000000ffff137224 */ /* 0x000fe200078e0004 */
[----:B------:R-:W-:Y:S02]  /*d380*/  LOP3.LUT R4, R177, UR4, R233, 0x96, !PT ;  /* 0x00000004b1047c12 */ /* 0x000fe4000f8e96e9 */
[----:B------:R-:W-:Y:S01]  /*d390*/  LOP3.LUT R2, R53, R176, R13, 0x96, !PT ;  /* 0x000000b035027212 */ /* 0x000fe200078e960d */
[----:B------:R-:W-:Y:S01]  /*d3a0*/  VIADD R53, R232, 0x3c6ef372 ;  /* 0x3c6ef372e8357836 */ /* 0x000fe20000000000 */
[----:B------:R-:W-:Y:S01]  /*d3b0*/  MOV R43, R5 ;  /* 0x00000005002b7202 */ /* 0x000fe20000000f00 */
[----:B------:R-:W-:Y:S01]  /*d3c0*/  IMAD.WIDE.U32 R4, R4, -0x326172a9, RZ ;  /* 0xcd9e8d5704047825 */ /* 0x000fe200078e00ff */
[----:B------:R-:W-:-:S03]  /*d3d0*/  FMNMX.FTZ R0, R46, R0, !PT ;  /* 0x000000002e007209 */ /* 0x000fc60007810000 */
[----:B------:R-:W-:Y:S01]  /*d3e0*/  IMAD.WIDE.U32 R32, R2, -0x326172a9, RZ ;  /* 0xcd9e8d5702207825 */ /* 0x000fe200078e00ff */
[----:B------:R-:W-:Y:S02]  /*d3f0*/  LOP3.LUT R2, R5, R28, R180, 0x96, !PT ;  /* 0x0000001c05027212 */ /* 0x000fe400078e96b4 */
[----:B------:R-:W-:Y:S02]  /*d400*/  FMNMX.FTZ R0, R237, R0, !PT ;  /* 0x00000000ed007209 */ /* 0x000fe40007810000 */
[----:B------:R-:W-:Y:S01]  /*d410*/  LOP3.LUT R8, R33, R4, R53, 0x96, !PT ;  /* 0x0000000421087212 */ /* 0x000fe200078e9635 */
[----:B------:R-:W-:Y:S01]  /*d420*/  IMAD.MOV.U32 R20, RZ, RZ, R3 ;  /* 0x000000ffff147224 */ /* 0x000fe200078e0003 */
[----:B------:R-:W-:Y:S01]  /*d430*/  FMNMX.FTZ R0, R201, R0, !PT ;  /* 0x00000000c9007209 */ /* 0x000fe20007810000 */
[----:B------:R-:W-:-:S04]  /*d440*/  IMAD.WIDE.U32 R2, R2, -0x2daee0ad, RZ ;  /* 0xd2511f5302027825 */ /* 0x000fc800078e00ff */
[----:B------:R-:W-:Y:S01]  /*d450*/  IMAD.WIDE.U32 R8, R8, -0x2daee0ad, RZ ;  /* 0xd2511f5308087825 */ /* 0x000fe200078e00ff */
[----:B------:R-:W-:Y:S02]  /*d460*/  FMNMX.FTZ R7, R183, R0, !PT ;  /* 0x00000000b7077209 */ /* 0x000fe40007810000 */
[----:B------:R-:W-:Y:S02]  /*d470*/  LOP3.LUT R3, R3, R52, R181, 0x96, !PT ;  /* 0x0000003403037212 */ /* 0x000fe400078e96b5 */
[----:B------:R-:W-:-:S03]  /*d480*/  LOP3.LUT R0, R9, R2, R184, 0x96, !PT ;  /* 0x0000000209007212 */ /* 0x000fc600078e96b8 */
[----:B------:R-:W-:Y:S01]  /*d490*/  IMAD.WIDE.U32 R2, R3, -0x326172a9, RZ ;  /* 0xcd9e8d5703027825 */ /* 0x000fe200078e00ff */
[----:B------:R-:W-:-:S03]  /*d4a0*/  FMNMX.FTZ R7, R178, R7, !PT ;  /* 0x00000007b2077209 */ /* 0x000fc60007810000 */
        /* <DEDUP_REMOVED lines=13> */
[----:B------:R-:W-:Y:S02]  /*d580*/  FMNMX.FTZ R6, R204, R6, !PT ;  /* 0x00000006cc067209 */ /* 0x000fe40007810000 */
[----:B------:R-:W-:Y:S02]  /*d590*/  LOP3.LUT R10, R7, R8, R187, 0x96, !PT ;  /* 0x00000008070a7212 */ /* 0x000fe400078e96bb */
[----:B------:R-:W-:Y:S02]  /*d5a0*/  LOP3.LUT R7, R2, 0xff, RZ, 0xc0, !PT ;  /* 0x000000ff02077812 */ /* 0x000fe400078ec0ff */
[----:B------:R-:W-:-:S02]  /*d5b0*/  SHF.R.U32.HI R0, RZ, 0x8, R0 ;  /* 0x00000008ff007819 */ /* 0x000fc40000011600 */
[----:B------:R-:W-:Y:S02]  /*d5c0*/  FMNMX.FTZ R6, R194, R6, !PT ;  /* 0x00000006c2067209 */ /* 0x000fe40007810000 */
[----:B------:R-:W-:Y:S02]  /*d5d0*/  PRMT R17, R7, 0x5410, R0 ;  /* 0x0000541007117816 */ /* 0x000fe40000000000 */
[----:B------:R-:W-:Y:S02]  /*d5e0*/  FMNMX.FTZ R0, R190, R6, !PT ;  /* 0x00000006be007209 */ /* 0x000fe40007810000 */
[----:B------:R-:W-:Y:S02]  /*d5f0*/  FMNMX.FTZ R7, R103, R105, !PT ;  /* 0x0000006967077209 */ /* 0x000fe40007810000 */
[----:B------:R-:W-:Y:S01]  /*d600*/  FMNMX.FTZ R6, R102, R109, !PT ;  /* 0x0000006d66067209 */ /* 0x000fe20007810000 */
[----:B------:R-:W1:Y:S01]  /*d610*/  SHFL.BFLY PT, R9, R0, 0x2, 0x1f ;  /* 0x0c401f0000097f89 */ /* 0x000e6200000e0000 */
[----:B------:R-:W-:-:S02]  /*d620*/  FMNMX.FTZ R8, R100, R7, !PT ;  /* 0x0000000764087209 */ /* 0x000fc40007810000 */
[----:B------:R-:W-:Y:S02]  /*d630*/  FMNMX.FTZ R7, R108, R6, !PT ;  /* 0x000000066c077209 */ /* 0x000fe40007810000 */
[--C-:B------:R-:W-:Y:S02]  /*d640*/  SHF.R.U32.HI R6, RZ, 0x10, R2.reuse ;  /* 0x00000010ff067819 */ /* 0x100fe40000011602 */
[----:B------:R-:W-:Y:S02]  /*d650*/  FMNMX.FTZ R8, R55, R8, !PT ;  /* 0x0000000837087209 */ /* 0x000fe40007810000 */
[----:B------:R-:W-:Y:S02]  /*d660*/  FMNMX.FTZ R7, R106, R7, !PT ;  /* 0x000000076a077209 */ /* 0x000fe40007810000 */
[----:B------:R-:W-:Y:S02]  /*d670*/  LOP3.LUT R6, R6, 0xff, RZ, 0xc0, !PT ;  /* 0x000000ff06067812 */ /* 0x000fe400078ec0ff */
[----:B------:R-:W-:-:S02]  /*d680*/  SHF.R.U32.HI R2, RZ, 0x18, R2 ;  /* 0x00000018ff027819 */ /* 0x000fc40000011602 */
[----:B------:R-:W-:Y:S02]  /*d690*/  FMNMX.FTZ R8, R47, R8, !PT ;  /* 0x000000082f087209 */ /* 0x000fe40007810000 */
[----:B------:R-:W-:Y:S01]  /*d6a0*/  FMNMX.FTZ R7, R66, R7, !PT ;  /* 0x0000000742077209 */ /* 0x000fe20007810000 */
[----:B------:R-:W-:Y:S01]  /*d6b0*/  IMAD.WIDE.U32 R44, R10, -0x326172a9, RZ ;  /* 0xcd9e8d570a2c7825 */ /* 0x000fe200078e00ff */
[----:B------:R-:W-:Y:S02]  /*d6c0*/  PRMT R16, R6, 0x5410, R2 ;  /* 0x0000541006107816 */ /* 0x000fe40000000002 */
[----:B------:R-:W-:Y:S02]  /*d6d0*/  FMNMX.FTZ R2, R239, R8, !PT ;  /* 0x00000008ef027209 */ /* 0x000fe40007810000 */
[----:B------:R-:W-:Y:S02]  /*d6e0*/  IADD3 R51, R232, -0x4ab325aa, RZ ;  /* 0xb54cda56e8337810 */ /* 0x000fe40007ffe0ff */
[----:B------:R-:W-:-:S02]  /*d6f0*/  FMNMX.FTZ R6, R241, R7, !PT ;  /* 0x00000007f1067209 */ /* 0x000fc40007810000 */
[----:B------:R-:W-:Y:S02]  /*d700*/  FMNMX.FTZ R7, R236, R2, !PT ;  /* 0x00000002ec077209 */ /* 0x000fe40007810000 */
[----:B------:R-:W-:Y:S02]  /*d710*/  LOP3.LUT R2, R3, R44, R51, 0x96, !PT ;  /* 0x0000002c03027212 */ /* 0x000fe400078e9633 */
[----:B------:R-:W-:Y:S02]  /*d720*/  FMNMX.FTZ R3, R238, R6, !PT ;  /* 0x00000006ee037209 */ /* 0x000fe40007810000 */
[----:B------:R-:W-:Y:S02]  /*d730*/  FMNMX.FTZ R7, R200, R7, !PT ;  /* 0x00000007c8077209 */ /* 0x000fe40007810000 */
[----:B------:R-:W-:Y:S02]  /*d740*/  FMNMX.FTZ R3, R202, R3, !PT ;  /* 0x00000003ca037209 */ /* 0x000fe40007810000 */
[----:B-1----:R-:W-:-:S02]  /*d750*/  FMNMX.FTZ R6, R0, R9, !PT ;  /* 0x0000000900067209 */ /* 0x002fc40007810000 */
        /* <DEDUP_REMOVED lines=24> */
[C---:B------:R-:W-:Y:S01]  /*d8e0*/  LOP3.LUT R7, R2.reuse, 0xffff, RZ, 0xc0, !PT ;  /* 0x0000ffff02077812 */ /* 0x040fe200078ec0ff */
[----:B------:R-:W1:Y:S01]  /*d8f0*/  SHFL.BFLY PT, R11, R0, 0x2, 0x1f ;  /* 0x0c401f00000b7f89 */ /* 0x000e6200000e0000 */
[----:B------:R-:W-:Y:S02]  /*d900*/  FMNMX.FTZ R3, R251, R3, !PT ;  /* 0x00000003fb037209 */ /* 0x000fe40007810000 */
[----:B------:R-:W-:Y:S02]  /*d910*/  FMNMX.FTZ R9, R243, R9, !PT ;  /* 0x00000009f3097209 */ /* 0x000fe40007810000 */
[----:B------:R-:W-:Y:S01]  /*d920*/  SHF.R.U32.HI R8, RZ, 0x8, R7 ;  /* 0x00000008ff087819 */ /* 0x000fe20000011607 */
[----:B------:R-:W2:Y:S01]  /*d930*/  SHFL.BFLY PT, R12, R6, 0x1, 0x1f ;  /* 0x0c201f00060c7f89 */ /* 0x000ea200000e0000 */
[----:B------:R-:W-:Y:S02]  /*d940*/  LOP3.LUT R7, R2, 0xff, RZ, 0xc0, !PT ;  /* 0x000000ff02077812 */ /* 0x000fe400078ec0ff */
[----:B------:R-:W-:-:S02]  /*d950*/  FMNMX.FTZ R3, R248, R3, !PT ;  /* 0x00000003f8037209 */ /* 0x000fc40007810000 */
[----:B------:R-:W-:Y:S02]  /*d960*/  FMNMX.FTZ R9, R199, R9, !PT ;  /* 0x00000009c7097209 */ /* 0x000fe40007810000 */
[----:B------:R-:W-:Y:S02]  /*d970*/  PRMT R15, R7, 0x5410, R8 ;  /* 0x00005410070f7816 */ /* 0x000fe40000000008 */
[----:B------:R-:W-:Y:S02]  /*d980*/  FMNMX.FTZ R3, R211, R3, !PT ;  /* 0x00000003d3037209 */ /* 0x000fe40007810000 */
[----:B------:R-:W-:Y:S02]  /*d990*/  FMNMX.FTZ R7, R189, R9, !PT ;  /* 0x00000009bd077209 */ /* 0x000fe40007810000 */
[----:B------:R-:W-:Y:S01]  /*d9a0*/  SHF.R.U32.HI R8, RZ, 0x10, R2 ;  /* 0x00000010ff087819 */ /* 0x000fe20000011602 */
[----:B------:R-:W3:Y:S01]  /*d9b0*/  SHFL.BFLY PT, R10, R3, 0x2, 0x1f ;  /* 0x0c401f00030a7f89 */ /* 0x000ee200000e0000 */
[----:B------:R-:W-:-:S02]  /*d9c0*/  FMNMX.FTZ R9, R210, R7, !PT ;  /* 0x00000007d2097209 */ /* 0x000fc40007810000 */
[----:B------:R-:W-:Y:S02]  /*d9d0*/  SHF.R.U32.HI R7, RZ, 0x18, R2 ;  /* 0x00000018ff077819 */ /* 0x000fe40000011602 */
[----:B------:R-:W-:Y:S02]  /*d9e0*/  LOP3.LUT R2, R8, 0xff, RZ, 0xc0, !PT ;  /* 0x000000ff08027812 */ /* 0x000fe400078ec0ff */
[----:B------:R-:W-:Y:S02]  /*d9f0*/  FMNMX.FTZ R8, R207, R9, !PT ;  /* 0x00000009cf087209 */ /* 0x000fe40007810000 */
[----:B------:R-:W-:Y:S02]  /*da00*/  PRMT R14, R2, 0x5410, R7 ;  /* 0x00005410020e7816 */ /* 0x000fe40000000007 */
[----:B------:R-:W-:Y:S02]  /*da10*/  FMNMX.FTZ R2, R198, R8, !PT ;  /* 0x00000008c6027209 */ /* 0x000fe40007810000 */
[----:B-1----:R-:W-:-:S02]  /*da20*/  FMNMX.FTZ R7, R0, R11, !PT ;  /* 0x0000000b00077209 */ /* 0x002fc40007810000 */
[----:B------:R-:W-:Y:S02]  /*da30*/  FMNMX.FTZ R0, R193, R2, !PT ;  /* 0x00000002c1007209 */ /* 0x000fe40007810000 */
[----:B--2---:R-:W-:-:S03]  /*da40*/  FMNMX.FTZ R245, R6, R12, !PT ;  /* 0x0000000c06f57209 */ /* 0x004fc60007810000 */
[----:B------:R-:W1:Y:S01]  /*da50*/  SHFL.BFLY PT, R6, R0, 0x2, 0x1f ;  /* 0x0c401f0000067f89 */ /* 0x000e6200000e0000 */
[----:B------:R-:W-:Y:S01]  /*da60*/  IMAD.WIDE.U32 R30, R22, -0x326172a9, RZ ;  /* 0xcd9e8d57161e7825 */ /* 0x000fe200078e00ff */
[----:B---3--:R-:W-:-:S04]  /*da70*/  FMNMX.FTZ R8, R3, R10, !PT ;  /* 0x0000000a03087209 */ /* 0x008fc80007810000 */
[----:B------:R-:W-:Y:S01]  /*da80*/  LOP3.LUT R2, R31, R21, RZ, 0x3c, !PT ;  /* 0x000000151f027212 */ /* 0x000fe200078e3cff */
[----:B------:R-:W2:Y:S04]  /*da90*/  SHFL.BFLY PT, R9, R8, 0x1, 0x1f ;  /* 0x0c201f0008097f89 */ /* 0x000ea800000e0000 */
[----:B------:R-:W-:-:S04]  /*daa0*/  IMAD.WIDE.U32 R34, R2, -0x2daee0ad, RZ ;  /* 0xd2511f5302227825 */ /* 0x000fc800078e00ff */
[C---:B------:R-:W-:Y:S01]  /*dab0*/  FMUL.FTZ R22, R245.reuse, UR22 ;  /* 0x00000016f5167c20 */ /* 0x040fe20008410000 */
[----:B------:R-:W-:Y:S02]  /*dac0*/  FSETP.NEU.FTZ.AND P1, PT, R245, -INF , PT ;  /* 0xff800000f500780b */ /* 0x000fe40003f3d000 */
[----:B------:R-:W-:Y:S02]  /*dad0*/  LOP3.LUT R2, R35, R176, R13, 0x96, !PT ;  /* 0x000000b023027212 */ /* 0x000fe400078e960d */
[----:B------:R-:W-:-:S03]  /*dae0*/  FSEL R22, R22, RZ, P1 ;  /* 0x000000ff16167208 */ /* 0x000fc60000800000 */
[----:B------:R-:W-:Y:S01]  /*daf0*/  IMAD.WIDE.U32 R26, R2, -0x326172a9, RZ ;  /* 0xcd9e8d57021a7825 */ /* 0x000fe200078e00ff */
[----:B-1----:R-:W-:Y:S02]  /*db00*/  FMNMX.FTZ R0, R0, R6, !PT ;  /* 0x0000000600007209 */ /* 0x002fe40007810000 */
[----:B------:R-:W-:Y:S01]  /*db10*/  LOP3.LUT R2, R5, R30, R180, 0x96, !PT ;  /* 0x0000001e05027212 */ /* 0x000fe200078e96b4 */
[----:B------:R-:W-:Y:S01]  /*db20*/  SHFL.BFLY PT, R10, R7, 0x1, 0x1f ;  /* 0x0c201f00070a7f89 */ /* 0x000fe200000e0000 */
[----:B------:R-:W-:Y:S01]  /*db30*/  FFMA.FTZ R3, R65, UR22, -R22 ;  /* 0x0000001641037c23 */ /* 0x000fe20008010816 */
[----:B------:R-:W-:Y:S02]  /*db40*/  LOP3.LUT R12, R27, R4, R53, 0x96, !PT ;  /* 0x000000041b0c7212 */ /* 0x000fe400078e9635 */
[----:B------:R-:W1:Y:S01]  /*db50*/  SHFL.BFLY PT, R5, R0, 0x1, 0x1f ;  /* 0x0c201f0000057f89 */ /* 0x000e6200000e0000 */
[----:B------:R3:W-:Y:S01]  /*db60*/  MUFU.EX2 R176, R3 ;  /* 0x0000000300b07308 */ /* 0x0007e20000000800 */
[----:B--2---:R-:W-:Y:S01]  /*db70*/  FMNMX.FTZ R244, R8, R9, !PT ;  /* 0x0000000908f47209 */ /* 0x004fe20007810000 */
[----:B------:R-:W-:-:S03]  /*db80*/  IMAD.WIDE.U32 R12, R12, -0x2daee0ad, RZ ;  /* 0xd2511f530c0c7825 */ /* 0x000fc600078e00ff */
[C---:B------:R-:W-:Y:S01]  /*db90*/  FSETP.NEU.FTZ.AND P0, PT, R244.reuse, -INF , PT ;  /* 0xff800000f400780b */ /* 0x040fe20003f1d000 */
[----:B------:R-:W-:Y:S01]  /*dba0*/  FMUL.FTZ R23, R244, UR22 ;  /* 0x00000016f4177c20 */ /* 0x000fe20008410000 */
[----:B---3--:R-:W-:-:S03]  /*dbb0*/  IMAD.WIDE.U32 R2, R2, -0x2daee0ad, RZ ;  /* 0xd2511f5302027825 */ /* 0x008fc600078e00ff */
[----:B------:R-:W-:Y:S01]  /*dbc0*/  LOP3.LUT R6, R13, R2, R184, 0x96, !PT ;  /* 0x000000020d067212 */ /* 0x000fe200078e96b8 */
[----:B------:R-:W-:Y:S01]  /*dbd0*/  FFMA.FTZ R2, R54, UR22, -R22 ;  /* 0x0000001636027c23 */ /* 0x000fe20008010816 */
[----:B------:R-:W-:-:S03]  /*dbe0*/  FSEL R23, R23, RZ, P0 ;  /* 0x000000ff17177208 */ /* 0x000fc60000000000 */
[----:B------:R2:W-:Y:S01]  /*dbf0*/  MUFU.EX2 R54, R2 ;  /* 0x0000000200367308 */ /* 0x0005e20000000800 */
[----:B------:R-:W-:Y:S01]  /*dc00*/  FFMA.FTZ R4, R64, UR22, -R22 ;  /* 0x0000001640047c23 */ /* 0x000fe20008010816 */
[----:B------:R-:W-:Y:S01]  /*dc10*/  IMAD.MOV.U32 R57, RZ, RZ, R20 ;  /* 0x000000ffff397224 */ /* 0x000fe200078e0014 */
[----:B-1----:R-:W-:Y:S01]  /*dc20*/  FMNMX.FTZ R234, R0, R5, !PT ;  /* 0x0000000500ea7209 */ /* 0x002fe20007810000 */
[----:B------:R-:W-:Y:S02]  /*dc30*/  IMAD.MOV.U32 R20, RZ, RZ, R235 ;  /* 0x000000ffff147224 */ /* 0x000fe400078e00eb */
[----:B------:R-:W-:Y:S01]  /*dc40*/  FFMA.FTZ R0, R47, UR22, -R23 ;  /* 0x000000162f007c23 */ /* 0x000fe20008010817 */
[----:B------:R-:W-:Y:S01]  /*dc50*/  FMNMX.FTZ R235, R7, R10, !PT ;  /* 0x0000000a07eb7209 */ /* 0x000fe20007810000 */
[----:B------:R1:W-:Y:S01]  /*dc60*/  MUFU.EX2 R63, R4 ;  /* 0x00000004003f7308 */ /* 0x0003e20000000800 */
[----:B--2---:R-:W-:-:S07]  /*dc70*/  FFMA.FTZ R2, R46, UR22, -R22 ;  /* 0x000000162e027c23 */ /* 0x004fce0008010816 */
[----:B------:R2:W3:Y:S01]  /*dc80*/  MUFU.EX2 R36, R2 ;  /* 0x0000000200247308 */ /* 0x0004e20000000800 */
[----:B-1----:R-:W-:Y:S02]  /*dc90*/  LOP3.LUT R4, R3, R34, R181, 0x96, !PT ;  /* 0x0000002203047212 */ /* 0x002fe400078e96b5 */
[----:B------:R-:W-:-:S05]  /*dca0*/  FSEL R3, R245, RZ, P1 ;  /* 0x000000fff5037208 */ /* 0x000fca0000800000 */
[----:B------:R1:W-:Y:S01]  /*dcb0*/  MUFU.EX2 R37, R0 ;  /* 0x0000000000257308 */ /* 0x0003e20000000800 */
[----:B------:R-:W-:Y:S01]  /*dcc0*/  FSETP.NEU.FTZ.AND P1, PT, R235, -INF , PT ;  /* 0xff800000eb00780b */ /* 0x000fe20003f3d000 */
[----:B--2---:R-:W-:-:S06]  /*dcd0*/  FFMA.FTZ R2, R55, UR22, -R23 ;  /* 0x0000001637027c23 */ /* 0x004fcc0008010817 */
[----:B------:R2:W4:Y:S01]  /*dce0*/  MUFU.EX2 R41, R2 ;  /* 0x0000000200297308 */ /* 0x0005220000000800 */
[----:B------:R-:W-:Y:S02]  /*dcf0*/  IMAD.MOV.U32 R56, RZ, RZ, R19 ;  /* 0x000000ffff387224 */ /* 0x000fe400078e0013 */
[----:B-1----:R-:W-:-:S05]  /*dd00*/  FFMA.FTZ R0, R105, UR22, -R23 ;  /* 0x0000001669007c23 */ /* 0x002fca0008010817 */
[----:B------:R1:W-:Y:S01]  /*dd10*/  MUFU.EX2 R35, R0 ;  /* 0x0000000000237308 */ /* 0x0003e20000000800 */
[----:B--2---:R-:W-:Y:S02]  /*dd20*/  FSEL R2, R244, RZ, P0 ;  /* 0x000000fff4027208 */ /* 0x004fe40000000000 */
[----:B------:R-:W-:-:S03]  /*dd30*/  FSETP.NEU.FTZ.AND P0, PT, R234, -INF , PT ;  /* 0xff800000ea00780b */ /* 0x000fc60003f1d000 */
[----:B------:R-:W-:Y:S01]  /*dd40*/  FADD.FTZ R19, R103, -R2 ;  /* 0x8000000267137221 */ /* 0x000fe20000010000 */
[----:B------:R-:W-:Y:S02]  /*dd50*/  FSEL R2, R235, RZ, P1 ;  /* 0x000000ffeb027208 */ /* 0x000fe40000800000 */
[----:B-1----:R-:W-:Y:S02]  /*dd60*/  FSEL R0, R234, RZ, P0 ;  /* 0x000000ffea007208 */ /* 0x002fe40000000000 */
[----:B------:R-:W-:Y:S01]  /*dd70*/  MOV R46, R18 ;  /* 0x00000012002e7202 */ /* 0x000fe20000000f00 */
[----:B------:R-:W-:Y:S01]  /*dd80*/  FADD.FTZ R18, R102, -R2 ;  /* 0x8000000266127221 */ /* 0x000fe20000010000 */
[----:B------:R-:W-:Y:S01]  /*dd90*/  FFMA.FTZ R2, R100, UR22, -R23 ;  /* 0x0000001664027c23 */ /* 0x000fe20008010817 */
[----:B------:R-:W-:Y:S01]  /*dda0*/  FADD.FTZ R13, R101, -R0 ;  /* 0x80000000650d7221 */ /* 0x000fe20000010000 */
[----:B------:R-:W-:Y:S01]  /*ddb0*/  PRMT R47, R231, 0x7054, R231 ;  /* 0x00007054e72f7816 */ /* 0x000fe200000000e7 */
[----:B------:R-:W-:Y:S01]  /*ddc0*/  IMAD.MOV.U32 R101, RZ, RZ, R29 ;  /* 0x000000ffff657224 */ /* 0x000fe200078e001d */
[----:B------:R-:W-:Y:S01]  /*ddd0*/  MOV R100, R28 ;  /* 0x0000001c00647202 */ /* 0x000fe20000000f00 */
[----:B------:R-:W-:Y:S01]  /*dde0*/  IMAD.WIDE.U32 R4, R4, -0x326172a9, RZ ;  /* 0xcd9e8d5704047825 */ /* 0x000fe200078e00ff */
[----:B------:R1:W2:Y:S03]  /*ddf0*/  MUFU.EX2 R64, R2 ;  /* 0x0000000200407308 */ /* 0x0002a60000000800 */
[----:B------:R-:W-:Y:S01]  /*de00*/  IMAD.WIDE.U32 R28, R6, -0x326172a9, RZ ;  /* 0xcd9e8d57061c7825 */ /* 0x000fe200078e00ff */
[----:B------:R-:W-:-:S02]  /*de10*/  HSET2.LE.AND R10, R17, R47, PT ;  /* 0x0000002f110a7233 */ /* 0x000fc40003803000 */
[----:B---3--:R-:W-:Y:S02]  /*de20*/  F2FP.BF16.F32.PACK_AB R0, R36, R54 ;  /* 0x000000362400723e */ /* 0x008fe400000010ff */
[----:B------:R-:W-:Y:S01]  /*de30*/  LOP3.LUT R4, R29, R4, R186, 0x96, !PT ;  /* 0x000000041d047212 */ /* 0x000fe200078e96ba */
[----:B------:R-:W-:Y:S01]  /*de40*/  FADD.FTZ R24, R104, -R3 ;  /* 0x8000000368187221 */ /* 0x000fe20000010000 */
[----:B------:R-:W-:Y:S01]  /*de50*/  IMAD.MOV.U32 R102, RZ, RZ, R30 ;  /* 0x000000ffff667224 */ /* 0x000fe200078e001e */
[----:B------:R-:W-:Y:S01]  /*de60*/  LOP3.LUT R10, R10, R0, RZ, 0xc0, !PT ;  /* 0x000000000a0a7212 */ /* 0x000fe200078ec0ff */
[----:B------:R-:W-:Y:S01]  /*de70*/  IMAD.MOV.U32 R103, RZ, RZ, R31 ;  /* 0x000000ffff677224 */ /* 0x000fe200078e001f */
[----:B------:R-:W-:Y:S02]  /*de80*/  HSET2.LE.AND R11, R16, R47, PT ;  /* 0x0000002f100b7233 */ /* 0x000fe40003803000 */
[----:B-1----:R-:W-:Y:S01]  /*de90*/  LOP3.LUT R2, R5, R26, R185, 0x96, !PT ;  /* 0x0000001a05027212 */ /* 0x002fe200078e96b9 */
[----:B------:R-:W-:Y:S01]  /*dea0*/  IMAD.WIDE.U32 R30, R4, -0x2daee0ad, RZ ;  /* 0xd2511f53041e7825 */ /* 0x000fe200078e00ff */
[----:B----4-:R-:W-:-:S03]  /*deb0*/  F2FP.BF16.F32.PACK_AB R0, R37, R41 ;  /* 0x000000292500723e */ /* 0x010fc600000010ff */
[----:B------:R-:W-:Y:S01]  /*dec0*/  IMAD.WIDE.U32 R2, R2, -0x2daee0ad, RZ ;  /* 0xd2511f5302027825 */ /* 0x000fe200078e00ff */
[----:B------:R-:W-:Y:S02]  /*ded0*/  LOP3.LUT R11, R11, R0, RZ, 0xc0, !PT ;  /* 0x000000000b0b7212 */ /* 0x000fe400078ec0ff */
[--C-:B------:R-:W-:Y:S02]  /*dee0*/  HSET2.LE.AND R8, R15, R47.reuse, PT ;  /* 0x0000002f0f087233 */ /* 0x100fe40003803000 */
[----:B------:R-:W-:Y:S02]  /*def0*/  F2FP.BF16.F32.PACK_AB R0, R63, R176 ;  /* 0x000000b03f00723e */ /* 0x000fe400000010ff */
[----:B------:R-:W-:Y:S02]  /*df00*/  LOP3.LUT R2, R31, R2, R43, 0x96, !PT ;  /* 0x000000021f027212 */ /* 0x000fe400078e962b */
[----:B------:R-:W-:Y:S02]  /*df10*/  LOP3.LUT R8, R8, R0, RZ, 0xc0, !PT ;  /* 0x0000000008087212 */ /* 0x000fe400078ec0ff */
[----:B------:R-:W-:-:S02]  /*df20*/  HSET2.LE.AND R9, R14, R47, PT ;  /* 0x0000002f0e097233 */ /* 0x000fc40003803000 */
[----:B------:R-:W-:Y:S01]  /*df30*/  LOP3.LUT R12, R3, R12, R187, 0x96, !PT ;  /* 0x0000000c030c7212 */ /* 0x000fe200078e96bb */
[----:B------:R-:W-:Y:S01]  /*df40*/  IMAD.WIDE.U32 R2, R2, -0x326172a9, RZ ;  /* 0xcd9e8d5702027825 */ /* 0x000fe200078e00ff */
[----:B--2---:R-:W-:-:S03]  /*df50*/  F2FP.BF16.F32.PACK_AB R0, R64, R35 ;  /* 0x000000234000723e */ /* 0x004fc600000010ff */
[----:B------:R-:W-:Y:S01]  /*df60*/  IMAD.MOV.U32 R55, RZ, RZ, R20 ;  /* 0x000000ffff377224 */ /* 0x000fe200078e0014 */
[----:B------:R-:W-:Y:S01]  /*df70*/  LOP3.LUT R9, R9, R0, RZ, 0xc0, !PT ;  /* 0x0000000009097212 */ /* 0x000fe200078ec0ff */
[----:B------:R-:W-:Y:S01]  /*df80*/  FMUL.FTZ R20, R235, UR22 ;  /* 0x00000016eb147c20 */ /* 0x000fe20008410000 */
[----:B------:R-:W-:-:S04]  /*df90*/  LOP3.LUT R0, R2, 0xffff, RZ, 0xc0, !PT ;  /* 0x0000ffff02007812 */ /* 0x000fc800078ec0ff */
[----:B------:R-:W-:Y:S02]  /*dfa0*/  SHF.R.U32.HI R4, RZ, 0x8, R0 ;  /* 0x00000008ff047819 */ /* 0x000fe40000011600 */
[----:B------:R-:W-:Y:S02]  /*dfb0*/  LOP3.LUT R0, R2, 0xff, RZ, 0xc0, !PT ;  /* 0x000000ff02007812 */ /* 0x000fe400078ec0ff */
[----:B------:R-:W-:Y:S02]  /*dfc0*/  FSEL R20, R20, RZ, P1 ;  /* 0x000000ff14147208 */ /* 0x000fe40000800000 */
[----:B------:R-:W-:-:S03]  /*dfd0*/  PRMT R6, R0, 0x5410, R4 ;  /* 0x0000541000067816 */ /* 0x000fc60000000004 */
[--C-:B------:R-:W-:Y:S01]  /*dfe0*/  FFMA.FTZ R4, R106, UR22, -R20.reuse ;  /* 0x000000166a047c23 */ /* 0x100fe20008010814 */
[----:B------:R-:W-:-:S03]  /*dff0*/  FFMA.FTZ R0, R66, UR22, -R20 ;  /* 0x0000001642007c23 */ /* 0x000fc60008010814 */
[----:B------:R1:W-:Y:S08]  /*e000*/  MUFU.EX2 R42, R4 ;  /* 0x00000004002a7308 */ /* 0x0003f00000000800 */
[----:B------:R-:W2:Y:S01]  /*e010*/  MUFU.EX2 R38, R0 ;  /* 0x0000000000267308 */ /* 0x000ea20000000800 */
[----:B------:R-:W-:Y:S01]  /*e020*/  HSET2.LE.AND R6, R6, R47, PT ;  /* 0x0000002f06067233 */ /* 0x000fe20003803000 */
[----:B------:R-:W-:-:S04]  /*e030*/  IMAD.WIDE.U32 R16, R12, -0x326172a9, RZ ;  /* 0xcd9e8d570c107825 */ /* 0x000fc800078e00ff */
[----:B------:R-:W-:Y:S01]  /*e040*/  FMUL.FTZ R21, R234, UR22 ;  /* 0x00000016ea157c20 */ /* 0x000fe20008410000 */
[----:B-1----:R-:W-:Y:S02]  /*e050*/  SHF.R.U32.HI R4, RZ, 0x10, R2 ;  /* 0x00000010ff047819 */ /* 0x002fe40000011602 */
[----:B--2---:R-:W-:-:S04]  /*e060*/  F2FP.BF16.F32.PACK_AB R0, R38, R42 ;  /* 0x0000002a2600723e */ /* 0x004fc800000010ff */
[----:B------:R-:W-:Y:S02]  /*e070*/  LOP3.LUT R6, R6, R0, RZ, 0xc0, !PT ;  /* 0x0000000006067212 */ /* 0x000fe400078ec0ff */
[----:B------:R-:W-:Y:S02]  /*e080*/  LOP3.LUT R0, R3, R16, R51, 0x96, !PT ;  /* 0x0000001003007212 */ /* 0x000fe400078e9633 */
[----:B------:R-:W-:Y:S02]  /*e090*/  SHF.R.U32.HI R3, RZ, 0x18, R2 ;  /* 0x00000018ff037819 */ /* 0x000fe40000011602 */
[----:B------:R-:W-:Y:S02]  /*e0a0*/  LOP3.LUT R2, R4, 0xff, RZ, 0xc0, !PT ;  /* 0x000000ff04027812 */ /* 0x000fe400078ec0ff */
[----:B------:R-:W-:Y:S02]  /*e0b0*/  FSEL R21, R21, RZ, P0 ;  /* 0x000000ff15157208 */ /* 0x000fe40000000000 */
[----:B------:R-:W-:-:S03]  /*e0c0*/  PRMT R7, R2, 0x5410, R3 ;  /* 0x0000541002077816 */ /* 0x000fc60000000003 */
[--C-:B------:R-:W-:Y:S01]  /*e0d0*/  FFMA.FTZ R3, R107, UR22, -R21.reuse ;  /* 0x000000166b037c23 */ /* 0x100fe20008010815 */
[----:B------:R-:W-:-:S03]  /*e0e0*/  FFMA.FTZ R2, R67, UR22, -R21 ;  /* 0x0000001643027c23 */ /* 0x000fc60008010815 */
[----:B------:R-:W-:Y:S08]  /*e0f0*/  MUFU.EX2 R104, R3 ;  /* 0x0000000300687308 */ /* 0x000ff00000000800 */
[----:B------:R-:W1:Y:S01]  /*e100*/  MUFU.EX2 R62, R2 ;  /* 0x00000002003e7308 */ /* 0x000e620000000800 */
[----:B------:R-:W-:Y:S02]  /*e110*/  HSET2.LE.AND R7, R7, R47, PT ;  /* 0x0000002f07077233 */ /* 0x000fe40003803000 */
[----:B------:R-:W-:-:S02]  /*e120*/  LOP3.LUT R4, R0, 0xff, RZ, 0xc0, !PT ;  /* 0x000000ff00047812 */ /* 0x000fc400078ec0ff */
[----:B-1----:R-:W-:-:S04]  /*e130*/  F2FP.BF16.F32.PACK_AB R2, R62, R104 ;  /* 0x000000683e02723e */ /* 0x002fc800000010ff */
[----:B------:R-:W-:Y:S02]  /*e140*/  LOP3.LUT R7, R7, R2, RZ, 0xc0, !PT ;  /* 0x0000000207077212 */ /* 0x000fe400078ec0ff */
[----:B------:R-:W-:-:S04]  /*e150*/  LOP3.LUT R2, R0, 0xffff, RZ, 0xc0, !PT ;  /* 0x0000ffff00027812 */ /* 0x000fc800078ec0ff */
[----:B------:R-:W-:Y:S01]  /*e160*/  SHF.R.U32.HI R2, RZ, 0x8, R2 ;  /* 0x00000008ff027819 */ /* 0x000fe20000011602 */
[----:B------:R-:W-:-:S03]  /*e170*/  FFMA.FTZ R3, R109, UR22, -R20 ;  /* 0x000000166d037c23 */ /* 0x000fc60008010814 */
[----:B------:R-:W-:Y:S01]  /*e180*/  PRMT R4, R4, 0x5410, R2 ;  /* 0x0000541004047816 */ /* 0x000fe20000000002 */
[----:B------:R-:W-:Y:S01]  /*e190*/  FFMA.FTZ R2, R108, UR22, -R20 ;  /* 0x000000166c027c23 */ /* 0x000fe20008010814 */
[----:B------:R-:W-:Y:S08]  /*e1a0*/  MUFU.EX2 R109, R3 ;  /* 0x00000003006d7308 */ /* 0x000ff00000000800 */
[----:B------:R-:W1:Y:S01]  /*e1b0*/  MUFU.EX2 R65, R2 ;  /* 0x0000000200417308 */ /* 0x000e620000000800 */
[----:B------:R-:W-:-:S02]  /*e1c0*/  SHF.R.U32.HI R5, RZ, 0x10, R0 ;  /* 0x00000010ff057819 */ /* 0x000fc40000011600 */
[----:B------:R-:W-:Y:S02]  /*e1d0*/  HSET2.LE.AND R4, R4, R47, PT ;  /* 0x0000002f04047233 */ /* 0x000fe40003803000 */
[----:B------:R-:W-:Y:S02]  /*e1e0*/  SHF.R.U32.HI R0, RZ, 0x18, R0 ;  /* 0x00000018ff007819 */ /* 0x000fe40000011600 */
[----:B------:R-:W-:-:S04]  /*e1f0*/  LOP3.LUT R5, R5, 0xff, RZ, 0xc0, !PT ;  /* 0x000000ff05057812 */ /* 0x000fc800078ec0ff */
[----:B------:R-:W-:Y:S01]  /*e200*/  PRMT R5, R5, 0x5410, R0 ;  /* 0x0000541005057816 */ /* 0x000fe20000000000 */
[----:B------:R-:W-:Y:S01]  /*e210*/  FFMA.FTZ R0, R110, UR22, -R21 ;  /* 0x000000166e007c23 */ /* 0x000fe20008010815 */
[----:B-1----:R-:W-:-:S04]  /*e220*/  F2FP.BF16.F32.PACK_AB R2, R65, R109 ;  /* 0x0000006d4102723e */ /* 0x002fc800000010ff */
[----:B------:R-:W-:Y:S01]  /*e230*/  LOP3.LUT R4, R4, R2, RZ, 0xc0, !PT ;  /* 0x0000000204047212 */ /* 0x000fe200078ec0ff */
[----:B------:R-:W-:Y:S01]  /*e240*/  FFMA.FTZ R2, R111, UR22, -R21 ;  /* 0x000000166f027c23 */ /* 0x000fe20008010815 */
[----:B------:R-:W-:Y:S01]  /*e250*/  MUFU.EX2 R58, R0 ;  /* 0x00000000003a7308 */ /* 0x000fe20000000800 */
[----:B------:R-:W-:-:S07]  /*e260*/  FMUL.FTZ R13, R13, UR22 ;  /* 0x000000160d0d7c20 */ /* 0x000fce0008410000 */
[----:B------:R-:W1:Y:S01]  /*e270*/  MUFU.EX2 R40, R2 ;  /* 0x0000000200287308 */ /* 0x000e620000000800 */
[----:B------:R-:W-:-:S07]  /*e280*/  HSET2.LE.AND R5, R5, R47, PT ;  /* 0x0000002f05057233 */ /* 0x000fce0003803000 */
[----:B------:R2:W-:Y:S01]  /*e290*/  MUFU.EX2 R47, R13 ;  /* 0x0000000d002f7308 */ /* 0x0005e20000000800 */
[----:B------:R-:W-:Y:S01]  /*e2a0*/  FMUL.FTZ R24, R24, UR22 ;  /* 0x0000001618187c20 */ /* 0x000fe20008410000 */
[----:B------:R-:W-:Y:S01]  /*e2b0*/  FMUL.FTZ R19, R19, UR22 ;  /* 0x0000001613137c20 */ /* 0x000fe20008410000 */
[----:B------:R-:W-:Y:S01]  /*e2c0*/  FMUL.FTZ R18, R18, UR22 ;  /* 0x0000001612127c20 */ /* 0x000fe20008410000 */
[----:B-1----:R-:W-:Y:S01]  /*e2d0*/  F2FP.BF16.F32.PACK_AB R0, R58, R40 ;  /* 0x000000283a00723e */ /* 0x002fe200000010ff */
[----:B--2---:R-:W1:Y:S03]  /*e2e0*/  LDSM.16.MT88.4 R12, [R212+0x9000] ;  /* 0x00900000d40c783b */ /* 0x004e660000004200 */
[----:B------:R-:W-:Y:S01]  /*e2f0*/  LOP3.LUT R5, R5, R0, RZ, 0xc0, !PT ;  /* 0x0000000005057212 */ /* 0x000fe200078ec0ff */
[----:B------:R-:W-:Y:S01]  /*e300*/  IMAD.MOV.U32 R0, RZ, RZ, R62 ;  /* 0x000000ffff007224 */ /* 0x000fe200078e003e */
[----:B------:R-:W-:-:S02]  /*e310*/  MOV R62, R25 ;  /* 0x00000019003e7202 */ /* 0x000fc40000000f00 */
[----:B------:R-:W2:Y:S08]  /*e320*/  MUFU.EX2 R25, R24 ;  /* 0x0000001800197308 */ /* 0x000eb00000000800 */
[----:B------:R3:W4:Y:S02]  /*e330*/  MUFU.EX2 R24, R19 ;  /* 0x0000001300187308 */ /* 0x0007240000000800 */
[----:B---3--:R-:W-:-:S06]  /*e340*/  IMAD.MOV.U32 R19, RZ, RZ, R46 ;  /* 0x000000ffff137224 */ /* 0x008fcc00078e002e */
[----:B------:R-:W3:Y:S01]  /*e350*/  MUFU.EX2 R46, R18 ;  /* 0x00000012002e7308 */ /* 0x000ee20000000800 */
[-C--:B--2---:R-:W-:Y:S01]  /*e360*/  FMUL.FTZ R116, R116, R25.reuse ;  /* 0x0000001974747220 */ /* 0x084fe20000410000 */
[----:B------:R-:W-:Y:S01]  /*e370*/  FMUL.FTZ R117, R117, R25 ;  /* 0x0000001975757220 */ /* 0x000fe20000410000 */
[-C--:B----4-:R-:W-:Y:S01]  /*e380*/  FMUL.FTZ R118, R118, R24.reuse ;  /* 0x0000001876767220 */ /* 0x090fe20000410000 */
        /* <DEDUP_REMOVED lines=9> */
[-C--:B---3--:R-:W-:Y:S01]  /*e420*/  FMUL.FTZ R112, R112, R46.reuse ;  /* 0x0000002e70707220 */ /* 0x088fe20000410000 */
[-C--:B------:R-:W-:Y:S01]  /*e430*/  FMUL.FTZ R113, R113, R46.reuse ;  /* 0x0000002e71717220 */ /* 0x080fe20000410000 */
[-C--:B------:R-:W-:Y:S01]  /*e440*/  FMUL.FTZ R124, R124, R46.reuse ;  /* 0x0000002e7c7c7220 */ /* 0x080fe20000410000 */
[----:B------:R-:W-:Y:S01]  /*e450*/  FMUL.FTZ R125, R125, R46 ;  /* 0x0000002e7d7d7220 */ /* 0x000fe20000410000 */
[----:B------:R-:W-:Y:S01]  /*e460*/  IMAD.MOV.U32 R18, RZ, RZ, R104 ;  /* 0x000000ffff127224 */ /* 0x000fe200078e0068 */
        /* <DEDUP_REMOVED lines=21> */
[----:B------:R-:W-:Y:S01]  /*e5c0*/  IMAD.MOV.U32 R110, RZ, RZ, R100 ;  /* 0x000000ffff6e7224 */ /* 0x000fe200078e0064 */
[----:B------:R-:W-:Y:S01]  /*e5d0*/  MOV R111, R101 ;  /* 0x00000065006f7202 */ /* 0x000fe20000000f00 */
[----:B------:R-:W-:-:S02]  /*e5e0*/  IMAD.MOV.U32 R2, RZ, RZ, R102 ;  /* 0x000000ffff027224 */ /* 0x000fc400078e0066 */
[----:B------:R-:W-:Y:S01]  /*e5f0*/  IMAD.MOV.U32 R3, RZ, RZ, R103 ;  /* 0x000000ffff037224 */ /* 0x000fe200078e0067 */
        /* <DEDUP_REMOVED lines=65> */
[----:B------:R-:W-:Y:S01]  /*ea10*/  MOV R172, R43 ;  /* 0x0000002b00ac7202 */ /* 0x000fe20000000f00 */
[----:B------:R-:W-:Y:S01]  /*ea20*/  IMAD.MOV.U32 R173, RZ, RZ, R42 ;  /* 0x000000ffffad7224 */ /* 0x000fe200078e002a */
[----:B------:R-:W-:Y:S01]  /*ea30*/  MOV R175, R40 ;  /* 0x0000002800af7202 */ /* 0x000fe20000000f00 */
[----:B------:R-:W-:-:S02]  /*ea40*/  IMAD.MOV.U32 R174, RZ, RZ, R41 ;  /* 0x000000ffffae7224 */ /* 0x000fc400078e0029 */
[----:B------:R-:W-:Y:S02]  /*ea50*/  IMAD.MOV.U32 R125, RZ, RZ, R63 ;  /* 0x000000ffff7d7224 */ /* 0x000fe400078e003f */
[----:B------:R-:W-:Y:S02]  /*ea60*/  IMAD.MOV.U32 R124, RZ, RZ, R62 ;  /* 0x000000ffff7c7224 */ /* 0x000fe400078e003e */
[----:B------:R-:W-:Y:S01]  /*ea70*/  IMAD.MOV.U32 R130, RZ, RZ, R60 ;  /* 0x000000ffff827224 */ /* 0x000fe200078e003c */
[----:B------:R-:W-:Y:S01]  /*ea80*/  MOV R131, R58 ;  /* 0x0000003a00837202 */ /* 0x000fe20000000f00 */
[----:B------:R-:W-:Y:S02]  /*ea90*/  IMAD.MOV.U32 R108, RZ, RZ, R59 ;  /* 0x000000ffff6c7224 */ /* 0x000fe400078e003b */
[----:B------:R-:W-:Y:S02]  /*eaa0*/  IMAD.MOV.U32 R129, RZ, RZ, R57 ;  /* 0x000000ffff817224 */ /* 0x000fe400078e0039 */
[----:B------:R-:W-:Y:S01]  /*eab0*/  IMAD.MOV.U32 R128, RZ, RZ, R56 ;  /* 0x000000ffff807224 */ /* 0x000fe200078e0038 */
[----:B-1----:R-:W-:Y:S07]  /*eac0*/  HMMA.16816.F32.BF16 R40, R8, R12, R68 ;  /* 0x0000000c0828723c */ /* 0x002fee0000041844 */
[----:B------:R-:W-:-:S02]  /*ead0*/  IMAD.MOV.U32 R71, RZ, RZ, R61 ;  /* 0x000000ffff477224 */ /* 0x000fc400078e003d */
[C---:B------:R-:W-:Y:S06]  /*eae0*/  HMMA.16816.F32.BF16 R60, R4.reuse, R12, R72 ;  /* 0x0000000c043c723c */ /* 0x040fec0000041848 */
[----:B------:R-:W-:Y:S01]  /*eaf0*/  HMMA.16816.F32.BF16 R56, R4, R14, R76 ;  /* 0x0000000e0438723c */ /* 0x000fe2000004184c */
[----:B------:R-:W-:Y:S01]  /*eb00*/  IMAD.MOV.U32 R72, RZ, RZ, R39 ;  /* 0x000000ffff487224 */ /* 0x000fe200078e0027 */
[----:B------:R-:W-:Y:S01]  /*eb10*/  MOV R73, R38 ;  /* 0x0000002600497202 */ /* 0x000fe20000000f00 */
[----:B------:R-:W-:Y:S02]  /*eb20*/  IMAD.MOV.U32 R74, RZ, RZ, R37 ;  /* 0x000000ffff4a7224 */ /* 0x000fe400078e0025 */
[----:B------:R-:W-:-:S02]  /*eb30*/  IMAD.MOV.U32 R75, RZ, RZ, R36 ;  /* 0x000000ffff4b7224 */ /* 0x000fc400078e0024 */
[----:B------:R-:W-:Y:S01]  /*eb40*/  HMMA.16816.F32.BF16 R36, R8, R14, R80 ;  /* 0x0000000e0824723c */ /* 0x000fe20000041850 */
[----:B------:R-:W1:Y:S01]  /*eb50*/  LDSM.16.MT88.4 R12, [R214+0xb000] ;  /* 0x00b00000d60c783b */ /* 0x000e620000004200 */
[----:B------:R-:W-:Y:S01]  /*eb60*/  IMAD.MOV.U32 R79, RZ, RZ, R54 ;  /* 0x000000ffff4f7224 */ /* 0x000fe200078e0036 */
[----:B------:R-:W-:Y:S01]  /*eb70*/  IADD3 R54, R232, 0x1715609d, RZ ;  /* 0x1715609de8367810 */ /* 0x000fe20007ffe0ff */
[----:B------:R-:W-:Y:S02]  /*eb80*/  IMAD.MOV.U32 R68, RZ, RZ, R18 ;  /* 0x000000ffff447224 */ /* 0x000fe400078e0012 */
        /* <DEDUP_REMOVED lines=8> */
[----:B------:R-:W-:Y:S01]  /*ec10*/  IMAD.MOV.U32 R18, RZ, RZ, R2 ;  /* 0x000000ffff127224 */ /* 0x000fe200078e0002 */
        /* <DEDUP_REMOVED lines=9> */
[----:B------:R-:W-:-:S02]  /*ecb0*/  MOV R69, R19 ;  /* 0x0000001300457202 */ /* 0x000fc40000000f00 */
[----:B------:R-:W-:Y:S01]  /*ecc0*/  MOV R19, R3 ;  /* 0x0000000300137202 */ /* 0x000fe20000000f00 */
[----:B------:R-:W-:Y:S01]  /*ecd0*/  IMAD.WIDE.U32 R2, R2, -0x2daee0ad, RZ ;  /* 0xd2511f5302027825 */ /* 0x000fe200078e00ff */
[----:B------:R-:W-:-:S03]  /*ece0*/  MOV R78, R55 ;  /* 0x00000037004e7202 */ /* 0x000fc60000000f00 */
[----:B------:R-:W-:Y:S02]  /*ecf0*/  VIADD R55, R233, 0x646e171e ;  /* 0x646e171ee9377836 */ /* 0x000fe40000000000 */
[----:B------:R-:W-:Y:S02]  /*ed00*/  IMAD.MOV.U32 R70, RZ, RZ, R0 ;  /* 0x000000ffff467224 */ /* 0x000fe400078e0000 */
[----:B------:R-:W-:Y:S01]  /*ed10*/  FFMA.FTZ R0, R237, UR22, -R22 ;  /* 0x00000016ed007c23 */ /* 0x000fe20008010816 */
[----:B------:R-:W-:Y:S02]  /*ed20*/  IMAD.MOV.U32 R77, RZ, RZ, R71 ;  /* 0x000000ffff4d7224 */ /* 0x000fe400078e0047 */
[----:B------:R-:W-:Y:S01]  /*ed30*/  IMAD.MOV.U32 R71, RZ, RZ, R173 ;  /* 0x000000ffff477224 */ /* 0x000fe200078e00ad */
[C---:B-1----:R-:W-:Y:S06]  /*ed40*/  HMMA.16816.F32.BF16 R88, R4.reuse, R12, R88 ;  /* 0x0000000c0458723c */ /* 0x042fec0000041858 */
[----:B------:R-:W-:Y:S01]  /*ed50*/  HMMA.16816.F32.BF16 R92, R4, R14, R92 ;  /* 0x0000000e045c723c */ /* 0x000fe2000004185c */
[----:B------:R-:W-:Y:S01]  /*ed60*/  MOV R173, R175 ;  /* 0x000000af00ad7202 */ /* 0x000fe20000000f00 */
[----:B------:R1:W-:Y:S05]  /*ed70*/  MUFU.EX2 R237, R0 ;  /* 0x0000000000ed7308 */ /* 0x0003ea0000000800 */
[----:B------:R-:W-:Y:S01]  /*ed80*/  LOP3.LUT R5, R17, R28, R54, 0x96, !PT ;  /* 0x0000001c11057212 */ /* 0x000fe200078e9636 */
[----:B------:R-:W-:Y:S01]  /*ed90*/  HMMA.16816.F32.BF16 R84, R8, R12, R84 ;  /* 0x0000000c0854723c */ /* 0x000fe20000041854 */
[----:B------:R-:W-:-:S02]  /*eda0*/  LOP3.LUT R4, R3, R48, R55, 0x96, !PT ;  /* 0x0000003003047212 */ /* 0x000fc400078e9637 */
[----:B------:R-:W-:-:S03]  /*edb0*/  LOP3.LUT R7, R2, 0xffff, RZ, 0xc0, !PT ;  /* 0x0000ffff02077812 */ /* 0x000fc600078ec0ff */
[----:B------:R-:W-:Y:S01]  /*edc0*/  HMMA.16816.F32.BF16 R96, R8, R14, R96 ;  /* 0x0000000e0860723c */ /* 0x000fe20000041860 */
[----:B------:R-:W-:Y:S02]  /*edd0*/  LOP3.LUT R13, R2, 0xff, RZ, 0xc0, !PT ;  /* 0x000000ff020d7812 */ /* 0x000fe400078ec0ff */
[----:B------:R-:W-:Y:S01]  /*ede0*/  SHF.R.U32.HI R12, RZ, 0x10, R2 ;  /* 0x00000010ff0c7819 */ /* 0x000fe20000011602 */
[----:B------:R-:W-:Y:S02]  /*edf0*/  IMAD.MOV.U32 R175, RZ, RZ, R129 ;  /* 0x000000ffffaf7224 */ /* 0x000fe400078e0081 */
[----:B-1----:R-:W-:Y:S01]  /*ee00*/  FFMA.FTZ R0, R201, UR22, -R22 ;  /* 0x00000016c9007c23 */ /* 0x002fe20008010816 */
[----:B------:R-:W-:Y:S01]  /*ee10*/  SHF.R.U32.HI R11, RZ, 0x18, R2 ;  /* 0x00000018ff0b7819 */ /* 0x000fe20000011602 */
[----:B------:R-:W-:-:S04]  /*ee20*/  IMAD.WIDE.U32 R2, R5, -0x2daee0ad, RZ ;  /* 0xd2511f5305027825 */ /* 0x000fc800078e00ff */
[----:B------:R-:W-:Y:S01]  /*ee30*/  IMAD.MOV.U32 R129, RZ, RZ, R131 ;  /* 0x000000ffff817224 */ /* 0x000fe200078e0083 */
[----:B------:R-:W-:Y:S01]  /*ee40*/  MOV R131, R126 ;  /* 0x0000007e00837202 */ /* 0x000fe20000000f00 */
[----:B------:R-:W-:Y:S01]  /*ee50*/  IMAD.MOV.U32 R126, RZ, RZ, R110 ;  /* 0x000000ffff7e7224 */ /* 0x000fe200078e006e */
[C---:B------:R-:W-:Y:S01]  /*ee60*/  LOP3.LUT R6, R2.reuse, 0xffff, RZ, 0xc0, !PT ;  /* 0x0000ffff02067812 */ /* 0x040fe200078ec0ff */
[----:B------:R1:W-:Y:S01]  /*ee70*/  MUFU.EX2 R110, R0 ;  /* 0x00000000006e7308 */ /* 0x0003e20000000800 */
[----:B------:R-:W-:Y:S02]  /*ee80*/  LOP3.LUT R10, R2, 0xff, RZ, 0xc0, !PT ;  /* 0x000000ff020a7812 */ /* 0x000fe400078ec0ff */
[--C-:B------:R-:W-:Y:S02]  /*ee90*/  SHF.R.U32.HI R9, RZ, 0x10, R2.reuse ;  /* 0x00000010ff097819 */ /* 0x100fe40000011602 */
[----:B------:R-:W-:Y:S02]  /*eea0*/  SHF.R.U32.HI R8, RZ, 0x18, R2 ;  /* 0x00000018ff087819 */ /* 0x000fe40000011602 */
[----:B------:R-:W-:-:S04]  /*eeb0*/  SHF.R.U32.HI R2, RZ, 0x8, R7 ;  /* 0x00000008ff027819 */ /* 0x000fc80000011607 */
[----:B------:R-:W-:Y:S02]  /*eec0*/  PRMT R13, R13, 0x5410, R2 ;  /* 0x000054100d0d7816 */ /* 0x000fe40000000002 */
[----:B-1----:R-:W-:Y:S01]  /*eed0*/  LOP3.LUT R0, R3, R30, R55, 0x96, !PT ;  /* 0x0000001e03007212 */ /* 0x002fe200078e9637 */
[----:B------:R-:W-:Y:S01]  /*eee0*/  FFMA.FTZ R3, R178, UR22, -R22 ;  /* 0x00000016b2037c23 */ /* 0x000fe20008010816 */
[----:B------:R-:W-:-:S03]  /*eef0*/  LOP3.LUT R2, R12, 0xff, RZ, 0xc0, !PT ;  /* 0x000000ff0c027812 */ /* 0x000fc600078ec0ff */
[----:B------:R1:W2:Y:S01]  /*ef00*/  MUFU.EX2 R83, R3 ;  /* 0x0000000300537308 */ /* 0x0002a20000000800 */
[----:B------:R-:W-:Y:S02]  /*ef10*/  PRMT R7, R2, 0x5410, R11 ;  /* 0x0000541002077816 */ /* 0x000fe4000000000b */
[----:B------:R-:W-:Y:S02]  /*ef20*/  SHF.R.U32.HI R2, RZ, 0x8, R6 ;  /* 0x00000008ff027819 */ /* 0x000fe40000011606 */
[----:B------:R-:W-:Y:S02]  /*ef30*/  MOV R76, R172 ;  /* 0x000000ac004c7202 */ /* 0x000fe40000000f00 */
[----:B------:R-:W-:Y:S01]  /*ef40*/  PRMT R15, R10, 0x5410, R2 ;  /* 0x000054100a0f7816 */ /* 0x000fe20000000002 */
[----:B-1----:R-:W-:-:S04]  /*ef50*/  FFMA.FTZ R3, R239, UR22, -R23 ;  /* 0x00000016ef037c23 */ /* 0x002fc80008010817 */
[----:B------:R1:W-:Y:S01]  /*ef60*/  MUFU.EX2 R48, R3 ;  /* 0x0000000300307308 */ /* 0x0003e20000000800 */
[----:B------:R-:W-:Y:S01]  /*ef70*/  LOP3.LUT R2, R9, 0xff, RZ, 0xc0, !PT ;  /* 0x000000ff09027812 */ /* 0x000fe200078ec0ff */
[----:B------:R-:W-:Y:S02]  /*ef80*/  IMAD.MOV.U32 R172, RZ, RZ, R174 ;  /* 0x000000ffffac7224 */ /* 0x000fe400078e00ae */
[----:B------:R-:W-:Y:S01]  /*ef90*/  FFMA.FTZ R5, R183, UR22, -R22 ;  /* 0x00000016b7057c23 */ /* 0x000fe20008010816 */
[----:B------:R-:W-:Y:S01]  /*efa0*/  IMAD.MOV.U32 R174, RZ, RZ, R128 ;  /* 0x000000ffffae7224 */ /* 0x000fe200078e0080 */
[----:B------:R-:W-:Y:S01]  /*efb0*/  MOV R128, R130 ;  /* 0x0000008200807202 */ /* 0x000fe20000000f00 */
[----:B------:R-:W-:Y:S01]  /*efc0*/  IMAD.MOV.U32 R130, RZ, RZ, R124 ;  /* 0x000000ffff827224 */ /* 0x000fe200078e007c */
[----:B------:R-:W-:Y:S01]  /*efd0*/  PRMT R14, R2, 0x5410, R8 ;  /* 0x00005410020e7816 */ /* 0x000fe20000000008 */
[----:B------:R-:W-:Y:S02]  /*efe0*/  IMAD.MOV.U32 R124, RZ, RZ, R127 ;  /* 0x000000ffff7c7224 */ /* 0x000fe400078e007f */
[----:B-1----:R-:W-:-:S04]  /*eff0*/  FFMA.FTZ R3, R236, UR22, -R23 ;  /* 0x00000016ec037c23 */ /* 0x002fc80008010817 */
[----:B------:R1:W-:Y:S01]  /*f000*/  MUFU.EX2 R29, R3 ;  /* 0x00000003001d7308 */ /* 0x0003e20000000800 */
[C---:B------:R-:W-:Y:S01]  /*f010*/  LOP3.LUT R2, R4.reuse, 0xffff, RZ, 0xc0, !PT ;  /* 0x0000ffff04027812 */ /* 0x040fe200078ec0ff */
[----:B------:R-:W-:Y:S01]  /*f020*/  IMAD.MOV.U32 R127, RZ, RZ, R111 ;  /* 0x000000ffff7f7224 */ /* 0x000fe200078e006f */
[----:B------:R-:W-:-:S05]  /*f030*/  LOP3.LUT R6, R4, 0xff, RZ, 0xc0, !PT ;  /* 0x000000ff04067812 */ /* 0x000fca00078ec0ff */
[----:B------:R3:W4:Y:S01]  /*f040*/  MUFU.EX2 R111, R5 ;  /* 0x00000005006f7308 */ /* 0x0007220000000800 */
        /* <DEDUP_REMOVED lines=14> */
[----:B------:R1:W-:Y:S02]  /*f130*/  MUFU.EX2 R81, R3 ;  /* 0x0000000300517308 */ /* 0x0003e40000000800 */
[----:B-1----:R-:W-:Y:S02]  /*f140*/  SHF.R.U32.HI R3, RZ, 0x8, R2 ;  /* 0x00000008ff037819 */ /* 0x002fe40000011602 */
[----:B------:R-:W-:-:S04]  /*f150*/  LOP3.LUT R2, R0, 0xff, RZ, 0xc0, !PT ;  /* 0x000000ff00027812 */ /* 0x000fc800078ec0ff */
[----:B------:R-:W-:Y:S01]  /*f160*/  PRMT R4, R2, 0x5410, R3 ;  /* 0x0000541002047816 */ /* 0x000fe20000000003 */
[----:B------:R-:W-:Y:S01]  /*f170*/  FFMA.FTZ R2, R202, UR22, -R20 ;  /* 0x00000016ca027c23 */ /* 0x000fe20008010814 */
[--C-:B------:R-:W-:Y:S01]  /*f180*/  SHF.R.U32.HI R3, RZ, 0x10, R0.reuse ;  /* 0x00000010ff037819 */ /* 0x100fe20000011600 */
[----:B--2---:R-:W-:Y:S02]  /*f190*/  IMAD.MOV.U32 R202, RZ, RZ, R83 ;  /* 0x000000ffffca7224 */ /* 0x004fe400078e0053 */
[----:B------:R1:W-:Y:S01]  /*f1a0*/  MUFU.EX2 R236, R2 ;  /* 0x0000000200ec7308 */ /* 0x0003e20000000800 */
[----:B------:R-:W-:Y:S02]  /*f1b0*/  PRMT R83, R231, 0x7054, R231 ;  /* 0x00007054e7537816 */ /* 0x000fe400000000e7 */
[----:B-1----:R-:W-:Y:S02]  /*f1c0*/  SHF.R.U32.HI R2, RZ, 0x18, R0 ;  /* 0x00000018ff027819 */ /* 0x002fe40000011600 */
[----:B------:R-:W-:Y:S01]  /*f1d0*/  LOP3.LUT R0, R3, 0xff, RZ, 0xc0, !PT ;  /* 0x000000ff03007812 */ /* 0x000fe200078ec0ff */
[----:B------:R-:W-:-:S03]  /*f1e0*/  FFMA.FTZ R3, R182, UR22, -R20 ;  /* 0x00000016b6037c23 */ /* 0x000fc60008010814 */
[----:B------:R-:W-:Y:S01]  /*f1f0*/  PRMT R12, R0, 0x5410, R2 ;  /* 0x00005410000c7816 */ /* 0x000fe20000000002 */
[----:B------:R1:W2:Y:S01]  /*f200*/  MUFU.EX2 R8, R3 ;  /* 0x0000000300087308 */ /* 0x0002a20000000800 */
[----:B------:R-:W-:Y:S02]  /*f210*/  HSET2.LE.AND R0, R13, R83, PT ;  /* 0x000000530d007233 */ /* 0x000fe40003803000 */
[----:B----4-:R-:W-:-:S04]  /*f220*/  F2FP.BF16.F32.PACK_AB R2, R202, R111 ;  /* 0x0000006fca02723e */ /* 0x010fc800000010ff */
[----:B------:R-:W-:Y:S02]  /*f230*/  LOP3.LUT R10, R0, R2, RZ, 0xc0, !PT ;  /* 0x00000002000a7212 */ /* 0x000fe400078ec0ff */
[----:B------:R-:W-:Y:S01]  /*f240*/  HSET2.LE.AND R0, R7, R83, PT ;  /* 0x0000005307007233 */ /* 0x000fe20003803000 */
[----:B-1----:R-:W-:Y:S01]  /*f250*/  FFMA.FTZ R3, R203, UR22, -R21 ;  /* 0x00000016cb037c23 */ /* 0x002fe20008010815 */
[----:B---3--:R-:W-:-:S03]  /*f260*/  IMAD.MOV.U32 R203, RZ, RZ, R82 ;  /* 0x000000ffffcb7224 */ /* 0x008fc600078e0052 */
[----:B------:R1:W-:Y:S02]  /*f270*/  MUFU.EX2 R179, R3 ;  /* 0x0000000300b37308 */ /* 0x0003e40000000800 */
[----:B------:R-:W-:-:S04]  /*f280*/  F2FP.BF16.F32.PACK_AB R2, R203, R178 ;  /* 0x000000b2cb02723e */ /* 0x000fc800000010ff */
[----:B------:R-:W-:Y:S02]  /*f290*/  LOP3.LUT R11, R0, R2, RZ, 0xc0, !PT ;  /* 0x00000002000b7212 */ /* 0x000fe400078ec0ff */
[----:B------:R-:W-:Y:S02]  /*f2a0*/  HSET2.LE.AND R0, R6, R83, PT ;  /* 0x0000005306007233 */ /* 0x000fe40003803000 */
[----:B------:R-:W-:Y:S01]  /*f2b0*/  F2FP.BF16.F32.PACK_AB R2, R110, R237 ;  /* 0x000000ed6e02723e */ /* 0x000fe200000010ff */
[----:B-1----:R-:W-:-:S04]  /*f2c0*/  FFMA.FTZ R3, R196, UR22, -R21 ;  /* 0x00000016c4037c23 */ /* 0x002fc80008010815 */
[----:B------:R1:W3:Y:S02]  /*f2d0*/  MUFU.EX2 R241, R3 ;  /* 0x0000000300f17308 */ /* 0x0002e40000000800 */
[----:B-1----:R-:W-:Y:S01]  /*f2e0*/  FFMA.FTZ R3, R242, UR22, -R21 ;  /* 0x00000016f2037c23 */ /* 0x002fe20008010815 */
[----:B--2---:R-:W-:Y:S01]  /*f2f0*/  IMAD.MOV.U32 R242, RZ, RZ, R8 ;  /* 0x000000fffff27224 */ /* 0x004fe200078e0008 */
[----:B------:R-:W-:Y:S02]  /*f300*/  LOP3.LUT R8, R0, R2, RZ, 0xc0, !PT ;  /* 0x0000000200087212 */ /* 0x000fe400078ec0ff */
[----:B------:R-:W-:Y:S02]  /*f310*/  HSET2.LE.AND R0, R5, R83, PT ;  /* 0x0000005305007233 */ /* 0x000fe40003803000 */
[----:B------:R-:W-:-:S04]  /*f320*/  F2FP.BF16.F32.PACK_AB R2, R29, R48 ;  /* 0x000000301d02723e */ /* 0x000fc800000010ff */
[----:B------:R-:W-:Y:S02]  /*f330*/  LOP3.LUT R9, R0, R2, RZ, 0xc0, !PT ;  /* 0x0000000200097212 */ /* 0x000fe400078ec0ff */
[----:B------:R-:W-:Y:S02]  /*f340*/  HSET2.LE.AND R0, R15, R83, PT ;  /* 0x000000530f007233 */ /* 0x000fe40003803000 */
[----:B------:R-:W-:-:S04]  /*f350*/  F2FP.BF16.F32.PACK_AB R2, R242, R236 ;  /* 0x000000ecf202723e */ /* 0x000fc800000010ff */
[----:B------:R-:W-:Y:S02]  /*f360*/  LOP3.LUT R6, R0, R2, RZ, 0xc0, !PT ;  /* 0x0000000200067212 */ /* 0x000fe400078ec0ff */
[--C-:B------:R-:W-:Y:S02]  /*f370*/  HSET2.LE.AND R0, R14, R83.reuse, PT ;  /* 0x000000530e007233 */ /* 0x100fe40003803000 */
[----:B---3--:R-:W-:Y:S02]  /*f380*/  F2FP.BF16.F32.PACK_AB R2, R241, R179 ;  /* 0x000000b3f102723e */ /* 0x008fe400000010ff */
[----:B------:R-:W-:Y:S02]  /*f390*/  MOV R182, R81 ;  /* 0x0000005100b67202 */ /* 0x000fe40000000f00 */
[----:B------:R-:W-:Y:S02]  /*f3a0*/  LOP3.LUT R7, R0, R2, RZ, 0xc0, !PT ;  /* 0x0000000200077212 */ /* 0x000fe400078ec0ff */
[----:B------:R-:W-:-:S02]  /*f3b0*/  HSET2.LE.AND R0, R4, R83, PT ;  /* 0x0000005304007233 */ /* 0x000fc40003803000 */
[----:B------:R-:W-:-:S04]  /*f3c0*/  F2FP.BF16.F32.PACK_AB R2, R28, R182 ;  /* 0x000000b61c02723e */ /* 0x000fc800000010ff */
[----:B------:R-:W-:Y:S02]  /*f3d0*/  LOP3.LUT R4, R0, R2, RZ, 0xc0, !PT ;  /* 0x0000000200047212 */ /* 0x000fe400078ec0ff */
[----:B------:R-:W-:Y:S02]  /*f3e0*/  HSET2.LE.AND R0, R12, R83, PT ;  /* 0x000000530c007233 */ /* 0x000fe40003803000 */
[----:B------:R-:W1:Y:S01]  /*f3f0*/  LDSM.16.MT88.4 R12, [R212+0x9400] ;  /* 0x00940000d40c783b */ /* 0x000e620000004200 */
[----:B------:R2:W-:Y:S02]  /*f400*/  MUFU.EX2 R239, R3 ;  /* 0x0000000300ef7308 */ /* 0x0005e40000000800 */
[----:B--2---:R-:W-:-:S06]  /*f410*/  FFMA.FTZ R3, R240, UR22, -R21 ;  /* 0x00000016f0037c23 */ /* 0x004fcc0008010815 */
[----:B------:R-:W2:Y:S01]  /*f420*/  MUFU.EX2 R238, R3 ;  /* 0x0000000300ee7308 */ /* 0x000ea20000000800 */
[----:B------:R-:W-:Y:S01]  /*f430*/  MOV R50, R79 ;  /* 0x0000004f00327202 */ /* 0x000fe20000000f00 */
[----:B------:R-:W-:Y:S01]  /*f440*/  IMAD.MOV.U32 R183, RZ, RZ, R72 ;  /* 0x000000ffffb77224 */ /* 0x000fe200078e0048 */
[----:B------:R-:W-:Y:S01]  /*f450*/  MOV R72, R74 ;  /* 0x0000004a00487202 */ /* 0x000fe20000000f00 */
[----:B------:R-:W-:Y:S01]  /*f460*/  IMAD.MOV.U32 R79, RZ, RZ, R73 ;  /* 0x000000ffff4f7224 */ /* 0x000fe200078e0049 */
[----:B------:R-:W-:Y:S01]  /*f470*/  MOV R30, R69 ;  /* 0x00000045001e7202 */ /* 0x000fe20000000f00 */
[----:B------:R-:W-:Y:S02]  /*f480*/  IMAD.MOV.U32 R73, RZ, RZ, R75 ;  /* 0x000000ffff497224 */ /* 0x000fe400078e004b */
[----:B------:R-:W-:Y:S01]  /*f490*/  IMAD.MOV.U32 R74, RZ, RZ, R68 ;  /* 0x000000ffff4a7224 */ /* 0x000fe200078e0044 */
[----:B--2---:R-:W-:-:S04]  /*f4a0*/  F2FP.BF16.F32.PACK_AB R2, R238, R239 ;  /* 0x000000efee02723e */ /* 0x004fc800000010ff */
[----:B------:R-:W-:Y:S01]  /*f4b0*/  LOP3.LUT R5, R0, R2, RZ, 0xc0, !PT ;  /* 0x0000000200057212 */ /* 0x000fe200078ec0ff */
[----:B------:R-:W-:Y:S01]  /*f4c0*/  IMAD.MOV.U32 R240, RZ, RZ, R70 ;  /* 0x000000fffff07224 */ /* 0x000fe200078e0046 */
[----:B------:R-:W-:Y:S01]  /*f4d0*/  MOV R68, R172 ;  /* 0x000000ac00447202 */ /* 0x000fe20000000f00 */
[----:B------:R-:W-:Y:S01]  /*f4e0*/  IMAD.MOV.U32 R75, RZ, RZ, R71 ;  /* 0x000000ffff4b7224 */ /* 0x000fe200078e0047 */
[----:B------:R-:W-:Y:S01]  /*f4f0*/  MOV R71, R175 ;  /* 0x000000af00477202 */ /* 0x000fe20000000f00 */
[----:B------:R-:W-:Y:S01]  /*f500*/  IMAD.MOV.U32 R69, RZ, RZ, R173 ;  /* 0x000000ffff457224 */ /* 0x000fe200078e00ad */
[----:B-1----:R-:W-:Y:S01]  /*f510*/  HMMA.16816.F32.BF16 R116, R8, R12, R116 ;  /* 0x0000000c0874723c */ /* 0x002fe20000041874 */
[----:B------:R-:W-:-:S05]  /*f520*/  IMAD.MOV.U32 R70, RZ, RZ, R174 ;  /* 0x000000ffff467224 */ /* 0x000fca00078e00ae */
[C---:B------:R-:W-:Y:S06]  /*f530*/  HMMA.16816.F32.BF16 R112, R4.reuse, R12, R112 ;  /* 0x0000000c0470723c */ /* 0x040fec0000041870 */
[-C--:B------:R-:W-:Y:S06]  /*f540*/  HMMA.16816.F32.BF16 R104, R4, R14.reuse, R104 ;  /* 0x0000000e0468723c */ /* 0x080fec0000041868 */
[C---:B------:R-:W-:Y:S01]  /*f550*/  HMMA.16816.F32.BF16 R172, R8.reuse, R14, R120 ;  /* 0x0000000e08ac723c */ /* 0x040fe20000041878 */
[----:B------:R-:W1:Y:S05]  /*f560*/  LDSM.16.MT88.4 R12, [R214+0x9400] ;  /* 0x00940000d60c783b */ /* 0x000e6a0000004200 */
[-C--:B-1----:R-:W-:Y:S06]  /*f570*/  HMMA.16816.F32.BF16 R132, R8, R12.reuse, R132 ;  /* 0x0000000c0884723c */ /* 0x082fec0000041884 */
[C---:B------:R-:W-:Y:S06]  /*f580*/  HMMA.16816.F32.BF16 R100, R4.reuse, R12, R100 ;  /* 0x0000000c0464723c */ /* 0x040fec0000041864 */
[-C--:B------:R-:W-:Y:S06]  /*f590*/  HMMA.16816.F32.BF16 R80, R4, R14.reuse, R140 ;  /* 0x0000000e0450723c */ /* 0x080fec000004188c */
[----:B------:R-:W-:Y:S01]  /*f5a0*/  HMMA.16816.F32.BF16 R120, R8, R14, R136 ;  /* 0x0000000e0878723c */ /* 0x000fe20000041888 */
[----:B------:R-:W1:Y:S01]  /*f5b0*/  LDSM.16.MT88.4 R12, [R212+0xa400] ;  /* 0x00a40000d40c783b */ /* 0x000e620000004200 */
[----:B------:R-:W-:Y:S01]  /*f5c0*/  MOV R45, R76 ;  /* 0x0000004c002d7202 */ /* 0x000fe20000000f00 */
[----:B------:R-:W-:-:S02]  /*f5d0*/  IMAD.MOV.U32 R44, RZ, RZ, R77 ;  /* 0x000000ffff2c7224 */ /* 0x000fc400078e004d */
[----:B------:R-:W-:Y:S02]  /*f5e0*/  IMAD.MOV.U32 R49, RZ, RZ, R78 ;  /* 0x000000ffff317224 */ /* 0x000fe400078e004e */
[----:B------:R-:W-:Y:S01]  /*f5f0*/  IMAD.MOV.U32 R143, RZ, RZ, R79 ;  /* 0x000000ffff8f7224 */ /* 0x000fe200078e004f */
[----:B------:R-:W-:Y:S01]  /*f600*/  MOV R141, R73 ;  /* 0x00000049008d7202 */ /* 0x000fe20000000f00 */
[----:B------:R-:W-:Y:S02]  /*f610*/  IMAD.MOV.U32 R142, RZ, RZ, R72 ;  /* 0x000000ffff8e7224 */ /* 0x000fe400078e0048 */
[----:B------:R-:W-:Y:S01]  /*f620*/  IMAD.MOV.U32 R140, RZ, RZ, R74 ;  /* 0x000000ffff8c7224 */ /* 0x000fe200078e004a */
[-C--:B-1----:R-:W-:Y:S06]  /*f630*/  HMMA.16816.F32.BF16 R76, R4, R12.reuse, R144 ;  /* 0x0000000c044c723c */ /* 0x082fec0000041890 */
[----:B------:R-:W-:Y:S01]  /*f640*/  HMMA.16816.F32.BF16 R148, R8, R12, R148 ;  /* 0x0000000c0894723c */ /* 0x000fe20000041894 */
[----:B------:R-:W-:-:S05]  /*f650*/  IMAD.MOV.U32 R146, RZ, RZ, R75 ;  /* 0x000000ffff927224 */ /* 0x000fca00078e004b */
[-C--:B------:R-:W-:Y:S06]  /*f660*/  HMMA.16816.F32.BF16 R72, R4, R14.reuse, R156 ;  /* 0x0000000e0448723c */ /* 0x080fec000004189c */
[----:B------:R-:W-:Y:S01]  /*f670*/  HMMA.16816.F32.BF16 R152, R8, R14, R152 ;  /* 0x0000000e0898723c */ /* 0x000fe20000041898 */
[----:B------:R-:W1:Y:S01]  /*f680*/  LDSM.16.MT88.4 R12, [R214+0xa400] ;  /* 0x00a40000d60c783b */ /* 0x000e620000004200 */
[----:B------:R-:W-:Y:S01]  /*f690*/  MOV R147, R68 ;  /* 0x0000004400937202 */ /* 0x000fe20000000f00 */
[----:B------:R-:W-:Y:S01]  /*f6a0*/  IMAD.MOV.U32 R145, RZ, RZ, R69 ;  /* 0x000000ffff917224 */ /* 0x000fe200078e0045 */
[----:B------:R-:W-:Y:S01]  /*f6b0*/  MOV R200, R71 ;  /* 0x0000004700c87202 */ /* 0x000fe20000000f00 */
[----:B------:R-:W-:Y:S01]  /*f6c0*/  IMAD.MOV.U32 R201, RZ, RZ, R70 ;  /* 0x000000ffffc97224 */ /* 0x000fe200078e0046 */
[----:B------:R-:W-:Y:S01]  /*f6d0*/  UIADD3 UR4, UR4, 0x1, URZ ;  /* 0x0000000104047890 */ /* 0x000fe2000fffe03f */
[-C--:B-1----:R-:W-:Y:S06]  /*f6e0*/  HMMA.16816.F32.BF16 R68, R4, R12.reuse, R160 ;  /* 0x0000000c0444723c */ /* 0x082fec00000418a0 */
[----:B------:R-:W-:Y:S01]  /*f6f0*/  HMMA.16816.F32.BF16 R164, R8, R12, R164 ;  /* 0x0000000c08a4723c */ /* 0x000fe200000418a4 */
[----:B------:R-:W-:Y:S01]  /*f700*/  MOV R162, R18 ;  /* 0x0000001200a27202 */ /* 0x000fe20000000f00 */
[----:B------:R-:W-:-:S02]  /*f710*/  IMAD.MOV.U32 R163, RZ, RZ, R19 ;  /* 0x000000ffffa37224 */ /* 0x000fc400078e0013 */
[----:B------:R-:W1:Y:S02]  /*f720*/  LDSM.16.MT88.4 R16, [R212+0xb400] ;  /* 0x00b40000d410783b */ /* 0x000e640000004200 */
[-C--:B------:R-:W-:Y:S06]  /*f730*/  HMMA.16816.F32.BF16 R64, R4, R14.reuse, R64 ;  /* 0x0000000e0440723c */ /* 0x080fec0000041840 */
[----:B------:R-:W-:Y:S01]  /*f740*/  HMMA.16816.F32.BF16 R168, R8, R14, R168 ;  /* 0x0000000e08a8723c */ /* 0x000fe200000418a8 */
[----:B------:R-:W2:Y:S01]  /*f750*/  LDSM.16.MT88.4 R12, [R214+0xb400] ;  /* 0x00b40000d60c783b */ /* 0x000ea20000004200 */
[----:B------:R-:W-:Y:S01]  /*f760*/  LOP3.LUT R2, R177, UR4, R233, 0x96, !PT ;  /* 0x00000004b1027c12 */ /* 0x000fe2000f8e96e9 */
[----:B------:R-:W-:-:S04]  /*f770*/  IMAD.MOV.U32 R160, RZ, RZ, R126 ;  /* 0x000000ffffa07224 */ /* 0x000fc800078e007e */
[----:B------:R-:W-:Y:S01]  /*f780*/  IMAD.WIDE.U32 R2, R2, -0x326172a9, RZ ;  /* 0xcd9e8d5702027825 */ /* 0x000fe200078e00ff */
[----:B------:R-:W-:-:S04]  /*f790*/  MOV R144, R130 ;  /* 0x0000008200907202 */ /* 0x000fc80000000f00 */
[C-C-:B------:R-:W-:Y:S02]  /*f7a0*/  LOP3.LUT R0, R3.reuse, R160, R180.reuse, 0x96, !PT ;  /* 0x000000a003007212 */ /* 0x140fe400078e96b4 */
[----:B------:R-:W-:Y:S01]  /*f7b0*/  LOP3.LUT R3, R3, R162, R180, 0x96, !PT ;  /* 0x000000a203037212 */ /* 0x000fe200078e96b4 */
[----:B------:R-:W-:Y:S01]  /*f7c0*/  IMAD.MOV.U32 R31, RZ, RZ, R128 ;  /* 0x000000ffff1f7224 */ /* 0x000fe200078e0080 */
[----:B------:R-:W-:Y:S01]  /*f7d0*/  MOV R159, R125 ;  /* 0x0000007d009f7202 */ /* 0x000fe20000000f00 */
[----:B------:R-:W-:Y:S02]  /*f7e0*/  IMAD.MOV.U32 R196, RZ, RZ, R129 ;  /* 0x000000ffffc47224 */ /* 0x000fe400078e0081 */
[----:B------:R-:W-:Y:S02]  /*f7f0*/  IMAD.MOV.U32 R157, RZ, RZ, R131 ;  /* 0x000000ffff9d7224 */ /* 0x000fe400078e0083 */
[----:B------:R-:W-:Y:S02]  /*f800*/  IMAD.MOV.U32 R158, RZ, RZ, R124 ;  /* 0x000000ffff9e7224 */ /* 0x000fe400078e007c */
[----:B------:R-:W-:Y:S01]  /*f810*/  IMAD.MOV.U32 R161, RZ, RZ, R127 ;  /* 0x000000ffffa17224 */ /* 0x000fe200078e007f */
[C---:B-1----:R-:W-:Y:S06]  /*f820*/  HMMA.16816.F32.BF16 R60, R4.reuse, R16, R60 ;  /* 0x00000010043c723c */ /* 0x042fec000004183c */
[C---:B------:R-:W-:Y:S06]  /*f830*/  HMMA.16816.F32.BF16 R56, R4.reuse, R18, R56 ;  /* 0x000000120438723c */ /* 0x040fec0000041838 */
[C---:B--2---:R-:W-:Y:S06]  /*f840*/  HMMA.16816.F32.BF16 R88, R4.reuse, R12, R88 ;  /* 0x0000000c0458723c */ /* 0x044fec0000041858 */
[----:B------:R-:W-:Y:S07]  /*f850*/  HMMA.16816.F32.BF16 R92, R4, R14, R92 ;  /* 0x0000000e045c723c */ /* 0x000fee000004185c */
[----:B------:R-:W-:-:S02]  /*f860*/  LOP3.LUT R7, R33, R2, R53, 0x96, !PT ;  /* 0x0000000221077212 */ /* 0x000fc400078e9635 */
[----:B------:R-:W-:Y:S01]  /*f870*/  LOP3.LUT R6, R27, R2, R53, 0x96, !PT ;  /* 0x000000021b067212 */ /* 0x000fe200078e9635 */
[----:B------:R-:W-:Y:S01]  /*f880*/  HMMA.16816.F32.BF16 R136, R8, R16, R40 ;  /* 0x000000100888723c */ /* 0x000fe20000041828 */
[----:B------:R-:W-:-:S05]  /*f890*/  IMAD.WIDE.U32 R4, R0, -0x2daee0ad, RZ ;  /* 0xd2511f5300047825 */ /* 0x000fca00078e00ff */
[----:B------:R-:W-:Y:S01]  /*f8a0*/  HMMA.16816.F32.BF16 R124, R8, R18, R36 ;  /* 0x00000012087c723c */ /* 0x000fe20000041824 */
[----:B------:R-:W-:-:S05]  /*f8b0*/  IMAD.WIDE.U32 R2, R3, -0x2daee0ad, RZ ;  /* 0xd2511f5303027825 */ /* 0x000fca00078e00ff */
[C---:B------:R-:W-:Y:S06]  /*f8c0*/  HMMA.16816.F32.BF16 R84, R8.reuse, R12, R84 ;  /* 0x0000000c0854723c */ /* 0x040fec0000041854 */
[----:B------:R-:W-:Y:S01]  /*f8d0*/  HMMA.16816.F32.BF16 R128, R8, R14, R96 ;  /* 0x0000000e0880723c */ /* 0x000fe20000041860 */
[----:B------:R-:W-:Y:S01]  /*f8e0*/  LOP3.LUT R5, R5, R52, R181, 0x96, !PT ;  /* 0x0000003405057212 */ /* 0x000fe200078e96b5 */
[----:B------:R-:W-:Y:S01]  /*f8f0*/  FFMA.FTZ R0, R205, UR22, -R20 ;  /* 0x00000016cd007c23 */ /* 0x000fe20008010814 */
[----:B------:R-:W-:Y:S02]  /*f900*/  IMAD.MOV.U32 R161, RZ, RZ, R159 ;  /* 0x000000ffffa17224 */ /* 0x000fe400078e009f */
[----:B------:R-:W-:Y:S01]  /*f910*/  IMAD.MOV.U32 R162, RZ, RZ, R144 ;  /* 0x000000ffffa27224 */ /* 0x000fe200078e0090 */
[----:B------:R-:W-:Y:S01]  /*f920*/  MOV R163, R145 ;  /* 0x0000009100a37202 */ /* 0x000fe20000000f00 */
[----:B------:R-:W-:Y:S01]  /*f930*/  IMAD.WIDE.U32 R8, R7, -0x2daee0ad, RZ ;  /* 0xd2511f5307087825 */ /* 0x000fe200078e00ff */
[----:B------:R-:W-:Y:S01]  /*f940*/  MOV R160, R158 ;  /* 0x0000009e00a07202 */ /* 0x000fe20000000f00 */
[----:B------:R-:W-:Y:S02]  /*f950*/  LDSM.16.MT88.4 R16, [R212+0x9800] ;  /* 0x00980000d410783b */ /* 0x000fe40000004200 */
[----:B------:R-:W-:Y:S01]  /*f960*/  IMAD.WIDE.U32 R6, R6, -0x2daee0ad, RZ ;  /* 0xd2511f5306067825 */ /* 0x000fe200078e00ff */
[----:B------:R-:W-:-:S02]  /*f970*/  LOP3.LUT R10, R9, R4, R184, 0x96, !PT ;  /* 0x00000004090a7212 */ /* 0x000fc400078e96b8 */
[----:B------:R-:W-:Y:S02]  /*f980*/  LOP3.LUT R3, R3, R34, R181, 0x96, !PT ;  /* 0x0000002203037212 */ /* 0x000fe400078e96b5 */
[----:B------:R-:W-:Y:S01]  /*f990*/  LOP3.LUT R7, R7, R2, R184, 0x96, !PT ;  /* 0x0000000207077212 */ /* 0x000fe200078e96b8 */
[----:B------:R-:W-:Y:S01]  /*f9a0*/  IMAD.MOV.U32 R144, RZ, RZ, R141 ;  /* 0x000000ffff907224 */ /* 0x000fe200078e008d */
[----:B------:R-:W-:Y:S01]  /*f9b0*/  MOV R159, R142 ;  /* 0x0000008e009f7202 */ /* 0x000fe20000000f00 */
[----:B------:R-:W-:Y:S01]  /*f9c0*/  IMAD.MOV.U32 R142, RZ, RZ, R178 ;  /* 0x000000ffff8e7224 */ /* 0x000fe200078e00b2 */
[----:B------:R-:W-:Y:S01]  /*f9d0*/  MOV R141, R236 ;  /* 0x000000ec008d7202 */ /* 0x000fe20000000f00 */
[----:B------:R-:W-:Y:S01]  /*f9e0*/  IMAD.WIDE.U32 R4, R5, -0x326172a9, RZ ;  /* 0xcd9e8d5705047825 */ /* 0x000fe200078e00ff */
[----:B------:R1:W-:Y:S03]  /*f9f0*/  MUFU.EX2 R236, R0 ;  /* 0x0000000000ec7308 */ /* 0x0003e60000000800 */
[----:B------:R-:W-:-:S04]  /*fa00*/  IMAD.WIDE.U32 R10, R10, -0x326172a9, RZ ;  /* 0xcd9e8d570a0a7825 */ /* 0x000fc800078e00ff */
[----:B------:R-:W-:Y:S02]  /*fa10*/  IMAD.MOV.U32 R178, RZ, RZ, R44 ;  /* 0x000000ffffb27224 */ /* 0x000fe400078e002c */
[----:B------:R-:W-:Y:S02]  /*fa20*/  IMAD.MOV.U32 R42, RZ, RZ, R45 ;  /* 0x000000ffff2a7224 */ /* 0x000fe400078e002d */
[----:B------:R-:W-:Y:S01]  /*fa30*/  IMAD.WIDE.U32 R2, R3, -0x326172a9, RZ ;  /* 0xcd9e8d5703027825 */ /* 0x000fe200078e00ff */
[----:B------:R-:W-:-:S03]  /*fa40*/  LOP3.LUT R5, R5, R32, R185, 0x96, !PT ;  /* 0x0000002005057212 */ /* 0x000fc600078e96b9 */
[----:B------:R-:W-:-:S04]  /*fa50*/  IMAD.WIDE.U32 R44, R7, -0x326172a9, RZ ;  /* 0xcd9e8d57072c7825 */ /* 0x000fc800078e00ff */
[----:B-1----:R-:W-:Y:S01]  /*fa60*/  FFMA.FTZ R0, R197, UR22, -R20 ;  /* 0x00000016c5007c23 */ /* 0x002fe20008010814 */
[----:B------:R-:W-:Y:S01]  /*fa70*/  LOP3.LUT R7, R11, R4, R186, 0x96, !PT ;  /* 0x000000040b077212 */ /* 0x000fe200078e96ba */
[----:B------:R-:W-:Y:S01]  /*fa80*/  IMAD.MOV.U32 R145, RZ, RZ, R140 ;  /* 0x000000ffff917224 */ /* 0x000fe200078e008c */
[----:B------:R-:W-:Y:S01]  /*fa90*/  LOP3.LUT R9, R3, R26, R185, 0x96, !PT ;  /* 0x0000001a03097212 */ /* 0x000fe200078e96b9 */
[----:B------:R1:W2:Y:S01]  /*faa0*/  MUFU.EX2 R205, R0 ;  /* 0x0000000000cd7308 */ /* 0x0002a20000000800 */
[----:B------:R-:W-:Y:S01]  /*fab0*/  FFMA.FTZ R3, R192, UR22, -R20 ;  /* 0x00000016c0037c23 */ /* 0x000fe20008010814 */
[----:B------:R-:W-:Y:S02]  /*fac0*/  IMAD.MOV.U32 R43, RZ, RZ, R157 ;  /* 0x000000ffff2b7224 */ /* 0x000fe400078e009d */
[----:B------:R-:W-:Y:S02]  /*fad0*/  IMAD.MOV.U32 R158, RZ, RZ, R143 ;  /* 0x000000ffff9e7224 */ /* 0x000fe400078e008f */
[----:B------:R-:W-:Y:S01]  /*fae0*/  IMAD.MOV.U32 R140, RZ, RZ, R179 ;  /* 0x000000ffff8c7224 */ /* 0x000fe200078e00b3 */
[----:B------:R-:W-:Y:S01]  /*faf0*/  MOV R179, R49 ;  /* 0x0000003100b37202 */ /* 0x000fe20000000f00 */
[----:B------:R-:W-:Y:S01]  /*fb00*/  IMAD.MOV.U32 R157, RZ, RZ, R240 ;  /* 0x000000ffff9d7224 */ /* 0x000fe200078e00f0 */
[----:B------:R-:W-:Y:S01]  /*fb10*/  MOV R240, R203 ;  /* 0x000000cb00f07202 */ /* 0x000fe20000000f00 */
[----:B------:R-:W-:Y:S01]  /*fb20*/  IMAD.MOV.U32 R143, RZ, RZ, R48 ;  /* 0x000000ffff8f7224 */ /* 0x000fe200078e0030 */
[----:B------:R3:W-:Y:S01]  /*fb30*/  MUFU.EX2 R203, R3 ;  /* 0x0000000300cb7308 */ /* 0x0007e20000000800 */
[----:B------:R-:W-:Y:S01]  /*fb40*/  IMAD.WIDE.U32 R4, R5, -0x2daee0ad, RZ ;  /* 0xd2511f5305047825 */ /* 0x000fe200078e00ff */
[----:B-1----:R-:W-:-:S03]  /*fb50*/  LOP3.LUT R0, R45, R2, R186, 0x96, !PT ;  /* 0x000000022d007212 */ /* 0x002fc600078e96ba */
[----:B------:R-:W-:-:S04]  /*fb60*/  IMAD.WIDE.U32 R48, R7, -0x2daee0ad, RZ ;  /* 0xd2511f5307307825 */ /* 0x000fc800078e00ff */
[----:B------:R-:W-:Y:S01]  /*fb70*/  FFMA.FTZ R7, R188, UR22, -R20 ;  /* 0x00000016bc077c23 */ /* 0x000fe20008010814 */
[----:B------:R-:W-:Y:S01]  /*fb80*/  IMAD.WIDE.U32 R38, R0, -0x2daee0ad, RZ ;  /* 0xd2511f5300267825 */ /* 0x000fe200078e00ff */
[----:B------:R-:W-:-:S03]  /*fb90*/  LOP3.LUT R5, R5, R8, R187, 0x96, !PT ;  /* 0x0000000805057212 */ /* 0x000fc600078e96bb */
[----:B------:R-:W-:Y:S02]  /*fba0*/  IMAD.MOV.U32 R156, RZ, RZ, R202 ;  /* 0x000000ffff9c7224 */ /* 0x000fe400078e00ca */
[----:B---3--:R-:W-:Y:S01]  /*fbb0*/  IMAD.WIDE.U32 R2, R9, -0x2daee0ad, RZ ;  /* 0xd2511f5309027825 */ /* 0x008fe200078e00ff */
[----:B------:R1:W-:Y:S02]  /*fbc0*/  MUFU.EX2 R202, R7 ;  /* 0x0000000700ca7308 */ /* 0x0003e40000000800 */
[----:B------:R-:W-:Y:S02]  /*fbd0*/  LOP3.LUT R2, R39, R2, R42, 0x96, !PT ;  /* 0x0000000227027212 */ /* 0x000fe400078e962a */
[----:B------:R-:W-:-:S03]  /*fbe0*/  LOP3.LUT R0, R3, R6, R187, 0x96, !PT ;  /* 0x0000000603007212 */ /* 0x000fc600078e96bb */
[----:B------:R-:W-:Y:S01]  /*fbf0*/  IMAD.WIDE.U32 R2, R2, -0x326172a9, RZ ;  /* 0xcd9e8d5702027825 */ /* 0x000fe200078e00ff */
[----:B-1----:R-:W-:-:S03]  /*fc00*/  LOP3.LUT R7, R49, R4, R42, 0x96, !PT ;  /* 0x0000000431077212 */ /* 0x002fc600078e962a */
[----:B------:R-:W-:-:S04]  /*fc10*/  IMAD.WIDE.U32 R4, R5, -0x326172a9, RZ ;  /* 0xcd9e8d5705047825 */ /* 0x000fc800078e00ff */
[----:B------:R-:W-:Y:S01]  /*fc20*/  IMAD.WIDE.U32 R8, R7, -0x326172a9, RZ ;  /* 0xcd9e8d5707087825 */ /* 0x000fe200078e00ff */
[----:B------:R-:W-:-:S03]  /*fc30*/  LOP3.LUT R53, R5, R10, R54, 0x96, !PT ;  /* 0x0000000a05357212 */ /* 0x000fc600078e9636 */
[----:B------:R-:W-:Y:S01]  /*fc40*/  FFMA.FTZ R6, R246, UR22, -R21 ;  /* 0x00000016f6067c23 */ /* 0x000fe20008010815 */
[----:B------:R-:W-:Y:S01]  /*fc50*/  IMAD.WIDE.U32 R36, R0, -0x326172a9, RZ ;  /* 0xcd9e8d5700247825 */ /* 0x000fe200078e00ff */
[----:B------:R-:W-:Y:S02]  /*fc60*/  LOP3.LUT R10, R9, R4, R51, 0x96, !PT ;  /* 0x00000004090a7212 */ /* 0x000fe400078e9633 */
[----:B------:R-:W-:Y:S01]  /*fc70*/  LOP3.LUT R4, R2, 0xffff, RZ, 0xc0, !PT ;  /* 0x0000ffff02047812 */ /* 0x000fe200078ec0ff */
[----:B------:R-:W-:Y:S01]  /*fc80*/  IMAD.MOV.U32 R40, RZ, RZ, R201 ;  /* 0x000000ffff287224 */ /* 0x000fe200078e00c9 */
[----:B------:R-:W-:Y:S01]  /*fc90*/  LOP3.LUT R0, R3, R36, R51, 0x96, !PT ;  /* 0x0000002403007212 */ /* 0x000fe200078e9633 */
[----:B------:R1:W-:Y:S01]  /*fca0*/  MUFU.EX2 R201, R6 ;  /* 0x0000000600c97308 */ /* 0x0003e20000000800 */
[----:B------:R-:W-:Y:S02]  /*fcb0*/  SHF.R.U32.HI R3, RZ, 0x8, R4 ;  /* 0x00000008ff037819 */ /* 0x000fe40000011604 */
[----:B------:R-:W-:-:S02]  /*fcc0*/  SHF.R.U32.HI R11, RZ, 0x10, R2 ;  /* 0x00000010ff0b7819 */ /* 0x000fc40000011602 */
[----:B------:R-:W-:Y:S01]  /*fcd0*/  SHF.R.U32.HI R12, RZ, 0x18, R2 ;  /* 0x00000018ff0c7819 */ /* 0x000fe20000011602 */
[--C-:B------:R-:W-:Y:S01]  /*fce0*/  FFMA.FTZ R5, R243, UR22, -R21.reuse ;  /* 0x00000016f3057c23 */ /* 0x100fe20008010815 */
[----:B------:R-:W-:Y:S02]  /*fcf0*/  LOP3.LUT R7, R0, 0xff, RZ, 0xc0, !PT ;  /* 0x000000ff00077812 */ /* 0x000fe400078ec0ff */
[----:B------:R-:W-:Y:S02]  /*fd00*/  SHF.R.U32.HI R4, RZ, 0x10, R0 ;  /* 0x00000010ff047819 */ /* 0x000fe40000011600 */
[----:B-1----:R-:W-:Y:S01]  /*fd10*/  LOP3.LUT R6, R2, 0xff, RZ, 0xc0, !PT ;  /* 0x000000ff02067812 */ /* 0x002fe200078ec0ff */
[----:B------:R-:W-:-:S03]  /*fd20*/  FFMA.FTZ R2, R199, UR22, -R21 ;  /* 0x00000016c7027c23 */ /* 0x000fc60008010815 */
[----:B------:R-:W-:Y:S02]  /*fd30*/  PRMT R13, R6, 0x5410, R3 ;  /* 0x00005410060d7816 */ /* 0x000fe40000000003 */
[----:B------:R-:W-:Y:S01]  /*fd40*/  LOP3.LUT R3, R0, 0xffff, RZ, 0xc0, !PT ;  /* 0x0000ffff00037812 */ /* 0x000fe200078ec0ff */
[----:B------:R1:W-:Y:S01]  /*fd50*/  MUFU.EX2 R199, R2 ;  /* 0x0000000200c77308 */ /* 0x0003e20000000800 */
[----:B------:R-:W-:Y:S02]  /*fd60*/  SHF.R.U32.HI R6, RZ, 0x18, R0 ;  /* 0x00000018ff067819 */ /* 0x000fe40000011600 */
[----:B------:R-:W-:Y:S02]  /*fd70*/  LOP3.LUT R0, R11, 0xff, RZ, 0xc0, !PT ;  /* 0x000000ff0b007812 */ /* 0x000fe400078ec0ff */
[----:B------:R-:W-:Y:S02]  /*fd80*/  MOV R41, R200 ;  /* 0x000000c800297202 */ /* 0x000fe40000000f00 */
[----:B------:R-:W-:Y:S01]  /*fd90*/  PRMT R11, R0, 0x5410, R12 ;  /* 0x00005410000b7816 */ /* 0x000fe2000000000c */
[----:B------:R3:W-:Y:S01]  /*fda0*/  MUFU.EX2 R200, R5 ;  /* 0x0000000500c87308 */ /* 0x0007e20000000800 */
[----:B------:R-:W-:-:S02]  /*fdb0*/  PRMT R42, R231, 0x7054, R231 ;  /* 0x00007054e72a7816 */ /* 0x000fc400000000e7 */
[----:B-1----:R-:W-:Y:S02]  /*fdc0*/  SHF.R.U32.HI R2, RZ, 0x8, R3 ;  /* 0x00000008ff027819 */ /* 0x002fe40000011603 */
[----:B------:R-:W-:Y:S02]  /*fdd0*/  LOP3.LUT R3, R4, 0xff, RZ, 0xc0, !PT ;  /* 0x000000ff04037812 */ /* 0x000fe400078ec0ff */
[----:B------:R-:W-:Y:S01]  /*fde0*/  PRMT R0, R7, 0x5410, R2 ;  /* 0x0000541007007816 */ /* 0x000fe20000000002 */
[----:B---3--:R-:W-:-:S04]  /*fdf0*/  FFMA.FTZ R5, R189, UR22, -R21 ;  /* 0x00000016bd057c23 */ /* 0x008fc80008010815 */
[--C-:B------:R-:W-:Y:S01]  /*fe00*/  HSET2.LE.AND R0, R0, R42.reuse, PT ;  /* 0x0000002a00007233 */ /* 0x100fe20003803000 */
[----:B------:R1:W3:Y:S01]  /*fe10*/  MUFU.EX2 R197, R5 ;  /* 0x0000000500c57308 */ /* 0x0002e20000000800 */
[----:B--2---:R-:W-:Y:S01]  /*fe20*/  F2FP.BF16.F32.PACK_AB R2, R205, R236 ;  /* 0x000000eccd02723e */ /* 0x004fe200000010ff */
[----:B------:R-:W-:Y:S02]  /*fe30*/  IMAD.MOV.U32 R36, RZ, RZ, R182 ;  /* 0x000000ffff247224 */ /* 0x000fe400078e00b6 */
[----:B------:R-:W-:Y:S01]  /*fe40*/  FFMA.FTZ R51, R40, R25, R176 ;  /* 0x0000001928337223 */ /* 0x000fe200000100b0 */
[----:B------:R-:W-:Y:S01]  /*fe50*/  FFMA.FTZ R52, R41, R24, R35 ;  /* 0x0000001829347223 */ /* 0x000fe20000010023 */
[----:B------:R-:W-:Y:S01]  /*fe60*/  LOP3.LUT R4, R0, R2, RZ, 0xc0, !PT ;  /* 0x0000000200047212 */ /* 0x000fe200078ec0ff */
[----:B------:R-:W-:Y:S01]  /*fe70*/  IMAD.MOV.U32 R186, RZ, RZ, R43 ;  /* 0x000000ffffba7224 */ /* 0x000fe200078e002b */
[----:B------:R-:W-:Y:S01]  /*fe80*/  HSET2.LE.AND R7, R11, R42, PT ;  /* 0x0000002a0b077233 */ /* 0x000fe20003803000 */
[----:B------:R-:W-:Y:S01]  /*fe90*/  IMAD.MOV.U32 R182, RZ, RZ, R30 ;  /* 0x000000ffffb67224 */ /* 0x000fe200078e001e */
[----:B------:R-:W-:Y:S01]  /*fea0*/  MOV R192, R31 ;  /* 0x0000001f00c07202 */ /* 0x000fe20000000f00 */
[----:B------:R-:W-:Y:S01]  /*feb0*/  IMAD.MOV.U32 R180, RZ, RZ, R28 ;  /* 0x000000ffffb47224 */ /* 0x000fe200078e001c */
[----:B------:R-:W-:Y:S01]  /*fec0*/  LDSM.16.MT88.4 R24, [R212+0xa800] ;  /* 0x00a80000d418783b */ /* 0x000fe20000004200 */
[----:B------:R-:W-:-:S03]  /*fed0*/  IMAD.MOV.U32 R181, RZ, RZ, R29 ;  /* 0x000000ffffb57224 */ /* 0x000fc600078e001d */
[----:B------:R-:W-:Y:S01]  /*fee0*/  LDSM.16.MT88.4 R28, [R214+0xa800] ;  /* 0x00a80000d61c783b */ /* 0x000fe20000004200 */
[----:B-1----:R-:W-:Y:S02]  /*fef0*/  PRMT R5, R3, 0x5410, R6 ;  /* 0x0000541003057816 */ /* 0x002fe40000000006 */
[--C-:B------:R-:W-:Y:S01]  /*ff00*/  HSET2.LE.AND R3, R13, R42.reuse, PT ;  /* 0x0000002a0d037233 */ /* 0x100fe20003803000 */
[----:B------:R-:W-:Y:S04]  /*ff10*/  LDSM.16.MT88.4 R32, [R212+0xb800] ;  /* 0x00b80000d420783b */ /* 0x000fe80000004200 */
[----:B------:R-:W1:Y:S01]  /*ff20*/  LDSM.16.MT88.4 R12, [R214+0x9800] ;  /* 0x00980000d60c783b */ /* 0x000e620000004200 */
[----:B------:R-:W-:-:S03]  /*ff30*/  HSET2.LE.AND R0, R5, R42, PT ;  /* 0x0000002a05007233 */ /* 0x000fc60003803000 */
[----:B------:R-:W2:Y:S01]  /*ff40*/  LDSM.16.MT88.4 R40, [R214+0xb800] ;  /* 0x00b80000d628783b */ /* 0x000ea20000004200 */
[----:B---3--:R-:W-:Y:S02]  /*ff50*/  F2FP.BF16.F32.PACK_AB R11, R197, R199 ;  /* 0x000000c7c50b723e */ /* 0x008fe400000010ff */
[----:B------:R-:W-:Y:S02]  /*ff60*/  F2FP.BF16.F32.PACK_AB R2, R200, R201 ;  /* 0x000000c9c802723e */ /* 0x000fe400000010ff */
[----:B------:R-:W-:Y:S02]  /*ff70*/  F2FP.BF16.F32.PACK_AB R6, R202, R203 ;  /* 0x000000cbca06723e */ /* 0x000fe400000010ff */
[----:B------:R-:W-:Y:S02]  /*ff80*/  LOP3.LUT R7, R7, R11, RZ, 0xc0, !PT ;  /* 0x0000000b07077212 */ /* 0x000fe400078ec0ff */
[----:B------:R-:W-:Y:S02]  /*ff90*/  LOP3.LUT R5, R0, R2, RZ, 0xc0, !PT ;  /* 0x0000000200057212 */ /* 0x000fe400078ec0ff */
[----:B------:R-:W-:-:S02]  /*ffa0*/  MOV R49, R179 ;  /* 0x000000b300317202 */ /* 0x000fc40000000f00 */
[----:B------:R-:W-:Y:S02]  /*ffb0*/  LOP3.LUT R6, R3, R6, RZ, 0xc0, !PT ;  /* 0x0000000603067212 */ /* 0x000fe400078ec0ff */
[----:B------:R-:W-:Y:S02]  /*ffc0*/  MOV R11, R109 ;  /* 0x0000006d000b7202 */ /* 0x000fe40000000f00 */
[----:B------:R-:W-:Y:S02]  /*ffd0*/  MOV R187, R163 ;  /* 0x000000a300bb7202 */ /* 0x000fe40000000f00 */
[----:B------:R-:W-:Y:S01]  /*ffe0*/  MOV R189, R142 ;  /* 0x0000008e00bd7202 */ /* 0x000fe20000000f00 */
[----:B------:R-:W-:Y:S01]  /*fff0*/  IMAD.MOV.U32 R188, RZ, RZ, R161 ;  /* 0x000000ffffbc7224 */ /* 0x000fe200078e00a1 */
[----:B------:R-:W-:Y:S01]  /*10000*/  MOV R45, R160 ;  /* 0x000000a0002d7202 */ /* 0x000fe20000000f00 */
[----:B------:R-:W-:Y:S02]  /*10010*/  IMAD.MOV.U32 R39, RZ, RZ, R162 ;  /* 0x000000ffff277224 */ /* 0x000fe400078e00a2 */
[----:B------:R-:W-:Y:S01]  /*10020*/  FFMA.FTZ R49, R49, R46, R11 ;  /* 0x0000002e31317223 */ /* 0x000fe2000001000b */
[----:B------:R-:W-:Y:S01]  /*10030*/  IMAD.MOV.U32 R0, RZ, RZ, R143 ;  /* 0x000000ffff007224 */ /* 0x000fe200078e008f */
[----:B------:R-:W-:Y:S01]  /*10040*/  MOV R11, R189 ;  /* 0x000000bd000b7202 */ /* 0x000fe20000000f00 */
[----:B------:R-:W-:-:S02]  /*10050*/  IMAD.MOV.U32 R2, RZ, RZ, R178 ;  /* 0x000000ffff027224 */ /* 0x000fc400078e00b2 */
[----:B------:R-:W-:Y:S02]  /*10060*/  IMAD.MOV.U32 R246, RZ, RZ, R140 ;  /* 0x000000fffff67224 */ /* 0x000fe400078e008c */
[----:B------:R-:W-:Y:S02]  /*10070*/  IMAD.MOV.U32 R243, RZ, RZ, R141 ;  /* 0x000000fffff37224 */ /* 0x000fe400078e008d */
[----:B------:R-:W-:Y:S02]  /*10080*/  IMAD.MOV.U32 R3, RZ, RZ, R108 ;  /* 0x000000ffff037224 */ /* 0x000fe400078e006c */
[----:B------:R-:W-:Y:S01]  /*10090*/  IMAD.MOV.U32 R189, RZ, RZ, R187 ;  /* 0x000000ffffbd7224 */ /* 0x000fe200078e00bb */
[----:B-1----:R-:W-:Y:S01]  /*100a0*/  HMMA.16816.F32.BF16 R140, R4, R14, R80 ;  /* 0x0000000e048c723c */ /* 0x002fe20000041850 */
[----:B------:R-:W-:Y:S02]  /*100b0*/  IMAD.MOV.U32 R187, RZ, RZ, R39 ;  /* 0x000000ffffbb7224 */ /* 0x000fe400078e0027 */
[----:B------:R-:W-:Y:S01]  /*100c0*/  FFMA.FTZ R2, R2, UR22, -R22 ;  /* 0x0000001602027c23 */ /* 0x000fe20008010816 */
[----:B------:R-:W-:Y:S01]  /*100d0*/  MOV R39, R188 ;  /* 0x000000bc00277202 */ /* 0x000fe20000000f00 */
[----:B------:R-:W-:-:S02]  /*100e0*/  IMAD.MOV.U32 R188, RZ, RZ, R45 ;  /* 0x000000ffffbc7224 */ /* 0x000fc400078e002d */
[----:B------:R-:W-:Y:S01]  /*100f0*/  IMAD.MOV.U32 R83, RZ, RZ, R0 ;  /* 0x000000ffff537224 */ /* 0x000fe200078e0000 */
[----:B------:R-:W-:Y:S01]  /*10100*/  LOP3.LUT R0, R8, 0xffff, RZ, 0xc0, !PT ;  /* 0x0000ffff08007812 */ /* 0x000fe200078ec0ff */
[----:B------:R-:W-:Y:S01]  /*10110*/  IMAD.MOV.U32 R82, RZ, RZ, R3 ;  /* 0x000000ffff527224 */ /* 0x000fe200078e0003 */
[----:B------:R-:W-:Y:S01]  /*10120*/  MOV R184, R110 ;  /* 0x0000006e00b87202 */ /* 0x000fe20000000f00 */
[----:B------:R-:W-:Y:S01]  /*10130*/  IMAD.MOV.U32 R185, RZ, RZ, R111 ;  /* 0x000000ffffb97224 */ /* 0x000fe200078e006f */
[C---:B------:R-:W-:Y:S01]  /*10140*/  HMMA.16816.F32.BF16 R112, R4.reuse, R16, R112 ;  /* 0x000000100470723c */ /* 0x040fe20000041870 */
[----:B------:R-:W-:Y:S01]  /*10150*/  IMAD.MOV.U32 R45, RZ, RZ, R186 ;  /* 0x000000ffff2d7224 */ /* 0x000fe200078e00ba */
[----:B------:R-:W-:Y:S02]  /*10160*/  MOV R186, R196 ;  /* 0x000000c400ba7202 */ /* 0x000fe40000000f00 */
[----:B------:R1:W-:Y:S01]  /*10170*/  MUFU.EX2 R196, R2 ;  /* 0x0000000200c47308 */ /* 0x0003e20000000800 */
[----:B------:R-:W-:Y:S01]  /*10180*/  SHF.R.U32.HI R0, RZ, 0x8, R0 ;  /* 0x00000008ff007819 */ /* 0x000fe20000011600 */
[C---:B------:R-:W-:Y:S06]  /*10190*/  HMMA.16816.F32.BF16 R104, R4.reuse, R18, R104 ;  /* 0x000000120468723c */ /* 0x040fec0000041868 */
[C---:B------:R-:W-:Y:S06]  /*101a0*/  HMMA.16816.F32.BF16 R100, R4.reuse, R12, R100 ;  /* 0x0000000c0464723c */ /* 0x040fec0000041864 */
[----:B------:R-:W-:Y:S01]  /*101b0*/  HMMA.16816.F32.BF16 R76, R4, R24, R76 ;  /* 0x00000018044c723c */ /* 0x000fe2000004184c */
[----:B-1----:R-:W-:-:S05]  /*101c0*/  FFMA.FTZ R2, R82, UR22, -R22 ;  /* 0x0000001652027c23 */ /* 0x002fca0008010816 */
[C---:B------:R-:W-:Y:S06]  /*101d0*/  HMMA.16816.F32.BF16 R72, R4.reuse, R26, R72 ;  /* 0x0000001a0448723c */ /* 0x040fec0000041848 */
[C---:B------:R-:W-:Y:S06]  /*101e0*/  HMMA.16816.F32.BF16 R160, R4.reuse, R28, R68 ;  /* 0x0000001c04a0723c */ /* 0x040fec0000041844 */
[C---:B------:R-:W-:Y:S06]  /*101f0*/  HMMA.16816.F32.BF16 R64, R4.reuse, R30, R64 ;  /* 0x0000001e0440723c */ /* 0x040fec0000041840 */
[C---:B------:R-:W-:Y:S06]  /*10200*/  HMMA.16816.F32.BF16 R96, R4.reuse, R32, R60 ;  /* 0x000000200460723c */ /* 0x040fec000004183c */
[----:B------:R-:W-:Y:S01]  /*10210*/  HMMA.16816.F32.BF16 R176, R4, R34, R56 ;  /* 0x0000002204b0723c */ /* 0x000fe20000041838 */
[----:B------:R-:W-:-:S05]  /*10220*/  MOV R63, R192 ;  /* 0x000000c0003f7202 */ /* 0x000fca0000000f00 */
[C---:B--2---:R-:W-:Y:S06]  /*10230*/  HMMA.16816.F32.BF16 R88, R4.reuse, R40, R88 ;  /* 0x000000280458723c */ /* 0x044fec0000041858 */
[----:B------:R-:W-:Y:S01]  /*10240*/  HMMA.16816.F32.BF16 R108, R4, R42, R92 ;  /* 0x0000002a046c723c */ /* 0x000fe2000004185c */
[----:B------:R-:W-:Y:S01]  /*10250*/  SHF.R.U32.HI R3, RZ, 0x18, R8 ;  /* 0x00000018ff037819 */ /* 0x000fe20000011608 */
[----:B------:R1:W-:Y:S05]  /*10260*/  MUFU.EX2 R192, R2 ;  /* 0x0000000200c07308 */ /* 0x0003ea0000000800 */
[----:B------:R-:W-:-:S02]  /*10270*/  LOP3.LUT R5, R8, 0xff, RZ, 0xc0, !PT ;  /* 0x000000ff08057812 */ /* 0x000fc400078ec0ff */
[----:B------:R-:W-:Y:S02]  /*10280*/  SHF.R.U32.HI R4, RZ, 0x10, R8 ;  /* 0x00000010ff047819 */ /* 0x000fe40000011608 */
[----:B------:R-:W-:Y:S02]  /*10290*/  PRMT R6, R5, 0x5410, R0 ;  /* 0x0000541005067816 */ /* 0x000fe40000000000 */
[----:B------:R-:W-:Y:S02]  /*102a0*/  LOP3.LUT R0, R4, 0xff, RZ, 0xc0, !PT ;  /* 0x000000ff04007812 */ /* 0x000fe400078ec0ff */
[----:B------:R-:W-:Y:S01]  /*102b0*/  MOV R81, R189 ;  /* 0x000000bd00517202 */ /* 0x000fe20000000f00 */
[----:B-1----:R-:W-:Y:S01]  /*102c0*/  FFMA.FTZ R2, R250, UR22, -R22 ;  /* 0x00000016fa027c23 */ /* 0x002fe20008010816 */
[----:B------:R-:W-:Y:S02]  /*102d0*/  PRMT R7, R0, 0x5410, R3 ;  /* 0x0000541000077816 */ /* 0x000fe40000000003 */
[C---:B------:R-:W-:Y:S01]  /*102e0*/  LOP3.LUT R0, R10.reuse, 0xffff, RZ, 0xc0, !PT ;  /* 0x0000ffff0a007812 */ /* 0x040fe200078ec0ff */
[----:B------:R1:W-:Y:S01]  /*102f0*/  MUFU.EX2 R189, R2 ;  /* 0x0000000200bd7308 */ /* 0x0003e20000000800 */
[----:B------:R-:W-:-:S02]  /*10300*/  LOP3.LUT R5, R10, 0xff, RZ, 0xc0, !PT ;  /* 0x000000ff0a057812 */ /* 0x000fc400078ec0ff */
[----:B------:R-:W-:Y:S02]  /*10310*/  SHF.R.U32.HI R3, RZ, 0x8, R0 ;  /* 0x00000008ff037819 */ /* 0x000fe40000011600 */
[--C-:B------:R-:W-:Y:S02]  /*10320*/  SHF.R.U32.HI R4, RZ, 0x18, R10.reuse ;  /* 0x00000018ff047819 */ /* 0x100fe4000001160a */
[----:B------:R-:W-:Y:S02]  /*10330*/  PRMT R5, R5, 0x5410, R3 ;  /* 0x0000541005057816 */ /* 0x000fe40000000003 */
[----:B-1----:R-:W-:-:S04]  /*10340*/  SHF.R.U32.HI R2, RZ, 0x10, R10 ;  /* 0x00000010ff027819 */ /* 0x002fc8000001160a */
[----:B------:R-:W-:Y:S01]  /*10350*/  LOP3.LUT R0, R2, 0xff, RZ, 0xc0, !PT ;  /* 0x000000ff02007812 */ /* 0x000fe200078ec0ff */
[----:B------:R-:W-:-:S03]  /*10360*/  FFMA.FTZ R2, R247, UR22, -R22 ;  /* 0x00000016f7027c23 */ /* 0x000fc60008010816 */
[----:B------:R-:W-:Y:S01]  /*10370*/  PRMT R3, R0, 0x5410, R4 ;  /* 0x0000541000037816 */ /* 0x000fe20000000004 */
[----:B------:R-:W-:Y:S01]  /*10380*/  FFMA.FTZ R0, R252, UR22, -R23 ;  /* 0x00000016fc007c23 */ /* 0x000fe20008010817 */
[----:B------:R-:W-:Y:S01]  /*10390*/  MOV R70, R188 ;  /* 0x000000bc00467202 */ /* 0x000fe20000000f00 */
[----:B------:R-:W-:Y:S01]  /*103a0*/  IMAD.MOV.U32 R80, RZ, RZ, R187 ;  /* 0x000000ffff507224 */ /* 0x000fe200078e00bb */
[----:B------:R-:W1:Y:S01]  /*103b0*/  MUFU.EX2 R188, R2 ;  /* 0x0000000200bc7308 */ /* 0x000e620000000800 */
[----:B------:R-:W-:Y:S02]  /*103c0*/  IMAD.MOV.U32 R69, RZ, RZ, R45 ;  /* 0x000000ffff457224 */ /* 0x000fe400078e002d */
[----:B------:R-:W-:Y:S01]  /*103d0*/  IMAD.MOV.U32 R71, RZ, RZ, R39 ;  /* 0x000000ffff477224 */ /* 0x000fe200078e0027 */
[----:B------:R-:W-:-:S04]  /*103e0*/  MOV R61, R63 ;  /* 0x0000003f003d7202 */ /* 0x000fc80000000f00 */
[----:B------:R2:W-:Y:S01]  /*103f0*/  MUFU.EX2 R187, R0 ;  /* 0x0000000000bb7308 */ /* 0x0005e20000000800 */
[----:B------:R-:W-:Y:S02]  /*10400*/  IMAD.MOV.U32 R68, RZ, RZ, R186 ;  /* 0x000000ffff447224 */ /* 0x000fe400078e00ba */
[----:B------:R-:W-:Y:S02]  /*10410*/  IMAD.MOV.U32 R63, RZ, RZ, R69 ;  /* 0x000000ffff3f7224 */ /* 0x000fe400078e0045 */
[----:B------:R-:W-:Y:S02]  /*10420*/  IMAD.MOV.U32 R82, RZ, RZ, R83 ;  /* 0x000000ffff527224 */ /* 0x000fe400078e0053 */
[----:B------:R-:W-:Y:S02]  /*10430*/  IMAD.MOV.U32 R62, RZ, RZ, R182 ;  /* 0x000000ffff3e7224 */ /* 0x000fe400078e00b6 */
[----:B------:R-:W-:Y:S01]  /*10440*/  IMAD.MOV.U32 R69, RZ, RZ, R71 ;  /* 0x000000ffff457224 */ /* 0x000fe200078e0047 */
[----:B------:R-:W-:Y:S01]  /*10450*/  MOV R71, R81 ;  /* 0x0000005100477202 */ /* 0x000fe20000000f00 */
[----:B------:R-:W-:-:S02]  /*10460*/  IMAD.MOV.U32 R83, RZ, RZ, R11 ;  /* 0x000000ffff537224 */ /* 0x000fc400078e000b */
[----:B--2---:R-:W-:Y:S01]  /*10470*/  FFMA.FTZ R0, R249, UR22, -R23 ;  /* 0x00000016f9007c23 */ /* 0x004fe20008010817 */
[----:B------:R-:W-:Y:S02]  /*10480*/  IMAD.MOV.U32 R182, RZ, RZ, R50 ;  /* 0x000000ffffb67224 */ /* 0x000fe400078e0032 */
[--C-:B------:R-:W-:Y:S01]  /*10490*/  FFMA.FTZ R39, R208, UR22, -R22.reuse ;  /* 0x00000016d0277c23 */ /* 0x100fe20008010816 */
[----:B------:R2:W3:Y:S01]  /*104a0*/  MUFU.EX2 R186, R0 ;  /* 0x0000000000ba7308 */ /* 0x0004e20000000800 */
[--C-:B------:R-:W-:Y:S01]  /*104b0*/  FFMA.FTZ R45, R204, UR22, -R22.reuse ;  /* 0x00000016cc2d7c23 */ /* 0x100fe20008010816 */
[--C-:B------:R-:W-:Y:S01]  /*104c0*/  FFMA.FTZ R46, R194, UR22, -R22.reuse ;  /* 0x00000016c22e7c23 */ /* 0x100fe20008010816 */
[----:B------:R-:W-:Y:S01]  /*104d0*/  FFMA.FTZ R50, R190, UR22, -R22 ;  /* 0x00000016be327c23 */ /* 0x000fe20008010816 */
[--C-:B------:R-:W-:Y:S01]  /*104e0*/  FFMA.FTZ R11, R209, UR22, -R20.reuse ;  /* 0x00000016d10b7c23 */ /* 0x100fe20008010814 */
[--C-:B------:R-:W-:Y:S01]  /*104f0*/  FFMA.FTZ R9, R206, UR22, -R20.reuse ;  /* 0x00000016ce097c23 */ /* 0x100fe20008010814 */
[--C-:B------:R-:W-:Y:S01]  /*10500*/  FFMA.FTZ R8, R195, UR22, -R20.reuse ;  /* 0x00000016c3087c23 */ /* 0x100fe20008010814 */
[----:B------:R-:W-:Y:S01]  /*10510*/  FFMA.FTZ R10, R191, UR22, -R20 ;  /* 0x00000016bf0a7c23 */ /* 0x000fe20008010814 */
[----:B------:R-:W-:-:S02]  /*10520*/  IMAD.MOV.U32 R81, RZ, RZ, R36 ;  /* 0x000000ffff517224 */ /* 0x000fc400078e0024 */
[--C-:B------:R-:W-:Y:S01]  /*10530*/  FFMA.FTZ R20, R210, UR22, -R21.reuse ;  /* 0x00000016d2147c23 */ /* 0x100fe20008010815 */
[--C-:B------:R-:W-:Y:S01]  /*10540*/  FFMA.FTZ R22, R207, UR22, -R21.reuse ;  /* 0x00000016cf167c23 */ /* 0x100fe20008010815 */
[--C-:B------:R-:W-:Y:S01]  /*10550*/  FFMA.FTZ R36, R198, UR22, -R21.reuse ;  /* 0x00000016c6247c23 */ /* 0x100fe20008010815 */
[----:B------:R-:W-:Y:S01]  /*10560*/  FFMA.FTZ R21, R193, UR22, -R21 ;  /* 0x00000016c1157c23 */ /* 0x000fe20008010815 */
[----:B------:R-:W-:Y:S01]  /*10570*/  PRMT R193, R231, 0x7054, R231 ;  /* 0x00007054e7c17816 */ /* 0x000fe200000000e7 */
[--C-:B------:R-:W-:Y:S01]  /*10580*/  FFMA.FTZ R2, R61, UR22, -R23.reuse ;  /* 0x000000163d027c23 */ /* 0x100fe20008010817 */
[----:B--2---:R-:W-:Y:S01]  /*10590*/  FFMA.FTZ R0, R62, UR22, -R23 ;  /* 0x000000163e007c23 */ /* 0x004fe20008010817 */
[----:B------:R-:W-:Y:S01]  /*105a0*/  IMAD.MOV.U32 R62, RZ, RZ, R68 ;  /* 0x000000ffff3e7224 */ /* 0x000fe200078e0044 */
[----:B------:R-:W-:Y:S01]  /*105b0*/  MOV R68, R70 ;  /* 0x0000004600447202 */ /* 0x000fe20000000f00 */
[----:B------:R-:W-:Y:S01]  /*105c0*/  IMAD.MOV.U32 R70, RZ, RZ, R80 ;  /* 0x000000ffff467224 */ /* 0x000fe200078e0050 */
[----:B------:R-:W-:Y:S01]  /*105d0*/  MOV R95, R184 ;  /* 0x000000b8005f7202 */ /* 0x000fe20000000f00 */
[----:B------:R-:W-:Y:S01]  /*105e0*/  IMAD.MOV.U32 R80, RZ, RZ, R185 ;  /* 0x000000ffff507224 */ /* 0x000fe200078e00b9 */
[----:B------:R1:W-:Y:S08]  /*105f0*/  MUFU.EX2 R184, R2 ;  /* 0x0000000200b87308 */ /* 0x0003f00000000800 */
[----:B------:R2:W4:Y:S01]  /*10600*/  MUFU.EX2 R185, R0 ;  /* 0x0000000000b97308 */ /* 0x0005220000000800 */
[----:B-1----:R-:W-:-:S02]  /*10610*/  F2FP.BF16.F32.PACK_AB R2, R188, R189 ;  /* 0x000000bdbc02723e */ /* 0x002fc400000010ff */
[----:B--2---:R-:W-:-:S05]  /*10620*/  HSET2.LE.AND R0, R6, R193, PT ;  /* 0x000000c106007233 */ /* 0x004fca0003803000 */
        /* <DEDUP_REMOVED lines=9> */
[----:B------:R-:W-:Y:S02]  /*106c0*/  LOP3.LUT R5, R0, R2, RZ, 0xc0, !PT ;  /* 0x0000000200057212 */ /* 0x000fe400078ec0ff */
[----:B------:R-:W-:-:S05]  /*106d0*/  LOP3.LUT R2, R37, R44, R54, 0x96, !PT ;  /* 0x0000002c25027212 */ /* 0x000fca00078e9636 */
[----:B------:R-:W-:-:S03]  /*106e0*/  IMAD.WIDE.U32 R2, R2, -0x2daee0ad, RZ ;  /* 0xd2511f5302027825 */ /* 0x000fc600078e00ff */
[----:B------:R-:W-:Y:S01]  /*106f0*/  LOP3.LUT R0, R2, 0xffff, RZ, 0xc0, !PT ;  /* 0x0000ffff02007812 */ /* 0x000fe200078ec0ff */
[----:B------:R-:W-:Y:S02]  /*10700*/  IMAD.MOV.U32 R94, RZ, RZ, R181 ;  /* 0x000000ffff5e7224 */ /* 0x000fe400078e00b5 */
[----:B------:R-:W-:Y:S01]  /*10710*/  IMAD.MOV.U32 R190, RZ, RZ, R183 ;  /* 0x000000ffffbe7224 */ /* 0x000fe200078e00b7 */
[----:B------:R1:W-:Y:S01]  /*10720*/  MUFU.EX2 R181, R8 ;  /* 0x0000000800b57308 */ /* 0x0003e20000000800 */
[----:B------:R-:W-:Y:S01]  /*10730*/  MOV R92, R182 ;  /* 0x000000b6005c7202 */ /* 0x000fe20000000f00 */
[----:B------:R-:W-:Y:S06]  /*10740*/  HMMA.16816.F32.BF16 R132, R4, R12, R132 ;  /* 0x0000000c0484723c */ /* 0x000fec0000041884 */
[----:B------:R2:W-:Y:S01]  /*10750*/  MUFU.EX2 R183, R9 ;  /* 0x0000000900b77308 */ /* 0x0005e20000000800 */
[----:B------:R-:W-:Y:S01]  /*10760*/  IMAD.MOV.U32 R93, RZ, RZ, R180 ;  /* 0x000000ffff5d7224 */ /* 0x000fe200078e00b4 */
[----:B-1----:R-:W-:-:S02]  /*10770*/  SHF.R.U32.HI R8, RZ, 0x8, R0 ;  /* 0x00000008ff087819 */ /* 0x002fc40000011600 */
[----:B------:R-:W-:-:S04]  /*10780*/  LOP3.LUT R0, R3, R38, R55, 0x96, !PT ;  /* 0x0000002603007212 */ /* 0x000fc800078e9637 */
[----:B------:R1:W3:Y:S01]  /*10790*/  MUFU.EX2 R182, R11 ;  /* 0x0000000b00b67308 */ /* 0x0002e20000000800 */
[----:B------:R-:W-:Y:S02]  /*107a0*/  SHF.R.U32.HI R3, RZ, 0x10, R2 ;  /* 0x00000010ff037819 */ /* 0x000fe40000011602 */
[----:B--2---:R-:W-:-:S05]  /*107b0*/  LOP3.LUT R9, R2, 0xff, RZ, 0xc0, !PT ;  /* 0x000000ff02097812 */ /* 0x004fca00078ec0ff */
[----:B------:R-:W-:Y:S01]  /*107c0*/  MUFU.EX2 R54, R20 ;  /* 0x0000001400367308 */ /* 0x000fe20000000800 */
[----:B------:R-:W-:Y:S02]  /*107d0*/  PRMT R12, R9, 0x5410, R8 ;  /* 0x00005410090c7816 */ /* 0x000fe40000000008 */
[----:B------:R-:W-:Y:S02]  /*107e0*/  LOP3.LUT R8, R3, 0xff, RZ, 0xc0, !PT ;  /* 0x000000ff03087812 */ /* 0x000fe400078ec0ff */
[----:B------:R-:W-:-:S03]  /*107f0*/  SHF.R.U32.HI R3, RZ, 0x10, R0 ;  /* 0x00000010ff037819 */ /* 0x000fc60000011600 */
[----:B------:R-:W2:Y:S01]  /*10800*/  MUFU.EX2 R44, R22 ;  /* 0x00000016002c7308 */ /* 0x000ea20000000800 */
[----:B-1----:R-:W-:Y:S02]  /*10810*/  SHF.R.U32.HI R11, RZ, 0x18, R2 ;  /* 0x00000018ff0b7819 */ /* 0x002fe40000011602 */
[----:B------:R-:W-:Y:S01]  /*10820*/  LOP3.LUT R2, R0, 0xffff, RZ, 0xc0, !PT ;  /* 0x0000ffff00027812 */ /* 0x000fe200078ec0ff */
[----:B------:R-:W-:-:S03]  /*10830*/  IMAD.MOV.U32 R204, RZ, RZ, R70 ;  /* 0x000000ffffcc7224 */ /* 0x000fc600078e0046 */
[----:B------:R-:W-:Y:S01]  /*10840*/  SHF.R.U32.HI R9, RZ, 0x8, R2 ;  /* 0x00000008ff097819 */ /* 0x000fe20000011602 */
[----:B------:R1:W4:Y:S01]  /*10850*/  MUFU.EX2 R180, R10 ;  /* 0x0000000a00b47308 */ /* 0x0003220000000800 */
[----:B------:R-:W-:Y:S01]  /*10860*/  SHF.R.U32.HI R2, RZ, 0x18, R0 ;  /* 0x00000018ff027819 */ /* 0x000fe20000011600 */
[----:B------:R-:W-:Y:S01]  /*10870*/  IMAD.MOV.U32 R194, RZ, RZ, R71 ;  /* 0x000000ffffc27224 */ /* 0x000fe200078e0047 */
[----:B------:R-:W-:Y:S01]  /*10880*/  MOV R250, R62 ;  /* 0x0000003e00fa7202 */ /* 0x000fe20000000f00 */
[----:B------:R-:W-:Y:S02]  /*10890*/  IMAD.MOV.U32 R247, RZ, RZ, R63 ;  /* 0x000000fffff77224 */ /* 0x000fe400078e003f */
[----:B------:R-:W-:Y:S01]  /*108a0*/  IMAD.MOV.U32 R252, RZ, RZ, R68 ;  /* 0x000000fffffc7224 */ /* 0x000fe200078e0044 */
[----:B------:R-:W-:Y:S01]  /*108b0*/  MOV R208, R69 ;  /* 0x0000004500d07202 */ /* 0x000fe20000000f00 */
[----:B------:R-:W-:Y:S01]  /*108c0*/  HMMA.16816.F32.BF16 R56, R4, R14, R120 ;  /* 0x0000000e0438723c */ /* 0x000fe20000041878 */
[----:B------:R5:W-:Y:S01]  /*108d0*/  MUFU.EX2 R38, R36 ;  /* 0x0000002400267308 */ /* 0x000be20000000800 */
[----:B------:R-:W-:Y:S01]  /*108e0*/  FFMA.FTZ R13, R190, UR22, -R23 ;  /* 0x00000016be0d7c23 */ /* 0x000fe20008010817 */
[----:B-1----:R-:W-:-:S03]  /*108f0*/  LOP3.LUT R10, R0, 0xff, RZ, 0xc0, !PT ;  /* 0x000000ff000a7812 */ /* 0x002fc600078ec0ff */
[C---:B------:R-:W-:Y:S01]  /*10900*/  HMMA.16816.F32.BF16 R148, R4.reuse, R24, R148 ;  /* 0x000000180494723c */ /* 0x040fe20000041894 */
[----:B------:R-:W-:Y:S01]  /*10910*/  LOP3.LUT R0, R3, 0xff, RZ, 0xc0, !PT ;  /* 0x000000ff03007812 */ /* 0x000fe200078ec0ff */
[----:B------:R-:W-:Y:S01]  /*10920*/  FFMA.FTZ R20, R251, UR22, -R23 ;  /* 0x00000016fb147c23 */ /* 0x000fe20008010817 */
[----:B------:R-:W-:Y:S01]  /*10930*/  PRMT R3, R8, 0x5410, R11 ;  /* 0x0000541008037816 */ /* 0x000fe2000000000b */
[----:B------:R-:W-:Y:S01]  /*10940*/  FFMA.FTZ R14, R248, UR22, -R23 ;  /* 0x00000016f80e7c23 */ /* 0x000fe20008010817 */
[----:B------:R-:W-:Y:S01]  /*10950*/  PRMT R2, R0, 0x5410, R2 ;  /* 0x0000541000027816 */ /* 0x000fe20000000002 */
[----:B------:R-:W-:Y:S01]  /*10960*/  FFMA.FTZ R0, R204, R47, R194 ;  /* 0x0000002fcc007223 */ /* 0x000fe200000100c2 */
[----:B------:R-:W-:Y:S01]  /*10970*/  PRMT R8, R10, 0x5410, R9 ;  /* 0x000054100a087816 */ /* 0x000fe20000000009 */
[----:B------:R-:W-:Y:S01]  /*10980*/  FFMA.FTZ R15, R211, UR22, -R23 ;  /* 0x00000016d30f7c23 */ /* 0x000fe20008010817 */
[----:B------:R-:W-:Y:S01]  /*10990*/  HMMA.16816.F32.BF16 R24, R4, R26, R152 ;  /* 0x0000001a0418723c */ /* 0x000fe20000041898 */
[----:B-----5:R-:W-:Y:S01]  /*109a0*/  FADD.FTZ R36, R252, R52 ;  /* 0x00000034fc247221 */ /* 0x020fe20000010000 */
[----:B------:R-:W-:Y:S01]  /*109b0*/  FADD.FTZ R23, R247, R49 ;  /* 0x00000031f7177221 */ /* 0x000fe20000010000 */
[----:B------:R-:W-:Y:S01]  /*109c0*/  IMAD.MOV.U32 R252, RZ, RZ, R80 ;  /* 0x000000fffffc7224 */ /* 0x000fe200078e0050 */
[----:B------:R-:W-:Y:S01]  /*109d0*/  MOV R190, R81 ;  /* 0x0000005100be7202 */ /* 0x000fe20000000f00 */
[----:B------:R-:W-:Y:S01]  /*109e0*/  IMAD.MOV.U32 R249, RZ, RZ, R82 ;  /* 0x000000fffff97224 */ /* 0x000fe200078e0052 */
[----:B------:R-:W1:Y:S01]  /*109f0*/  LDSM.16.MT88.4 R152, [R212+0xac00] ;  /* 0x00ac0000d498783b */ /* 0x000e620000004200 */
[----:B------:R-:W-:-:S02]  /*10a00*/  IMAD.MOV.U32 R247, RZ, RZ, R83 ;  /* 0x000000fffff77224 */ /* 0x000fc400078e0053 */
[----:B------:R-:W-:Y:S01]  /*10a10*/  FADD.FTZ R22, R250, R0 ;  /* 0x00000000fa167221 */ /* 0x000fe20000010000 */
[--C-:B------:R-:W-:Y:S01]  /*10a20*/  HSET2.LE.AND R11, R3, R193.reuse, PT ;  /* 0x000000c1030b7233 */ /* 0x100fe20003803000 */
[----:B------:R-:W5:Y:S01]  /*10a30*/  LDSM.16.MT88.4 R80, [R212+0xbc00] ;  /* 0x00bc0000d450783b */ /* 0x000f620000004200 */
[----:B------:R-:W-:Y:S01]  /*10a40*/  FADD.FTZ R9, R208, R51 ;  /* 0x00000033d0097221 */ /* 0x000fe20000010000 */
[--C-:B------:R-:W-:Y:S02]  /*10a50*/  HSET2.LE.AND R0, R8, R193.reuse, PT ;  /* 0x000000c108007233 */ /* 0x100fe40003803000 */
[----:B------:R-:W-:Y:S01]  /*10a60*/  HSET2.LE.AND R3, R2, R193, PT ;  /* 0x000000c102037233 */ /* 0x000fe20003803000 */
[----:B------:R4:W1:Y:S01]  /*10a70*/  MUFU.EX2 R37, R21 ;  /* 0x0000001500257308 */ /* 0x0008620000000800 */
[----:B---3--:R-:W-:Y:S01]  /*10a80*/  F2FP.BF16.F32.PACK_AB R2, R183, R182 ;  /* 0x000000b6b702723e */ /* 0x008fe200000010ff */
[----:B------:R-:W-:Y:S01]  /*10a90*/  HMMA.16816.F32.BF16 R164, R4, R28, R164 ;  /* 0x0000001c04a4723c */ /* 0x000fe200000418a4 */
[----:B--2---:R-:W-:Y:S01]  /*10aa0*/  F2FP.BF16.F32.PACK_AB R8, R44, R54 ;  /* 0x000000362c08723e */ /* 0x004fe200000010ff */
[----:B------:R-:W-:-:S04]  /*10ab0*/  IMAD.MOV.U32 R208, RZ, RZ, R93 ;  /* 0x000000ffffd07224 */ /* 0x000fc800078e005d */
[----:B------:R-:W-:Y:S01]  /*10ac0*/  MUFU.EX2 R46, R46 ;  /* 0x0000002e002e7308 */ /* 0x000fe20000000800 */
[----:B------:R-:W-:Y:S01]  /*10ad0*/  LOP3.LUT R93, R3, R8, RZ, 0xc0, !PT ;  /* 0x00000008035d7212 */ /* 0x000fe200078ec0ff */
[C---:B------:R-:W-:Y:S06]  /*10ae0*/  HMMA.16816.F32.BF16 R68, R4.reuse, R32, R136 ;  /* 0x000000200444723c */ /* 0x040fec0000041888 */
[----:B------:R-:W-:Y:S01]  /*10af0*/  HMMA.16816.F32.BF16 R84, R4, R40, R84 ;  /* 0x000000280454723c */ /* 0x000fe20000041854 */
[----:B----4-:R-:W-:Y:S01]  /*10b00*/  FADD.FTZ R21, R92, R9 ;  /* 0x000000095c157221 */ /* 0x010fe20000010000 */
[----:B------:R-:W-:Y:S01]  /*10b10*/  LOP3.LUT R92, R0, R2, RZ, 0xc0, !PT ;  /* 0x00000002005c7212 */ /* 0x000fe200078ec0ff */
[----:B------:R-:W-:-:S03]  /*10b20*/  IMAD.WIDE.U32 R2, R53, -0x2daee0ad, RZ ;  /* 0xd2511f5335027825 */ /* 0x000fc600078e00ff */
[----:B------:R-:W-:Y:S01]  /*10b30*/  HMMA.16816.F32.BF16 R116, R4, R16, R116 ;  /* 0x000000100474723c */ /* 0x000fe20000041874 */
[----:B------:R-:W2:Y:S01]  /*10b40*/  MUFU.EX2 R50, R50 ;  /* 0x0000003200327308 */ /* 0x000ea20000000800 */
[----:B------:R-:W-:-:S04]  /*10b50*/  LOP3.LUT R0, R3, R48, R55, 0x96, !PT ;  /* 0x0000003003007212 */ /* 0x000fc800078e9637 */
[C---:B------:R-:W-:Y:S01]  /*10b60*/  HMMA.16816.F32.BF16 R60, R4.reuse, R18, R172 ;  /* 0x00000012043c723c */ /* 0x040fe200000418ac */
[C---:B------:R-:W-:Y:S01]  /*10b70*/  LOP3.LUT R3, R2.reuse, 0xffff, RZ, 0xc0, !PT ;  /* 0x0000ffff02037812 */ /* 0x040fe200078ec0ff */
[----:B------:R-:W-:Y:S01]  /*10b80*/  IMAD.MOV.U32 R207, RZ, RZ, R146 ;  /* 0x000000ffffcf7224 */ /* 0x000fe200078e0092 */
[----:B------:R-:W-:Y:S01]  /*10b90*/  LOP3.LUT R8, R2, 0xff, RZ, 0xc0, !PT ;  /* 0x000000ff02087812 */ /* 0x000fe200078ec0ff */
[----:B------:R-:W-:Y:S01]  /*10ba0*/  MUFU.EX2 R13, R13 ;  /* 0x0000000d000d7308 */ /* 0x000fe20000000800 */
[----:B------:R-:W-:Y:S01]  /*10bb0*/  MOV R191, R144 ;  /* 0x0000009000bf7202 */ /* 0x000fe20000000f00 */
[----:B------:R-:W-:Y:S01]  /*10bc0*/  HMMA.16816.F32.BF16 R28, R4, R30, R168 ;  /* 0x0000001e041c723c */ /* 0x000fe200000418a8 */
[----:B------:R-:W-:Y:S01]  /*10bd0*/  F2FP.BF16.F32.PACK_AB R10, R180, R181 ;  /* 0x000000b5b40a723e */ /* 0x000fe200000010ff */
[----:B------:R-:W-:Y:S01]  /*10be0*/  IMAD.MOV.U32 R206, RZ, RZ, R158 ;  /* 0x000000ffffce7224 */ /* 0x000fe200078e009e */
[----:B------:R-:W-:-:S03]  /*10bf0*/  MOV R198, R147 ;  /* 0x0000009300c67202 */ /* 0x000fc60000000f00 */
[----:B------:R-:W-:Y:S01]  /*10c00*/  MUFU.EX2 R39, R39 ;  /* 0x0000002700277308 */ /* 0x000fe20000000800 */
[----:B------:R-:W-:Y:S01]  /*10c10*/  HMMA.16816.F32.BF16 R32, R4, R34, R124 ;  /* 0x000000220420723c */ /* 0x000fe2000004187c */
[----:B------:R-:W-:Y:S01]  /*10c20*/  MOV R204, R94 ;  /* 0x0000005e00cc7202 */ /* 0x000fe20000000f00 */
[----:B------:R-:W-:-:S05]  /*10c30*/  IMAD.MOV.U32 R210, RZ, RZ, R145 ;  /* 0x000000ffffd27224 */ /* 0x000fca00078e0091 */
[----:B------:R-:W-:Y:S01]  /*10c40*/  MUFU.EX2 R45, R45 ;  /* 0x0000002d002d7308 */ /* 0x000fe20000000800 */
[----:B------:R-:W-:Y:S01]  /*10c50*/  HMMA.16816.F32.BF16 R40, R4, R42, R128 ;  /* 0x0000002a0428723c */ /* 0x000fe20000041880 */
[----:B------:R-:W-:Y:S01]  /*10c60*/  HSET2.LE.AND R9, R12, R193, PT ;  /* 0x000000c10c097233 */ /* 0x000fe20003803000 */
[----:B------:R-:W-:Y:S01]  /*10c70*/  IMAD.MOV.U32 R195, RZ, RZ, R159 ;  /* 0x000000ffffc37224 */ /* 0x000fe200078e009f */
[----:B------:R-:W-:Y:S01]  /*10c80*/  MOV R209, R157 ;  /* 0x0000009d00d17202 */ /* 0x000fe20000000f00 */
[----:B------:R-:W3:Y:S03]  /*10c90*/  LDSM.16.MT88.4 R120, [R212+0x9c00] ;  /* 0x009c0000d478783b */ /* 0x000ee60000004200 */
[--C-:B------:R-:W-:Y:S01]  /*10ca0*/  SHF.R.U32.HI R4, RZ, 0x10, R2.reuse ;  /* 0x00000010ff047819 */ /* 0x100fe20000011602 */
[----:B------:R-:W-:Y:S01]  /*10cb0*/  MUFU.EX2 R20, R20 ;  /* 0x0000001400147308 */ /* 0x000fe20000000800 */
[----:B------:R-:W-:Y:S01]  /*10cc0*/  SHF.R.U32.HI R7, RZ, 0x18, R2 ;  /* 0x00000018ff077819 */ /* 0x000fe20000011602 */
[----:B------:R-:W-:Y:S01]  /*10cd0*/  IMAD.MOV.U32 R194, RZ, RZ, R95 ;  /* 0x000000ffffc27224 */ /* 0x000fe200078e005f */
[----:B------:R-:W-:Y:S01]  /*10ce0*/  SHF.R.U32.HI R6, RZ, 0x8, R3 ;  /* 0x00000008ff067819 */ /* 0x000fe20000011603 */
[----:B------:R-:W4:Y:S01]  /*10cf0*/  LDSM.16.MT88.4 R136, [R214+0x9c00] ;  /* 0x009c0000d688783b */ /* 0x000f220000004200 */
[----:B------:R-:W-:-:S02]  /*10d00*/  LOP3.LUT R2, R0, 0xffff, RZ, 0xc0, !PT ;  /* 0x0000ffff00027812 */ /* 0x000fc400078ec0ff */
[----:B------:R-:W-:Y:S01]  /*10d10*/  SHF.R.U32.HI R3, RZ, 0x10, R0 ;  /* 0x00000010ff037819 */ /* 0x000fe20000011600 */
[----:B------:R-:W-:Y:S01]  /*10d20*/  MUFU.EX2 R14, R14 ;  /* 0x0000000e000e7308 */ /* 0x000fe20000000800 */
[----:B------:R-:W-:Y:S01]  /*10d30*/  LOP3.LUT R5, R0, 0xff, RZ, 0xc0, !PT ;  /* 0x000000ff00057812 */ /* 0x000fe200078ec0ff */
[----:B------:R-:W4:Y:S01]  /*10d40*/  LDSM.16.MT88.4 R168, [R214+0xac00] ;  /* 0x00ac0000d6a8783b */ /* 0x000f220000004200 */
[----:B------:R-:W-:Y:S02]  /*10d50*/  SHF.R.U32.HI R2, RZ, 0x8, R2 ;  /* 0x00000008ff027819 */ /* 0x000fe40000011602 */
[----:B------:R-:W-:Y:S01]  /*10d60*/  SHF.R.U32.HI R0, RZ, 0x18, R0 ;  /* 0x00000018ff007819 */ /* 0x000fe20000011600 */
[----:B------:R-:W4:Y:S01]  /*10d70*/  LDSM.16.MT88.4 R16, [R214+0xbc00] ;  /* 0x00bc0000d610783b */ /* 0x000f220000004200 */
[----:B------:R-:W-:Y:S01]  /*10d80*/  LOP3.LUT R3, R3, 0xff, RZ, 0xc0, !PT ;  /* 0x000000ff03037812 */ /* 0x000fe200078ec0ff */
[----:B------:R-:W5:Y:S01]  /*10d90*/  MUFU.EX2 R15, R15 ;  /* 0x0000000f000f7308 */ /* 0x000f620000000800 */
[----:B------:R-:W-:-:S02]  /*10da0*/  PRMT R5, R5, 0x5410, R2 ;  /* 0x0000541005057816 */ /* 0x000fc40000000002 */
[----:B------:R-:W-:Y:S02]  /*10db0*/  LOP3.LUT R4, R4, 0xff, RZ, 0xc0, !PT ;  /* 0x000000ff04047812 */ /* 0x000fe400078ec0ff */
[----:B------:R-:W-:Y:S02]  /*10dc0*/  PRMT R2, R3, 0x5410, R0 ;  /* 0x0000541003027816 */ /* 0x000fe40000000000 */
[----:B-1----:R-:W-:Y:S02]  /*10dd0*/  F2FP.BF16.F32.PACK_AB R12, R37, R38 ;  /* 0x00000026250c723e */ /* 0x002fe400000010ff */
[----:B------:R-:W-:Y:S01]  /*10de0*/  PRMT R6, R8, 0x5410, R6 ;  /* 0x0000541008067816 */ /* 0x000fe20000000006 */
[----:B------:R-:W-:Y:S01]  /*10df0*/  FADD.FTZ R8, R207, R23 ;  /* 0x00000017cf087221 */ /* 0x000fe20000010000 */
[----:B------:R-:W-:Y:S02]  /*10e00*/  PRMT R4, R4, 0x5410, R7 ;  /* 0x0000541004047816 */ /* 0x000fe40000000007 */
[----:B------:R-:W-:Y:S01]  /*10e10*/  HSET2.LE.AND R7, R2, R193, PT ;  /* 0x000000c102077233 */ /* 0x000fe20003803000 */
[----:B------:R-:W-:Y:S01]  /*10e20*/  FADD.FTZ R2, R191, R21 ;  /* 0x00000015bf027221 */ /* 0x000fe20000010000 */
[----:B------:R-:W-:-:S02]  /*10e30*/  LOP3.LUT R94, R9, R10, RZ, 0xc0, !PT ;  /* 0x0000000a095e7212 */ /* 0x000fc400078ec0ff */
[----:B------:R-:W-:Y:S01]  /*10e40*/  LOP3.LUT R95, R11, R12, RZ, 0xc0, !PT ;  /* 0x0000000c0b5f7212 */ /* 0x000fe200078ec0ff */
[----:B------:R-:W-:Y:S01]  /*10e50*/  FADD.FTZ R10, R206, R8 ;  /* 0x00000008ce0a7221 */ /* 0x000fe20000010000 */
[----:B------:R-:W-:Y:S01]  /*10e60*/  MOV R250, R243 ;  /* 0x000000f300fa7202 */ /* 0x000fe20000000f00 */
[----:B------:R-:W-:Y:S01]  /*10e70*/  FADD.FTZ R8, R237, R2 ;  /* 0x00000002ed087221 */ /* 0x000fe20000010000 */
[--C-:B------:R-:W-:Y:S01]  /*10e80*/  HSET2.LE.AND R0, R6, R193.reuse, PT ;  /* 0x000000c106007233 */ /* 0x100fe20003803000 */
[----:B------:R-:W-:Y:S01]  /*10e90*/  IMAD.MOV.U32 R243, RZ, RZ, R246 ;  /* 0x000000fffff37224 */ /* 0x000fe200078e00f6 */
[----:B------:R-:W-:Y:S01]  /*10ea0*/  HSET2.LE.AND R3, R4, R193, PT ;  /* 0x000000c104037233 */ /* 0x000fe20003803000 */
[----:B------:R-:W-:Y:S01]  /*10eb0*/  IMAD.MOV.U32 R246, RZ, RZ, R156 ;  /* 0x000000fffff67224 */ /* 0x000fe200078e009c */
[----:B--2---:R-:W-:Y:S01]  /*10ec0*/  F2FP.BF16.F32.PACK_AB R2, R50, R46 ;  /* 0x0000002e3202723e */ /* 0x004fe200000010ff */
[----:B------:R-:W-:Y:S01]  /*10ed0*/  FADD.FTZ R4, R198, R36 ;  /* 0x00000024c6047221 */ /* 0x000fe20000010000 */
[----:B------:R-:W-:Y:S01]  /*10ee0*/  HMMA.16816.F32.BF16 R156, R92, R154, R72 ;  /* 0x0000009a5c9c723c */ /* 0x000fe20000041848 */
[----:B------:R-:W-:-:S02]  /*10ef0*/  FADD.FTZ R6, R210, R22 ;  /* 0x00000016d2067221 */ /* 0x000fc40000010000 */
[----:B------:R-:W-:-:S03]  /*10f00*/  FADD.FTZ R11, R195, R4 ;  /* 0x00000004c30b7221 */ /* 0x000fc60000010000 */
[----:B-----5:R-:W-:Y:S01]  /*10f10*/  HMMA.16816.F32.BF16 R72, R92, R80, R96 ;  /* 0x000000505c48723c */ /* 0x020fe20000041860 */
[----:B------:R-:W-:Y:S01]  /*10f20*/  F2FP.BF16.F32.PACK_AB R4, R15, R14 ;  /* 0x0000000e0f04723e */ /* 0x000fe200000010ff */
[----:B------:R-:W-:-:S05]  /*10f30*/  FADD.FTZ R9, R209, R6 ;  /* 0x00000006d1097221 */ /* 0x000fca0000010000 */
[----:B------:R-:W-:Y:S02]  /*10f40*/  LOP3.LUT R98, R0, R2, RZ, 0xc0, !PT ;  /* 0x0000000200627212 */ /* 0x000fe400078ec0ff */
[----:B------:R-:W-:Y:S01]  /*10f50*/  F2FP.BF16.F32.PACK_AB R0, R20, R13 ;  /* 0x0000000d1400723e */ /* 0x000fe200000010ff */
[----:B------:R-:W-:Y:S01]  /*10f60*/  FADD.FTZ R2, R249, R11 ;  /* 0x0000000bf9027221 */ /* 0x000fe20000010000 */
[----:B------:R-:W-:Y:S02]  /*10f70*/  HSET2.LE.AND R5, R5, R193, PT ;  /* 0x000000c105057233 */ /* 0x000fe40003803000 */
[----:B------:R-:W-:Y:S01]  /*10f80*/  LOP3.LUT R97, R7, R0, RZ, 0xc0, !PT ;  /* 0x0000000007617212 */ /* 0x000fe200078ec0ff */
[----:B------:R-:W-:Y:S01]  /*10f90*/  FADD.FTZ R0, R190, R10 ;  /* 0x0000000abe007221 */ /* 0x000fe20000010000 */
[----:B------:R-:W-:Y:S01]  /*10fa0*/  LOP3.LUT R99, R3, R4, RZ, 0xc0, !PT ;  /* 0x0000000403637212 */ /* 0x000fe200078ec0ff */
[----:B------:R-:W-:Y:S01]  /*10fb0*/  FADD.FTZ R4, R239, R9 ;  /* 0x00000009ef047221 */ /* 0x000fe20000010000 */
[----:B------:R-:W-:Y:S01]  /*10fc0*/  F2FP.BF16.F32.PACK_AB R6, R45, R39 ;  /* 0x000000272d06723e */ /* 0x000fe200000010ff */
        /* <DEDUP_REMOVED lines=49> */
[----:B------:R-:W-:Y:S01]  /*112e0*/  PLOP3.LUT P0, PT, PT, PT, UP0, 0x40, 0x0 ;  /* 0x000000000000781c */ /* 0x000fe20003f0e808 */
[C---:B------:R-:W-:Y:S06]  /*112f0*/  HMMA.16816.F32.BF16 R144, R92.reuse, R152, R76 ;  /* 0x000000985c90723c */ /* 0x040fec000004184c */
[C---:B---3--:R-:W-:Y:S06]  /*11300*/  HMMA.16816.F32.BF16 R112, R92.reuse, R120, R112 ;  /* 0x000000785c70723c */ /* 0x048fec0000041870 */
[C---:B------:R-:W-:Y:S06]  /*11310*/  HMMA.16816.F32.BF16 R124, R92.reuse, R122, R104 ;  /* 0x0000007a5c7c723c */ /* 0x040fec0000041868 */
[----:B----4-:R-:W-:Y:S01]  /*11320*/  HMMA.16816.F32.BF16 R128, R92, R136, R100 ;  /* 0x000000885c80723c */ /* 0x010fe20000041864 */
[----:B------:R-:W-:-:S05]  /*11330*/  IMAD.MOV.U32 R104, RZ, RZ, R245 ;  /* 0x000000ffff687224 */ /* 0x000fca00078e00f5 */
[----:B------:R-:W-:Y:S01]  /*11340*/  HMMA.16816.F32.BF16 R140, R92, R138, R140 ;  /* 0x0000008a5c8c723c */ /* 0x000fe2000004188c */
[----:B------:R-:W-:-:S05]  /*11350*/  IMAD.MOV.U32 R103, RZ, RZ, R244 ;  /* 0x000000ffff677224 */ /* 0x000fca00078e00f4 */
[----:B------:R-:W-:Y:S01]  /*11360*/  HMMA.16816.F32.BF16 R160, R92, R168, R160 ;  /* 0x000000a85ca0723c */ /* 0x000fe200000418a0 */
[----:B------:R-:W-:-:S05]  /*11370*/  MOV R101, R234 ;  /* 0x000000ea00657202 */ /* 0x000fca0000000f00 */
[----:B------:R-:W-:Y:S01]  /*11380*/  HMMA.16816.F32.BF16 R172, R92, R170, R64 ;  /* 0x000000aa5cac723c */ /* 0x000fe20000041840 */
[----:B------:R-:W-:-:S05]  /*11390*/  IMAD.MOV.U32 R102, RZ, RZ, R235 ;  /* 0x000000ffff667224 */ /* 0x000fca00078e00eb */
        /* <DEDUP_REMOVED lines=40> */
[----:B--2---:R-:W-:-:S02]  /*11620*/  LEA R0, P0, R2, R246, 0x6 ;  /* 0x000000f602007211 */ /* 0x004fc400078030ff */
[----:B------:R-:W2:Y:S02]  /*11630*/  S2R R246, SR_TID.X ;  /* 0x0000000000f67919 */ /* 0x000ea40000002100 */
[----:B---3--:R-:W-:Y:S02]  /*11640*/  LEA.HI.X R3, R2, R243, R3, 0x6, P0 ;  /* 0x000000f302037211 */ /* 0x008fe400000f3403 */
[C---:B-1----:R-:W-:Y:S02]  /*11650*/  @!P4 LEA R4, P0, R0.reuse, R4, 0x1 ;  /* 0x000000040004c211 */ /* 0x042fe400078008ff */
[C---:B----4-:R-:W-:Y:S02]  /*11660*/  @!P3 LEA R12, P1, R0.reuse, R12, 0x1 ;  /* 0x0000000c000cb211 */ /* 0x050fe400078208ff */
[C---:B------:R-:W-:Y:S02]  /*11670*/  @!P4 LEA.HI.X R5, R0.reuse, R5, R3, 0x1, P0 ;  /* 0x000000050005c211 */ /* 0x040fe400000f0c03 */
[----:B-----5:R-:W-:-:S02]  /*11680*/  @!P2 LEA R10, P0, R0, R10, 0x1 ;  /* 0x0000000a000aa211 */ /* 0x020fc400078008ff */
[C---:B------:R-:W-:Y:S01]  /*11690*/  IADD3 R2, P6, R0.reuse, UR24, RZ ;  /* 0x0000001800027c10 */ /* 0x040fe2000ffde0ff */
[----:B------:R-:W-:Y:S01]  /*116a0*/  @!PT LDS RZ, [RZ] ;  /* 0x00000000fffff984 */ /* 0x000fe20000000800 */
[----:B------:R-:W-:Y:S01]  /*116b0*/  @!PT LDS RZ, [RZ] ;  /* 0x00000000fffff984 */ /* 0x000fe20000000800 */
[----:B------:R-:W-:Y:S01]  /*116c0*/  @!PT LDS RZ, [RZ] ;  /* 0x00000000fffff984 */ /* 0x000fe20000000800 */
[----:B------:R1:W-:Y:S01]  /*116d0*/  @!P4 LDGSTS.E.BYPASS.LTC128B.128 [R218+0x9000], desc[UR26][R4.64] ;  /* 0x0900000004dacfae */ /* 0x0003e2000b901d5a */
[C-C-:B------:R-:W-:Y:S02]  /*116e0*/  @!P3 LEA.HI.X R13, R0.reuse, R13, R3.reuse, 0x1, P1 ;  /* 0x0000000d000db211 */ /* 0x140fe400008f0c03 */
[----:B------:R-:W-:Y:S01]  /*116f0*/  @!P2 LEA.HI.X R11, R0, R11, R3, 0x1, P0 ;  /* 0x0000000b000ba211 */ /* 0x000fe200000f0c03 */
[----:B------:R-:W-:Y:S01]  /*11700*/  @P3 STS.128 [R218+0xa000], RZ ;  /* 0x00a000ffda003388 */ /* 0x000fe20000000c00 */
[C---:B------:R-:W-:Y:S01]  /*11710*/  @!P4 LEA R8, P5, R2.reuse, R8, 0x1 ;  /* 0x000000080208c211 */ /* 0x040fe200078a08ff */
[----:B------:R-:W-:Y:S01]  /*11720*/  IMAD.U32 R0, RZ, RZ, UR20 ;  /* 0x00000014ff007e24 */ /* 0x000fe2000f8e00ff */
[----:B------:R-:W-:Y:S01]  /*11730*/  IADD3.X R3, R3, UR18, RZ, P6, !PT ;  /* 0x0000001203037c10 */ /* 0x000fe2000b7fe4ff */
[----:B------:R-:W-:Y:S01]  /*11740*/  @!PT LDS RZ, [RZ] ;  /* 0x00000000fffff984 */ /* 0x000fe20000000800 */
[----:B------:R-:W-:Y:S01]  /*11750*/  @!PT LDS RZ, [RZ] ;  /* 0x00000000fffff984 */ /* 0x000fe20000000800 */
[----:B------:R-:W-:Y:S01]  /*11760*/  @!PT LDS RZ, [RZ] ;  /* 0x00000000fffff984 */ /* 0x000fe20000000800 */
[----:B------:R-:W-:Y:S01]  /*11770*/  @!P3 LDGSTS.E.BYPASS.LTC128B.128 [R218+0xa000], desc[UR26][R12.64+0x40] ;  /* 0x0a0000400cdabfae */ /* 0x000fe2000b901d5a */
[----:B------:R-:W-:-:S02]  /*11780*/  @!P3 LEA R6, P1, R2, R6, 0x1 ;  /* 0x000000060206b211 */ /* 0x000fc400078208ff */
[C-C-:B------:R-:W-:Y:S01]  /*11790*/  @!P4 LEA.HI.X R9, R2.reuse, R9, R3.reuse, 0x1, P5 ;  /* 0x000000090209c211 */ /* 0x140fe200028f0c03 */
[----:B------:R-:W-:Y:S01]  /*117a0*/  @P2 STS.128 [R218+0xb000], RZ ;  /* 0x00b000ffda002388 */ /* 0x000fe20000000c00 */
[----:B------:R-:W-:-:S03]  /*117b0*/  @!P3 LEA.HI.X R7, R2, R7, R3, 0x1, P1 ;  /* 0x000000070207b211 */ /* 0x000fc600008f0c03 */
[----:B------:R-:W-:Y:S01]  /*117c0*/  @!PT LDS RZ, [RZ] ;  /* 0x00000000fffff984 */ /* 0x000fe20000000800 */
[----:B------:R-:W-:Y:S01]  /*117d0*/  @!PT LDS RZ, [RZ] ;  /* 0x00000000fffff984 */ /* 0x000fe20000000800 */
[----:B------:R-:W-:Y:S01]  /*117e0*/  @!PT LDS RZ, [RZ] ;  /* 0x00000000fffff984 */ /* 0x000fe20000000800 */
[----:B------:R-:W-:Y:S01]  /*117f0*/  @!P2 LDGSTS.E.BYPASS.LTC128B.128 [R218+0xb000], desc[UR26][R10.64+0x80] ;  /* 0x0b0000800adaafae */ /* 0x000fe2000b901d5a */
[----:B--2---:R-:W-:-:S03]  /*11800*/  IMAD.SHL.U32 R246, R246, 0x2, RZ ;  /* 0x00000002f6f67824 */ /* 0x004fc600078e00ff */
[----:B------:R-:W-:Y:S04]  /*11810*/  @P4 STS.128 [R218+0x9800], RZ ;  /* 0x009800ffda004388 */ /* 0x000fe80000000c00 */
[----:B------:R-:W-:Y:S01]  /*11820*/  @!PT LDS RZ, [RZ] ;  /* 0x00000000fffff984 */ /* 0x000fe20000000800 */
[----:B------:R-:W-:Y:S01]  /*11830*/  @!PT LDS RZ, [RZ] ;  /* 0x00000000fffff984 */ /* 0x000fe20000000800 */
[----:B------:R-:W-:Y:S01]  /*11840*/  @!PT LDS RZ, [RZ] ;  /* 0x00000000fffff984 */ /* 0x000fe20000000800 */
[----:B------:R2:W-:Y:S01]  /*11850*/  @!P4 LDGSTS.E.BYPASS.LTC128B.128 [R218+0x9800], desc[UR26][R8.64] ;  /* 0x0980000008dacfae */ /* 0x0005e2000b901d5a */
[----:B------:R-:W-:Y:S02]  /*11860*/  LOP3.LUT R246, R246, 0x6, RZ, 0xc0, !PT ;  /* 0x00000006f6f67812 */ /* 0x000fe400078ec0ff */
[----:B-1----:R-:W-:Y:S01]  /*11870*/  @!P2 LEA R4, P0, R2, R14, 0x1 ;  /* 0x0000000e0204a211 */ /* 0x002fe200078008ff */
[----:B------:R-:W-:Y:S02]  /*11880*/  @P3 STS.128 [R218+0xa800], RZ ;  /* 0x00a800ffda003388 */ /* 0x000fe40000000c00 */
[----:B------:R-:W-:Y:S01]  /*11890*/  IMAD R0, R0, 0x40, R246 ;  /* 0x0000004000007824 */ /* 0x000fe200078e02f6 */
[----:B------:R-:W-:Y:S01]  /*118a0*/  @!P2 LEA.HI.X R5, R2, R15, R3, 0x1, P0 ;  /* 0x0000000f0205a211 */ /* 0x000fe200000f0c03 */
[----:B------:R-:W-:Y:S01]  /*118b0*/  @!PT LDS RZ, [RZ] ;  /* 0x00000000fffff984 */ /* 0x000fe20000000800 */
[----:B------:R-:W-:Y:S01]  /*118c0*/  @!PT LDS RZ, [RZ] ;  /* 0x00000000fffff984 */ /* 0x000fe20000000800 */
[----:B------:R-:W-:Y:S01]  /*118d0*/  @!PT LDS RZ, [RZ] ;  /* 0x00000000fffff984 */ /* 0x000fe20000000800 */
[----:B------:R-:W-:Y:S02]  /*118e0*/  @!P3 LDGSTS.E.BYPASS.LTC128B.128 [R218+0xa800], desc[UR26][R6.64+0x40] ;  /* 0x0a80004006dabfae */ /* 0x000fe4000b901d5a */
[--C-:B------:R-:W-:Y:S01]  /*118f0*/  IMAD.IADD R3, R223, 0x1, -R0.reuse ;  /* 0x00000001df037824 */ /* 0x100fe200078e0a00 */
[C---:B------:R-:W-:Y:S01]  /*11900*/  ISETP.GE.AND P5, PT, R0.reuse, R228, PT ;  /* 0x000000e40000720c */ /* 0x040fe20003fa6270 */
[----:B------:R-:W-:Y:S01]  /*11910*/  @P2 STS.128 [R218+0xb800], RZ ;  /* 0x00b800ffda002388 */ /* 0x000fe20000000c00 */
[----:B------:R-:W-:Y:S01]  /*11920*/  IMAD.IADD R2, R225, 0x1, -R0 ;  /* 0x00000001e1027824 */ /* 0x000fe200078e0a00 */
[----:B------:R-:W-:-:S02]  /*11930*/  ISETP.GE.AND P1, PT, R0, R227, PT ;  /* 0x000000e30000720c */ /* 0x000fc40003f26270 */
[----:B------:R-:W-:Y:S01]  /*11940*/  @!PT LDS RZ, [RZ] ;  /* 0x00000000fffff984 */ /* 0x000fe20000000800 */
[----:B------:R-:W-:Y:S01]  /*11950*/  @!PT LDS RZ, [RZ] ;  /* 0x00000000fffff984 */ /* 0x000fe20000000800 */
[----:B------:R-:W-:Y:S01]  /*11960*/  @!PT LDS RZ, [RZ] ;  /* 0x00000000fffff984 */ /* 0x000fe20000000800 */
[----:B------:R1:W-:Y:S01]  /*11970*/  @!P2 LDGSTS.E.BYPASS.LTC128B.128 [R218+0xb800], desc[UR26][R4.64+0x80] ;  /* 0x0b80008004daafae */ /* 0x0003e2000b901d5a */
[C---:B------:R-:W-:Y:S02]  /*11980*/  ISETP.GE.AND P6, PT, R0.reuse, R229, PT ;  /* 0x000000e50000720c */ /* 0x040fe40003fc6270 */
[C---:B------:R-:W-:Y:S01]  /*11990*/  ISETP.LT.OR P5, PT, R0.reuse, R220, P5 ;  /* 0x000000dc0000720c */ /* 0x040fe20002fa1670 */
[----:B------:R-:W-:Y:S01]  /*119a0*/  LDSM.16.M88.4 R32, [R213+0x6000] ;  /* 0x00600000d520783b */ /* 0x000fe20000000200 */
[C---:B------:R-:W-:Y:S02]  /*119b0*/  ISETP.GE.AND P0, PT, R0.reuse, R230, PT ;  /* 0x000000e60000720c */ /* 0x040fe40003f06270 */
[C---:B------:R-:W-:Y:S01]  /*119c0*/  ISETP.LT.OR P1, PT, R0.reuse, R219, P1 ;  /* 0x000000db0000720c */ /* 0x040fe20000f21670 */
[----:B------:R-:W-:Y:S01]  /*119d0*/  LDSM.16.M88.4 R24, [R213+0x6800] ;  /* 0x00680000d518783b */ /* 0x000fe20000000200 */
[C---:B------:R-:W-:Y:S02]  /*119e0*/  ISETP.LT.OR P6, PT, R0.reuse, R221, P6 ;  /* 0x000000dd0000720c */ /* 0x040fe400037c1670 */
[----:B------:R-:W-:Y:S01]  /*119f0*/  ISETP.LT.OR P0, PT, R0, R222, P0 ;  /* 0x000000de0000720c */ /* 0x000fe20000701670 */
[----:B--2---:R-:W2:Y:S04]  /*11a00*/  LDSM.16.M88.4 R8, [R216+0x1000] ;  /* 0x00100000d808783b */ /* 0x004ea80000000200 */
[----:B------:R-:W3:Y:S04]  /*11a10*/  LDSM.16.M88.4 R28, [R213+0x6400] ;  /* 0x00640000d51c783b */ /* 0x000ee80000000200 */
[----:B------:R-:W4:Y:S04]  /*11a20*/  LDSM.16.M88.4 R20, [R213+0x6c00] ;  /* 0x006c0000d514783b */ /* 0x000f280000000200 */
[----:B------:R-:W5:Y:S04]  /*11a30*/  LDSM.16.M88.4 R12, [R216] ;  /* 0x00000000d80c783b */ /* 0x000f680000000200 */
[----:B------:R-:W-:Y:S04]  /*11a40*/  LDSM.16.M88.4 R48, [R215+0x6000] ;  /* 0x00600000d730783b */ /* 0x000fe80000000200 */
[----:B-1----:R-:W1:Y:S04]  /*11a50*/  LDSM.16.M88.4 R4, [R217+0x1000] ;  /* 0x00100000d904783b */ /* 0x002e680000000200 */
[----:B------:R-:W1:Y:S04]  /*11a60*/  LDSM.16.M88.4 R36, [R215+0x6800] ;  /* 0x00680000d724783b */ /* 0x000e680000000200 */
[----:B------:R-:W1:Y:S04]  /*11a70*/  LDSM.16.M88.4 R40, [R215+0x6400] ;  /* 0x00640000d728783b */ /* 0x000e680000000200 */
[----:B------:R-:W1:Y:S04]  /*11a80*/  LDSM.16.M88.4 R52, [R215+0x6c00] ;  /* 0x006c0000d734783b */ /* 0x000e680000000200 */
[----:B------:R-:W1:Y:S01]  /*11a90*/  LDSM.16.M88.4 R16, [R217] ;  /* 0x00000000d910783b */ /* 0x000e620000000200 */
[C---:B--2---:R-:W-:Y:S03]  /*11aa0*/  HMMA.16816.F32.BF16 R108, R8.reuse, R32, RZ ;  /* 0x00000020086c723c */ /* 0x044fe600000418ff */
[----:B------:R-:W0:Y:S03]  /*11ab0*/  LDGDEPBAR ;  /* 0x00000000000079af */ /* 0x000e260000000000 */
[C---:B------:R-:W-:Y:S06]  /*11ac0*/  HMMA.16816.F32.BF16 R60, R8.reuse, R24, RZ ;  /* 0x00000018083c723c */ /* 0x040fec00000418ff */
[C---:B---3--:R-:W-:Y:S06]  /*11ad0*/  HMMA.16816.F32.BF16 R100, R8.reuse, R28, RZ ;  /* 0x0000001c0864723c */ /* 0x048fec00000418ff */
[C---:B----4-:R-:W-:Y:S06]  /*11ae0*/  HMMA.16816.F32.BF16 R44, R8.reuse, R20, RZ ;  /* 0x00000014082c723c */ /* 0x050fec00000418ff */
[C---:B------:R-:W-:Y:S06]  /*11af0*/  HMMA.16816.F32.BF16 R104, R8.reuse, R34, RZ ;  /* 0x000000220868723c */ /* 0x040fec00000418ff */
[C---:B------:R-:W-:Y:S06]  /*11b00*/  HMMA.16816.F32.BF16 R64, R8.reuse, R30, RZ ;  /* 0x0000001e0840723c */ /* 0x040fec00000418ff */
[C---:B------:R-:W-:Y:S06]  /*11b10*/  HMMA.16816.F32.BF16 R56, R8.reuse, R26, RZ ;  /* 0x0000001a0838723c */ /* 0x040fec00000418ff */
[----:B------:R-:W-:Y:S06]  /*11b20*/  HMMA.16816.F32.BF16 R8, R8, R22, RZ ;  /* 0x000000160808723c */ /* 0x000fec00000418ff */
[C---:B-----5:R-:W-:Y:S06]  /*11b30*/  HMMA.16816.F32.BF16 R184, R12.reuse, R32, RZ ;  /* 0x000000200cb8723c */ /* 0x060fec00000418ff */
        /* <DEDUP_REMOVED lines=18> */
[----:B------:R-:W2:Y:S05]  /*11c60*/  LDSM.16.M88.4 R24, [R213+0x7800] ;  /* 0x00780000d518783b */ /* 0x000eaa0000000200 */
[----:B------:R-:W-:Y:S01]  /*11c70*/  HMMA.16816.F32.BF16 R192, R12, R34, RZ ;  /* 0x000000220cc0723c */ /* 0x000fe200000418ff */
[----:B------:R-:W3:Y:S05]  /*11c80*/  LDSM.16.M88.4 R12, [R216+0x2000] ;  /* 0x00200000d80c783b */ /* 0x000eea0000000200 */
[C---:B------:R-:W-:Y:S06]  /*11c90*/  HMMA.16816.F32.BF16 R32, R16.reuse, R48, R184 ;  /* 0x000000301020723c */ /* 0x040fec00000418b8 */
        /* <DEDUP_REMOVED lines=9> */
[C---:B--2---:R-:W-:Y:S06]  /*11d30*/  HMMA.16816.F32.BF16 R188, R4.reuse, R24, R108 ;  /* 0x0000001804bc723c */ /* 0x044fec000004186c */
[C---:B------:R-:W-:Y:S06]  /*11d40*/  HMMA.16816.F32.BF16 R196, R4.reuse, R8, R196 ;  /* 0x0000000804c4723c */ /* 0x040fec00000418c4 */
[C---:B------:R-:W-:Y:S06]  /*11d50*/  HMMA.16816.F32.BF16 R236, R4.reuse, R44, R100 ;  /* 0x0000002c04ec723c */ /* 0x040fec0000041864 */
[C---:B------:R-:W-:Y:S06]  /*11d60*/  HMMA.16816.F32.BF16 R184, R4.reuse, R10, R104 ;  /* 0x0000000a04b8723c */ /* 0x040fec0000041868 */
[C---:B------:R-:W-:Y:S06]  /*11d70*/  HMMA.16816.F32.BF16 R180, R4.reuse, R22, R64 ;  /* 0x0000001604b4723c */ /* 0x040fec0000041840 */
[C---:B------:R-:W-:Y:S06]  /*11d80*/  HMMA.16816.F32.BF16 R176, R4.reuse, R26, R60 ;  /* 0x0000001a04b0723c */ /* 0x040fec000004183c */
[----:B------:R-:W-:Y:S01]  /*11d90*/  HMMA.16816.F32.BF16 R16, R4, R46, R56 ;  /* 0x0000002e0410723c */ /* 0x000fe20000041838 */
[----:B------:R-:W-:Y:S05]  /*11da0*/  LDSM.16.M88.4 R4, [R217+0x3000] ;  /* 0x00300000d904783b */ /* 0x000fea0000000200 */
[C---:B---3--:R-:W-:Y:S01]  /*11db0*/  HMMA.16816.F32.BF16 R108, R12.reuse, R8, R32 ;  /* 0x000000080c6c723c */ /* 0x048fe20000041820 */
        /* <DEDUP_REMOVED lines=128> */
[----:B------:R-:W-:Y:S02]  /*125c0*/  ISETP.GE.AND P1, PT, R2, R227, PT ;  /* 0x000000e30200720c */ /* 0x000fe40003f26270 */
        /* <DEDUP_REMOVED lines=217> */
[----:B------:R1:W-:Y:S01]  /*13360*/  STL [R1+0x8], R20 ;  /* 0x0000081401007387 */ /* 0x0003e20000100800 */
        /* <DEDUP_REMOVED lines=12> */
[----:B-1----:R-:W-:Y:S01]  /*13430*/  IABS R20, R2 ;  /* 0x0000000200147213 */ /* 0x002fe20000000000 */
        /* <DEDUP_REMOVED lines=164> */
[----:B------:R-:W-:Y:S01]  /*13e80*/  IMAD.MOV.U32 R3, RZ, RZ, R7 ;  /* 0x000000ffff037224 */ /* 0x000fe200078e0007 */
[----:B------:R-:W-:Y:S01]  /*13e90*/  IABS R6, R6 ;  /* 0x0000000600067213 */ /* 0x000fe20000000000 */
[----:B------:R-:W-:Y:S01]  /*13ea0*/  IMAD.MOV.U32 R7, RZ, RZ, R4 ;  /* 0x000000ffff077224 */ /* 0x000fe200078e0004 */
[----:B------:R-:W-:Y:S02]  /*13eb0*/  I2FP.F32.S32 R4, R2 ;  /* 0x0000000200047245 */ /* 0x000fe40000201400 */
[----:B------:R-:W-:Y:S01]  /*13ec0*/  I2FP.F32.S32 R3, R3 ;  /* 0x0000000300037245 */ /* 0x000fe20000201400 */
[----:B------:R-:W-:Y:S01]  /*13ed0*/  IMAD.MOV.U32 R5, RZ, RZ, R6 ;  /* 0x000000ffff057224 */ /* 0x000fe200078e0006 */
[----:B------:R-:W-:Y:S01]  /*13ee0*/  I2FP.F32.S32 R7, R7 ;  /* 0x0000000700077245 */ /* 0x000fe20000201400 */
[----:B------:R-:W-:-:S02]  /*13ef0*/  IMAD.MOV.U32 R6, RZ, RZ, R8 ;  /* 0x000000ffff067224 */ /* 0x000fc400078e0008 */
[----:B------:R-:W-:Y:S01]  /*13f00*/  FFMA.FTZ R3, R3, -UR19, R14 ;  /* 0x8000001303037c23 */ /* 0x000fe2000801000e */
[----:B------:R-:W-:Y:S01]  /*13f10*/  I2FP.F32.S32 R5, R5 ;  /* 0x0000000500057245 */ /* 0x000fe20000201400 */
[----:B------:R-:W-:Y:S01]  /*13f20*/  FFMA.FTZ R2, R7, -UR19, R16 ;  /* 0x8000001307027c23 */ /* 0x000fe20008010010 */
[----:B------:R-:W-:Y:S01]  /*13f30*/  I2FP.F32.S32 R6, R6 ;  /* 0x0000000600067245 */ /* 0x000fe20000201400 */
[----:B------:R-:W-:Y:S01]  /*13f40*/  FFMA.FTZ R7, R4, -UR19, R13 ;  /* 0x8000001304077c23 */ /* 0x000fe2000801000d */
[----:B------:R-:W-:Y:S01]  /*13f50*/  FSEL R3, R3, -INF , !P6 ;  /* 0xff80000003037808 */ /* 0x000fe20007000000 */
[----:B------:R-:W-:Y:S01]  /*13f60*/  FFMA.FTZ R5, R5, -UR19, R12 ;  /* 0x8000001305057c23 */ /* 0x000fe2000801000c */
[----:B------:R-:W-:Y:S01]  /*13f70*/  FSEL R204, R2, -INF , !P5 ;  /* 0xff80000002cc7808 */ /* 0x000fe20006800000 */
[----:B------:R-:W-:Y:S02]  /*13f80*/  IMAD.IADD R2, R224, 0x1, -R0 ;  /* 0x00000001e0027824 */ /* 0x000fe400078e0a00 */
[----:B------:R-:W-:Y:S01]  /*13f90*/  FFMA.FTZ R6, R6, -UR19, R18 ;  /* 0x8000001306067c23 */ /* 0x000fe20008010012 */
[----:B------:R1:W-:Y:S01]  /*13fa0*/  STL [R1+0x4], R3 ;  /* 0x0000040301007387 */ /* 0x0003e20000100800 */
[----:B------:R-:W-:Y:S01]  /*13fb0*/  FSEL R203, R5, -INF , !P0 ;  /* 0xff80000005cb7808 */ /* 0x000fe20004000000 */
[----:B------:R-:W-:Y:S01]  /*13fc0*/  IMAD.IADD R5, R226, 0x1, -R0 ;  /* 0x00000001e2057824 */ /* 0x000fe200078e0a00 */
[----:B------:R-:W-:-:S02]  /*13fd0*/  ISETP.GE.AND P6, PT, R0, R229, PT ;  /* 0x000000e50000720c */ /* 0x000fc40003fc6270 */
[----:B------:R-:W-:Y:S02]  /*13fe0*/  FSEL R205, R6, -INF , !P1 ;  /* 0xff80000006cd7808 */ /* 0x000fe40004800000 */
[C---:B------:R-:W-:Y:S02]  /*13ff0*/  ISETP.GE.AND P0, PT, R0.reuse, R230, PT ;  /* 0x000000e60000720c */ /* 0x040fe40003f06270 */
[C---:B------:R-:W-:Y:S02]  /*14000*/  ISETP.GE.AND P5, PT, R0.reuse, R228, PT ;  /* 0x000000e40000720c */ /* 0x040fe40003fa6270 */
[C---:B------:R-:W-:Y:S02]  /*14010*/  ISETP.GE.AND P1, PT, R0.reuse, R227, PT ;  /* 0x000000e30000720c */ /* 0x040fe40003f26270 */
[C---:B------:R-:W-:Y:S02]  /*14020*/  ISETP.LT.OR P6, PT, R0.reuse, R221, P6 ;  /* 0x000000dd0000720c */ /* 0x040fe400037c1670 */
[----:B------:R-:W-:-:S02]  /*14030*/  ISETP.LT.OR P0, PT, R0, R222, P0 ;  /* 0x000000de0000720c */ /* 0x000fc40000701670 */
[C---:B------:R-:W-:Y:S02]  /*14040*/  ISETP.LT.OR P5, PT, R0.reuse, R220, P5 ;  /* 0x000000dc0000720c */ /* 0x040fe40002fa1670 */
[----:B------:R-:W-:Y:S02]  /*14050*/  ISETP.LT.OR P1, PT, R0, R219, P1 ;  /* 0x000000db0000720c */ /* 0x000fe40000f21670 */
[----:B------:R-:W-:Y:S02]  /*14060*/  FSEL R200, R7, -INF , !P0 ;  /* 0xff80000007c87808 */ /* 0x000fe40004000000 */
[----:B------:R-:W-:Y:S01]  /*14070*/  PLOP3.LUT P0, PT, PT, PT, UP0, 0x80, 0x0 ;  /* 0x000000000000781c */ /* 0x000fe20003f0f008 */
[----:B-1----:R-:W-:-:S05]  /*14080*/  IMAD.IADD R3, R225, 0x1, -R0 ;  /* 0x00000001e1037824 */ /* 0x002fca00078e0a00 */
[----:B------:R-:W-:Y:S02]  /*14090*/  IABS R4, R3 ;  /* 0x0000000300047213 */ /* 0x000fe40000000000 */
[----:B------:R-:W-:Y:S02]  /*140a0*/  IABS R3, R2 ;  /* 0x0000000200037213 */ /* 0x000fe40000000000 */
[----:B------:R-:W-:Y:S02]  /*140b0*/  I2FP.F32.S32 R4, R4 ;  /* 0x0000000400047245 */ /* 0x000fe40000201400 */
[----:B------:R-:W-:Y:S02]  /*140c0*/  IABS R2, R5 ;  /* 0x0000000500027213 */ /* 0x000fe40000000000 */
[----:B------:R-:W-:Y:S01]  /*140d0*/  I2FP.F32.S32 R3, R3 ;  /* 0x0000000300037245 */ /* 0x000fe20000201400 */
[----:B------:R-:W-:Y:S01]  /*140e0*/  FFMA.FTZ R4, R4, -UR19, R15 ;  /* 0x8000001304047c23 */ /* 0x000fe2000801000f */
[----:B------:R-:W-:-:S03]  /*140f0*/  I2FP.F32.S32 R0, R2 ;  /* 0x0000000200007245 */ /* 0x000fc60000201400 */
[----:B------:R-:W-:Y:S01]  /*14100*/  FFMA.FTZ R2, R3, -UR19, R17 ;  /* 0x8000001303027c23 */ /* 0x000fe20008010011 */
[----:B------:R-:W-:Y:S01]  /*14110*/  FSEL R3, R4, -INF , !P6 ;  /* 0xff80000004037808 */ /* 0x000fe20007000000 */
[----:B------:R-:W-:-:S03]  /*14120*/  FFMA.FTZ R0, R0, -UR19, R19 ;  /* 0x8000001300007c23 */ /* 0x000fc60008010013 */
[----:B------:R-:W-:Y:S01]  /*14130*/  FSEL R201, R2, -INF , !P5 ;  /* 0xff80000002c97808 */ /* 0x000fe20006800000 */
[----:B------:R1:W-:Y:S01]  /*14140*/  STL [R1], R3 ;  /* 0x0000000301007387 */ /* 0x0003e20000100800 */
[----:B------:R-:W-:Y:S01]  /*14150*/  FSEL R202, R0, -INF , !P1 ;  /* 0xff80000000ca7808 */ /* 0x000fe20004800000 */
[----:B------:R-:W-:Y:S06]  /*14160*/  @!P0 BRA `(.L_x_896) ;  /* 0x0000000400148947 */ /* 0x000fec0003800000 */
        /* <DEDUP_REMOVED lines=16> */
[----:B------:R-:W5:Y:S05]  /*14270*/  @!P2 LDC.64 R8, c[0x0][0x218] ;  /* 0x00008600ff08ab82 */ /* 0x000f6a0000000a00 */
[----:B-1----:R-:W-:-:S03]  /*14280*/  IMAD.U32 R3, RZ, RZ, UR4 ;  /* 0x00000004ff037e24 */ /* 0x002fc6000f8e00ff */
        /* <DEDUP_REMOVED lines=8> */
[----:B------:R-:W-:-:S02]  /*14310*/  @!P2 LEA R8, P1, R0, R8, 0x1 ;  /* 0x000000080008a211 */ /* 0x000fc400078208ff */
[--C-:B------:R-:W-:Y:S01]  /*14320*/  @!P3 LEA.HI.X R11, R0, R11, R3.reuse, 0x1, P0 ;  /* 0x0000000b000bb211 */ /* 0x100fe200000f0c03 */
[----:B------:R-:W-:Y:S01]  /*14330*/  @!PT LDS RZ, [RZ] ;  /* 0x00000000fffff984 */ /* 0x000fe20000000800 */
[----:B------:R-:W-:Y:S01]  /*14340*/  @!PT LDS RZ, [RZ] ;  /* 0x00000000fffff984 */ /* 0x000fe20000000800 */
[----:B------:R-:W-:Y:S01]  /*14350*/  @!PT LDS RZ, [RZ] ;  /* 0x00000000fffff984 */ /* 0x000fe20000000800 */
[----:B------:R2:W-:Y:S01]  /*14360*/  @!P4 LDGSTS.E.BYPASS.LTC128B.128 [R218+0x6000], desc[UR26][R14.64] ;  /* 0x060000000edacfae */ /* 0x0005e2000b901d5a */
[C---:B-1----:R-:W-:Y:S02]  /*14370*/  @!P4 LEA R12, P5, R2.reuse, R12, 0x1 ;  /* 0x0000000c020cc211 */ /* 0x042fe400078a08ff */
        /* <DEDUP_REMOVED lines=34> */
.L_x_898:
[----:B------:R-:W-:Y:S05]  /*145a0*/  BSYNC B0 ;  /* 0x0000000000007941 */ /* 0x000fea0003800000 */
.L_x_897:
[----:B------:R-:W0:Y:S02]  /*145b0*/  LDGDEPBAR ;  /* 0x00000000000079af */ /* 0x000e240000000000 */
.L_x_896:
[----:B------:R-:W3:Y:S04]  /*145c0*/  LDL R5, [R1+0x30] ;  /* 0x0000300001057983 */ /* 0x000ee80000100800 */
[----:B------:R-:W4:Y:S04]  /*145d0*/  LDL.LU R4, [R1+0x4c] ;  /* 0x00004c0001047983 */ /* 0x000f280000300800 */
[----:B-1----:R-:W4:Y:S04]  /*145e0*/  LDL.LU R3, [R1+0x48] ;  /* 0x0000480001037983 */ /* 0x002f280000300800 */
[----:B------:R-:W4:Y:S04]  /*145f0*/  LDL.LU R2, [R1+0x50] ;  /* 0x0000500001027983 */ /* 0x000f280000300800 */
[----:B------:R-:W4:Y:S04]  /*14600*/  LDL R0, [R1+0x10] ;  /* 0x0000100001007983 */ /* 0x000f280000100800 */
[----:B------:R-:W4:Y:S04]  /*14610*/  LDL R18, [R1+0xc] ;  /* 0x00000c0001127983 */ /* 0x000f280000100800 */
[----:B--2---:R-:W2:Y:S04]  /*14620*/  LDL R7, [R1+0x74] ;  /* 0x0000740001077983 */ /* 0x004ea80000100800 */
[----:B------:R1:W-:Y:S04]  /*14630*/  STL [R1+0xa0], R216 ;  /* 0x0000a0d801007387 */ /* 0x0003e80000100800 */
[----:B------:R1:W-:Y:S04]  /*14640*/  STL [R1+0x9c], R215 ;  /* 0x00009cd701007387 */ /* 0x0003e80000100800 */
[----:B------:R1:W-:Y:S04]  /*14650*/  STL [R1+0x98], R213 ;  /* 0x000098d501007387 */ /* 0x0003e80000100800 */
[----:B------:R-:W2:Y:S04]  /*14660*/  LDL R19, [R1+0x38] ;  /* 0x0000380001137983 */ /* 0x000ea80000100800 */
[----:B-1----:R-:W2:Y:S04]  /*14670*/  LDL.LU R216, [R1+0x8] ;  /* 0x0000080001d87983 */ /* 0x002ea80000300800 */
[----:B------:R-:W2:Y:S04]  /*14680*/  LDL.LU R215, [R1] ;  /* 0x0000000001d77983 */ /* 0x000ea80000300800 */
[----:B------:R-:W2:Y:S01]  /*14690*/  LDL.LU R213, [R1+0x4] ;  /* 0x0000040001d57983 */ /* 0x000ea20000300800 */
[----:B------:R-:W-:Y:S01]  /*146a0*/  USHF.L.U32 UR4, UR20, 0x1, URZ ;  /* 0x0000000114047899 */ /* 0x000fe2000800063f */
[----:B------:R-:W-:-:S02]  /*146b0*/  IMAD.MOV.U32 R43, RZ, RZ, R52 ;  /* 0x000000ffff2b7224 */ /* 0x000fc400078e0034 */
[C---:B------:R-:W-:Y:S02]  /*146c0*/  VIADD R10, R233.reuse, 0xbb67ae85 ;  /* 0xbb67ae85e90a7836 */ /* 0x040fe40000000000 */
[C---:B------:R-:W-:Y:S02]  /*146d0*/  VIADD R182, R232.reuse, 0x9e3779b9 ;  /* 0x9e3779b9e8b67836 */ /* 0x040fe40000000000 */
[C---:B------:R-:W-:Y:S02]  /*146e0*/  VIADD R183, R233.reuse, 0x76cf5d0a ;  /* 0x76cf5d0ae9b77836 */ /* 0x040fe40000000000 */
[C---:B------:R-:W-:Y:S01]  /*146f0*/  VIADD R189, R233.reuse, 0x32370b8f ;  /* 0x32370b8fe9bd7836 */ /* 0x040fe20000000000 */
[C---:B------:R-:W-:Y:S01]  /*14700*/  IADD3 R193, R232.reuse, -0x255992d5, RZ ;  /* 0xdaa66d2be8c17810 */ /* 0x040fe20007ffe0ff */
[C---:B------:R-:W-:Y:S02]  /*14710*/  VIADD R194, R232.reuse, 0x78dde6e4 ;  /* 0x78dde6e4e8c27836 */ /* 0x040fe40000000000 */
[----:B------:R-:W-:Y:S01]  /*14720*/  VIADD R196, R233, 0xed9eba14 ;  /* 0xed9eba14e9c47836 */ /* 0x000fe20000000000 */
[----:B------:R-:W-:Y:S01]  /*14730*/  IADD3 R190, R232, -0x4ab325aa, RZ ;  /* 0xb54cda56e8be7810 */ /* 0x000fe20007ffe0ff */
[----:B---3--:R-:W-:-:S02]  /*14740*/  IMAD.MOV.U32 R6, RZ, RZ, R5 ;  /* 0x000000ffff067224 */ /* 0x008fc400078e0005 */
[----:B----4-:R-:W-:Y:S01]  /*14750*/  IMAD.MOV.U32 R5, RZ, RZ, R4 ;  /* 0x000000ffff057224 */ /* 0x010fe200078e0004 */
[----:B------:R-:W-:Y:S01]  /*14760*/  MOV R4, R3 ;  /* 0x0000000300047202 */ /* 0x000fe20000000f00 */
[----:B------:R-:W-:Y:S02]  /*14770*/  IMAD.MOV.U32 R3, RZ, RZ, R2 ;  /* 0x000000ffff037224 */ /* 0x000fe400078e0002 */
        /* <DEDUP_REMOVED lines=10> */
[----:B------:R-:W-:Y:S01]  /*14820*/  IMAD.MOV.U32 R12, RZ, RZ, R5 ;  /* 0x000000ffff0c7224 */ /* 0x000fe200078e0005 */
[----:B------:R-:W-:Y:S01]  /*14830*/  IADD3 R53, R232, 0x3c6ef372, RZ ;  /* 0x3c6ef372e8357810 */ /* 0x000fe20007ffe0ff */
[----:B------:R-:W-:Y:S01]  /*14840*/  IMAD.WIDE.U32 R4, R4, -0x326172a9, RZ ;  /* 0xcd9e8d5704047825 */ /* 0x000fe200078e00ff */
[----:B------:R-:W-:-:S03]  /*14850*/  FMNMX.FTZ R0, R48, R0, !PT ;  /* 0x0000000030007209 */ /* 0x000fc60007810000 */
[----:B------:R-:W-:Y:S01]  /*14860*/  IMAD.WIDE.U32 R34, R2, -0x326172a9, RZ ;  /* 0xcd9e8d5702227825 */ /* 0x000fe200078e00ff */
[----:B------:R-:W-:Y:S02]  /*14870*/  LOP3.LUT R2, R5, R24, R182, 0x96, !PT ;  /* 0x0000001805027212 */ /* 0x000fe400078e96b6 */
[----:B------:R-:W-:Y:S02]  /*14880*/  FMNMX.FTZ R0, R240, R0, !PT ;  /* 0x00000000f0007209 */ /* 0x000fe40007810000 */
[----:B------:R-:W-:Y:S02]  /*14890*/  LOP3.LUT R8, R35, R4, R53, 0x96, !PT ;  /* 0x0000000423087212 */ /* 0x000fe400078e9635 */
[----:B------:R-:W-:Y:S01]  /*148a0*/  MOV R17, R3 ;  /* 0x0000000300117202 */ /* 0x000fe20000000f00 */
[----:B------:R-:W-:Y:S01]  /*148b0*/  IMAD.WIDE.U32 R2, R2, -0x2daee0ad, RZ ;  /* 0xd2511f5302027825 */ /* 0x000fe200078e00ff */
[----:B------:R-:W-:-:S03]  /*148c0*/  FMNMX.FTZ R0, R236, R0, !PT ;  /* 0x00000000ec007209 */ /* 0x000fc60007810000 */
[----:B------:R-:W-:Y:S01]  /*148d0*/  IMAD.WIDE.U32 R8, R8, -0x2daee0ad, RZ ;  /* 0xd2511f5308087825 */ /* 0x000fe200078e00ff */
[----:B------:R-:W-:Y:S02]  /*148e0*/  FMNMX.FTZ R7, R192, R0, !PT ;  /* 0x00000000c0077209 */ /* 0x000fe40007810000 */
[----:B------:R-:W-:Y:S02]  /*148f0*/  LOP3.LUT R3, R3, R52, R183, 0x96, !PT ;  /* 0x0000003403037212 */ /* 0x000fe400078e96b7 */
[----:B------:R-:W-:-:S03]  /*14900*/  LOP3.LUT R0, R9, R2, R189, 0x96, !PT ;  /* 0x0000000209007212 */ /* 0x000fc600078e96bd */
[----:B------:R-:W-:Y:S01]  /*14910*/  IMAD.WIDE.U32 R2, R3, -0x326172a9, RZ ;  /* 0xcd9e8d5703027825 */ /* 0x000fe200078e00ff */
[----:B------:R-:W-:-:S03]  /*14920*/  FMNMX.FTZ R7, R105, R7, !PT ;  /* 0x0000000769077209 */ /* 0x000fc60007810000 */
[----:B------:R-:W-:Y:S01]  /*14930*/  IMAD.WIDE.U32 R44, R0, -0x326172a9, RZ ;  /* 0xcd9e8d57002c7825 */ /* 0x000fe200078e00ff */
[----:B------:R-:W-:Y:S02]  /*14940*/  MOV R29, R6 ;  /* 0x00000006001d7202 */ /* 0x000fe40000000f00 */
[----:B------:R-:W-:Y:S02]  /*14950*/  LOP3.LUT R6, R3, R34, R193, 0x96, !PT ;  /* 0x0000002203067212 */ /* 0x000fe400078e96c1 */
[----:B------:R-:W-:Y:S02]  /*14960*/  LOP3.LUT R2, R45, R2, R194, 0x96, !PT ;  /* 0x000000022d027212 */ /* 0x000fe400078e96c2 */
[----:B------:R-:W-:Y:S01]  /*14970*/  FMNMX.FTZ R0, R216, R7, !PT ;  /* 0x00000007d8007209 */ /* 0x000fe20007810000 */
[----:B------:R-:W-:-:S03]  /*14980*/  IMAD.WIDE.U32 R6, R6, -0x2daee0ad, RZ ;  /* 0xd2511f5306067825 */ /* 0x000fc600078e00ff */
[----:B------:R-:W-:Y:S01]  /*14990*/  FMNMX.FTZ R0, R184, R0, !PT ;  /* 0x00000000b8007209 */ /* 0x000fe20007810000 */
[----:B------:R-:W-:-:S03]  /*149a0*/  IMAD.WIDE.U32 R38, R2, -0x2daee0ad, RZ ;  /* 0xd2511f5302267825 */ /* 0x000fc600078e00ff */
[----:B------:R-:W-:Y:S02]  /*149b0*/  FMNMX.FTZ R0, R186, R0, !PT ;  /* 0x00000000ba007209 */ /* 0x000fe40007810000 */
        /* <DEDUP_REMOVED lines=27> */
[----:B------:R-:W-:Y:S02]  /*14b70*/  FMNMX.FTZ R6, R246, R7, !PT ;  /* 0x00000007f6067209 */ /* 0x000fe40007810000 */
[----:B------:R-:W-:-:S02]  /*14b80*/  FMNMX.FTZ R7, R239, R2, !PT ;  /* 0x00000002ef077209 */ /* 0x000fc40007810000 */
[----:B------:R-:W-:Y:S02]  /*14b90*/  LOP3.LUT R2, R3, R30, R190, 0x96, !PT ;  /* 0x0000001e03027212 */ /* 0x000fe400078e96be */
[----:B------:R-:W-:Y:S02]  /*14ba0*/  FMNMX.FTZ R3, R241, R6, !PT ;  /* 0x00000006f1037209 */ /* 0x000fe40007810000 */
[----:B------:R-:W-:Y:S02]  /*14bb0*/  FMNMX.FTZ R6, R195, R7, !PT ;  /* 0x00000007c3067209 */ /* 0x000fe40007810000 */
[----:B------:R-:W-:Y:S02]  /*14bc0*/  FMNMX.FTZ R3, R237, R3, !PT ;  /* 0x00000003ed037209 */ /* 0x000fe40007810000 */
[----:B-1----:R-:W-:Y:S02]  /*14bd0*/  FMNMX.FTZ R104, R0, R104, !PT ;  /* 0x0000006800687209 */ /* 0x002fe40007810000 */
        /* <DEDUP_REMOVED lines=24> */
[----:B------:R-:W-:Y:S01]  /*14d60*/  LOP3.LUT R6, R2, 0xffff, RZ, 0xc0, !PT ;  /* 0x0000ffff02067812 */ /* 0x000fe200078ec0ff */
[----:B------:R-:W1:Y:S01]  /*14d70*/  SHFL.BFLY PT, R102, R0, 0x2, 0x1f ;  /* 0x0c401f0000667f89 */ /* 0x000e6200000e0000 */
[----:B------:R-:W-:-:S02]  /*14d80*/  FMNMX.FTZ R8, R250, R8, !PT ;  /* 0x00000008fa087209 */ /* 0x000fc40007810000 */
[----:B------:R-:W-:Y:S02]  /*14d90*/  FMNMX.FTZ R3, R60, R3, !PT ;  /* 0x000000033c037209 */ /* 0x000fe40007810000 */
[----:B------:R-:W-:Y:S02]  /*14da0*/  SHF.R.U32.HI R7, RZ, 0x8, R6 ;  /* 0x00000008ff077819 */ /* 0x000fe40000011606 */
[----:B------:R-:W-:Y:S02]  /*14db0*/  LOP3.LUT R6, R2, 0xff, RZ, 0xc0, !PT ;  /* 0x000000ff02067812 */ /* 0x000fe400078ec0ff */
[----:B------:R-:W-:Y:S02]  /*14dc0*/  FMNMX.FTZ R8, R208, R8, !PT ;  /* 0x00000008d0087209 */ /* 0x000fe40007810000 */
[----:B------:R-:W-:Y:S02]  /*14dd0*/  FMNMX.FTZ R3, R213, R3, !PT ;  /* 0x00000003d5037209 */ /* 0x000fe40007810000 */
[----:B------:R-:W-:-:S02]  /*14de0*/  PRMT R14, R6, 0x5410, R7 ;  /* 0x00005410060e7816 */ /* 0x000fc40000000007 */
[----:B------:R-:W-:Y:S02]  /*14df0*/  FMNMX.FTZ R6, R199, R8, !PT ;  /* 0x00000008c7067209 */ /* 0x000fe40007810000 */
[----:B------:R-:W-:Y:S02]  /*14e00*/  FMNMX.FTZ R3, R215, R3, !PT ;  /* 0x00000003d7037209 */ /* 0x000fe40007810000 */
[--C-:B------:R-:W-:Y:S02]  /*14e10*/  SHF.R.U32.HI R7, RZ, 0x10, R2.reuse ;  /* 0x00000010ff077819 */ /* 0x100fe40000011602 */
[----:B------:R-:W-:Y:S01]  /*14e20*/  FMNMX.FTZ R8, R252, R6, !PT ;  /* 0x00000006fc087209 */ /* 0x000fe20007810000 */
[----:B------:R-:W2:Y:S01]  /*14e30*/  SHFL.BFLY PT, R103, R3, 0x2, 0x1f ;  /* 0x0c401f0003677f89 */ /* 0x000ea200000e0000 */
[----:B------:R-:W-:Y:S02]  /*14e40*/  SHF.R.U32.HI R6, RZ, 0x18, R2 ;  /* 0x00000018ff067819 */ /* 0x000fe40000011602 */
[----:B------:R-:W-:-:S02]  /*14e50*/  LOP3.LUT R2, R7, 0xff, RZ, 0xc0, !PT ;  /* 0x000000ff07027812 */ /* 0x000fc400078ec0ff */
[----:B------:R-:W-:Y:S02]  /*14e60*/  FMNMX.FTZ R7, R209, R8, !PT ;  /* 0x00000008d1077209 */ /* 0x000fe40007810000 */
[----:B------:R-:W-:Y:S02]  /*14e70*/  PRMT R13, R2, 0x5410, R6 ;  /* 0x00005410020d7816 */ /* 0x000fe40000000006 */
[----:B------:R-:W-:Y:S01]  /*14e80*/  FMNMX.FTZ R2, R205, R7, !PT ;  /* 0x00000007cd027209 */ /* 0x000fe20007810000 */
[----:B------:R-:W3:Y:S01]  /*14e90*/  SHFL.BFLY PT, R9, R104, 0x1, 0x1f ;  /* 0x0c201f0068097f89 */ /* 0x000ee200000e0000 */
[----:B-1----:R-:W-:Y:S02]  /*14ea0*/  FMNMX.FTZ R102, R0, R102, !PT ;  /* 0x0000006600667209 */ /* 0x002fe40007810000 */
[----:B------:R-:W-:-:S05]  /*14eb0*/  FMNMX.FTZ R0, R202, R2, !PT ;  /* 0x00000002ca007209 */ /* 0x000fca0007810000 */
[----:B------:R-:W1:Y:S01]  /*14ec0*/  SHFL.BFLY PT, R7, R0, 0x2, 0x1f ;  /* 0x0c401f0000077f89 */ /* 0x000e6200000e0000 */
[----:B------:R-:W-:Y:S01]  /*14ed0*/  IMAD.WIDE.U32 R110, R19, -0x326172a9, RZ ;  /* 0xcd9e8d57136e7825 */ /* 0x000fe200078e00ff */
[----:B--2---:R-:W-:-:S04]  /*14ee0*/  FMNMX.FTZ R103, R3, R103, !PT ;  /* 0x0000006703677209 */ /* 0x004fc80007810000 */
[----:B------:R-:W-:Y:S01]  /*14ef0*/  LOP3.LUT R2, R111, R18, RZ, 0x3c, !PT ;  /* 0x000000126f027212 */ /* 0x000fe200078e3cff */
[----:B------:R-:W2:Y:S04]  /*14f00*/  SHFL.BFLY PT, R8, R103, 0x1, 0x1f ;  /* 0x0c201f0067087f89 */ /* 0x000ea800000e0000 */
[----:B------:R-:W-:Y:S01]  /*14f10*/  IMAD.WIDE.U32 R36, R2, -0x2daee0ad, RZ ;  /* 0xd2511f5302247825 */ /* 0x000fe200078e00ff */
[----:B---3--:R-:W-:-:S04]  /*14f20*/  FMNMX.FTZ R104, R104, R9, !PT ;  /* 0x0000000968687209 */ /* 0x008fc80007810000 */
[----:B------:R-:W-:Y:S02]  /*14f30*/  LOP3.LUT R2, R37, R106, R10, 0x96, !PT ;  /* 0x0000006a25027212 */ /* 0x000fe400078e960a */
[C---:B------:R-:W-:Y:S01]  /*14f40*/  FSETP.NEU.FTZ.AND P1, PT, R104.reuse, -INF , PT ;  /* 0xff8000006800780b */ /* 0x040fe20003f3d000 */
[----:B------:R-:W-:Y:S01]  /*14f50*/  FMUL.FTZ R20, R104, UR22 ;  /* 0x0000001668147c20 */ /* 0x000fe20008410000 */
[----:B-1----:R-:W-:Y:S01]  /*14f60*/  FMNMX.FTZ R0, R0, R7, !PT ;  /* 0x0000000700007209 */ /* 0x002fe20007810000 */
[----:B------:R-:W-:-:S03]  /*14f70*/  IMAD.WIDE.U32 R26, R2, -0x326172a9, RZ ;  /* 0xcd9e8d57021a7825 */ /* 0x000fc600078e00ff */
[----:B------:R-:W-:Y:S01]  /*14f80*/  FSEL R20, R20, RZ, P1 ;  /* 0x000000ff14147208 */ /* 0x000fe20000800000 */
[----:B------:R-:W1:Y:S01]  /*14f90*/  SHFL.BFLY PT, R101, R0, 0x1, 0x1f ;  /* 0x0c201f0000657f89 */ /* 0x000e6200000e0000 */
[----:B------:R-:W-:-:S03]  /*14fa0*/  LOP3.LUT R2, R5, R110, R182, 0x96, !PT ;  /* 0x0000006e05027212 */ /* 0x000fc600078e96b6 */
[----:B------:R-:W-:Y:S01]  /*14fb0*/  FFMA.FTZ R3, R64, UR22, -R20 ;  /* 0x0000001640037c23 */ /* 0x000fe20008010814 */
[----:B------:R-:W-:Y:S01]  /*14fc0*/  LOP3.LUT R6, R27, R4, R53, 0x96, !PT ;  /* 0x000000041b067212 */ /* 0x000fe200078e9635 */
[----:B------:R-:W3:Y:S02]  /*14fd0*/  SHFL.BFLY PT, R9, R102, 0x1, 0x1f ;  /* 0x0c201f0066097f89 */ /* 0x000ee400000e0000 */
[----:B------:R4:W3:Y:S01]  /*14fe0*/  MUFU.EX2 R28, R3 ;  /* 0x00000003001c7308 */ /* 0x0008e20000000800 */
[----:B--2---:R-:W-:Y:S01]  /*14ff0*/  FMNMX.FTZ R103, R103, R8, !PT ;  /* 0x0000000867677209 */ /* 0x004fe20007810000 */
[----:B------:R-:W-:-:S04]  /*15000*/  IMAD.WIDE.U32 R6, R6, -0x2daee0ad, RZ ;  /* 0xd2511f5306067825 */ /* 0x000fc800078e00ff */
[----:B------:R-:W-:Y:S02]  /*15010*/  IMAD.MOV.U32 R22, RZ, RZ, R12 ;  /* 0x000000ffff167224 */ /* 0x000fe400078e000c */
[C---:B------:R-:W-:Y:S01]  /*15020*/  FMUL.FTZ R23, R103.reuse, UR22 ;  /* 0x0000001667177c20 */ /* 0x040fe20008410000 */
[----:B------:R-:W-:Y:S01]  /*15030*/  FSETP.NEU.FTZ.AND P0, PT, R103, -INF , PT ;  /* 0xff8000006700780b */ /* 0x000fe20003f1d000 */
[----:B----4-:R-:W-:-:S03]  /*15040*/  IMAD.WIDE.U32 R2, R2, -0x2daee0ad, RZ ;  /* 0xd2511f5302027825 */ /* 0x010fc600078e00ff */
[----:B------:R-:W-:Y:S01]  /*15050*/  LOP3.LUT R12, R7, R2, R189, 0x96, !PT ;  /* 0x00000002070c7212 */ /* 0x000fe200078e96bd */
[----:B------:R-:W-:Y:S01]  /*15060*/  FFMA.FTZ R2, R50, UR22, -R20 ;  /* 0x0000001632027c23 */ /* 0x000fe20008010814 */
[----:B------:R-:W-:-:S03]  /*15070*/  FSEL R23, R23, RZ, P0 ;  /* 0x000000ff17177208 */ /* 0x000fc60000000000 */
[----:B------:R2:W-:Y:S01]  /*15080*/  MUFU.EX2 R185, R2 ;  /* 0x0000000200b97308 */ /* 0x0005e20000000800 */
[----:B------:R-:W-:Y:S01]  /*15090*/  FFMA.FTZ R4, R54, UR22, -R20 ;  /* 0x0000001636047c23 */ /* 0x000fe20008010814 */
[----:B-1----:R-:W-:Y:S01]  /*150a0*/  FMNMX.FTZ R101, R0, R101, !PT ;  /* 0x0000006500657209 */ /* 0x002fe20007810000 */
[----:B------:R-:W-:Y:S01]  /*150b0*/  FFMA.FTZ R0, R49, UR22, -R23 ;  /* 0x0000001631007c23 */ /* 0x000fe20008010817 */
[----:B---3--:R-:W-:-:S04]  /*150c0*/  FMNMX.FTZ R102, R102, R9, !PT ;  /* 0x0000000966667209 */ /* 0x008fc80007810000 */
        /* <DEDUP_REMOVED lines=9> */
[----:B-1----:R-:W-:-:S07]  /*15160*/  FFMA.FTZ R0, R67, UR22, -R23 ;  /* 0x0000001643007c23 */ /* 0x002fce0008010817 */
[----:B------:R1:W-:Y:S01]  /*15170*/  MUFU.EX2 R106, R0 ;  /* 0x00000000006a7308 */ /* 0x0003e20000000800 */
[----:B--2---:R-:W-:Y:S02]  /*15180*/  FSEL R2, R103, RZ, P0 ;  /* 0x000000ff67027208 */ /* 0x004fe40000000000 */
[----:B------:R-:W-:-:S03]  /*15190*/  FSETP.NEU.FTZ.AND P0, PT, R101, -INF , PT ;  /* 0xff8000006500780b */ /* 0x000fc60003f1d000 */
[----:B------:R-:W-:Y:S01]  /*151a0*/  FADD.FTZ R18, R244, -R2 ;  /* 0x80000002f4127221 */ /* 0x000fe20000010000 */
[----:B------:R-:W-:Y:S02]  /*151b0*/  FSEL R2, R102, RZ, P1 ;  /* 0x000000ff66027208 */ /* 0x000fe40000800000 */
[----:B-1----:R-:W-:Y:S01]  /*151c0*/  FSEL R0, R101, RZ, P0 ;  /* 0x000000ff65007208 */ /* 0x002fe20000000000 */
[----:B------:R-:W-:Y:S01]  /*151d0*/  IMAD.WIDE.U32 R4, R4, -0x326172a9, RZ ;  /* 0xcd9e8d5704047825 */ /* 0x000fe200078e00ff */
[----:B------:R-:W-:-:S03]  /*151e0*/  PRMT R244, R231, 0x7054, R231 ;  /* 0x00007054e7f47816 */ /* 0x000fc600000000e7 */
[----:B------:R-:W-:Y:S01]  /*151f0*/  FADD.FTZ R19, R235, -R2 ;  /* 0x80000002eb137221 */ /* 0x000fe20000010000 */
[----:B------:R-:W-:Y:S01]  /*15200*/  MOV R235, R29 ;  /* 0x0000001d00eb7202 */ /* 0x000fe20000000f00 */
[----:B------:R-:W-:Y:S01]  /*15210*/  FADD.FTZ R30, R234, -R0 ;  /* 0x80000000ea1e7221 */ /* 0x000fe20000010000 */
[----:B------:R-:W-:Y:S01]  /*15220*/  FFMA.FTZ R2, R66, UR22, -R23 ;  /* 0x0000001642027c23 */ /* 0x000fe20008010817 */
[----:B------:R-:W-:Y:S02]  /*15230*/  IMAD.MOV.U32 R234, RZ, RZ, R28 ;  /* 0x000000ffffea7224 */ /* 0x000fe400078e001c */
[----:B------:R-:W-:Y:S01]  /*15240*/  IMAD.WIDE.U32 R28, R12, -0x326172a9, RZ ;  /* 0xcd9e8d570c1c7825 */ /* 0x000fe200078e00ff */
[----:B------:R1:W2:Y:S01]  /*15250*/  MUFU.EX2 R51, R2 ;  /* 0x0000000200337308 */ /* 0x0002a20000000800 */
[----:B------:R-:W-:Y:S02]  /*15260*/  HSET2.LE.AND R10, R16, R244, PT ;  /* 0x000000f4100a7233 */ /* 0x000fe40003803000 */
[----:B---3--:R-:W-:-:S02]  /*15270*/  F2FP.BF16.F32.PACK_AB R0, R57, R185 ;  /* 0x000000b93900723e */ /* 0x008fc400000010ff */
[----:B------:R-:W-:Y:S01]  /*15280*/  LOP3.LUT R4, R29, R4, R194, 0x96, !PT ;  /* 0x000000041d047212 */ /* 0x000fe200078e96c2 */
[----:B------:R-:W-:Y:S02]  /*15290*/  IMAD.MOV.U32 R21, RZ, RZ, R15 ;  /* 0x000000ffff157224 */ /* 0x000fe400078e000f */
[----:B------:R-:W-:Y:S01]  /*152a0*/  FADD.FTZ R15, R245, -R3 ;  /* 0x80000003f50f7221 */ /* 0x000fe20000010000 */
[----:B------:R-:W-:Y:S02]  /*152b0*/  LOP3.LUT R10, R10, R0, RZ, 0xc0, !PT ;  /* 0x000000000a0a7212 */ /* 0x000fe400078ec0ff */
[----:B------:R-:W-:Y:S01]  /*152c0*/  HSET2.LE.AND R11, R11, R244, PT ;  /* 0x000000f40b0b7233 */ /* 0x000fe20003803000 */
[----:B------:R-:W-:Y:S01]  /*152d0*/  IMAD.WIDE.U32 R32, R4, -0x2daee0ad, RZ ;  /* 0xd2511f5304207825 */ /* 0x000fe200078e00ff */
[----:B----4-:R-:W-:Y:S02]  /*152e0*/  F2FP.BF16.F32.PACK_AB R0, R56, R63 ;  /* 0x0000003f3800723e */ /* 0x010fe400000010ff */
[----:B-1----:R-:W-:-:S05]  /*152f0*/  LOP3.LUT R2, R5, R26, R193, 0x96, !PT ;  /* 0x0000001a05027212 */ /* 0x002fca00078e96c1 */
        /* <DEDUP_REMOVED lines=22> */
[----:B------:R-:W-:Y:S01]  /*15460*/  IMAD.MOV.U32 R41, RZ, RZ, R17 ;  /* 0x000000ffff297224 */ /* 0x000fe200078e0011 */
[----:B------:R-:W-:Y:S01]  /*15470*/  HSET2.LE.AND R6, R6, R244, PT ;  /* 0x000000f406067233 */ /* 0x000fe20003803000 */
[----:B------:R-:W-:-:S04]  /*15480*/  IMAD.WIDE.U32 R16, R7, -0x326172a9, RZ ;  /* 0xcd9e8d5707107825 */ /* 0x000fc800078e00ff */
[----:B------:R-:W-:Y:S02]  /*15490*/  IMAD.MOV.U32 R61, RZ, RZ, R22 ;  /* 0x000000ffff3d7224 */ /* 0x000fe400078e0016 */
        /* <DEDUP_REMOVED lines=22> */
[----:B------:R-:W-:Y:S01]  /*15600*/  MUFU.EX2 R100, R3 ;  /* 0x0000000300647308 */ /* 0x000fe20000000800 */
[----:B------:R-:W-:-:S07]  /*15610*/  FMUL.FTZ R15, R15, UR22 ;  /* 0x000000160f0f7c20 */ /* 0x000fce0008410000 */
[----:B------:R-:W1:Y:S01]  /*15620*/  MUFU.EX2 R245, R2 ;  /* 0x0000000200f57308 */ /* 0x000e620000000800 */
[----:B------:R-:W-:Y:S01]  /*15630*/  IMAD.MOV.U32 R67, RZ, RZ, R25 ;  /* 0x000000ffff437224 */ /* 0x000fe200078e0019 */
[----:B------:R-:W-:Y:S02]  /*15640*/  SHF.R.U32.HI R5, RZ, 0x10, R0 ;  /* 0x00000010ff057819 */ /* 0x000fe40000011600 */
[----:B------:R-:W-:-:S04]  /*15650*/  HSET2.LE.AND R4, R4, R244, PT ;  /* 0x000000f404047233 */ /* 0x000fc80003803000 */
[----:B------:R2:W-:Y:S01]  /*15660*/  MUFU.EX2 R25, R15 ;  /* 0x0000000f00197308 */ /* 0x0005e20000000800 */
[----:B------:R-:W-:Y:S02]  /*15670*/  SHF.R.U32.HI R0, RZ, 0x18, R0 ;  /* 0x00000018ff007819 */ /* 0x000fe40000011600 */
[----:B------:R-:W-:Y:S02]  /*15680*/  LOP3.LUT R5, R5, 0xff, RZ, 0xc0, !PT ;  /* 0x000000ff05057812 */ /* 0x000fe400078ec0ff */
[----:B-1----:R-:W-:Y:S01]  /*15690*/  F2FP.BF16.F32.PACK_AB R2, R245, R100 ;  /* 0x00000064f502723e */ /* 0x002fe200000010ff */
[----:B--2---:R-:W1:Y:S03]  /*156a0*/  LDSM.16.MT88.4 R12, [R212+0x9000] ;  /* 0x00900000d40c783b */ /* 0x004e660000004200 */
[----:B------:R-:W-:Y:S01]  /*156b0*/  LOP3.LUT R4, R4, R2, RZ, 0xc0, !PT ;  /* 0x0000000204047212 */ /* 0x000fe200078ec0ff */
[----:B------:R-:W-:Y:S01]  /*156c0*/  FFMA.FTZ R2, R180, UR22, -R22 ;  /* 0x00000016b4027c23 */ /* 0x000fe20008010816 */
[----:B------:R-:W-:Y:S01]  /*156d0*/  PRMT R5, R5, 0x5410, R0 ;  /* 0x0000541005057816 */ /* 0x000fe20000000000 */
[----:B------:R-:W-:Y:S01]  /*156e0*/  FFMA.FTZ R0, R179, UR22, -R22 ;  /* 0x00000016b3007c23 */ /* 0x000fe20008010816 */
[----:B------:R-:W-:Y:S01]  /*156f0*/  MOV R50, R184 ;  /* 0x000000b800327202 */ /* 0x000fe20000000f00 */
[----:B------:R-:W-:Y:S01]  /*15700*/  FMUL.FTZ R18, R18, UR22 ;  /* 0x0000001612127c20 */ /* 0x000fe20008410000 */
[----:B------:R-:W-:Y:S01]  /*15710*/  MUFU.EX2 R62, R2 ;  /* 0x00000002003e7308 */ /* 0x000fe20000000800 */
[----:B------:R-:W-:Y:S01]  /*15720*/  FMUL.FTZ R19, R19, UR22 ;  /* 0x0000001613137c20 */ /* 0x000fe20008410000 */
[----:B------:R-:W-:Y:S01]  /*15730*/  FMUL.FTZ R30, R30, UR22 ;  /* 0x000000161e1e7c20 */ /* 0x000fe20008410000 */
[----:B------:R-:W-:-:S05]  /*15740*/  MOV R66, R24 ;  /* 0x0000001800427202 */ /* 0x000fca0000000f00 */
[----:B------:R-:W2:Y:S08]  /*15750*/  MUFU.EX2 R184, R0 ;  /* 0x0000000000b87308 */ /* 0x000eb00000000800 */
[----:B------:R-:W3:Y:S08]  /*15760*/  MUFU.EX2 R24, R18 ;  /* 0x0000001200187308 */ /* 0x000ef00000000800 */
[----:B------:R-:W4:Y:S08]  /*15770*/  MUFU.EX2 R46, R19 ;  /* 0x00000013002e7308 */ /* 0x000f300000000800 */
[----:B------:R-:W1:Y:S01]  /*15780*/  MUFU.EX2 R47, R30 ;  /* 0x0000001e002f7308 */ /* 0x000e620000000800 */
[----:B------:R-:W-:-:S02]  /*15790*/  HSET2.LE.AND R5, R5, R244, PT ;  /* 0x000000f405057233 */ /* 0x000fc40003803000 */
[----:B--2---:R-:W-:Y:S01]  /*157a0*/  F2FP.BF16.F32.PACK_AB R0, R184, R62 ;  /* 0x0000003eb800723e */ /* 0x004fe200000010ff */
[-C--:B------:R-:W-:Y:S01]  /*157b0*/  FMUL.FTZ R116, R116, R25.reuse ;  /* 0x0000001974747220 */ /* 0x080fe20000410000 */
[-C--:B------:R-:W-:Y:S01]  /*157c0*/  FMUL.FTZ R117, R117, R25.reuse ;  /* 0x0000001975757220 */ /* 0x080fe20000410000 */
[-C--:B---3--:R-:W-:Y:S01]  /*157d0*/  FMUL.FTZ R118, R118, R24.reuse ;  /* 0x0000001876767220 */ /* 0x088fe20000410000 */
[----:B------:R-:W-:Y:S01]  /*157e0*/  FMUL.FTZ R119, R119, R24 ;  /* 0x0000001877777220 */ /* 0x000fe20000410000 */
[----:B------:R-:W-:Y:S01]  /*157f0*/  LOP3.LUT R5, R5, R0, RZ, 0xc0, !PT ;  /* 0x0000000005057212 */ /* 0x000fe200078ec0ff */
[-C--:B----4-:R-:W-:Y:S01]  /*15800*/  FMUL.FTZ R112, R112, R46.reuse ;  /* 0x0000002e70707220 */ /* 0x090fe20000410000 */
[----:B------:R-:W-:Y:S01]  /*15810*/  FMUL.FTZ R113, R113, R46 ;  /* 0x0000002e71717220 */ /* 0x000fe20000410000 */
[-C--:B------:R-:W-:Y:S01]  /*15820*/  FMUL.FTZ R120, R120, R25.reuse ;  /* 0x0000001978787220 */ /* 0x080fe20000410000 */
[----:B------:R-:W-:Y:S01]  /*15830*/  FMUL.FTZ R121, R121, R25 ;  /* 0x0000001979797220 */ /* 0x000fe20000410000 */
[-C--:B------:R-:W-:Y:S01]  /*15840*/  FMUL.FTZ R122, R122, R24.reuse ;  /* 0x000000187a7a7220 */ /* 0x080fe20000410000 */
[----:B------:R-:W-:Y:S01]  /*15850*/  FMUL.FTZ R123, R123, R24 ;  /* 0x000000187b7b7220 */ /* 0x000fe20000410000 */
[-C--:B------:R-:W-:Y:S01]  /*15860*/  FMUL.FTZ R124, R124, R46.reuse ;  /* 0x0000002e7c7c7220 */ /* 0x080fe20000410000 */
[----:B------:R-:W-:Y:S01]  /*15870*/  FMUL.FTZ R125, R125, R46 ;  /* 0x0000002e7d7d7220 */ /* 0x000fe20000410000 */
[-C--:B-1----:R-:W-:Y:S01]  /*15880*/  FMUL.FTZ R114, R114, R47.reuse ;  /* 0x0000002f72727220 */ /* 0x082fe20000410000 */
[-C--:B------:R-:W-:Y:S01]  /*15890*/  FMUL.FTZ R115, R115, R47.reuse ;  /* 0x0000002f73737220 */ /* 0x080fe20000410000 */
[-C--:B------:R-:W-:Y:S01]  /*158a0*/  FMUL.FTZ R126, R126, R47.reuse ;  /* 0x0000002f7e7e7220 */ /* 0x080fe20000410000 */
[----:B------:R-:W-:Y:S01]  /*158b0*/  FMUL.FTZ R127, R127, R47 ;  /* 0x0000002f7f7f7220 */ /* 0x000fe20000410000 */
[-C--:B------:R-:W-:Y:S06]  /*158c0*/  HMMA.16816.F32.BF16 R176, R8, R12.reuse, R116 ;  /* 0x0000000c08b0723c */ /* 0x080fec0000041874 */
        /* <DEDUP_REMOVED lines=86> */
[----:B------:R-:W-:Y:S01]  /*15e30*/  MOV R124, R55 ;  /* 0x00000037007c7202 */ /* 0x000fe20000000f00 */
[----:B------:R-:W-:Y:S01]  /*15e40*/  IMAD.MOV.U32 R55, RZ, RZ, R51 ;  /* 0x000000ffff377224 */ /* 0x000fe200078e0033 */
[----:B------:R-:W-:Y:S01]  /*15e50*/  MOV R126, R49 ;  /* 0x00000031007e7202 */ /* 0x000fe20000000f00 */
[----:B------:R-:W-:-:S02]  /*15e60*/  IMAD.MOV.U32 R180, RZ, RZ, R50 ;  /* 0x000000ffffb47224 */ /* 0x000fc400078e0032 */
[----:B------:R-:W-:Y:S02]  /*15e70*/  IMAD.MOV.U32 R127, RZ, RZ, R48 ;  /* 0x000000ffff7f7224 */ /* 0x000fe400078e0030 */
[-C--:B------:R-:W-:Y:S01]  /*15e80*/  FMUL.FTZ R80, R80, R25.reuse ;  /* 0x0000001950507220 */ /* 0x080fe20000410000 */
[----:B------:R-:W-:Y:S02]  /*15e90*/  IMAD.MOV.U32 R0, RZ, RZ, R63 ;  /* 0x000000ffff007224 */ /* 0x000fe400078e003f */
[----:B------:R-:W-:Y:S01]  /*15ea0*/  FMUL.FTZ R81, R81, R25 ;  /* 0x0000001951517220 */ /* 0x000fe20000410000 */
[----:B------:R-:W-:Y:S02]  /*15eb0*/  IMAD.MOV.U32 R128, RZ, RZ, R60 ;  /* 0x000000ffff807224 */ /* 0x000fe400078e003c */
[-C--:B------:R-:W-:Y:S01]  /*15ec0*/  FMUL.FTZ R82, R82, R24.reuse ;  /* 0x0000001852527220 */ /* 0x080fe20000410000 */
[----:B------:R-:W-:Y:S01]  /*15ed0*/  FMUL.FTZ R83, R83, R24 ;  /* 0x0000001853537220 */ /* 0x000fe20000410000 */
[----:B------:R-:W-:Y:S01]  /*15ee0*/  MOV R129, R59 ;  /* 0x0000003b00817202 */ /* 0x000fe20000000f00 */
[----:B------:R-:W-:Y:S01]  /*15ef0*/  IMAD.MOV.U32 R172, RZ, RZ, R42 ;  /* 0x000000ffffac7224 */ /* 0x000fe200078e002a */
[----:B------:R-:W-:Y:S01]  /*15f00*/  MOV R175, R245 ;  /* 0x000000f500af7202 */ /* 0x000fe20000000f00 */
[----:B------:R-:W-:Y:S01]  /*15f10*/  IMAD.MOV.U32 R245, RZ, RZ, R41 ;  /* 0x000000fffff57224 */ /* 0x000fe200078e0029 */
[----:B-1----:R-:W-:Y:S07]  /*15f20*/  HMMA.16816.F32.BF16 R48, R8, R12, R68 ;  /* 0x0000000c0830723c */ /* 0x002fee0000041844 */
[----:B------:R-:W-:Y:S01]  /*15f30*/  MOV R70, R62 ;  /* 0x0000003e00467202 */ /* 0x000fe20000000f00 */
[----:B------:R-:W-:-:S02]  /*15f40*/  IMAD.MOV.U32 R71, RZ, RZ, R61 ;  /* 0x000000ffff477224 */ /* 0x000fc400078e003d */
[----:B------:R-:W-:Y:S01]  /*15f50*/  HMMA.16816.F32.BF16 R60, R4, R12, R72 ;  /* 0x0000000c043c723c */ /* 0x000fe20000041848 */
[----:B------:R-:W-:Y:S01]  /*15f60*/  IMAD.MOV.U32 R68, RZ, RZ, R58 ;  /* 0x000000ffff447224 */ /* 0x000fe200078e003a */
[----:B------:R-:W-:-:S05]  /*15f70*/  MOV R69, R43 ;  /* 0x0000002b00457202 */ /* 0x000fca0000000f00 */
[----:B------:R-:W-:Y:S01]  /*15f80*/  IMAD.MOV.U32 R73, RZ, RZ, R57 ;  /* 0x000000ffff497224 */ /* 0x000fe200078e0039 */
[----:B------:R-:W-:Y:S02]  /*15f90*/  MOV R72, R56 ;  /* 0x0000003800487202 */ /* 0x000fe40000000f00 */
[----:B------:R-:W-:Y:S07]  /*15fa0*/  HMMA.16816.F32.BF16 R56, R4, R14, R76 ;  /* 0x0000000e0438723c */ /* 0x000fee000004184c */
[----:B------:R-:W-:-:S02]  /*15fb0*/  IMAD.MOV.U32 R78, RZ, RZ, R127 ;  /* 0x000000ffff4e7224 */ /* 0x000fc400078e007f */
[----:B------:R-:W-:Y:S01]  /*15fc0*/  IMAD.MOV.U32 R127, RZ, RZ, R186 ;  /* 0x000000ffff7f7224 */ /* 0x000fe200078e00ba */
[----:B------:R-:W-:Y:S02]  /*15fd0*/  MOV R186, R40 ;  /* 0x0000002800ba7202 */ /* 0x000fe40000000f00 */
[----:B------:R-:W-:Y:S01]  /*15fe0*/  HMMA.16816.F32.BF16 R40, R8, R14, R80 ;  /* 0x0000000e0828723c */ /* 0x000fe20000041850 */
[----:B------:R-:W1:Y:S01]  /*15ff0*/  LDSM.16.MT88.4 R12, [R214+0xb000] ;  /* 0x00b00000d60c783b */ /* 0x000e620000004200 */
[----:B------:R-:W-:Y:S02]  /*16000*/  IMAD.MOV.U32 R79, RZ, RZ, R126 ;  /* 0x000000ffff4f7224 */ /* 0x000fe400078e007e */
[----:B------:R-:W-:Y:S02]  /*16010*/  IMAD.MOV.U32 R126, RZ, RZ, R54 ;  /* 0x000000ffff7e7224 */ /* 0x000fe400078e0036 */
[----:B------:R-:W-:Y:S02]  /*16020*/  VIADD R54, R232, 0x1715609d ;  /* 0x1715609de8367836 */ /* 0x000fe40000000000 */
[----:B------:R-:W-:Y:S01]  /*16030*/  FMUL.FTZ R88, R88, R46 ;  /* 0x0000002e58587220 */ /* 0x000fe20000410000 */
[----:B------:R-:W-:-:S02]  /*16040*/  IMAD.MOV.U32 R130, RZ, RZ, R18 ;  /* 0x000000ffff827224 */ /* 0x000fc400078e0012 */
[-C--:B------:R-:W-:Y:S01]  /*16050*/  FMUL.FTZ R89, R89, R46.reuse ;  /* 0x0000002e59597220 */ /* 0x080fe20000410000 */
[-C--:B------:R-:W-:Y:S01]  /*16060*/  FMUL.FTZ R90, R90, R47.reuse ;  /* 0x0000002f5a5a7220 */ /* 0x080fe20000410000 */
[-C--:B------:R-:W-:Y:S01]  /*16070*/  FMUL.FTZ R91, R91, R47.reuse ;  /* 0x0000002f5b5b7220 */ /* 0x080fe20000410000 */
[-C--:B------:R-:W-:Y:S01]  /*16080*/  FMUL.FTZ R92, R92, R46.reuse ;  /* 0x0000002e5c5c7220 */ /* 0x080fe20000410000 */
[----:B------:R-:W-:Y:S01]  /*16090*/  FMUL.FTZ R93, R93, R46 ;  /* 0x0000002e5d5d7220 */ /* 0x000fe20000410000 */
[-C--:B------:R-:W-:Y:S01]  /*160a0*/  FMUL.FTZ R94, R94, R47.reuse ;  /* 0x0000002f5e5e7220 */ /* 0x080fe20000410000 */
[----:B------:R-:W-:Y:S01]  /*160b0*/  FMUL.FTZ R95, R95, R47 ;  /* 0x0000002f5f5f7220 */ /* 0x000fe20000410000 */
[----:B------:R-:W-:Y:S02]  /*160c0*/  MOV R18, R2 ;  /* 0x0000000200127202 */ /* 0x000fe40000000f00 */
        /* <DEDUP_REMOVED lines=9> */
[----:B------:R-:W-:-:S02]  /*16160*/  IMAD.MOV.U32 R131, RZ, RZ, R19 ;  /* 0x000000ffff837224 */ /* 0x000fc400078e0013 */
[----:B------:R-:W-:Y:S02]  /*16170*/  IMAD.MOV.U32 R19, RZ, RZ, R3 ;  /* 0x000000ffff137224 */ /* 0x000fe400078e0003 */
[----:B------:R-:W-:Y:S01]  /*16180*/  IMAD.MOV.U32 R174, RZ, RZ, R55 ;  /* 0x000000ffffae7224 */ /* 0x000fe200078e0037 */
[----:B------:R-:W-:Y:S01]  /*16190*/  MOV R125, R0 ;  /* 0x00000000007d7202 */ /* 0x000fe20000000f00 */
[----:B------:R-:W-:-:S04]  /*161a0*/  IMAD.WIDE.U32 R2, R2, -0x2daee0ad, RZ ;  /* 0xd2511f5302027825 */ /* 0x000fc800078e00ff */
[----:B------:R-:W-:Y:S01]  /*161b0*/  FFMA.FTZ R0, R240, UR22, -R20 ;  /* 0x00000016f0007c23 */ /* 0x000fe20008010814 */
[----:B------:R-:W-:Y:S01]  /*161c0*/  VIADD R55, R233, 0x646e171e ;  /* 0x646e171ee9377836 */ /* 0x000fe20000000000 */
[C---:B-1----:R-:W-:Y:S06]  /*161d0*/  HMMA.16816.F32.BF16 R88, R4.reuse, R12, R88 ;  /* 0x0000000c0458723c */ /* 0x042fec0000041858 */
[----:B------:R-:W-:Y:S01]  /*161e0*/  HMMA.16816.F32.BF16 R92, R4, R14, R92 ;  /* 0x0000000e045c723c */ /* 0x000fe2000004185c */
[----:B------:R1:W-:Y:S06]  /*161f0*/  MUFU.EX2 R240, R0 ;  /* 0x0000000000f07308 */ /* 0x0003ec0000000800 */
[----:B------:R-:W-:Y:S01]  /*16200*/  LOP3.LUT R5, R17, R28, R54, 0x96, !PT ;  /* 0x0000001c11057212 */ /* 0x000fe200078e9636 */
[----:B------:R-:W-:Y:S01]  /*16210*/  HMMA.16816.F32.BF16 R84, R8, R12, R84 ;  /* 0x0000000c0854723c */ /* 0x000fe20000041854 */
[----:B------:R-:W-:-:S02]  /*16220*/  LOP3.LUT R4, R3, R38, R55, 0x96, !PT ;  /* 0x0000002603047212 */ /* 0x000fc400078e9637 */
[----:B------:R-:W-:-:S03]  /*16230*/  LOP3.LUT R7, R2, 0xffff, RZ, 0xc0, !PT ;  /* 0x0000ffff02077812 */ /* 0x000fc600078ec0ff */
[----:B------:R-:W-:Y:S01]  /*16240*/  HMMA.16816.F32.BF16 R96, R8, R14, R96 ;  /* 0x0000000e0860723c */ /* 0x000fe20000041860 */
[----:B------:R-:W-:Y:S02]  /*16250*/  LOP3.LUT R13, R2, 0xff, RZ, 0xc0, !PT ;  /* 0x000000ff020d7812 */ /* 0x000fe400078ec0ff */
[----:B------:R-:W-:Y:S01]  /*16260*/  SHF.R.U32.HI R12, RZ, 0x10, R2 ;  /* 0x00000010ff0c7819 */ /* 0x000fe20000011602 */
[----:B-1----:R-:W-:-:S03]  /*16270*/  FFMA.FTZ R0, R236, UR22, -R20 ;  /* 0x00000016ec007c23 */ /* 0x002fc60008010814 */
        /* <DEDUP_REMOVED lines=12> */
[----:B------:R1:W-:Y:S01]  /*16340*/  MUFU.EX2 R38, R3 ;  /* 0x0000000300267308 */ /* 0x0003e20000000800 */
[----:B------:R-:W-:Y:S02]  /*16350*/  FFMA.FTZ R5, R192, UR22, -R20 ;  /* 0x00000016c0057c23 */ /* 0x000fe40008010814 */
[----:B------:R-:W-:-:S02]  /*16360*/  PRMT R7, R2, 0x5410, R11 ;  /* 0x0000541002077816 */ /* 0x000fc4000000000b */
[----:B------:R-:W-:-:S04]  /*16370*/  SHF.R.U32.HI R2, RZ, 0x8, R6 ;  /* 0x00000008ff027819 */ /* 0x000fc80000011606 */
[----:B------:R-:W-:Y:S01]  /*16380*/  PRMT R15, R10, 0x5410, R2 ;  /* 0x000054100a0f7816 */ /* 0x000fe20000000002 */
[----:B-1----:R-:W-:-:S04]  /*16390*/  FFMA.FTZ R3, R242, UR22, -R23 ;  /* 0x00000016f2037c23 */ /* 0x002fc80008010817 */
[----:B------:R1:W-:Y:S01]  /*163a0*/  MUFU.EX2 R192, R3 ;  /* 0x0000000300c07308 */ /* 0x0003e20000000800 */
[----:B------:R-:W-:-:S04]  /*163b0*/  LOP3.LUT R2, R9, 0xff, RZ, 0xc0, !PT ;  /* 0x000000ff09027812 */ /* 0x000fc800078ec0ff */
[----:B------:R-:W-:Y:S02]  /*163c0*/  PRMT R14, R2, 0x5410, R8 ;  /* 0x00005410020e7816 */ /* 0x000fe40000000008 */
[----:B------:R-:W-:Y:S01]  /*163d0*/  LOP3.LUT R2, R4, 0xffff, RZ, 0xc0, !PT ;  /* 0x0000ffff04027812 */ /* 0x000fe200078ec0ff */
[----:B-1----:R-:W-:-:S04]  /*163e0*/  FFMA.FTZ R3, R239, UR22, -R23 ;  /* 0x00000016ef037c23 */ /* 0x002fc80008010817 */
[----:B------:R1:W-:Y:S01]  /*163f0*/  MUFU.EX2 R76, R3 ;  /* 0x00000003004c7308 */ /* 0x0003e20000000800 */
[----:B------:R-:W-:-:S07]  /*16400*/  LOP3.LUT R6, R4, 0xff, RZ, 0xc0, !PT ;  /* 0x000000ff04067812 */ /* 0x000fce00078ec0ff */
[----:B------:R2:W-:Y:S01]  /*16410*/  MUFU.EX2 R75, R5 ;  /* 0x00000005004b7308 */ /* 0x0005e20000000800 */
[----:B-1----:R-:W-:-:S07]  /*16420*/  FFMA.FTZ R3, R195, UR22, -R23 ;  /* 0x00000016c3037c23 */ /* 0x002fce0008010817 */
[----:B------:R1:W3:Y:S01]  /*16430*/  MUFU.EX2 R77, R3 ;  /* 0x00000003004d7308 */ /* 0x0002e20000000800 */
[--C-:B--2---:R-:W-:Y:S02]  /*16440*/  SHF.R.U32.HI R5, RZ, 0x18, R4.reuse ;  /* 0x00000018ff057819 */ /* 0x104fe40000011604 */
[----:B-1----:R-:W-:Y:S02]  /*16450*/  SHF.R.U32.HI R3, RZ, 0x10, R4 ;  /* 0x00000010ff037819 */ /* 0x002fe40000011604 */
[----:B------:R-:W-:Y:S02]  /*16460*/  SHF.R.U32.HI R4, RZ, 0x8, R2 ;  /* 0x00000008ff047819 */ /* 0x000fe40000011602 */
[----:B------:R-:W-:Y:S01]  /*16470*/  LOP3.LUT R2, R3, 0xff, RZ, 0xc0, !PT ;  /* 0x000000ff03027812 */ /* 0x000fe200078ec0ff */
[----:B------:R-:W-:-:S03]  /*16480*/  FFMA.FTZ R3, R181, UR22, -R23 ;  /* 0x00000016b5037c23 */ /* 0x000fc60008010817 */
[----:B------:R-:W-:Y:S01]  /*16490*/  PRMT R5, R2, 0x5410, R5 ;  /* 0x0000541002057816 */ /* 0x000fe20000000005 */
[----:B------:R1:W2:Y:S01]  /*164a0*/  MUFU.EX2 R32, R3 ;  /* 0x0000000300207308 */ /* 0x0002a20000000800 */
[----:B------:R-:W-:Y:S02]  /*164b0*/  LOP3.LUT R2, R0, 0xffff, RZ, 0xc0, !PT ;  /* 0x0000ffff00027812 */ /* 0x000fe400078ec0ff */
[----:B------:R-:W-:Y:S01]  /*164c0*/  PRMT R6, R6, 0x5410, R4 ;  /* 0x0000541006067816 */ /* 0x000fe20000000004 */
[----:B------:R-:W-:-:S04]  /*164d0*/  FFMA.FTZ R4, R241, UR22, -R21 ;  /* 0x00000016f1047c23 */ /* 0x000fc80008010815 */
[----:B------:R-:W-:Y:S01]  /*164e0*/  MUFU.EX2 R16, R4 ;  /* 0x0000000400107308 */ /* 0x000fe20000000800 */
[----:B-1----:R-:W-:-:S07]  /*164f0*/  FFMA.FTZ R3, R246, UR22, -R21 ;  /* 0x00000016f6037c23 */ /* 0x002fce0008010815 */
[----:B------:R1:W-:Y:S01]  /*16500*/  MUFU.EX2 R17, R3 ;  /* 0x0000000300117308 */ /* 0x0003e20000000800 */
[----:B---3--:R-:W-:Y:S01]  /*16510*/  MOV R181, R77 ;  /* 0x0000004d00b57202 */ /* 0x008fe20000000f00 */
[----:B------:R-:W-:Y:S01]  /*16520*/  IMAD.MOV.U32 R77, RZ, RZ, R78 ;  /* 0x000000ffff4d7224 */ /* 0x000fe200078e004e */
[----:B-1----:R-:W-:Y:S02]  /*16530*/  SHF.R.U32.HI R3, RZ, 0x8, R2 ;  /* 0x00000008ff037819 */ /* 0x002fe40000011602 */
[----:B------:R-:W-:-:S04]  /*16540*/  LOP3.LUT R2, R0, 0xff, RZ, 0xc0, !PT ;  /* 0x000000ff00027812 */ /* 0x000fc800078ec0ff */
[----:B------:R-:W-:Y:S01]  /*16550*/  PRMT R4, R2, 0x5410, R3 ;  /* 0x0000541002047816 */ /* 0x000fe20000000003 */
[----:B------:R-:W-:Y:S01]  /*16560*/  FFMA.FTZ R2, R237, UR22, -R21 ;  /* 0x00000016ed027c23 */ /* 0x000fe20008010815 */
[----:B------:R-:W-:-:S03]  /*16570*/  SHF.R.U32.HI R3, RZ, 0x10, R0 ;  /* 0x00000010ff037819 */ /* 0x000fc60000011600 */
[----:B------:R1:W3:Y:S01]  /*16580*/  MUFU.EX2 R8, R2 ;  /* 0x0000000200087308 */ /* 0x0002e20000000800 */
[----:B------:R-:W-:Y:S01]  /*16590*/  MOV R78, R79 ;  /* 0x0000004f004e7202 */ /* 0x000fe20000000f00 */
[----:B------:R-:W-:Y:S02]  /*165a0*/  IMAD.MOV.U32 R79, RZ, RZ, R72 ;  /* 0x000000ffff4f7224 */ /* 0x000fe400078e0048 */
[----:B------:R-:W-:Y:S01]  /*165b0*/  IMAD.MOV.U32 R72, RZ, RZ, R73 ;  /* 0x000000ffff487224 */ /* 0x000fe200078e0049 */
[----:B------:R-:W-:Y:S01]  /*165c0*/  MOV R73, R68 ;  /* 0x0000004400497202 */ /* 0x000fe20000000f00 */
[----:B------:R-:W-:Y:S01]  /*165d0*/  IMAD.MOV.U32 R68, RZ, RZ, R172 ;  /* 0x000000ffff447224 */ /* 0x000fe200078e00ac */
[----:B-1----:R-:W-:Y:S02]  /*165e0*/  SHF.R.U32.HI R2, RZ, 0x18, R0 ;  /* 0x00000018ff027819 */ /* 0x002fe40000011600 */
[----:B------:R-:W-:Y:S01]  /*165f0*/  LOP3.LUT R0, R3, 0xff, RZ, 0xc0, !PT ;  /* 0x000000ff03007812 */ /* 0x000fe200078ec0ff */
[----:B------:R-:W-:-:S04]  /*16600*/  FFMA.FTZ R3, R188, UR22, -R21 ;  /* 0x00000016bc037c23 */ /* 0x000fc80008010815 */
[----:B------:R1:W4:Y:S01]  /*16610*/  MUFU.EX2 R246, R3 ;  /* 0x0000000300f67308 */ /* 0x0003220000000800 */
[----:B------:R-:W-:Y:S01]  /*16620*/  PRMT R12, R0, 0x5410, R2 ;  /* 0x00005410000c7816 */ /* 0x000fe20000000002 */
[----:B------:R-:W-:Y:S01]  /*16630*/  IMAD.MOV.U32 R172, RZ, RZ, R245 ;  /* 0x000000ffffac7224 */ /* 0x000fe200078e00f5 */
[----:B------:R-:W-:Y:S02]  /*16640*/  HSET2.LE.AND R0, R13, R244, PT ;  /* 0x000000f40d007233 */ /* 0x000fe40003803000 */
[----:B------:R-:W-:-:S04]  /*16650*/  F2FP.BF16.F32.PACK_AB R2, R38, R75 ;  /* 0x0000004b2602723e */ /* 0x000fc800000010ff */
[----:B------:R-:W-:Y:S01]  /*16660*/  LOP3.LUT R10, R0, R2, RZ, 0xc0, !PT ;  /* 0x00000002000a7212 */ /* 0x000fe200078ec0ff */
[----:B-1----:R-:W-:-:S04]  /*16670*/  FFMA.FTZ R3, R238, UR22, -R22 ;  /* 0x00000016ee037c23 */ /* 0x002fc80008010816 */
[----:B------:R1:W-:Y:S01]  /*16680*/  MUFU.EX2 R245, R3 ;  /* 0x0000000300f57308 */ /* 0x0003e20000000800 */
[----:B------:R-:W-:Y:S02]  /*16690*/  HSET2.LE.AND R0, R7, R244, PT ;  /* 0x000000f407007233 */ /* 0x000fe40003803000 */
[----:B--2---:R-:W-:-:S04]  /*166a0*/  F2FP.BF16.F32.PACK_AB R2, R32, R181 ;  /* 0x000000b52002723e */ /* 0x004fc800000010ff */
[----:B------:R-:W-:Y:S01]  /*166b0*/  LOP3.LUT R11, R0, R2, RZ, 0xc0, !PT ;  /* 0x00000002000b7212 */ /* 0x000fe200078ec0ff */
[----:B-1----:R-:W-:-:S04]  /*166c0*/  FFMA.FTZ R3, R191, UR22, -R22 ;  /* 0x00000016bf037c23 */ /* 0x002fc80008010816 */
[----:B------:R1:W2:Y:S01]  /*166d0*/  MUFU.EX2 R242, R3 ;  /* 0x0000000300f27308 */ /* 0x0002a20000000800 */
[----:B------:R-:W-:Y:S01]  /*166e0*/  HSET2.LE.AND R0, R6, R244, PT ;  /* 0x000000f406007233 */ /* 0x000fe20003803000 */
[----:B---3--:R-:W-:Y:S01]  /*166f0*/  IMAD.MOV.U32 R188, RZ, RZ, R8 ;  /* 0x000000ffffbc7224 */ /* 0x008fe200078e0008 */
[----:B------:R-:W-:Y:S01]  /*16700*/  MOV R191, R76 ;  /* 0x0000004c00bf7202 */ /* 0x000fe20000000f00 */
[----:B-1----:R-:W-:Y:S01]  /*16710*/  FFMA.FTZ R3, R248, UR22, -R22 ;  /* 0x00000016f8037c23 */ /* 0x002fe20008010816 */
[----:B------:R-:W-:-:S04]  /*16720*/  MOV R248, R74 ;  /* 0x0000004a00f87202 */ /* 0x000fc80000000f00 */
[----:B------:R-:W-:-:S04]  /*16730*/  F2FP.BF16.F32.PACK_AB R2, R248, R240 ;  /* 0x000000f0f802723e */ /* 0x000fc800000010ff */
[----:B------:R-:W-:Y:S02]  /*16740*/  LOP3.LUT R8, R0, R2, RZ, 0xc0, !PT ;  /* 0x0000000200087212 */ /* 0x000fe400078ec0ff */
[----:B------:R-:W-:Y:S02]  /*16750*/  HSET2.LE.AND R0, R5, R244, PT ;  /* 0x000000f405007233 */ /* 0x000fe40003803000 */
[----:B------:R-:W-:-:S04]  /*16760*/  F2FP.BF16.F32.PACK_AB R2, R191, R192 ;  /* 0x000000c0bf02723e */ /* 0x000fc800000010ff */
[----:B------:R-:W-:Y:S02]  /*16770*/  LOP3.LUT R9, R0, R2, RZ, 0xc0, !PT ;  /* 0x0000000200097212 */ /* 0x000fe400078ec0ff */
[----:B------:R-:W-:Y:S02]  /*16780*/  HSET2.LE.AND R0, R15, R244, PT ;  /* 0x000000f40f007233 */ /* 0x000fe40003803000 */
[----:B----4-:R-:W-:-:S04]  /*16790*/  F2FP.BF16.F32.PACK_AB R2, R246, R188 ;  /* 0x000000bcf602723e */ /* 0x010fc800000010ff */
        /* <DEDUP_REMOVED lines=22> */
[----:B-1----:R-:W-:Y:S01]  /*16900*/  HMMA.16816.F32.BF16 R184, R8, R12, R176 ;  /* 0x0000000c08b8723c */ /* 0x002fe200000418b0 */
[----:B------:R-:W-:-:S05]  /*16910*/  IMAD.MOV.U32 R75, RZ, RZ, R172 ;  /* 0x000000ffff4b7224 */ /* 0x000fca00078e00ac */
[----:B------:R-:W-:Y:S01]  /*16920*/  HMMA.16816.F32.BF16 R112, R4, R12, R112 ;  /* 0x0000000c0470723c */ /* 0x000fe20000041870 */
[----:B------:R-:W-:Y:S01]  /*16930*/  IMAD.MOV.U32 R178, RZ, RZ, R173 ;  /* 0x000000ffffb27224 */ /* 0x000fe200078e00ad */
[----:B------:R-:W-:Y:S01]  /*16940*/  MOV R177, R174 ;  /* 0x000000ae00b17202 */ /* 0x000fe20000000f00 */
[----:B------:R-:W-:-:S03]  /*16950*/  IMAD.MOV.U32 R176, RZ, RZ, R175 ;  /* 0x000000ffffb07224 */ /* 0x000fc600078e00af */
        /* <DEDUP_REMOVED lines=8> */
[----:B------:R-:W-:Y:S01]  /*169e0*/  IMAD.MOV.U32 R236, RZ, RZ, R77 ;  /* 0x000000ffffec7224 */ /* 0x000fe200078e004d */
[----:B------:R-:W-:Y:S01]  /*169f0*/  MOV R142, R72 ;  /* 0x00000048008e7202 */ /* 0x000fe20000000f00 */
[----:B------:R-:W-:Y:S01]  /*16a00*/  IMAD.MOV.U32 R33, RZ, RZ, R78 ;  /* 0x000000ffff217224 */ /* 0x000fe200078e004e */
[----:B------:R-:W-:Y:S01]  /*16a10*/  MOV R140, R74 ;  /* 0x0000004a008c7202 */ /* 0x000fe20000000f00 */
[----:B------:R-:W-:-:S02]  /*16a20*/  IMAD.MOV.U32 R143, RZ, RZ, R79 ;  /* 0x000000ffff8f7224 */ /* 0x000fc400078e004f */
[----:B------:R-:W-:Y:S02]  /*16a30*/  IMAD.MOV.U32 R195, RZ, RZ, R73 ;  /* 0x000000ffffc37224 */ /* 0x000fe400078e0049 */
[----:B------:R-:W-:Y:S01]  /*16a40*/  IMAD.MOV.U32 R45, RZ, RZ, R75 ;  /* 0x000000ffff2d7224 */ /* 0x000fe200078e004b */
[-C--:B-1----:R-:W-:Y:S06]  /*16a50*/  HMMA.16816.F32.BF16 R148, R8, R12.reuse, R148 ;  /* 0x0000000c0894723c */ /* 0x082fec0000041894 */
[C---:B------:R-:W-:Y:S06]  /*16a60*/  HMMA.16816.F32.BF16 R76, R4.reuse, R12, R144 ;  /* 0x0000000c044c723c */ /* 0x040fec0000041890 */
[-C--:B------:R-:W-:Y:S06]  /*16a70*/  HMMA.16816.F32.BF16 R72, R4, R14.reuse, R156 ;  /* 0x0000000e0448723c */ /* 0x080fec000004189c */
[----:B------:R-:W-:Y:S01]  /*16a80*/  HMMA.16816.F32.BF16 R152, R8, R14, R152 ;  /* 0x0000000e0898723c */ /* 0x000fe20000041898 */
[----:B------:R-:W1:Y:S01]  /*16a90*/  LDSM.16.MT88.4 R12, [R214+0xa400] ;  /* 0x00a40000d60c783b */ /* 0x000e620000004200 */
[----:B------:R-:W-:Y:S01]  /*16aa0*/  IMAD.MOV.U32 R44, RZ, RZ, R68 ;  /* 0x000000ffff2c7224 */ /* 0x000fe200078e0044 */
[----:B------:R-:W-:Y:S01]  /*16ab0*/  MOV R30, R69 ;  /* 0x00000045001e7202 */ /* 0x000fe20000000f00 */
[----:B------:R-:W-:-:S02]  /*16ac0*/  IMAD.MOV.U32 R31, RZ, RZ, R70 ;  /* 0x000000ffff1f7224 */ /* 0x000fc400078e0046 */
[----:B------:R-:W-:Y:S02]  /*16ad0*/  IMAD.MOV.U32 R39, RZ, RZ, R71 ;  /* 0x000000ffff277224 */ /* 0x000fe400078e0047 */
[----:B------:R-:W-:Y:S02]  /*16ae0*/  IMAD.MOV.U32 R179, RZ, RZ, R17 ;  /* 0x000000ffffb37224 */ /* 0x000fe400078e0011 */
[----:B------:R-:W-:Y:S02]  /*16af0*/  IMAD.MOV.U32 R141, RZ, RZ, R16 ;  /* 0x000000ffff8d7224 */ /* 0x000fe400078e0010 */
[----:B------:R-:W-:Y:S02]  /*16b00*/  IMAD.MOV.U32 R158, RZ, RZ, R18 ;  /* 0x000000ffff9e7224 */ /* 0x000fe400078e0012 */
[----:B------:R-:W-:Y:S02]  /*16b10*/  IMAD.MOV.U32 R159, RZ, RZ, R19 ;  /* 0x000000ffff9f7224 */ /* 0x000fe400078e0013 */
[----:B------:R-:W2:Y:S01]  /*16b20*/  LDSM.16.MT88.4 R16, [R212+0xb400] ;  /* 0x00b40000d410783b */ /* 0x000ea20000004200 */
[-C--:B-1----:R-:W-:Y:S06]  /*16b30*/  HMMA.16816.F32.BF16 R164, R8, R12.reuse, R164 ;  /* 0x0000000c08a4723c */ /* 0x082fec00000418a4 */
[C---:B------:R-:W-:Y:S06]  /*16b40*/  HMMA.16816.F32.BF16 R68, R4.reuse, R12, R160 ;  /* 0x0000000c0444723c */ /* 0x040fec00000418a0 */
[-C--:B------:R-:W-:Y:S06]  /*16b50*/  HMMA.16816.F32.BF16 R64, R4, R14.reuse, R64 ;  /* 0x0000000e0440723c */ /* 0x080fec0000041840 */
[----:B------:R-:W-:Y:S01]  /*16b60*/  HMMA.16816.F32.BF16 R168, R8, R14, R168 ;  /* 0x0000000e08a8723c */ /* 0x000fe200000418a8 */
[----:B------:R-:W1:Y:S01]  /*16b70*/  LDSM.16.MT88.4 R12, [R214+0xb400] ;  /* 0x00b40000d60c783b */ /* 0x000e620000004200 */
[----:B------:R-:W-:Y:S01]  /*16b80*/  UIADD3 UR4, UR4, 0x1, URZ ;  /* 0x0000000104047890 */ /* 0x000fe2000fffe03f */
[----:B------:R-:W-:-:S05]  /*16b90*/  IMAD.MOV.U32 R156, RZ, RZ, R130 ;  /* 0x000000ffff9c7224 */ /* 0x000fca00078e0082 */
[----:B------:R-:W-:-:S05]  /*16ba0*/  LOP3.LUT R2, R107, UR4, R233, 0x96, !PT ;  /* 0x000000046b027c12 */ /* 0x000fca000f8e96e9 */
[----:B------:R-:W-:Y:S01]  /*16bb0*/  IMAD.WIDE.U32 R2, R2, -0x326172a9, RZ ;  /* 0xcd9e8d5702027825 */ /* 0x000fe200078e00ff */
[C---:B--2---:R-:W-:Y:S04]  /*16bc0*/  HMMA.16816.F32.BF16 R60, R4.reuse, R16, R60 ;  /* 0x00000010043c723c */ /* 0x044fe8000004183c */
[C-C-:B------:R-:W-:Y:S02]  /*16bd0*/  LOP3.LUT R0, R3.reuse, R156, R182.reuse, 0x96, !PT ;  /* 0x0000009c03007212 */ /* 0x140fe400078e96b6 */
[----:B------:R-:W-:Y:S01]  /*16be0*/  HMMA.16816.F32.BF16 R56, R4, R18, R56 ;  /* 0x000000120438723c */ /* 0x000fe20000041838 */
[----:B------:R-:W-:Y:S01]  /*16bf0*/  LOP3.LUT R3, R3, R158, R182, 0x96, !PT ;  /* 0x0000009e03037212 */ /* 0x000fe200078e96b6 */
[----:B------:R-:W-:Y:S01]  /*16c00*/  IMAD.MOV.U32 R29, RZ, RZ, R129 ;  /* 0x000000ffff1d7224 */ /* 0x000fe200078e0081 */
[----:B------:R-:W-:-:S02]  /*16c10*/  MOV R28, R128 ;  /* 0x00000080001c7202 */ /* 0x000fc40000000f00 */
[----:B------:R-:W-:Y:S01]  /*16c20*/  MOV R157, R131 ;  /* 0x00000083009d7202 */ /* 0x000fe20000000f00 */
[C---:B------:R-:W-:Y:S06]  /*16c30*/  HMMA.16816.F32.BF16 R136, R8.reuse, R16, R48 ;  /* 0x000000100888723c */ /* 0x040fec0000041830 */
[----:B------:R-:W-:Y:S06]  /*16c40*/  HMMA.16816.F32.BF16 R128, R8, R18, R40 ;  /* 0x000000120880723c */ /* 0x000fec0000041828 */
[C---:B-1----:R-:W-:Y:S06]  /*16c50*/  HMMA.16816.F32.BF16 R88, R4.reuse, R12, R88 ;  /* 0x0000000c0458723c */ /* 0x042fec0000041858 */
[----:B------:R-:W-:Y:S06]  /*16c60*/  HMMA.16816.F32.BF16 R92, R4, R14, R92 ;  /* 0x0000000e045c723c */ /* 0x000fec000004185c */
[----:B------:R-:W-:Y:S01]  /*16c70*/  HMMA.16816.F32.BF16 R84, R8, R12, R84 ;  /* 0x0000000c0854723c */ /* 0x000fe20000041854 */
[----:B------:R-:W-:-:S05]  /*16c80*/  LOP3.LUT R7, R35, R2, R53, 0x96, !PT ;  /* 0x0000000223077212 */ /* 0x000fca00078e9635 */
[----:B------:R-:W-:Y:S01]  /*16c90*/  HMMA.16816.F32.BF16 R144, R8, R14, R96 ;  /* 0x0000000e0890723c */ /* 0x000fe20000041860 */
[----:B------:R-:W-:Y:S01]  /*16ca0*/  LOP3.LUT R6, R27, R2, R53, 0x96, !PT ;  /* 0x000000021b067212 */ /* 0x000fe200078e9635 */
[----:B------:R-:W-:Y:S01]  /*16cb0*/  IMAD.WIDE.U32 R4, R0, -0x2daee0ad, RZ ;  /* 0xd2511f5300047825 */ /* 0x000fe200078e00ff */
[----:B------:R-:W-:Y:S01]  /*16cc0*/  MOV R159, R178 ;  /* 0x000000b2009f7202 */ /* 0x000fe20000000f00 */
[----:B------:R-:W1:Y:S02]  /*16cd0*/  LDSM.16.MT88.4 R16, [R212+0x9800] ;  /* 0x00980000d410783b */ /* 0x000e640000004200 */
[----:B------:R-:W-:Y:S01]  /*16ce0*/  IMAD.WIDE.U32 R2, R3, -0x2daee0ad, RZ ;  /* 0xd2511f5303027825 */ /* 0x000fe200078e00ff */
[----:B------:R-:W-:Y:S01]  /*16cf0*/  MOV R156, R143 ;  /* 0x0000008f009c7202 */ /* 0x000fe20000000f00 */
[----:B------:R-:W-:Y:S02]  /*16d00*/  LDSM.16.MT88.4 R40, [R214+0xb800] ;  /* 0x00b80000d628783b */ /* 0x000fe40000004200 */
[----:B------:R-:W-:-:S04]  /*16d10*/  IMAD.WIDE.U32 R8, R7, -0x2daee0ad, RZ ;  /* 0xd2511f5307087825 */ /* 0x000fc800078e00ff */
[----:B------:R-:W-:Y:S01]  /*16d20*/  IMAD.WIDE.U32 R6, R6, -0x2daee0ad, RZ ;  /* 0xd2511f5306067825 */ /* 0x000fe200078e00ff */
[----:B------:R-:W-:-:S03]  /*16d30*/  LOP3.LUT R5, R5, R52, R183, 0x96, !PT ;  /* 0x0000003405057212 */ /* 0x000fc600078e96b7 */
[----:B------:R-:W-:Y:S01]  /*16d40*/  FFMA.FTZ R0, R249, UR22, -R21 ;  /* 0x00000016f9007c23 */ /* 0x000fe20008010815 */
[----:B------:R-:W-:Y:S01]  /*16d50*/  LOP3.LUT R3, R3, R36, R183, 0x96, !PT ;  /* 0x0000002403037212 */ /* 0x000fe200078e96b7 */
[----:B------:R-:W-:Y:S01]  /*16d60*/  IMAD.MOV.U32 R163, RZ, RZ, R142 ;  /* 0x000000ffffa37224 */ /* 0x000fe200078e008e */
[--C-:B------:R-:W-:Y:S02]  /*16d70*/  LOP3.LUT R10, R9, R4, R189.reuse, 0x96, !PT ;  /* 0x00000004090a7212 */ /* 0x100fe400078e96bd */
[----:B------:R-:W-:Y:S02]  /*16d80*/  MOV R142, R248 ;  /* 0x000000f8008e7202 */ /* 0x000fe40000000f00 */
[----:B------:R-:W-:Y:S01]  /*16d90*/  LOP3.LUT R7, R7, R2, R189, 0x96, !PT ;  /* 0x0000000207077212 */ /* 0x000fe200078e96bd */
[----:B------:R-:W-:Y:S01]  /*16da0*/  IMAD.MOV.U32 R178, RZ, RZ, R33 ;  /* 0x000000ffffb27224 */ /* 0x000fe200078e0021 */
[----:B------:R-:W-:Y:S01]  /*16db0*/  MOV R248, R32 ;  /* 0x0000002000f87202 */ /* 0x000fe20000000f00 */
[----:B------:R-:W-:Y:S01]  /*16dc0*/  IMAD.MOV.U32 R143, RZ, RZ, R238 ;  /* 0x000000ffff8f7224 */ /* 0x000fe200078e00ee */
[----:B------:R-:W-:Y:S01]  /*16dd0*/  MOV R32, R28 ;  /* 0x0000001c00207202 */ /* 0x000fe20000000f00 */
[----:B------:R-:W-:Y:S01]  /*16de0*/  IMAD.MOV.U32 R33, RZ, RZ, R29 ;  /* 0x000000ffff217224 */ /* 0x000fe200078e001d */
[----:B------:R-:W-:Y:S01]  /*16df0*/  MOV R29, R44 ;  /* 0x0000002c001d7202 */ /* 0x000fe20000000f00 */
[----:B------:R-:W-:Y:S01]  /*16e00*/  IMAD.MOV.U32 R28, RZ, RZ, R30 ;  /* 0x000000ffff1c7224 */ /* 0x000fe200078e001e */
[----:B------:R2:W-:Y:S01]  /*16e10*/  MUFU.EX2 R238, R0 ;  /* 0x0000000000ee7308 */ /* 0x0005e20000000800 */
[----:B------:R-:W-:-:S02]  /*16e20*/  IMAD.MOV.U32 R30, RZ, RZ, R45 ;  /* 0x000000ffff1e7224 */ /* 0x000fc400078e002d */
[----:B------:R-:W-:-:S04]  /*16e30*/  IMAD.WIDE.U32 R4, R5, -0x326172a9, RZ ;  /* 0xcd9e8d5705047825 */ /* 0x000fc800078e00ff */
[----:B------:R-:W-:-:S04]  /*16e40*/  IMAD.WIDE.U32 R2, R3, -0x326172a9, RZ ;  /* 0xcd9e8d5703027825 */ /* 0x000fc800078e00ff */
[----:B------:R-:W-:-:S04]  /*16e50*/  IMAD.WIDE.U32 R10, R10, -0x326172a9, RZ ;  /* 0xcd9e8d570a0a7825 */ /* 0x000fc800078e00ff */
[----:B------:R-:W-:-:S04]  /*16e60*/  IMAD.WIDE.U32 R44, R7, -0x326172a9, RZ ;  /* 0xcd9e8d57072c7825 */ /* 0x000fc800078e00ff */
[----:B--2---:R-:W-:Y:S01]  /*16e70*/  FFMA.FTZ R0, R247, UR22, -R21 ;  /* 0x00000016f7007c23 */ /* 0x004fe20008010815 */
[----:B------:R-:W-:Y:S01]  /*16e80*/  IMAD.MOV.U32 R157, RZ, RZ, R176 ;  /* 0x000000ffff9d7224 */ /* 0x000fe200078e00b0 */
[----:B------:R-:W-:Y:S01]  /*16e90*/  LOP3.LUT R9, R3, R26, R193, 0x96, !PT ;  /* 0x0000001a03097212 */ /* 0x000fe200078e96c1 */
[----:B------:R-:W-:Y:S01]  /*16ea0*/  IMAD.MOV.U32 R176, RZ, RZ, R237 ;  /* 0x000000ffffb07224 */ /* 0x000fe200078e00ed */
[----:B------:R-:W-:Y:S01]  /*16eb0*/  LOP3.LUT R7, R11, R4, R194, 0x96, !PT ;  /* 0x000000040b077212 */ /* 0x000fe200078e96c2 */
[----:B------:R2:W3:Y:S01]  /*16ec0*/  MUFU.EX2 R237, R0 ;  /* 0x0000000000ed7308 */ /* 0x0004e20000000800 */
[----:B------:R-:W-:Y:S01]  /*16ed0*/  LOP3.LUT R5, R5, R34, R193, 0x96, !PT ;  /* 0x0000002205057212 */ /* 0x000fe200078e96c1 */
[----:B------:R-:W-:Y:S01]  /*16ee0*/  FFMA.FTZ R3, R198, UR22, -R21 ;  /* 0x00000016c6037c23 */ /* 0x000fe20008010815 */
[----:B------:R-:W-:Y:S01]  /*16ef0*/  MOV R161, R140 ;  /* 0x0000008c00a17202 */ /* 0x000fe20000000f00 */
[----:B------:R-:W-:Y:S02]  /*16f00*/  IMAD.MOV.U32 R162, RZ, RZ, R141 ;  /* 0x000000ffffa27224 */ /* 0x000fe400078e008d */
[----:B------:R-:W-:Y:S01]  /*16f10*/  IMAD.MOV.U32 R158, RZ, RZ, R177 ;  /* 0x000000ffff9e7224 */ /* 0x000fe200078e00b1 */
[----:B------:R-:W-:Y:S01]  /*16f20*/  MOV R177, R105 ;  /* 0x0000006900b17202 */ /* 0x000fe20000000f00 */
[----:B------:R-:W-:-:S02]  /*16f30*/  IMAD.MOV.U32 R140, RZ, RZ, R179 ;  /* 0x000000ffff8c7224 */ /* 0x000fc400078e00b3 */
[----:B------:R-:W-:Y:S02]  /*16f40*/  IMAD.MOV.U32 R141, RZ, RZ, R243 ;  /* 0x000000ffff8d7224 */ /* 0x000fe400078e00f3 */
[----:B------:R-:W-:Y:S01]  /*16f50*/  IMAD.MOV.U32 R179, RZ, RZ, R236 ;  /* 0x000000ffffb37224 */ /* 0x000fe200078e00ec */
[----:B--2---:R-:W-:Y:S01]  /*16f60*/  LOP3.LUT R0, R45, R2, R194, 0x96, !PT ;  /* 0x000000022d007212 */ /* 0x004fe200078e96c2 */
[----:B------:R-:W-:Y:S01]  /*16f70*/  IMAD.MOV.U32 R243, RZ, RZ, R38 ;  /* 0x000000fffff37224 */ /* 0x000fe200078e0026 */
[----:B------:R2:W-:Y:S01]  /*16f80*/  MUFU.EX2 R236, R3 ;  /* 0x0000000300ec7308 */ /* 0x0005e20000000800 */
[----:B------:R-:W-:Y:S02]  /*16f90*/  IMAD.MOV.U32 R105, RZ, RZ, R39 ;  /* 0x000000ffff697224 */ /* 0x000fe400078e0027 */
[----:B------:R-:W-:-:S04]  /*16fa0*/  IMAD.WIDE.U32 R48, R7, -0x2daee0ad, RZ ;  /* 0xd2511f5307307825 */ /* 0x000fc800078e00ff */
[----:B------:R-:W-:Y:S01]  /*16fb0*/  FFMA.FTZ R7, R197, UR22, -R21 ;  /* 0x00000016c5077c23 */ /* 0x000fe20008010815 */
[----:B------:R-:W-:Y:S02]  /*16fc0*/  IMAD.MOV.U32 R160, RZ, RZ, R235 ;  /* 0x000000ffffa07224 */ /* 0x000fe400078e00eb */
[----:B------:R-:W-:-:S04]  /*16fd0*/  IMAD.WIDE.U32 R4, R5, -0x2daee0ad, RZ ;  /* 0xd2511f5305047825 */ /* 0x000fc800078e00ff */
[----:B------:R-:W-:-:S04]  /*16fe0*/  IMAD.WIDE.U32 R38, R0, -0x2daee0ad, RZ ;  /* 0xd2511f5300267825 */ /* 0x000fc800078e00ff */
[----:B--2---:R-:W-:Y:S01]  /*16ff0*/  IMAD.WIDE.U32 R2, R9, -0x2daee0ad, RZ ;  /* 0xd2511f5309027825 */ /* 0x004fe200078e00ff */
[----:B------:R2:W-:Y:S02]  /*17000*/  MUFU.EX2 R235, R7 ;  /* 0x0000000700eb7308 */ /* 0x0005e40000000800 */
[--C-:B------:R-:W-:Y:S02]  /*17010*/  LOP3.LUT R2, R39, R2, R160.reuse, 0x96, !PT ;  /* 0x0000000227027212 */ /* 0x100fe400078e96a0 */
[----:B--2---:R-:W-:Y:S02]  /*17020*/  LOP3.LUT R7, R49, R4, R160, 0x96, !PT ;  /* 0x0000000431077212 */ /* 0x004fe400078e96a0 */
[----:B------:R-:W2:Y:S01]  /*17030*/  LDL.LU R160, [R1+0x34] ;  /* 0x0000340001a07983 */ /* 0x000ea20000300800 */
[--C-:B------:R-:W-:Y:S02]  /*17040*/  LOP3.LUT R5, R5, R8, R196.reuse, 0x96, !PT ;  /* 0x0000000805057212 */ /* 0x100fe400078e96c4 */
[----:B------:R-:W-:Y:S01]  /*17050*/  LOP3.LUT R0, R3, R6, R196, 0x96, !PT ;  /* 0x0000000603007212 */ /* 0x000fe200078e96c4 */
[----:B------:R-:W-:-:S04]  /*17060*/  IMAD.WIDE.U32 R8, R7, -0x326172a9, RZ ;  /* 0xcd9e8d5707087825 */ /* 0x000fc800078e00ff */
[----:B------:R-:W-:-:S04]  /*17070*/  IMAD.WIDE.U32 R4, R5, -0x326172a9, RZ ;  /* 0xcd9e8d5705047825 */ /* 0x000fc800078e00ff */
[----:B------:R-:W-:Y:S01]  /*17080*/  IMAD.WIDE.U32 R2, R2, -0x326172a9, RZ ;  /* 0xcd9e8d5702027825 */ /* 0x000fe200078e00ff */
[----:B------:R-:W-:-:S03]  /*17090*/  LOP3.LUT R53, R5, R10, R54, 0x96, !PT ;  /* 0x0000000a05357212 */ /* 0x000fc600078e9636 */
[----:B------:R-:W-:Y:S01]  /*170a0*/  FFMA.FTZ R6, R251, UR22, -R22 ;  /* 0x00000016fb067c23 */ /* 0x000fe20008010816 */
[--C-:B------:R-:W-:Y:S01]  /*170b0*/  LOP3.LUT R10, R9, R4, R190.reuse, 0x96, !PT ;  /* 0x00000004090a7212 */ /* 0x100fe200078e96be */
[----:B------:R-:W-:Y:S01]  /*170c0*/  IMAD.WIDE.U32 R36, R0, -0x326172a9, RZ ;  /* 0xcd9e8d5700247825 */ /* 0x000fe200078e00ff */
[----:B------:R-:W-:Y:S02]  /*170d0*/  LOP3.LUT R4, R2, 0xffff, RZ, 0xc0, !PT ;  /* 0x0000ffff02047812 */ /* 0x000fe400078ec0ff */
[----:B------:R-:W-:Y:S02]  /*170e0*/  MOV R51, R234 ;  /* 0x000000ea00337202 */ /* 0x000fe40000000f00 */
[----:B------:R4:W-:Y:S01]  /*170f0*/  MUFU.EX2 R234, R6 ;  /* 0x0000000600ea7308 */ /* 0x0009e20000000800 */
[----:B------:R-:W-:Y:S02]  /*17100*/  LOP3.LUT R0, R3, R36, R190, 0x96, !PT ;  /* 0x0000002403007212 */ /* 0x000fe400078e96be */
[----:B------:R-:W-:Y:S01]  /*17110*/  SHF.R.U32.HI R3, RZ, 0x8, R4 ;  /* 0x00000008ff037819 */ /* 0x000fe20000011604 */
[----:B------:R-:W-:Y:S01]  /*17120*/  FFMA.FTZ R5, R250, UR22, -R22 ;  /* 0x00000016fa057c23 */ /* 0x000fe20008010816 */
[----:B------:R-:W-:-:S02]  /*17130*/  SHF.R.U32.HI R11, RZ, 0x10, R2 ;  /* 0x00000010ff0b7819 */ /* 0x000fc40000011602 */
[----:B------:R-:W-:Y:S02]  /*17140*/  SHF.R.U32.HI R12, RZ, 0x18, R2 ;  /* 0x00000018ff0c7819 */ /* 0x000fe40000011602 */
[----:B------:R-:W-:Y:S02]  /*17150*/  SHF.R.U32.HI R4, RZ, 0x10, R0 ;  /* 0x00000010ff047819 */ /* 0x000fe40000011600 */
[----:B----4-:R-:W-:Y:S01]  /*17160*/  LOP3.LUT R6, R2, 0xff, RZ, 0xc0, !PT ;  /* 0x000000ff02067812 */ /* 0x010fe200078ec0ff */
[----:B------:R-:W-:-:S03]  /*17170*/  FFMA.FTZ R2, R208, UR22, -R22 ;  /* 0x00000016d0027c23 */ /* 0x000fc60008010816 */
[----:B------:R-:W-:Y:S02]  /*17180*/  PRMT R13, R6, 0x5410, R3 ;  /* 0x00005410060d7816 */ /* 0x000fe40000000003 */
[C---:B------:R-:W-:Y:S01]  /*17190*/  LOP3.LUT R3, R0.reuse, 0xffff, RZ, 0xc0, !PT ;  /* 0x0000ffff00037812 */ /* 0x040fe200078ec0ff */
[----:B------:R4:W1:Y:S01]  /*171a0*/  MUFU.EX2 R198, R5 ;  /* 0x0000000500c67308 */ /* 0x0008620000000800 */
[----:B------:R-:W-:Y:S02]  /*171b0*/  LOP3.LUT R7, R0, 0xff, RZ, 0xc0, !PT ;  /* 0x000000ff00077812 */ /* 0x000fe400078ec0ff */
[----:B------:R-:W-:Y:S02]  /*171c0*/  SHF.R.U32.HI R6, RZ, 0x18, R0 ;  /* 0x00000018ff067819 */ /* 0x000fe40000011600 */
[----:B------:R-:W-:-:S03]  /*171d0*/  LOP3.LUT R0, R11, 0xff, RZ, 0xc0, !PT ;  /* 0x000000ff0b007812 */ /* 0x000fc600078ec0ff */
[----:B------:R3:W-:Y:S01]  /*171e0*/  MUFU.EX2 R197, R2 ;  /* 0x0000000200c57308 */ /* 0x0007e20000000800 */
[----:B------:R-:W-:Y:S01]  /*171f0*/  PRMT R11, R0, 0x5410, R12 ;  /* 0x00005410000b7816 */ /* 0x000fe2000000000c */
[----:B----4-:R-:W-:-:S06]  /*17200*/  FFMA.FTZ R5, R199, UR22, -R22 ;  /* 0x00000016c7057c23 */ /* 0x010fcc0008010816 */
[----:B------:R4:W1:Y:S01]  /*17210*/  MUFU.EX2 R196, R5 ;  /* 0x0000000500c47308 */ /* 0x0008620000000800 */
[----:B---3--:R-:W-:Y:S02]  /*17220*/  SHF.R.U32.HI R2, RZ, 0x8, R3 ;  /* 0x00000008ff027819 */ /* 0x008fe40000011603 */
[----:B------:R-:W-:Y:S01]  /*17230*/  LOP3.LUT R3, R4, 0xff, RZ, 0xc0, !PT ;  /* 0x000000ff04037812 */ /* 0x000fe200078ec0ff */
[----:B------:R-:W-:Y:S01]  /*17240*/  IMAD.MOV.U32 R49, RZ, RZ, R105 ;  /* 0x000000ffff317224 */ /* 0x000fe200078e0069 */
[----:B------:R-:W-:Y:S01]  /*17250*/  MOV R249, R188 ;  /* 0x000000bc00f97202 */ /* 0x000fe20000000f00 */
[----:B------:R-:W-:Y:S01]  /*17260*/  FFMA.FTZ R52, R161, R24, R106 ;  /* 0x00000018a1347223 */ /* 0x000fe2000001006a */
[----:B------:R-:W-:Y:S01]  /*17270*/  PRMT R0, R7, 0x5410, R2 ;  /* 0x0000541007007816 */ /* 0x000fe20000000002 */
[----:B------:R-:W-:Y:S01]  /*17280*/  IMAD.MOV.U32 R105, RZ, RZ, R33 ;  /* 0x000000ffff697224 */ /* 0x000fe200078e0021 */
[----:B------:R-:W-:Y:S01]  /*17290*/  MOV R188, R32 ;  /* 0x0000002000bc7202 */ /* 0x000fe20000000f00 */
[----:B------:R-:W-:Y:S01]  /*172a0*/  IMAD.MOV.U32 R107, RZ, RZ, R28 ;  /* 0x000000ffff6b7224 */ /* 0x000fe200078e001c */
[----:B------:R-:W-:Y:S01]  /*172b0*/  MOV R193, R29 ;  /* 0x0000001d00c17202 */ /* 0x000fe20000000f00 */
[----:B------:R-:W-:Y:S01]  /*172c0*/  IMAD.MOV.U32 R194, RZ, RZ, R30 ;  /* 0x000000ffffc27224 */ /* 0x000fe200078e001e */
[----:B------:R-:W-:Y:S01]  /*172d0*/  LDSM.16.MT88.4 R32, [R212+0xb800] ;  /* 0x00b80000d420783b */ /* 0x000fe20000004200 */
[----:B----4-:R-:W-:-:S02]  /*172e0*/  PRMT R5, R3, 0x5410, R6 ;  /* 0x0000541003057816 */ /* 0x010fc40000000006 */
[----:B------:R-:W-:Y:S02]  /*172f0*/  HSET2.LE.AND R3, R13, R244, PT ;  /* 0x000000f40d037233 */ /* 0x000fe40003803000 */
[----:B------:R-:W3:Y:S01]  /*17300*/  LDSM.16.MT88.4 R12, [R214+0x9800] ;  /* 0x00980000d60c783b */ /* 0x000ee20000004200 */
[----:B------:R-:W-:-:S03]  /*17310*/  IMAD.MOV.U32 R36, RZ, RZ, R31 ;  /* 0x000000ffff247224 */ /* 0x000fc600078e001f */
[----:B------:R-:W4:Y:S01]  /*17320*/  LDSM.16.MT88.4 R28, [R214+0xa800] ;  /* 0x00a80000d61c783b */ /* 0x000f220000004200 */
[--C-:B------:R-:W-:Y:S02]  /*17330*/  HSET2.LE.AND R0, R0, R244.reuse, PT ;  /* 0x000000f400007233 */ /* 0x100fe40003803000 */
[----:B------:R-:W-:Y:S02]  /*17340*/  F2FP.BF16.F32.PACK_AB R2, R237, R238 ;  /* 0x000000eeed02723e */ /* 0x000fe400000010ff */
[--C-:B------:R-:W-:Y:S02]  /*17350*/  HSET2.LE.AND R7, R11, R244.reuse, PT ;  /* 0x000000f40b077233 */ /* 0x100fe40003803000 */
[----:B------:R-:W-:Y:S02]  /*17360*/  LOP3.LUT R4, R0, R2, RZ, 0xc0, !PT ;  /* 0x0000000200047212 */ /* 0x000fe400078ec0ff */
[----:B------:R-:W-:Y:S02]  /*17370*/  HSET2.LE.AND R0, R5, R244, PT ;  /* 0x000000f405007233 */ /* 0x000fe40003803000 */
[----:B-1----:R-:W-:-:S02]  /*17380*/  F2FP.BF16.F32.PACK_AB R2, R198, R234 ;  /* 0x000000eac602723e */ /* 0x002fc400000010ff */
[----:B------:R-:W-:Y:S02]  /*17390*/  F2FP.BF16.F32.PACK_AB R6, R235, R236 ;  /* 0x000000eceb06723e */ /* 0x000fe400000010ff */
[----:B------:R-:W-:Y:S02]  /*173a0*/  F2FP.BF16.F32.PACK_AB R11, R196, R197 ;  /* 0x000000c5c40b723e */ /* 0x000fe400000010ff */
[----:B------:R-:W-:Y:S02]  /*173b0*/  LOP3.LUT R5, R0, R2, RZ, 0xc0, !PT ;  /* 0x0000000200057212 */ /* 0x000fe400078ec0ff */
[----:B------:R-:W-:Y:S02]  /*173c0*/  LOP3.LUT R6, R3, R6, RZ, 0xc0, !PT ;  /* 0x0000000603067212 */ /* 0x000fe400078ec0ff */
[----:B------:R-:W-:Y:S01]  /*173d0*/  LOP3.LUT R7, R7, R11, RZ, 0xc0, !PT ;  /* 0x0000000b07077212 */ /* 0x000fe200078ec0ff */
[----:B------:R-:W-:Y:S01]  /*173e0*/  IMAD.MOV.U32 R2, RZ, RZ, R157 ;  /* 0x000000ffff027224 */ /* 0x000fe200078e009d */
[----:B------:R-:W-:Y:S01]  /*173f0*/  MOV R0, R159 ;  /* 0x0000009f00007202 */ /* 0x000fe20000000f00 */
[----:B------:R-:W-:Y:S01]  /*17400*/  IMAD.MOV.U32 R190, RZ, RZ, R158 ;  /* 0x000000ffffbe7224 */ /* 0x000fe200078e009e */
[----:B------:R-:W-:Y:S01]  /*17410*/  MOV R158, R124 ;  /* 0x0000007c009e7202 */ /* 0x000fe20000000f00 */
[----:B------:R-:W-:Y:S01]  /*17420*/  IMAD.MOV.U32 R159, RZ, RZ, R125 ;  /* 0x000000ffff9f7224 */ /* 0x000fe200078e007d */
[----:B------:R-:W-:Y:S01]  /*17430*/  MOV R11, R127 ;  /* 0x0000007f000b7202 */ /* 0x000fe20000000f00 */
[----:B------:R-:W-:-:S02]  /*17440*/  IMAD.MOV.U32 R157, RZ, RZ, R126 ;  /* 0x000000ffff9d7224 */ /* 0x000fc400078e007e */
[----:B------:R-:W-:Y:S01]  /*17450*/  HMMA.16816.F32.BF16 R124, R4, R18, R116 ;  /* 0x00000012047c723c */ /* 0x000fe20000041874 */
[----:B------:R-:W-:-:S06]  /*17460*/  IMAD.MOV.U32 R3, RZ, RZ, R143 ;  /* 0x000000ffff037224 */ /* 0x000fcc00078e008f */
[----:B------:R-:W-:-:S04]  /*17470*/  IMAD.MOV.U32 R119, RZ, RZ, R180 ;  /* 0x000000ffff777224 */ /* 0x000fc800078e00b4 */
        /* <DEDUP_REMOVED lines=11> */
[----:B---3--:R-:W-:Y:S01]  /*17530*/  HMMA.16816.F32.BF16 R140, R4, R14, R80 ;  /* 0x0000000e048c723c */ /* 0x008fe20000041850 */
[----:B------:R-:W-:-:S02]  /*17540*/  IMAD.MOV.U32 R11, RZ, RZ, R0 ;  /* 0x000000ffff0b7224 */ /* 0x000fc400078e0000 */
[----:B------:R-:W-:Y:S01]  /*17550*/  FFMA.FTZ R2, R216, UR22, -R20 ;  /* 0x00000016d8027c23 */ /* 0x000fe20008010814 */
[----:B------:R-:W-:Y:S01]  /*17560*/  LOP3.LUT R0, R8, 0xffff, RZ, 0xc0, !PT ;  /* 0x0000ffff08007812 */ /* 0x000fe200078ec0ff */
[----:B------:R-:W-:Y:S01]  /*17570*/  IMAD.MOV.U32 R117, RZ, RZ, R3 ;  /* 0x000000ffff757224 */ /* 0x000fe200078e0003 */
[----:B------:R-:W-:Y:S01]  /*17580*/  MOV R199, R177 ;  /* 0x000000b100c77202 */ /* 0x000fe20000000f00 */
        /* <DEDUP_REMOVED lines=11> */
[----:B------:R-:W-:Y:S01]  /*17640*/  FFMA.FTZ R49, R49, R46, R100 ;  /* 0x0000002e31317223 */ /* 0x000fe20000010064 */
[----:B------:R-:W-:Y:S01]  /*17650*/  IMAD.MOV.U32 R119, RZ, RZ, R250 ;  /* 0x000000ffff777224 */ /* 0x000fe200078e00fa */
[C---:B----4-:R-:W-:Y:S01]  /*17660*/  HMMA.16816.F32.BF16 R64, R4.reuse, R30, R64 ;  /* 0x0000001e0440723c */ /* 0x050fe20000041840 */
[----:B------:R1:W-:Y:S01]  /*17670*/  MUFU.EX2 R195, R2 ;  /* 0x0000000200c37308 */ /* 0x0003e20000000800 */
[----:B------:R-:W-:Y:S01]  /*17680*/  SHF.R.U32.HI R0, RZ, 0x8, R0 ;  /* 0x00000008ff007819 */ /* 0x000fe20000011600 */
[----:B------:R-:W-:Y:S01]  /*17690*/  IMAD.MOV.U32 R81, RZ, RZ, R83 ;  /* 0x000000ffff517224 */ /* 0x000fe200078e0053 */
[----:B------:R3:W5:Y:S02]  /*176a0*/  LDL.LU R216, [R1+0xa0] ;  /* 0x0000a00001d87983 */ /* 0x0007640000300800 */
[----:B------:R-:W-:Y:S01]  /*176b0*/  HMMA.16816.F32.BF16 R96, R4, R32, R60 ;  /* 0x000000200460723c */ /* 0x000fe2000004183c */
[----:B------:R-:W-:-:S02]  /*176c0*/  IMAD.MOV.U32 R83, RZ, RZ, R117 ;  /* 0x000000ffff537224 */ /* 0x000fc400078e0075 */
[----:B------:R-:W-:-:S03]  /*176d0*/  IMAD.MOV.U32 R117, RZ, RZ, R119 ;  /* 0x000000ffff757224 */ /* 0x000fc600078e0077 */
[----:B------:R-:W-:Y:S01]  /*176e0*/  HMMA.16816.F32.BF16 R180, R4, R34, R56 ;  /* 0x0000002204b4723c */ /* 0x000fe20000041838 */
[----:B------:R-:W-:-:S05]  /*176f0*/  IMAD.MOV.U32 R119, RZ, RZ, R193 ;  /* 0x000000ffff777224 */ /* 0x000fca00078e00c1 */
[----:B------:R-:W-:Y:S01]  /*17700*/  HMMA.16816.F32.BF16 R88, R4, R40, R88 ;  /* 0x000000280458723c */ /* 0x000fe20000041858 */
[----:B-1----:R-:W-:Y:S01]  /*17710*/  FFMA.FTZ R2, R82, UR22, -R20 ;  /* 0x0000001652027c23 */ /* 0x002fe20008010814 */
[----:B------:R-:W-:-:S04]  /*17720*/  MOV R82, R116 ;  /* 0x0000007400527202 */ /* 0x000fc80000000f00 */
[----:B------:R-:W-:Y:S01]  /*17730*/  HMMA.16816.F32.BF16 R176, R4, R42, R92 ;  /* 0x0000002a04b0723c */ /* 0x000fe2000004185c */
[----:B------:R-:W-:Y:S01]  /*17740*/  MOV R116, R106 ;  /* 0x0000006a00747202 */ /* 0x000fe20000000f00 */
[----:B------:R-:W-:Y:S01]  /*17750*/  IMAD.MOV.U32 R106, RZ, RZ, R194 ;  /* 0x000000ffff6a7224 */ /* 0x000fe200078e00c2 */
[----:B------:R-:W-:Y:S01]  /*17760*/  MOV R193, R107 ;  /* 0x0000006b00c17202 */ /* 0x000fe20000000f00 */
[----:B------:R1:W-:Y:S01]  /*17770*/  MUFU.EX2 R194, R2 ;  /* 0x0000000200c27308 */ /* 0x0003e20000000800 */
[----:B------:R-:W-:Y:S01]  /*17780*/  SHF.R.U32.HI R3, RZ, 0x18, R8 ;  /* 0x00000018ff037819 */ /* 0x000fe20000011608 */
[----:B------:R-:W-:Y:S02]  /*17790*/  IMAD.MOV.U32 R80, RZ, RZ, R82 ;  /* 0x000000ffff507224 */ /* 0x000fe400078e0052 */
[----:B------:R-:W-:Y:S01]  /*177a0*/  IMAD.MOV.U32 R82, RZ, RZ, R116 ;  /* 0x000000ffff527224 */ /* 0x000fe200078e0074 */
[----:B------:R-:W-:Y:S01]  /*177b0*/  MOV R116, R157 ;  /* 0x0000009d00747202 */ /* 0x000fe20000000f00 */
[----:B-1----:R-:W-:Y:S01]  /*177c0*/  FFMA.FTZ R2, R81, UR22, -R20 ;  /* 0x0000001651027c23 */ /* 0x002fe20008010814 */
[----:B------:R-:W-:Y:S01]  /*177d0*/  MOV R81, R83 ;  /* 0x0000005300517202 */ /* 0x000fe20000000f00 */
[----:B------:R-:W-:-:S02]  /*177e0*/  IMAD.MOV.U32 R83, RZ, RZ, R193 ;  /* 0x000000ffff537224 */ /* 0x000fc400078e00c1 */
[----:B------:R1:W-:Y:S02]  /*177f0*/  MUFU.EX2 R193, R2 ;  /* 0x0000000200c17308 */ /* 0x0003e40000000800 */
[----:B-1----:R-:W-:Y:S01]  /*17800*/  SHF.R.U32.HI R2, RZ, 0x10, R10 ;  /* 0x00000010ff027819 */ /* 0x002fe2000001160a */
[----:B--2---:R-:W-:Y:S02]  /*17810*/  FFMA.FTZ R51, R160, R25, R51 ;  /* 0x00000019a0337223 */ /* 0x004fe40000010033 */
[----:B------:R-:W1:Y:S01]  /*17820*/  LDSM.16.MT88.4 R24, [R212+0xa800] ;  /* 0x00a80000d418783b */ /* 0x000e620000004200 */
[----:B------:R-:W-:Y:S01]  /*17830*/  HMMA.16816.F32.BF16 R160, R4, R28, R68 ;  /* 0x0000001c04a0723c */ /* 0x000fe20000041844 */
[----:B------:R-:W-:-:S05]  /*17840*/  IMAD.MOV.U32 R250, RZ, RZ, R189 ;  /* 0x000000fffffa7224 */ /* 0x000fca00078e00bd */
[C---:B-1----:R-:W-:Y:S06]  /*17850*/  HMMA.16816.F32.BF16 R76, R4.reuse, R24, R76 ;  /* 0x00000018044c723c */ /* 0x042fec000004184c */
[----:B------:R-:W-:Y:S07]  /*17860*/  HMMA.16816.F32.BF16 R72, R4, R26, R72 ;  /* 0x0000001a0448723c */ /* 0x000fee0000041848 */
[----:B------:R-:W-:-:S02]  /*17870*/  LOP3.LUT R5, R8, 0xff, RZ, 0xc0, !PT ;  /* 0x000000ff08057812 */ /* 0x000fc400078ec0ff */
[----:B------:R-:W-:Y:S02]  /*17880*/  SHF.R.U32.HI R4, RZ, 0x10, R8 ;  /* 0x00000010ff047819 */ /* 0x000fe40000011608 */
[----:B------:R-:W-:Y:S02]  /*17890*/  PRMT R6, R5, 0x5410, R0 ;  /* 0x0000541005067816 */ /* 0x000fe40000000000 */
[----:B------:R-:W-:-:S04]  /*178a0*/  LOP3.LUT R0, R4, 0xff, RZ, 0xc0, !PT ;  /* 0x000000ff04007812 */ /* 0x000fc800078ec0ff */
[----:B------:R-:W-:Y:S02]  /*178b0*/  PRMT R7, R0, 0x5410, R3 ;  /* 0x0000541000077816 */ /* 0x000fe40000000003 */
[----:B------:R-:W-:-:S04]  /*178c0*/  LOP3.LUT R0, R10, 0xffff, RZ, 0xc0, !PT ;  /* 0x0000ffff0a007812 */ /* 0x000fc800078ec0ff */
[----:B------:R-:W-:Y:S02]  /*178d0*/  SHF.R.U32.HI R3, RZ, 0x8, R0 ;  /* 0x00000008ff037819 */ /* 0x000fe40000011600 */
[----:B------:R-:W-:Y:S01]  /*178e0*/  LOP3.LUT R0, R2, 0xff, RZ, 0xc0, !PT ;  /* 0x000000ff02007812 */ /* 0x000fe200078ec0ff */
[----:B------:R-:W-:Y:S01]  /*178f0*/  FFMA.FTZ R2, R80, UR22, -R20 ;  /* 0x0000001650027c23 */ /* 0x000fe20008010814 */
[----:B------:R-:W-:Y:S01]  /*17900*/  IMAD.MOV.U32 R80, RZ, RZ, R81 ;  /* 0x000000ffff507224 */ /* 0x000fe200078e0051 */
[----:B------:R-:W-:Y:S01]  /*17910*/  MOV R81, R82 ;  /* 0x0000005200517202 */ /* 0x000fe20000000f00 */
[----:B------:R-:W-:Y:S01]  /*17920*/  IMAD.MOV.U32 R82, RZ, RZ, R83 ;  /* 0x000000ffff527224 */ /* 0x000fe200078e0053 */
[----:B------:R-:W-:Y:S01]  /*17930*/  LOP3.LUT R5, R10, 0xff, RZ, 0xc0, !PT ;  /* 0x000000ff0a057812 */ /* 0x000fe200078ec0ff */
[----:B------:R-:W-:Y:S01]  /*17940*/  IMAD.MOV.U32 R83, RZ, RZ, R116 ;  /* 0x000000ffff537224 */ /* 0x000fe200078e0074 */
[----:B------:R-:W-:Y:S02]  /*17950*/  SHF.R.U32.HI R4, RZ, 0x18, R10 ;  /* 0x00000018ff047819 */ /* 0x000fe4000001160a */
[----:B------:R-:W-:Y:S01]  /*17960*/  MOV R116, R199 ;  /* 0x000000c700747202 */ /* 0x000fe20000000f00 */
[----:B------:R-:W-:Y:S01]  /*17970*/  IMAD.MOV.U32 R199, RZ, RZ, R208 ;  /* 0x000000ffffc77224 */ /* 0x000fe200078e00d0 */
[----:B------:R-:W-:Y:S01]  /*17980*/  PRMT R5, R5, 0x5410, R3 ;  /* 0x0000541005057816 */ /* 0x000fe20000000003 */
[----:B------:R-:W-:Y:S01]  /*17990*/  IMAD.MOV.U32 R208, RZ, RZ, R251 ;  /* 0x000000ffffd07224 */ /* 0x000fe200078e00fb */
[----:B------:R-:W-:Y:S01]  /*179a0*/  PRMT R3, R0, 0x5410, R4 ;  /* 0x0000541000037816 */ /* 0x000fe20000000004 */
[----:B------:R-:W-:Y:S01]  /*179b0*/  FFMA.FTZ R0, R80, UR22, -R23 ;  /* 0x0000001650007c23 */ /* 0x000fe20008010817 */
[----:B------:R-:W-:Y:S01]  /*179c0*/  IMAD.MOV.U32 R70, RZ, RZ, R82 ;  /* 0x000000ffff467224 */ /* 0x000fe200078e0052 */
[----:B------:R-:W-:Y:S01]  /*179d0*/  MOV R71, R83 ;  /* 0x0000005300477202 */ /* 0x000fe20000000f00 */
[----:B------:R-:W-:Y:S01]  /*179e0*/  IMAD.MOV.U32 R69, RZ, RZ, R81 ;  /* 0x000000ffff457224 */ /* 0x000fe200078e0051 */
[----:B------:R-:W-:Y:S01]  /*179f0*/  MOV R251, R192 ;  /* 0x000000c000fb7202 */ /* 0x000fe20000000f00 */
[----:B------:R-:W-:Y:S01]  /*17a00*/  IMAD.MOV.U32 R83, RZ, RZ, R116 ;  /* 0x000000ffff537224 */ /* 0x000fe200078e0074 */
[----:B------:R-:W-:Y:S01]  /*17a10*/  MOV R81, R208 ;  /* 0x000000d000517202 */ /* 0x000fe20000000f00 */
[----:B------:R-:W-:Y:S01]  /*17a20*/  IMAD.MOV.U32 R116, RZ, RZ, R39 ;  /* 0x000000ffff747224 */ /* 0x000fe200078e0027 */
[----:B------:R-:W1:Y:S01]  /*17a30*/  MUFU.EX2 R192, R2 ;  /* 0x0000000200c07308 */ /* 0x000e620000000800 */
[----:B------:R-:W-:Y:S01]  /*17a40*/  IMAD.MOV.U32 R208, RZ, RZ, R191 ;  /* 0x000000ffffd07224 */ /* 0x000fe200078e00bf */
[----:B------:R-:W-:Y:S01]  /*17a50*/  MOV R68, R70 ;  /* 0x0000004600447202 */ /* 0x000fe20000000f00 */
[----:B------:R-:W-:-:S02]  /*17a60*/  IMAD.MOV.U32 R70, RZ, RZ, R116 ;  /* 0x000000ffff467224 */ /* 0x000fc400078e0074 */
[----:B------:R-:W-:-:S03]  /*17a70*/  IMAD.MOV.U32 R116, RZ, RZ, R118 ;  /* 0x000000ffff747224 */ /* 0x000fc600078e0076 */
[----:B------:R2:W-:Y:S01]  /*17a80*/  MUFU.EX2 R191, R0 ;  /* 0x0000000000bf7308 */ /* 0x0005e20000000800 */
[----:B------:R-:W-:Y:S01]  /*17a90*/  MOV R118, R190 ;  /* 0x000000be00767202 */ /* 0x000fe20000000f00 */
[----:B------:R-:W-:Y:S02]  /*17aa0*/  IMAD.MOV.U32 R189, RZ, RZ, R215 ;  /* 0x000000ffffbd7224 */ /* 0x000fe400078e00d7 */
[----:B------:R-:W-:Y:S01]  /*17ab0*/  FFMA.FTZ R8, R204, UR22, -R21 ;  /* 0x00000016cc087c23 */ /* 0x000fe20008010815 */
[----:B------:R-:W-:Y:S01]  /*17ac0*/  MOV R204, R188 ;  /* 0x000000bc00cc7202 */ /* 0x000fe20000000f00 */
[----:B------:R-:W-:Y:S02]  /*17ad0*/  IMAD.MOV.U32 R107, RZ, RZ, R213 ;  /* 0x000000ffff6b7224 */ /* 0x000fe400078e00d5 */
[--C-:B------:R-:W-:Y:S01]  /*17ae0*/  FFMA.FTZ R9, R207, UR22, -R21.reuse ;  /* 0x00000016cf097c23 */ /* 0x100fe20008010815 */
[----:B------:R-:W-:Y:S01]  /*17af0*/  FFMA.FTZ R10, R201, UR22, -R21 ;  /* 0x00000016c90a7c23 */ /* 0x000fe20008010815 */
[----:B--2---:R-:W-:Y:S01]  /*17b00*/  FFMA.FTZ R0, R69, UR22, -R23 ;  /* 0x0000001645007c23 */ /* 0x004fe20008010817 */
[----:B------:R-:W-:-:S02]  /*17b10*/  IMAD.MOV.U32 R69, RZ, RZ, R71 ;  /* 0x000000ffff457224 */ /* 0x000fc400078e0047 */
[----:B------:R-:W-:Y:S01]  /*17b20*/  IMAD.MOV.U32 R82, RZ, RZ, R199 ;  /* 0x000000ffff527224 */ /* 0x000fe200078e00c7 */
[----:B------:R2:W4:Y:S01]  /*17b30*/  MUFU.EX2 R190, R0 ;  /* 0x0000000000be7308 */ /* 0x0005220000000800 */
[----:B------:R-:W-:Y:S02]  /*17b40*/  IMAD.MOV.U32 R63, RZ, RZ, R69 ;  /* 0x000000ffff3f7224 */ /* 0x000fe400078e0045 */
[----:B------:R-:W-:Y:S02]  /*17b50*/  IMAD.MOV.U32 R80, RZ, RZ, R251 ;  /* 0x000000ffff507224 */ /* 0x000fe400078e00fb */
[--C-:B------:R-:W-:Y:S01]  /*17b60*/  FFMA.FTZ R39, R210, UR22, -R20.reuse ;  /* 0x00000016d2277c23 */ /* 0x100fe20008010814 */
[----:B------:R-:W-:Y:S01]  /*17b70*/  FFMA.FTZ R2, R63, UR22, -R23 ;  /* 0x000000163f027c23 */ /* 0x000fe20008010817 */
[----:B------:R-:W-:Y:S01]  /*17b80*/  FFMA.FTZ R46, R203, UR22, -R20 ;  /* 0x00000016cb2e7c23 */ /* 0x000fe20008010814 */
[----:B------:R-:W-:Y:S01]  /*17b90*/  IMAD.MOV.U32 R157, RZ, RZ, R231 ;  /* 0x000000ffff9d7224 */ /* 0x000fe200078e00e7 */
[----:B------:R3:W5:Y:S01]  /*17ba0*/  LDL.LU R215, [R1+0x9c] ;  /* 0x00009c0001d77983 */ /* 0x0007620000300800 */
[----:B------:R1:W-:Y:S01]  /*17bb0*/  MUFU.EX2 R188, R2 ;  /* 0x0000000200bc7308 */ /* 0x0003e20000000800 */
[----:B--2---:R-:W-:Y:S01]  /*17bc0*/  FFMA.FTZ R0, R68, UR22, -R23 ;  /* 0x0000001644007c23 */ /* 0x004fe20008010817 */
[----:B------:R-:W-:Y:S01]  /*17bd0*/  IMAD.MOV.U32 R68, RZ, RZ, R70 ;  /* 0x000000ffff447224 */ /* 0x000fe200078e0046 */
[----:B------:R-:W-:Y:S01]  /*17be0*/  MOV R71, R117 ;  /* 0x0000007500477202 */ /* 0x000fe20000000f00 */
[----:B------:R-:W-:Y:S01]  /*17bf0*/  IMAD.MOV.U32 R70, RZ, RZ, R116 ;  /* 0x000000ffff467224 */ /* 0x000fe200078e0074 */
[----:B------:R-:W-:Y:S01]  /*17c00*/  MOV R116, R118 ;  /* 0x0000007600747202 */ /* 0x000fe20000000f00 */
[----:B------:R-:W-:Y:S01]  /*17c10*/  IMAD.MOV.U32 R118, RZ, RZ, R106 ;  /* 0x000000ffff767224 */ /* 0x000fe200078e006a */
[----:B------:R-:W-:Y:S01]  /*17c20*/  MOV R251, R45 ;  /* 0x0000002d00fb7202 */ /* 0x000fe20000000f00 */
[----:B------:R-:W-:-:S02]  /*17c30*/  IMAD.MOV.U32 R106, RZ, RZ, R189 ;  /* 0x000000ffff6a7224 */ /* 0x000fc400078e00bd */
[----:B------:R-:W-:Y:S01]  /*17c40*/  IMAD.MOV.U32 R201, RZ, RZ, R105 ;  /* 0x000000ffffc97224 */ /* 0x000fe200078e0069 */
[----:B------:R2:W3:Y:S01]  /*17c50*/  MUFU.EX2 R189, R0 ;  /* 0x0000000000bd7308 */ /* 0x0004e20000000800 */
[----:B-1----:R-:W-:Y:S01]  /*17c60*/  F2FP.BF16.F32.PACK_AB R2, R192, R193 ;  /* 0x000000c1c002723e */ /* 0x002fe200000010ff */
[----:B------:R-:W-:Y:S01]  /*17c70*/  IMAD.MOV.U32 R199, RZ, RZ, R50 ;  /* 0x000000ffffc77224 */ /* 0x000fe200078e0032 */
[----:B------:R1:W5:Y:S01]  /*17c80*/  LDL.LU R213, [R1+0x98] ;  /* 0x0000980001d57983 */ /* 0x0003620000300800 */
[----:B------:R-:W-:Y:S01]  /*17c90*/  IMAD.MOV.U32 R207, RZ, RZ, R107 ;  /* 0x000000ffffcf7224 */ /* 0x000fe200078e006b */
[----:B------:R-:W1:Y:S01]  /*17ca0*/  LDC.U8 R231, c[0x0][0x388] ;  /* 0x0000e200ffe77b82 */ /* 0x000e620000000000 */
        /* <DEDUP_REMOVED lines=9> */
[----:B---3--:R-:W-:-:S04]  /*17d40*/  F2FP.BF16.F32.PACK_AB R2, R188, R189 ;  /* 0x000000bdbc02723e */ /* 0x008fc800000010ff */
[----:B------:R-:W-:Y:S02]  /*17d50*/  LOP3.LUT R5, R0, R2, RZ, 0xc0, !PT ;  /* 0x0000000200057212 */ /* 0x000fe400078ec0ff */
[----:B------:R-:W-:-:S05]  /*17d60*/  LOP3.LUT R2, R37, R44, R54, 0x96, !PT ;  /* 0x0000002c25027212 */ /* 0x000fca00078e9636 */
[----:B------:R-:W-:Y:S01]  /*17d70*/  IMAD.WIDE.U32 R2, R2, -0x2daee0ad, RZ ;  /* 0xd2511f5302027825 */ /* 0x000fe200078e00ff */
[----:B------:R2:W-:Y:S02]  /*17d80*/  MUFU.EX2 R105, R8 ;  /* 0x0000000800697308 */ /* 0x0005e40000000800 */
[----:B------:R-:W-:Y:S01]  /*17d90*/  LOP3.LUT R0, R2, 0xffff, RZ, 0xc0, !PT ;  /* 0x0000ffff02007812 */ /* 0x000fe200078ec0ff */
[----:B------:R-:W-:Y:S02]  /*17da0*/  IMAD.MOV.U32 R117, RZ, RZ, R11 ;  /* 0x000000ffff757224 */ /* 0x000fe400078e000b */
[----:B------:R-:W-:Y:S01]  /*17db0*/  FFMA.FTZ R11, R211, UR22, -R21 ;  /* 0x00000016d30b7c23 */ /* 0x000fe20008010815 */
[--C-:B------:R-:W-:Y:S01]  /*17dc0*/  FFMA.FTZ R45, R206, UR22, -R20.reuse ;  /* 0x00000016ce2d7c23 */ /* 0x100fe20008010814 */
[----:B------:R-:W-:Y:S01]  /*17dd0*/  FFMA.FTZ R50, R200, UR22, -R20 ;  /* 0x00000016c8327c23 */ /* 0x000fe20008010814 */
[----:B------:R3:W-:Y:S01]  /*17de0*/  MUFU.EX2 R107, R9 ;  /* 0x00000009006b7308 */ /* 0x0007e20000000800 */
[--C-:B------:R-:W-:Y:S01]  /*17df0*/  FFMA.FTZ R20, R252, UR22, -R22.reuse ;  /* 0x00000016fc147c23 */ /* 0x100fe20008010816 */
[----:B------:R-:W-:Y:S01]  /*17e00*/  FFMA.FTZ R21, R209, UR22, -R22 ;  /* 0x00000016d1157c23 */ /* 0x000fe20008010816 */
[----:B------:R-:W-:Y:S01]  /*17e10*/  MOV R211, R106 ;  /* 0x0000006a00d37202 */ /* 0x000fe20000000f00 */
[----:B------:R-:W-:Y:S01]  /*17e20*/  HMMA.16816.F32.BF16 R132, R4, R12, R132 ;  /* 0x0000000c0484723c */ /* 0x000fe20000041884 */
[----:B--2---:R-:W-:-:S02]  /*17e30*/  SHF.R.U32.HI R8, RZ, 0x8, R0 ;  /* 0x00000008ff087819 */ /* 0x004fc40000011600 */
[----:B------:R-:W-:Y:S01]  /*17e40*/  LOP3.LUT R0, R3, R38, R55, 0x96, !PT ;  /* 0x0000002603007212 */ /* 0x000fe200078e9637 */
[----:B------:R2:W4:Y:S01]  /*17e50*/  MUFU.EX2 R106, R11 ;  /* 0x0000000b006a7308 */ /* 0x0005220000000800 */
[----:B------:R-:W-:Y:S02]  /*17e60*/  SHF.R.U32.HI R3, RZ, 0x10, R2 ;  /* 0x00000010ff037819 */ /* 0x000fe40000011602 */
[----:B------:R-:W-:Y:S02]  /*17e70*/  MOV R69, R71 ;  /* 0x0000004700457202 */ /* 0x000fe40000000f00 */
[----:B---3--:R-:W-:Y:S01]  /*17e80*/  LOP3.LUT R9, R2, 0xff, RZ, 0xc0, !PT ;  /* 0x000000ff02097812 */ /* 0x008fe200078ec0ff */
[----:B------:R-:W-:Y:S02]  /*17e90*/  IMAD.MOV.U32 R71, RZ, RZ, R117 ;  /* 0x000000ffff477224 */ /* 0x000fe400078e0075 */
[----:B------:R-:W-:Y:S01]  /*17ea0*/  MUFU.EX2 R54, R20 ;  /* 0x0000001400367308 */ /* 0x000fe20000000800 */
[----:B------:R-:W-:Y:S01]  /*17eb0*/  IMAD.MOV.U32 R117, RZ, RZ, R119 ;  /* 0x000000ffff757224 */ /* 0x000fe200078e0077 */
[----:B------:R-:W-:-:S02]  /*17ec0*/  PRMT R12, R9, 0x5410, R8 ;  /* 0x00005410090c7816 */ /* 0x000fc40000000008 */
[----:B------:R-:W-:Y:S02]  /*17ed0*/  LOP3.LUT R8, R3, 0xff, RZ, 0xc0, !PT ;  /* 0x000000ff03087812 */ /* 0x000fe400078ec0ff */
[----:B------:R-:W-:Y:S02]  /*17ee0*/  MOV R119, R36 ;  /* 0x0000002400777202 */ /* 0x000fe40000000f00 */
[----:B------:R-:W3:Y:S01]  /*17ef0*/  MUFU.EX2 R44, R21 ;  /* 0x00000015002c7308 */ /* 0x000ee20000000800 */
[----:B--2---:R-:W-:Y:S02]  /*17f00*/  SHF.R.U32.HI R11, RZ, 0x18, R2 ;  /* 0x00000018ff0b7819 */ /* 0x004fe40000011602 */
[----:B------:R-:W-:Y:S02]  /*17f10*/  LOP3.LUT R2, R0, 0xffff, RZ, 0xc0, !PT ;  /* 0x0000ffff00027812 */ /* 0x000fe400078ec0ff */
[----:B------:R-:W-:Y:S02]  /*17f20*/  SHF.R.U32.HI R3, RZ, 0x10, R0 ;  /* 0x00000010ff037819 */ /* 0x000fe40000011600 */
[----:B------:R-:W-:Y:S01]  /*17f30*/  SHF.R.U32.HI R9, RZ, 0x8, R2 ;  /* 0x00000008ff097819 */ /* 0x000fe20000011602 */
[----:B------:R2:W1:Y:S01]  /*17f40*/  MUFU.EX2 R100, R10 ;  /* 0x0000000a00647308 */ /* 0x0004620000000800 */
[----:B------:R-:W-:Y:S01]  /*17f50*/  SHF.R.U32.HI R2, RZ, 0x18, R0 ;  /* 0x00000018ff027819 */ /* 0x000fe20000011600 */
[----:B------:R-:W-:Y:S01]  /*17f60*/  IMAD.MOV.U32 R200, RZ, RZ, R119 ;  /* 0x000000ffffc87224 */ /* 0x000fe200078e0077 */
[----:B------:R-:W-:Y:S01]  /*17f70*/  MOV R203, R118 ;  /* 0x0000007600cb7202 */ /* 0x000fe20000000f00 */
[----:B------:R-:W-:Y:S01]  /*17f80*/  FFMA.FTZ R36, R205, UR22, -R22 ;  /* 0x00000016cd247c23 */ /* 0x000fe20008010816 */
[----:B------:R-:W-:-:S02]  /*17f90*/  IMAD.MOV.U32 R206, RZ, RZ, R117 ;  /* 0x000000ffffce7224 */ /* 0x000fc400078e0075 */
[----:B------:R-:W-:Y:S01]  /*17fa0*/  FFMA.FTZ R22, R202, UR22, -R22 ;  /* 0x00000016ca167c23 */ /* 0x000fe20008010816 */
[----:B------:R-:W-:Y:S01]  /*17fb0*/  MOV R93, R70 ;  /* 0x00000046005d7202 */ /* 0x000fe20000000f00 */
[----:B------:R-:W-:Y:S01]  /*17fc0*/  HMMA.16816.F32.BF16 R56, R4, R14, R120 ;  /* 0x0000000e0438723c */ /* 0x000fe20000041878 */
[----:B--2---:R-:W-:-:S05]  /*17fd0*/  LOP3.LUT R10, R0, 0xff, RZ, 0xc0, !PT ;  /* 0x000000ff000a7812 */ /* 0x004fca00078ec0ff */
[C---:B------:R-:W-:Y:S01]  /*17fe0*/  HMMA.16816.F32.BF16 R148, R4.reuse, R24, R148 ;  /* 0x000000180494723c */ /* 0x040fe20000041894 */
[----:B------:R-:W-:Y:S01]  /*17ff0*/  LOP3.LUT R0, R3, 0xff, RZ, 0xc0, !PT ;  /* 0x000000ff03007812 */ /* 0x000fe200078ec0ff */
[----:B------:R-:W-:Y:S01]  /*18000*/  FFMA.FTZ R15, R211, UR22, -R23 ;  /* 0x00000016d30f7c23 */ /* 0x000fe20008010817 */
[----:B------:R-:W-:Y:S01]  /*18010*/  PRMT R3, R8, 0x5410, R11 ;  /* 0x0000541008037816 */ /* 0x000fe2000000000b */
[----:B------:R2:W-:Y:S01]  /*18020*/  MUFU.EX2 R37, R22 ;  /* 0x0000001600257308 */ /* 0x0005e20000000800 */
[----:B------:R-:W-:Y:S01]  /*18030*/  PRMT R2, R0, 0x5410, R2 ;  /* 0x0000541000027816 */ /* 0x000fe20000000002 */
[----:B------:R-:W-:Y:S01]  /*18040*/  FFMA.FTZ R0, R203, R47, R200 ;  /* 0x0000002fcb007223 */ /* 0x000fe200000100c8 */
[----:B------:R-:W-:Y:S01]  /*18050*/  PRMT R8, R10, 0x5410, R9 ;  /* 0x000054100a087816 */ /* 0x000fe20000000009 */
[C---:B------:R-:W-:Y:S01]  /*18060*/  HMMA.16816.F32.BF16 R24, R4.reuse, R26, R152 ;  /* 0x0000001a0418723c */ /* 0x040fe20000041898 */
[----:B------:R-:W-:Y:S01]  /*18070*/  FADD.FTZ R9, R206, R51 ;  /* 0x00000033ce097221 */ /* 0x000fe20000010000 */
[----:B------:R-:W-:Y:S01]  /*18080*/  IMAD.MOV.U32 R206, RZ, RZ, R80 ;  /* 0x000000ffffce7224 */ /* 0x000fe200078e0050 */
[----:B------:R-:W-:Y:S01]  /*18090*/  MOV R203, R81 ;  /* 0x0000005100cb7202 */ /* 0x000fe20000000f00 */
[----:B------:R-:W-:Y:S01]  /*180a0*/  IMAD.MOV.U32 R200, RZ, RZ, R82 ;  /* 0x000000ffffc87224 */ /* 0x000fe200078e0052 */
[----:B------:R-:W-:Y:S01]  /*180b0*/  MOV R211, R83 ;  /* 0x0000005300d37202 */ /* 0x000fe20000000f00 */
[----:B------:R-:W1:Y:S01]  /*180c0*/  LDSM.16.MT88.4 R152, [R212+0xac00] ;  /* 0x00ac0000d498783b */ /* 0x000e620000004200 */
[--C-:B------:R-:W-:Y:S01]  /*180d0*/  HSET2.LE.AND R11, R3, R244.reuse, PT ;  /* 0x000000f4030b7233 */ /* 0x100fe20003803000 */
[----:B------:R-:W-:Y:S01]  /*180e0*/  IMAD.MOV.U32 R92, RZ, RZ, R71 ;  /* 0x000000ffff5c7224 */ /* 0x000fe200078e0047 */
[--C-:B------:R-:W-:Y:S01]  /*180f0*/  HSET2.LE.AND R3, R2, R244.reuse, PT ;  /* 0x000000f402037233 */ /* 0x100fe20003803000 */
[----:B------:R-:W1:Y:S01]  /*18100*/  LDSM.16.MT88.4 R80, [R212+0xbc00] ;  /* 0x00bc0000d450783b */ /* 0x000e620000004200 */
[----:B----4-:R-:W-:Y:S01]  /*18110*/  F2FP.BF16.F32.PACK_AB R2, R107, R106 ;  /* 0x0000006a6b02723e */ /* 0x010fe200000010ff */
[----:B--2---:R-:W-:Y:S01]  /*18120*/  FADD.FTZ R22, R93, R0 ;  /* 0x000000005d167221 */ /* 0x004fe20000010000 */
[----:B------:R-:W-:Y:S01]  /*18130*/  HSET2.LE.AND R0, R8, R244, PT ;  /* 0x000000f408007233 */ /* 0x000fe20003803000 */
[--C-:B------:R-:W-:Y:S01]  /*18140*/  FFMA.FTZ R13, R201, UR22, -R23.reuse ;  /* 0x00000016c90d7c23 */ /* 0x100fe20008010817 */
[----:B---3--:R-:W-:Y:S01]  /*18150*/  F2FP.BF16.F32.PACK_AB R8, R44, R54 ;  /* 0x000000362c08723e */ /* 0x008fe200000010ff */
[--C-:B------:R-:W-:Y:S01]  /*18160*/  FFMA.FTZ R20, R204, UR22, -R23.reuse ;  /* 0x00000016cc147c23 */ /* 0x100fe20008010817 */
[----:B------:R-:W-:Y:S01]  /*18170*/  FFMA.FTZ R14, R207, UR22, -R23 ;  /* 0x00000016cf0e7c23 */ /* 0x000fe20008010817 */
[----:B------:R-:W-:Y:S01]  /*18180*/  FADD.FTZ R23, R92, R49 ;  /* 0x000000315c177221 */ /* 0x000fe20000010000 */
[----:B------:R-:W-:Y:S01]  /*18190*/  LOP3.LUT R92, R0, R2, RZ, 0xc0, !PT ;  /* 0x00000002005c7212 */ /* 0x000fe200078ec0ff */
[----:B------:R2:W3:Y:S01]  /*181a0*/  MUFU.EX2 R38, R36 ;  /* 0x0000002400267308 */ /* 0x0004e20000000800 */
[----:B------:R-:W-:Y:S01]  /*181b0*/  LOP3.LUT R93, R3, R8, RZ, 0xc0, !PT ;  /* 0x00000008035d7212 */ /* 0x000fe200078ec0ff */
[----:B------:R-:W-:Y:S01]  /*181c0*/  IMAD.WIDE.U32 R2, R53, -0x2daee0ad, RZ ;  /* 0xd2511f5335027825 */ /* 0x000fe200078e00ff */
[----:B------:R-:W-:Y:S01]  /*181d0*/  MOV R95, R68 ;  /* 0x00000044005f7202 */ /* 0x000fe20000000f00 */
[----:B------:R-:W-:Y:S01]  /*181e0*/  HMMA.16816.F32.BF16 R164, R4, R28, R164 ;  /* 0x0000001c04a4723c */ /* 0x000fe200000418a4 */
[----:B------:R-:W-:Y:S01]  /*181f0*/  MOV R210, R116 ;  /* 0x0000007400d27202 */ /* 0x000fe20000000f00 */
[----:B------:R-:W-:Y:S01]  /*18200*/  IMAD.MOV.U32 R94, RZ, RZ, R69 ;  /* 0x000000ffff5e7224 */ /* 0x000fe200078e0045 */
[----:B------:R-:W-:-:S03]  /*18210*/  LOP3.LUT R0, R3, R48, R55, 0x96, !PT ;  /* 0x0000003003007212 */ /* 0x000fc600078e9637 */
[----:B------:R-:W-:Y:S01]  /*18220*/  HMMA.16816.F32.BF16 R84, R4, R40, R84 ;  /* 0x000000280454723c */ /* 0x000fe20000041854 */
[----:B------:R-:W-:-:S05]  /*18230*/  LOP3.LUT R3, R2, 0xffff, RZ, 0xc0, !PT ;  /* 0x0000ffff02037812 */ /* 0x000fca00078ec0ff */
[C---:B------:R-:W-:Y:S01]  /*18240*/  HMMA.16816.F32.BF16 R60, R4.reuse, R18, R172 ;  /* 0x00000012043c723c */ /* 0x040fe200000418ac */
[----:B------:R-:W-:Y:S01]  /*18250*/  LOP3.LUT R8, R2, 0xff, RZ, 0xc0, !PT ;  /* 0x000000ff02087812 */ /* 0x000fe200078ec0ff */
[----:B------:R-:W-:Y:S08]  /*18260*/  MUFU.EX2 R46, R46 ;  /* 0x0000002e002e7308 */ /* 0x000ff00000000800 */
[----:B------:R-:W4:Y:S01]  /*18270*/  MUFU.EX2 R50, R50 ;  /* 0x0000003200327308 */ /* 0x000f220000000800 */
[C---:B------:R-:W-:Y:S01]  /*18280*/  HMMA.16816.F32.BF16 R68, R4.reuse, R32, R136 ;  /* 0x000000200444723c */ /* 0x040fe20000041888 */
[----:B------:R-:W-:Y:S01]  /*18290*/  MOV R252, R159 ;  /* 0x0000009f00fc7202 */ /* 0x000fe20000000f00 */
[----:B------:R-:W4:Y:S04]  /*182a0*/  LDSM.16.MT88.4 R120, [R212+0x9c00] ;  /* 0x009c0000d478783b */ /* 0x000f280000004200 */
[C---:B------:R-:W-:Y:S06]  /*182b0*/  HMMA.16816.F32.BF16 R116, R4.reuse, R16, R184 ;  /* 0x000000100474723c */ /* 0x040fec00000418b8 */
[----:B------:R-:W-:Y:S01]  /*182c0*/  HMMA.16816.F32.BF16 R28, R4, R30, R168 ;  /* 0x0000001e041c723c */ /* 0x000fe200000418a8 */
[----:B------:R-:W-:Y:S01]  /*182d0*/  MUFU.EX2 R13, R13 ;  /* 0x0000000d000d7308 */ /* 0x000fe20000000800 */
[----:B------:R-:W-:-:S04]  /*182e0*/  FADD.FTZ R21, R94, R9 ;  /* 0x000000095e157221 */ /* 0x000fc80000010000 */
[C---:B------:R-:W-:Y:S06]  /*182f0*/  HMMA.16816.F32.BF16 R32, R4.reuse, R34, R128 ;  /* 0x000000220420723c */ /* 0x040fec0000041880 */
[----:B------:R-:W-:Y:S01]  /*18300*/  HMMA.16816.F32.BF16 R40, R4, R42, R144 ;  /* 0x0000002a0428723c */ /* 0x000fe20000041890 */
[----:B------:R-:W-:Y:S01]  /*18310*/  MUFU.EX2 R20, R20 ;  /* 0x0000001400147308 */ /* 0x000fe20000000800 */
[----:B------:R-:W-:Y:S01]  /*18320*/  IMAD.MOV.U32 R201, RZ, RZ, R158 ;  /* 0x000000ffffc97224 */ /* 0x000fe200078e009e */
[----:B-1----:R-:W-:Y:S01]  /*18330*/  F2FP.BF16.F32.PACK_AB R10, R100, R105 ;  /* 0x00000069640a723e */ /* 0x002fe200000010ff */
[----:B------:R-:W-:-:S02]  /*18340*/  IMAD.MOV.U32 R207, RZ, RZ, R156 ;  /* 0x000000ffffcf7224 */ /* 0x000fc400078e009c */
[----:B--2---:R-:W-:-:S03]  /*18350*/  FADD.FTZ R36, R210, R52 ;  /* 0x00000034d2247221 */ /* 0x004fc60000010000 */
[----:B------:R-:W-:Y:S01]  /*18360*/  MUFU.EX2 R15, R15 ;  /* 0x0000000f000f7308 */ /* 0x000fe20000000800 */
[--C-:B------:R-:W-:Y:S01]  /*18370*/  SHF.R.U32.HI R4, RZ, 0x10, R2.reuse ;  /* 0x00000010ff047819 */ /* 0x100fe20000011602 */
[----:B------:R-:W1:Y:S01]  /*18380*/  LDSM.16.MT88.4 R136, [R214+0x9c00] ;  /* 0x009c0000d688783b */ /* 0x000e620000004200 */
[----:B------:R-:W-:Y:S02]  /*18390*/  SHF.R.U32.HI R7, RZ, 0x18, R2 ;  /* 0x00000018ff077819 */ /* 0x000fe40000011602 */
[----:B------:R-:W-:Y:S01]  /*183a0*/  SHF.R.U32.HI R6, RZ, 0x8, R3 ;  /* 0x00000008ff067819 */ /* 0x000fe20000011603 */
[----:B------:R-:W2:Y:S01]  /*183b0*/  LDSM.16.MT88.4 R168, [R214+0xac00] ;  /* 0x00ac0000d6a8783b */ /* 0x000ea20000004200 */
[C---:B------:R-:W-:Y:S02]  /*183c0*/  LOP3.LUT R2, R0.reuse, 0xffff, RZ, 0xc0, !PT ;  /* 0x0000ffff00027812 */ /* 0x040fe400078ec0ff */
[----:B------:R-:W-:Y:S01]  /*183d0*/  SHF.R.U32.HI R3, RZ, 0x10, R0 ;  /* 0x00000010ff037819 */ /* 0x000fe20000011600 */
[----:B------:R-:W4:Y:S01]  /*183e0*/  MUFU.EX2 R14, R14 ;  /* 0x0000000e000e7308 */ /* 0x000f220000000800 */
[----:B------:R-:W-:Y:S01]  /*183f0*/  LOP3.LUT R5, R0, 0xff, RZ, 0xc0, !PT ;  /* 0x000000ff00057812 */ /* 0x000fe200078ec0ff */
[----:B------:R-:W2:Y:S01]  /*18400*/  LDSM.16.MT88.4 R16, [R214+0xbc00] ;  /* 0x00bc0000d610783b */ /* 0x000ea20000004200 */
[----:B------:R-:W-:-:S02]  /*18410*/  SHF.R.U32.HI R2, RZ, 0x8, R2 ;  /* 0x00000008ff027819 */ /* 0x000fc40000011602 */
[----:B------:R-:W-:Y:S02]  /*18420*/  SHF.R.U32.HI R0, RZ, 0x18, R0 ;  /* 0x00000018ff007819 */ /* 0x000fe40000011600 */
[----:B------:R-:W-:Y:S02]  /*18430*/  LOP3.LUT R3, R3, 0xff, RZ, 0xc0, !PT ;  /* 0x000000ff03037812 */ /* 0x000fe400078ec0ff */
[----:B------:R-:W-:Y:S02]  /*18440*/  PRMT R5, R5, 0x5410, R2 ;  /* 0x0000541005057816 */ /* 0x000fe40000000002 */
[----:B------:R-:W-:Y:S02]  /*18450*/  LOP3.LUT R4, R4, 0xff, RZ, 0xc0, !PT ;  /* 0x000000ff04047812 */ /* 0x000fe400078ec0ff */
[----:B------:R-:W-:Y:S02]  /*18460*/  PRMT R2, R3, 0x5410, R0 ;  /* 0x0000541003027816 */ /* 0x000fe40000000000 */
[----:B------:R-:W-:-:S02]  /*18470*/  HSET2.LE.AND R9, R12, R244, PT ;  /* 0x000000f40c097233 */ /* 0x000fc40003803000 */
[----:B---3--:R-:W-:Y:S01]  /*18480*/  F2FP.BF16.F32.PACK_AB R12, R37, R38 ;  /* 0x00000026250c723e */ /* 0x008fe200000010ff */
[----:B------:R-:W-:Y:S01]  /*18490*/  MUFU.EX2 R39, R39 ;  /* 0x0000002700277308 */ /* 0x000fe20000000800 */
[----:B------:R-:W-:Y:S01]  /*184a0*/  PRMT R6, R8, 0x5410, R6 ;  /* 0x0000541008067816 */ /* 0x000fe20000000006 */
[----:B------:R-:W-:Y:S01]  /*184b0*/  FADD.FTZ R8, R201, R23 ;  /* 0x00000017c9087221 */ /* 0x000fe20000010000 */
[----:B------:R-:W-:Y:S02]  /*184c0*/  PRMT R4, R4, 0x5410, R7 ;  /* 0x0000541004047816 */ /* 0x000fe40000000007 */
[----:B------:R-:W-:Y:S02]  /*184d0*/  MOV R210, R95 ;  /* 0x0000005f00d27202 */ /* 0x000fe40000000f00 */
[--C-:B------:R-:W-:Y:S01]  /*184e0*/  HSET2.LE.AND R7, R2, R244.reuse, PT ;  /* 0x000000f402077233 */ /* 0x100fe20003803000 */
[----:B------:R-:W3:Y:S01]  /*184f0*/  MUFU.EX2 R45, R45 ;  /* 0x0000002d002d7308 */ /* 0x000ee20000000800 */
[----:B------:R-:W-:Y:S01]  /*18500*/  LOP3.LUT R94, R9, R10, RZ, 0xc0, !PT ;  /* 0x0000000a095e7212 */ /* 0x000fe200078ec0ff */
[----:B------:R-:W-:Y:S01]  /*18510*/  FADD.FTZ R2, R207, R21 ;  /* 0x00000015cf027221 */ /* 0x000fe20000010000 */
[----:B------:R-:W-:Y:S01]  /*18520*/  LOP3.LUT R95, R11, R12, RZ, 0xc0, !PT ;  /* 0x0000000c0b5f7212 */ /* 0x000fe200078ec0ff */
[----:B------:R-:W-:Y:S01]  /*18530*/  FADD.FTZ R10, R200, R8 ;  /* 0x00000008c80a7221 */ /* 0x000fe20000010000 */
[----:B------:R-:W-:Y:S01]  /*18540*/  MOV R204, R157 ;  /* 0x0000009d00cc7202 */ /* 0x000fe20000000f00 */
[----:B------:R-:W-:Y:S01]  /*18550*/  FADD.FTZ R8, R240, R2 ;  /* 0x00000002f0087221 */ /* 0x000fe20000010000 */
[----:B------:R-:W-:-:S02]  /*18560*/  HSET2.LE.AND R0, R6, R244, PT ;  /* 0x000000f406007233 */ /* 0x000fc40003803000 */
[----:B------:R-:W-:Y:S01]  /*18570*/  HSET2.LE.AND R3, R4, R244, PT ;  /* 0x000000f404037233 */ /* 0x000fe20003803000 */
[----:B------:R-:W-:Y:S01]  /*18580*/  FADD.FTZ R4, R252, R36 ;  /* 0x00000024fc047221 */ /* 0x000fe20000010000 */
[----:B----4-:R-:W-:Y:S01]  /*18590*/  F2FP.BF16.F32.PACK_AB R2, R50, R46 ;  /* 0x0000002e3202723e */ /* 0x010fe200000010ff */
[----:B------:R-:W-:Y:S01]  /*185a0*/  HMMA.16816.F32.BF16 R156, R92, R154, R72 ;  /* 0x0000009a5c9c723c */ /* 0x000fe20000041848 */
[----:B------:R-:W-:Y:S01]  /*185b0*/  FADD.FTZ R6, R204, R22 ;  /* 0x00000016cc067221 */ /* 0x000fe20000010000 */
[----:B------:R-:W-:Y:S01]  /*185c0*/  FADD.FTZ R11, R211, R4 ;  /* 0x00000004d30b7221 */ /* 0x000fe20000010000 */
[----:B------:R-:W-:-:S03]  /*185d0*/  F2FP.BF16.F32.PACK_AB R4, R15, R14 ;  /* 0x0000000e0f04723e */ /* 0x000fc600000010ff */
[----:B------:R-:W-:Y:S01]  /*185e0*/  HMMA.16816.F32.BF16 R72, R92, R80, R96 ;  /* 0x000000505c48723c */ /* 0x000fe20000041860 */
[----:B------:R-:W-:-:S06]  /*185f0*/  FADD.FTZ R9, R203, R6 ;  /* 0x00000006cb097221 */ /* 0x000fcc0000010000 */
        /* <DEDUP_REMOVED lines=8> */
[----:B---3--:R-:W-:Y:S01]  /*18680*/  F2FP.BF16.F32.PACK_AB R6, R45, R39 ;  /* 0x000000272d06723e */ /* 0x008fe200000010ff */
        /* <DEDUP_REMOVED lines=52> */
[C---:B-1----:R-:W-:Y:S06]  /*189d0*/  HMMA.16816.F32.BF16 R128, R92.reuse, R136, R108 ;  /* 0x000000885c80723c */ /* 0x042fec000004186c */
[C---:B------:R-:W-:Y:S06]  /*189e0*/  HMMA.16816.F32.BF16 R140, R92.reuse, R138, R140 ;  /* 0x0000008a5c8c723c */ /* 0x040fec000004188c */
[C---:B--2---:R-:W-:Y:S06]  /*189f0*/  HMMA.16816.F32.BF16 R160, R92.reuse, R168, R160 ;  /* 0x000000a85ca0723c */ /* 0x044fec00000418a0 */
        /* <DEDUP_REMOVED lines=17> */
.L_x_892:
        /* <DEDUP_REMOVED lines=40> */
.L_x_902:
        /* <DEDUP_REMOVED lines=22> */
[C---:B-1----:R-:W-:Y:S02]  /*18ef0*/  @!P2 LEA R104, P0, R0.reuse, R104, 0x1 ;  /* 0x000000680068a211 */ /* 0x042fe400078008ff */
        /* <DEDUP_REMOVED lines=44> */
.L_x_900:
[----:B-12---:R-:W2:Y:S01]  /*191c0*/  LDL R3, [R1+0x54] ;  /* 0x0000540001037983 */ /* 0x006ea20000100800 */
[----:B------:R-:W-:Y:S04]  /*191d0*/  DEPBAR.LE SB0, 0x0 ;  /* 0x000080000000791a */ /* 0x000fe80000000000 */
[----:B------:R-:W3:Y:S01]  /*191e0*/  LDL R2, [R1+0x70] ;  /* 0x0000700001027983 */ /* 0x000ee20000100800 */
[----:B------:R-:W-:Y:S04]  /*191f0*/  UIADD3 UR11, UR20, -0x1, URZ ;  /* 0xffffffff140b7890 */ /* 0x000fe8000fffe03f */
[----:B------:R-:W4:Y:S01]  /*19200*/  LDL.64 R18, [R1+0x58] ;  /* 0x0000580001127983 */ /* 0x000f220000100a00 */
[----:B------:R-:W-:Y:S02]  /*19210*/  USHF.R.S32.HI UR13, URZ, 0x1f, UR11 ;  /* 0x0000001f3f0d7899 */ /* 0x000fe4000801140b */
[----:B------:R-:W-:Y:S02]  /*19220*/  UIMAD UR12, UR8, UR11, URZ ;  /* 0x0000000b080c72a4 */ /* 0x000fe4000f8e023f */
[----:B------:R-:W4:Y:S01]  /*19230*/  LDL R4, [R1+0x68] ;  /* 0x0000680001047983 */ /* 0x000f220000100800 */
[----:B------:R-:W-:Y:S02]  /*19240*/  UISETP.GT.AND UP0, UPT, UR11, UR14, UPT ;  /* 0x0000000e0b00728c */ /* 0x000fe4000bf04270 */
[----:B------:R-:W-:Y:S02]  /*19250*/  UIMAD UR12, UR13, UR9, UR12 ;  /* 0x000000090d0c72a4 */ /* 0x000fe4000f8e020c */
[----:B------:R-:W4:Y:S05]  /*19260*/  LDL R0, [R1+0x6c] ;  /* 0x00006c0001007983 */ /* 0x000f2a0000100800 */
[----:B------:R-:W4:Y:S05]  /*19270*/  LDL R6, [R1+0x60] ;  /* 0x0000600001067983 */ /* 0x000f2a0000100800 */
[----:B------:R-:W4:Y:S01]  /*19280*/  LDL R16, [R1+0x64] ;  /* 0x0000640001107983 */ /* 0x000f220000100800 */
[----:B------:R-:W-:Y:S06]  /*19290*/  BAR.SYNC.DEFER_BLOCKING 0x0 ;  /* 0x0000000000007b1d */ /* 0x000fec0000010000 */
[----:B-----5:R-:W-:Y:S05]  /*192a0*/  @P2 STS [R218+0x9000], RZ ;  /* 0x009000ffda002388 */ /* 0x020fea0000000800 */
[----:B------:R-:W-:Y:S05]  /*192b0*/  @P2 STS [R218+0x9004], RZ ;  /* 0x009004ffda002388 */ /* 0x000fea0000000800 */
[----:B------:R-:W-:Y:S05]  /*192c0*/  @P2 STS.64 [R218+0x9008], RZ ;  /* 0x009008ffda002388 */ /* 0x000fea0000000a00 */
[----:B------:R-:W4:Y:S05]  /*192d0*/  LDL.64 R242, [R1+0x18] ;  /* 0x0000180001f27983 */ /* 0x000f2a0000100a00 */
[----:B------:R-:W4:Y:S05]  /*192e0*/  LDL.64 R234, [R1+0x20] ;  /* 0x0000200001ea7983 */ /* 0x000f2a0000100a00 */
[----:B------:R-:W4:Y:S05]  /*192f0*/  LDL.64 R250, [R1+0x38] ;  /* 0x0000380001fa7983 */ /* 0x000f2a0000100a00 */
[----:B------:R-:W4:Y:S01]  /*19300*/  LDL.64 R236, [R1+0x28] ;  /* 0x0000280001ec7983 */ /* 0x000f220000100a00 */
        /* <DEDUP_REMOVED lines=36> */
[C---:B------:R-:W-:Y:S04]  /*19550*/  @!P4 LEA.HI.X R5, R0.reuse, R13, R3, 0x1, P1 ;  /* 0x0000000d0005c211 */ /* 0x040fe800008f0c03 */
[----:B------:R-:W-:Y:S01]  /*19560*/  @!PT LDS RZ, [RZ] ;  /* 0x00000000fffff984 */ /* 0x000fe20000000800 */
[----:B------:R-:W-:Y:S01]  /*19570*/  @!PT LDS RZ, [RZ] ;  /* 0x00000000fffff984 */ /* 0x000fe20000000800 */
[----:B------:R-:W-:Y:S01]  /*19580*/  @!PT LDS RZ, [RZ] ;  /* 0x00000000fffff984 */ /* 0x000fe20000000800 */
[----:B------:R-:W-:Y:S01]  /*19590*/  @!P2 LDGSTS.E.BYPASS.LTC128B.128 [R218+0x9800], desc[UR26][R6.64] ;  /* 0x0980000006daafae */ /* 0x000fe2000b901d5a */
[C---:B-1----:R-:W-:Y:S02]  /*195a0*/  @!P3 LEA R2, P0, R0.reuse, R14, 0x1 ;  /* 0x0000000e0002b211 */ /* 0x042fe400078008ff */
[----:B------:R-:W-:Y:S02]  /*195b0*/  LOP3.LUT R102, R243, UR12, R233, 0x96, !PT ;  /* 0x0000000cf3667c12 */ /* 0x000fe4000f8e96e9 */
[----:B------:R-:W-:Y:S01]  /*195c0*/  @P4 STS.128 [R218+0xa800], RZ ;  /* 0x00a800ffda004388 */ /* 0x000fe20000000c00 */
[----:B------:R-:W-:Y:S01]  /*195d0*/  @!P3 LEA.HI.X R3, R0, R15, R3, 0x1, P0 ;  /* 0x0000000f0003b211 */ /* 0x000fe200000f0c03 */
[----:B------:R-:W-:Y:S01]  /*195e0*/  VIADD R0, R233, 0xbb67ae85 ;  /* 0xbb67ae85e9007836 */ /* 0x000fe20000000000 */
[----:B------:R-:W-:Y:S02]  /*195f0*/  PLOP3.LUT P0, PT, PT, PT, UP0, 0x80, 0x0 ;  /* 0x000000000000781c */ /* 0x000fe40003f0f008 */
[----:B------:R-:W-:Y:S01]  /*19600*/  @!PT LDS RZ, [RZ] ;  /* 0x00000000fffff984 */ /* 0x000fe20000000800 */
[----:B------:R-:W-:Y:S01]  /*19610*/  @!PT LDS RZ, [RZ] ;  /* 0x00000000fffff984 */ /* 0x000fe20000000800 */
[----:B------:R-:W-:Y:S01]  /*19620*/  @!PT LDS RZ, [RZ] ;  /* 0x00000000fffff984 */ /* 0x000fe20000000800 */
[----:B------:R-:W-:Y:S01]  /*19630*/  @!P4 LDGSTS.E.BYPASS.LTC128B.128 [R218+0xa800], desc[UR26][R4.64+0x40] ;  /* 0x0a80004004dacfae */ /* 0x000fe2000b901d5a */
[----:B------:R-:W-:Y:S04]  /*19640*/  IMAD.WIDE.U32 R102, R102, -0x326172a9, RZ ;  /* 0xcd9e8d5766667825 */ /* 0x000fe800078e00ff */
[----:B------:R-:W-:Y:S05]  /*19650*/  @P3 STS.128 [R218+0xb800], RZ ;  /* 0x00b800ffda003388 */ /* 0x000fea0000000c00 */
[----:B------:R-:W-:Y:S01]  /*19660*/  @!PT LDS RZ, [RZ] ;  /* 0x00000000fffff984 */ /* 0x000fe20000000800 */
[----:B------:R-:W-:Y:S01]  /*19670*/  @!PT LDS RZ, [RZ] ;  /* 0x00000000fffff984 */ /* 0x000fe20000000800 */
[----:B------:R-:W-:Y:S01]  /*19680*/  @!PT LDS RZ, [RZ] ;  /* 0x00000000fffff984 */ /* 0x000fe20000000800 */
[----:B------:R1:W-:Y:S05]  /*19690*/  @!P3 LDGSTS.E.BYPASS.LTC128B.128 [R218+0xb800], desc[UR26][R2.64+0x80] ;  /* 0x0b80008002dabfae */ /* 0x0003ea000b901d5a */
[----:B------:R-:W-:Y:S05]  /*196a0*/  LDSM.16.M88.4 R64, [R216] ;  /* 0x00000000d840783b */ /* 0x000fea0000000200 */
[----:B------:R-:W2:Y:S05]  /*196b0*/  LDSM.16.M88.4 R16, [R213+0x6000] ;  /* 0x00600000d510783b */ /* 0x000eaa0000000200 */
[----:B------:R-:W3:Y:S05]  /*196c0*/  LDSM.16.M88.4 R60, [R216+0x1000] ;  /* 0x00100000d83c783b */ /* 0x000eea0000000200 */
[----:B------:R-:W4:Y:S05]  /*196d0*/  LDSM.16.M88.4 R32, [R213+0x6400] ;  /* 0x00640000d520783b */ /* 0x000f2a0000000200 */
[----:B------:R-:W0:Y:S01]  /*196e0*/  LDGDEPBAR ;  /* 0x00000000000079af */ /* 0x000e220000000000 */
[-CC-:B-1----:R-:W-:Y:S04]  /*196f0*/  LOP3.LUT R2, R235, R242.reuse, R0.reuse, 0x96, !PT ;  /* 0x000000f2eb027212 */ /* 0x182fe800078e9600 */
[----:B------:R-:W1:Y:S01]  /*19700*/  LDSM.16.M88.4 R48, [R213+0x6800] ;  /* 0x00680000d530783b */ /* 0x000e620000000200 */
[----:B------:R-:W-:Y:S04]  /*19710*/  LOP3.LUT R0, R237, R242, R0, 0x96, !PT ;  /* 0x000000f2ed007212 */ /* 0x000fe800078e9600 */
[----:B------:R-:W1:Y:S05]  /*19720*/  LDSM.16.M88.4 R176, [R213+0x6c00] ;  /* 0x006c0000d5b0783b */ /* 0x000e6a0000000200 */
[----:B------:R-:W-:Y:S05]  /*19730*/  LDSM.16.M88.4 R180, [R217] ;  /* 0x00000000d9b4783b */ /* 0x000fea0000000200 */
[----:B------:R-:W1:Y:S05]  /*19740*/  LDSM.16.M88.4 R184, [R215+0x6000] ;  /* 0x00600000d7b8783b */ /* 0x000e6a0000000200 */
[----:B------:R-:W1:Y:S01]  /*19750*/  LDSM.16.M88.4 R188, [R217+0x1000] ;  /* 0x00100000d9bc783b */ /* 0x000e620000000200 */
[-C--:B--2---:R-:W-:Y:S04]  /*19760*/  HMMA.16816.F32.BF16 R4, R64, R16.reuse, RZ ;  /* 0x000000104004723c */ /* 0x084fe800000418ff */
[----:B------:R-:W2:Y:S02]  /*19770*/  LDSM.16.M88.4 R192, [R215+0x6400] ;  /* 0x00640000d7c0783b */ /* 0x000ea40000000200 */
[C---:B---3--:R-:W-:Y:S03]  /*19780*/  HMMA.16816.F32.BF16 R8, R60.reuse, R16, RZ ;  /* 0x000000103c08723c */ /* 0x048fe600000418ff */
[----:B------:R-:W3:Y:S03]  /*19790*/  LDSM.16.M88.4 R196, [R215+0x6800] ;  /* 0x00680000d7c4783b */ /* 0x000ee60000000200 */
[-C--:B------:R-:W-:Y:S02]  /*197a0*/  HMMA.16816.F32.BF16 R12, R60, R18.reuse, RZ ;  /* 0x000000123c0c723c */ /* 0x080fe400000418ff */
[----:B------:R-:W-:Y:S04]  /*197b0*/  LDSM.16.M88.4 R200, [R216+0x2000] ;  /* 0x00200000d8c8783b */ /* 0x000fe80000000200 */
[C---:B------:R-:W-:Y:S01]  /*197c0*/  HMMA.16816.F32.BF16 R16, R64.reuse, R18, RZ ;  /* 0x000000124010723c */ /* 0x040fe200000418ff */
[----:B------:R-:W-:Y:S05]  /*197d0*/  LDSM.16.M88.4 R204, [R213+0x7000] ;  /* 0x00700000d5cc783b */ /* 0x000fea0000000200 */
[-C--:B----4-:R-:W-:Y:S01]  /*197e0*/  HMMA.16816.F32.BF16 R20, R64, R32.reuse, RZ ;  /* 0x000000204014723c */ /* 0x090fe200000418ff */
[----:B------:R-:W-:Y:S05]  /*197f0*/  LDSM.16.M88.4 R208, [R216+0x3000] ;  /* 0x00300000d8d0783b */ /* 0x000fea0000000200 */
[C---:B------:R-:W-:Y:S06]  /*19800*/  HMMA.16816.F32.BF16 R24, R60.reuse, R32, RZ ;  /* 0x000000203c18723c */ /* 0x040fec00000418ff */
[-C--:B------:R-:W-:Y:S06]  /*19810*/  HMMA.16816.F32.BF16 R28, R60, R34.reuse, RZ ;  /* 0x000000223c1c723c */ /* 0x080fec00000418ff */
[C---:B------:R-:W-:Y:S06]  /*19820*/  HMMA.16816.F32.BF16 R32, R64.reuse, R34, RZ ;  /* 0x000000224020723c */ /* 0x040fec00000418ff */
        /* <DEDUP_REMOVED lines=30> */
[-C--:B------:R-:W-:Y:S01]  /*19a10*/  HMMA.16816.F32.BF16 R4, R200, R204.reuse, R4 ;  /* 0x000000ccc804723c */ /* 0x080fe20000041804 */
        /* <DEDUP_REMOVED lines=21> */
[-C--:B---3--:R-:W-:Y:S01]  /*19b70*/  HMMA.16816.F32.BF16 R4, R180, R188.reuse, R4 ;  /* 0x000000bcb404723c */ /* 0x088fe20000041804 */
        /* <DEDUP_REMOVED lines=22> */
[----:B------:R-:W2:Y:S05]  /*19ce0*/  LDSM.16.M88.4 R180, [R217+0x4000] ;  /* 0x00400000d9b4783b */ /* 0x000eaa0000000200 */
[C---:B------:R-:W-:Y:S06]  /*19cf0*/  HMMA.16816.F32.BF16 R8, R200.reuse, R192, R8 ;  /* 0x000000c0c808723c */ /* 0x040fec0000041808 */
[-C--:B------:R-:W-:Y:S06]  /*19d00*/  HMMA.16816.F32.BF16 R12, R200, R194.reuse, R12 ;  /* 0x000000c2c80c723c */ /* 0x080fec000004180c */
[C---:B------:R-:W-:Y:S01]  /*19d10*/  HMMA.16816.F32.BF16 R16, R188.reuse, R194, R16 ;  /* 0x000000c2bc10723c */ /* 0x040fe20000041810 */
[----:B------:R-:W4:Y:S05]  /*19d20*/  LDSM.16.M88.4 R192, [R217+0x5000] ;  /* 0x00500000d9c0783b */ /* 0x000f2a0000000200 */
        /* <DEDUP_REMOVED lines=15> */
[----:B------:R-:W-:Y:S05]  /*19e20*/  HMMA.16816.F32.BF16 R64, R188, R178, R64 ;  /* 0x000000b2bc40723c */ /* 0x000fea0000041840 */
[C---:B------:R-:W-:Y:S01]  /*19e30*/  VIADD R200, R233.reuse, 0x32370b8f ;  /* 0x32370b8fe9c87836 */ /* 0x040fe20000000000 */
[-C--:B--2---:R-:W-:Y:S05]  /*19e40*/  HMMA.16816.F32.BF16 R4, R180, R184.reuse, R4 ;  /* 0x000000b8b404723c */ /* 0x084fea0000041804 */
[----:B------:R-:W-:Y:S01]  /*19e50*/  IMAD.WIDE.U32 R190, R2, -0x326172a9, RZ ;  /* 0xcd9e8d5702be7825 */ /* 0x000fe200078e00ff */
[C---:B----4-:R-:W-:Y:S05]  /*19e60*/  HMMA.16816.F32.BF16 R8, R192.reuse, R184, R8 ;  /* 0x000000b8c008723c */ /* 0x050fea0000041808 */
[----:B------:R-:W-:Y:S01]  /*19e70*/  IMAD.WIDE.U32 R188, R0, -0x326172a9, RZ ;  /* 0xcd9e8d5700bc7825 */ /* 0x000fe200078e00ff */
[-C--:B------:R-:W-:Y:S06]  /*19e80*/  HMMA.16816.F32.BF16 R12, R192, R186.reuse, R12 ;  /* 0x000000bac00c723c */ /* 0x080fec000004180c */
[C---:B------:R-:W-:Y:S06]  /*19e90*/  HMMA.16816.F32.BF16 R16, R180.reuse, R186, R16 ;  /* 0x000000bab410723c */ /* 0x040fec0000041810 */
[-C--:B------:R-:W-:Y:S06]  /*19ea0*/  HMMA.16816.F32.BF16 R20, R180, R196.reuse, R20 ;  /* 0x000000c4b414723c */ /* 0x080fec0000041814 */
[C---:B------:R-:W-:Y:S06]  /*19eb0*/  HMMA.16816.F32.BF16 R24, R192.reuse, R196, R24 ;  /* 0x000000c4c018723c */ /* 0x040fec0000041818 */
[-C--:B------:R-:W-:Y:S05]  /*19ec0*/  HMMA.16816.F32.BF16 R28, R192, R198.reuse, R28 ;  /* 0x000000c6c01c723c */ /* 0x080fea000004181c */
[----:B------:R-:W-:Y:S01]  /*19ed0*/  VIADD R197, R233, 0x76cf5d0a ;  /* 0x76cf5d0ae9c57836 */ /* 0x000fe20000000000 */
[C---:B------:R-:W-:Y:S05]  /*19ee0*/  HMMA.16816.F32.BF16 R32, R180.reuse, R198, R32 ;  /* 0x000000c6b420723c */ /* 0x040fea0000041820 */
[C---:B------:R-:W-:Y:S01]  /*19ef0*/  VIADD R196, R232.reuse, 0xdaa66d2b ;  /* 0xdaa66d2be8c47836 */ /* 0x040fe20000000000 */
[-C--:B---3--:R-:W-:Y:S05]  /*19f00*/  HMMA.16816.F32.BF16 R36, R180, R204.reuse, R36 ;  /* 0x000000ccb424723c */ /* 0x088fea0000041824 */
[C---:B------:R-:W-:Y:S01]  /*19f10*/  VIADD R198, R232.reuse, 0x9e3779b9 ;  /* 0x9e3779b9e8c67836 */ /* 0x040fe20000000000 */
[C---:B------:R-:W-:Y:S05]  /*19f20*/  HMMA.16816.F32.BF16 R40, R192.reuse, R204, R40 ;  /* 0x000000ccc028723c */ /* 0x040fea0000041828 */
[----:B------:R-:W-:Y:S01]  /*19f30*/  LOP3.LUT R110, R103, R250, R198, 0x96, !PT ;  /* 0x000000fa676e7212 */ /* 0x000fe200078e96c6 */
[-C--:B------:R-:W-:Y:S05]  /*19f40*/  HMMA.16816.F32.BF16 R44, R192, R206.reuse, R44 ;  /* 0x000000cec02c723c */ /* 0x080fea000004182c */
[----:B------:R-:W-:Y:S01]  /*19f50*/  VIADD R199, R232, 0x3c6ef372 ;  /* 0x3c6ef372e8c77836 */ /* 0x000fe20000000000 */
[C---:B------:R-:W-:Y:S05]  /*19f60*/  HMMA.16816.F32.BF16 R48, R180.reuse, R206, R48 ;  /* 0x000000ceb430723c */ /* 0x040fea0000041830 */
[----:B------:R-:W-:Y:S01]  /*19f70*/  IMAD.WIDE.U32 R110, R110, -0x2daee0ad, RZ ;  /* 0xd2511f536e6e7825 */ /* 0x000fe200078e00ff */
[-C--:B------:R-:W-:Y:S05]  /*19f80*/  HMMA.16816.F32.BF16 R52, R180, R208.reuse, R52 ;  /* 0x000000d0b434723c */ /* 0x080fea0000041834 */
[----:B------:R-:W-:Y:S01]  /*19f90*/  LOP3.LUT R104, R191, R102, R199, 0x96, !PT ;  /* 0x00000066bf687212 */ /* 0x000fe200078e96c7 */
[C---:B------:R-:W-:Y:S05]  /*19fa0*/  HMMA.16816.F32.BF16 R56, R192.reuse, R208, R56 ;  /* 0x000000d0c038723c */ /* 0x040fea0000041838 */
[----:B------:R-:W-:Y:S01]  /*19fb0*/  IMAD.WIDE.U32 R104, R104, -0x2daee0ad, RZ ;  /* 0xd2511f5368687825 */ /* 0x000fe200078e00ff */
[-C--:B------:R-:W-:Y:S05]  /*19fc0*/  HMMA.16816.F32.BF16 R60, R192, R210.reuse, R60 ;  /* 0x000000d2c03c723c */ /* 0x080fea000004183c */
[----:B------:R-:W-:Y:S01]  /*19fd0*/  LOP3.LUT R2, R111, R234, R197, 0x96, !PT ;  /* 0x000000ea6f027212 */ /* 0x000fe200078e96c5 */
[----:B------:R-:W-:Y:S05]  /*19fe0*/  HMMA.16816.F32.BF16 R64, R180, R210, R64 ;  /* 0x000000d2b440723c */ /* 0x000fea0000041840 */
[----:B------:R-:W-:Y:S01]  /*19ff0*/  IMAD.WIDE.U32 R2, R2, -0x326172a9, RZ ;  /* 0xcd9e8d5702027825 */ /* 0x000fe200078e00ff */
[----:B------:R-:W-:Y:S05]  /*1a000*/  LOP3.LUT R184, R105, R110, R200, 0x96, !PT ;  /* 0x0000006e69b87212 */ /* 0x000fea00078e96c8 */
[----:B------:R-:W-:Y:S01]  /*1a010*/  IMAD.WIDE.U32 R184, R184, -0x326172a9, RZ ;  /* 0xcd9e8d57b8b87825 */ /* 0x000fe200078e00ff */
[----:B------:R-:W-:Y:S03]  /*1a020*/  LOP3.LUT R186, R3, R190, R196, 0x96, !PT ;  /* 0x000000be03ba7212 */ /* 0x000fe600078e96c4 */
[----:B------:R-:W-:Y:S02]  /*1a030*/  VIADD R192, R232, 0x78dde6e4 ;  /* 0x78dde6e4e8c07836 */ /* 0x000fe40000000000 */
[----:B------:R-:W-:Y:S03]  /*1a040*/  IMAD.WIDE.U32 R186, R186, -0x2daee0ad, RZ ;  /* 0xd2511f53baba7825 */ /* 0x000fe600078e00ff */
[----:B------:R-:W-:Y:S01]  /*1a050*/  LOP3.LUT R109, R185, R2, R192, 0x96, !PT ;  /* 0x00000002b96d7212 */ /* 0x000fe200078e96c0 */
[----:B------:R-:W-:Y:S05]  /*1a060*/  VIADD R193, R233, 0xed9eba14 ;  /* 0xed9eba14e9c17836 */ /* 0x000fea0000000000 */
[----:B------:R-:W-:Y:S01]  /*1a070*/  LOP3.LUT R101, R187, R104, R193, 0x96, !PT ;  /* 0x00000068bb657212 */ /* 0x000fe200078e96c1 */
[----:B------:R-:W-:Y:S06]  /*1a080*/  @P0 BRA `(.L_x_902) ;  /* 0xffffffec00400947 */ /* 0x000fec000383ffff */
.L_x_901:
[----:B------:R-:W-:Y:S01]  /*1a090*/  LOP3.LUT R102, R189, R102, R199, 0x96, !PT ;  /* 0x00000066bd667212 */ /* 0x000fe200078e96c7 */
[----:B------:R-:W3:Y:S01]  /*1a0a0*/  LDL R231, [R1+0x30] ;  /* 0x0000300001e77983 */ /* 0x000ee20000100800 */
[----:B--2---:R-:W-:Y:S01]  /*1a0b0*/  IMAD.WIDE.U32 R104, R109, -0x2daee0ad, RZ ;  /* 0xd2511f536d687825 */ /* 0x004fe200078e00ff */
[----:B------:R-:W-:Y:S02]  /*1a0c0*/  UIADD3 UR12, UR12, 0x1, URZ ;  /* 0x000000010c0c7890 */ /* 0x000fe4000fffe03f */
[----:B------:R-:W2:Y:S01]  /*1a0d0*/  LDL.64 R246, [R1+0x40] ;  /* 0x0000400001f67983 */ /* 0x000ea20000100a00 */
[----:B------:R-:W-:Y:S01]  /*1a0e0*/  VIADD R241, R232, 0xb54cda56 ;  /* 0xb54cda56e8f17836 */ /* 0x000fe20000000000 */
[----:B------:R-:W-:Y:S01]  /*1a0f0*/  UISETP.GT.AND UP0, UPT, UR11, UR14, UPT ;  /* 0x0000000e0b00728c */ /* 0x000fe2000bf04270 */
[----:B------:R-:W-:Y:S01]  /*1a100*/  IMAD.WIDE.U32 R2, R101, -0x326172a9, RZ ;  /* 0xcd9e8d5765027825 */ /* 0x000fe200078e00ff */
[----:B------:R-:W-:Y:S01]  /*1a110*/  UMOV UR20, UR11 ;  /* 0x0000000b00147c82 */ /* 0x000fe20008000000 */
[----:B------:R-:W1:Y:S02]  /*1a120*/  S2R R178, SR_TID.X ;  /* 0x0000000000b27919 */ /* 0x000e640000002100 */
[----:B------:R-:W-:Y:S01]  /*1a130*/  IMAD.WIDE.U32 R204, R102, -0x2daee0ad, RZ ;  /* 0xd2511f5366cc7825 */ /* 0x000fe200078e00ff */
[----:B------:R4:W-:Y:S03]  /*1a140*/  STL [R1+0xa8], R218 ;  /* 0x0000a8da01007387 */ /* 0x0009e60000100800 */
[----:B------:R-:W-:Y:S02]  /*1a150*/  IMAD.U32 R0, RZ, RZ, UR11 ;  /* 0x0000000bff007e24 */ /* 0x000fe4000f8e00ff */
[----:B------:R-:W-:Y:S01]  /*1a160*/  VIADD R211, R233, 0x646e171e ;  /* 0x646e171ee9d37836 */ /* 0x000fe20000000000 */
[----:B------:R1:W-:Y:S01]  /*1a170*/  STL [R1+0xa4], R217 ;  /* 0x0000a4d901007387 */ /* 0x0003e20000100800 */
[----:B------:R-:W-:Y:S02]  /*1a180*/  IMAD.MOV.U32 R208, RZ, RZ, R234 ;  /* 0x000000ffffd07224 */ /* 0x000fe400078e00ea */
[----:B------:R-:W-:Y:S01]  /*1a190*/  IMAD.MOV.U32 R209, RZ, RZ, R235 ;  /* 0x000000ffffd17224 */ /* 0x000fe200078e00eb */
[----:B------:R1:W-:Y:S04]  /*1a1a0*/  STL [R1+0xa0], R216 ;  /* 0x0000a0d801007387 */ /* 0x0003e80000100800 */
[----:B------:R2:W-:Y:S04]  /*1a1b0*/  STL [R1+0x9c], R215 ;  /* 0x00009cd701007387 */ /* 0x0005e80000100800 */
[----:B------:R2:W-:Y:S04]  /*1a1c0*/  STL [R1+0x98], R213 ;  /* 0x000098d501007387 */ /* 0x0005e80000100800 */
[----:B------:R-:W-:Y:S04]  /*1a1d0*/  STL [R1+0xac], R223 ;  /* 0x0000acdf01007387 */ /* 0x000fe80000100800 */
[----:B------:R-:W-:Y:S01]  /*1a1e0*/  STL [R1+0xb0], R225 ;  /* 0x0000b0e101007387 */ /* 0x000fe20000100800 */
[----:B----4-:R-:W-:Y:S03]  /*1a1f0*/  VIADD R218, R232, 0x1715609d ;  /* 0x1715609de8da7836 */ /* 0x010fe60000000000 */
[----:B------:R-:W-:Y:S01]  /*1a200*/  STL [R1+0xb4], R222 ;  /* 0x0000b4de01007387 */ /* 0x000fe20000100800 */
[----:B-1----:R-:W-:Y:S03]  /*1a210*/  IMAD.MOV.U32 R217, RZ, RZ, R237 ;  /* 0x000000ffffd97224 */ /* 0x002fe600078e00ed */
[----:B------:R-:W-:Y:S01]  /*1a220*/  STL [R1+0xb8], R221 ;  /* 0x0000b8dd01007387 */ /* 0x000fe20000100800 */
[----:B------:R-:W-:Y:S03]  /*1a230*/  IMAD.MOV.U32 R216, RZ, RZ, R236 ;  /* 0x000000ffffd87224 */ /* 0x000fe600078e00ec */
[----:B------:R-:W-:Y:S04]  /*1a240*/  STL [R1+0xbc], R230 ;  /* 0x0000bce601007387 */ /* 0x000fe80000100800 */
[----:B------:R-:W-:Y:S04]  /*1a250*/  STL [R1+0xc0], R229 ;  /* 0x0000c0e501007387 */ /* 0x000fe80000100800 */
[----:B------:R-:W-:Y:S01]  /*1a260*/  STL [R1+0xc4], R220 ;  /* 0x0000c4dc01007387 */ /* 0x000fe20000100800 */
[----:B---3--:R-:W-:Y:S01]  /*1a270*/  LOP3.LUT R110, R105, R186, R231, 0x96, !PT ;  /* 0x000000ba696e7212 */ /* 0x008fe200078e96e7 */
[----:B------:R-:W-:Y:S01]  /*1a280*/  IMAD.SHL.U32 R178, R178, 0x2, RZ ;  /* 0x00000002b2b27824 */ /* 0x000fe200078e00ff */
[----:B--2---:R-:W-:Y:S03]  /*1a290*/  LOP3.LUT R101, R103, R246, R198, 0x96, !PT ;  /* 0x000000f667657212 */ /* 0x004fe600078e96c6 */
[----:B------:R-:W-:Y:S01]  /*1a2a0*/  IMAD.WIDE.U32 R110, R110, -0x326172a9, RZ ;  /* 0xcd9e8d576e6e7825 */ /* 0x000fe200078e00ff */
[----:B------:R-:W-:Y:S02]  /*1a2b0*/  LOP3.LUT R178, R178, 0x6, RZ, 0xc0, !PT ;  /* 0x00000006b2b27812 */ /* 0x000fe400078ec0ff */
[----:B------:R-:W-:Y:S01]  /*1a2c0*/  LOP3.LUT R103, R3, R184, R218, 0x96, !PT ;  /* 0x000000b803677212 */ /* 0x000fe200078e96da */
[----:B------:R-:W-:Y:S01]  /*1a2d0*/  IMAD.WIDE.U32 R176, R101, -0x2daee0ad, RZ ;  /* 0xd2511f5365b07825 */ /* 0x000fe200078e00ff */
[----:B------:R-:W-:Y:S02]  /*1a2e0*/  LOP3.LUT R2, R111, R2, R241, 0x96, !PT ;  /* 0x000000026f027212 */ /* 0x000fe400078e96f1 */
[----:B------:R-:W-:Y:S01]  /*1a2f0*/  SHF.R.U32.HI R105, RZ, 0x10, R110 ;  /* 0x00000010ff697819 */ /* 0x000fe2000001166e */
[----:B------:R-:W-:Y:S01]  /*1a300*/  IMAD R0, R0, 0x40, R178 ;  /* 0x0000004000007824 */ /* 0x000fe200078e02b2 */
[----:B------:R-:W-:Y:S01]  /*1a310*/  SHF.R.U32.HI R101, RZ, 0x10, R2 ;  /* 0x00000010ff657819 */ /* 0x000fe20000011602 */
[----:B------:R-:W-:Y:S01]  /*1a320*/  IMAD.WIDE.U32 R102, R103, -0x2daee0ad, RZ ;  /* 0xd2511f5367667825 */ /* 0x000fe200078e00ff */
[----:B------:R-:W-:Y:S02]  /*1a330*/  LOP3.LUT R109, R110, 0xffff, RZ, 0xc0, !PT ;  /* 0x0000ffff6e6d7812 */ /* 0x000fe400078ec0ff */
[----:B------:R-:W-:Y:S01]  /*1a340*/  LOP3.LUT R101, R101, 0xff, RZ, 0xc0, !PT ;  /* 0x000000ff65657812 */ /* 0x000fe200078ec0ff */
[----:B------:R-:W-:Y:S01]  /*1a350*/  IMAD.IADD R3, R223, 0x1, -R0 ;  /* 0x00000001df037824 */ /* 0x000fe200078e0a00 */
[----:B------:R-:W-:Y:S02]  /*1a360*/  LOP3.LUT R181, R103, R104, R211, 0x96, !PT ;  /* 0x0000006867b57212 */ /* 0x000fe400078e96d3 */
[C---:B------:R-:W-:Y:S02]  /*1a370*/  LOP3.LUT R201, R102.reuse, 0xffff, RZ, 0xc0, !PT ;  /* 0x0000ffff66c97812 */ /* 0x040fe400078ec0ff */
[----:B------:R-:W-:Y:S02]  /*1a380*/  IABS R3, R3 ;  /* 0x0000000300037213 */ /* 0x000fe40000000000 */
[----:B------:R-:W-:Y:S02]  /*1a390*/  LOP3.LUT R206, R102, 0xff, RZ, 0xc0, !PT ;  /* 0x000000ff66ce7812 */ /* 0x000fe400078ec0ff */
[--C-:B------:R-:W-:Y:S02]  /*1a3a0*/  SHF.R.U32.HI R210, RZ, 0x10, R102.reuse ;  /* 0x00000010ffd27819 */ /* 0x100fe40000011666 */
[----:B------:R-:W-:Y:S02]  /*1a3b0*/  SHF.R.U32.HI R207, RZ, 0x18, R102 ;  /* 0x00000018ffcf7819 */ /* 0x000fe40000011666 */
[C---:B------:R-:W-:Y:S02]  /*1a3c0*/  LOP3.LUT R102, R2.reuse, 0xffff, RZ, 0xc0, !PT ;  /* 0x0000ffff02667812 */ /* 0x040fe400078ec0ff */
[----:B------:R-:W-:Y:S02]  /*1a3d0*/  LOP3.LUT R104, R2, 0xff, RZ, 0xc0, !PT ;  /* 0x000000ff02687812 */ /* 0x000fe400078ec0ff */
[----:B------:R-:W-:Y:S02]  /*1a3e0*/  SHF.R.U32.HI R103, RZ, 0x18, R2 ;  /* 0x00000018ff677819 */ /* 0x000fe40000011602 */
[----:B------:R-:W-:Y:S01]  /*1a3f0*/  I2FP.F32.S32 R2, R3 ;  /* 0x0000000300027245 */ /* 0x000fe20000201400 */
[--C-:B------:R-:W-:Y:S01]  /*1a400*/  IMAD.IADD R3, R224, 0x1, -R0.reuse ;  /* 0x00000001e0037824 */ /* 0x100fe200078e0a00 */
[----:B------:R-:W-:Y:S01]  /*1a410*/  PRMT R203, R101, 0x5410, R103 ;  /* 0x0000541065cb7816 */ /* 0x000fe20000000067 */
[----:B------:R-:W-:Y:S01]  /*1a420*/  IMAD.IADD R101, R225, 0x1, -R0 ;  /* 0x00000001e1657824 */ /* 0x000fe200078e0a00 */
[----:B------:R-:W-:Y:S01]  /*1a430*/  SHF.R.U32.HI R102, RZ, 0x8, R102 ;  /* 0x00000008ff667819 */ /* 0x000fe20000011666 */
[----:B------:R-:W-:Y:S01]  /*1a440*/  FFMA.FTZ R4, R2, -UR19, R4 ;  /* 0x8000001302047c23 */ /* 0x000fe20008010004 */
[----:B------:R-:W-:Y:S01]  /*1a450*/  LOP3.LUT R111, R110, 0xff, RZ, 0xc0, !PT ;  /* 0x000000ff6e6f7812 */ /* 0x000fe200078ec0ff */
[----:B------:R-:W-:Y:S01]  /*1a460*/  VIADD R2, R0, 0x1 ;  /* 0x0000000100027836 */ /* 0x000fe20000000000 */
[----:B------:R-:W-:Y:S01]  /*1a470*/  PRMT R202, R104, 0x5410, R102 ;  /* 0x0000541068ca7816 */ /* 0x000fe20000000066 */
[----:B------:R-:W-:Y:S01]  /*1a480*/  IMAD.IADD R103, R226, 0x1, -R0 ;  /* 0x00000001e2677824 */ /* 0x000fe200078e0a00 */
[----:B------:R-:W-:Y:S01]  /*1a490*/  IABS R104, R101 ;  /* 0x0000006500687213 */ /* 0x000fe20000000000 */
[----:B------:R-:W-:Y:S01]  /*1a4a0*/  IMAD.IADD R102, R223, 0x1, -R2 ;  /* 0x00000001df667824 */ /* 0x000fe200078e0a02 */
[----:B------:R-:W-:Y:S01]  /*1a4b0*/  SHF.R.U32.HI R110, RZ, 0x18, R110 ;  /* 0x00000018ff6e7819 */ /* 0x000fe2000001166e */
[----:B------:R-:W-:Y:S01]  /*1a4c0*/  IMAD.IADD R101, R225, 0x1, -R2 ;  /* 0x00000001e1657824 */ /* 0x000fe200078e0a02 */
[----:B------:R-:W-:Y:S02]  /*1a4d0*/  LOP3.LUT R105, R105, 0xff, RZ, 0xc0, !PT ;  /* 0x000000ff69697812 */ /* 0x000fe400078ec0ff */
[----:B------:R-:W-:Y:S02]  /*1a4e0*/  IABS R102, R102 ;  /* 0x0000006600667213 */ /* 0x000fe40000000000 */
[----:B------:R-:W-:Y:S02]  /*1a4f0*/  IABS R101, R101 ;  /* 0x0000006500657213 */ /* 0x000fe40000000000 */
[----:B------:R-:W-:Y:S02]  /*1a500*/  PRMT R245, R105, 0x5410, R110 ;  /* 0x0000541069f57816 */ /* 0x000fe4000000006e */
        /* <DEDUP_REMOVED lines=10> */
[C---:B------:R-:W-:Y:S01]  /*1a5b0*/  ISETP.GE.AND P3, PT, R2.reuse, R222, PT ;  /* 0x000000de0200720c */ /* 0x040fe20003f66270 */
[----:B------:R-:W-:Y:S01]  /*1a5c0*/  FFMA.FTZ R8, R101, -UR19, R8 ;  /* 0x8000001365087c23 */ /* 0x000fe20008010008 */
[----:B------:R-:W-:Y:S01]  /*1a5d0*/  ISETP.GE.AND P0, PT, R2, R221, PT ;  /* 0x000000dd0200720c */ /* 0x000fe20003f06270 */
[----:B------:R-:W-:Y:S01]  /*1a5e0*/  VIADD R101, R0, 0x8 ;  /* 0x0000000800657836 */ /* 0x000fe20000000000 */
[C---:B------:R-:W-:Y:S01]  /*1a5f0*/  ISETP.GE.AND P6, PT, R2.reuse, R220, PT ;  /* 0x000000dc0200720c */ /* 0x040fe20003fc6270 */
[----:B------:R-:W-:Y:S01]  /*1a600*/  FFMA.FTZ R10, R3, -UR19, R10 ;  /* 0x80000013030a7c23 */ /* 0x000fe2000801000a */
[----:B------:R-:W-:Y:S01]  /*1a610*/  ISETP.GE.AND P4, PT, R2, R219, PT ;  /* 0x000000db0200720c */ /* 0x000fe20003f86270 */
[----:B------:R-:W-:Y:S01]  /*1a620*/  IMAD.IADD R102, R224, 0x1, -R101 ;  /* 0x00000001e0667824 */ /* 0x000fe200078e0a65 */
[----:B------:R-:W-:Y:S01]  /*1a630*/  ISETP.GE.OR P3, PT, R2, R230, !P3 ;  /* 0x000000e60200720c */ /* 0x000fe20005f66670 */
[--C-:B------:R-:W-:Y:S01]  /*1a640*/  IMAD.IADD R3, R224, 0x1, -R2.reuse ;  /* 0x00000001e0037824 */ /* 0x100fe200078e0a02 */
[C---:B------:R-:W-:Y:S02]  /*1a650*/  ISETP.GE.OR P0, PT, R2.reuse, R229, !P0 ;  /* 0x000000e50200720c */ /* 0x040fe40004706670 */
[C---:B------:R-:W-:Y:S02]  /*1a660*/  ISETP.GE.OR P6, PT, R2.reuse, R228, !P6 ;  /* 0x000000e40200720c */ /* 0x040fe400077c6670 */
[----:B------:R-:W-:Y:S01]  /*1a670*/  ISETP.GE.OR P4, PT, R2, R227, !P4 ;  /* 0x000000e30200720c */ /* 0x000fe20006786670 */
[----:B------:R-:W-:Y:S01]  /*1a680*/  IMAD.IADD R2, R226, 0x1, -R2 ;  /* 0x00000001e2027824 */ /* 0x000fe200078e0a02 */
[----:B------:R-:W-:Y:S02]  /*1a690*/  SHF.R.U32.HI R109, RZ, 0x8, R109 ;  /* 0x00000008ff6d7819 */ /* 0x000fe4000001166d */
[----:B------:R-:W-:Y:S02]  /*1a6a0*/  LOP3.LUT R182, R205, R176, R200, 0x96, !PT ;  /* 0x000000b0cdb67212 */ /* 0x000fe400078e96c8 */
[----:B------:R-:W-:Y:S02]  /*1a6b0*/  PRMT R205, R111, 0x5410, R109 ;  /* 0x000054106fcd7816 */ /* 0x000fe4000000006d */
[----:B------:R-:W-:Y:S01]  /*1a6c0*/  IABS R105, R3 ;  /* 0x0000000300697213 */ /* 0x000fe20000000000 */
[----:B------:R-:W-:Y:S01]  /*1a6d0*/  VIADD R3, R0, 0x9 ;  /* 0x0000000900037836 */ /* 0x000fe20000000000 */
[----:B------:R-:W-:Y:S01]  /*1a6e0*/  IABS R109, R2 ;  /* 0x00000002006d7213 */ /* 0x000fe20000000000 */
[----:B------:R-:W-:Y:S01]  /*1a6f0*/  IMAD.IADD R2, R226, 0x1, -R101 ;  /* 0x00000001e2027824 */ /* 0x000fe200078e0a65 */
[----:B------:R-:W-:Y:S01]  /*1a700*/  IABS R102, R102 ;  /* 0x0000006600667213 */ /* 0x000fe20000000000 */
[--C-:B------:R-:W-:Y:S01]  /*1a710*/  IMAD.IADD R103, R224, 0x1, -R3.reuse ;  /* 0x00000001e0677824 */ /* 0x100fe200078e0a03 */
[C---:B------:R-:W-:Y:S02]  /*1a720*/  ISETP.GE.AND P1, PT, R0.reuse, R222, PT ;  /* 0x000000de0000720c */ /* 0x040fe40003f26270 */
[----:B------:R-:W-:Y:S01]  /*1a730*/  IABS R2, R2 ;  /* 0x0000000200027213 */ /* 0x000fe20000000000 */
[----:B------:R-:W-:Y:S01]  /*1a740*/  IMAD.MOV.U32 R104, RZ, RZ, R102 ;  /* 0x000000ffff687224 */ /* 0x000fe200078e0066 */
[----:B------:R-:W-:Y:S02]  /*1a750*/  IABS R102, R103 ;  /* 0x0000006700667213 */ /* 0x000fe40000000000 */
[C---:B------:R-:W-:Y:S01]  /*1a760*/  ISETP.GE.AND P5, PT, R0.reuse, R221, PT ;  /* 0x000000dd0000720c */ /* 0x040fe20003fa6270 */
[----:B------:R-:W-:Y:S01]  /*1a770*/  IMAD.MOV.U32 R103, RZ, RZ, R2 ;  /* 0x000000ffff677224 */ /* 0x000fe200078e0002 */
[----:B------:R-:W-:Y:S01]  /*1a780*/  ISETP.GE.OR P1, PT, R0, R230, !P1 ;  /* 0x000000e60000720c */ /* 0x000fe20004f26670 */
[----:B------:R-:W-:Y:S01]  /*1a790*/  IMAD.IADD R2, R226, 0x1, -R3 ;  /* 0x00000001e2027824 */ /* 0x000fe200078e0a03 */
[----:B------:R-:W-:Y:S02]  /*1a7a0*/  ISETP.GE.OR P5, PT, R0, R229, !P5 ;  /* 0x000000e50000720c */ /* 0x000fe40006fa6670 */
[----:B------:R-:W-:Y:S02]  /*1a7b0*/  I2FP.F32.S32 R105, R105 ;  /* 0x0000006900697245 */ /* 0x000fe40000201400 */
[----:B------:R-:W-:Y:S02]  /*1a7c0*/  I2FP.F32.S32 R109, R109 ;  /* 0x0000006d006d7245 */ /* 0x000fe40000201400 */
[----:B------:R-:W-:Y:S01]  /*1a7d0*/  I2FP.F32.S32 R104, R104 ;  /* 0x0000006800687245 */ /* 0x000fe20000201400 */
[----:B------:R-:W-:Y:S01]  /*1a7e0*/  FFMA.FTZ R9, R105, -UR19, R9 ;  /* 0x8000001369097c23 */ /* 0x000fe20008010009 */
[----:B------:R-:W-:Y:S01]  /*1a7f0*/  I2FP.F32.S32 R103, R103 ;  /* 0x0000006700677245 */ /* 0x000fe20000201400 */
[----:B------:R-:W-:Y:S01]  /*1a800*/  FFMA.FTZ R11, R109, -UR19, R11 ;  /* 0x800000136d0b7c23 */ /* 0x000fe2000801000b */
[----:B------:R-:W-:Y:S01]  /*1a810*/  LOP3.LUT R180, R177, R216, R197, 0x96, !PT ;  /* 0x000000d8b1b47212 */ /* 0x000fe200078e96c5 */
[----:B------:R-:W-:Y:S01]  /*1a820*/  FFMA.FTZ R12, R104, -UR19, R12 ;  /* 0x80000013680c7c23 */ /* 0x000fe2000801000c */
[----:B------:R-:W-:Y:S01]  /*1a830*/  FSEL R176, R5, -INF , !P3 ;  /* 0xff80000005b07808 */ /* 0x000fe20005800000 */
[----:B------:R-:W-:Y:S01]  /*1a840*/  IMAD.IADD R5, R223, 0x1, -R3 ;  /* 0x00000001df057824 */ /* 0x000fe200078e0a03 */
[----:B------:R-:W-:Y:S01]  /*1a850*/  FSEL R183, R7, -INF , !P0 ;  /* 0xff80000007b77808 */ /* 0x000fe20004000000 */
[----:B------:R-:W-:Y:S01]  /*1a860*/  FFMA.FTZ R14, R103, -UR19, R14 ;  /* 0x80000013670e7c23 */ /* 0x000fe2000801000e */
[----:B------:R-:W-:Y:S02]  /*1a870*/  FSEL R177, R4, -INF , !P1 ;  /* 0xff80000004b17808 */ /* 0x000fe40004800000 */
[----:B------:R-:W-:Y:S01]  /*1a880*/  FSEL R179, R6, -INF , !P5 ;  /* 0xff80000006b37808 */ /* 0x000fe20006800000 */
[----:B------:R-:W-:Y:S01]  /*1a890*/  IMAD.IADD R6, R223, 0x1, -R101 ;  /* 0x00000001df067824 */ /* 0x000fe200078e0a65 */
[C---:B------:R-:W-:Y:S02]  /*1a8a0*/  ISETP.GE.AND P3, PT, R101.reuse, R220, PT ;  /* 0x000000dc6500720c */ /* 0x040fe40003f66270 */
[CC--:B------:R-:W-:Y:S02]  /*1a8b0*/  ISETP.GE.AND P0, PT, R101.reuse, R219.reuse, PT ;  /* 0x000000db6500720c */ /* 0x0c0fe40003f06270 */
[----:B------:R-:W-:Y:S02]  /*1a8c0*/  IABS R2, R2 ;  /* 0x0000000200027213 */ /* 0x000fe40000000000 */
[C---:B------:R-:W-:Y:S02]  /*1a8d0*/  ISETP.GE.AND P1, PT, R0.reuse, R220, PT ;  /* 0x000000dc0000720c */ /* 0x040fe40003f26270 */
[C---:B------:R-:W-:Y:S02]  /*1a8e0*/  ISETP.GE.AND P5, PT, R0.reuse, R219, PT ;  /* 0x000000db0000720c */ /* 0x040fe40003fa6270 */
[C---:B------:R-:W-:Y:S02]  /*1a8f0*/  ISETP.GE.OR P3, PT, R101.reuse, R228, !P3 ;  /* 0x000000e46500720c */ /* 0x040fe40005f66670 */
[-C--:B------:R-:W-:Y:S02]  /*1a900*/  ISETP.GE.OR P0, PT, R101, R227.reuse, !P0 ;  /* 0x000000e36500720c */ /* 0x080fe40004706670 */
[----:B------:R-:W-:Y:S02]  /*1a910*/  I2FP.F32.S32 R2, R2 ;  /* 0x0000000200027245 */ /* 0x000fe40000201400 */
[C---:B------:R-:W-:Y:S02]  /*1a920*/  ISETP.GE.OR P1, PT, R0.reuse, R228, !P1 ;  /* 0x000000e40000720c */ /* 0x040fe40004f26670 */
[----:B------:R-:W-:Y:S01]  /*1a930*/  ISETP.GE.OR P5, PT, R0, R227, !P5 ;  /* 0x000000e30000720c */ /* 0x000fe20006fa6670 */
[----:B------:R-:W-:Y:S01]  /*1a940*/  FFMA.FTZ R15, R2, -UR19, R15 ;  /* 0x80000013020f7c23 */ /* 0x000fe2000801000f */
[----:B------:R-:W-:Y:S01]  /*1a950*/  FSEL R184, R9, -INF , !P6 ;  /* 0xff80000009b87808 */ /* 0x000fe20007000000 */
[----:B------:R-:W-:Y:S01]  /*1a960*/  VIADD R2, R0, 0x10 ;  /* 0x0000001000027836 */ /* 0x000fe20000000000 */
[----:B------:R-:W-:Y:S02]  /*1a970*/  FSEL R186, R11, -INF , !P4 ;  /* 0xff8000000bba7808 */ /* 0x000fe40006000000 */
[----:B------:R-:W-:Y:S01]  /*1a980*/  FSEL R187, R12, -INF , !P3 ;  /* 0xff8000000cbb7808 */ /* 0x000fe20005800000 */
[----:B------:R-:W-:Y:S01]  /*1a990*/  IMAD.IADD R4, R223, 0x1, -R2 ;  /* 0x00000001df047824 */ /* 0x000fe200078e0a02 */
[----:B------:R-:W-:Y:S02]  /*1a9a0*/  FSEL R195, R14, -INF , !P0 ;  /* 0xff8000000ec37808 */ /* 0x000fe40004000000 */
[----:B------:R-:W-:Y:S02]  /*1a9b0*/  FSEL R185, R8, -INF , !P1 ;  /* 0xff80000008b97808 */ /* 0x000fe40004800000 */
[----:B------:R-:W-:Y:S02]  /*1a9c0*/  FSEL R194, R10, -INF , !P5 ;  /* 0xff8000000ac27808 */ /* 0x000fe40006800000 */
[C---:B------:R-:W-:Y:S02]  /*1a9d0*/  ISETP.GE.AND P6, PT, R3.reuse, R220, PT ;  /* 0x000000dc0300720c */ /* 0x040fe40003fc6270 */
[C---:B------:R-:W-:Y:S02]  /*1a9e0*/  ISETP.GE.AND P4, PT, R3.reuse, R219, PT ;  /* 0x000000db0300720c */ /* 0x040fe40003f86270 */
[CC--:B------:R-:W-:Y:S02]  /*1a9f0*/  ISETP.GE.AND P3, PT, R3.reuse, R222.reuse, PT ;  /* 0x000000de0300720c */ /* 0x0c0fe40003f66270 */
[-C--:B------:R-:W-:Y:S02]  /*1aa00*/  ISETP.GE.AND P0, PT, R3, R221.reuse, PT ;  /* 0x000000dd0300720c */ /* 0x080fe40003f06270 */
[C---:B------:R-:W-:Y:S02]  /*1aa10*/  ISETP.GE.AND P1, PT, R101.reuse, R222, PT ;  /* 0x000000de6500720c */ /* 0x040fe40003f26270 */
[----:B------:R-:W-:Y:S02]  /*1aa20*/  ISETP.GE.AND P5, PT, R101, R221, PT ;  /* 0x000000dd6500720c */ /* 0x000fe40003fa6270 */
[C---:B------:R-:W-:Y:S02]  /*1aa30*/  ISETP.GE.OR P6, PT, R3.reuse, R228, !P6 ;  /* 0x000000e40300720c */ /* 0x040fe400077c6670 */
[C---:B------:R-:W-:Y:S02]  /*1aa40*/  ISETP.GE.OR P4, PT, R3.reuse, R227, !P4 ;  /* 0x000000e30300720c */ /* 0x040fe40006786670 */
[CC--:B------:R-:W-:Y:S02]  /*1aa50*/  ISETP.GE.OR P3, PT, R3.reuse, R230.reuse, !P3 ;  /* 0x000000e60300720c */ /* 0x0c0fe40005f66670 */
[-C--:B------:R-:W-:Y:S01]  /*1aa60*/  ISETP.GE.OR P0, PT, R3, R229.reuse, !P0 ;  /* 0x000000e50300720c */ /* 0x080fe20004706670 */
[----:B------:R-:W-:Y:S01]  /*1aa70*/  IMAD.IADD R3, R225, 0x1, -R3 ;  /* 0x00000001e1037824 */ /* 0x000fe200078e0a03 */
[C---:B------:R-:W-:Y:S02]  /*1aa80*/  ISETP.GE.OR P1, PT, R101.reuse, R230, !P1 ;  /* 0x000000e66500720c */ /* 0x040fe40004f26670 */
[----:B------:R-:W-:Y:S01]  /*1aa90*/  ISETP.GE.OR P5, PT, R101, R229, !P5 ;  /* 0x000000e56500720c */ /* 0x000fe20006fa6670 */
[----:B------:R-:W-:Y:S01]  /*1aaa0*/  IMAD.IADD R101, R225, 0x1, -R101 ;  /* 0x00000001e1657824 */ /* 0x000fe200078e0a65 */
[----:B------:R-:W-:Y:S02]  /*1aab0*/  IABS R8, R6 ;  /* 0x0000000600087213 */ /* 0x000fe40000000000 */
[----:B------:R-:W-:Y:S02]  /*1aac0*/  IABS R7, R3 ;  /* 0x0000000300077213 */ /* 0x000fe40000000000 */
[----:B------:R-:W-:Y:S02]  /*1aad0*/  IABS R101, R101 ;  /* 0x0000006500657213 */ /* 0x000fe40000000000 */
[----:B------:R-:W-:Y:S01]  /*1aae0*/  IABS R3, R4 ;  /* 0x0000000400037213 */ /* 0x000fe20000000000 */
[----:B------:R-:W-:Y:S01]  /*1aaf0*/  IMAD.MOV.U32 R4, RZ, RZ, R8 ;  /* 0x000000ffff047224 */ /* 0x000fe200078e0008 */
[----:B------:R-:W-:Y:S01]  /*1ab00*/  IABS R6, R5 ;  /* 0x0000000500067213 */ /* 0x000fe20000000000 */
[----:B------:R-:W-:Y:S01]  /*1ab10*/  IMAD.MOV.U32 R5, RZ, RZ, R101 ;  /* 0x000000ffff057224 */ /* 0x000fe200078e0065 */
[----:B------:R-:W-:Y:S01]  /*1ab20*/  I2FP.F32.S32 R3, R3 ;  /* 0x0000000300037245 */ /* 0x000fe20000201400 */
[----:B------:R-:W-:Y:S01]  /*1ab30*/  IMAD.IADD R8, R224, 0x1, -R2 ;  /* 0x00000001e0087824 */ /* 0x000fe200078e0a02 */
[----:B------:R-:W-:Y:S02]  /*1ab40*/  I2FP.F32.S32 R4, R4 ;  /* 0x0000000400047245 */ /* 0x000fe40000201400 */
[----:B------:R-:W-:Y:S01]  /*1ab50*/  I2FP.F32.S32 R5, R5 ;  /* 0x0000000500057245 */ /* 0x000fe20000201400 */
[----:B------:R-:W-:Y:S01]  /*1ab60*/  FFMA.FTZ R20, R3, -UR19, R20 ;  /* 0x8000001303147c23 */ /* 0x000fe20008010014 */
[----:B------:R-:W-:Y:S01]  /*1ab70*/  I2FP.F32.S32 R102, R102 ;  /* 0x0000006600667245 */ /* 0x000fe20000201400 */
[----:B------:R-:W-:Y:S01]  /*1ab80*/  FFMA.FTZ R16, R4, -UR19, R16 ;  /* 0x8000001304107c23 */ /* 0x000fe20008010010 */
[----:B------:R-:W-:Y:S01]  /*1ab90*/  I2FP.F32.S32 R7, R7 ;  /* 0x0000000700077245 */ /* 0x000fe20000201400 */
[----:B------:R-:W-:Y:S01]  /*1aba0*/  IMAD.IADD R3, R225, 0x1, -R2 ;  /* 0x00000001e1037824 */ /* 0x000fe200078e0a02 */
[----:B------:R-:W-:Y:S01]  /*1abb0*/  I2FP.F32.S32 R6, R6 ;  /* 0x0000000600067245 */ /* 0x000fe20000201400 */
[----:B------:R-:W-:Y:S01]  /*1abc0*/  VIADD R4, R0, 0x11 ;  /* 0x0000001100047836 */ /* 0x000fe20000000000 */
[----:B------:R-:W-:Y:S01]  /*1abd0*/  FSEL R178, R15, -INF , !P4 ;  /* 0xff8000000fb27808 */ /* 0x000fe20006000000 */
[----:B------:R-:W-:Y:S01]  /*1abe0*/  FFMA.FTZ R18, R5, -UR19, R18 ;  /* 0x8000001305127c23 */ /* 0x000fe20008010012 */
[----:B------:R-:W-:Y:S01]  /*1abf0*/  IABS R9, R3 ;  /* 0x0000000300097213 */ /* 0x000fe20000000000 */
[--C-:B------:R-:W-:Y:S01]  /*1ac00*/  IMAD.IADD R5, R223, 0x1, -R4.reuse ;  /* 0x00000001df057824 */ /* 0x100fe200078e0a04 */
[----:B------:R-:W-:Y:S01]  /*1ac10*/  FSEL R16, R16, -INF , !P1 ;  /* 0xff80000010107808 */ /* 0x000fe20004800000 */
[----:B------:R-:W-:Y:S01]  /*1ac20*/  FFMA.FTZ R13, R102, -UR19, R13 ;  /* 0x80000013660d7c23 */ /* 0x000fe2000801000d */
[----:B------:R-:W-:Y:S01]  /*1ac30*/  FSEL R18, R18, -INF , !P5 ;  /* 0xff80000012127808 */ /* 0x000fe20006800000 */
[----:B------:R-:W-:Y:S01]  /*1ac40*/  IMAD.WIDE.U32 R14, R182, -0x326172a9, RZ ;  /* 0xcd9e8d57b60e7825 */ /* 0x000fe200078e00ff */
[----:B------:R-:W-:Y:S02]  /*1ac50*/  IABS R3, R5 ;  /* 0x0000000500037213 */ /* 0x000fe40000000000 */
[----:B------:R-:W-:Y:S01]  /*1ac60*/  FSEL R109, R13, -INF , !P6 ;  /* 0xff8000000d6d7808 */ /* 0x000fe20007000000 */
[----:B------:R-:W-:Y:S01]  /*1ac70*/  IMAD.MOV.U32 R5, RZ, RZ, R9 ;  /* 0x000000ffff057224 */ /* 0x000fe200078e0009 */
[C---:B------:R-:W-:Y:S01]  /*1ac80*/  ISETP.GE.AND P6, PT, R2.reuse, R222, PT ;  /* 0x000000de0200720c */ /* 0x040fe20003fc6270 */
[----:B------:R-:W-:Y:S01]  /*1ac90*/  FFMA.FTZ R19, R7, -UR19, R19 ;  /* 0x8000001307137c23 */ /* 0x000fe20008010013 */
[C---:B------:R-:W-:Y:S01]  /*1aca0*/  ISETP.GE.AND P4, PT, R2.reuse, R221, PT ;  /* 0x000000dd0200720c */ /* 0x040fe20003f86270 */
[----:B------:R-:W-:Y:S01]  /*1acb0*/  IMAD.IADD R7, R225, 0x1, -R4 ;  /* 0x00000001e1077824 */ /* 0x000fe200078e0a04 */
[----:B------:R-:W-:Y:S01]  /*1acc0*/  ISETP.GE.AND P1, PT, R2, R220, PT ;  /* 0x000000dc0200720c */ /* 0x000fe20003f26270 */
[----:B------:R-:W-:Y:S01]  /*1acd0*/  FFMA.FTZ R17, R6, -UR19, R17 ;  /* 0x8000001306117c23 */ /* 0x000fe20008010011 */
[----:B------:R-:W-:Y:S01]  /*1ace0*/  ISETP.GE.AND P5, PT, R2, R219, PT ;  /* 0x000000db0200720c */ /* 0x000fe20003fa6270 */
[----:B------:R-:W-:Y:S01]  /*1acf0*/  IMAD.IADD R6, R226, 0x1, -R2 ;  /* 0x00000001e2067824 */ /* 0x000fe200078e0a02 */
[----:B------:R-:W-:Y:S02]  /*1ad00*/  I2FP.F32.S32 R5, R5 ;  /* 0x0000000500057245 */ /* 0x000fe40000201400 */
[C---:B------:R-:W-:Y:S02]  /*1ad10*/  ISETP.GE.OR P6, PT, R2.reuse, R230, !P6 ;  /* 0x000000e60200720c */ /* 0x040fe400077c6670 */
[C---:B------:R-:W-:Y:S01]  /*1ad20*/  ISETP.GE.OR P4, PT, R2.reuse, R229, !P4 ;  /* 0x000000e50200720c */ /* 0x040fe20006786670 */
[----:B------:R-:W-:Y:S01]  /*1ad30*/  FFMA.FTZ R22, R5, -UR19, R22 ;  /* 0x8000001305167c23 */ /* 0x000fe20008010016 */
[C---:B------:R-:W-:Y:S02]  /*1ad40*/  ISETP.GE.OR P1, PT, R2.reuse, R228, !P1 ;  /* 0x000000e40200720c */ /* 0x040fe40004f26670 */
[----:B------:R-:W-:Y:S02]  /*1ad50*/  ISETP.GE.OR P5, PT, R2, R227, !P5 ;  /* 0x000000e30200720c */ /* 0x000fe40006fa6670 */
[----:B------:R-:W-:Y:S02]  /*1ad60*/  IABS R8, R8 ;  /* 0x0000000800087213 */ /* 0x000fe40000000000 */
[----:B------:R-:W-:Y:S02]  /*1ad70*/  IABS R2, R7 ;  /* 0x0000000700027213 */ /* 0x000fe40000000000 */
[----:B------:R-:W-:Y:S01]  /*1ad80*/  IABS R7, R6 ;  /* 0x0000000600077213 */ /* 0x000fe20000000000 */
[----:B------:R-:W-:Y:S01]  /*1ad90*/  IMAD.MOV.U32 R6, RZ, RZ, R8 ;  /* 0x000000ffff067224 */ /* 0x000fe200078e0008 */
[----:B------:R-:W-:Y:S02]  /*1ada0*/  I2FP.F32.S32 R3, R3 ;  /* 0x0000000300037245 */ /* 0x000fe40000201400 */
[----:B------:R-:W-:Y:S02]  /*1adb0*/  I2FP.F32.S32 R7, R7 ;  /* 0x0000000700077245 */ /* 0x000fe40000201400 */
[----:B------:R-:W-:Y:S01]  /*1adc0*/  I2FP.F32.S32 R2, R2 ;  /* 0x0000000200027245 */ /* 0x000fe20000201400 */
[----:B------:R-:W-:Y:S01]  /*1add0*/  FFMA.FTZ R21, R3, -UR19, R21 ;  /* 0x8000001303157c23 */ /* 0x000fe20008010015 */
[----:B------:R-:W-:Y:S01]  /*1ade0*/  FSEL R17, R17, -INF , !P3 ;  /* 0xff80000011117808 */ /* 0x000fe20005800000 */
[----:B------:R-:W-:Y:S01]  /*1adf0*/  FFMA.FTZ R26, R7, -UR19, R26 ;  /* 0x80000013071a7c23 */ /* 0x000fe2000801001a */
[----:B------:R-:W-:Y:S01]  /*1ae00*/  FSEL R19, R19, -INF , !P0 ;  /* 0xff80000013137808 */ /* 0x000fe20004000000 */
[----:B------:R-:W-:Y:S01]  /*1ae10*/  FFMA.FTZ R23, R2, -UR19, R23 ;  /* 0x8000001302177c23 */ /* 0x000fe20008010017 */
[----:B------:R-:W-:Y:S01]  /*1ae20*/  FSEL R20, R20, -INF , !P6 ;  /* 0xff80000014147808 */ /* 0x000fe20007000000 */
[----:B------:R-:W-:Y:S01]  /*1ae30*/  VIADD R3, R0, 0x18 ;  /* 0x0000001800037836 */ /* 0x000fe20000000000 */
[----:B------:R-:W-:Y:S01]  /*1ae40*/  FSEL R22, R22, -INF , !P4 ;  /* 0xff80000016167808 */ /* 0x000fe20006000000 */
[----:B------:R-:W-:Y:S01]  /*1ae50*/  VIADD R2, R0, 0x19 ;  /* 0x0000001900027836 */ /* 0x000fe20000000000 */
[----:B------:R-:W-:Y:S01]  /*1ae60*/  ISETP.GE.AND P3, PT, R4, R222, PT ;  /* 0x000000de0400720c */ /* 0x000fe20003f66270 */
[--C-:B------:R-:W-:Y:S01]  /*1ae70*/  IMAD.IADD R5, R224, 0x1, -R3.reuse ;  /* 0x00000001e0057824 */ /* 0x100fe200078e0a03 */
[----:B------:R-:W-:Y:S01]  /*1ae80*/  ISETP.GE.AND P0, PT, R4, R221, PT ;  /* 0x000000dd0400720c */ /* 0x000fe20003f06270 */
[----:B------:R-:W-:Y:S01]  /*1ae90*/  IMAD.IADD R8, R224, 0x1, -R2 ;  /* 0x00000001e0087824 */ /* 0x000fe200078e0a02 */
[----:B------:R-:W-:Y:S01]  /*1aea0*/  ISETP.GE.AND P6, PT, R4, R220, PT ;  /* 0x000000dc0400720c */ /* 0x000fe20003fc6270 */
[----:B------:R-:W-:Y:S01]  /*1aeb0*/  IMAD.IADD R7, R224, 0x1, -R4 ;  /* 0x00000001e0077824 */ /* 0x000fe200078e0a04 */
[C---:B------:R-:W-:Y:S02]  /*1aec0*/  ISETP.GE.AND P4, PT, R4.reuse, R219, PT ;  /* 0x000000db0400720c */ /* 0x040fe40003f86270 */
[----:B------:R-:W-:Y:S02]  /*1aed0*/  I2FP.F32.S32 R6, R6 ;  /* 0x0000000600067245 */ /* 0x000fe40000201400 */
[C---:B------:R-:W-:Y:S02]  /*1aee0*/  ISETP.GE.OR P3, PT, R4.reuse, R230, !P3 ;  /* 0x000000e60400720c */ /* 0x040fe40005f66670 */
[----:B------:R-:W-:Y:S01]  /*1aef0*/  ISETP.GE.OR P0, PT, R4, R229, !P0 ;  /* 0x000000e50400720c */ /* 0x000fe20004706670 */
[----:B------:R-:W-:Y:S01]  /*1af00*/  FFMA.FTZ R24, R6, -UR19, R24 ;  /* 0x8000001306187c23 */ /* 0x000fe20008010018 */
[----:B------:R-:W-:Y:S01]  /*1af10*/  ISETP.GE.OR P6, PT, R4, R228, !P6 ;  /* 0x000000e40400720c */ /* 0x000fe200077c6670 */
[----:B------:R-:W-:Y:S01]  /*1af20*/  IMAD.IADD R6, R226, 0x1, -R3 ;  /* 0x00000001e2067824 */ /* 0x000fe200078e0a03 */
[----:B------:R-:W-:Y:S01]  /*1af30*/  ISETP.GE.OR P4, PT, R4, R227, !P4 ;  /* 0x000000e30400720c */ /* 0x000fe20006786670 */
[----:B------:R-:W-:Y:S01]  /*1af40*/  IMAD.IADD R4, R226, 0x1, -R4 ;  /* 0x00000001e2047824 */ /* 0x000fe200078e0a04 */
[----:B------:R-:W-:Y:S02]  /*1af50*/  IABS R7, R7 ;  /* 0x0000000700077213 */ /* 0x000fe40000000000 */
[----:B------:R-:W-:Y:S02]  /*1af60*/  IABS R5, R5 ;  /* 0x0000000500057213 */ /* 0x000fe40000000000 */
        /* <DEDUP_REMOVED lines=8> */
[----:B------:R-:W-:Y:S01]  /*1aff0*/  I2FP.F32.S32 R4, R4 ;  /* 0x0000000400047245 */ /* 0x000fe20000201400 */
[----:B------:R-:W-:Y:S01]  /*1b000*/  FFMA.FTZ R28, R5, -UR19, R28 ;  /* 0x80000013051c7c23 */ /* 0x000fe2000801001c */
[----:B------:R-:W-:Y:S01]  /*1b010*/  FSEL R21, R21, -INF , !P3 ;  /* 0xff80000015157808 */ /* 0x000fe20005800000 */
[----:B------:R-:W-:Y:S01]  /*1b020*/  IMAD.IADD R5, R223, 0x1, -R2 ;  /* 0x00000001df057824 */ /* 0x000fe200078e0a02 */
[----:B------:R-:W-:Y:S01]  /*1b030*/  FSEL R23, R23, -INF , !P0 ;  /* 0xff80000017177808 */ /* 0x000fe20004000000 */
[----:B------:R-:W-:Y:S01]  /*1b040*/  FFMA.FTZ R30, R4, -UR19, R30 ;  /* 0x80000013041e7c23 */ /* 0x000fe2000801001e */
[----:B------:R-:W-:Y:S01]  /*1b050*/  I2FP.F32.S32 R6, R6 ;  /* 0x0000000600067245 */ /* 0x000fe20000201400 */
[----:B------:R-:W-:Y:S01]  /*1b060*/  IMAD.IADD R4, R225, 0x1, -R3 ;  /* 0x00000001e1047824 */ /* 0x000fe200078e0a03 */
[C---:B------:R-:W-:Y:S01]  /*1b070*/  ISETP.GE.AND P3, PT, R3.reuse, R220, PT ;  /* 0x000000dc0300720c */ /* 0x040fe20003f66270 */
[----:B------:R-:W-:Y:S01]  /*1b080*/  FFMA.FTZ R27, R8, -UR19, R27 ;  /* 0x80000013081b7c23 */ /* 0x000fe2000801001b */
[C---:B------:R-:W-:Y:S01]  /*1b090*/  ISETP.GE.AND P0, PT, R3.reuse, R219, PT ;  /* 0x000000db0300720c */ /* 0x040fe20003f06270 */
[----:B------:R-:W-:Y:S01]  /*1b0a0*/  FFMA.FTZ R29, R6, -UR19, R29 ;  /* 0x80000013061d7c23 */ /* 0x000fe2000801001d */
[----:B------:R-:W-:Y:S01]  /*1b0b0*/  ISETP.GE.OR P3, PT, R3, R228, !P3 ;  /* 0x000000e40300720c */ /* 0x000fe20005f66670 */
[----:B------:R-:W-:Y:S01]  /*1b0c0*/  IMAD.IADD R6, R223, 0x1, -R3 ;  /* 0x00000001df067824 */ /* 0x000fe200078e0a03 */
[C---:B------:R-:W-:Y:S02]  /*1b0d0*/  ISETP.GE.OR P0, PT, R3.reuse, R227, !P0 ;  /* 0x000000e30300720c */ /* 0x040fe40004706670 */
[----:B------:R-:W-:Y:S02]  /*1b0e0*/  FSEL R24, R24, -INF , !P1 ;  /* 0xff80000018187808 */ /* 0x000fe40004800000 */
[----:B------:R-:W-:Y:S01]  /*1b0f0*/  FSEL R238, R26, -INF , !P5 ;  /* 0xff8000001aee7808 */ /* 0x000fe20006800000 */
[----:B------:R-:W-:Y:S01]  /*1b100*/  IMAD.MOV.U32 R26, RZ, RZ, R208 ;  /* 0x000000ffff1a7224 */ /* 0x000fe200078e00d0 */
[C---:B------:R-:W-:Y:S02]  /*1b110*/  ISETP.GE.AND P1, PT, R3.reuse, R222, PT ;  /* 0x000000de0300720c */ /* 0x040fe40003f26270 */
[----:B------:R-:W-:Y:S02]  /*1b120*/  ISETP.GE.AND P5, PT, R3, R221, PT ;  /* 0x000000dd0300720c */ /* 0x000fe40003fa6270 */
[----:B------:R-:W-:Y:S02]  /*1b130*/  FSEL R25, R25, -INF , !P6 ;  /* 0xff80000019197808 */ /* 0x000fe40007000000 */
[----:B------:R-:W-:Y:S01]  /*1b140*/  FSEL R239, R27, -INF , !P4 ;  /* 0xff8000001bef7808 */ /* 0x000fe20006000000 */
[----:B------:R-:W-:Y:S01]  /*1b150*/  IMAD.MOV.U32 R27, RZ, RZ, R209 ;  /* 0x000000ffff1b7224 */ /* 0x000fe200078e00d1 */
[----:B------:R-:W-:Y:S02]  /*1b160*/  FSEL R28, R28, -INF , !P3 ;  /* 0xff8000001c1c7808 */ /* 0x000fe40005800000 */
[----:B------:R-:W-:Y:S02]  /*1b170*/  FSEL R237, R30, -INF , !P0 ;  /* 0xff8000001eed7808 */ /* 0x000fe40004000000 */
[C---:B------:R-:W-:Y:S02]  /*1b180*/  ISETP.GE.AND P6, PT, R2.reuse, R220, PT ;  /* 0x000000dc0200720c */ /* 0x040fe40003fc6270 */
[C---:B------:R-:W-:Y:S02]  /*1b190*/  ISETP.GE.AND P4, PT, R2.reuse, R219, PT ;  /* 0x000000db0200720c */ /* 0x040fe40003f86270 */
[C---:B------:R-:W-:Y:S02]  /*1b1a0*/  ISETP.GE.AND P3, PT, R2.reuse, R222, PT ;  /* 0x000000de0200720c */ /* 0x040fe40003f66270 */
[----:B------:R-:W-:Y:S02]  /*1b1b0*/  ISETP.GE.AND P0, PT, R2, R221, PT ;  /* 0x000000dd0200720c */ /* 0x000fe40003f06270 */
[C---:B------:R-:W-:Y:S02]  /*1b1c0*/  ISETP.GE.OR P1, PT, R3.reuse, R230, !P1 ;  /* 0x000000e60300720c */ /* 0x040fe40004f26670 */
[----:B------:R-:W-:Y:S01]  /*1b1d0*/  ISETP.GE.OR P5, PT, R3, R229, !P5 ;  /* 0x000000e50300720c */ /* 0x000fe20006fa6670 */
[--C-:B------:R-:W-:Y:S01]  /*1b1e0*/  IMAD.IADD R3, R226, 0x1, -R2.reuse ;  /* 0x00000001e2037824 */ /* 0x100fe200078e0a02 */
[----:B------:R-:W-:Y:S02]  /*1b1f0*/  IABS R9, R6 ;  /* 0x0000000600097213 */ /* 0x000fe40000000000 */
[C---:B------:R-:W-:Y:S02]  /*1b200*/  ISETP.GE.OR P6, PT, R2.reuse, R228, !P6 ;  /* 0x000000e40200720c */ /* 0x040fe400077c6670 */
[C---:B------:R-:W-:Y:S02]  /*1b210*/  ISETP.GE.OR P4, PT, R2.reuse, R227, !P4 ;  /* 0x000000e30200720c */ /* 0x040fe40006786670 */
[C---:B------:R-:W-:Y:S02]  /*1b220*/  ISETP.GE.OR P3, PT, R2.reuse, R230, !P3 ;  /* 0x000000e60200720c */ /* 0x040fe40005f66670 */
[----:B------:R-:W-:Y:S01]  /*1b230*/  ISETP.GE.OR P0, PT, R2, R229, !P0 ;  /* 0x000000e50200720c */ /* 0x000fe20004706670 */
[----:B------:R-:W-:Y:S01]  /*1b240*/  IMAD.IADD R2, R225, 0x1, -R2 ;  /* 0x00000001e1027824 */ /* 0x000fe200078e0a02 */
[----:B------:R-:W-:Y:S01]  /*1b250*/  IABS R8, R4 ;  /* 0x0000000400087213 */ /* 0x000fe20000000000 */
[----:B------:R-:W-:Y:S01]  /*1b260*/  IMAD.MOV.U32 R4, RZ, RZ, R9 ;  /* 0x000000ffff047224 */ /* 0x000fe200078e0009 */
[----:B------:R-:W-:Y:S02]  /*1b270*/  IABS R3, R3 ;  /* 0x0000000300037213 */ /* 0x000fe40000000000 */
[----:B------:R-:W-:Y:S01]  /*1b280*/  IABS R6, R5 ;  /* 0x0000000500067213 */ /* 0x000fe20000000000 */
[----:B------:R-:W-:Y:S01]  /*1b290*/  IMAD.MOV.U32 R5, RZ, RZ, R8 ;  /* 0x000000ffff057224 */ /* 0x000fe200078e0008 */
        /* <DEDUP_REMOVED lines=10> */
[----:B------:R-:W-:Y:S01]  /*1b340*/  VIADD R4, R0, 0x20 ;  /* 0x0000002000047836 */ /* 0x000fe20000000000 */
[----:B------:R-:W-:Y:S01]  /*1b350*/  FSEL R234, R31, -INF , !P4 ;  /* 0xff8000001fea7808 */ /* 0x000fe20006000000 */
[----:B------:R-:W-:Y:S01]  /*1b360*/  FFMA.FTZ R35, R3, -UR19, R35 ;  /* 0x8000001303237c23 */ /* 0x000fe20008010023 */
[----:B------:R-:W-:Y:S01]  /*1b370*/  FSEL R32, R32, -INF , !P1 ;  /* 0xff80000020207808 */ /* 0x000fe20004800000 */
[--C-:B------:R-:W-:Y:S01]  /*1b380*/  IMAD.IADD R5, R223, 0x1, -R4.reuse ;  /* 0x00000001df057824 */ /* 0x100fe200078e0a04 */
[C---:B------:R-:W-:Y:S01]  /*1b390*/  ISETP.GE.AND P6, PT, R4.reuse, R222, PT ;  /* 0x000000de0400720c */ /* 0x040fe20003fc6270 */
[C---:B------:R-:W-:Y:S01]  /*1b3a0*/  IMAD.IADD R3, R225.reuse, 0x1, -R4 ;  /* 0x00000001e1037824 */ /* 0x040fe200078e0a04 */
[----:B------:R-:W-:Y:S01]  /*1b3b0*/  ISETP.GE.AND P4, PT, R4, R221, PT ;  /* 0x000000dd0400720c */ /* 0x000fe20003f86270 */
[----:B------:R-:W-:Y:S01]  /*1b3c0*/  FFMA.FTZ R33, R2, -UR19, R33 ;  /* 0x8000001302217c23 */ /* 0x000fe20008010021 */
[----:B------:R-:W-:Y:S01]  /*1b3d0*/  IABS R9, R5 ;  /* 0x0000000500097213 */ /* 0x000fe20000000000 */
[----:B------:R-:W-:Y:S01]  /*1b3e0*/  VIADD R2, R0, 0x21 ;  /* 0x0000002100027836 */ /* 0x000fe20000000000 */
[----:B------:R-:W-:Y:S01]  /*1b3f0*/  IABS R6, R3 ;  /* 0x0000000300067213 */ /* 0x000fe20000000000 */
[----:B------:R-:W-:Y:S01]  /*1b400*/  IMAD.MOV.U32 R31, RZ, RZ, R231 ;  /* 0x000000ffff1f7224 */ /* 0x000fe200078e00e7 */
[----:B------:R-:W-:Y:S01]  /*1b410*/  I2FP.F32.S32 R9, R9 ;  /* 0x0000000900097245 */ /* 0x000fe20000201400 */
[--C-:B------:R-:W-:Y:S01]  /*1b420*/  IMAD.IADD R8, R225, 0x1, -R2.reuse ;  /* 0x00000001e1087824 */ /* 0x100fe200078e0a02 */
[----:B------:R-:W-:Y:S01]  /*1b430*/  I2FP.F32.S32 R6, R6 ;  /* 0x0000000600067245 */ /* 0x000fe20000201400 */
[----:B------:R-:W-:Y:S01]  /*1b440*/  IMAD.IADD R7, R223, 0x1, -R2 ;  /* 0x00000001df077824 */ /* 0x000fe200078e0a02 */
[----:B------:R-:W-:Y:S01]  /*1b450*/  ISETP.GE.OR P6, PT, R4, R230, !P6 ;  /* 0x000000e60400720c */ /* 0x000fe200077c6670 */
[----:B------:R-:W-:Y:S01]  /*1b460*/  IMAD.IADD R10, R224, 0x1, -R4 ;  /* 0x00000001e00a7824 */ /* 0x000fe200078e0a04 */
[----:B------:R-:W-:Y:S01]  /*1b470*/  IABS R3, R8 ;  /* 0x0000000800037213 */ /* 0x000fe20000000000 */
[----:B------:R-:W-:Y:S01]  /*1b480*/  FFMA.FTZ R38, R6, -UR19, R38 ;  /* 0x8000001306267c23 */ /* 0x000fe20008010026 */
[----:B------:R-:W-:Y:S01]  /*1b490*/  IABS R7, R7 ;  /* 0x0000000700077213 */ /* 0x000fe20000000000 */
[----:B------:R-:W-:Y:S01]  /*1b4a0*/  FFMA.FTZ R36, R9, -UR19, R36 ;  /* 0x8000001309247c23 */ /* 0x000fe20008010024 */
[----:B------:R-:W-:Y:S01]  /*1b4b0*/  ISETP.GE.OR P4, PT, R4, R229, !P4 ;  /* 0x000000e50400720c */ /* 0x000fe20006786670 */
[----:B------:R-:W-:Y:S01]  /*1b4c0*/  IMAD.IADD R6, R226, 0x1, -R4 ;  /* 0x00000001e2067824 */ /* 0x000fe200078e0a04 */
[----:B------:R-:W-:Y:S02]  /*1b4d0*/  IABS R5, R10 ;  /* 0x0000000a00057213 */ /* 0x000fe40000000000 */
        /* <DEDUP_REMOVED lines=10> */
[----:B------:R-:W-:Y:S02]  /*1b580*/  I2FP.F32.S32 R5, R5 ;  /* 0x0000000500057245 */ /* 0x000fe40000201400 */
[C---:B------:R-:W-:Y:S02]  /*1b590*/  ISETP.GE.AND P3, PT, R2.reuse, R222, PT ;  /* 0x000000de0200720c */ /* 0x040fe40003f66270 */
[C---:B------:R-:W-:Y:S01]  /*1b5a0*/  ISETP.GE.AND P0, PT, R2.reuse, R221, PT ;  /* 0x000000dd0200720c */ /* 0x040fe20003f06270 */
[----:B------:R-:W-:Y:S01]  /*1b5b0*/  FFMA.FTZ R40, R5, -UR19, R40 ;  /* 0x8000001305287c23 */ /* 0x000fe20008010028 */
[----:B------:R-:W-:Y:S01]  /*1b5c0*/  ISETP.GE.AND P6, PT, R2, R220, PT ;  /* 0x000000dc0200720c */ /* 0x000fe20003fc6270 */
[--C-:B------:R-:W-:Y:S01]  /*1b5d0*/  IMAD.IADD R5, R226, 0x1, -R3.reuse ;  /* 0x00000001e2057824 */ /* 0x100fe200078e0a03 */
[C---:B------:R-:W-:Y:S02]  /*1b5e0*/  ISETP.GE.AND P4, PT, R2.reuse, R219, PT ;  /* 0x000000db0200720c */ /* 0x040fe40003f86270 */
[C---:B------:R-:W-:Y:S02]  /*1b5f0*/  ISETP.GE.OR P3, PT, R2.reuse, R230, !P3 ;  /* 0x000000e60200720c */ /* 0x040fe40005f66670 */
[C---:B------:R-:W-:Y:S02]  /*1b600*/  ISETP.GE.OR P0, PT, R2.reuse, R229, !P0 ;  /* 0x000000e50200720c */ /* 0x040fe40004706670 */
[C---:B------:R-:W-:Y:S02]  /*1b610*/  ISETP.GE.OR P6, PT, R2.reuse, R228, !P6 ;  /* 0x000000e40200720c */ /* 0x040fe400077c6670 */
[----:B------:R-:W-:Y:S01]  /*1b620*/  ISETP.GE.OR P4, PT, R2, R227, !P4 ;  /* 0x000000e30200720c */ /* 0x000fe20006786670 */
[----:B------:R-:W-:Y:S01]  /*1b630*/  IMAD.IADD R2, R226, 0x1, -R2 ;  /* 0x00000001e2027824 */ /* 0x000fe200078e0a02 */
[----:B------:R-:W-:Y:S02]  /*1b640*/  FSEL R34, R34, -INF , !P5 ;  /* 0xff80000022227808 */ /* 0x000fe40006800000 */
[C---:B------:R-:W-:Y:S02]  /*1b650*/  ISETP.GE.AND P1, PT, R4.reuse, R220, PT ;  /* 0x000000dc0400720c */ /* 0x040fe40003f26270 */
[C---:B------:R-:W-:Y:S02]  /*1b660*/  ISETP.GE.AND P5, PT, R4.reuse, R219, PT ;  /* 0x000000db0400720c */ /* 0x040fe40003fa6270 */
[----:B------:R-:W-:Y:S02]  /*1b670*/  IABS R8, R6 ;  /* 0x0000000600087213 */ /* 0x000fe40000000000 */
[----:B------:R-:W-:Y:S02]  /*1b680*/  IABS R6, R7 ;  /* 0x0000000700067213 */ /* 0x000fe40000000000 */
[----:B------:R-:W-:Y:S02]  /*1b690*/  IABS R7, R2 ;  /* 0x0000000200077213 */ /* 0x000fe40000000000 */
[C---:B------:R-:W-:Y:S02]  /*1b6a0*/  ISETP.GE.OR P1, PT, R4.reuse, R228, !P1 ;  /* 0x000000e40400720c */ /* 0x040fe40004f26670 */
[----:B------:R-:W-:Y:S01]  /*1b6b0*/  ISETP.GE.OR P5, PT, R4, R227, !P5 ;  /* 0x000000e30400720c */ /* 0x000fe20006fa6670 */
[--C-:B------:R-:W-:Y:S01]  /*1b6c0*/  IMAD.IADD R4, R224, 0x1, -R3.reuse ;  /* 0x00000001e0047824 */ /* 0x100fe200078e0a03 */
[----:B------:R-:W-:Y:S01]  /*1b6d0*/  IABS R2, R5 ;  /* 0x0000000500027213 */ /* 0x000fe20000000000 */
[----:B------:R-:W-:Y:S01]  /*1b6e0*/  IMAD.MOV.U32 R5, RZ, RZ, R8 ;  /* 0x000000ffff057224 */ /* 0x000fe200078e0008 */
[----:B------:R-:W-:Y:S01]  /*1b6f0*/  I2FP.F32.S32 R7, R7 ;  /* 0x0000000700077245 */ /* 0x000fe20000201400 */
[----:B------:R-:W-:Y:S01]  /*1b700*/  IMAD.IADD R8, R223, 0x1, -R3 ;  /* 0x00000001df087824 */ /* 0x000fe200078e0a03 */
[----:B------:R-:W-:Y:S02]  /*1b710*/  IABS R4, R4 ;  /* 0x0000000400047213 */ /* 0x000fe40000000000 */
[----:B------:R-:W-:Y:S01]  /*1b720*/  I2FP.F32.S32 R5, R5 ;  /* 0x0000000500057245 */ /* 0x000fe20000201400 */
[----:B------:R-:W-:Y:S01]  /*1b730*/  FFMA.FTZ R43, R7, -UR19, R43 ;  /* 0x80000013072b7c23 */ /* 0x000fe2000801002b */
[----:B------:R-:W-:Y:S02]  /*1b740*/  I2FP.F32.S32 R2, R2 ;  /* 0x0000000200027245 */ /* 0x000fe40000201400 */
        /* <DEDUP_REMOVED lines=14> */
[C---:B------:R-:W-:Y:S01]  /*1b830*/  ISETP.GE.AND P0, PT, R3.reuse, R219, PT ;  /* 0x000000db0300720c */ /* 0x040fe20003f06270 */
[----:B------:R-:W-:Y:S01]  /*1b840*/  FFMA.FTZ R41, R6, -UR19, R41 ;  /* 0x8000001306297c23 */ /* 0x000fe20008010029 */
[----:B------:R-:W-:Y:S01]  /*1b850*/  ISETP.GE.AND P1, PT, R3, R222, PT ;  /* 0x000000de0300720c */ /* 0x000fe20003f26270 */
[----:B------:R-:W-:Y:S01]  /*1b860*/  IMAD.IADD R6, R225, 0x1, -R3 ;  /* 0x00000001e1067824 */ /* 0x000fe200078e0a03 */
[C---:B------:R-:W-:Y:S02]  /*1b870*/  ISETP.GE.AND P5, PT, R3.reuse, R221, PT ;  /* 0x000000dd0300720c */ /* 0x040fe40003fa6270 */
[C---:B------:R-:W-:Y:S02]  /*1b880*/  ISETP.GE.OR P3, PT, R3.reuse, R228, !P3 ;  /* 0x000000e40300720c */ /* 0x040fe40005f66670 */
[C---:B------:R-:W-:Y:S02]  /*1b890*/  ISETP.GE.OR P0, PT, R3.reuse, R227, !P0 ;  /* 0x000000e30300720c */ /* 0x040fe40004706670 */
[C---:B------:R-:W-:Y:S02]  /*1b8a0*/  ISETP.GE.OR P1, PT, R3.reuse, R230, !P1 ;  /* 0x000000e60300720c */ /* 0x040fe40004f26670 */
[----:B------:R-:W-:Y:S02]  /*1b8b0*/  ISETP.GE.OR P5, PT, R3, R229, !P5 ;  /* 0x000000e50300720c */ /* 0x000fe40006fa6670 */
        /* <DEDUP_REMOVED lines=18> */
[C---:B------:R-:W-:Y:S01]  /*1b9e0*/  ISETP.GE.AND P6, PT, R2.reuse, R220, PT ;  /* 0x000000dc0200720c */ /* 0x040fe20003fc6270 */
[--C-:B------:R-:W-:Y:S01]  /*1b9f0*/  IMAD.IADD R6, R225, 0x1, -R4.reuse ;  /* 0x00000001e1067824 */ /* 0x100fe200078e0a04 */
[C---:B------:R-:W-:Y:S01]  /*1ba00*/  ISETP.GE.AND P4, PT, R2.reuse, R219, PT ;  /* 0x000000db0200720c */ /* 0x040fe20003f86270 */
[----:B------:R-:W-:Y:S01]  /*1ba10*/  IMAD.IADD R5, R223, 0x1, -R4 ;  /* 0x00000001df057824 */ /* 0x000fe200078e0a04 */
[C---:B------:R-:W-:Y:S01]  /*1ba20*/  ISETP.GE.AND P3, PT, R2.reuse, R222, PT ;  /* 0x000000de0200720c */ /* 0x040fe20003f66270 */
[--C-:B------:R-:W-:Y:S01]  /*1ba30*/  IMAD.IADD R9, R225, 0x1, -R3.reuse ;  /* 0x00000001e1097824 */ /* 0x100fe200078e0a03 */
[C---:B------:R-:W-:Y:S02]  /*1ba40*/  ISETP.GE.AND P0, PT, R2.reuse, R221, PT ;  /* 0x000000dd0200720c */ /* 0x040fe40003f06270 */
[----:B------:R-:W-:Y:S02]  /*1ba50*/  I2FP.F32.S32 R8, R8 ;  /* 0x0000000800087245 */ /* 0x000fe40000201400 */
[C---:B------:R-:W-:Y:S02]  /*1ba60*/  ISETP.GE.OR P6, PT, R2.reuse, R228, !P6 ;  /* 0x000000e40200720c */ /* 0x040fe400077c6670 */
[----:B------:R-:W-:Y:S01]  /*1ba70*/  ISETP.GE.OR P4, PT, R2, R227, !P4 ;  /* 0x000000e30200720c */ /* 0x000fe20006786670 */
[----:B------:R-:W-:Y:S01]  /*1ba80*/  FFMA.FTZ R50, R8, -UR19, R50 ;  /* 0x8000001308327c23 */ /* 0x000fe20008010032 */
[C---:B------:R-:W-:Y:S01]  /*1ba90*/  ISETP.GE.OR P3, PT, R2.reuse, R230, !P3 ;  /* 0x000000e60200720c */ /* 0x040fe20005f66670 */
[----:B------:R-:W-:Y:S01]  /*1baa0*/  IMAD.IADD R8, R223, 0x1, -R3 ;  /* 0x00000001df087824 */ /* 0x000fe200078e0a03 */
[----:B------:R-:W-:Y:S01]  /*1bab0*/  ISETP.GE.OR P0, PT, R2, R229, !P0 ;  /* 0x000000e50200720c */ /* 0x000fe20004706670 */
[----:B------:R-:W-:Y:S01]  /*1bac0*/  IMAD.IADD R2, R225, 0x1, -R2 ;  /* 0x00000001e1027824 */ /* 0x000fe200078e0a02 */
[----:B------:R-:W-:Y:S02]  /*1bad0*/  I2FP.F32.S32 R7, R7 ;  /* 0x0000000700077245 */ /* 0x000fe40000201400 */
[----:B------:R-:W-:Y:S02]  /*1bae0*/  FSEL R45, R45, -INF , !P6 ;  /* 0xff8000002d2d7808 */ /* 0x000fe40007000000 */
[----:B------:R-:W-:Y:S01]  /*1baf0*/  IABS R10, R2 ;  /* 0x00000002000a7213 */ /* 0x000fe20000000000 */
[----:B------:R-:W-:Y:S01]  /*1bb00*/  FFMA.FTZ R48, R7, -UR19, R48 ;  /* 0x8000001307307c23 */ /* 0x000fe20008010030 */
[----:B------:R-:W-:Y:S02]  /*1bb10*/  IABS R2, R6 ;  /* 0x0000000600027213 */ /* 0x000fe40000000000 */
[----:B------:R-:W-:Y:S01]  /*1bb20*/  IABS R6, R8 ;  /* 0x0000000800067213 */ /* 0x000fe20000000000 */
[----:B------:R-:W-:Y:S01]  /*1bb30*/  IMAD.MOV.U32 R8, RZ, RZ, R10 ;  /* 0x000000ffff087224 */ /* 0x000fe200078e000a */
[----:B------:R-:W-:Y:S01]  /*1bb40*/  IABS R7, R5 ;  /* 0x0000000500077213 */ /* 0x000fe20000000000 */
[----:B------:R-:W-:Y:S01]  /*1bb50*/  IMAD.WIDE.U32 R10, R180, -0x326172a9, RZ ;  /* 0xcd9e8d57b40a7825 */ /* 0x000fe200078e00ff */
[----:B------:R-:W-:Y:S02]  /*1bb60*/  I2FP.F32.S32 R2, R2 ;  /* 0x0000000200027245 */ /* 0x000fe40000201400 */
[----:B------:R-:W-:Y:S02]  /*1bb70*/  I2FP.F32.S32 R8, R8 ;  /* 0x0000000800087245 */ /* 0x000fe40000201400 */
[----:B------:R-:W-:Y:S01]  /*1bb80*/  I2FP.F32.S32 R7, R7 ;  /* 0x0000000700077245 */ /* 0x000fe20000201400 */
[----:B------:R-:W-:Y:S01]  /*1bb90*/  FFMA.FTZ R54, R2, -UR19, R54 ;  /* 0x8000001302367c23 */ /* 0x000fe20008010036 */
[----:B------:R-:W-:Y:S01]  /*1bba0*/  FSEL R248, R47, -INF , !P4 ;  /* 0xff8000002ff87808 */ /* 0x000fe20006000000 */
[----:B------:R-:W-:Y:S01]  /*1bbb0*/  VIADD R2, R0, 0x38 ;  /* 0x0000003800027836 */ /* 0x000fe20000000000 */
[C---:B------:R-:W-:Y:S01]  /*1bbc0*/  ISETP.GE.AND P6, PT, R4.reuse, R222, PT ;  /* 0x000000de0400720c */ /* 0x040fe20003fc6270 */
[----:B------:R-:W-:Y:S01]  /*1bbd0*/  FFMA.FTZ R52, R7, -UR19, R52 ;  /* 0x8000001307347c23 */ /* 0x000fe20008010034 */
[----:B------:R-:W-:Y:S01]  /*1bbe0*/  ISETP.GE.AND P4, PT, R4, R221, PT ;  /* 0x000000dd0400720c */ /* 0x000fe20003f86270 */
[----:B------:R-:W-:Y:S01]  /*1bbf0*/  FFMA.FTZ R51, R8, -UR19, R51 ;  /* 0x8000001308337c23 */ /* 0x000fe20008010033 */
[----:B------:R-:W-:Y:S01]  /*1bc00*/  IABS R5, R9 ;  /* 0x0000000900057213 */ /* 0x000fe20000000000 */
[----:B------:R-:W-:Y:S01]  /*1bc10*/  VIADD R0, R0, 0x39 ;  /* 0x0000003900007836 */ /* 0x000fe20000000000 */
[C---:B------:R-:W-:Y:S01]  /*1bc20*/  ISETP.GE.OR P6, PT, R4.reuse, R230, !P6 ;  /* 0x000000e60400720c */ /* 0x040fe200077c6670 */
[----:B------:R-:W-:Y:S01]  /*1bc30*/  IMAD.MOV.U32 R47, RZ, RZ, R235 ;  /* 0x000000ffff2f7224 */ /* 0x000fe200078e00eb */
[----:B------:R-:W-:Y:S01]  /*1bc40*/  ISETP.GE.OR P4, PT, R4, R229, !P4 ;  /* 0x000000e50400720c */ /* 0x000fe20006786670 */
[--C-:B------:R-:W-:Y:S01]  /*1bc50*/  IMAD.IADD R7, R224, 0x1, -R4.reuse ;  /* 0x00000001e0077824 */ /* 0x100fe200078e0a04 */
[----:B------:R-:W-:Y:S02]  /*1bc60*/  I2FP.F32.S32 R6, R6 ;  /* 0x0000000600067245 */ /* 0x000fe40000201400 */
[----:B------:R-:W-:Y:S02]  /*1bc70*/  I2FP.F32.S32 R5, R5 ;  /* 0x0000000500057245 */ /* 0x000fe40000201400 */
[----:B------:R-:W-:Y:S01]  /*1bc80*/  FSEL R49, R49, -INF , !P3 ;  /* 0xff80000031317808 */ /* 0x000fe20005800000 */
[----:B------:R-:W-:Y:S01]  /*1bc90*/  FFMA.FTZ R53, R6, -UR19, R53 ;  /* 0x8000001306357c23 */ /* 0x000fe20008010035 */
[----:B------:R-:W-:Y:S01]  /*1bca0*/  FSEL R51, R51, -INF , !P0 ;  /* 0xff80000033337808 */ /* 0x000fe20004000000 */
[----:B------:R-:W-:Y:S01]  /*1bcb0*/  FFMA.FTZ R55, R5, -UR19, R55 ;  /* 0x8000001305377c23 */ /* 0x000fe20008010037 */
[----:B------:R-:W-:Y:S01]  /*1bcc0*/  FSEL R52, R52, -INF , !P6 ;  /* 0xff80000034347808 */ /* 0x000fe20007000000 */
[--C-:B------:R-:W-:Y:S01]  /*1bcd0*/  IMAD.IADD R6, R224, 0x1, -R3.reuse ;  /* 0x00000001e0067824 */ /* 0x100fe200078e0a03 */
[----:B------:R-:W-:Y:S01]  /*1bce0*/  FSEL R54, R54, -INF , !P4 ;  /* 0xff80000036367808 */ /* 0x000fe20006000000 */
[----:B------:R-:W-:Y:S01]  /*1bcf0*/  IMAD.IADD R5, R226, 0x1, -R4 ;  /* 0x00000001e2057824 */ /* 0x000fe200078e0a04 */
[----:B------:R-:W-:Y:S02]  /*1bd00*/  FSEL R48, R48, -INF , !P1 ;  /* 0xff80000030307808 */ /* 0x000fe40004800000 */
[----:B------:R-:W-:Y:S02]  /*1bd10*/  FSEL R50, R50, -INF , !P5 ;  /* 0xff80000032327808 */ /* 0x000fe40006800000 */
[C---:B------:R-:W-:Y:S02]  /*1bd20*/  ISETP.GE.AND P3, PT, R3.reuse, R222, PT ;  /* 0x000000de0300720c */ /* 0x040fe40003f66270 */
[C---:B------:R-:W-:Y:S02]  /*1bd30*/  ISETP.GE.AND P0, PT, R3.reuse, R221, PT ;  /* 0x000000dd0300720c */ /* 0x040fe40003f06270 */
[CC--:B------:R-:W-:Y:S02]  /*1bd40*/  ISETP.GE.AND P6, PT, R3.reuse, R220.reuse, PT ;  /* 0x000000dc0300720c */ /* 0x0c0fe40003fc6270 */
[CC--:B------:R-:W-:Y:S02]  /*1bd50*/  ISETP.GE.AND P4, PT, R3.reuse, R219.reuse, PT ;  /* 0x000000db0300720c */ /* 0x0c0fe40003f86270 */
        /* <DEDUP_REMOVED lines=19> */
[----:B------:R-:W-:Y:S01]  /*1be90*/  IABS R5, R5 ;  /* 0x0000000500057213 */ /* 0x000fe20000000000 */
[----:B------:R-:W-:Y:S01]  /*1bea0*/  FFMA.FTZ R60, R3, -UR19, R60 ;  /* 0x80000013033c7c23 */ /* 0x000fe2000801003c */
[----:B------:R-:W-:Y:S01]  /*1beb0*/  I2FP.F32.S32 R7, R7 ;  /* 0x0000000700077245 */ /* 0x000fe20000201400 */
[----:B------:R-:W-:Y:S01]  /*1bec0*/  FFMA.FTZ R56, R4, -UR19, R56 ;  /* 0x8000001304387c23 */ /* 0x000fe20008010038 */
[----:B------:R-:W-:Y:S01]  /*1bed0*/  I2FP.F32.S32 R5, R5 ;  /* 0x0000000500057245 */ /* 0x000fe20000201400 */
[--C-:B------:R-:W-:Y:S01]  /*1bee0*/  IMAD.IADD R4, R223, 0x1, -R2.reuse ;  /* 0x00000001df047824 */ /* 0x100fe200078e0a02 */
[----:B------:R-:W-:Y:S01]  /*1bef0*/  FSEL R53, R53, -INF , !P3 ;  /* 0xff80000035357808 */ /* 0x000fe20005800000 */
[----:B------:R-:W-:Y:S01]  /*1bf00*/  IMAD.IADD R3, R225, 0x1, -R2 ;  /* 0x00000001e1037824 */ /* 0x000fe200078e0a02 */
[C---:B------:R-:W-:Y:S01]  /*1bf10*/  ISETP.GE.AND P3, PT, R2.reuse, R222, PT ;  /* 0x000000de0200720c */ /* 0x040fe20003f66270 */
[----:B------:R-:W-:Y:S01]  /*1bf20*/  FFMA.FTZ R57, R7, -UR19, R57 ;  /* 0x8000001307397c23 */ /* 0x000fe20008010039 */
[----:B------:R-:W-:Y:S01]  /*1bf30*/  IABS R6, R4 ;  /* 0x0000000400067213 */ /* 0x000fe20000000000 */
[----:B------:R-:W-:Y:S01]  /*1bf40*/  IMAD.IADD R7, R225, 0x1, -R0 ;  /* 0x00000001e1077824 */ /* 0x000fe200078e0a00 */
[----:B------:R-:W-:Y:S01]  /*1bf50*/  IABS R4, R3 ;  /* 0x0000000300047213 */ /* 0x000fe20000000000 */
[----:B------:R-:W-:Y:S01]  /*1bf60*/  FFMA.FTZ R58, R5, -UR19, R58 ;  /* 0x80000013053a7c23 */ /* 0x000fe2000801003a */
[----:B------:R-:W-:Y:S01]  /*1bf70*/  I2FP.F32.S32 R6, R6 ;  /* 0x0000000600067245 */ /* 0x000fe20000201400 */
[----:B------:R-:W-:Y:S01]  /*1bf80*/  IMAD.IADD R5, R223, 0x1, -R0 ;  /* 0x00000001df057824 */ /* 0x000fe200078e0a00 */
[----:B------:R-:W-:Y:S02]  /*1bf90*/  I2FP.F32.S32 R4, R4 ;  /* 0x0000000400047245 */ /* 0x000fe40000201400 */
[----:B------:R-:W-:Y:S01]  /*1bfa0*/  ISETP.GE.OR P3, PT, R2, R230, !P3 ;  /* 0x000000e60200720c */ /* 0x000fe20005f66670 */
[----:B------:R-:W-:Y:S01]  /*1bfb0*/  FFMA.FTZ R64, R6, -UR19, R64 ;  /* 0x8000001306407c23 */ /* 0x000fe20008010040 */
[----:B------:R-:W-:Y:S01]  /*1bfc0*/  IABS R3, R7 ;  /* 0x0000000700037213 */ /* 0x000fe20000000000 */
[----:B------:R-:W-:Y:S01]  /*1bfd0*/  FFMA.FTZ R66, R4, -UR19, R66 ;  /* 0x8000001304427c23 */ /* 0x000fe20008010042 */
[----:B------:R-:W-:Y:S02]  /*1bfe0*/  FSEL R55, R55, -INF , !P0 ;  /* 0xff80000037377808 */ /* 0x000fe40004000000 */
[----:B------:R-:W-:Y:S02]  /*1bff0*/  ISETP.GE.AND P0, PT, R2, R221, PT ;  /* 0x000000dd0200720c */ /* 0x000fe40003f06270 */
[----:B------:R-:W-:Y:S02]  /*1c000*/  FSEL R58, R58, -INF , !P5 ;  /* 0xff8000003a3a7808 */ /* 0x000fe40006800000 */
[----:B------:R-:W-:Y:S02]  /*1c010*/  FSEL R64, R64, -INF , !P3 ;  /* 0xff80000040407808 */ /* 0x000fe40005800000 */
[----:B------:R-:W-:Y:S02]  /*1c020*/  IABS R5, R5 ;  /* 0x0000000500057213 */ /* 0x000fe40000000000 */
[----:B------:R-:W-:Y:S02]  /*1c030*/  I2FP.F32.S32 R3, R3 ;  /* 0x0000000300037245 */ /* 0x000fe40000201400 */
[C---:B------:R-:W-:Y:S02]  /*1c040*/  ISETP.GE.AND P5, PT, R2.reuse, R220, PT ;  /* 0x000000dc0200720c */ /* 0x040fe40003fa6270 */
[C---:B------:R-:W-:Y:S01]  /*1c050*/  ISETP.GE.AND P3, PT, R2.reuse, R219, PT ;  /* 0x000000db0200720c */ /* 0x040fe20003f66270 */
[----:B------:R-:W-:Y:S01]  /*1c060*/  FFMA.FTZ R67, R3, -UR19, R67 ;  /* 0x8000001303437c23 */ /* 0x000fe20008010043 */
[----:B------:R-:W-:Y:S01]  /*1c070*/  ISETP.GE.OR P0, PT, R2, R229, !P0 ;  /* 0x000000e50200720c */ /* 0x000fe20004706670 */
[----:B------:R-:W-:Y:S01]  /*1c080*/  IMAD.IADD R3, R224, 0x1, -R0 ;  /* 0x00000001e0037824 */ /* 0x000fe200078e0a00 */
[----:B------:R-:W-:Y:S02]  /*1c090*/  LOP3.LUT R7, R11, R188, R196, 0x96, !PT ;  /* 0x000000bc0b077212 */ /* 0x000fe400078e96c4 */
[----:B------:R-:W-:Y:S02]  /*1c0a0*/  I2FP.F32.S32 R5, R5 ;  /* 0x0000000500057245 */ /* 0x000fe40000201400 */
[C---:B------:R-:W-:Y:S01]  /*1c0b0*/  ISETP.GE.OR P5, PT, R2.reuse, R228, !P5 ;  /* 0x000000e40200720c */ /* 0x040fe20006fa6670 */
[----:B------:R-:W-:Y:S01]  /*1c0c0*/  IMAD.WIDE.U32 R12, R7, -0x2daee0ad, RZ ;  /* 0xd2511f53070c7825 */ /* 0x000fe200078e00ff */
[----:B------:R-:W-:Y:S02]  /*1c0d0*/  ISETP.GE.OR P3, PT, R2, R227, !P3 ;  /* 0x000000e30200720c */ /* 0x000fe40005f66670 */
[----:B------:R-:W-:Y:S01]  /*1c0e0*/  FSEL R56, R56, -INF , !P1 ;  /* 0xff80000038387808 */ /* 0x000fe20004800000 */
[----:B------:R-:W-:Y:S01]  /*1c0f0*/  FFMA.FTZ R65, R5, -UR19, R65 ;  /* 0x8000001305417c23 */ /* 0x000fe20008010041 */
[----:B------:R-:W-:Y:S01]  /*1c100*/  FSEL R66, R66, -INF , !P0 ;  /* 0xff80000042427808 */ /* 0x000fe20004000000 */
[----:B------:R-:W-:Y:S01]  /*1c110*/  IMAD.IADD R2, R226, 0x1, -R2 ;  /* 0x00000001e2027824 */ /* 0x000fe200078e0a02 */
[----:B------:R-:W-:Y:S01]  /*1c120*/  ISETP.GE.AND P1, PT, R0, R222, PT ;  /* 0x000000de0000720c */ /* 0x000fe20003f26270 */
[----:B------:R-:W-:Y:S01]  /*1c130*/  IMAD.IADD R5, R226, 0x1, -R0 ;  /* 0x00000001e2057824 */ /* 0x000fe200078e0a00 */
[C---:B------:R-:W-:Y:S02]  /*1c140*/  ISETP.GE.AND P0, PT, R0.reuse, R221, PT ;  /* 0x000000dd0000720c */ /* 0x040fe40003f06270 */
[----:B------:R-:W-:Y:S02]  /*1c150*/  FMNMX.FTZ R4, R177, R100, !PT ;  /* 0x00000064b1047209 */ /* 0x000fe40007810000 */
[C---:B------:R-:W-:Y:S02]  /*1c160*/  ISETP.GE.OR P1, PT, R0.reuse, R230, !P1 ;  /* 0x000000e60000720c */ /* 0x040fe40004f26670 */
[----:B------:R-:W-:Y:S02]  /*1c170*/  ISETP.GE.OR P0, PT, R0, R229, !P0 ;  /* 0x000000e50000720c */ /* 0x000fe40004706670 */
[----:B------:R-:W-:Y:S02]  /*1c180*/  IABS R7, R2 ;  /* 0x0000000200077213 */ /* 0x000fe40000000000 */
[----:B------:R-:W-:Y:S02]  /*1c190*/  IABS R2, R3 ;  /* 0x0000000300027213 */ /* 0x000fe40000000000 */
        /* <DEDUP_REMOVED lines=50> */
[----:B------:R-:W-:Y:S01]  /*1c4c0*/  IABS R5, R5 ;  /* 0x0000000500057213 */ /* 0x000fe20000000000 */
[----:B------:R-:W-:Y:S01]  /*1c4d0*/  FFMA.FTZ R62, R7, -UR19, R62 ;  /* 0x80000013073e7c23 */ /* 0x000fe2000801003e */
[----:B------:R-:W-:Y:S02]  /*1c4e0*/  FMNMX.FTZ R2, R40, R2, !PT ;  /* 0x0000000228027209 */ /* 0x000fe40007810000 */
[----:B------:R-:W-:Y:S01]  /*1c4f0*/  FMNMX.FTZ R4, R55, R4, !PT ;  /* 0x0000000437047209 */ /* 0x000fe20007810000 */
[----:B------:R-:W-:Y:S01]  /*1c500*/  IMAD.MOV.U32 R7, RZ, RZ, R5 ;  /* 0x000000ffff077224 */ /* 0x000fe200078e0005 */
        /* <DEDUP_REMOVED lines=10> */
[----:B------:R-:W-:Y:S03]  /*1c5b0*/  I2FP.F32.S32 R6, R7 ;  /* 0x0000000700067245 */ /* 0x000fe60000201400 */
[----:B------:R-:W2:Y:S01]  /*1c5c0*/  SHFL.BFLY PT, R103, R3, 0x2, 0x1f ;  /* 0x0c401f0003677f89 */ /* 0x000ea200000e0000 */
[----:B------:R-:W-:Y:S02]  /*1c5d0*/  FMNMX.FTZ R0, R213, R0, !PT ;  /* 0x00000000d5007209 */ /* 0x000fe40007810000 */
[----:B------:R-:W-:Y:S01]  /*1c5e0*/  FSEL R209, R59, -INF , !P4 ;  /* 0xff8000003bd17808 */ /* 0x000fe20006000000 */
[----:B------:R-:W-:Y:S01]  /*1c5f0*/  FFMA.FTZ R63, R6, -UR19, R63 ;  /* 0x80000013063f7c23 */ /* 0x000fe2000801003f */
[----:B------:R-:W-:Y:S02]  /*1c600*/  FMNMX.FTZ R0, R248, R0, !PT ;  /* 0x00000000f8007209 */ /* 0x000fe40007810000 */
[----:B------:R-:W-:Y:S02]  /*1c610*/  FMNMX.FTZ R4, R45, R4, !PT ;  /* 0x000000042d047209 */ /* 0x000fe40007810000 */
[----:B------:R-:W-:Y:S02]  /*1c620*/  FMNMX.FTZ R0, R58, R0, !PT ;  /* 0x000000003a007209 */ /* 0x000fe40007810000 */
[----:B------:R-:W-:Y:S01]  /*1c630*/  FSEL R208, R62, -INF , !P3 ;  /* 0xff8000003ed07808 */ /* 0x000fe20005800000 */
[----:B------:R-:W-:Y:S01]  /*1c640*/  IMAD.MOV.U32 R62, RZ, RZ, R26 ;  /* 0x000000ffff3e7224 */ /* 0x000fe200078e001a */
[----:B------:R-:W-:Y:S02]  /*1c650*/  FMNMX.FTZ R0, R209, R0, !PT ;  /* 0x00000000d1007209 */ /* 0x000fe40007810000 */
[----:B------:R-:W-:Y:S02]  /*1c660*/  FSEL R57, R57, -INF , !P6 ;  /* 0xff80000039397808 */ /* 0x000fe40007000000 */
[----:B------:R-:W-:Y:S02]  /*1c670*/  FMNMX.FTZ R4, R56, R4, !PT ;  /* 0x0000000438047209 */ /* 0x000fe40007810000 */
[----:B------:R-:W-:Y:S01]  /*1c680*/  FSEL R105, R63, -INF , !P0 ;  /* 0xff8000003f697808 */ /* 0x000fe20004000000 */
[----:B------:R-:W-:Y:S01]  /*1c690*/  IMAD.MOV.U32 R63, RZ, RZ, R27 ;  /* 0x000000ffff3f7224 */ /* 0x000fe200078e001b */
[----:B------:R-:W-:Y:S02]  /*1c6a0*/  FMNMX.FTZ R0, R208, R0, !PT ;  /* 0x00000000d0007209 */ /* 0x000fe40007810000 */
[----:B------:R-:W-:Y:S02]  /*1c6b0*/  FSEL R60, R60, -INF , !P5 ;  /* 0xff8000003c3c7808 */ /* 0x000fe40006800000 */
[----:B------:R-:W-:Y:S02]  /*1c6c0*/  FMNMX.FTZ R4, R57, R4, !PT ;  /* 0x0000000439047209 */ /* 0x000fe40007810000 */
[----:B------:R-:W-:Y:S02]  /*1c6d0*/  FMNMX.FTZ R0, R105, R0, !PT ;  /* 0x0000000069007209 */ /* 0x000fe40007810000 */
[----:B-1----:R-:W-:Y:S02]  /*1c6e0*/  FMNMX.FTZ R104, R2, R104, !PT ;  /* 0x0000006802687209 */ /* 0x002fe40007810000 */
[----:B------:R-:W-:Y:S01]  /*1c6f0*/  FSEL R61, R61, -INF , !P1 ;  /* 0xff8000003d3d7808 */ /* 0x000fe20004800000 */
[----:B------:R-:W1:Y:S01]  /*1c700*/  SHFL.BFLY PT, R2, R0, 0x2, 0x1f ;  /* 0x0c401f0000027f89 */ /* 0x000e6200000e0000 */
[----:B------:R-:W-:Y:S02]  /*1c710*/  FMNMX.FTZ R8, R60, R4, !PT ;  /* 0x000000043c087209 */ /* 0x000fe40007810000 */
[----:B--2---:R-:W-:Y:S02]  /*1c720*/  FMNMX.FTZ R103, R3, R103, !PT ;  /* 0x0000006703677209 */ /* 0x004fe40007810000 */
[----:B------:R-:W-:Y:S03]  /*1c730*/  FMNMX.FTZ R8, R61, R8, !PT ;  /* 0x000000083d087209 */ /* 0x000fe60007810000 */
[----:B------:R-:W2:Y:S01]  /*1c740*/  SHFL.BFLY PT, R3, R104, 0x1, 0x1f ;  /* 0x0c201f0068037f89 */ /* 0x000ea200000e0000 */
[----:B------:R-:W-:Y:S01]  /*1c750*/  LOP3.LUT R10, R15, R10, R192, 0x96, !PT ;  /* 0x0000000a0f0a7212 */ /* 0x000fe200078e96c0 */
[----:B------:R-:W-:Y:S01]  /*1c760*/  IMAD.MOV.U32 R15, RZ, RZ, R247 ;  /* 0x000000ffff0f7224 */ /* 0x000fe200078e00f7 */
[----:B------:R-:W-:Y:S05]  /*1c770*/  SHF.R.U32.HI R4, RZ, 0x8, R201 ;  /* 0x00000008ff047819 */ /* 0x000fea00000116c9 */
[----:B------:R-:W3:Y:S01]  /*1c780*/  SHFL.BFLY PT, R102, R8, 0x2, 0x1f ;  /* 0x0c401f0008667f89 */ /* 0x000ee200000e0000 */
[----:B------:R-:W-:Y:S01]  /*1c790*/  LOP3.LUT R9, R13, R204, R193, 0x96, !PT ;  /* 0x000000cc0d097212 */ /* 0x000fe200078e96c1 */
[----:B------:R-:W-:Y:S01]  /*1c7a0*/  IMAD.WIDE.U32 R10, R10, -0x2daee0ad, RZ ;  /* 0xd2511f530a0a7825 */ /* 0x000fe200078e00ff */
[----:B------:R-:W-:Y:S03]  /*1c7b0*/  PRMT R30, R206, 0x5410, R4 ;  /* 0x00005410ce1e7816 */ /* 0x000fe60000000004 */
[----:B------:R-:W-:Y:S01]  /*1c7c0*/  IMAD.WIDE.U32 R6, R9, -0x326172a9, RZ ;  /* 0xcd9e8d5709067825 */ /* 0x000fe200078e00ff */
[----:B------:R-:W-:Y:S03]  /*1c7d0*/  LOP3.LUT R4, R11, R12, R31, 0x96, !PT ;  /* 0x0000000c0b047212 */ /* 0x000fe600078e961f */
[----:B------:R-:W-:Y:S01]  /*1c7e0*/  IMAD.MOV.U32 R12, RZ, RZ, R216 ;  /* 0x000000ffff0c7224 */ /* 0x000fe200078e00d8 */
[----:B------:R-:W-:Y:S01]  /*1c7f0*/  LOP3.LUT R9, R7, R14, R218, 0x96, !PT ;  /* 0x0000000e07097212 */ /* 0x000fe200078e96da */
[----:B------:R-:W-:Y:S01]  /*1c800*/  IMAD.WIDE.U32 R4, R4, -0x326172a9, RZ ;  /* 0xcd9e8d5704047825 */ /* 0x000fe200078e00ff */
[----:B-1----:R-:W-:Y:S03]  /*1c810*/  FMNMX.FTZ R0, R0, R2, !PT ;  /* 0x0000000200007209 */ /* 0x002fe60007810000 */
[----:B------:R-:W-:Y:S01]  /*1c820*/  IMAD.MOV.U32 R13, RZ, RZ, R217 ;  /* 0x000000ffff0d7224 */ /* 0x000fe200078e00d9 */
[----:B------:R-:W-:Y:S01]  /*1c830*/  LOP3.LUT R2, R4, 0xffff, RZ, 0xc0, !PT ;  /* 0x0000ffff04027812 */ /* 0x000fe200078ec0ff */
[----:B------:R-:W-:Y:S01]  /*1c840*/  IMAD.MOV.U32 R14, RZ, RZ, R246 ;  /* 0x000000ffff0e7224 */ /* 0x000fe200078e00f6 */
[----:B------:R-:W-:Y:S01]  /*1c850*/  LOP3.LUT R7, R5, R6, R241, 0x96, !PT ;  /* 0x0000000605077212 */ /* 0x000fe200078e96f1 */
[----:B------:R-:W-:Y:S01]  /*1c860*/  IMAD.MOV.U32 R206, RZ, RZ, R242 ;  /* 0x000000ffffce7224 */ /* 0x000fe200078e00f2 */
[----:B--2---:R-:W-:Y:S02]  /*1c870*/  FMNMX.FTZ R104, R104, R3, !PT ;  /* 0x0000000368687209 */ /* 0x004fe40007810000 */
[----:B------:R-:W-:Y:S01]  /*1c880*/  LOP3.LUT R5, R4, 0xff, RZ, 0xc0, !PT ;  /* 0x000000ff04057812 */ /* 0x000fe200078ec0ff */
[----:B------:R-:W1:Y:S01]  /*1c890*/  SHFL.BFLY PT, R3, R0, 0x1, 0x1f ;  /* 0x0c201f0000037f89 */ /* 0x000e6200000e0000 */
[----:B------:R-:W-:Y:S01]  /*1c8a0*/  SHF.R.U32.HI R2, RZ, 0x8, R2 ;  /* 0x00000008ff027819 */ /* 0x000fe20000011602 */
[----:B------:R-:W-:Y:S01]  /*1c8b0*/  FMUL.FTZ R6, R104, UR4 ;  /* 0x0000000468067c20 */ /* 0x000fe20008410000 */
[----:B---3--:R-:W-:Y:S02]  /*1c8c0*/  FMNMX.FTZ R102, R8, R102, !PT ;  /* 0x0000006608667209 */ /* 0x008fe40007810000 */
[----:B------:R-:W-:Y:S03]  /*1c8d0*/  FSETP.NEU.FTZ.AND P0, PT, R104, -INF , PT ;  /* 0xff8000006800780b */ /* 0x000fe60003f1d000 */
[----:B------:R-:W2:Y:S01]  /*1c8e0*/  SHFL.BFLY PT, R8, R103, 0x1, 0x1f ;  /* 0x0c201f0067087f89 */ /* 0x000ea200000e0000 */
[----:B------:R-:W-:Y:S02]  /*1c8f0*/  PRMT R110, R5, 0x5410, R2 ;  /* 0x00005410056e7816 */ /* 0x000fe40000000002 */
[----:B------:R-:W-:Y:S05]  /*1c900*/  LOP3.LUT R5, R210, 0xff, RZ, 0xc0, !PT ;  /* 0x000000ffd2057812 */ /* 0x000fea00078ec0ff */
[----:B------:R-:W3:Y:S01]  /*1c910*/  SHFL.BFLY PT, R11, R102, 0x1, 0x1f ;  /* 0x0c201f00660b7f89 */ /* 0x000ee200000e0000 */
[----:B------:R-:W-:Y:S02]  /*1c920*/  FSEL R6, R6, RZ, P0 ;  /* 0x000000ff06067208 */ /* 0x000fe40000000000 */
[----:B------:R-:W-:Y:S01]  /*1c930*/  PRMT R229, R5, 0x5410, R207 ;  /* 0x0000541005e57816 */ /* 0x000fe200000000cf */
[----:B------:R-:W-:Y:S01]  /*1c940*/  IMAD.MOV.U32 R207, RZ, RZ, R243 ;  /* 0x000000ffffcf7224 */ /* 0x000fe200078e00f3 */
[----:B------:R-:W-:Y:S01]  /*1c950*/  SHF.R.U32.HI R2, RZ, 0x10, R4 ;  /* 0x00000010ff027819 */ /* 0x000fe20000011604 */
[----:B------:R-:W-:Y:S01]  /*1c960*/  FFMA.FTZ R5, R16, UR4, -R6 ;  /* 0x0000000410057c23 */ /* 0x000fe20008010806 */
[----:B------:R-:W-:Y:S01]  /*1c970*/  SHF.R.U32.HI R4, RZ, 0x18, R4 ;  /* 0x00000018ff047819 */ /* 0x000fe20000011604 */
[--C-:B------:R-:W-:Y:S01]  /*1c980*/  FFMA.FTZ R221, R49, UR4, -R6.reuse ;  /* 0x0000000431dd7c23 */ /* 0x100fe20008010806 */
[----:B------:R-:W-:Y:S01]  /*1c990*/  LOP3.LUT R2, R2, 0xff, RZ, 0xc0, !PT ;  /* 0x000000ff02027812 */ /* 0x000fe200078ec0ff */
[----:B------:R4:W-:Y:S01]  /*1c9a0*/  MUFU.EX2 R230, R5 ;  /* 0x0000000500e67308 */ /* 0x0009e20000000800 */
[--C-:B------:R-:W-:Y:S01]  /*1c9b0*/  FFMA.FTZ R225, R37, UR4, -R6.reuse ;  /* 0x0000000425e17c23 */ /* 0x100fe20008010806 */
[----:B------:R-:W-:Y:S01]  /*1c9c0*/  FFMA.FTZ R222, R65, UR4, -R6 ;  /* 0x0000000441de7c23 */ /* 0x000fe20008010806 */
[----:B------:R-:W-:Y:S01]  /*1c9d0*/  PRMT R111, R2, 0x5410, R4 ;  /* 0x00005410026f7816 */ /* 0x000fe20000000004 */
[--C-:B------:R-:W-:Y:S01]  /*1c9e0*/  FFMA.FTZ R27, R48, UR4, -R6.reuse ;  /* 0x00000004301b7c23 */ /* 0x100fe20008010806 */
[----:B------:R-:W-:Y:S01]  /*1c9f0*/  FSEL R2, R104, RZ, P0 ;  /* 0x000000ff68027208 */ /* 0x000fe20000000000 */
[--C-:B------:R-:W-:Y:S01]  /*1ca00*/  FFMA.FTZ R26, R36, UR4, -R6.reuse ;  /* 0x00000004241a7c23 */ /* 0x100fe20008010806 */
[----:B-1----:R-:W-:Y:S01]  /*1ca10*/  FMNMX.FTZ R101, R0, R3, !PT ;  /* 0x0000000300657209 */ /* 0x002fe20007810000 */
[--C-:B------:R-:W-:Y:S01]  /*1ca20*/  FFMA.FTZ R3, R17, UR4, -R6.reuse ;  /* 0x0000000411037c23 */ /* 0x100fe20008010806 */
[----:B------:R-:W-:Y:S01]  /*1ca30*/  FFMA.FTZ R17, R53, UR4, -R6 ;  /* 0x0000000435117c23 */ /* 0x000fe20008010806 */
[----:B--2---:R-:W-:Y:S01]  /*1ca40*/  FMNMX.FTZ R103, R103, R8, !PT ;  /* 0x0000000867677209 */ /* 0x004fe20007810000 */
[----:B------:R-:W-:Y:S04]  /*1ca50*/  IMAD.WIDE.U32 R8, R9, -0x2daee0ad, RZ ;  /* 0xd2511f5309087825 */ /* 0x000fe800078e00ff */
[----:B------:R-:W-:Y:S01]  /*1ca60*/  FADD.FTZ R4, -R2, R100 ;  /* 0x0000006402047221 */ /* 0x000fe20000010100 */
[----:B------:R1:W2:Y:S01]  /*1ca70*/  MUFU.EX2 R46, R3 ;  /* 0x00000003002e7308 */ /* 0x0002a20000000800 */
[C---:B------:R-:W-:Y:S01]  /*1ca80*/  FSETP.NEU.FTZ.AND P0, PT, R103.reuse, -INF , PT ;  /* 0xff8000006700780b */ /* 0x040fe20003f1d000 */
[--C-:B------:R-:W-:Y:S01]  /*1ca90*/  FFMA.FTZ R231, R20, UR4, -R6.reuse ;  /* 0x0000000414e77c23 */ /* 0x100fe20008010806 */
[C---:B------:R-:W-:Y:S01]  /*1caa0*/  LOP3.LUT R0, R8.reuse, 0xffff, RZ, 0xc0, !PT ;  /* 0x0000ffff08007812 */ /* 0x040fe200078ec0ff */
[----:B----4-:R-:W-:Y:S01]  /*1cab0*/  FMUL.FTZ R5, R103, UR4 ;  /* 0x0000000467057c20 */ /* 0x010fe20008410000 */
[----:B------:R-:W-:Y:S01]  /*1cac0*/  LOP3.LUT R10, R9, R10, R211, 0x96, !PT ;  /* 0x0000000a090a7212 */ /* 0x000fe200078e96d3 */
[--C-:B------:R-:W-:Y:S01]  /*1cad0*/  FFMA.FTZ R211, R21, UR4, -R6.reuse ;  /* 0x0000000415d37c23 */ /* 0x100fe20008010806 */
[----:B------:R-:W-:Y:S01]  /*1cae0*/  LOP3.LUT R9, R8, 0xff, RZ, 0xc0, !PT ;  /* 0x000000ff08097812 */ /* 0x000fe200078ec0ff */
[--C-:B------:R-:W-:Y:S01]  /*1caf0*/  FFMA.FTZ R43, R64, UR4, -R6.reuse ;  /* 0x00000004402b7c23 */ /* 0x100fe20008010806 */
[----:B------:R-:W-:Y:S01]  /*1cb00*/  FSEL R5, R5, RZ, P0 ;  /* 0x000000ff05057208 */ /* 0x000fe20000000000 */
[----:B------:R-:W-:Y:S01]  /*1cb10*/  FFMA.FTZ R243, R32, UR4, -R6 ;  /* 0x0000000420f37c23 */ /* 0x000fe20008010806 */
[----:B------:R-:W-:Y:S01]  /*1cb20*/  SHF.R.U32.HI R2, RZ, 0x8, R0 ;  /* 0x00000008ff027819 */ /* 0x000fe20000011600 */
[----:B------:R-:W-:Y:S01]  /*1cb30*/  FFMA.FTZ R247, R33, UR4, -R6 ;  /* 0x0000000421f77c23 */ /* 0x000fe20008010806 */
[----:B---3--:R-:W-:Y:S01]  /*1cb40*/  FMNMX.FTZ R102, R102, R11, !PT ;  /* 0x0000000b66667209 */ /* 0x008fe20007810000 */
[----:B------:R-:W-:Y:S01]  /*1cb50*/  IMAD.MOV.U32 R21, RZ, RZ, R13 ;  /* 0x000000ffff157224 */ /* 0x000fe200078e000d */
[----:B------:R-:W-:Y:S01]  /*1cb60*/  PRMT R236, R9, 0x5410, R2 ;  /* 0x0000541009ec7816 */ /* 0x000fe20000000002 */
[----:B------:R-:W-:Y:S01]  /*1cb70*/  FFMA.FTZ R9, R18, UR4, -R5 ;  /* 0x0000000412097c23 */ /* 0x000fe20008010805 */
[--C-:B------:R-:W-:Y:S01]  /*1cb80*/  SHF.R.U32.HI R2, RZ, 0x10, R8.reuse ;  /* 0x00000010ff027819 */ /* 0x100fe20000011608 */
[----:B------:R-:W-:Y:S01]  /*1cb90*/  IMAD.MOV.U32 R13, RZ, RZ, R251 ;  /* 0x000000ffff0d7224 */ /* 0x000fe200078e00fb */
[----:B------:R-:W-:Y:S01]  /*1cba0*/  SHF.R.U32.HI R11, RZ, 0x18, R8 ;  /* 0x00000018ff0b7819 */ /* 0x000fe20000011608 */
[----:B------:R3:W4:Y:S01]  /*1cbb0*/  MUFU.EX2 R42, R9 ;  /* 0x00000009002a7308 */ /* 0x0007220000000800 */
[----:B------:R-:W-:Y:S01]  /*1cbc0*/  LOP3.LUT R8, R2, 0xff, RZ, 0xc0, !PT ;  /* 0x000000ff02087812 */ /* 0x000fe200078ec0ff */
[----:B------:R-:W-:Y:S01]  /*1cbd0*/  IMAD.MOV.U32 R48, RZ, RZ, R14 ;  /* 0x000000ffff307224 */ /* 0x000fe200078e000e */
[----:B------:R-:W-:Y:S01]  /*1cbe0*/  FSEL R0, R103, RZ, P0 ;  /* 0x000000ff67007208 */ /* 0x000fe20000000000 */
[----:B------:R-:W-:Y:S01]  /*1cbf0*/  IMAD.MOV.U32 R49, RZ, RZ, R15 ;  /* 0x000000ffff317224 */ /* 0x000fe200078e000f */
[----:B------:R-:W-:Y:S01]  /*1cc00*/  PRMT R235, R8, 0x5410, R11 ;  /* 0x0000541008eb7816 */ /* 0x000fe2000000000b */
[----:B------:R-:W-:Y:S01]  /*1cc10*/  FFMA.FTZ R8, R176, UR4, -R6 ;  /* 0x00000004b0087c23 */ /* 0x000fe20008010806 */
[C---:B------:R-:W-:Y:S01]  /*1cc20*/  FSETP.NEU.FTZ.AND P0, PT, R101.reuse, -INF , PT ;  /* 0xff8000006500780b */ /* 0x040fe20003f1d000 */
[----:B-1----:R-:W-:Y:S01]  /*1cc30*/  FADD.FTZ R3, -R0, R106 ;  /* 0x0000006a00037221 */ /* 0x002fe20000010100 */
[----:B------:R-:W-:Y:S01]  /*1cc40*/  FSETP.NEU.FTZ.AND P1, PT, R102, -INF , PT ;  /* 0xff8000006600780b */ /* 0x000fe20003f3d000 */
[----:B------:R1:W-:Y:S01]  /*1cc50*/  MUFU.EX2 R204, R8 ;  /* 0x0000000800cc7308 */ /* 0x0003e20000000800 */
[----:B------:R-:W-:Y:S01]  /*1cc60*/  FSEL R0, R101, RZ, P0 ;  /* 0x000000ff65007208 */ /* 0x000fe20000000000 */
[----:B------:R-:W2:Y:S01]  /*1cc70*/  LDC.U8 R15, c[0x0][0x388] ;  /* 0x0000e200ff0f7b82 */ /* 0x000ea20000000000 */
[----:B------:R-:W-:Y:S01]  /*1cc80*/  LOP3.LUT R11, R7, 0xff, RZ, 0xc0, !PT ;  /* 0x000000ff070b7812 */ /* 0x000fe200078ec0ff */
[--C-:B------:R-:W-:Y:S01]  /*1cc90*/  FFMA.FTZ R210, R22, UR4, -R5.reuse ;  /* 0x0000000416d27c23 */ /* 0x100fe20008010805 */
[----:B------:R-:W-:Y:S01]  /*1cca0*/  FSEL R2, R102, RZ, P1 ;  /* 0x000000ff66027208 */ /* 0x000fe20000800000 */
[----:B------:R-:W-:Y:S01]  /*1ccb0*/  FADD.FTZ R0, -R0, R108 ;  /* 0x0000006c00007221 */ /* 0x000fe20000010100 */
[----:B---3--:R-:W-:Y:S01]  /*1ccc0*/  FFMA.FTZ R9, R19, UR4, -R5 ;  /* 0x0000000413097c23 */ /* 0x008fe20008010805 */
[----:B------:R-:W-:Y:S02]  /*1ccd0*/  FFMA.FTZ R19, R52, UR4, -R6 ;  /* 0x0000000434137c23 */ /* 0x000fe40008010806 */
[----:B------:R-:W2:Y:S01]  /*1cce0*/  LDC.U8 R14, c[0x0][0x388] ;  /* 0x0000e200ff0e7b82 */ /* 0x000ea20000000000 */
[----:B------:R-:W-:Y:S01]  /*1ccf0*/  FADD.FTZ R2, -R2, R107 ;  /* 0x0000006b02027221 */ /* 0x000fe20000010100 */
[----:B------:R3:W-:Y:S01]  /*1cd00*/  MUFU.EX2 R216, R9 ;  /* 0x0000000900d87308 */ /* 0x0007e20000000800 */
[----:B------:R-:W-:Y:S01]  /*1cd10*/  FMUL.FTZ R107, R101, UR4 ;  /* 0x00000004656b7c20 */ /* 0x000fe20008410000 */
[--C-:B------:R-:W-:Y:S01]  /*1cd20*/  FFMA.FTZ R106, R23, UR4, -R5.reuse ;  /* 0x00000004176a7c23 */ /* 0x100fe20008010805 */
[--C-:B------:R-:W-:Y:S01]  /*1cd30*/  FFMA.FTZ R223, R38, UR4, -R5.reuse ;  /* 0x0000000426df7c23 */ /* 0x100fe20008010805 */
[--C-:B------:R-:W-:Y:S01]  /*1cd40*/  FFMA.FTZ R218, R39, UR4, -R5.reuse ;  /* 0x0000000427da7c23 */ /* 0x100fe20008010805 */
[--C-:B------:R-:W-:Y:S01]  /*1cd50*/  FFMA.FTZ R220, R67, UR4, -R5.reuse ;  /* 0x0000000443dc7c23 */ /* 0x100fe20008010805 */
[--C-:B-1----:R-:W-:Y:S01]  /*1cd60*/  FFMA.FTZ R8, R179, UR4, -R5.reuse ;  /* 0x00000004b3087c23 */ /* 0x102fe20008010805 */
[----:B------:R-:W-:Y:S01]  /*1cd70*/  FSEL R107, R107, RZ, P0 ;  /* 0x000000ff6b6b7208 */ /* 0x000fe20000000000 */
[--C-:B------:R-:W-:Y:S01]  /*1cd80*/  FFMA.FTZ R54, R54, UR4, -R5.reuse ;  /* 0x0000000436367c23 */ /* 0x100fe20008010805 */
[--C-:B------:R-:W-:Y:S01]  /*1cd90*/  FFMA.FTZ R55, R55, UR4, -R5.reuse ;  /* 0x0000000437377c23 */ /* 0x100fe20008010805 */
[----:B------:R1:W-:Y:S01]  /*1cda0*/  MUFU.EX2 R182, R8 ;  /* 0x0000000800b67308 */ /* 0x0003e20000000800 */
[--C-:B------:R-:W-:Y:S01]  /*1cdb0*/  FFMA.FTZ R244, R34, UR4, -R5.reuse ;  /* 0x0000000422f47c23 */ /* 0x100fe20008010805 */
[--C-:B------:R-:W-:Y:S01]  /*1cdc0*/  FFMA.FTZ R249, R35, UR4, -R5.reuse ;  /* 0x0000000423f97c23 */ /* 0x100fe20008010805 */
[--C-:B------:R-:W-:Y:S01]  /*1cdd0*/  FFMA.FTZ R240, R50, UR4, -R5.reuse ;  /* 0x0000000432f07c23 */ /* 0x100fe20008010805 */
[--C-:B------:R-:W-:Y:S01]  /*1cde0*/  FFMA.FTZ R242, R51, UR4, -R5.reuse ;  /* 0x0000000433f27c23 */ /* 0x100fe20008010805 */
[----:B------:R-:W-:Y:S01]  /*1cdf0*/  FFMA.FTZ R16, R66, UR4, -R5 ;  /* 0x0000000442107c23 */ /* 0x000fe20008010805 */
[----:B------:R-:W-:Y:S02]  /*1ce00*/  IMAD.MOV.U32 R20, RZ, RZ, R12 ;  /* 0x000000ffff147224 */ /* 0x000fe400078e000c */
[----:B---3--:R-:W-:Y:S01]  /*1ce10*/  FFMA.FTZ R9, R177, UR4, -R6 ;  /* 0x00000004b1097c23 */ /* 0x008fe20008010806 */
[----:B------:R-:W-:Y:S01]  /*1ce20*/  LOP3.LUT R6, R7, 0xffff, RZ, 0xc0, !PT ;  /* 0x0000ffff07067812 */ /* 0x000fe200078ec0ff */
[----:B------:R-:W-:Y:S02]  /*1ce30*/  IMAD.MOV.U32 R176, RZ, RZ, R206 ;  /* 0x000000ffffb07224 */ /* 0x000fe400078e00ce */
[----:B------:R-:W-:Y:S01]  /*1ce40*/  FMUL.FTZ R3, R3, UR4 ;  /* 0x0000000403037c20 */ /* 0x000fe20008410000 */
[----:B------:R3:W-:Y:S01]  /*1ce50*/  MUFU.EX2 R180, R9 ;  /* 0x0000000900b47308 */ /* 0x0007e20000000800 */
[----:B------:R-:W-:Y:S01]  /*1ce60*/  IMAD.MOV.U32 R177, RZ, RZ, R207 ;  /* 0x000000ffffb17224 */ /* 0x000fe200078e00cf */
[----:B--2---:R-:W-:Y:S01]  /*1ce70*/  PRMT R14, R14, 0x7054, R15 ;  /* 0x000070540e0e7816 */ /* 0x004fe2000000000f */
[----:B------:R-:W-:Y:S02]  /*1ce80*/  IMAD.MOV.U32 R12, RZ, RZ, R250 ;  /* 0x000000ffff0c7224 */ /* 0x000fe400078e00fa */
[----:B------:R-:W-:Y:S01]  /*1ce90*/  FMUL.FTZ R4, R4, UR4 ;  /* 0x0000000404047c20 */ /* 0x000fe20008410000 */
[----:B------:R-:W-:Y:S01]  /*1cea0*/  IMAD.MOV.U32 R32, RZ, RZ, R62 ;  /* 0x000000ffff207224 */ /* 0x000fe200078e003e */
[----:B-1----:R-:W-:Y:S01]  /*1ceb0*/  SHF.R.U32.HI R8, RZ, 0x8, R6 ;  /* 0x00000008ff087819 */ /* 0x002fe20000011606 */
[----:B------:R-:W-:Y:S01]  /*1cec0*/  IMAD.MOV.U32 R33, RZ, RZ, R63 ;  /* 0x000000ffff217224 */ /* 0x000fe200078e003f */
[--C-:B------:R-:W-:Y:S01]  /*1ced0*/  HSET2.LE.AND R110, R110, R14.reuse, PT ;  /* 0x0000000e6e6e7233 */ /* 0x100fe20003803000 */
[----:B------:R-:W-:Y:S01]  /*1cee0*/  IMAD.MOV.U32 R65, RZ, RZ, R46 ;  /* 0x000000ffff417224 */ /* 0x000fe200078e002e */
[----:B------:R-:W-:Y:S01]  /*1cef0*/  PRMT R108, R11, 0x5410, R8 ;  /* 0x000054100b6c7816 */ /* 0x000fe20000000008 */
[----:B------:R-:W-:Y:S01]  /*1cf00*/  IMAD.MOV.U32 R36, RZ, RZ, R176 ;  /* 0x000000ffff247224 */ /* 0x000fe200078e00b0 */
[--C-:B------:R-:W-:Y:S01]  /*1cf10*/  HSET2.LE.AND R176, R202, R14.reuse, PT ;  /* 0x0000000ecab07233 */ /* 0x100fe20003803000 */
[----:B------:R-:W-:Y:S01]  /*1cf20*/  IMAD.MOV.U32 R37, RZ, RZ, R177 ;  /* 0x000000ffff257224 */ /* 0x000fe200078e00b1 */
[--C-:B------:R-:W-:Y:S01]  /*1cf30*/  HSET2.LE.AND R111, R111, R14.reuse, PT ;  /* 0x0000000e6f6f7233 */ /* 0x100fe20003803000 */
[----:B------:R-:W-:Y:S01]  /*1cf40*/  IMAD.MOV.U32 R21, RZ, RZ, R13 ;  /* 0x000000ffff157224 */ /* 0x000fe200078e000d */
[--C-:B------:R-:W-:Y:S01]  /*1cf50*/  HSET2.LE.AND R108, R108, R14.reuse, PT ;  /* 0x0000000e6c6c7233 */ /* 0x100fe20003803000 */
[----:B---3--:R-:W-:Y:S01]  /*1cf60*/  FMUL.FTZ R9, R102, UR4 ;  /* 0x0000000466097c20 */ /* 0x008fe20008410000 */
[--C-:B------:R-:W-:Y:S01]  /*1cf70*/  HSET2.LE.AND R177, R203, R14.reuse, PT ;  /* 0x0000000ecbb17233 */ /* 0x100fe20003803000 */
[----:B------:R-:W1:Y:S01]  /*1cf80*/  MUFU.EX2 R3, R3 ;  /* 0x0000000300037308 */ /* 0x000e620000000800 */
[--C-:B------:R-:W-:Y:S01]  /*1cf90*/  HSET2.LE.AND R179, R245, R14.reuse, PT ;  /* 0x0000000ef5b37233 */ /* 0x100fe20003803000 */
[----:B------:R-:W-:Y:S01]  /*1cfa0*/  FMUL.FTZ R2, R2, UR4 ;  /* 0x0000000402027c20 */ /* 0x000fe20008410000 */
[----:B------:R-:W-:Y:S01]  /*1cfb0*/  FSEL R6, R9, RZ, P1 ;  /* 0x000000ff09067208 */ /* 0x000fe20000800000 */
[----:B------:R-:W-:Y:S01]  /*1cfc0*/  FFMA.FTZ R9, R183, UR4, -R5 ;  /* 0x00000004b7097c23 */ /* 0x000fe20008010805 */
[----:B------:R-:W-:Y:S01]  /*1cfd0*/  FFMA.FTZ R5, R186, UR4, -R107 ;  /* 0x00000004ba057c23 */ /* 0x000fe2000801086b */
[----:B------:R-:W-:Y:S01]  /*1cfe0*/  FMUL.FTZ R0, R0, UR4 ;  /* 0x0000000400007c20 */ /* 0x000fe20008410000 */
[----:B------:R-:W-:Y:S03]  /*1cff0*/  IMAD.MOV.U32 R66, RZ, RZ, R19 ;  /* 0x000000ffff427224 */ /* 0x000fe600078e0013 */
[----:B------:R2:W-:Y:S01]  /*1d000*/  MUFU.EX2 R251, R9 ;  /* 0x0000000900fb7308 */ /* 0x0005e20000000800 */
[--C-:B------:R-:W-:Y:S01]  /*1d010*/  FFMA.FTZ R8, R184, UR4, -R6.reuse ;  /* 0x00000004b8087c23 */ /* 0x100fe20008010806 */
[----:B------:R-:W-:Y:S01]  /*1d020*/  FFMA.FTZ R18, R56, UR4, -R6 ;  /* 0x0000000438127c23 */ /* 0x000fe20008010806 */
[----:B----4-:R-:W-:Y:S02]  /*1d030*/  IMAD.MOV.U32 R56, RZ, RZ, R42 ;  /* 0x000000ffff387224 */ /* 0x010fe400078e002a */
[--C-:B------:R-:W-:Y:S01]  /*1d040*/  FFMA.FTZ R217, R61, UR4, -R6.reuse ;  /* 0x000000043dd97c23 */ /* 0x100fe20008010806 */
[--C-:B------:R-:W-:Y:S01]  /*1d050*/  FFMA.FTZ R246, R28, UR4, -R6.reuse ;  /* 0x000000041cf67c23 */ /* 0x100fe20008010806 */
[--C-:B------:R-:W-:Y:S01]  /*1d060*/  FFMA.FTZ R250, R29, UR4, -R6.reuse ;  /* 0x000000041dfa7c23 */ /* 0x100fe20008010806 */
[--C-:B------:R-:W-:Y:S02]  /*1d070*/  FFMA.FTZ R207, R24, UR4, -R6.reuse ;  /* 0x0000000418cf7c23 */ /* 0x100fe40008010806 */
[----:B------:R3:W-:Y:S01]  /*1d080*/  MUFU.EX2 R201, R8 ;  /* 0x0000000800c97308 */ /* 0x0007e20000000800 */
        /* <DEDUP_REMOVED lines=8> */
[----:B--2---:R-:W-:Y:S01]  /*1d110*/  FFMA.FTZ R9, R185, UR4, -R6 ;  /* 0x00000004b9097c23 */ /* 0x004fe20008010806 */
[----:B------:R-:W-:Y:S01]  /*1d120*/  MUFU.EX2 R46, R11 ;  /* 0x0000000b002e7308 */ /* 0x000fe20000000800 */
[----:B------:R-:W-:Y:S02]  /*1d130*/  IMAD.MOV.U32 R245, RZ, RZ, R18 ;  /* 0x000000fffff57224 */ /* 0x000fe400078e0012 */
[C---:B-1----:R-:W-:Y:S01]  /*1d140*/  FMUL.FTZ R18, R3.reuse, R122 ;  /* 0x0000007a03127220 */ /* 0x042fe20000410000 */
[C---:B------:R-:W-:Y:S01]  /*1d150*/  FMUL.FTZ R19, R3.reuse, R123 ;  /* 0x0000007b03137220 */ /* 0x040fe20000410000 */
[----:B------:R-:W-:Y:S02]  /*1d160*/  IMAD.MOV.U32 R64, RZ, RZ, R27 ;  /* 0x000000ffff407224 */ /* 0x000fe400078e001b */
[C---:B------:R-:W-:Y:S01]  /*1d170*/  FMUL.FTZ R34, R3.reuse, R138 ;  /* 0x0000008a03227220 */ /* 0x040fe20000410000 */
[----:B------:R-:W-:Y:S02]  /*1d180*/  IMAD.MOV.U32 R67, RZ, RZ, R26 ;  /* 0x000000ffff437224 */ /* 0x000fe400078e001a */
[----:B---3--:R-:W-:Y:S01]  /*1d190*/  FFMA.FTZ R8, R194, UR4, -R107 ;  /* 0x00000004c2087c23 */ /* 0x008fe2000801086b */
[----:B------:R1:W2:Y:S01]  /*1d1a0*/  MUFU.EX2 R183, R9 ;  /* 0x0000000900b77308 */ /* 0x0002a20000000800 */
[----:B------:R-:W-:Y:S02]  /*1d1b0*/  IMAD.MOV.U32 R138, RZ, RZ, R62 ;  /* 0x000000ffff8a7224 */ /* 0x000fe400078e003e */
[C---:B------:R-:W-:Y:S01]  /*1d1c0*/  FMUL.FTZ R35, R3.reuse, R139 ;  /* 0x0000008b03237220 */ /* 0x040fe20000410000 */
[----:B------:R-:W-:Y:S02]  /*1d1d0*/  IMAD.MOV.U32 R49, RZ, RZ, R30 ;  /* 0x000000ffff317224 */ /* 0x000fe400078e001e */
[C---:B------:R-:W-:Y:S01]  /*1d1e0*/  FMUL.FTZ R70, R3.reuse, R70 ;  /* 0x0000004603467220 */ /* 0x040fe20000410000 */
[----:B------:R-:W-:Y:S02]  /*1d1f0*/  IMAD.MOV.U32 R139, RZ, RZ, R47 ;  /* 0x000000ffff8b7224 */ /* 0x000fe400078e002f */
[C---:B------:R-:W-:Y:S01]  /*1d200*/  FMUL.FTZ R71, R3.reuse, R71 ;  /* 0x0000004703477220 */ /* 0x040fe20000410000 */
[C---:B------:R-:W-:Y:S01]  /*1d210*/  FMUL.FTZ R82, R3.reuse, R82 ;  /* 0x0000005203527220 */ /* 0x040fe20000410000 */
[----:B------:R3:W-:Y:S01]  /*1d220*/  MUFU.EX2 R184, R8 ;  /* 0x0000000800b87308 */ /* 0x0007e20000000800 */
[C---:B------:R-:W-:Y:S01]  /*1d230*/  FMUL.FTZ R83, R3.reuse, R83 ;  /* 0x0000005303537220 */ /* 0x040fe20000410000 */
[C---:B------:R-:W-:Y:S01]  /*1d240*/  FMUL.FTZ R86, R3.reuse, R86 ;  /* 0x0000005603567220 */ /* 0x040fe20000410000 */
[C---:B------:R-:W-:Y:S01]  /*1d250*/  FMUL.FTZ R87, R3.reuse, R87 ;  /* 0x0000005703577220 */ /* 0x040fe20000410000 */
[C---:B------:R-:W-:Y:S01]  /*1d260*/  FMUL.FTZ R98, R3.reuse, R98 ;  /* 0x0000006203627220 */ /* 0x040fe20000410000 */
[----:B------:R-:W-:Y:S01]  /*1d270*/  FMUL.FTZ R99, R3, R99 ;  /* 0x0000006303637220 */ /* 0x000fe20000410000 */
[----:B------:R-:W-:Y:S01]  /*1d280*/  IMAD.MOV.U32 R123, RZ, RZ, R56 ;  /* 0x000000ffff7b7224 */ /* 0x000fe200078e0038 */
[----:B------:R-:W-:Y:S03]  /*1d290*/  PLOP3.LUT P0, PT, PT, PT, UP0, 0x80, 0x0 ;  /* 0x000000000000781c */ /* 0x000fe60003f0f008 */
[----:B------:R4:W-:Y:S01]  /*1d2a0*/  MUFU.EX2 R185, R5 ;  /* 0x0000000500b97308 */ /* 0x0009e20000000800 */
[----:B-1----:R-:W-:Y:S01]  /*1d2b0*/  FFMA.FTZ R9, R187, UR4, -R6 ;  /* 0x00000004bb097c23 */ /* 0x002fe20008010806 */
[--C-:B------:R-:W-:Y:S08]  /*1d2c0*/  SHF.R.U32.HI R6, RZ, 0x10, R7.reuse ;  /* 0x00000010ff067819 */ /* 0x100ff00000011607 */
[----:B------:R-:W1:Y:S01]  /*1d2d0*/  MUFU.EX2 R57, R9 ;  /* 0x0000000900397308 */ /* 0x000e620000000800 */
[----:B---3--:R-:W-:Y:S02]  /*1d2e0*/  SHF.R.U32.HI R8, RZ, 0x18, R7 ;  /* 0x00000018ff087819 */ /* 0x008fe40000011607 */
[----:B------:R-:W-:Y:S02]  /*1d2f0*/  LOP3.LUT R7, R6, 0xff, RZ, 0xc0, !PT ;  /* 0x000000ff06077812 */ /* 0x000fe400078ec0ff */
[----:B------:R-:W-:Y:S02]  /*1d300*/  F2FP.BF16.F32.PACK_AB R6, R204, R180 ;  /* 0x000000b4cc06723e */ /* 0x000fe400000010ff */
[----:B------:R-:W-:Y:S03]  /*1d310*/  PRMT R7, R7, 0x5410, R8 ;  /* 0x0000541007077816 */ /* 0x000fe60000000008 */
[----:B------:R-:W3:Y:S01]  /*1d320*/  MUFU.EX2 R100, R4 ;  /* 0x0000000400647308 */ /* 0x000ee20000000800 */
[----:B------:R-:W-:Y:S02]  /*1d330*/  LOP3.LUT R108, R108, R6, RZ, 0xc0, !PT ;  /* 0x000000066c6c7212 */ /* 0x000fe400078ec0ff */
[----:B--2---:R-:W-:Y:S02]  /*1d340*/  F2FP.BF16.F32.PACK_AB R6, R201, R183 ;  /* 0x000000b7c906723e */ /* 0x004fe400000010ff */
[--C-:B------:R-:W-:Y:S01]  /*1d350*/  HSET2.LE.AND R109, R7, R14.reuse, PT ;  /* 0x0000000e076d7233 */ /* 0x100fe20003803000 */
[--C-:B------:R-:W-:Y:S01]  /*1d360*/  FFMA.FTZ R7, R195, UR4, -R107.reuse ;  /* 0x00000004c3077c23 */ /* 0x100fe2000801086b */
[----:B----4-:R-:W-:Y:S03]  /*1d370*/  F2FP.BF16.F32.PACK_AB R5, R65, R230 ;  /* 0x000000e64105723e */ /* 0x010fe600000010ff */
[----:B------:R-:W2:Y:S01]  /*1d380*/  MUFU.EX2 R2, R2 ;  /* 0x0000000200027308 */ /* 0x000ea20000000800 */
[----:B------:R-:W-:Y:S01]  /*1d390*/  LOP3.LUT R176, R176, R6, RZ, 0xc0, !PT ;  /* 0x00000006b0b07212 */ /* 0x000fe200078ec0ff */
[----:B------:R-:W-:Y:S01]  /*1d3a0*/  FFMA.FTZ R6, R178, UR4, -R107 ;  /* 0x00000004b2067c23 */ /* 0x000fe2000801086b */
[----:B------:R-:W-:Y:S01]  /*1d3b0*/  LOP3.LUT R110, R110, R5, RZ, 0xc0, !PT ;  /* 0x000000056e6e7212 */ /* 0x000fe200078ec0ff */
[----:B-1----:R-:W-:Y:S01]  /*1d3c0*/  IMAD.MOV.U32 R122, RZ, RZ, R57 ;  /* 0x000000ffff7a7224 */ /* 0x002fe200078e0039 */
[----:B------:R-:W-:Y:S02]  /*1d3d0*/  F2FP.BF16.F32.PACK_AB R5, R216, R56 ;  /* 0x00000038d805723e */ /* 0x000fe400000010ff */
[----:B------:R-:W-:Y:S03]  /*1d3e0*/  HSET2.LE.AND R178, R205, R14, PT ;  /* 0x0000000ecdb27233 */ /* 0x000fe60003803000 */
[----:B------:R1:W-:Y:S01]  /*1d3f0*/  MUFU.EX2 R252, R7 ;  /* 0x0000000700fc7308 */ /* 0x0003e20000000800 */
[----:B------:R-:W-:Y:S01]  /*1d400*/  LOP3.LUT R111, R111, R5, RZ, 0xc0, !PT ;  /* 0x000000056f6f7212 */ /* 0x000fe200078ec0ff */
[C---:B---3--:R-:W-:Y:S01]  /*1d410*/  FMUL.FTZ R4, R100.reuse, R116 ;  /* 0x0000007464047220 */ /* 0x048fe20000410000 */
[----:B------:R-:W-:Y:S01]  /*1d420*/  F2FP.BF16.F32.PACK_AB R5, R251, R182 ;  /* 0x000000b6fb05723e */ /* 0x000fe200000010ff */
[----:B------:R-:W-:Y:S01]  /*1d430*/  FMUL.FTZ R33, R100, R137 ;  /* 0x0000008964217220 */ /* 0x000fe20000410000 */
[----:B------:R-:W-:Y:S01]  /*1d440*/  LOP3.LUT R8, R10, 0xff, RZ, 0xc0, !PT ;  /* 0x000000ff0a087812 */ /* 0x000fe200078ec0ff */
[----:B------:R-:W-:Y:S01]  /*1d450*/  IMAD.MOV.U32 R116, RZ, RZ, R67 ;  /* 0x000000ffff747224 */ /* 0x000fe200078e0043 */
[----:B------:R-:W-:Y:S03]  /*1d460*/  LOP3.LUT R109, R109, R5, RZ, 0xc0, !PT ;  /* 0x000000056d6d7212 */ /* 0x000fe600078ec0ff */
[----:B------:R3:W4:Y:S01]  /*1d470*/  MUFU.EX2 R59, R6 ;  /* 0x00000006003b7308 */ /* 0x0007220000000800 */
[----:B------:R-:W-:Y:S01]  /*1d480*/  F2FP.BF16.F32.PACK_AB R5, R185, R184 ;  /* 0x000000b8b905723e */ /* 0x000fe200000010ff */
[C---:B--2---:R-:W-:Y:S01]  /*1d490*/  FMUL.FTZ R24, R2.reuse, R128 ;  /* 0x0000008002187220 */ /* 0x044fe20000410000 */
[C---:B------:R-:W-:Y:S01]  /*1d4a0*/  FMUL.FTZ R25, R2.reuse, R129 ;  /* 0x0000008102197220 */ /* 0x040fe20000410000 */
[C---:B------:R-:W-:Y:S01]  /*1d4b0*/  FMUL.FTZ R28, R2.reuse, R140 ;  /* 0x0000008c021c7220 */ /* 0x040fe20000410000 */
[----:B------:R-:W-:Y:S01]  /*1d4c0*/  LOP3.LUT R177, R177, R5, RZ, 0xc0, !PT ;  /* 0x00000005b1b17212 */ /* 0x000fe200078ec0ff */
[----:B------:R-:W-:Y:S01]  /*1d4d0*/  FMUL.FTZ R29, R2, R141 ;  /* 0x0000008d021d7220 */ /* 0x000fe20000410000 */
[----:B------:R-:W-:Y:S03]  /*1d4e0*/  F2FP.BF16.F32.PACK_AB R5, R46, R57 ;  /* 0x000000392e05723e */ /* 0x000fe600000010ff */
[----:B------:R-:W2:Y:S01]  /*1d4f0*/  MUFU.EX2 R0, R0 ;  /* 0x0000000000007308 */ /* 0x000ea20000000800 */
[----:B-1----:R-:W-:Y:S01]  /*1d500*/  LOP3.LUT R7, R10, 0xffff, RZ, 0xc0, !PT ;  /* 0x0000ffff0a077812 */ /* 0x002fe200078ec0ff */
[----:B------:R-:W-:Y:S01]  /*1d510*/  FMUL.FTZ R67, R3, R171 ;  /* 0x000000ab03437220 */ /* 0x000fe20000410000 */
[----:B------:R-:W-:Y:S01]  /*1d520*/  LOP3.LUT R178, R178, R5, RZ, 0xc0, !PT ;  /* 0x00000005b2b27212 */ /* 0x000fe200078ec0ff */
[C---:B------:R-:W-:Y:S01]  /*1d530*/  FMUL.FTZ R56, R2.reuse, R160 ;  /* 0x000000a002387220 */ /* 0x040fe20000410000 */
[--C-:B------:R-:W-:Y:S01]  /*1d540*/  SHF.R.U32.HI R5, RZ, 0x10, R10.reuse ;  /* 0x00000010ff057819 */ /* 0x100fe2000001160a */
[----:B------:R-:W-:Y:S01]  /*1d550*/  FMUL.FTZ R57, R2, R161 ;  /* 0x000000a102397220 */ /* 0x000fe20000410000 */
[----:B------:R-:W-:Y:S01]  /*1d560*/  SHF.R.U32.HI R10, RZ, 0x18, R10 ;  /* 0x00000018ff0a7819 */ /* 0x000fe2000001160a */
[C---:B------:R-:W-:Y:S01]  /*1d570*/  FMUL.FTZ R68, R100.reuse, R68 ;  /* 0x0000004464447220 */ /* 0x040fe20000410000 */
[----:B---3--:R-:W-:Y:S01]  /*1d580*/  SHF.R.U32.HI R6, RZ, 0x8, R7 ;  /* 0x00000008ff067819 */ /* 0x008fe20000011607 */
[----:B------:R-:W-:Y:S01]  /*1d590*/  FMUL.FTZ R69, R100, R69 ;  /* 0x0000004564457220 */ /* 0x000fe20000410000 */
[C---:B------:R-:W-:Y:S01]  /*1d5a0*/  FMUL.FTZ R72, R2.reuse, R72 ;  /* 0x0000004802487220 */ /* 0x040fe20000410000 */
[----:B------:R-:W-:Y:S01]  /*1d5b0*/  FMUL.FTZ R73, R2, R73 ;  /* 0x0000004902497220 */ /* 0x000fe20000410000 */
[----:B------:R-:W-:Y:S01]  /*1d5c0*/  PRMT R203, R8, 0x5410, R6 ;  /* 0x0000541008cb7816 */ /* 0x000fe20000000006 */
[C---:B------:R-:W-:Y:S01]  /*1d5d0*/  FMUL.FTZ R76, R2.reuse, R76 ;  /* 0x0000004c024c7220 */ /* 0x040fe20000410000 */
[----:B------:R-:W-:Y:S01]  /*1d5e0*/  LOP3.LUT R6, R5, 0xff, RZ, 0xc0, !PT ;  /* 0x000000ff05067812 */ /* 0x000fe200078ec0ff */
[----:B------:R-:W-:Y:S01]  /*1d5f0*/  FMUL.FTZ R77, R2, R77 ;  /* 0x0000004d024d7220 */ /* 0x000fe20000410000 */
[----:B----4-:R-:W-:Y:S01]  /*1d600*/  F2FP.BF16.F32.PACK_AB R5, R59, R252 ;  /* 0x000000fc3b05723e */ /* 0x010fe200000010ff */
[----:B--2---:R-:W-:Y:S01]  /*1d610*/  FMUL.FTZ R26, R0, R130 ;  /* 0x00000082001a7220 */ /* 0x004fe20000410000 */
[----:B------:R-:W-:Y:S01]  /*1d620*/  PRMT R202, R6, 0x5410, R10 ;  /* 0x0000541006ca7816 */ /* 0x000fe2000000000a */
[C---:B------:R-:W-:Y:S01]  /*1d630*/  FMUL.FTZ R27, R0.reuse, R131 ;  /* 0x00000083001b7220 */ /* 0x040fe20000410000 */
[----:B------:R-:W-:Y:S01]  /*1d640*/  LOP3.LUT R179, R179, R5, RZ, 0xc0, !PT ;  /* 0x00000005b3b37212 */ /* 0x000fe200078ec0ff */
[----:B------:R-:W-:Y:S01]  /*1d650*/  IMAD.MOV.U32 R131, RZ, RZ, R41 ;  /* 0x000000ffff837224 */ /* 0x000fe200078e0029 */
[C---:B------:R-:W-:Y:S01]  /*1d660*/  LOP3.LUT R5, R181.reuse, 0xffff, RZ, 0xc0, !PT ;  /* 0x0000ffffb5057812 */ /* 0x040fe200078ec0ff */
[----:B------:R-:W-:Y:S01]  /*1d670*/  FMUL.FTZ R30, R0, R142 ;  /* 0x0000008e001e7220 */ /* 0x000fe20000410000 */
[----:B------:R-:W-:Y:S01]  /*1d680*/  LOP3.LUT R6, R181, 0xff, RZ, 0xc0, !PT ;  /* 0x000000ffb5067812 */ /* 0x000fe200078ec0ff */
[----:B------:R-:W-:Y:S01]  /*1d690*/  FMUL.FTZ R41, R2, R145 ;  /* 0x0000009102297220 */ /* 0x000fe20000410000 */
[----:B------:R-:W-:Y:S01]  /*1d6a0*/  SHF.R.U32.HI R5, RZ, 0x8, R5 ;  /* 0x00000008ff057819 */ /* 0x000fe20000011605 */
[C---:B------:R-:W-:Y:S01]  /*1d6b0*/  FMUL.FTZ R47, R0.reuse, R159 ;  /* 0x0000009f002f7220 */ /* 0x040fe20000410000 */
[----:B------:R-:W-:Y:S02]  /*1d6c0*/  IMAD.MOV.U32 R142, RZ, RZ, R63 ;  /* 0x000000ffff8e7224 */ /* 0x000fe400078e003f */
[----:B------:R-:W-:Y:S01]  /*1d6d0*/  FMUL.FTZ R62, R0, R174 ;  /* 0x000000ae003e7220 */ /* 0x000fe20000410000 */
[----:B------:R-:W-:Y:S01]  /*1d6e0*/  PRMT R205, R6, 0x5410, R5 ;  /* 0x0000541006cd7816 */ /* 0x000fe20000000005 */
[C---:B------:R-:W-:Y:S01]  /*1d6f0*/  FMUL.FTZ R63, R0.reuse, R175 ;  /* 0x000000af003f7220 */ /* 0x040fe20000410000 */
[--C-:B------:R-:W-:Y:S01]  /*1d700*/  SHF.R.U32.HI R5, RZ, 0x10, R181.reuse ;  /* 0x00000010ff057819 */ /* 0x100fe200000116b5 */
[C---:B------:R-:W-:Y:S01]  /*1d710*/  FMUL.FTZ R74, R0.reuse, R74 ;  /* 0x0000004a004a7220 */ /* 0x040fe20000410000 */
[----:B------:R-:W-:Y:S01]  /*1d720*/  SHF.R.U32.HI R6, RZ, 0x18, R181 ;  /* 0x00000018ff067819 */ /* 0x000fe200000116b5 */
[C---:B------:R-:W-:Y:S01]  /*1d730*/  FMUL.FTZ R75, R0.reuse, R75 ;  /* 0x0000004b004b7220 */ /* 0x040fe20000410000 */
[----:B------:R-:W-:Y:S01]  /*1d740*/  LOP3.LUT R5, R5, 0xff, RZ, 0xc0, !PT ;  /* 0x000000ff05057812 */ /* 0x000fe200078ec0ff */
[C---:B------:R-:W-:Y:S01]  /*1d750*/  FMUL.FTZ R78, R0.reuse, R78 ;  /* 0x0000004e004e7220 */ /* 0x040fe20000410000 */
[----:B------:R-:W-:Y:S01]  /*1d760*/  FMUL.FTZ R79, R0, R79 ;  /* 0x0000004f004f7220 */ /* 0x000fe20000410000 */
[C---:B------:R-:W-:Y:S01]  /*1d770*/  FMUL.FTZ R80, R100.reuse, R80 ;  /* 0x0000005064507220 */ /* 0x040fe20000410000 */
[----:B------:R-:W-:Y:S01]  /*1d780*/  PRMT R181, R5, 0x5410, R6 ;  /* 0x0000541005b57816 */ /* 0x000fe20000000006 */
[C---:B------:R-:W-:Y:S01]  /*1d790*/  FMUL.FTZ R81, R100.reuse, R81 ;  /* 0x0000005164517220 */ /* 0x040fe20000410000 */
[----:B------:R-:W-:Y:S01]  /*1d7a0*/  LOP3.LUT R5, R37, UR12, R233, 0x96, !PT ;  /* 0x0000000c25057c12 */ /* 0x000fe2000f8e96e9 */
[C---:B------:R-:W-:Y:S01]  /*1d7b0*/  FMUL.FTZ R84, R100.reuse, R84 ;  /* 0x0000005464547220 */ /* 0x040fe20000410000 */
[----:B------:R-:W-:Y:S01]  /*1d7c0*/  LDSM.16.MT88.4 R36, [R214+0x9000] ;  /* 0x00900000d624783b */ /* 0x000fe20000004200 */
[----:B------:R-:W-:Y:S01]  /*1d7d0*/  FMUL.FTZ R85, R100, R85 ;  /* 0x0000005564557220 */ /* 0x000fe20000410000 */
[C---:B------:R-:W-:Y:S01]  /*1d7e0*/  FMUL.FTZ R88, R2.reuse, R88 ;  /* 0x0000005802587220 */ /* 0x040fe20000410000 */
[----:B------:R-:W-:Y:S04]  /*1d7f0*/  IMAD.WIDE.U32 R10, R5, -0x326172a9, RZ ;  /* 0xcd9e8d57050a7825 */ /* 0x000fe800078e00ff */
[----:B------:R-:W-:Y:S01]  /*1d800*/  FMUL.FTZ R89, R2, R89 ;  /* 0x0000005902597220 */ /* 0x000fe20000410000 */
[----:B------:R-:W-:Y:S01]  /*1d810*/  MUFU.EX2 R243, R243 ;  /* 0x000000f300f37308 */ /* 0x000fe20000000800 */
[C---:B------:R-:W-:Y:S01]  /*1d820*/  FMUL.FTZ R90, R0.reuse, R90 ;  /* 0x0000005a005a7220 */ /* 0x040fe20000410000 */
[----:B------:R-:W-:Y:S01]  /*1d830*/  FMUL.FTZ R91, R0, R91 ;  /* 0x0000005b005b7220 */ /* 0x000fe20000410000 */
[----:B------:R-:W-:Y:S01]  /*1d840*/  LOP3.LUT R6, R11, R48, R198, 0x96, !PT ;  /* 0x000000300b067212 */ /* 0x000fe200078e96c6 */
[----:B------:R-:W-:Y:S01]  /*1d850*/  FMUL.FTZ R92, R2, R92 ;  /* 0x0000005c025c7220 */ /* 0x000fe20000410000 */
[----:B------:R-:W-:Y:S01]  /*1d860*/  LOP3.LUT R5, R189, R10, R199, 0x96, !PT ;  /* 0x0000000abd057212 */ /* 0x000fe200078e96c7 */
[----:B------:R-:W-:Y:S02]  /*1d870*/  IMAD.MOV.U32 R189, RZ, RZ, R17 ;  /* 0x000000ffffbd7224 */ /* 0x000fe400078e0011 */
[----:B------:R-:W-:Y:S01]  /*1d880*/  FMUL.FTZ R17, R100, R121 ;  /* 0x0000007964117220 */ /* 0x000fe20000410000 */
[----:B------:R-:W-:Y:S04]  /*1d890*/  IMAD.WIDE.U32 R6, R6, -0x2daee0ad, RZ ;  /* 0xd2511f5306067825 */ /* 0x000fe800078e00ff */
[----:B------:R-:W-:Y:S01]  /*1d8a0*/  FMUL.FTZ R93, R2, R93 ;  /* 0x0000005d025d7220 */ /* 0x000fe20000410000 */
[----:B------:R-:W-:Y:S01]  /*1d8b0*/  MUFU.EX2 R247, R247 ;  /* 0x000000f700f77308 */ /* 0x000fe20000000800 */
[C---:B------:R-:W-:Y:S01]  /*1d8c0*/  FMUL.FTZ R94, R0.reuse, R94 ;  /* 0x0000005e005e7220 */ /* 0x040fe20000410000 */
[----:B------:R-:W-:Y:S01]  /*1d8d0*/  FMUL.FTZ R95, R0, R95 ;  /* 0x0000005f005f7220 */ /* 0x000fe20000410000 */
[----:B------:R-:W-:Y:S01]  /*1d8e0*/  LOP3.LUT R8, R7, R20, R197, 0x96, !PT ;  /* 0x0000001407087212 */ /* 0x000fe200078e96c5 */
[----:B------:R-:W-:Y:S02]  /*1d8f0*/  IMAD.MOV.U32 R20, RZ, RZ, R12 ;  /* 0x000000ffff147224 */ /* 0x000fe400078e000c */
[C---:B------:R-:W-:Y:S01]  /*1d900*/  FMUL.FTZ R96, R100.reuse, R96 ;  /* 0x0000006064607220 */ /* 0x040fe20000410000 */
[----:B------:R-:W-:Y:S04]  /*1d910*/  IMAD.WIDE.U32 R12, R5, -0x2daee0ad, RZ ;  /* 0xd2511f53050c7825 */ /* 0x000fe800078e00ff */
[----:B------:R-:W-:Y:S01]  /*1d920*/  FMUL.FTZ R97, R100, R97 ;  /* 0x0000006164617220 */ /* 0x000fe20000410000 */
[----:B------:R-:W-:Y:S01]  /*1d930*/  MUFU.EX2 R244, R244 ;  /* 0x000000f400f47308 */ /* 0x000fe20000000800 */
[----:B------:R-:W-:Y:S01]  /*1d940*/  IMAD.WIDE.U32 R8, R8, -0x326172a9, RZ ;  /* 0xcd9e8d5708087825 */ /* 0x000fe200078e00ff */
[----:B------:R-:W-:Y:S03]  /*1d950*/  LOP3.LUT R5, R13, R6, R200, 0x96, !PT ;  /* 0x000000060d057212 */ /* 0x000fe600078e96c8 */
[----:B------:R-:W-:Y:S01]  /*1d960*/  FMUL.FTZ R13, R2, R125 ;  /* 0x0000007d020d7220 */ /* 0x000fe20000410000 */
[----:B------:R-:W-:Y:S01]  /*1d970*/  IMAD.MOV.U32 R128, RZ, RZ, R245 ;  /* 0x000000ffff807224 */ /* 0x000fe200078e00f5 */
[----:B------:R-:W-:Y:S01]  /*1d980*/  LOP3.LUT R7, R9, R188, R196, 0x96, !PT ;  /* 0x000000bc09077212 */ /* 0x000fe200078e96c4 */
[----:B------:R-:W-:Y:S02]  /*1d990*/  IMAD.WIDE.U32 R50, R5, -0x326172a9, RZ ;  /* 0xcd9e8d5705327825 */ /* 0x000fe400078e00ff */
[----:B------:R-:W1:Y:S02]  /*1d9a0*/  MUFU.EX2 R249, R249 ;  /* 0x000000f900f97308 */ /* 0x000e640000000800 */
[----:B------:R-:W-:Y:S01]  /*1d9b0*/  IMAD.WIDE.U32 R6, R7, -0x2daee0ad, RZ ;  /* 0xd2511f5307067825 */ /* 0x000fe200078e00ff */
[----:B------:R-:W-:Y:S03]  /*1d9c0*/  LOP3.LUT R8, R51, R8, R192, 0x96, !PT ;  /* 0x0000000833087212 */ /* 0x000fe600078e96c0 */
[----:B------:R-:W-:Y:S01]  /*1d9d0*/  IMAD.MOV.U32 R188, RZ, RZ, R15 ;  /* 0x000000ffffbc7224 */ /* 0x000fe200078e000f */
[----:B------:R-:W-:Y:S01]  /*1d9e0*/  LOP3.LUT R9, R7, R12, R193, 0x96, !PT ;  /* 0x0000000c07097212 */ /* 0x000fe200078e96c1 */
[----:B------:R-:W-:Y:S04]  /*1d9f0*/  IMAD.WIDE.U32 R52, R8, -0x2daee0ad, RZ ;  /* 0xd2511f5308347825 */ /* 0x000fe800078e00ff */
[----:B------:R-:W-:Y:S01]  /*1da00*/  FMUL.FTZ R12, R2, R124 ;  /* 0x0000007c020c7220 */ /* 0x000fe20000410000 */
[----:B------:R-:W-:Y:S01]  /*1da10*/  MUFU.EX2 R140, R231 ;  /* 0x000000e7008c7308 */ /* 0x000fe20000000800 */
[----:B------:R-:W-:Y:S01]  /*1da20*/  FMUL.FTZ R15, R0, R127 ;  /* 0x0000007f000f7220 */ /* 0x000fe20000410000 */
[----:B------:R-:W-:Y:S01]  /*1da30*/  IMAD.WIDE.U32 R194, R9, -0x326172a9, RZ ;  /* 0xcd9e8d5709c27825 */ /* 0x000fe200078e00ff */
[----:B------:R-:W-:Y:S03]  /*1da40*/  LOP3.LUT R6, R53, R6, R31, 0x96, !PT ;  /* 0x0000000635067212 */ /* 0x000fe600078e961f */
[----:B------:R-:W-:Y:S02]  /*1da50*/  IMAD.MOV.U32 R129, RZ, RZ, R188 ;  /* 0x000000ffff817224 */ /* 0x000fe400078e00bc */
[----:B------:R-:W-:Y:S02]  /*1da60*/  IMAD.WIDE.U32 R6, R6, -0x326172a9, RZ ;  /* 0xcd9e8d5706067825 */ /* 0x000fe400078e00ff */
[----:B------:R-:W-:Y:S02]  /*1da70*/  MUFU.EX2 R141, R210 ;  /* 0x000000d2008d7308 */ /* 0x000fe40000000800 */
[----:B------:R-:W-:Y:S01]  /*1da80*/  IMAD.MOV.U32 R188, RZ, RZ, R46 ;  /* 0x000000ffffbc7224 */ /* 0x000fe200078e002e */
[----:B------:R-:W-:Y:S01]  /*1da90*/  LOP3.LUT R5, R6, 0xffff, RZ, 0xc0, !PT ;  /* 0x0000ffff06057812 */ /* 0x000fe200078ec0ff */
[----:B------:R-:W-:Y:S01]  /*1daa0*/  FMUL.FTZ R46, R0, R158 ;  /* 0x0000009e002e7220 */ /* 0x000fe20000410000 */
[----:B------:R-:W-:Y:S02]  /*1dab0*/  IMAD.MOV.U32 R137, RZ, RZ, R51 ;  /* 0x000000ffff897224 */ /* 0x000fe400078e0033 */
[----:B------:R-:W-:Y:S01]  /*1dac0*/  FMUL.FTZ R51, R3, R155 ;  /* 0x0000009b03337220 */ /* 0x000fe20000410000 */
[----:B------:R-:W-:Y:S01]  /*1dad0*/  SHF.R.U32.HI R8, RZ, 0x8, R5 ;  /* 0x00000008ff087819 */ /* 0x000fe20000011605 */
[----:B------:R-:W-:Y:S01]  /*1dae0*/  IMAD.MOV.U32 R127, RZ, RZ, R65 ;  /* 0x000000ffff7f7224 */ /* 0x000fe200078e0041 */
[----:B------:R-:W-:Y:S01]  /*1daf0*/  LOP3.LUT R5, R6, 0xff, RZ, 0xc0, !PT ;  /* 0x000000ff06057812 */ /* 0x000fe200078ec0ff */
[----:B------:R-:W-:Y:S01]  /*1db00*/  FMUL.FTZ R65, R100, R169 ;  /* 0x000000a964417220 */ /* 0x000fe20000410000 */
[----:B------:R-:W-:Y:S01]  /*1db10*/  IMAD.MOV.U32 R158, RZ, RZ, R116 ;  /* 0x000000ffff9e7224 */ /* 0x000fe200078e0074 */
[----:B------:R-:W-:Y:S01]  /*1db20*/  MUFU.EX2 R246, R246 ;  /* 0x000000f600f67308 */ /* 0x000fe20000000800 */
[----:B------:R-:W-:Y:S02]  /*1db30*/  PRMT R44, R5, 0x5410, R8 ;  /* 0x00005410052c7816 */ /* 0x000fe40000000008 */
[--C-:B------:R-:W-:Y:S02]  /*1db40*/  SHF.R.U32.HI R8, RZ, 0x10, R6.reuse ;  /* 0x00000010ff087819 */ /* 0x100fe40000011606 */
[----:B------:R-:W-:Y:S02]  /*1db50*/  LOP3.LUT R5, R7, R194, R241, 0x96, !PT ;  /* 0x000000c207057212 */ /* 0x000fe400078e96f1 */
[----:B------:R-:W-:Y:S03]  /*1db60*/  SHF.R.U32.HI R7, RZ, 0x18, R6 ;  /* 0x00000018ff077819 */ /* 0x000fe60000011606 */
[----:B------:R-:W-:Y:S01]  /*1db70*/  MUFU.EX2 R250, R250 ;  /* 0x000000fa00fa7308 */ /* 0x000fe20000000800 */
[----:B------:R-:W-:Y:S02]  /*1db80*/  LOP3.LUT R6, R8, 0xff, RZ, 0xc0, !PT ;  /* 0x000000ff08067812 */ /* 0x000fe400078ec0ff */
[----:B------:R-:W-:Y:S02]  /*1db90*/  LOP3.LUT R8, R11, R20, R198, 0x96, !PT ;  /* 0x000000140b087212 */ /* 0x000fe400078e96c6 */
[----:B------:R-:W-:Y:S01]  /*1dba0*/  PRMT R45, R6, 0x5410, R7 ;  /* 0x00005410062d7816 */ /* 0x000fe20000000007 */
[----:B------:R-:W2:Y:S01]  /*1dbb0*/  LDSM.16.MT88.4 R20, [R212+0x9000] ;  /* 0x00900000d414783b */ /* 0x000ea20000004200 */
[C---:B------:R-:W-:Y:S01]  /*1dbc0*/  LOP3.LUT R6, R5.reuse, 0xffff, RZ, 0xc0, !PT ;  /* 0x0000ffff05067812 */ /* 0x040fe200078ec0ff */
[----:B------:R-:W-:Y:S02]  /*1dbd0*/  IMAD.WIDE.U32 R8, R8, -0x2daee0ad, RZ ;  /* 0xd2511f5308087825 */ /* 0x000fe400078e00ff */
[----:B------:R-:W-:Y:S01]  /*1dbe0*/  MUFU.EX2 R145, R206 ;  /* 0x000000ce00917308 */ /* 0x000fe20000000800 */
[----:B------:R-:W-:Y:S01]  /*1dbf0*/  SHF.R.U32.HI R7, RZ, 0x8, R6 ;  /* 0x00000008ff077819 */ /* 0x000fe20000011606 */
[----:B------:R-:W-:Y:S01]  /*1dc00*/  IMAD.MOV.U32 R125, RZ, RZ, R45 ;  /* 0x000000ffff7d7224 */ /* 0x000fe200078e002d */
[----:B------:R-:W-:Y:S01]  /*1dc10*/  LOP3.LUT R6, R5, 0xff, RZ, 0xc0, !PT ;  /* 0x000000ff05067812 */ /* 0x000fe200078ec0ff */
[----:B------:R-:W-:Y:S03]  /*1dc20*/  FMUL.FTZ R45, R2, R157 ;  /* 0x0000009d022d7220 */ /* 0x000fe60000410000 */
[----:B------:R-:W-:Y:S03]  /*1dc30*/  PRMT R194, R6, 0x5410, R7 ;  /* 0x0000541006c27816 */ /* 0x000fe60000000007 */
[----:B------:R-:W-:Y:S01]  /*1dc40*/  MUFU.EX2 R240, R240 ;  /* 0x000000f000f07308 */ /* 0x000fe20000000800 */
[--C-:B------:R-:W-:Y:S02]  /*1dc50*/  SHF.R.U32.HI R7, RZ, 0x10, R5.reuse ;  /* 0x00000010ff077819 */ /* 0x100fe40000011605 */
[----:B------:R-:W-:Y:S02]  /*1dc60*/  SHF.R.U32.HI R6, RZ, 0x18, R5 ;  /* 0x00000018ff067819 */ /* 0x000fe40000011605 */
[----:B------:R-:W-:Y:S05]  /*1dc70*/  LOP3.LUT R5, R7, 0xff, RZ, 0xc0, !PT ;  /* 0x000000ff07057812 */ /* 0x000fea00078ec0ff */
[----:B------:R-:W-:Y:S01]  /*1dc80*/  MUFU.EX2 R242, R242 ;  /* 0x000000f200f27308 */ /* 0x000fe20000000800 */
[----:B------:R-:W-:Y:S02]  /*1dc90*/  PRMT R48, R5, 0x5410, R6 ;  /* 0x0000541005307816 */ /* 0x000fe40000000006 */
[----:B------:R-:W-:Y:S02]  /*1dca0*/  LOP3.LUT R5, R191, R10, R199, 0x96, !PT ;  /* 0x0000000abf057212 */ /* 0x000fe400078e96c7 */
[----:B------:R-:W-:Y:S01]  /*1dcb0*/  LOP3.LUT R6, R9, R32, R197, 0x96, !PT ;  /* 0x0000002009067212 */ /* 0x000fe200078e96c5 */
[----:B------:R-:W-:Y:S02]  /*1dcc0*/  IMAD.MOV.U32 R197, RZ, RZ, R16 ;  /* 0x000000ffffc57224 */ /* 0x000fe400078e0010 */
[C---:B------:R-:W-:Y:S01]  /*1dcd0*/  FMUL.FTZ R16, R100.reuse, R120 ;  /* 0x0000007864107220 */ /* 0x040fe20000410000 */
[----:B------:R-:W-:Y:S04]  /*1dce0*/  IMAD.WIDE.U32 R10, R5, -0x2daee0ad, RZ ;  /* 0xd2511f53050a7825 */ /* 0x000fe800078e00ff */
[----:B------:R-:W-:Y:S01]  /*1dcf0*/  FMUL.FTZ R32, R100, R136 ;  /* 0x0000008864207220 */ /* 0x000fe20000410000 */
[----:B------:R-:W-:Y:S01]  /*1dd00*/  IMAD.WIDE.U32 R6, R6, -0x326172a9, RZ ;  /* 0xcd9e8d5706067825 */ /* 0x000fe200078e00ff */
[----:B------:R-:W-:Y:S03]  /*1dd10*/  LOP3.LUT R8, R11, R8, R200, 0x96, !PT ;  /* 0x000000080b087212 */ /* 0x000fe600078e96c8 */
[----:B------:R-:W-:Y:S01]  /*1dd20*/  FMUL.FTZ R11, R0, R115 ;  /* 0x00000073000b7220 */ /* 0x000fe20000410000 */
[----:B------:R-:W-:Y:S01]  /*1dd30*/  IMAD.MOV.U32 R200, RZ, RZ, R189 ;  /* 0x000000ffffc87224 */ /* 0x000fe200078e00bd */
[----:B------:R-:W-:Y:S01]  /*1dd40*/  LOP3.LUT R7, R7, R190, R196, 0x96, !PT ;  /* 0x000000be07077212 */ /* 0x000fe200078e96c4 */
[----:B------:R-:W-:Y:S04]  /*1dd50*/  IMAD.WIDE.U32 R190, R8, -0x326172a9, RZ ;  /* 0xcd9e8d5708be7825 */ /* 0x000fe800078e00ff */
[----:B------:R-:W-:Y:S01]  /*1dd60*/  IMAD.MOV.U32 R196, RZ, RZ, R14 ;  /* 0x000000ffffc47224 */ /* 0x000fe200078e000e */
[----:B------:R-:W-:Y:S01]  /*1dd70*/  LOP3.LUT R5, R191, R6, R192, 0x96, !PT ;  /* 0x00000006bf057212 */ /* 0x000fe200078e96c0 */
[----:B------:R-:W-:Y:S04]  /*1dd80*/  IMAD.WIDE.U32 R6, R7, -0x2daee0ad, RZ ;  /* 0xd2511f5307067825 */ /* 0x000fe800078e00ff */
[C---:B------:R-:W-:Y:S01]  /*1dd90*/  FMUL.FTZ R14, R0.reuse, R126 ;  /* 0x0000007e000e7220 */ /* 0x040fe20000410000 */
[----:B------:R-:W-:Y:S01]  /*1dda0*/  MUFU.EX2 R200, R200 ;  /* 0x000000c800c87308 */ /* 0x000fe20000000800 */
[----:B------:R-:W-:Y:S01]  /*1ddb0*/  IMAD.WIDE.U32 R60, R5, -0x2daee0ad, RZ ;  /* 0xd2511f53053c7825 */ /* 0x000fe200078e00ff */
[----:B------:R-:W-:Y:S03]  /*1ddc0*/  LOP3.LUT R7, R7, R10, R193, 0x96, !PT ;  /* 0x0000000a07077212 */ /* 0x000fe600078e96c1 */
[C---:B------:R-:W-:Y:S01]  /*1ddd0*/  FMUL.FTZ R10, R0.reuse, R114 ;  /* 0x00000072000a7220 */ /* 0x040fe20000410000 */
[----:B------:R-:W-:Y:S01]  /*1dde0*/  IMAD.MOV.U32 R189, RZ, RZ, R43 ;  /* 0x000000ffffbd7224 */ /* 0x000fe200078e002b */
[----:B------:R-:W-:Y:S01]  /*1ddf0*/  LOP3.LUT R6, R61, R6, R31, 0x96, !PT ;  /* 0x000000063d067212 */ /* 0x000fe200078e961f */
[----:B------:R-:W-:Y:S04]  /*1de00*/  IMAD.WIDE.U32 R186, R7, -0x326172a9, RZ ;  /* 0xcd9e8d5707ba7825 */ /* 0x000fe800078e00ff */
[C---:B------:R-:W-:Y:S01]  /*1de10*/  FMUL.FTZ R43, R0.reuse, R147 ;  /* 0x00000093002b7220 */ /* 0x040fe20000410000 */
[----:B------:R-:W-:Y:S01]  /*1de20*/  FMUL.FTZ R31, R0, R143 ;  /* 0x0000008f001f7220 */ /* 0x000fe20000410000 */
[----:B------:R-:W-:Y:S01]  /*1de30*/  IMAD.WIDE.U32 R6, R6, -0x326172a9, RZ ;  /* 0xcd9e8d5706067825 */ /* 0x000fe200078e00ff */
[----:B------:R-:W-:Y:S03]  /*1de40*/  MUFU.EX2 R143, R207 ;  /* 0x000000cf008f7308 */ /* 0x000fe60000000800 */
[----:B------:R-:W-:Y:S01]  /*1de50*/  IMAD.MOV.U32 R126, RZ, RZ, R44 ;  /* 0x000000ffff7e7224 */ /* 0x000fe200078e002c */
[----:B------:R-:W-:Y:S01]  /*1de60*/  LOP3.LUT R5, R7, R186, R241, 0x96, !PT ;  /* 0x000000ba07057212 */ /* 0x000fe200078e96f1 */
[----:B------:R-:W-:Y:S01]  /*1de70*/  FMUL.FTZ R44, R2, R156 ;  /* 0x0000009c022c7220 */ /* 0x000fe20000410000 */
[----:B------:R-:W-:Y:S02]  /*1de80*/  IMAD.MOV.U32 R156, RZ, RZ, R131 ;  /* 0x000000ffff9c7224 */ /* 0x000fe400078e0083 */
[C---:B------:R-:W-:Y:S01]  /*1de90*/  LOP3.LUT R8, R5.reuse, 0xffff, RZ, 0xc0, !PT ;  /* 0x0000ffff05087812 */ /* 0x040fe200078ec0ff */
[----:B------:R-:W-:Y:S02]  /*1dea0*/  IMAD.MOV.U32 R241, RZ, RZ, R55 ;  /* 0x000000fffff17224 */ /* 0x000fe400078e0037 */
[----:B------:R-:W-:Y:S01]  /*1deb0*/  IMAD.MOV.U32 R192, RZ, RZ, R42 ;  /* 0x000000ffffc07224 */ /* 0x000fe200078e002a */
[----:B------:R-:W-:Y:S01]  /*1dec0*/  SHF.R.U32.HI R9, RZ, 0x8, R8 ;  /* 0x00000008ff097819 */ /* 0x000fe20000011608 */
[----:B------:R-:W-:Y:S01]  /*1ded0*/  FMUL.FTZ R42, R0, R146 ;  /* 0x00000092002a7220 */ /* 0x000fe20000410000 */
[----:B------:R-:W-:Y:S01]  /*1dee0*/  LOP3.LUT R8, R5, 0xff, RZ, 0xc0, !PT ;  /* 0x000000ff05087812 */ /* 0x000fe200078ec0ff */
[----:B------:R-:W-:Y:S02]  /*1def0*/  IMAD.MOV.U32 R136, RZ, RZ, R50 ;  /* 0x000000ffff887224 */ /* 0x000fe400078e0032 */
[----:B------:R-:W-:Y:S01]  /*1df00*/  FMUL.FTZ R50, R3, R154 ;  /* 0x0000009a03327220 */ /* 0x000fe20000410000 */
[----:B------:R-:W-:Y:S01]  /*1df10*/  IMAD.MOV.U32 R124, RZ, RZ, R48 ;  /* 0x000000ffff7c7224 */ /* 0x000fe200078e0030 */
[----:B------:R-:W-:Y:S01]  /*1df20*/  PRMT R186, R8, 0x5410, R9 ;  /* 0x0000541008ba7816 */ /* 0x000fe20000000009 */
[----:B------:R-:W-:Y:S01]  /*1df30*/  FMUL.FTZ R48, R100, R152 ;  /* 0x0000009864307220 */ /* 0x000fe20000410000 */
[--C-:B------:R-:W-:Y:S01]  /*1df40*/  SHF.R.U32.HI R9, RZ, 0x10, R5.reuse ;  /* 0x00000010ff097819 */ /* 0x100fe20000011605 */
[----:B------:R-:W-:Y:S01]  /*1df50*/  IMAD.MOV.U32 R193, RZ, RZ, R58 ;  /* 0x000000ffffc17224 */ /* 0x000fe200078e003a */
[----:B------:R-:W-:Y:S01]  /*1df60*/  SHF.R.U32.HI R8, RZ, 0x18, R5 ;  /* 0x00000018ff087819 */ /* 0x000fe20000011605 */
[----:B------:R-:W-:Y:S01]  /*1df70*/  FMUL.FTZ R58, R0, R162 ;  /* 0x000000a2003a7220 */ /* 0x000fe20000410000 */
[----:B------:R-:W-:Y:S01]  /*1df80*/  LOP3.LUT R5, R9, 0xff, RZ, 0xc0, !PT ;  /* 0x000000ff09057812 */ /* 0x000fe200078ec0ff */
[C---:B------:R-:W-:Y:S01]  /*1df90*/  FMUL.FTZ R9, R2.reuse, R113 ;  /* 0x0000007102097220 */ /* 0x040fe20000410000 */
[----:B------:R-:W-:Y:S02]  /*1dfa0*/  IMAD.MOV.U32 R120, RZ, RZ, R60 ;  /* 0x000000ffff787224 */ /* 0x000fe400078e003c */
[C---:B------:R-:W-:Y:S01]  /*1dfb0*/  FMUL.FTZ R60, R2.reuse, R172 ;  /* 0x000000ac023c7220 */ /* 0x040fe20000410000 */
[----:B------:R-:W-:Y:S01]  /*1dfc0*/  PRMT R199, R5, 0x5410, R8 ;  /* 0x0000541005c77816 */ /* 0x000fe20000000008 */
[----:B------:R-:W-:Y:S01]  /*1dfd0*/  FMUL.FTZ R8, R2, R112 ;  /* 0x0000007002087220 */ /* 0x000fe20000410000 */
[----:B------:R-:W-:Y:S01]  /*1dfe0*/  LOP3.LUT R5, R6, 0xffff, RZ, 0xc0, !PT ;  /* 0x0000ffff06057812 */ /* 0x000fe200078ec0ff */
[----:B------:R-:W-:Y:S01]  /*1dff0*/  LDSM.16.MT88.4 R112, [R214+0xa000] ;  /* 0x00a00000d670783b */ /* 0x000fe20000004200 */
[----:B------:R-:W-:Y:S02]  /*1e000*/  IMAD.MOV.U32 R121, RZ, RZ, R61 ;  /* 0x000000ffff797224 */ /* 0x000fe400078e003d */
[----:B------:R-:W-:Y:S01]  /*1e010*/  FMUL.FTZ R61, R2, R173 ;  /* 0x000000ad023d7220 */ /* 0x000fe20000410000 */
[----:B------:R-:W-:Y:S01]  /*1e020*/  SHF.R.U32.HI R7, RZ, 0x8, R5 ;  /* 0x00000008ff077819 */ /* 0x000fe20000011605 */
[----:B------:R-:W-:Y:S01]  /*1e030*/  IMAD.MOV.U32 R146, RZ, RZ, R139 ;  /* 0x000000ffff927224 */ /* 0x000fe200078e008b */
[----:B------:R-:W-:Y:S01]  /*1e040*/  LOP3.LUT R5, R6, 0xff, RZ, 0xc0, !PT ;  /* 0x000000ff06057812 */ /* 0x000fe200078ec0ff */
[----:B------:R-:W-:Y:S02]  /*1e050*/  IMAD.MOV.U32 R139, RZ, RZ, R142 ;  /* 0x000000ffff8b7224 */ /* 0x000fe400078e008e */
[----:B------:R-:W-:Y:S01]  /*1e060*/  FFMA.FTZ R193, R193, UR4, -R107 ;  /* 0x00000004c1c17c23 */ /* 0x000fe2000801086b */
[----:B------:R-:W-:Y:S01]  /*1e070*/  IMAD.MOV.U32 R130, RZ, RZ, R197 ;  /* 0x000000ffff827224 */ /* 0x000fe200078e00c5 */
[----:B------:R-:W-:Y:S01]  /*1e080*/  PRMT R198, R5, 0x5410, R7 ;  /* 0x0000541005c67816 */ /* 0x000fe20000000007 */
[----:B------:R-:W-:Y:S01]  /*1e090*/  FMUL.FTZ R7, R3, R119 ;  /* 0x0000007703077220 */ /* 0x000fe20000410000 */
[----:B------:R-:W-:Y:S01]  /*1e0a0*/  SHF.R.U32.HI R5, RZ, 0x10, R6 ;  /* 0x00000010ff057819 */ /* 0x000fe20000011606 */
[----:B------:R-:W-:Y:S01]  /*1e0b0*/  IMAD.MOV.U32 R119, RZ, RZ, R40 ;  /* 0x000000ffff777224 */ /* 0x000fe200078e0028 */
[----:B------:R-:W-:Y:S01]  /*1e0c0*/  SHF.R.U32.HI R6, RZ, 0x18, R6 ;  /* 0x00000018ff067819 */ /* 0x000fe20000011606 */
[----:B------:R-:W-:Y:S01]  /*1e0d0*/  FMUL.FTZ R40, R2, R144 ;  /* 0x0000009002287220 */ /* 0x000fe20000410000 */
[----:B------:R-:W-:Y:S01]  /*1e0e0*/  LOP3.LUT R5, R5, 0xff, RZ, 0xc0, !PT ;  /* 0x000000ff05057812 */ /* 0x000fe200078ec0ff */
[----:B------:R-:W-:Y:S01]  /*1e0f0*/  IMAD.MOV.U32 R131, RZ, RZ, R119 ;  /* 0x000000ffff837224 */ /* 0x000fe200078e0077 */
[----:B------:R-:W-:Y:S01]  /*1e100*/  MUFU.EX2 R197, R211 ;  /* 0x000000d300c57308 */ /* 0x000fe20000000800 */
[----:B------:R-:W-:Y:S01]  /*1e110*/  IMAD.MOV.U32 R154, RZ, RZ, R120 ;  /* 0x000000ffff9a7224 */ /* 0x000fe200078e0078 */
[----:B------:R-:W-:Y:S01]  /*1e120*/  PRMT R191, R5, 0x5410, R6 ;  /* 0x0000541005bf7816 */ /* 0x000fe20000000006 */
[C---:B------:R-:W-:Y:S01]  /*1e130*/  FMUL.FTZ R6, R3.reuse, R118 ;  /* 0x0000007603067220 */ /* 0x040fe20000410000 */
[C---:B------:R-:W-:Y:S01]  /*1e140*/  FMUL.FTZ R5, R100.reuse, R117 ;  /* 0x0000007564057220 */ /* 0x040fe20000410000 */
[----:B------:R-:W-:Y:S02]  /*1e150*/  IMAD.MOV.U32 R157, RZ, RZ, R131 ;  /* 0x000000ffff9d7224 */ /* 0x000fe400078e0083 */
[----:B------:R-:W-:Y:S03]  /*1e160*/  IMAD.MOV.U32 R155, RZ, RZ, R121 ;  /* 0x000000ffff9b7224 */ /* 0x000fe600078e0079 */
[----:B------:R-:W-:Y:S01]  /*1e170*/  MUFU.EX2 R193, R193 ;  /* 0x000000c100c17308 */ /* 0x000fe20000000800 */
[----:B------:R-:W-:Y:S02]  /*1e180*/  IMAD.MOV.U32 R117, RZ, RZ, R66 ;  /* 0x000000ffff757224 */ /* 0x000fe400078e0042 */
[C---:B------:R-:W-:Y:S01]  /*1e190*/  FMUL.FTZ R66, R3.reuse, R170 ;  /* 0x000000aa03427220 */ /* 0x040fe20000410000 */
[-C--:B--2---:R-:W-:Y:S05]  /*1e1a0*/  HMMA.16816.F32.BF16 R4, R108, R20.reuse, R4 ;  /* 0x000000146c04723c */ /* 0x084fea0000041804 */
[----:B------:R-:W-:Y:S01]  /*1e1b0*/  IMAD.MOV.U32 R162, RZ, RZ, R136 ;  /* 0x000000ffffa27224 */ /* 0x000fe200078e0088 */
[C---:B------:R-:W-:Y:S05]  /*1e1c0*/  HMMA.16816.F32.BF16 R8, R176.reuse, R20, R8 ;  /* 0x00000014b008723c */ /* 0x040fea0000041808 */
[----:B------:R-:W-:Y:S01]  /*1e1d0*/  IMAD.MOV.U32 R118, RZ, RZ, R49 ;  /* 0x000000ffff767224 */ /* 0x000fe200078e0031 */
[-C--:B------:R-:W-:Y:S05]  /*1e1e0*/  HMMA.16816.F32.BF16 R12, R176, R22.reuse, R12 ;  /* 0x00000016b00c723c */ /* 0x080fea000004180c */
[C---:B------:R-:W-:Y:S01]  /*1e1f0*/  FMUL.FTZ R20, R100.reuse, R132 ;  /* 0x0000008464147220 */ /* 0x040fe20000410000 */
[C---:B------:R-:W-:Y:S01]  /*1e200*/  HMMA.16816.F32.BF16 R16, R108.reuse, R22, R16 ;  /* 0x000000166c10723c */ /* 0x040fe20000041810 */
[----:B------:R-:W2:Y:S04]  /*1e210*/  LDL.LU R132, [R1+0x34] ;  /* 0x0000340001847983 */ /* 0x000ea80000300800 */
[C---:B------:R-:W-:Y:S01]  /*1e220*/  FMUL.FTZ R21, R100.reuse, R133 ;  /* 0x0000008564157220 */ /* 0x040fe20000410000 */
[----:B------:R-:W-:Y:S01]  /*1e230*/  FMUL.FTZ R49, R100, R153 ;  /* 0x0000009964317220 */ /* 0x000fe20000410000 */
[C---:B------:R-:W-:Y:S01]  /*1e240*/  FMUL.FTZ R22, R3.reuse, R134 ;  /* 0x0000008603167220 */ /* 0x040fe20000410000 */
[C---:B------:R-:W-:Y:S03]  /*1e250*/  FMUL.FTZ R23, R3.reuse, R135 ;  /* 0x0000008703177220 */ /* 0x040fe60000410000 */
[----:B------:R-:W-:Y:S02]  /*1e260*/  IMAD.MOV.U32 R134, RZ, RZ, R54 ;  /* 0x000000ffff867224 */ /* 0x000fe400078e0036 */
[----:B------:R-:W-:Y:S02]  /*1e270*/  IMAD.MOV.U32 R133, RZ, RZ, R59 ;  /* 0x000000ffff857224 */ /* 0x000fe400078e003b */
[----:B------:R-:W-:Y:S01]  /*1e280*/  FMUL.FTZ R59, R0, R163 ;  /* 0x000000a3003b7220 */ /* 0x000fe20000410000 */
[-C--:B------:R-:W-:Y:S03]  /*1e290*/  HMMA.16816.F32.BF16 R20, R108, R36.reuse, R20 ;  /* 0x000000246c14723c */ /* 0x080fe60000041814 */
[----:B------:R-:W-:Y:S02]  /*1e2a0*/  IMAD.MOV.U32 R135, RZ, RZ, R64 ;  /* 0x000000ffff877224 */ /* 0x000fe400078e0040 */
[C---:B------:R-:W-:Y:S01]  /*1e2b0*/  FMUL.FTZ R64, R100.reuse, R168 ;  /* 0x000000a864407220 */ /* 0x040fe20000410000 */
[----:B------:R-:W-:Y:S01]  /*1e2c0*/  IMAD.MOV.U32 R163, RZ, RZ, R137 ;  /* 0x000000ffffa37224 */ /* 0x000fe200078e0089 */
[C---:B------:R-:W-:Y:S01]  /*1e2d0*/  HMMA.16816.F32.BF16 R24, R176.reuse, R36, R24 ;  /* 0x00000024b018723c */ /* 0x040fe20000041818 */
[----:B------:R-:W-:Y:S03]  /*1e2e0*/  LDSM.16.MT88.4 R168, [R214+0xac00] ;  /* 0x00ac0000d6a8783b */ /* 0x000fe60000004200 */
[----:B------:R-:W-:Y:S02]  /*1e2f0*/  IMAD.MOV.U32 R159, RZ, RZ, R135 ;  /* 0x000000ffff9f7224 */ /* 0x000fe400078e0087 */
[-C--:B------:R-:W-:Y:S05]  /*1e300*/  HMMA.16816.F32.BF16 R28, R176, R38.reuse, R28 ;  /* 0x00000026b01c723c */ /* 0x080fea000004181c */
[C---:B------:R-:W-:Y:S01]  /*1e310*/  FMUL.FTZ R37, R100.reuse, R149 ;  /* 0x0000009564257220 */ /* 0x040fe20000410000 */
[C---:B------:R-:W-:Y:S05]  /*1e320*/  HMMA.16816.F32.BF16 R32, R108.reuse, R38, R32 ;  /* 0x000000266c20723c */ /* 0x040fea0000041820 */
[----:B------:R-:W-:Y:S02]  /*1e330*/  IMAD.MOV.U32 R149, RZ, RZ, R248 ;  /* 0x000000ffff957224 */ /* 0x000fe400078e00f8 */
[----:B------:R-:W-:Y:S01]  /*1e340*/  FMUL.FTZ R36, R100, R148 ;  /* 0x0000009464247220 */ /* 0x000fe20000410000 */
[----:B------:R-:W-:Y:S03]  /*1e350*/  IMAD.MOV.U32 R148, RZ, RZ, R196 ;  /* 0x000000ffff947224 */ /* 0x000fe600078e00c4 */
[C---:B------:R-:W-:Y:S01]  /*1e360*/  FMUL.FTZ R38, R3.reuse, R150 ;  /* 0x0000009603267220 */ /* 0x040fe20000410000 */
[----:B------:R3:W4:Y:S01]  /*1e370*/  MUFU.EX2 R196, R106 ;  /* 0x0000006a00c47308 */ /* 0x0007220000000800 */
[----:B------:R-:W-:Y:S01]  /*1e380*/  IMAD.MOV.U32 R147, RZ, RZ, R149 ;  /* 0x000000ffff937224 */ /* 0x000fe200078e0095 */
[--C-:B------:R-:W-:Y:S01]  /*1e390*/  HSET2.LE.AND R119, R229, R148.reuse, PT ;  /* 0x00000094e5777233 */ /* 0x100fe20003803000 */
[----:B------:R-:W-:Y:S02]  /*1e3a0*/  IMAD.MOV.U32 R149, RZ, RZ, R138 ;  /* 0x000000ffff957224 */ /* 0x000fe400078e008a */
[----:B------:R-:W-:Y:S01]  /*1e3b0*/  FMUL.FTZ R39, R3, R151 ;  /* 0x0000009703277220 */ /* 0x000fe20000410000 */
[----:B------:R-:W-:Y:S01]  /*1e3c0*/  IMAD.MOV.U32 R138, RZ, RZ, R220 ;  /* 0x000000ffff8a7224 */ /* 0x000fe200078e00dc */
[--C-:B------:R-:W-:Y:S01]  /*1e3d0*/  HSET2.LE.AND R118, R118, R148.reuse, PT ;  /* 0x0000009476767233 */ /* 0x100fe20003803000 */
[----:B------:R1:W5:Y:S01]  /*1e3e0*/  LDL.LU R220, [R1+0xc4] ;  /* 0x0000c40001dc7983 */ /* 0x0003620000300800 */
[----:B------:R-:W-:Y:S01]  /*1e3f0*/  IMAD.MOV.U32 R150, RZ, RZ, R52 ;  /* 0x000000ffff967224 */ /* 0x000fe200078e0034 */
[--C-:B------:R-:W-:Y:S01]  /*1e400*/  HSET2.LE.AND R116, R205, R148.reuse, PT ;  /* 0x00000094cd747233 */ /* 0x100fe20003803000 */
[----:B------:R-:W-:Y:S01]  /*1e410*/  IMAD.MOV.U32 R151, RZ, RZ, R53 ;  /* 0x000000ffff977224 */ /* 0x000fe200078e0035 */
[----:B------:R1:W5:Y:S01]  /*1e420*/  LDL.LU R229, [R1+0xc0] ;  /* 0x0000c00001e57983 */ /* 0x0003620000300800 */
[----:B------:R-:W-:Y:S01]  /*1e430*/  IMAD.MOV.U32 R152, RZ, RZ, R159 ;  /* 0x000000ffff987224 */ /* 0x000fe200078e009f */
[--C-:B------:R-:W-:Y:S01]  /*1e440*/  HSET2.LE.AND R126, R126, R148.reuse, PT ;  /* 0x000000947e7e7233 */ /* 0x100fe20003803000 */
[----:B------:R-:W-:Y:S01]  /*1e450*/  IMAD.MOV.U32 R159, RZ, RZ, R158 ;  /* 0x000000ffff9f7224 */ /* 0x000fe200078e009e */
[----:B------:R-:W2:Y:S01]  /*1e460*/  LDL.LU R131, [R1+0x48] ;  /* 0x0000480001837983 */ /* 0x000ea20000300800 */
[----:B---3--:R-:W-:Y:S01]  /*1e470*/  FFMA.FTZ R106, R237, UR4, -R107 ;  /* 0x00000004ed6a7c23 */ /* 0x008fe2000801086b */
[----:B------:R-:W-:Y:S01]  /*1e480*/  IMAD.MOV.U32 R158, RZ, RZ, R157 ;  /* 0x000000ffff9e7224 */ /* 0x000fe200078e009d */
[----:B------:R-:W-:Y:S01]  /*1e490*/  MUFU.EX2 R237, R225 ;  /* 0x000000e100ed7308 */ /* 0x000fe20000000800 */
[----:B------:R-:W3:Y:S01]  /*1e4a0*/  LDSM.16.MT88.4 R52, [R212+0xa000] ;  /* 0x00a00000d434783b */ /* 0x000ee20000004200 */
[----:B------:R-:W-:Y:S01]  /*1e4b0*/  IMAD.MOV.U32 R135, RZ, RZ, R117 ;  /* 0x000000ffff877224 */ /* 0x000fe200078e0075 */
[--C-:B------:R-:W-:Y:S01]  /*1e4c0*/  HSET2.LE.AND R117, R181, R148.reuse, PT ;  /* 0x00000094b5757233 */ /* 0x100fe20003803000 */
[----:B------:R-:W-:Y:S02]  /*1e4d0*/  IMAD.MOV.U32 R157, RZ, RZ, R156 ;  /* 0x000000ffff9d7224 */ /* 0x000fe400078e009c */
[----:B------:R-:W-:Y:S04]  /*1e4e0*/  IMAD.MOV.U32 R156, RZ, RZ, R147 ;  /* 0x000000ffff9c7224 */ /* 0x000fe800078e0093 */
[----:B------:R4:W-:Y:S01]  /*1e4f0*/  MUFU.EX2 R245, R106 ;  /* 0x0000006a00f57308 */ /* 0x0009e20000000800 */
[----:B------:R-:W-:Y:S02]  /*1e500*/  IMAD.MOV.U32 R147, RZ, RZ, R146 ;  /* 0x000000ffff937224 */ /* 0x000fe400078e0092 */
        /* <DEDUP_REMOVED lines=8> */
[--C-:B----4-:R-:W-:Y:S01]  /*1e590*/  FFMA.FTZ R106, R234, UR4, -R107.reuse ;  /* 0x00000004ea6a7c23 */ /* 0x110fe2000801086b */
[----:B------:R-:W-:Y:S03]  /*1e5a0*/  IMAD.MOV.U32 R128, RZ, RZ, R230 ;  /* 0x000000ffff807224 */ /* 0x000fe600078e00e6 */
[----:B------:R4:W1:Y:S01]  /*1e5b0*/  MUFU.EX2 R248, R106 ;  /* 0x0000006a00f87308 */ /* 0x0008620000000800 */
[-C--:B---3--:R-:W-:Y:S06]  /*1e5c0*/  HMMA.16816.F32.BF16 R36, R108, R52.reuse, R36 ;  /* 0x000000346c24723c */ /* 0x088fec0000041824 */
[C---:B------:R-:W-:Y:S05]  /*1e5d0*/  HMMA.16816.F32.BF16 R40, R176.reuse, R52, R40 ;  /* 0x00000034b028723c */ /* 0x040fea0000041828 */
[----:B----4-:R-:W-:Y:S01]  /*1e5e0*/  FFMA.FTZ R106, R238, UR4, -R107 ;  /* 0x00000004ee6a7c23 */ /* 0x010fe2000801086b */
[-C--:B------:R-:W-:Y:S01]  /*1e5f0*/  HMMA.16816.F32.BF16 R44, R176, R54.reuse, R44 ;  /* 0x00000036b02c723c */ /* 0x080fe2000004182c */
[----:B------:R-:W-:Y:S04]  /*1e600*/  MUFU.EX2 R238, R218 ;  /* 0x000000da00ee7308 */ /* 0x000fe80000000800 */
[C---:B------:R-:W-:Y:S01]  /*1e610*/  FMUL.FTZ R52, R100.reuse, R164 ;  /* 0x000000a464347220 */ /* 0x040fe20000410000 */
[C---:B------:R-:W-:Y:S05]  /*1e620*/  HMMA.16816.F32.BF16 R48, R108.reuse, R54, R48 ;  /* 0x000000366c30723c */ /* 0x040fea0000041830 */
[----:B------:R1:W-:Y:S01]  /*1e630*/  MUFU.EX2 R142, R106 ;  /* 0x0000006a008e7308 */ /* 0x0003e20000000800 */
[----:B------:R-:W-:Y:S01]  /*1e640*/  FMUL.FTZ R53, R100, R165 ;  /* 0x000000a564357220 */ /* 0x000fe20000410000 */
[----:B------:R-:W-:Y:S04]  /*1e650*/  IMAD.MOV.U32 R165, RZ, RZ, R152 ;  /* 0x000000ffffa57224 */ /* 0x000fe800078e0098 */
[C---:B------:R-:W-:Y:S01]  /*1e660*/  FMUL.FTZ R54, R3.reuse, R166 ;  /* 0x000000a603367220 */ /* 0x040fe20000410000 */
[----:B------:R-:W-:Y:S01]  /*1e670*/  FMUL.FTZ R55, R3, R167 ;  /* 0x000000a703377220 */ /* 0x000fe20000410000 */
[----:B------:R-:W-:Y:S02]  /*1e680*/  IMAD.MOV.U32 R152, RZ, RZ, R157 ;  /* 0x000000ffff987224 */ /* 0x000fe400078e009d */
[----:B------:R-:W-:Y:S04]  /*1e690*/  IMAD.MOV.U32 R157, RZ, RZ, R146 ;  /* 0x000000ffff9d7224 */ /* 0x000fe800078e0092 */
[-C--:B------:R-:W-:Y:S03]  /*1e6a0*/  HMMA.16816.F32.BF16 R52, R108, R112.reuse, R52 ;  /* 0x000000706c34723c */ /* 0x080fe60000041834 */
[----:B------:R-:W-:Y:S02]  /*1e6b0*/  IMAD.MOV.U32 R146, RZ, RZ, R138 ;  /* 0x000000ffff927224 */ /* 0x000fe400078e008a */
[----:B------:R-:W-:Y:S01]  /*1e6c0*/  IMAD.MOV.U32 R138, RZ, RZ, R123 ;  /* 0x000000ffff8a7224 */ /* 0x000fe200078e007b */
[C---:B------:R-:W-:Y:S05]  /*1e6d0*/  HMMA.16816.F32.BF16 R56, R176.reuse, R112, R56 ;  /* 0x00000070b038723c */ /* 0x040fea0000041838 */
[----:B-1----:R-:W-:Y:S01]  /*1e6e0*/  F2FP.BF16.F32.PACK_AB R106, R249, R244 ;  /* 0x000000f4f96a723e */ /* 0x002fe200000010ff */
[-C--:B------:R-:W-:Y:S05]  /*1e6f0*/  HMMA.16816.F32.BF16 R60, R176, R114.reuse, R60 ;  /* 0x00000072b03c723c */ /* 0x080fea000004183c */
[----:B------:R-:W-:Y:S01]  /*1e700*/  IMAD.MOV.U32 R164, RZ, RZ, R159 ;  /* 0x000000ffffa47224 */ /* 0x000fe200078e009f */
[C---:B------:R-:W-:Y:S01]  /*1e710*/  HMMA.16816.F32.BF16 R64, R108.reuse, R114, R64 ;  /* 0x000000726c40723c */ /* 0x040fe20000041840 */
[----:B------:R-:W1:Y:S04]  /*1e720*/  LDSM.16.MT88.4 R112, [R212+0xb000] ;  /* 0x00b00000d470783b */ /* 0x000e680000004200 */
[----:B------:R-:W-:Y:S02]  /*1e730*/  IMAD.MOV.U32 R159, RZ, RZ, R156 ;  /* 0x000000ffff9f7224 */ /* 0x000fe400078e009c */
[----:B------:R-:W-:Y:S04]  /*1e740*/  IMAD.MOV.U32 R156, RZ, RZ, R149 ;  /* 0x000000ffff9c7224 */ /* 0x000fe800078e0095 */
[----:B------:R-:W-:Y:S02]  /*1e750*/  IMAD.MOV.U32 R149, RZ, RZ, R129 ;  /* 0x000000ffff957224 */ /* 0x000fe400078e0081 */
[----:B------:R-:W-:Y:S02]  /*1e760*/  IMAD.MOV.U32 R129, RZ, RZ, R122 ;  /* 0x000000ffff817224 */ /* 0x000fe400078e007a */
[----:B------:R-:W-:Y:S01]  /*1e770*/  LDSM.16.MT88.4 R120, [R212+0xb400] ;  /* 0x00b40000d478783b */ /* 0x000fe20000004200 */
        /* <DEDUP_REMOVED lines=9> */
[----:B------:R-:W1:Y:S06]  /*1e810*/  LDSM.16.MT88.4 R112, [R212+0x9400] ;  /* 0x00940000d470783b */ /* 0x000e6c0000004200 */
[--C-:B------:R-:W-:Y:S04]  /*1e820*/  HSET2.LE.AND R110, R236, R148.reuse, PT ;  /* 0x00000094ec6e7233 */ /* 0x100fe80003803000 */
[--C-:B------:R-:W-:Y:S02]  /*1e830*/  HSET2.LE.AND R111, R235, R148.reuse, PT ;  /* 0x00000094eb6f7233 */ /* 0x100fe40003803000 */
[----:B------:R-:W-:Y:S01]  /*1e840*/  MUFU.EX2 R235, R223 ;  /* 0x000000df00eb7308 */ /* 0x000fe20000000800 */
[--C-:B------:R-:W-:Y:S02]  /*1e850*/  HSET2.LE.AND R108, R203, R148.reuse, PT ;  /* 0x00000094cb6c7233 */ /* 0x100fe40003803000 */
[----:B------:R-:W-:Y:S02]  /*1e860*/  LOP3.LUT R111, R111, R106, RZ, 0xc0, !PT ;  /* 0x0000006a6f6f7212 */ /* 0x000fe400078ec0ff */
[--C-:B------:R-:W-:Y:S02]  /*1e870*/  HSET2.LE.AND R109, R202, R148.reuse, PT ;  /* 0x00000094ca6d7233 */ /* 0x100fe40003803000 */
[----:B------:R-:W-:Y:S04]  /*1e880*/  F2FP.BF16.F32.PACK_AB R106, R196, R141 ;  /* 0x0000008dc46a723e */ /* 0x000fe800000010ff */
[----:B------:R-:W-:Y:S02]  /*1e890*/  LOP3.LUT R109, R109, R106, RZ, 0xc0, !PT ;  /* 0x0000006a6d6d7212 */ /* 0x000fe400078ec0ff */
[----:B------:R-:W-:Y:S01]  /*1e8a0*/  F2FP.BF16.F32.PACK_AB R106, R248, R245 ;  /* 0x000000f5f86a723e */ /* 0x000fe200000010ff */
[----:B--2---:R-:W-:Y:S01]  /*1e8b0*/  FFMA.FTZ R132, R100, R132, R180 ;  /* 0x0000008464847223 */ /* 0x004fe200000100b4 */
[----:B------:R-:W-:Y:S02]  /*1e8c0*/  F2FP.BF16.F32.PACK_AB R100, R247, R243 ;  /* 0x000000f3f764723e */ /* 0x000fe400000010ff */
[----:B------:R-:W-:Y:S02]  /*1e8d0*/  LOP3.LUT R119, R119, R106, RZ, 0xc0, !PT ;  /* 0x0000006a77777212 */ /* 0x000fe400078ec0ff */
[----:B------:R-:W-:Y:S01]  /*1e8e0*/  LOP3.LUT R110, R110, R100, RZ, 0xc0, !PT ;  /* 0x000000646e6e7212 */ /* 0x000fe200078ec0ff */
[----:B------:R-:W-:Y:S02]  /*1e8f0*/  FFMA.FTZ R100, R239, UR4, -R107 ;  /* 0x00000004ef647c23 */ /* 0x000fe4000801086b */
[----:B------:R2:W-:Y:S10]  /*1e900*/  MUFU.EX2 R239, R165 ;  /* 0x000000a500ef7308 */ /* 0x0005f40000000800 */
[----:B------:R3:W4:Y:S01]  /*1e910*/  MUFU.EX2 R144, R100 ;  /* 0x0000006400907308 */ /* 0x0007220000000800 */
[----:B--2---:R-:W-:Y:S02]  /*1e920*/  IMAD.MOV.U32 R165, RZ, RZ, R164 ;  /* 0x000000ffffa57224 */ /* 0x004fe400078e00a4 */
[----:B------:R-:W-:Y:S02]  /*1e930*/  IMAD.MOV.U32 R164, RZ, RZ, R153 ;  /* 0x000000ffffa47224 */ /* 0x000fe400078e0099 */
[----:B------:R-:W-:Y:S02]  /*1e940*/  IMAD.MOV.U32 R153, RZ, RZ, R152 ;  /* 0x000000ffff997224 */ /* 0x000fe400078e0098 */
[----:B------:R-:W-:Y:S02]  /*1e950*/  IMAD.MOV.U32 R152, RZ, RZ, R159 ;  /* 0x000000ffff987224 */ /* 0x000fe400078e009f */
[----:B------:R-:W-:Y:S01]  /*1e960*/  IMAD.MOV.U32 R159, RZ, RZ, R158 ;  /* 0x000000ffff9f7224 */ /* 0x000fe200078e009e */
[----:B---3--:R-:W-:Y:S01]  /*1e970*/  F2FP.BF16.F32.PACK_AB R100, R197, R140 ;  /* 0x0000008cc564723e */ /* 0x008fe200000010ff */
[----:B------:R-:W-:Y:S01]  /*1e980*/  IMAD.MOV.U32 R158, RZ, RZ, R157 ;  /* 0x000000ffff9e7224 */ /* 0x000fe200078e009d */
[----:B----4-:R-:W-:Y:S01]  /*1e990*/  F2FP.BF16.F32.PACK_AB R106, R144, R142 ;  /* 0x0000008e906a723e */ /* 0x010fe200000010ff */
[----:B------:R-:W-:Y:S01]  /*1e9a0*/  IMAD.MOV.U32 R157, RZ, RZ, R156 ;  /* 0x000000ffff9d7224 */ /* 0x000fe200078e009c */
[----:B------:R-:W-:Y:S01]  /*1e9b0*/  LOP3.LUT R108, R108, R100, RZ, 0xc0, !PT ;  /* 0x000000646c6c7212 */ /* 0x000fe200078ec0ff */
[----:B------:R-:W-:Y:S01]  /*1e9c0*/  IMAD.MOV.U32 R156, RZ, RZ, R147 ;  /* 0x000000ffff9c7224 */ /* 0x000fe200078e0093 */
[----:B------:R-:W-:Y:S01]  /*1e9d0*/  F2FP.BF16.F32.PACK_AB R100, R250, R246 ;  /* 0x000000f6fa64723e */ /* 0x000fe200000010ff */
[----:B------:R-:W-:Y:S01]  /*1e9e0*/  IMAD.MOV.U32 R147, RZ, RZ, R146 ;  /* 0x000000ffff937224 */ /* 0x000fe200078e0092 */
[----:B------:R-:W-:Y:S01]  /*1e9f0*/  LOP3.LUT R117, R117, R106, RZ, 0xc0, !PT ;  /* 0x0000006a75757212 */ /* 0x000fe200078ec0ff */
[----:B------:R-:W-:Y:S01]  /*1ea00*/  IMAD.MOV.U32 R146, RZ, RZ, R149 ;  /* 0x000000ffff927224 */ /* 0x000fe200078e0095 */
[----:B------:R-:W-:Y:S01]  /*1ea10*/  LOP3.LUT R118, R118, R100, RZ, 0xc0, !PT ;  /* 0x0000006476767212 */ /* 0x000fe200078ec0ff */
[-C--:B-1----:R-:W-:Y:S03]  /*1ea20*/  HMMA.16816.F32.BF16 R4, R108, R112.reuse, R4 ;  /* 0x000000706c04723c */ /* 0x082fe60000041804 */
[----:B------:R-:W-:Y:S01]  /*1ea30*/  IMAD.MOV.U32 R149, RZ, RZ, R139 ;  /* 0x000000ffff957224 */ /* 0x000fe200078e008b */
[----:B------:R-:W-:Y:S01]  /*1ea40*/  F2FP.BF16.F32.PACK_AB R100, R145, R143 ;  /* 0x0000008f9164723e */ /* 0x000fe200000010ff */
[----:B------:R-:W-:Y:S02]  /*1ea50*/  IMAD.MOV.U32 R139, RZ, RZ, R138 ;  /* 0x000000ffff8b7224 */ /* 0x000fe400078e008a */
[----:B------:R-:W-:Y:S01]  /*1ea60*/  IMAD.MOV.U32 R138, RZ, RZ, R129 ;  /* 0x000000ffff8a7224 */ /* 0x000fe200078e0081 */
[----:B------:R-:W-:Y:S03]  /*1ea70*/  LOP3.LUT R116, R116, R100, RZ, 0xc0, !PT ;  /* 0x0000006474747212 */ /* 0x000fe600078ec0ff */
[----:B------:R-:W-:Y:S02]  /*1ea80*/  IMAD.MOV.U32 R129, RZ, RZ, R128 ;  /* 0x000000ffff817224 */ /* 0x000fe400078e0080 */
[----:B------:R-:W-:Y:S01]  /*1ea90*/  FFMA.FTZ R131, R3, R131, R182 ;  /* 0x0000008303837223 */ /* 0x000fe200000100b6 */
[----:B------:R-:W-:Y:S01]  /*1eaa0*/  IMAD.MOV.U32 R166, RZ, RZ, R165 ;  /* 0x000000ffffa67224 */ /* 0x000fe200078e00a5 */
[----:B------:R-:W2:Y:S01]  /*1eab0*/  LDL.LU R3, [R1+0x4c] ;  /* 0x00004c0001037983 */ /* 0x000ea20000300800 */
[C---:B------:R-:W-:Y:S02]  /*1eac0*/  HMMA.16816.F32.BF16 R8, R116.reuse, R112, R8 ;  /* 0x000000707408723c */ /* 0x040fe40000041808 */
[----:B------:R-:W1:Y:S01]  /*1ead0*/  MUFU.EX2 R234, R166 ;  /* 0x000000a600ea7308 */ /* 0x000e620000000800 */
[----:B------:R3:W5:Y:S01]  /*1eae0*/  LDL.LU R230, [R1+0xbc] ;  /* 0x0000bc0001e67983 */ /* 0x0007620000300800 */
[----:B------:R-:W-:Y:S02]  /*1eaf0*/  IMAD.MOV.U32 R128, RZ, RZ, R241 ;  /* 0x000000ffff807224 */ /* 0x000fe400078e00f1 */
[-C--:B------:R-:W-:Y:S06]  /*1eb00*/  HMMA.16816.F32.BF16 R12, R116, R114.reuse, R12 ;  /* 0x00000072740c723c */ /* 0x080fec000004180c */
[----:B------:R4:W-:Y:S01]  /*1eb10*/  MUFU.EX2 R241, R221 ;  /* 0x000000dd00f17308 */ /* 0x0009e20000000800 */
[----:B------:R-:W-:Y:S01]  /*1eb20*/  IMAD.MOV.U32 R165, RZ, RZ, R164 ;  /* 0x000000ffffa57224 */ /* 0x000fe200078e00a4 */
[C---:B------:R-:W-:Y:S01]  /*1eb30*/  HMMA.16816.F32.BF16 R16, R108.reuse, R114, R16 ;  /* 0x000000726c10723c */ /* 0x040fe20000041810 */
[----:B------:R-:W1:Y:S03]  /*1eb40*/  LDSM.16.MT88.4 R112, [R214+0x9400] ;  /* 0x00940000d670783b */ /* 0x000e660000004200 */
[----:B------:R-:W-:Y:S02]  /*1eb50*/  IMAD.MOV.U32 R164, RZ, RZ, R153 ;  /* 0x000000ffffa47224 */ /* 0x000fe400078e0099 */
[----:B------:R-:W-:Y:S02]  /*1eb60*/  IMAD.MOV.U32 R153, RZ, RZ, R152 ;  /* 0x000000ffff997224 */ /* 0x000fe400078e0098 */
[----:B------:R-:W-:Y:S03]  /*1eb70*/  IMAD.MOV.U32 R152, RZ, RZ, R159 ;  /* 0x000000ffff987224 */ /* 0x000fe600078e009f */
[----:B------:R-:W-:Y:S02]  /*1eb80*/  IMAD.MOV.U32 R159, RZ, RZ, R158 ;  /* 0x000000ffff9f7224 */ /* 0x000fe400078e009e */
[----:B------:R-:W-:Y:S01]  /*1eb90*/  IMAD.MOV.U32 R158, RZ, RZ, R157 ;  /* 0x000000ffff9e7224 */ /* 0x000fe200078e009d */
[----:B----4-:R3:W5:Y:S01]  /*1eba0*/  LDL.LU R221, [R1+0xb8] ;  /* 0x0000b80001dd7983 */ /* 0x0107620000300800 */
        /* <DEDUP_REMOVED lines=10> */
[----:B------:R-:W-:Y:S01]  /*1ec50*/  IMAD.MOV.U32 R165, RZ, RZ, R164 ;  /* 0x000000ffffa57224 */ /* 0x000fe200078e00a4 */
[----:B------:R3:W5:Y:S01]  /*1ec60*/  LDL.LU R222, [R1+0xb4] ;  /* 0x0000b40001de7983 */ /* 0x0007620000300800 */
[----:B------:R-:W-:Y:S01]  /*1ec70*/  IMAD.MOV.U32 R164, RZ, RZ, R153 ;  /* 0x000000ffffa47224 */ /* 0x000fe200078e0099 */
[----:B------:R4:W-:Y:S01]  /*1ec80*/  MUFU.EX2 R236, R166 ;  /* 0x000000a600ec7308 */ /* 0x0009e20000000800 */
[-C--:B-1----:R-:W-:Y:S01]  /*1ec90*/  HMMA.16816.F32.BF16 R20, R108, R112.reuse, R20 ;  /* 0x000000706c14723c */ /* 0x082fe20000041814 */
[----:B------:R3:W5:Y:S02]  /*1eca0*/  LDL.LU R225, [R1+0xb0] ;  /* 0x0000b00001e17983 */ /* 0x0007640000300800 */
[----:B------:R-:W-:Y:S02]  /*1ecb0*/  IMAD.MOV.U32 R153, RZ, RZ, R152 ;  /* 0x000000ffff997224 */ /* 0x000fe400078e0098 */
[----:B------:R-:W-:Y:S01]  /*1ecc0*/  IMAD.MOV.U32 R152, RZ, RZ, R159 ;  /* 0x000000ffff987224 */ /* 0x000fe200078e009f */
[C---:B------:R-:W-:Y:S01]  /*1ecd0*/  HMMA.16816.F32.BF16 R24, R116.reuse, R112, R24 ;  /* 0x000000707418723c */ /* 0x040fe20000041818 */
[----:B------:R3:W5:Y:S04]  /*1ece0*/  LDL.LU R223, [R1+0xac] ;  /* 0x0000ac0001df7983 */ /* 0x0007680000300800 */
[----:B------:R-:W-:Y:S01]  /*1ecf0*/  IMAD.MOV.U32 R159, RZ, RZ, R158 ;  /* 0x000000ffff9f7224 */ /* 0x000fe200078e009e */
[-C--:B------:R-:W-:Y:S01]  /*1ed00*/  HMMA.16816.F32.BF16 R28, R116, R114.reuse, R28 ;  /* 0x00000072741c723c */ /* 0x080fe2000004181c */
[----:B------:R3:W5:Y:S04]  /*1ed10*/  LDL.LU R218, [R1+0xa8] ;  /* 0x0000a80001da7983 */ /* 0x0007680000300800 */
[----:B------:R-:W-:Y:S01]  /*1ed20*/  IMAD.MOV.U32 R158, RZ, RZ, R157 ;  /* 0x000000ffff9e7224 */ /* 0x000fe200078e009d */
[C---:B------:R-:W-:Y:S01]  /*1ed30*/  HMMA.16816.F32.BF16 R32, R108.reuse, R114, R32 ;  /* 0x000000726c20723c */ /* 0x040fe20000041820 */
[----:B------:R-:W1:Y:S04]  /*1ed40*/  LDSM.16.MT88.4 R112, [R212+0xa400] ;  /* 0x00a40000d470783b */ /* 0x000e680000004200 */
[----:B------:R-:W-:Y:S02]  /*1ed50*/  IMAD.MOV.U32 R157, RZ, RZ, R156 ;  /* 0x000000ffff9d7224 */ /* 0x000fe400078e009c */
[----:B------:R-:W-:Y:S04]  /*1ed60*/  IMAD.MOV.U32 R156, RZ, RZ, R147 ;  /* 0x000000ffff9c7224 */ /* 0x000fe800078e0093 */
        /* <DEDUP_REMOVED lines=9> */
[----:B------:R3:W5:Y:S01]  /*1ee00*/  LDL.LU R217, [R1+0xa4] ;  /* 0x0000a40001d97983 */ /* 0x0007620000300800 */
[----:B----4-:R-:W-:Y:S02]  /*1ee10*/  IMAD.MOV.U32 R166, RZ, RZ, R165 ;  /* 0x000000ffffa67224 */ /* 0x010fe400078e00a5 */
[----:B------:R-:W-:Y:S02]  /*1ee20*/  IMAD.MOV.U32 R165, RZ, RZ, R164 ;  /* 0x000000ffffa57224 */ /* 0x000fe400078e00a4 */
[----:B------:R-:W-:Y:S02]  /*1ee30*/  IMAD.MOV.U32 R164, RZ, RZ, R153 ;  /* 0x000000ffffa47224 */ /* 0x000fe400078e0099 */
[----:B------:R-:W-:Y:S01]  /*1ee40*/  FFMA.FTZ R106, R165, UR4, -R107 ;  /* 0x00000004a56a7c23 */ /* 0x000fe2000801086b */
[----:B------:R-:W-:Y:S02]  /*1ee50*/  IMAD.MOV.U32 R167, RZ, RZ, R166 ;  /* 0x000000ffffa77224 */ /* 0x000fe400078e00a6 */
[----:B------:R-:W-:Y:S01]  /*1ee60*/  IMAD.MOV.U32 R166, RZ, RZ, R164 ;  /* 0x000000ffffa67224 */ /* 0x000fe200078e00a4 */
[----:B------:R-:W-:Y:S01]  /*1ee70*/  MUFU.EX2 R206, R106 ;  /* 0x0000006a00ce7308 */ /* 0x000fe20000000800 */
[-C--:B-1----:R-:W-:Y:S03]  /*1ee80*/  HMMA.16816.F32.BF16 R36, R108, R112.reuse, R36 ;  /* 0x000000706c24723c */ /* 0x082fe60000041824 */
[----:B------:R-:W-:Y:S02]  /*1ee90*/  IMAD.MOV.U32 R153, RZ, RZ, R152 ;  /* 0x000000ffff997224 */ /* 0x000fe400078e0098 */
[----:B------:R-:W-:Y:S01]  /*1eea0*/  IMAD.MOV.U32 R152, RZ, RZ, R159 ;  /* 0x000000ffff987224 */ /* 0x000fe200078e009f */
[C---:B------:R-:W-:Y:S03]  /*1eeb0*/  HMMA.16816.F32.BF16 R40, R116.reuse, R112, R40 ;  /* 0x000000707428723c */ /* 0x040fe60000041828 */
[----:B------:R1:W-:Y:S02]  /*1eec0*/  MUFU.EX2 R231, R167 ;  /* 0x000000a700e77308 */ /* 0x0003e40000000800 */
[----:B------:R-:W-:Y:S01]  /*1eed0*/  IMAD.MOV.U32 R159, RZ, RZ, R158 ;  /* 0x000000ffff9f7224 */ /* 0x000fe200078e009e */
[-C--:B------:R-:W-:Y:S05]  /*1eee0*/  HMMA.16816.F32.BF16 R44, R116, R114.reuse, R44 ;  /* 0x00000072742c723c */ /* 0x080fea000004182c */
[----:B------:R-:W-:Y:S01]  /*1eef0*/  IMAD.MOV.U32 R158, RZ, RZ, R157 ;  /* 0x000000ffff9e7224 */ /* 0x000fe200078e009d */
[C---:B------:R-:W-:Y:S01]  /*1ef00*/  HMMA.16816.F32.BF16 R48, R108.reuse, R114, R48 ;  /* 0x000000726c30723c */ /* 0x040fe20000041830 */
[----:B------:R-:W4:Y:S04]  /*1ef10*/  LDSM.16.MT88.4 R112, [R214+0xa400] ;  /* 0x00a40000d670783b */ /* 0x000f280000004200 */
[----:B------:R-:W-:Y:S02]  /*1ef20*/  IMAD.MOV.U32 R157, RZ, RZ, R147 ;  /* 0x000000ffff9d7224 */ /* 0x000fe400078e0093 */
[----:B-1----:R-:W-:Y:S04]  /*1ef30*/  IMAD.MOV.U32 R167, RZ, RZ, R166 ;  /* 0x000000ffffa77224 */ /* 0x002fe800078e00a6 */
[----:B------:R-:W-:Y:S02]  /*1ef40*/  IMAD.MOV.U32 R166, RZ, RZ, R213 ;  /* 0x000000ffffa67224 */ /* 0x000fe400078e00d5 */
[----:B------:R-:W-:Y:S02]  /*1ef50*/  IMAD.MOV.U32 R147, RZ, RZ, R146 ;  /* 0x000000ffff937224 */ /* 0x000fe400078e0092 */
[----:B------:R-:W-:Y:S01]  /*1ef60*/  FFMA.FTZ R100, R166, UR4, -R107 ;  /* 0x00000004a6647c23 */ /* 0x000fe2000801086b */
[----:B------:R-:W-:Y:S02]  /*1ef70*/  IMAD.MOV.U32 R166, RZ, RZ, R150 ;  /* 0x000000ffffa67224 */ /* 0x000fe400078e0096 */
[----:B------:R-:W-:Y:S01]  /*1ef80*/  IMAD.MOV.U32 R146, RZ, RZ, R149 ;  /* 0x000000ffff927224 */ /* 0x000fe200078e0095 */
[----:B------:R-:W1:Y:S01]  /*1ef90*/  MUFU.EX2 R207, R100 ;  /* 0x0000006400cf7308 */ /* 0x000e620000000800 */
        /* <DEDUP_REMOVED lines=11> */
[-C--:B----4-:R-:W-:Y:S03]  /*1f050*/  HMMA.16816.F32.BF16 R52, R108, R112.reuse, R52 ;  /* 0x000000706c34723c */ /* 0x090fe60000041834 */
[----:B------:R-:W-:Y:S02]  /*1f060*/  IMAD.MOV.U32 R149, RZ, RZ, R139 ;  /* 0x000000ffff957224 */ /* 0x000fe400078e008b */
[----:B------:R-:W-:Y:S01]  /*1f070*/  IMAD.MOV.U32 R139, RZ, RZ, R138 ;  /* 0x000000ffff8b7224 */ /* 0x000fe200078e008a */
[C---:B------:R-:W-:Y:S05]  /*1f080*/  HMMA.16816.F32.BF16 R56, R116.reuse, R112, R56 ;  /* 0x000000707438723c */ /* 0x040fea0000041838 */
[----:B------:R-:W-:Y:S01]  /*1f090*/  IMAD.MOV.U32 R138, RZ, RZ, R128 ;  /* 0x000000ffff8a7224 */ /* 0x000fe200078e0080 */
[-C--:B------:R-:W-:Y:S05]  /*1f0a0*/  HMMA.16816.F32.BF16 R60, R116, R114.reuse, R60 ;  /* 0x00000072743c723c */ /* 0x080fea000004183c */
[----:B------:R-:W-:Y:S01]  /*1f0b0*/  IMAD.MOV.U32 R160, RZ, RZ, R164 ;  /* 0x000000ffffa07224 */ /* 0x000fe200078e00a4 */
[C---:B------:R-:W-:Y:S01]  /*1f0c0*/  HMMA.16816.F32.BF16 R64, R108.reuse, R114, R64 ;  /* 0x000000726c40723c */ /* 0x040fe20000041840 */
[----:B------:R-:W4:Y:S04]  /*1f0d0*/  LDSM.16.MT88.4 R112, [R214+0xb400] ;  /* 0x00b40000d670783b */ /* 0x000f280000004200 */
[----:B------:R-:W-:Y:S01]  /*1f0e0*/  IMAD.MOV.U32 R128, RZ, RZ, R135 ;  /* 0x000000ffff807224 */ /* 0x000fe200078e0087 */
[-C--:B------:R-:W-:Y:S05]  /*1f0f0*/  HMMA.16816.F32.BF16 R68, R108, R120.reuse, R68 ;  /* 0x000000786c44723c */ /* 0x080fea0000041844 */
[----:B------:R-:W-:Y:S01]  /*1f100*/  IMAD.MOV.U32 R135, RZ, RZ, R127 ;  /* 0x000000ffff877224 */ /* 0x000fe200078e007f */
[C---:B------:R-:W-:Y:S05]  /*1f110*/  HMMA.16816.F32.BF16 R72, R116.reuse, R120, R72 ;  /* 0x000000787448723c */ /* 0x040fea0000041848 */
[----:B------:R-:W-:Y:S01]  /*1f120*/  IMAD.MOV.U32 R127, RZ, RZ, R192 ;  /* 0x000000ffff7f7224 */ /* 0x000fe200078e00c0 */
[-C--:B------:R-:W-:Y:S05]  /*1f130*/  HMMA.16816.F32.BF16 R76, R116, R122.reuse, R76 ;  /* 0x0000007a744c723c */ /* 0x080fea000004184c */
[----:B------:R-:W-:Y:S01]  /*1f140*/  IMAD.MOV.U32 R164, RZ, RZ, R152 ;  /* 0x000000ffffa47224 */ /* 0x000fe200078e0098 */
[C---:B------:R-:W-:Y:S01]  /*1f150*/  HMMA.16816.F32.BF16 R80, R108.reuse, R122, R80 ;  /* 0x0000007a6c50723c */ /* 0x040fe20000041850 */
[----:B------:R-:W3:Y:S04]  /*1f160*/  LDSM.16.MT88.4 R120, [R212+0x9800] ;  /* 0x00980000d478783b */ /* 0x000ee80000004200 */
[----:B------:R-:W-:Y:S02]  /*1f170*/  IMAD.MOV.U32 R152, RZ, RZ, R158 ;  /* 0x000000ffff987224 */ /* 0x000fe400078e009e */
[----:B------:R-:W-:Y:S04]  /*1f180*/  IMAD.MOV.U32 R158, RZ, RZ, R157 ;  /* 0x000000ffff9e7224 */ /* 0x000fe800078e009d */
        /* <DEDUP_REMOVED lines=8> */
[-C--:B------:R-:W-:Y:S01]  /*1f210*/  HMMA.16816.F32.BF16 R92, R116, R114.reuse, R92 ;  /* 0x00000072745c723c */ /* 0x080fe2000004185c */
[----:B------:R-:W-:Y:S04]  /*1f220*/  LDSM.16.MT88.4 R116, [R212+0xa800] ;  /* 0x00a80000d474783b */ /* 0x000fe80000004200 */
[----:B------:R-:W-:Y:S01]  /*1f230*/  FFMA.FTZ R189, R208, UR4, -R107 ;  /* 0x00000004d0bd7c23 */ /* 0x000fe2000801086b */
[----:B------:R-:W-:Y:S01]  /*1f240*/  HMMA.16816.F32.BF16 R96, R108, R114, R96 ;  /* 0x000000726c60723c */ /* 0x000fe20000041860 */
[----:B------:R4:W-:Y:S02]  /*1f250*/  MUFU.EX2 R208, R165 ;  /* 0x000000a500d07308 */ /* 0x0009e40000000800 */
[----:B------:R-:W-:Y:S02]  /*1f260*/  LDSM.16.MT88.4 R108, [R214+0xa800] ;  /* 0x00a80000d66c783b */ /* 0x000fe40000004200 */
[----:B------:R-:W-:Y:S02]  /*1f270*/  IMAD.MOV.U32 R153, RZ, RZ, R159 ;  /* 0x000000ffff997224 */ /* 0x000fe400078e009f */
[----:B------:R-:W-:Y:S04]  /*1f280*/  IMAD.MOV.U32 R159, RZ, RZ, R146 ;  /* 0x000000ffff9f7224 */ /* 0x000fe800078e0092 */
[----:B------:R-:W-:Y:S01]  /*1f290*/  MUFU.EX2 R189, R189 ;  /* 0x000000bd00bd7308 */ /* 0x000fe20000000800 */
[----:B------:R-:W-:Y:S01]  /*1f2a0*/  IMAD.MOV.U32 R146, RZ, RZ, R139 ;  /* 0x000000ffff927224 */ /* 0x000fe200078e008b */
[----:B------:R-:W-:Y:S01]  /*1f2b0*/  LDSM.16.MT88.4 R112, [R212+0xb800] ;  /* 0x00b80000d470783b */ /* 0x000fe20000004200 */
[----:B------:R-:W-:Y:S02]  /*1f2c0*/  IMAD.MOV.U32 R150, RZ, RZ, R128 ;  /* 0x000000ffff967224 */ /* 0x000fe400078e0080 */
[----:B------:R-:W-:Y:S01]  /*1f2d0*/  IMAD.MOV.U32 R139, RZ, RZ, R127 ;  /* 0x000000ffff8b7224 */ /* 0x000fe200078e007f */
[--C-:B------:R-:W-:Y:S01]  /*1f2e0*/  HSET2.LE.AND R127, R125, R148.reuse, PT ;  /* 0x000000947d7f7233 */ /* 0x100fe20003803000 */
[----:B------:R-:W-:Y:S01]  /*1f2f0*/  IMAD.MOV.U32 R125, RZ, RZ, R124 ;  /* 0x000000ffff7d7224 */ /* 0x000fe200078e007c */
[--C-:B------:R-:W-:Y:S01]  /*1f300*/  HSET2.LE.AND R124, R194, R148.reuse, PT ;  /* 0x00000094c27c7233 */ /* 0x100fe20003803000 */
[----:B----4-:R-:W-:Y:S02]  /*1f310*/  IMAD.MOV.U32 R165, RZ, RZ, R147 ;  /* 0x000000ffffa57224 */ /* 0x010fe400078e0093 */
[----:B------:R-:W-:Y:S01]  /*1f320*/  IMAD.MOV.U32 R147, RZ, RZ, R150 ;  /* 0x000000ffff937224 */ /* 0x000fe200078e0096 */
[--C-:B------:R-:W-:Y:S01]  /*1f330*/  HSET2.LE.AND R125, R125, R148.reuse, PT ;  /* 0x000000947d7d7233 */ /* 0x100fe20003803000 */
[----:B------:R-:W-:Y:S02]  /*1f340*/  IMAD.MOV.U32 R174, RZ, RZ, R135 ;  /* 0x000000ffffae7224 */ /* 0x000fe400078e0087 */
[----:B------:R-:W-:Y:S02]  /*1f350*/  IMAD.MOV.U32 R150, RZ, RZ, R133 ;  /* 0x000000ffff967224 */ /* 0x000fe400078e0085 */
[----:B------:R-:W-:Y:S02]  /*1f360*/  IMAD.MOV.U32 R128, RZ, RZ, R188 ;  /* 0x000000ffff807224 */ /* 0x000fe400078e00bc */
[----:B------:R-:W-:Y:S01]  /*1f370*/  FFMA.FTZ R188, R105, UR4, -R107 ;  /* 0x0000000469bc7c23 */ /* 0x000fe2000801086b */
[----:B------:R-:W-:Y:S01]  /*1f380*/  IMAD.MOV.U32 R172, RZ, RZ, R164 ;  /* 0x000000ffffac7224 */ /* 0x000fe200078e00a4 */
[----:B------:R-:W-:Y:S01]  /*1f390*/  MUFU.EX2 R205, R174 ;  /* 0x000000ae00cd7308 */ /* 0x000fe20000000800 */
[----:B------:R-:W-:Y:S09]  /*1f3a0*/  IMAD.MOV.U32 R173, RZ, RZ, R146 ;  /* 0x000000ffffad7224 */ /* 0x000ff200078e0092 */
[----:B------:R-:W-:Y:S10]  /*1f3b0*/  MUFU.EX2 R202, R172 ;  /* 0x000000ac00ca7308 */ /* 0x000ff40000000800 */
[----:B------:R-:W-:Y:S01]  /*1f3c0*/  MUFU.EX2 R188, R188 ;  /* 0x000000bc00bc7308 */ /* 0x000fe20000000800 */
[----:B--2---:R-:W-:Y:S01]  /*1f3d0*/  FFMA.FTZ R130, R2, R3, R183 ;  /* 0x0000000302827223 */ /* 0x004fe200000100b7 */
[----:B------:R-:W-:Y:S01]  /*1f3e0*/  F2FP.BF16.F32.PACK_AB R3, R237, R234 ;  /* 0x000000eaed03723e */ /* 0x000fe200000010ff */
[----:B------:R-:W2:Y:S02]  /*1f3f0*/  LDL.LU R2, [R1+0x50] ;  /* 0x0000500001027983 */ /* 0x000ea40000300800 */
[----:B------:R-:W-:Y:S01]  /*1f400*/  FADD.FTZ R137, R201, R130 ;  /* 0x00000082c9897221 */ /* 0x000fe20000010000 */
[----:B------:R-:W-:Y:S01]  /*1f410*/  LOP3.LUT R124, R124, R3, RZ, 0xc0, !PT ;  /* 0x000000037c7c7212 */ /* 0x000fe200078ec0ff */
[----:B------:R4:W5:Y:S01]  /*1f420*/  LDL.LU R216, [R1+0xa0] ;  /* 0x0000a00001d87983 */ /* 0x0009620000300800 */
[--C-:B------:R-:W-:Y:S02]  /*1f430*/  HSET2.LE.AND R130, R198, R148.reuse, PT ;  /* 0x00000094c6827233 */ /* 0x100fe40003803000 */
[----:B-1----:R-:W-:Y:S01]  /*1f440*/  F2FP.BF16.F32.PACK_AB R3, R206, R207 ;  /* 0x000000cfce03723e */ /* 0x002fe200000010ff */
[----:B------:R-:W-:Y:S01]  /*1f450*/  MUFU.EX2 R198, R165 ;  /* 0x000000a500c67308 */ /* 0x000fe20000000800 */
[----:B--2---:R-:W-:Y:S01]  /*1f460*/  FFMA.FTZ R129, R0, R2, R184 ;  /* 0x0000000200817223 */ /* 0x004fe200000100b8 */
[----:B------:R-:W-:Y:S01]  /*1f470*/  FFMA.FTZ R0, R215, UR4, -R107 ;  /* 0x00000004d7007c23 */ /* 0x000fe2000801086b */
[----:B------:R-:W-:Y:S01]  /*1f480*/  F2FP.BF16.F32.PACK_AB R2, R242, R240 ;  /* 0x000000f0f202723e */ /* 0x000fe200000010ff */
[----:B------:R4:W5:Y:S01]  /*1f490*/  LDL.LU R215, [R1+0x9c] ;  /* 0x00009c0001d77983 */ /* 0x0009620000300800 */
[----:B------:R-:W-:Y:S05]  /*1f4a0*/  FADD.FTZ R136, R185, R129 ;  /* 0x00000081b9887221 */ /* 0x000fea0000010000 */
[----:B------:R1:W-:Y:S01]  /*1f4b0*/  MUFU.EX2 R210, R0 ;  /* 0x0000000000d27308 */ /* 0x0003e20000000800 */
[----:B------:R-:W-:Y:S01]  /*1f4c0*/  LOP3.LUT R127, R127, R2, RZ, 0xc0, !PT ;  /* 0x000000027f7f7212 */ /* 0x000fe200078ec0ff */
[----:B------:R4:W5:Y:S01]  /*1f4d0*/  LDL.LU R213, [R1+0x98] ;  /* 0x0000980001d57983 */ /* 0x0009620000300800 */
[--C-:B------:R-:W-:Y:S01]  /*1f4e0*/  HSET2.LE.AND R129, R199, R148.reuse, PT ;  /* 0x00000094c7817233 */ /* 0x100fe20003803000 */
[----:B-1----:R-:W-:Y:S01]  /*1f4f0*/  FFMA.FTZ R0, R167, UR4, -R107 ;  /* 0x00000004a7007c23 */ /* 0x002fe2000801086b */
[----:B------:R-:W-:Y:S02]  /*1f500*/  IMAD.MOV.U32 R167, RZ, RZ, R151 ;  /* 0x000000ffffa77224 */ /* 0x000fe400078e0097 */
[----:B------:R-:W-:Y:S03]  /*1f510*/  IMAD.MOV.U32 R151, RZ, RZ, R138 ;  /* 0x000000ffff977224 */ /* 0x000fe600078e008a */
[----:B------:R1:W-:Y:S01]  /*1f520*/  MUFU.EX2 R211, R0 ;  /* 0x0000000000d37308 */ /* 0x0003e20000000800 */
[----:B------:R-:W-:Y:S02]  /*1f530*/  IMAD.MOV.U32 R138, RZ, RZ, R192 ;  /* 0x000000ffff8a7224 */ /* 0x000fe400078e00c0 */
[----:B------:R-:W-:Y:S01]  /*1f540*/  FFMA.FTZ R192, R209, UR4, -R107 ;  /* 0x00000004d1c07c23 */ /* 0x000fe2000801086b */
[----:B------:R-:W-:Y:S02]  /*1f550*/  IMAD.MOV.U32 R161, RZ, RZ, R167 ;  /* 0x000000ffffa17224 */ /* 0x000fe400078e00a7 */
[----:B------:R-:W-:Y:S02]  /*1f560*/  IMAD.MOV.U32 R167, RZ, RZ, R153 ;  /* 0x000000ffffa77224 */ /* 0x000fe400078e0099 */
[----:B------:R-:W-:Y:S02]  /*1f570*/  IMAD.MOV.U32 R153, RZ, RZ, R152 ;  /* 0x000000ffff997224 */ /* 0x000fe400078e0098 */
[----:B------:R2:W3:Y:S01]  /*1f580*/  MUFU.EX2 R209, R160 ;  /* 0x000000a000d17308 */ /* 0x0004e20000000800 */
[----:B------:R-:W-:Y:S02]  /*1f590*/  IMAD.MOV.U32 R152, RZ, RZ, R139 ;  /* 0x000000ffff987224 */ /* 0x000fe400078e008b */
[----:B------:R-:W-:Y:S01]  /*1f5a0*/  FADD.FTZ R139, R204, R132 ;  /* 0x00000084cc8b7221 */ /* 0x000fe20000010000 */
[----:B------:R-:W-:Y:S02]  /*1f5b0*/  IMAD.MOV.U32 R164, RZ, RZ, R151 ;  /* 0x000000ffffa47224 */ /* 0x000fe400078e0097 */
[----:B------:R-:W-:Y:S01]  /*1f5c0*/  IMAD.MOV.U32 R151, RZ, RZ, R128 ;  /* 0x000000ffff977224 */ /* 0x000fe200078e0080 */
[--C-:B------:R-:W-:Y:S01]  /*1f5d0*/  HSET2.LE.AND R128, R186, R148.reuse, PT ;  /* 0x00000094ba807233 */ /* 0x100fe20003803000 */
[----:B------:R-:W-:Y:S02]  /*1f5e0*/  IMAD.MOV.U32 R146, RZ, RZ, R138 ;  /* 0x000000ffff927224 */ /* 0x000fe400078e008a */
[----:B------:R-:W-:Y:S01]  /*1f5f0*/  FADD.FTZ R138, R251, R131 ;  /* 0x00000083fb8a7221 */ /* 0x000fe20000010000 */
[----:B-1----:R-:W-:Y:S01]  /*1f600*/  F2FP.BF16.F32.PACK_AB R0, R241, R239 ;  /* 0x000000eff100723e */ /* 0x002fe200000010ff */
[----:B------:R-:W-:Y:S01]  /*1f610*/  MUFU.EX2 R194, R153 ;  /* 0x0000009900c27308 */ /* 0x000fe20000000800 */
[--C-:B------:R-:W-:Y:S02]  /*1f620*/  HSET2.LE.AND R131, R191, R148.reuse, PT ;  /* 0x00000094bf837233 */ /* 0x100fe40003803000 */
[----:B------:R-:W-:Y:S02]  /*1f630*/  LOP3.LUT R126, R126, R0, RZ, 0xc0, !PT ;  /* 0x000000007e7e7212 */ /* 0x000fe400078ec0ff */
[----:B------:R-:W-:Y:S01]  /*1f640*/  F2FP.BF16.F32.PACK_AB R0, R238, R235 ;  /* 0x000000ebee00723e */ /* 0x000fe200000010ff */
[----:B--2---:R-:W-:Y:S01]  /*1f650*/  IMAD.MOV.U32 R160, RZ, RZ, R166 ;  /* 0x000000ffffa07224 */ /* 0x004fe200078e00a6 */
[----:B---3--:R-:W-:Y:S01]  /*1f660*/  F2FP.BF16.F32.PACK_AB R2, R208, R209 ;  /* 0x000000d1d002723e */ /* 0x008fe200000010ff */
[----:B------:R-:W-:Y:S01]  /*1f670*/  IMAD.MOV.U32 R166, RZ, RZ, R134 ;  /* 0x000000ffffa67224 */ /* 0x000fe200078e0086 */
[----:B------:R-:W-:Y:S01]  /*1f680*/  LOP3.LUT R125, R125, R0, RZ, 0xc0, !PT ;  /* 0x000000007d7d7212 */ /* 0x000fe200078ec0ff */
[----:B------:R-:W1:Y:S01]  /*1f690*/  LDSM.16.MT88.4 R132, [R214+0x9800] ;  /* 0x00980000d684783b */ /* 0x000e620000004200 */
[----:B------:R-:W-:Y:S01]  /*1f6a0*/  F2FP.BF16.F32.PACK_AB R0, R231, R236 ;  /* 0x000000ece700723e */ /* 0x000fe200000010ff */
[----:B------:R-:W2:Y:S01]  /*1f6b0*/  MUFU.EX2 R204, R173 ;  /* 0x000000ad00cc7308 */ /* 0x000ea20000000800 */
[----:B------:R-:W-:Y:S02]  /*1f6c0*/  LOP3.LUT R130, R130, R2, RZ, 0xc0, !PT ;  /* 0x0000000282827212 */ /* 0x000fe400078ec0ff */
[----:B------:R-:W-:Y:S01]  /*1f6d0*/  LOP3.LUT R128, R128, R0, RZ, 0xc0, !PT ;  /* 0x0000000080807212 */ /* 0x000fe200078ec0ff */
[-C--:B------:R-:W-:Y:S06]  /*1f6e0*/  HMMA.16816.F32.BF16 R4, R124, R120.reuse, R4 ;  /* 0x000000787c04723c */ /* 0x080fec0000041804 */
[----:B------:R3:W4:Y:S01]  /*1f6f0*/  MUFU.EX2 R203, R167 ;  /* 0x000000a700cb7308 */ /* 0x0007220000000800 */
[----:B------:R-:W-:Y:S04]  /*1f700*/  F2FP.BF16.F32.PACK_AB R0, R211, R210 ;  /* 0x000000d2d300723e */ /* 0x000fe800000010ff */
[----:B------:R-:W-:Y:S02]  /*1f710*/  LOP3.LUT R131, R131, R3, RZ, 0xc0, !PT ;  /* 0x0000000383837212 */ /* 0x000fe400078ec0ff */
[----:B------:R-:W-:Y:S03]  /*1f720*/  LOP3.LUT R129, R129, R0, RZ, 0xc0, !PT ;  /* 0x0000000081817212 */ /* 0x000fe600078ec0ff */
[----:B------:R2:W4:Y:S04]  /*1f730*/  MUFU.EX2 R201, R164 ;  /* 0x000000a400c97308 */ /* 0x0005280000000800 */
[C---:B------:R-:W-:Y:S06]  /*1f740*/  HMMA.16816.F32.BF16 R8, R128.reuse, R120, R8 ;  /* 0x000000788008723c */ /* 0x040fec0000041808 */
[----:B------:R-:W-:Y:S01]  /*1f750*/  MUFU.EX2 R191, R156 ;  /* 0x0000009c00bf7308 */ /* 0x000fe20000000800 */
[----:B---3--:R-:W-:Y:S01]  /*1f760*/  VIADD R167, R232, 0x1715609d ;  /* 0x1715609de8a77836 */ /* 0x008fe20000000000 */
[-C--:B------:R-:W-:Y:S08]  /*1f770*/  HMMA.16816.F32.BF16 R12, R128, R122.reuse, R12 ;  /* 0x0000007a800c723c */ /* 0x080ff0000004180c */
[----:B------:R-:W-:Y:S03]  /*1f780*/  MUFU.EX2 R192, R192 ;  /* 0x000000c000c07308 */ /* 0x000fe60000000800 */
[--C-:B------:R-:W-:Y:S01]  /*1f790*/  LOP3.LUT R106, R187, R190, R167.reuse, 0x96, !PT ;  /* 0x000000bebb6a7212 */ /* 0x100fe200078e96a7 */
[C---:B------:R-:W-:Y:S01]  /*1f7a0*/  HMMA.16816.F32.BF16 R16, R124.reuse, R122, R16 ;  /* 0x0000007a7c10723c */ /* 0x040fe20000041810 */
[----:B------:R-:W-:Y:S03]  /*1f7b0*/  LDSM.16.MT88.4 R184, [R212+0xbc00] ;  /* 0x00bc0000d4b8783b */ /* 0x000fe60000004200 */
[----:B------:R-:W-:Y:S02]  /*1f7c0*/  LOP3.LUT R2, R195, R162, R167, 0x96, !PT ;  /* 0x000000a2c3027212 */ /* 0x000fe400078e96a7 */
[-C--:B-1----:R-:W-:Y:S01]  /*1f7d0*/  HMMA.16816.F32.BF16 R20, R124, R132.reuse, R20 ;  /* 0x000000847c14723c */ /* 0x082fe20000041814 */
[----:B------:R1:W-:Y:S04]  /*1f7e0*/  MUFU.EX2 R195, R152 ;  /* 0x0000009800c37308 */ /* 0x0003e80000000800 */
[----:B------:R-:W-:Y:S01]  /*1f7f0*/  IMAD.WIDE.U32 R2, R2, -0x2daee0ad, RZ ;  /* 0xd2511f5302027825 */ /* 0x000fe200078e00ff */
[C---:B------:R-:W-:Y:S05]  /*1f800*/  HMMA.16816.F32.BF16 R24, R128.reuse, R132, R24 ;  /* 0x000000848018723c */ /* 0x040fea0000041818 */
[----:B------:R-:W-:Y:S01]  /*1f810*/  MUFU.EX2 R190, R149 ;  /* 0x0000009500be7308 */ /* 0x000fe20000000800 */
[----:B------:R-:W-:Y:S01]  /*1f820*/  SHF.R.U32.HI R120, RZ, 0x10, R2 ;  /* 0x00000010ff787819 */ /* 0x000fe20000011602 */
[-C--:B------:R-:W-:Y:S04]  /*1f830*/  HMMA.16816.F32.BF16 R28, R128, R134.reuse, R28 ;  /* 0x00000086801c723c */ /* 0x080fe8000004181c */
[----:B------:R-:W-:Y:S02]  /*1f840*/  LOP3.LUT R100, R2, 0xffff, RZ, 0xc0, !PT ;  /* 0x0000ffff02647812 */ /* 0x000fe400078ec0ff */
[C---:B------:R-:W-:Y:S02]  /*1f850*/  HMMA.16816.F32.BF16 R32, R124.reuse, R134, R32 ;  /* 0x000000867c20723c */ /* 0x040fe40000041820 */
[----:B------:R-:W3:Y:S03]  /*1f860*/  MUFU.EX2 R199, R166 ;  /* 0x000000a600c77308 */ /* 0x000ee60000000800 */
[----:B------:R-:W-:Y:S01]  /*1f870*/  SHF.R.U32.HI R105, RZ, 0x8, R100 ;  /* 0x00000008ff697819 */ /* 0x000fe20000011664 */
[-C--:B------:R-:W-:Y:S05]  /*1f880*/  HMMA.16816.F32.BF16 R36, R124, R116.reuse, R36 ;  /* 0x000000747c24723c */ /* 0x080fea0000041824 */
[----:B------:R-:W-:Y:S01]  /*1f890*/  LOP3.LUT R100, R120, 0xff, RZ, 0xc0, !PT ;  /* 0x000000ff78647812 */ /* 0x000fe200078ec0ff */
[C---:B------:R-:W-:Y:S05]  /*1f8a0*/  HMMA.16816.F32.BF16 R40, R128.reuse, R116, R40 ;  /* 0x000000748028723c */ /* 0x040fea0000041828 */
[----:B------:R-:W-:Y:S01]  /*1f8b0*/  LOP3.LUT R122, R2, 0xff, RZ, 0xc0, !PT ;  /* 0x000000ff027a7812 */ /* 0x000fe200078ec0ff */
[-C--:B------:R-:W-:Y:S05]  /*1f8c0*/  HMMA.16816.F32.BF16 R44, R128, R118.reuse, R44 ;  /* 0x00000076802c723c */ /* 0x080fea000004182c */
[----:B------:R-:W-:Y:S01]  /*1f8d0*/  PRMT R122, R122, 0x5410, R105 ;  /* 0x000054107a7a7816 */ /* 0x000fe20000000069 */
[C---:B------:R-:W-:Y:S05]  /*1f8e0*/  HMMA.16816.F32.BF16 R48, R124.reuse, R118, R48 ;  /* 0x000000767c30723c */ /* 0x040fea0000041830 */
[--C-:B------:R-:W-:Y:S01]  /*1f8f0*/  HSET2.LE.AND R178, R122, R148.reuse, PT ;  /* 0x000000947ab27233 */ /* 0x100fe20003803000 */
[-C--:B------:R-:W-:Y:S05]  /*1f900*/  HMMA.16816.F32.BF16 R52, R124, R108.reuse, R52 ;  /* 0x0000006c7c34723c */ /* 0x080fea0000041834 */
[----:B------:R-:W-:Y:S01]  /*1f910*/  SHF.R.U32.HI R121, RZ, 0x18, R2 ;  /* 0x00000018ff797819 */ /* 0x000fe20000011602 */
[C---:B------:R-:W-:Y:S05]  /*1f920*/  HMMA.16816.F32.BF16 R56, R128.reuse, R108, R56 ;  /* 0x0000006c8038723c */ /* 0x040fea0000041838 */
[----:B------:R-:W-:Y:S01]  /*1f930*/  PRMT R121, R100, 0x5410, R121 ;  /* 0x0000541064797816 */ /* 0x000fe20000000079 */
[-C--:B------:R-:W-:Y:S05]  /*1f940*/  HMMA.16816.F32.BF16 R60, R128, R110.reuse, R60 ;  /* 0x0000006e803c723c */ /* 0x080fea000004183c */
[--C-:B------:R-:W-:Y:S01]  /*1f950*/  HSET2.LE.AND R179, R121, R148.reuse, PT ;  /* 0x0000009479b37233 */ /* 0x100fe20003803000 */
[C---:B------:R-:W-:Y:S01]  /*1f960*/  HMMA.16816.F32.BF16 R64, R124.reuse, R110, R64 ;  /* 0x0000006e7c40723c */ /* 0x040fe20000041840 */
[----:B------:R-:W4:Y:S04]  /*1f970*/  LDSM.16.MT88.4 R108, [R214+0xb800] ;  /* 0x00b80000d66c783b */ /* 0x000f280000004200 */
[----:B--2---:R-:W-:Y:S01]  /*1f980*/  VIADD R164, R233, 0x646e171e ;  /* 0x646e171ee9a47836 */ /* 0x004fe20000000000 */
[-C--:B------:R-:W-:Y:S03]  /*1f990*/  HMMA.16816.F32.BF16 R68, R124, R112.reuse, R68 ;  /* 0x000000707c44723c */ /* 0x080fe60000041844 */
[----:B------:R-:W2:Y:S02]  /*1f9a0*/  LDSM.16.MT88.4 R120, [R212+0x9c00] ;  /* 0x009c0000d478783b */ /* 0x000ea40000004200 */
[----:B------:R-:W-:Y:S01]  /*1f9b0*/  IMAD.WIDE.U32 R106, R106, -0x2daee0ad, RZ ;  /* 0xd2511f536a6a7825 */ /* 0x000fe200078e00ff */
[C---:B------:R-:W-:Y:S05]  /*1f9c0*/  HMMA.16816.F32.BF16 R72, R128.reuse, R112, R72 ;  /* 0x000000708048723c */ /* 0x040fea0000041848 */
[----:B------:R-:W-:Y:S01]  /*1f9d0*/  LOP3.LUT R0, R3, R160, R164, 0x96, !PT ;  /* 0x000000a003007212 */ /* 0x000fe200078e96a4 */
[-C--:B------:R-:W-:Y:S05]  /*1f9e0*/  HMMA.16816.F32.BF16 R76, R128, R114.reuse, R76 ;  /* 0x00000072804c723c */ /* 0x080fea000004184c */
[--C-:B------:R-:W-:Y:S01]  /*1f9f0*/  SHF.R.U32.HI R3, RZ, 0x10, R106.reuse ;  /* 0x00000010ff037819 */ /* 0x100fe2000001166a */
[C---:B------:R-:W-:Y:S05]  /*1fa00*/  HMMA.16816.F32.BF16 R80, R124.reuse, R114, R80 ;  /* 0x000000727c50723c */ /* 0x040fea0000041850 */
[C---:B------:R-:W-:Y:S02]  /*1fa10*/  LOP3.LUT R2, R106.reuse, 0xffff, RZ, 0xc0, !PT ;  /* 0x0000ffff6a027812 */ /* 0x040fe400078ec0ff */
[----:B------:R-:W-:Y:S04]  /*1fa20*/  SHF.R.U32.HI R116, RZ, 0x18, R106 ;  /* 0x00000018ff747819 */ /* 0x000fe8000001166a */
[----:B------:R-:W-:Y:S02]  /*1fa30*/  LOP3.LUT R3, R3, 0xff, RZ, 0xc0, !PT ;  /* 0x000000ff03037812 */ /* 0x000fe400078ec0ff */
[----:B------:R-:W-:Y:S02]  /*1fa40*/  LOP3.LUT R117, R106, 0xff, RZ, 0xc0, !PT ;  /* 0x000000ff6a757812 */ /* 0x000fe400078ec0ff */
[----:B------:R-:W-:Y:S01]  /*1fa50*/  SHF.R.U32.HI R2, RZ, 0x8, R2 ;  /* 0x00000008ff027819 */ /* 0x000fe20000011602 */
[-C--:B----4-:R-:W-:Y:S03]  /*1fa60*/  HMMA.16816.F32.BF16 R84, R124, R108.reuse, R84 ;  /* 0x0000006c7c54723c */ /* 0x090fe60000041854 */
[----:B------:R-:W-:Y:S01]  /*1fa70*/  PRMT R183, R3, 0x5410, R116 ;  /* 0x0000541003b77816 */ /* 0x000fe20000000074 */
[----:B------:R-:W-:Y:S01]  /*1fa80*/  FADD.FTZ R116, R158, R138 ;  /* 0x0000008a9e747221 */ /* 0x000fe20000010000 */
[----:B------:R-:W-:Y:S01]  /*1fa90*/  LOP3.LUT R106, R107, R154, R164, 0x96, !PT ;  /* 0x0000009a6b6a7212 */ /* 0x000fe200078e96a4 */
[C---:B------:R-:W-:Y:S01]  /*1faa0*/  HMMA.16816.F32.BF16 R88, R128.reuse, R108, R88 ;  /* 0x0000006c8058723c */ /* 0x040fe20000041858 */
[----:B-1----:R-:W-:Y:S04]  /*1fab0*/  LDSM.16.MT88.4 R152, [R212+0xac00] ;  /* 0x00ac0000d498783b */ /* 0x002fe80000004200 */
[----:B------:R-:W-:Y:S01]  /*1fac0*/  SHF.R.U32.HI R3, RZ, 0x10, R0 ;  /* 0x00000010ff037819 */ /* 0x000fe20000011600 */
[-C--:B------:R-:W-:Y:S05]  /*1fad0*/  HMMA.16816.F32.BF16 R92, R128, R110.reuse, R92 ;  /* 0x0000006e805c723c */ /* 0x080fea000004185c */
[----:B------:R-:W-:Y:S01]  /*1fae0*/  PRMT R117, R117, 0x5410, R2 ;  /* 0x0000541075757816 */ /* 0x000fe20000000002 */
[----:B------:R-:W-:Y:S01]  /*1faf0*/  HMMA.16816.F32.BF16 R96, R124, R110, R96 ;  /* 0x0000006e7c60723c */ /* 0x000fe20000041860 */
[----:B------:R-:W-:Y:S04]  /*1fb00*/  LDSM.16.MT88.4 R108, [R214+0xbc00] ;  /* 0x00bc0000d66c783b */ /* 0x000fe80000004200 */
[----:B------:R-:W-:Y:S01]  /*1fb10*/  LOP3.LUT R105, R0, 0xff, RZ, 0xc0, !PT ;  /* 0x000000ff00697812 */ /* 0x000fe200078ec0ff */
[----:B------:R-:W-:Y:S01]  /*1fb20*/  FADD.FTZ R116, R146, R116 ;  /* 0x0000007492747221 */ /* 0x000fe20000010000 */
[----:B------:R-:W-:Y:S04]  /*1fb30*/  SHF.R.U32.HI R107, RZ, 0x18, R0 ;  /* 0x00000018ff6b7819 */ /* 0x000fe80000011600 */
[----:B------:R-:W-:Y:S02]  /*1fb40*/  LOP3.LUT R2, R0, 0xffff, RZ, 0xc0, !PT ;  /* 0x0000ffff00027812 */ /* 0x000fe400078ec0ff */
[----:B------:R-:W-:Y:S02]  /*1fb50*/  LOP3.LUT R3, R3, 0xff, RZ, 0xc0, !PT ;  /* 0x000000ff03037812 */ /* 0x000fe400078ec0ff */
[C---:B------:R-:W-:Y:S02]  /*1fb60*/  LOP3.LUT R0, R106.reuse, 0xffff, RZ, 0xc0, !PT ;  /* 0x0000ffff6a007812 */ /* 0x040fe400078ec0ff */
[----:B------:R-:W-:Y:S02]  /*1fb70*/  LOP3.LUT R100, R106, 0xff, RZ, 0xc0, !PT ;  /* 0x000000ff6a647812 */ /* 0x000fe400078ec0ff */
[----:B------:R-:W-:Y:S01]  /*1fb80*/  PRMT R177, R3, 0x5410, R107 ;  /* 0x0000541003b17816 */ /* 0x000fe2000000006b */
[----:B------:R-:W-:Y:S01]  /*1fb90*/  FADD.FTZ R107, R157, R137 ;  /* 0x000000899d6b7221 */ /* 0x000fe20000010000 */
[----:B------:R-:W-:Y:S02]  /*1fba0*/  SHF.R.U32.HI R2, RZ, 0x8, R2 ;  /* 0x00000008ff027819 */ /* 0x000fe40000011602 */
[----:B------:R-:W-:Y:S01]  /*1fbb0*/  SHF.R.U32.HI R0, RZ, 0x8, R0 ;  /* 0x00000008ff007819 */ /* 0x000fe20000011600 */
[----:B------:R-:W-:Y:S01]  /*1fbc0*/  FADD.FTZ R107, R151, R107 ;  /* 0x0000006b976b7221 */ /* 0x000fe20000010000 */
[----:B------:R-:W-:Y:S02]  /*1fbd0*/  SHF.R.U32.HI R3, RZ, 0x10, R106 ;  /* 0x00000010ff037819 */ /* 0x000fe4000001166a */
[----:B------:R-:W-:Y:S01]  /*1fbe0*/  PRMT R176, R105, 0x5410, R2 ;  /* 0x0000541069b07816 */ /* 0x000fe20000000002 */
[----:B------:R-:W-:Y:S01]  /*1fbf0*/  FADD.FTZ R105, R252, R136 ;  /* 0x00000088fc697221 */ /* 0x000fe20000010000 */
[----:B------:R-:W-:Y:S01]  /*1fc00*/  PRMT R180, R100, 0x5410, R0 ;  /* 0x0000541064b47816 */ /* 0x000fe20000000000 */
[----:B------:R-:W-:Y:S01]  /*1fc10*/  FADD.FTZ R100, R159, R139 ;  /* 0x0000008b9f647221 */ /* 0x000fe20000010000 */
[----:B------:R-:W-:Y:S01]  /*1fc20*/  F2FP.BF16.F32.PACK_AB R0, R204, R205 ;  /* 0x000000cdcc00723e */ /* 0x000fe200000010ff */
[----:B------:R-:W1:Y:S01]  /*1fc30*/  LDSM.16.MT88.4 R136, [R214+0x9c00] ;  /* 0x009c0000d688783b */ /* 0x000e620000004200 */
[----:B------:R-:W-:Y:S01]  /*1fc40*/  F2FP.BF16.F32.PACK_AB R2, R202, R203 ;  /* 0x000000cbca02723e */ /* 0x000fe200000010ff */
[----:B------:R-:W-:Y:S01]  /*1fc50*/  FADD.FTZ R105, R150, R105 ;  /* 0x0000006996697221 */ /* 0x000fe20000010000 */
[----:B------:R-:W-:Y:S02]  /*1fc60*/  LOP3.LUT R3, R3, 0xff, RZ, 0xc0, !PT ;  /* 0x000000ff03037812 */ /* 0x000fe400078ec0ff */
[----:B------:R-:W-:Y:S02]  /*1fc70*/  SHF.R.U32.HI R106, RZ, 0x18, R106 ;  /* 0x00000018ff6a7819 */ /* 0x000fe4000001166a */
[----:B------:R-:W-:Y:S02]  /*1fc80*/  LOP3.LUT R178, R178, R0, RZ, 0xc0, !PT ;  /* 0x00000000b2b27212 */ /* 0x000fe400078ec0ff */
[----:B------:R-:W-:Y:S02]  /*1fc90*/  LOP3.LUT R179, R179, R2, RZ, 0xc0, !PT ;  /* 0x00000002b3b37212 */ /* 0x000fe400078ec0ff */
[--C-:B------:R-:W-:Y:S02]  /*1fca0*/  HSET2.LE.AND R176, R176, R148.reuse, PT ;  /* 0x00000094b0b07233 */ /* 0x100fe40003803000 */
[--C-:B------:R-:W-:Y:S02]  /*1fcb0*/  HSET2.LE.AND R177, R177, R148.reuse, PT ;  /* 0x00000094b1b17233 */ /* 0x100fe40003803000 */
[----:B------:R-:W-:Y:S01]  /*1fcc0*/  PRMT R106, R3, 0x5410, R106 ;  /* 0x00005410036a7816 */ /* 0x000fe2000000006a */
[----:B------:R-:W-:Y:S01]  /*1fcd0*/  FADD.FTZ R3, R147, R100 ;  /* 0x0000006493037221 */ /* 0x000fe20000010000 */
[----:B------:R-:W-:Y:S02]  /*1fce0*/  F2FP.BF16.F32.PACK_AB R0, R200, R201 ;  /* 0x000000c9c800723e */ /* 0x000fe400000010ff */
[----:B---3--:R-:W-:Y:S01]  /*1fcf0*/  F2FP.BF16.F32.PACK_AB R2, R198, R199 ;  /* 0x000000c7c602723e */ /* 0x008fe200000010ff */
        /* <DEDUP_REMOVED lines=10> */
[--C-:B------:R-:W-:Y:S02]  /*1fda0*/  HSET2.LE.AND R182, R117, R148.reuse, PT ;  /* 0x0000009475b67233 */ /* 0x100fe40003803000 */
[-C--:B--2---:R-:W-:Y:S05]  /*1fdb0*/  HMMA.16816.F32.BF16 R116, R176, R120.reuse, R4 ;  /* 0x00000078b074723c */ /* 0x084fea0000041804 */
[--C-:B------:R-:W-:Y:S02]  /*1fdc0*/  HSET2.LE.AND R180, R180, R148.reuse, PT ;  /* 0x00000094b4b47233 */ /* 0x100fe40003803000 */
[--C-:B------:R-:W-:Y:S01]  /*1fdd0*/  HSET2.LE.AND R181, R106, R148.reuse, PT ;  /* 0x000000946ab57233 */ /* 0x100fe20003803000 */
[----:B------:R-:W-:Y:S03]  /*1fde0*/  FADD.FTZ R4, R245, R105 ;  /* 0x00000069f5047221 */ /* 0x000fe60000010000 */
[----:B------:R-:W-:Y:S01]  /*1fdf0*/  HSET2.LE.AND R183, R183, R148, PT ;  /* 0x00000094b7b77233 */ /* 0x000fe20003803000 */
[----:B------:R-:W-:Y:S01]  /*1fe00*/  IMAD.MOV.U32 R106, RZ, RZ, R103 ;  /* 0x000000ffff6a7224 */ /* 0x000fe200078e0067 */
[----:B------:R-:W-:Y:S02]  /*1fe10*/  F2FP.BF16.F32.PACK_AB R3, R190, R191 ;  /* 0x000000bfbe03723e */ /* 0x000fe400000010ff */
[----:B------:R-:W-:Y:S02]  /*1fe20*/  F2FP.BF16.F32.PACK_AB R0, R195, R194 ;  /* 0x000000c2c300723e */ /* 0x000fe400000010ff */
[----:B------:R-:W-:Y:S02]  /*1fe30*/  F2FP.BF16.F32.PACK_AB R2, R192, R193 ;  /* 0x000000c1c002723e */ /* 0x000fe400000010ff */
[----:B------:R-:W-:Y:S02]  /*1fe40*/  F2FP.BF16.F32.PACK_AB R100, R188, R189 ;  /* 0x000000bdbc64723e */ /* 0x000fe400000010ff */
[----:B------:R-:W-:Y:S01]  /*1fe50*/  LOP3.LUT R182, R182, R3, RZ, 0xc0, !PT ;  /* 0x00000003b6b67212 */ /* 0x000fe200078ec0ff */
[----:B------:R-:W-:Y:S01]  /*1fe60*/  FADD.FTZ R3, R246, R107 ;  /* 0x0000006bf6037221 */ /* 0x000fe20000010000 */
[----:B------:R-:W-:Y:S01]  /*1fe70*/  LOP3.LUT R180, R180, R0, RZ, 0xc0, !PT ;  /* 0x00000000b4b47212 */ /* 0x000fe200078ec0ff */
[----:B------:R-:W-:Y:S01]  /*1fe80*/  FADD.FTZ R0, R243, R197 ;  /* 0x000000c5f3007221 */ /* 0x000fe20000010000 */
[----:B------:R-:W-:Y:S01]  /*1fe90*/  LOP3.LUT R181, R181, R2, RZ, 0xc0, !PT ;  /* 0x00000002b5b57212 */ /* 0x000fe200078ec0ff */
[----:B------:R-:W-:Y:S01]  /*1fea0*/  FADD.FTZ R2, R244, R196 ;  /* 0x000000c4f4027221 */ /* 0x000fe20000010000 */
[----:B------:R-:W-:Y:S01]  /*1feb0*/  LOP3.LUT R183, R183, R100, RZ, 0xc0, !PT ;  /* 0x00000064b7b77212 */ /* 0x000fe200078ec0ff */
[----:B------:R-:W-:Y:S01]  /*1fec0*/  FADD.FTZ R5, R247, R0 ;  /* 0x00000000f7057221 */ /* 0x000fe20000010000 */
[----:B------:R-:W-:Y:S02]  /*1fed0*/  IMAD.MOV.U32 R100, RZ, RZ, R104 ;  /* 0x000000ffff647224 */ /* 0x000fe400078e0068 */
[----:B------:R-:W-:Y:S01]  /*1fee0*/  FADD.FTZ R0, R249, R2 ;  /* 0x00000002f9007221 */ /* 0x000fe20000010000 */
[----:B------:R-:W-:Y:S01]  /*1fef0*/  FADD.FTZ R2, R250, R3 ;  /* 0x00000003fa027221 */ /* 0x000fe20000010000 */
[----:B------:R-:W-:Y:S01]  /*1ff00*/  FADD.FTZ R3, R248, R4 ;  /* 0x00000004f8037221 */ /* 0x000fe20000010000 */
        /* <DEDUP_REMOVED lines=48> */
[----:B------:R2:W-:Y:S01]  /*20210*/  STL [R1+0x34], R4 ;  /* 0x0000340401007387 */ /* 0x0005e20000100800 */
[----:B------:R-:W-:Y:S01]  /*20220*/  FADD.FTZ R3, R203, R5 ;  /* 0x00000005cb037221 */ /* 0x000fe20000010000 */
[----:B------:R-:W-:Y:S01]  /*20230*/  FADD.FTZ R2, R191, R2 ;  /* 0x00000002bf027221 */ /* 0x000fe20000010000 */
[----:B------:R-:W-:Y:S01]  /*20240*/  FADD.FTZ R0, R189, R0 ;  /* 0x00000000bd007221 */ /* 0x000fe20000010000 */
[----:B------:R-:W-:Y:S04]  /*20250*/  HMMA.16816.F32.BF16 R96, R176, R110, R96 ;  /* 0x0000006eb060723c */ /* 0x000fe80000041860 */
[----:B------:R-:W-:Y:S01]  /*20260*/  FADD.FTZ R3, R202, R3 ;  /* 0x00000003ca037221 */ /* 0x000fe20000010000 */
[----:B------:R-:W-:Y:S01]  /*20270*/  FADD.FTZ R2, R190, R2 ;  /* 0x00000002be027221 */ /* 0x000fe20000010000 */
[----:B------:R-:W-:Y:S01]  /*20280*/  FADD.FTZ R0, R188, R0 ;  /* 0x00000000bc007221 */ /* 0x000fe20000010000 */
[----:B------:R-:W-:Y:S02]  /*20290*/  IMAD.MOV.U32 R108, RZ, RZ, R101 ;  /* 0x000000ffff6c7224 */ /* 0x000fe400078e0065 */
[----:B------:R2:W-:Y:S02]  /*202a0*/  STL [R1+0x48], R3 ;  /* 0x0000480301007387 */ /* 0x0005e40000100800 */
[----:B------:R-:W-:Y:S02]  /*202b0*/  IMAD.MOV.U32 R107, RZ, RZ, R102 ;  /* 0x000000ffff6b7224 */ /* 0x000fe400078e0066 */
[----:B------:R2:W-:Y:S04]  /*202c0*/  STL [R1+0x4c], R2 ;  /* 0x00004c0201007387 */ /* 0x0005e80000100800 */
[----:B------:R2:W-:Y:S01]  /*202d0*/  STL [R1+0x50], R0 ;  /* 0x0000500001007387 */ /* 0x0005e20000100800 */
[----:B------:R-:W-:Y:S06]  /*202e0*/  @P0 BRA `(.L_x_900) ;  /* 0xffffff8c00b40947 */ /* 0x000fec000383ffff */
.L_x_899:
        /* <DEDUP_REMOVED lines=8> */
[----:B-1----:R-:W-:-:S04]  /*20370*/  SHF.R.S32.HI R44, RZ, 0x1f, R45 ;  /* 0x0000001fff2c7819 */ /* 0x002fc8000001142d */
[CC--:B------:R-:W-:Y:S02]  /*20380*/  LEA.HI R38, R44.reuse, R45.reuse, RZ, 0x2 ;  /* 0x0000002d2c267211 */ /* 0x0c0fe400078f10ff */
[----:B------:R-:W-:Y:S01]  /*20390*/  LEA.HI R44, R44, R45, RZ, 0x5 ;  /* 0x0000002d2c2c7211 */ /* 0x000fe200078f28ff */
[----:B--2---:R-:W1:Y:S04]  /*203a0*/  SHFL.BFLY PT, R0, R3, 0x2, 0x1f ;  /* 0x0c401f0003007f89 */ /* 0x004e6800000e0000 */
[----:B---3--:R-:W2:Y:S01]  /*203b0*/  SHFL.BFLY PT, R4, R2, 0x2, 0x1f ;  /* 0x0c401f0002047f89 */ /* 0x008ea200000e0000 */
[----:B-1----:R-:W-:-:S03]  /*203c0*/  FADD.FTZ R0, R0, R3 ;  /* 0x0000000300007221 */ /* 0x002fc60000010000 */
[----:B----4-:R-:W1:Y:S01]  /*203d0*/  SHFL.BFLY PT, R3, R8, 0x2, 0x1f ;  /* 0x0c401f0008037f89 */ /* 0x010e6200000e0000 */
[----:B--2---:R-:W-:-:S03]  /*203e0*/  FADD.FTZ R4, R4, R2 ;  /* 0x0000000204047221 */ /* 0x004fc60000010000 */
[----:B------:R-:W2:Y:S04]  /*203f0*/  SHFL.BFLY PT, R2, R7, 0x2, 0x1f ;  /* 0x0c401f0007027f89 */ /* 0x000ea800000e0000 */
[----:B------:R-:W3:Y:S04]  /*20400*/  SHFL.BFLY PT, R5, R0, 0x1, 0x1f ;  /* 0x0c201f0000057f89 */ /* 0x000ee800000e0000 */
[----:B------:R-:W4:Y:S01]  /*20410*/  SHFL.BFLY PT, R6, R4, 0x1, 0x1f ;  /* 0x0c201f0004067f89 */ /* 0x000f2200000e0000 */
[----:B-1----:R-:W-:Y:S01]  /*20420*/  FADD.FTZ R3, R3, R8 ;  /* 0x0000000803037221 */ /* 0x002fe20000010000 */
[----:B--2---:R-:W-:-:S04]  /*20430*/  FADD.FTZ R2, R2, R7 ;  /* 0x0000000702027221 */ /* 0x004fc80000010000 */
[----:B------:R-:W1:Y:S01]  /*20440*/  SHFL.BFLY PT, R8, R3, 0x1, 0x1f ;  /* 0x0c201f0003087f89 */ /* 0x000e6200000e0000 */
[----:B---3--:R-:W-:-:S03]  /*20450*/  FADD.FTZ R40, R0, R5 ;  /* 0x0000000500287221 */ /* 0x008fc60000010000 */
[----:B------:R-:W2:Y:S01]  /*20460*/  SHFL.BFLY PT, R7, R2, 0x1, 0x1f ;  /* 0x0c201f0002077f89 */ /* 0x000ea200000e0000 */
[----:B------:R-:W-:Y:S01]  /*20470*/  MOV R0, 0x3f800000 ;  /* 0x3f80000000007802 */ /* 0x000fe20000000f00 */
[----:B----4-:R-:W-:Y:S01]  /*20480*/  FADD.FTZ R39, R4, R6 ;  /* 0x0000000604277221 */ /* 0x010fe20000010000 */
[----:B------:R-:W-:Y:S02]  /*20490*/  FSETP.NE.FTZ.AND P5, PT, R40, RZ, PT ;  /* 0x000000ff2800720b */ /* 0x000fe40003fb5000 */
[----:B------:R-:W-:Y:S02]  /*204a0*/  LOP3.LUT R6, R38, 0xfffffffc, RZ, 0xc0, !PT ;  /* 0xfffffffc26067812 */ /* 0x000fe400078ec0ff */
[----:B------:R-:W-:Y:S02]  /*204b0*/  FSETP.NE.FTZ.AND P4, PT, R39, RZ, PT ;  /* 0x000000ff2700720b */ /* 0x000fe40003f95000 */
[----:B------:R-:W-:Y:S02]  /*204c0*/  SHF.R.S32.HI R5, RZ, 0x5, R44 ;  /* 0x00000005ff057819 */ /* 0x000fe4000001142c */
[----:B------:R-:W-:-:S02]  /*204d0*/  IADD3 R6, -R6, R45, RZ ;  /* 0x0000002d06067210 */ /* 0x000fc40007ffe1ff */
[----:B------:R-:W-:Y:S02]  /*204e0*/  MOV R4, 0x3f800000 ;  /* 0x3f80000000047802 */ /* 0x000fe40000000f00 */
[----:B------:R-:W-:Y:S01]  /*204f0*/  LEA R43, R5, R6, 0x8 ;  /* 0x00000006052b7211 */ /* 0x000fe200078e40ff */
[----:B------:R-:W3:Y:S01]  /*20500*/  @P5 MUFU.RCP R0, R40 ;  /* 0x0000002800005308 */ /* 0x000ee20000001000 */
[----:B------:R-:W-:Y:S01]  /*20510*/  SHF.R.S32.HI R38, RZ, 0x2, R38 ;  /* 0x00000002ff267819 */ /* 0x000fe20000011426 */
[----:B-1----:R-:W-:Y:S01]  /*20520*/  FADD.FTZ R41, R3, R8 ;  /* 0x0000000803297221 */ /* 0x002fe20000010000 */
[----:B--2---:R-:W-:-:S04]  /*20530*/  FADD.FTZ R42, R2, R7 ;  /* 0x00000007022a7221 */ /* 0x004fc80000010000 */
[----:B------:R-:W-:Y:S01]  /*20540*/  FSETP.NE.FTZ.AND P3, PT, R41, RZ, PT ;  /* 0x000000ff2900720b */ /* 0x000fe20003f75000 */
[----:B------:R-:W-:Y:S01]  /*20550*/  @P4 MUFU.RCP R4, R39 ;  /* 0x0000002700044308 */ /* 0x000fe20000001000 */
[----:B------:R-:W-:Y:S02]  /*20560*/  MOV R2, 0x3f800000 ;  /* 0x3f80000000027802 */ /* 0x000fe40000000f00 */
[----:B------:R-:W-:Y:S01]  /*20570*/  FSETP.NE.FTZ.AND P2, PT, R42, RZ, PT ;  /* 0x000000ff2a00720b */ /* 0x000fe20003f55000 */
[----:B---3--:R-:W-:-:S08]  /*20580*/  FMUL.FTZ R0, R0, UR4 ;  /* 0x0000000400007c20 */ /* 0x008fd00008410000 */
        /* <DEDUP_REMOVED lines=26> */
[----:B-1----:R-:W-:Y:S01]  /*20730*/  FMUL.FTZ R2, R2, UR4 ;  /* 0x0000000402027c20 */ /* 0x002fe20008410000 */
[----:B------:R-:W-:Y:S01]  /*20740*/  FMUL.FTZ R3, R4, UR4 ;  /* 0x0000000404037c20 */ /* 0x000fe20008410000 */
        /* <DEDUP_REMOVED lines=29> */
[C---:B------:R-:W-:Y:S01]  /*20920*/  FMUL.FTZ R118, R3.reuse, R118 ;  /* 0x0000007603767220 */ /* 0x040fe20000410000 */
        /* <DEDUP_REMOVED lines=28> */
[C---:B------:R-:W-:Y:S01]  /*20af0*/  FMUL.FTZ R34, R3.reuse, R119 ;  /* 0x0000007703227220 */ /* 0x040fe20000410000 */
        /* <DEDUP_REMOVED lines=24> */
[----:B-1----:R-:W-:Y:S01]  /*20c80*/  ULEA UR4, UR4, UR6, 0x18 ;  /* 0x0000000604047291 */ /* 0x002fe2000f8ec03f */
[----:B------:R-:W-:-:S02]  /*20c90*/  SHF.L.U32 R3, R4, 0x6, RZ ;  /* 0x0000000604037819 */ /* 0x000fc400000006ff */
[----:B------:R-:W-:Y:S01]  /*20ca0*/  IADD3 R0, R2, -R0, RZ ;  /* 0x8000000002007210 */ /* 0x000fe20007ffe0ff */
[----:B------:R-:W-:Y:S01]  /*20cb0*/  @UP0 ULDC.64 UR6, c[0x0][0x298] ;  /* 0x0000a60000060ab9 */ /* 0x000fe20000000a00 */
[----:B------:R-:W-:Y:S01]  /*20cc0*/  LOP3.LUT R2, R3, 0xc0, RZ, 0xc0, !PT ;  /* 0x000000c003027812 */ /* 0x000fe200078ec0ff */
[----:B------:R-:W-:Y:S01]  /*20cd0*/  @UP0 UIMAD.WIDE.U32 UR10, UR15, UR6, URZ ;  /* 0x000000060f0a02a5 */ /* 0x000fe2000f8e003f */
        /* <DEDUP_REMOVED lines=43> */
[----:B------:R-:W-:Y:S01]  /*20f90*/  STS [R3], R26 ;  /* 0x0000001a03007388 */ /* 0x000fe20000000800 */
        /* <DEDUP_REMOVED lines=26> */
[----:B------:R-:W-:Y:S04]  /*21140*/  STS [R0+0x3000], R19 ;  /* 0x0030001300007388 */ /* 0x000fe80000000800 */
[----:B------:R4:W-:Y:S04]  /*21150*/  STS [R2+0x3000], R15 ;  /* 0x0030000f02007388 */ /* 0x0009e80000000800 */
[----:B------:R4:W-:Y:S04]  /*21160*/  STS [R2+0x3200], R14 ;  /* 0x0032000e02007388 */ /* 0x0009e80000000800 */
[----:B------:R4:W-:Y:S01]  /*21170*/  STS [R4+0x2000], R13 ;  /* 0x0020000d04007388 */ /* 0x0009e20000000800 */
[----:B-1----:R-:W-:-:S03]  /*21180*/  F2FP.BF16.F32.PACK_AB R17, R93, R92 ;  /* 0x0000005c5d11723e */ /* 0x002fc600000010ff */
[----:B------:R1:W-:Y:S01]  /*21190*/  STS [R4+0x2200], R12 ;  /* 0x0022000c04007388 */ /* 0x0003e20000000800 */
[----:B--2---:R-:W-:-:S03]  /*211a0*/  F2FP.BF16.F32.PACK_AB R16, R95, R94 ;  /* 0x0000005e5f10723e */ /* 0x004fc600000010ff */
[----:B------:R2:W-:Y:S01]  /*211b0*/  STS [R3+0x2000], R9 ;  /* 0x0020000903007388 */ /* 0x0005e20000000800 */
[----:B---3--:R-:W3:Y:S03]  /*211c0*/  S2R R18, SR_TID.X ;  /* 0x0000000000127919 */ /* 0x008ee60000002100 */
[----:B------:R2:W-:Y:S01]  /*211d0*/  STS [R3+0x2200], R8 ;  /* 0x0022000803007388 */ /* 0x0005e20000000800 */
[----:B----4-:R-:W-:-:S03]  /*211e0*/  F2FP.BF16.F32.PACK_AB R15, R75, R74 ;  /* 0x0000004a4b0f723e */ /* 0x010fc600000010ff */
[----:B------:R4:W-:Y:S01]  /*211f0*/  STS [R4+0x3000], R11 ;  /* 0x0030000b04007388 */ /* 0x0009e20000000800 */
[----:B------:R-:W-:-:S03]  /*21200*/  F2FP.BF16.F32.PACK_AB R14, R81, R80 ;  /* 0x00000050510e723e */ /* 0x000fc600000010ff */
[----:B------:R3:W-:Y:S01]  /*21210*/  STS [R4+0x3200], R10 ;  /* 0x0032000a04007388 */ /* 0x0007e20000000800 */
[----:B------:R-:W-:-:S03]  /*21220*/  F2FP.BF16.F32.PACK_AB R13, R83, R82 ;  /* 0x00000052530d723e */ /* 0x000fc600000010ff */
[----:B------:R3:W-:Y:S01]  /*21230*/  STS [R3+0x3000], R7 ;  /* 0x0030000703007388 */ /* 0x0007e20000000800 */
[----:B-1----:R-:W-:-:S03]  /*21240*/  F2FP.BF16.F32.PACK_AB R12, R77, R76 ;  /* 0x0000004c4d0c723e */ /* 0x002fc600000010ff */
[----:B------:R1:W-:Y:S01]  /*21250*/  STS [R3+0x3200], R6 ;  /* 0x0032000603007388 */ /* 0x0003e20000000800 */
[----:B--2---:R-:W-:-:S03]  /*21260*/  F2FP.BF16.F32.PACK_AB R9, R87, R86 ;  /* 0x000000565709723e */ /* 0x004fc600000010ff */
[----:B------:R2:W-:Y:S01]  /*21270*/  STS [R0+0x4000], R5 ;  /* 0x0040000500007388 */ /* 0x0005e20000000800 */
[----:B------:R-:W-:Y:S02]  /*21280*/  F2FP.BF16.F32.PACK_AB R8, R89, R88 ;  /* 0x000000585908723e */ /* 0x000fe400000010ff */
[----:B----4-:R-:W-:Y:S02]  /*21290*/  F2FP.BF16.F32.PACK_AB R11, R79, R78 ;  /* 0x0000004e4f0b723e */ /* 0x010fe400000010ff */
[----:B---3--:R-:W-:Y:S02]  /*212a0*/  F2FP.BF16.F32.PACK_AB R10, R85, R84 ;  /* 0x00000054550a723e */ /* 0x008fe400000010ff */
[----:B------:R-:W-:Y:S02]  /*212b0*/  F2FP.BF16.F32.PACK_AB R7, R91, R90 ;  /* 0x0000005a5b07723e */ /* 0x000fe400000010ff */
[----:B-1----:R-:W-:Y:S02]  /*212c0*/  F2FP.BF16.F32.PACK_AB R6, R97, R96 ;  /* 0x000000606106723e */ /* 0x002fe400000010ff */
        /* <DEDUP_REMOVED lines=9> */
.L_x_903:
        /* <DEDUP_REMOVED lines=45> */
.L_x_904:
[----:B------:R-:W-:Y:S05]  /*21630*/  @P1 BRA `(.L_x_905) ;  /* 0x0000000000181947 */ /* 0x000fea0003800000 */
[----:B------:R-:W1:Y:S01]  /*21640*/  LDC R0, c[0x0][0x2c4] ;  /* 0x0000b100ff007b82 */ /* 0x000e620000000800 */
[----:B------:R-:W-:Y:S02]  /*21650*/  ISETP.NE.AND P0, PT, RZ, UR9, PT ;  /* 0x00000009ff007c0c */ /* 0x000fe4000bf05270 */
[----:B------:R-:W-:-:S05]  /*21660*/  MOV R11, 0x1 ;  /* 0x00000001000b7802 */ /* 0x000fca0000000f00 */
[----:B------:R-:W2:Y:S08]  /*21670*/  LDC R4, c[0x0][0x270] ;  /* 0x00009c00ff047b82 */ /* 0x000eb00000000800 */
[----:B-1----:R-:W2:Y:S02]  /*21680*/  @P0 LDC R0, c[0x0][0x2e4] ;  /* 0x0000b900ff000b82 */ /* 0x002ea40000000800 */
[----:B--2---:R-:W-:-:S07]  /*21690*/  IMAD R4, R0, R4, RZ ;  /* 0x0000000400047224 */ /* 0x004fce00078e02ff */
.L_x_905:
        /* <DEDUP_REMOVED lines=85> */
.L_x_907:
[----:B------:R-:W-:Y:S05]  /*21bf0*/  BSYNC B0 ;  /* 0x0000000000007941 */ /* 0x000fea0003800000 */
.L_x_906:
        /* <DEDUP_REMOVED lines=42> */
.L_x_909:
[----:B------:R-:W-:Y:S05]  /*21ea0*/  BSYNC B0 ;  /* 0x0000000000007941 */ /* 0x000fea0003800000 */
.L_x_908:
        /* <DEDUP_REMOVED lines=24> */
.L_x_911:
[----:B------:R-:W-:Y:S05]  /*22030*/  BSYNC B0 ;  /* 0x0000000000007941 */ /* 0x000fea0003800000 */
.L_x_910:
        /* <DEDUP_REMOVED lines=24> */
.L_x_913:
[----:B------:R-:W-:Y:S05]  /*221c0*/  BSYNC B0 ;  /* 0x0000000000007941 */ /* 0x000fea0003800000 */
.L_x_912:
        /* <DEDUP_REMOVED lines=23> */
.L_x_914:
        /* <DEDUP_REMOVED lines=12> */
.L_x_1225:


//--------------------- .text._ZN5flash16flash_fwd_kernelI23Flash_fwd_kernel_traitsILi96ELi128ELi64ELi4ELb0ELb0EN7cutlass10bfloat16_tE19Flash_kernel_traitsILi96ELi128ELi64ELi4ES3_EELb1ELb0ELb1ELb0ELb0ELb0ELb0ELb1EEEvNS_16Flash_fwd_paramsE --------------------------
	.section	.text._ZN5flash16flash_fwd_kernelI23Flash_fwd_kernel_traitsILi96ELi128ELi64ELi4ELb0ELb0EN7cutlass10bfloat16_tE19Flash_kernel_traitsILi96ELi128ELi64ELi4ES3_EELb1ELb0ELb1ELb0ELb0ELb0ELb0ELb1EEEvNS_16Flash_fwd_paramsE,"ax",@progbits
	.align	128
        .global         _ZN5flash16flash_fwd_kernelI23Flash_fwd_kernel_traitsILi96ELi128ELi64ELi4ELb0ELb0EN7cutlass10bfloat16_tE19Flash_kernel_traitsILi96ELi128ELi64ELi4ES3_EELb1ELb0ELb1ELb0ELb0ELb0ELb0ELb1EEEvNS_16Flash_fwd_paramsE
        .type           _ZN5flash16flash_fwd_kernelI23Flash_fwd_kernel_traitsILi96ELi128ELi64ELi4ELb0ELb0EN7cutlass10bfloat16_tE19Flash_kernel_traitsILi96ELi128ELi64ELi4ES3_EELb1ELb0ELb1ELb0ELb0ELb0ELb0ELb1EEEvNS_16Flash_fwd_paramsE,@function
        .size           _ZN5flash16flash_fwd_kernelI23Flash_fwd_kernel_traitsILi96ELi128ELi64ELi4ELb0ELb0EN7cutlass10bfloat16_tE19Flash_kernel_traitsILi96ELi128ELi64ELi4ES3_EELb1ELb0ELb1ELb0ELb0ELb0ELb0ELb1EEEvNS_16Flash_fwd_paramsE,(.L_x_1203 - _ZN5flash16flash_fwd_kernelI23Flash_fwd_kernel_traitsILi96ELi128ELi64ELi4ELb0ELb0EN7cutlass10bfloat16_tE19Flash_kernel_traitsILi96ELi128ELi64ELi4ES3_EELb1ELb0ELb1ELb0ELb0ELb0ELb0ELb1EEEvNS_16Flash_fwd_paramsE)
        .other          _ZN5flash16flash_fwd_kernelI23Flash_fwd_kernel_traitsILi96ELi128ELi64ELi4ELb0ELb0EN7cutlass10bfloat16_tE19Flash_kernel_traitsILi96ELi128ELi64ELi4ES3_EELb1ELb0ELb1ELb0ELb0ELb0ELb0ELb1EEEvNS_16Flash_fwd_paramsE,@"STO_CUDA_ENTRY STV_DEFAULT"
_ZN5flash16flash_fwd_kernelI23Flash_fwd_kernel_traitsILi96ELi128ELi64ELi4ELb0ELb0EN7cutlass10bfloat16_tE19Flash_kernel_traitsILi96ELi128ELi64ELi4ES3_EELb1ELb0ELb1ELb0ELb0ELb0ELb0ELb1EEEvNS_16Flash_fwd_paramsE:
.text._ZN5flash16flash_fwd_kernelI23Flash_fwd_kernel_traitsILi96ELi128ELi64ELi4ELb0ELb0EN7cutlass10bfloat16_tE19Flash_kernel_traitsILi96ELi128ELi64ELi4ES3_EELb1ELb0ELb1ELb0ELb0ELb0ELb0ELb1EEEvNS_16Flash_fwd_paramsE:
[----:B------:R-:W1:Y:S08]  /*0000*/  LDC R1, c[0x0][0x28] ;  /* 0x00000a00ff017b82 */ /* 0x000e700000000800 */
[----:B------:R-:W2:Y:S01]  /*0010*/  LDC.64 R172, c[0x0][0x198] ;  /* 0x00006600ffac7b82 */ /* 0x000ea20000000a00 */
[----:B------:R-:W-:Y:S01]  /*0020*/  BSSY B2, `(.L_x_915) ;  /* 0x0000003000027945 */ /* 0x000fe20003800000 */
[----:B-1----:R-:W-:-:S06]  /*0030*/  IADD3 R1, R1, -0x2a0, RZ ;  /* 0xfffffd6001017810 */ /* 0x002fcc0007ffe0ff */
[----:B--2---:R-:W-:Y:S05]  /*0040*/  CALL.REL.NOINC `($_ZN5flash16flash_fwd_kernelI23Flash_fwd_kernel_traitsILi96ELi128ELi64ELi4ELb0ELb0EN7cutlass10bfloat16_tE19Flash_kernel_traitsILi96ELi128ELi64ELi4ES3_EELb1ELb0ELb1ELb0ELb0ELb0ELb0ELb1EEEvNS_16Flash_fwd_paramsE$_ZN5flash22compute_attn_1rowblockI23Flash_fwd_kernel_traitsILi96ELi128ELi64ELi4ELb0ELb0EN7cutlass10bfloat16_tE19Flash_kernel_traitsILi96ELi128ELi64ELi4ES3_EELb1ELb0ELb1ELb0ELb0ELb0ELb0ELb1ENS_16Flash_fwd_paramsEEEvRKT8_iii) ;  /* 0x0000000000087944 */ /* 0x004fea0003c00000 */
[----:B------:R-:W-:Y:S05]  /*0050*/  BSYNC B2 ;  /* 0x0000000000027941 */ /* 0x000fea0003800000 */
.L_x_915:
[----:B------:R-:W-:Y:S05]  /*0060*/  EXIT ;  /* 0x000000000000794d */ /* 0x000fea0003800000 */
        .type           $_ZN5flash16flash_fwd_kernelI23Flash_fwd_kernel_traitsILi96ELi128ELi64ELi4ELb0ELb0EN7cutlass10bfloat16_tE19Flash_kernel_traitsILi96ELi128ELi64ELi4ES3_EELb1ELb0ELb1ELb0ELb0ELb0ELb0ELb1EEEvNS_16Flash_fwd_paramsE$_ZN5flash22compute_attn_1rowblockI23Flash_fwd_kernel_traitsILi96ELi128ELi64ELi4ELb0ELb0EN7cutlass10bfloat16_tE19Flash_kernel_traitsILi96ELi128ELi64ELi4ES3_EELb1ELb0ELb1ELb0ELb0ELb0ELb0ELb1ENS_16Flash_fwd_paramsEEEvRKT8_iii,@function
        .size           $_ZN5flash16flash_fwd_kernelI23Flash_fwd_kernel_traitsILi96ELi128ELi64ELi4ELb0ELb0EN7cutlass10bfloat16_tE19Flash_kernel_traitsILi96ELi128ELi64ELi4ES3_EELb1ELb0ELb1ELb0ELb0ELb0ELb0ELb1EEEvNS_16Flash_fwd_paramsE$_ZN5flash22compute_attn_1rowblockI23Flash_fwd_kernel_traitsILi96ELi128ELi64ELi4ELb0ELb0EN7cutlass10bfloat16_tE19Flash_kernel_traitsILi96ELi128ELi64ELi4ES3_EELb1ELb0ELb1ELb0ELb0ELb0ELb0ELb1ENS_16Flash_fwd_paramsEEEvRKT8_iii,(.L_x_1203 - $_ZN5flash16flash_fwd_kernelI23Flash_fwd_kernel_traitsILi96ELi128ELi64ELi4ELb0ELb0EN7cutlass10bfloat16_tE19Flash_kernel_traitsILi96ELi128ELi64ELi4ES3_EELb1ELb0ELb1ELb0ELb0ELb0ELb0ELb1EEEvNS_16Flash_fwd_paramsE$_ZN5flash22compute_attn_1rowblockI23Flash_fwd_kernel_traitsILi96ELi128ELi64ELi4ELb0ELb0EN7cutlass10bfloat16_tE19Flash_kernel_traitsILi96ELi128ELi64ELi4ES3_EELb1ELb0ELb1ELb0ELb0ELb0ELb0ELb1ENS_16Flash_fwd_paramsEEEvRKT8_iii)
$_ZN5flash16flash_fwd_kernelI23Flash_fwd_kernel_traitsILi96ELi128ELi64ELi4ELb0ELb0EN7cutlass10bfloat16_tE19Flash_kernel_traitsILi96ELi128ELi64ELi4ES3_EELb1ELb0ELb1ELb0ELb0ELb0ELb0ELb1EEEvNS_16Flash_fwd_paramsE$_ZN5flash22compute_attn_1rowblockI23Flash_fwd_kernel_traitsILi96ELi128ELi64ELi4ELb0ELb0EN7cutlass10bfloat16_tE19Flash_kernel_traitsILi96ELi128ELi64ELi4ES3_EELb1ELb0ELb1ELb0ELb0ELb0ELb0ELb1ENS_16Flash_fwd_paramsEEEvRKT8_iii:
[----:B------:R-:W-:Y:S02]  /*0070*/  ULDC.64 UR4, c[0x0][0x208] ;  /* 0x0000820000047ab9 */ /* 0x000fe40000000a00 */
[----:B------:R-:W2:Y:S04]  /*0080*/  LD.E.U8 R0, desc[UR4][R172.64+0x1a4] ;  /* 0x0001a404ac007980 */ /* 0x000ea8000c101100 */
[----:B------:R-:W3:Y:S01]  /*0090*/  LD.E.64 R160, desc[UR4][R172.64+0x190] ;  /* 0x00019004aca07980 */ /* 0x000ee2000c101b00 */
[----:B------:R-:W-:Y:S01]  /*00a0*/  S2UR UR8, SR_CTAID.Y ;  /* 0x00000000000879c3 */ /* 0x000fe20000002600 */
[----:B------:R-:W1:Y:S02]  /*00b0*/  S2R R149, SR_TID.X ;  /* 0x0000000000957919 */ /* 0x000e640000002100 */
[----:B------:R-:W4:Y:S05]  /*00c0*/  LD.E.64 R4, desc[UR4][R172.64+0x198] ;  /* 0x00019804ac047980 */ /* 0x000f2a000c101b00 */
[----:B------:R-:W-:Y:S01]  /*00d0*/  S2UR UR7, SR_CTAID.X ;  /* 0x00000000000779c3 */ /* 0x000fe20000002500 */
[----:B------:R-:W4:Y:S04]  /*00e0*/  LD.E R8, desc[UR4][R172.64+0x60] ;  /* 0x00006004ac087980 */ /* 0x000f28000c101900 */
[----:B------:R-:W5:Y:S03]  /*00f0*/  LD.E.U8 R192, desc[UR4][R172.64+0x178] ;  /* 0x00017804acc07980 */ /* 0x000f66000c101100 */
[----:B------:R-:W1:Y:S02]  /*0100*/  S2UR UR6, SR_CTAID.Z ;  /* 0x00000000000679c3 */ /* 0x000e640000002700 */
[----:B-1----:R-:W-:-:S06]  /*0110*/  ULOP3.LUT UR6, UR6, UR7, UR8, 0xfe, !UPT ;  /* 0x0000000706067292 */ /* 0x002fcc000f8efe08 */
[----:B------:R-:W-:-:S13]  /*0120*/  LOP3.LUT P2, RZ, R149, UR6, RZ, 0xfc, !PT ;  /* 0x0000000695ff7c12 */ /* 0x000fda000f84fcff */
[----:B------:R-:W4:Y:S01]  /*0130*/  @!P2 LD.E.64 R6, desc[UR4][R172.64+0x1a8] ;  /* 0x0001a804ac06a980 */ /* 0x000f22000c101b00 */
[----:B--2---:R-:W-:-:S13]  /*0140*/  ISETP.NE.AND P1, PT, R0, RZ, PT ;  /* 0x000000ff0000720c */ /* 0x004fda0003f25270 */
[----:B---3--:R-:W2:Y:S04]  /*0150*/  @P1 LD.E.64 R160, desc[UR4][R160.64] ;  /* 0x00000004a0a01980 */ /* 0x008ea8000c101b00 */
[----:B------:R-:W3:Y:S04]  /*0160*/  @P1 LD.E R0, desc[UR4][R172.64+0x1a0] ;  /* 0x0001a004ac001980 */ /* 0x000ee8000c101900 */
[----:B----4-:R-:W3:Y:S04]  /*0170*/  @P1 LD.E.64 R2, desc[UR4][R4.64] ;  /* 0x0000000404021980 */ /* 0x010ee8000c101b00 */
[----:B--2---:R1:W-:Y:S04]  /*0180*/  @!P2 ST.E.64 desc[UR4][R6.64], R160 ;  /* 0x000000a00600a985 */ /* 0x0043e8000c101b04 */
[----:B-1----:R-:W2:Y:S01]  /*0190*/  @!P2 LD.E.64 R6, desc[UR4][R172.64+0x1a8] ;  /* 0x0001a804ac06a980 */ /* 0x002ea2000c101b00 */
[----:B---3--:R-:W-:-:S05]  /*01a0*/  @P1 IADD3 R0, P0, R0, R2, RZ ;  /* 0x0000000200001210 */ /* 0x008fca0007f1e0ff */
[----:B------:R-:W-:Y:S02]  /*01b0*/  @P1 IMAD.X R2, RZ, RZ, R3, P0 ;  /* 0x000000ffff021224 */ /* 0x000fe400000e0603 */
[----:B------:R-:W-:Y:S02]  /*01c0*/  @P1 IMAD.MOV.U32 R4, RZ, RZ, R0 ;  /* 0x000000ffff041224 */ /* 0x000fe400078e0000 */
[----:B------:R-:W-:Y:S02]  /*01d0*/  @P1 IMAD.MOV.U32 R5, RZ, RZ, R2 ;  /* 0x000000ffff051224 */ /* 0x000fe400078e0002 */
[----:B------:R-:W-:Y:S02]  /*01e0*/  @!P2 IMAD.MOV.U32 R2, RZ, RZ, R4 ;  /* 0x000000ffff02a224 */ /* 0x000fe400078e0004 */
[----:B------:R-:W-:Y:S01]  /*01f0*/  @!P2 IMAD.MOV.U32 R3, RZ, RZ, R5 ;  /* 0x000000ffff03a224 */ /* 0x000fe200078e0005 */
[----:B------:R-:W1:Y:S04]  /*0200*/  S2R R159, SR_CTAID.Y ;  /* 0x00000000009f7919 */ /* 0x000e680000002600 */
[----:B--2---:R2:W-:Y:S04]  /*0210*/  @!P2 ST.E.64 desc[UR4][R6.64+0x8], R2 ;  /* 0x000008020600a985 */ /* 0x0045e8000c101b04 */
[----:B--2---:R-:W2:Y:S01]  /*0220*/  LD.E.64 R2, desc[UR4][R172.64+0xe0] ;  /* 0x0000e004ac027980 */ /* 0x004ea2000c101b00 */
[----:B------:R-:W-:-:S03]  /*0230*/  IMAD.MOV.U32 R9, RZ, RZ, -0x1 ;  /* 0xffffffffff097424 */ /* 0x000fc600078e00ff */
[----:B------:R-:W3:Y:S01]  /*0240*/  LD.E.64 R6, desc[UR4][R172.64+0xf0] ;  /* 0x0000f004ac067980 */ /* 0x000ee2000c101b00 */
[----:B--2---:R-:W-:-:S04]  /*0250*/  ISETP.NE.U32.AND P1, PT, R2, RZ, PT ;  /* 0x000000ff0200720c */ /* 0x004fc80003f25070 */
[----:B------:R-:W-:Y:S01]  /*0260*/  ISETP.NE.AND.EX P1, PT, R3, RZ, PT, P1 ;  /* 0x000000ff0300720c */ /* 0x000fe20003f25310 */
[----:B-1----:R-:W-:-:S12]  /*0270*/  IMAD.WIDE R2, R159, 0x4, R2 ;  /* 0x000000049f027825 */ /* 0x002fd800078e0202 */
[----:B------:R-:W2:Y:S04]  /*0280*/  @P1 LD.E R9, desc[UR4][R2.64] ;  /* 0x0000000402091980 */ /* 0x000ea8000c101900 */
[----:B------:R-:W4:Y:S04]  /*0290*/  @P1 LD.E R0, desc[UR4][R2.64+0x4] ;  /* 0x0000040402001980 */ /* 0x000f28000c101900 */
[----:B------:R-:W3:Y:S01]  /*02a0*/  LD.E.64 R2, desc[UR4][R172.64+0xe8] ;  /* 0x0000e804ac027980 */ /* 0x000ee2000c101b00 */
[----:B------:R-:W1:Y:S01]  /*02b0*/  S2R R162, SR_CTAID.Z ;  /* 0x0000000000a27919 */ /* 0x000e620000002700 */
[----:B--2---:R-:W-:-:S05]  /*02c0*/  MOV R34, R9 ;  /* 0x0000000900227202 */ /* 0x004fca0000000f00 */
[----:B----4-:R-:W-:-:S06]  /*02d0*/  @P1 IMAD.IADD R178, R0, 0x1, -R34 ;  /* 0x0000000100b21824 */ /* 0x010fcc00078e0a22 */
[----:B------:R-:W2:Y:S01]  /*02e0*/  @!P1 LD.E R178, desc[UR4][R172.64+0xb4] ;  /* 0x0000b404acb29980 */ /* 0x000ea2000c101900 */
[----:B---3--:R-:W-:-:S04]  /*02f0*/  ISETP.NE.U32.AND P0, PT, R6, RZ, PT ;  /* 0x000000ff0600720c */ /* 0x008fc80003f05070 */
[----:B------:R-:W-:Y:S01]  /*0300*/  ISETP.NE.AND.EX P0, PT, R7, RZ, PT, P0 ;  /* 0x000000ff0700720c */ /* 0x000fe20003f05300 */
[----:B------:R-:W-:Y:S01]  /*0310*/  IMAD.MOV.U32 R24, RZ, RZ, RZ ;  /* 0x000000ffff187224 */ /* 0x000fe200078e00ff */
[----:B------:R-:W-:Y:S01]  /*0320*/  SHF.R.S32.HI R28, RZ, 0x1f, R149 ;  /* 0x0000001fff1c7819 */ /* 0x000fe20000011495 */
[----:B-1----:R-:W-:-:S03]  /*0330*/  IMAD R0, R159, R8, R162 ;  /* 0x000000089f007224 */ /* 0x002fc600078e02a2 */
[----:B------:R-:W-:-:S07]  /*0340*/  LEA.HI R148, R28, R149, RZ, 0x5 ;  /* 0x000000951c947211 */ /* 0x000fce00078f28ff */
[----:B------:R-:W-:-:S05]  /*0350*/  @P0 IMAD.WIDE R6, R159, 0x4, R6 ;  /* 0x000000049f060825 */ /* 0x000fca00078e0206 */
[----:B------:R1:W5:Y:S01]  /*0360*/  @P0 LD.E R24, desc[UR4][R6.64] ;  /* 0x0000000406180980 */ /* 0x000362000c101900 */
[----:B------:R-:W-:-:S03]  /*0370*/  IMAD.SHL.U32 R0, R0, 0x20, RZ ;  /* 0x0000002000007824 */ /* 0x000fc600078e00ff */
[----:B------:R3:W-:Y:S01]  /*0380*/  STL.64 [R1+0x160], R160 ;  /* 0x000160a001007387 */ /* 0x0007e20000100a00 */
[----:B------:R-:W-:-:S03]  /*0390*/  ISETP.NE.U32.AND P2, PT, R2, RZ, PT ;  /* 0x000000ff0200720c */ /* 0x000fc60003f45070 */
[----:B------:R3:W-:Y:S01]  /*03a0*/  STL [R1+0x1c4], R9 ;  /* 0x0001c40901007387 */ /* 0x0007e20000100800 */
[----:B-1----:R-:W-:-:S04]  /*03b0*/  LOP3.LUT R6, R148, 0xffffffe0, RZ, 0xc0, !PT ;  /* 0xffffffe094067812 */ /* 0x002fc800078ec0ff */
[----:B------:R-:W-:-:S04]  /*03c0*/  IADD3 R89, -R6, R149, RZ ;  /* 0x0000009506597210 */ /* 0x000fc80007ffe1ff */
[----:B------:R-:W-:-:S05]  /*03d0*/  IADD3 R157, P1, P0, R0, R4, R89 ;  /* 0x00000004009d7210 */ /* 0x000fca000783e059 */
[----:B------:R3:W-:Y:S01]  /*03e0*/  STL [R1+0x1d0], R157 ;  /* 0x0001d09d01007387 */ /* 0x0007e20000100800 */
[----:B------:R-:W-:Y:S01]  /*03f0*/  ISETP.NE.AND.EX P2, PT, R3, RZ, PT, P2 ;  /* 0x000000ff0300720c */ /* 0x000fe20003f45320 */
[----:B------:R-:W-:Y:S01]  /*0400*/  BSSY B0, `(.L_x_916) ;  /* 0x000000b000007945 */ /* 0x000fe20003800000 */
[----:B------:R-:W-:Y:S01]  /*0410*/  IMAD.MOV.U32 R30, RZ, RZ, -0x1 ;  /* 0xffffffffff1e7424 */ /* 0x000fe200078e00ff */
[----:B------:R-:W-:Y:S01]  /*0420*/  SHF.R.S32.HI R6, RZ, 0x1f, R0 ;  /* 0x0000001fff067819 */ /* 0x000fe20000011400 */
[----:B------:R-:W-:Y:S01]  /*0430*/  IMAD.WIDE R2, R159, 0x4, R2 ;  /* 0x000000049f027825 */ /* 0x000fe200078e0202 */
[----:B------:R-:W-:Y:S01]  /*0440*/  SHF.R.S32.HI R7, RZ, 0x1f, R89 ;  /* 0x0000001fff077819 */ /* 0x000fe20000011459 */
[----:B--2---:R3:W-:Y:S07]  /*0450*/  STL [R1+0x1e0], R178 ;  /* 0x0001e0b201007387 */ /* 0x0047ee0000100800 */
[----:B------:R-:W-:Y:S05]  /*0460*/  @!P2 BRA `(.L_x_917) ;  /* 0x000000000010a947 */ /* 0x000fea0003800000 */
[----:B------:R-:W2:Y:S02]  /*0470*/  LD.E.U8 R0, desc[UR4][R172.64+0x1b2] ;  /* 0x0001b204ac007980 */ /* 0x000ea4000c101100 */
[----:B--2---:R-:W-:-:S13]  /*0480*/  ISETP.NE.AND P3, PT, R0, RZ, PT ;  /* 0x000000ff0000720c */ /* 0x004fda0003f65270 */
[----:B------:R-:W-:Y:S05]  /*0490*/  @!P3 BRA `(.L_x_917) ;  /* 0x000000000004b947 */ /* 0x000fea0003800000 */
[----:B------:R1:W5:Y:S02]  /*04a0*/  LD.E R30, desc[UR4][R2.64] ;  /* 0x00000004021e7980 */ /* 0x000364000c101900 */
.L_x_917:
[----:B------:R-:W-:Y:S05]  /*04b0*/  BSYNC B0 ;  /* 0x0000000000007941 */ /* 0x000fea0003800000 */
.L_x_916:
[----:B------:R-:W-:Y:S01]  /*04c0*/  BSSY B0, `(.L_x_918) ;  /* 0x000000a000007945 */ /* 0x000fe20003800000 */
[----:B------:R-:W-:-:S03]  /*04d0*/  IADD3.X R154, R6, R5, R7, P1, P0 ;  /* 0x00000005069a7210 */ /* 0x000fc60000fe0407 */
[----:B------:R-:W-:Y:S05]  /*04e0*/  @!P2 BRA `(.L_x_919) ;  /* 0x000000000018a947 */ /* 0x000fea0003800000 */
[----:B------:R-:W2:Y:S02]  /*04f0*/  LD.E.U8 R0, desc[UR4][R172.64+0x1b2] ;  /* 0x0001b204ac007980 */ /* 0x000ea4000c101100 */
[----:B--2---:R-:W-:-:S13]  /*0500*/  ISETP.NE.AND P0, PT, R0, RZ, PT ;  /* 0x000000ff0000720c */ /* 0x004fda0003f05270 */
[----:B------:R-:W2:Y:S02]  /*0510*/  @P0 LD.E R4, desc[UR4][R2.64+0x4] ;  /* 0x0000040402040980 */ /* 0x000ea4000c101900 */
[----:B--2--5:R-:W-:-:S06]  /*0520*/  @P0 IADD3 R4, R4, -R30, RZ ;  /* 0x8000001e04040210 */ /* 0x024fcc0007ffe0ff */
[----:B------:R4:W5:Y:S01]  /*0530*/  @!P0 LD.E R4, desc[UR4][R2.64] ;  /* 0x0000000402048980 */ /* 0x000962000c101900 */
[----:B------:R-:W-:Y:S05]  /*0540*/  BRA `(.L_x_920) ;  /* 0x0000000000047947 */ /* 0x000fea0003800000 */
.L_x_919:
[----:B------:R2:W5:Y:S02]  /*0550*/  LD.E R4, desc[UR4][R172.64+0xb8] ;  /* 0x0000b804ac047980 */ /* 0x000564000c101900 */
.L_x_920:
[----:B------:R-:W-:Y:S05]  /*0560*/  BSYNC B0 ;  /* 0x0000000000007941 */ /* 0x000fea0003800000 */
.L_x_918:
[----:B-1--4-:R-:W4:Y:S01]  /*0570*/  LD.E.64 R2, desc[UR4][R172.64+0xf8] ;  /* 0x0000f804ac027980 */ /* 0x012f22000c101b00 */
[----:B------:R-:W-:Y:S01]  /*0580*/  BSSY B1, `(.L_x_921) ;  /* 0x0000011000017945 */ /* 0x000fe20003800000 */
[----:B----4-:R-:W-:-:S04]  /*0590*/  ISETP.NE.U32.AND P0, PT, R2, RZ, PT ;  /* 0x000000ff0200720c */ /* 0x010fc80003f05070 */
[----:B------:R-:W-:-:S13]  /*05a0*/  ISETP.NE.AND.EX P0, PT, R3, RZ, PT, P0 ;  /* 0x000000ff0300720c */ /* 0x000fda0003f05300 */
[----:B------:R-:W-:Y:S05]  /*05b0*/  @!P0 BRA `(.L_x_922) ;  /* 0x0000000000108947 */ /* 0x000fea0003800000 */
[----:B------:R-:W-:-:S05]  /*05c0*/  IMAD.WIDE R2, R159, 0x4, R2 ;  /* 0x000000049f027825 */ /* 0x000fca00078e0202 */
[----:B------:R-:W4:Y:S02]  /*05d0*/  LD.E R0, desc[UR4][R2.64] ;  /* 0x0000000402007980 */ /* 0x000f24000c101900 */
[----:B----45:R-:W-:Y:S01]  /*05e0*/  IADD3 R60, R0, -R24, RZ ;  /* 0x80000018003c7210 */ /* 0x030fe20007ffe0ff */
[----:B------:R-:W-:Y:S05]  /*05f0*/  BRA `(.L_x_923) ;  /* 0x0000000000247947 */ /* 0x000fea0003800000 */
.L_x_922:
[----:B------:R-:W4:Y:S01]  /*0600*/  LD.E.64 R2, desc[UR4][R172.64+0x108] ;  /* 0x00010804ac027980 */ /* 0x000f22000c101b00 */
[----:B------:R-:W-:Y:S01]  /*0610*/  BSSY B0, `(.L_x_924) ;  /* 0x0000006000007945 */ /* 0x000fe20003800000 */
[----:B------:R-:W-:Y:S01]  /*0620*/  IMAD.MOV.U32 R0, RZ, RZ, RZ ;  /* 0x000000ffff007224 */ /* 0x000fe200078e00ff */
[----:B----4-:R-:W-:-:S04]  /*0630*/  ISETP.NE.U32.AND P0, PT, R2, RZ, PT ;  /* 0x000000ff0200720c */ /* 0x010fc80003f05070 */
[----:B------:R-:W-:-:S13]  /*0640*/  ISETP.NE.AND.EX P0, PT, R3, RZ, PT, P0 ;  /* 0x000000ff0300720c */ /* 0x000fda0003f05300 */
[----:B------:R-:W-:Y:S05]  /*0650*/  @!P0 BRA `(.L_x_925) ;  /* 0x0000000000048947 */ /* 0x000fea0003800000 */
[----:B------:R1:W5:Y:S02]  /*0660*/  LD.E R0, desc[UR4][R172.64+0xbc] ;  /* 0x0000bc04ac007980 */ /* 0x000364000c101900 */
.L_x_925:
[----:B------:R-:W-:Y:S05]  /*0670*/  BSYNC B0 ;  /* 0x0000000000007941 */ /* 0x000fea0003800000 */
.L_x_924:
[----:B-----5:R-:W-:Y:S02]  /*0680*/  IADD3 R60, R0, R4, -R24 ;  /* 0x00000004003c7210 */ /* 0x020fe40007ffe818 */
.L_x_923:
[----:B------:R-:W-:Y:S05]  /*0690*/  BSYNC B1 ;  /* 0x0000000000017941 */ /* 0x000fea0003800000 */
.L_x_921:
[----:B------:R-:W4:Y:S01]  /*06a0*/  S2R R174, SR_CTAID.X ;  /* 0x0000000000ae7919 */ /* 0x000f220000002500 */
[----:B------:R-:W-:Y:S01]  /*06b0*/  MOV R32, 0x50 ;  /* 0x0000005000207802 */ /* 0x000fe20000000f00 */
[----:B------:R-:W-:-:S03]  /*06c0*/  IMAD.MOV.U32 R3, RZ, RZ, 0x0 ;  /* 0x00000000ff037424 */ /* 0x000fc600078e00ff */
[----:B------:R-:W-:Y:S01]  /*06d0*/  MOV R2, R32 ;  /* 0x0000002000027202 */ /* 0x000fe20000000f00 */
[----:B----4-:R-:W-:-:S05]  /*06e0*/  IMAD.SHL.U32 R156, R174, 0x80, RZ ;  /* 0x00000080ae9c7824 */ /* 0x010fca00078e00ff */
[----:B------:R-:W-:-:S13]  /*06f0*/  ISETP.GT.AND P0, PT, R178, R156, PT ;  /* 0x0000009cb200720c */ /* 0x000fda0003f04270 */
[----:B-123--:R-:W-:Y:S05]  /*0700*/  @!P0 RET.REL.NODEC R2 `(_ZN5flash16flash_fwd_kernelI23Flash_fwd_kernel_traitsILi96ELi128ELi64ELi4ELb0ELb0EN7cutlass10bfloat16_tE19Flash_kernel_traitsILi96ELi128ELi64ELi4ES3_EELb1ELb0ELb1ELb0ELb0ELb0ELb0ELb1EEEvNS_16Flash_fwd_paramsE) ;  /* 0xfffffff8023c8950 */ /* 0x00efea0003c3ffff */
[----:B------:R-:W2:Y:S04]  /*0710*/  LD.E R0, desc[UR4][R172.64+0x188] ;  /* 0x00018804ac007980 */ /* 0x000ea8000c101900 */
[----:B------:R-:W3:Y:S01]  /*0720*/  LD.E R4, desc[UR4][R172.64+0x184] ;  /* 0x00018404ac047980 */ /* 0x000ee2000c101900 */
[----:B------:R-:W-:Y:S01]  /*0730*/  IADD3 R3, -R178, 0xbf, R156 ;  /* 0x000000bfb2037810 */ /* 0x000fe20007ffe19c */
[C---:B------:R-:W-:Y:S01]  /*0740*/  VIADD R2, R60.reuse, 0x3f ;  /* 0x0000003f3c027836 */ /* 0x040fe20000000000 */
[----:B------:R-:W-:Y:S02]  /*0750*/  IADD3 R5, R60, R156, -R178 ;  /* 0x0000009c3c057210 */ /* 0x000fe40007ffe8b2 */
[----:B--2---:R-:W-:-:S03]  /*0760*/  IADD3 R0, R0, R3, R60 ;  /* 0x0000000300007210 */ /* 0x004fc60007ffe03c */
[----:B---3--:R-:W-:Y:S01]  /*0770*/  IMAD.IADD R3, R5, 0x1, -R4 ;  /* 0x0000000105037824 */ /* 0x008fe200078e0a04 */
[----:B------:R-:W-:Y:S02]  /*0780*/  SHF.R.S32.HI R5, RZ, 0x1f, R2 ;  /* 0x0000001fff057819 */ /* 0x000fe40000011402 */
[----:B------:R-:W-:Y:S02]  /*0790*/  SHF.R.S32.HI R4, RZ, 0x1f, R0 ;  /* 0x0000001fff047819 */ /* 0x000fe40000011400 */
[----:B------:R-:W-:Y:S02]  /*07a0*/  SHF.R.S32.HI R6, RZ, 0x1f, R3 ;  /* 0x0000001fff067819 */ /* 0x000fe40000011403 */
[----:B------:R-:W-:Y:S02]  /*07b0*/  LEA.HI R5, R5, R2, RZ, 0x6 ;  /* 0x0000000205057211 */ /* 0x000fe400078f30ff */
[----:B------:R-:W-:Y:S02]  /*07c0*/  LEA.HI R0, R4, R0, RZ, 0x6 ;  /* 0x0000000004007211 */ /* 0x000fe400078f30ff */
[----:B------:R-:W-:-:S02]  /*07d0*/  LEA.HI R2, R6, R3, RZ, 0x6 ;  /* 0x0000000306027211 */ /* 0x000fc400078f30ff */
[----:B------:R-:W-:Y:S02]  /*07e0*/  SHF.R.S32.HI R3, RZ, 0x6, R5 ;  /* 0x00000006ff037819 */ /* 0x000fe40000011405 */
[----:B------:R-:W-:Y:S02]  /*07f0*/  SHF.R.S32.HI R0, RZ, 0x6, R0 ;  /* 0x00000006ff007819 */ /* 0x000fe40000011400 */
[----:B------:R-:W-:Y:S02]  /*0800*/  SHF.R.S32.HI R2, RZ, 0x6, R2 ;  /* 0x00000006ff027819 */ /* 0x000fe40000011402 */
[----:B------:R-:W-:Y:S02]  /*0810*/  VIMNMX R158, R3, R0, PT ;  /* 0x00000000039e7248 */ /* 0x000fe40003fe0100 */
[----:B------:R-:W-:-:S03]  /*0820*/  VIMNMX R176, RZ, R2, !PT ;  /* 0x00000002ffb07248 */ /* 0x000fc60007fe0100 */
[----:B------:R1:W-:Y:S01]  /*0830*/  STL [R1+0x2c], R158 ;  /* 0x00002c9e01007387 */ /* 0x0003e20000100800 */
[----:B------:R-:W-:-:S03]  /*0840*/  ISETP.GT.AND P0, PT, R158, R176, PT ;  /* 0x000000b09e00720c */ /* 0x000fc60003f04270 */
[----:B------:R1:W-:Y:S10]  /*0850*/  STL [R1+0x198], R176 ;  /* 0x000198b001007387 */ /* 0x0003f40000100800 */
[----:B------:R-:W-:Y:S05]  /*0860*/  @P0 BRA `(.L_x_926) ;  /* 0x0000000c00040947 */ /* 0x000fea0003800000 */
[----:B------:R-:W-:Y:S01]  /*0870*/  ISETP.NE.AND P0, PT, R34, -0x1, PT ;  /* 0xffffffff2200780c */ /* 0x000fe20003f05270 */
[----:B------:R-:W2:Y:S04]  /*0880*/  LD.E.U16 R0, desc[UR4][R172.64+0x1c8] ;  /* 0x0001c804ac007980 */ /* 0x000ea8000c101500 */
[----:B------:R-:W3:Y:S04]  /*0890*/  LD.E.64 R2, desc[UR4][R172.64+0x88] ;  /* 0x00008804ac027980 */ /* 0x000ee8000c101b00 */
[----:B------:R4:W5:Y:S04]  /*08a0*/  LD.E.64 R10, desc[UR4][R172.64+0x70] ;  /* 0x00007004ac0a7980 */ /* 0x000968000c101b00 */
[----:B------:R-:W4:Y:S04]  /*08b0*/  @!P0 LD.E.64 R4, desc[UR4][R172.64+0x80] ;  /* 0x00008004ac048980 */ /* 0x000f28000c101b00 */
[----:B------:R1:W5:Y:S01]  /*08c0*/  LD.E.64 R12, desc[UR4][R172.64+0x90] ;  /* 0x00009004ac0c7980 */ /* 0x000362000c101b00 */
[----:B------:R-:W-:Y:S01]  /*08d0*/  @!P0 SHF.R.S32.HI R14, RZ, 0x1f, R159 ;  /* 0x0000001fff0e8819 */ /* 0x000fe2000001149f */
[----:B------:R-:W-:Y:S01]  /*08e0*/  BSSY B1, `(.L_x_927) ;  /* 0x000001b000017945 */ /* 0x000fe20003800000 */
[----:B------:R-:W-:-:S02]  /*08f0*/  PLOP3.LUT P1, PT, PT, PT, PT, 0x8, 0x0 ;  /* 0x000000000000781c */ /* 0x000fc40003f2e170 */
[----:B------:R-:W-:Y:S01]  /*0900*/  CS2R R22, SRZ ;  /* 0x0000000000167805 */ /* 0x000fe2000001ff00 */
[----:B----4-:R-:W-:Y:S01]  /*0910*/  @!P0 IMAD R9, R5, R159, RZ ;  /* 0x0000009f05098224 */ /* 0x010fe200078e02ff */
[C---:B--2---:R-:W-:Y:S02]  /*0920*/  PRMT R5, R0.reuse, 0x7770, RZ ;  /* 0x0000777000057816 */ /* 0x044fe400000000ff */
[----:B------:R-:W-:Y:S02]  /*0930*/  PRMT R0, R0, 0x7771, RZ ;  /* 0x0000777100007816 */ /* 0x000fe400000000ff */
[----:B------:R-:W-:-:S04]  /*0940*/  ISETP.NE.AND P4, PT, R5, RZ, PT ;  /* 0x000000ff0500720c */ /* 0x000fc80003f85270 */
[----:B------:R-:W-:Y:S01]  /*0950*/  ISETP.NE.OR P2, PT, R0, RZ, !P4 ;  /* 0x000000ff0000720c */ /* 0x000fe20006745670 */
[-C--:B---3--:R-:W-:Y:S02]  /*0960*/  @P0 IMAD R8, R3, R34.reuse, RZ ;  /* 0x0000002203080224 */ /* 0x088fe400078e02ff */
[----:B------:R-:W-:-:S04]  /*0970*/  @P0 IMAD.WIDE.U32 R6, R2, R34, RZ ;  /* 0x0000002202060225 */ /* 0x000fc800078e00ff */
[C---:B------:R-:W-:Y:S02]  /*0980*/  @!P0 IMAD R9, R4.reuse, R14, R9 ;  /* 0x0000000e04098224 */ /* 0x040fe400078e0209 */
[----:B------:R-:W-:-:S04]  /*0990*/  @!P0 IMAD.WIDE.U32 R4, R4, R159, RZ ;  /* 0x0000009f04048225 */ /* 0x000fc800078e00ff */
[----:B------:R-:W-:Y:S02]  /*09a0*/  @P0 IMAD.IADD R7, R7, 0x1, R8 ;  /* 0x0000000107070824 */ /* 0x000fe400078e0208 */
[----:B------:R-:W-:Y:S02]  /*09b0*/  @!P0 IMAD.MOV.U32 R6, RZ, RZ, R4 ;  /* 0x000000ffff068224 */ /* 0x000fe400078e0004 */
[----:B------:R-:W-:Y:S01]  /*09c0*/  @!P0 IMAD.IADD R7, R5, 0x1, R9 ;  /* 0x0000000105078824 */ /* 0x000fe200078e0209 */
[----:B-1----:R-:W-:Y:S06]  /*09d0*/  @P2 BRA `(.L_x_928) ;  /* 0x00000000002c2947 */ /* 0x002fec0003800000 */
[----:B------:R-:W-:Y:S01]  /*09e0*/  ISETP.NE.AND P0, PT, R34, -0x1, PT ;  /* 0xffffffff2200780c */ /* 0x000fe20003f05270 */
[----:B------:R-:W-:Y:S01]  /*09f0*/  BSSY B0, `(.L_x_929) ;  /* 0x0000006000007945 */ /* 0x000fe20003800000 */
[----:B------:R-:W-:-:S11]  /*0a00*/  PLOP3.LUT P1, PT, PT, PT, PT, 0x80, 0x0 ;  /* 0x000000000000781c */ /* 0x000fd60003f2f070 */
[----:B------:R-:W-:Y:S05]  /*0a10*/  @P0 BRA `(.L_x_930) ;  /* 0x00000000000c0947 */ /* 0x000fea0003800000 */
[----:B------:R-:W2:Y:S02]  /*0a20*/  LD.E R0, desc[UR4][R172.64+0xb4] ;  /* 0x0000b404ac007980 */ /* 0x000ea4000c101900 */
[----:B--2---:R-:W-:-:S05]  /*0a30*/  IMAD R34, R159, R0, RZ ;  /* 0x000000009f227224 */ /* 0x004fca00078e02ff */
[----:B------:R1:W-:Y:S02]  /*0a40*/  STL [R1+0x1c4], R34 ;  /* 0x0001c42201007387 */ /* 0x0003e40000100800 */
.L_x_930:
[----:B------:R-:W-:Y:S05]  /*0a50*/  BSYNC B0 ;  /* 0x0000000000007941 */ /* 0x000fea0003800000 */
.L_x_929:
[----:B------:R-:W-:Y:S01]  /*0a60*/  PRMT R0, RZ, 0x7610, R0 ;  /* 0x00007610ff007816 */ /* 0x000fe20000000000 */
[--C-:B------:R-:W-:Y:S01]  /*0a70*/  IMAD.MOV.U32 R22, RZ, RZ, R34.reuse ;  /* 0x000000ffff167224 */ /* 0x100fe200078e0022 */
[----:B------:R-:W-:Y:S02]  /*0a80*/  SHF.R.S32.HI R23, RZ, 0x1f, R34 ;  /* 0x0000001fff177819 */ /* 0x000fe40000011422 */
.L_x_928:
[----:B------:R-:W-:Y:S05]  /*0a90*/  BSYNC B1 ;  /* 0x0000000000017941 */ /* 0x000fea0003800000 */
.L_x_927:
[----:B------:R-:W-:Y:S01]  /*0aa0*/  LOP3.LUT P3, RZ, R0, 0xff, RZ, 0xc0, !PT ;  /* 0x000000ff00ff7812 */ /* 0x000fe2000786c0ff */
[----:B------:R2:W5:Y:S04]  /*0ab0*/  LD.E.64 R20, desc[UR4][R172.64+0xa0] ;  /* 0x0000a004ac147980 */ /* 0x000568000c101b00 */
[----:B------:R2:W5:Y:S08]  /*0ac0*/  LD.E R0, desc[UR4][R172.64+0xc0] ;  /* 0x0000c004ac007980 */ /* 0x000570000c101900 */
[----:B------:R-:W3:Y:S01]  /*0ad0*/  @P3 LD.E.64 R26, desc[UR4][R172.64+0xb0] ;  /* 0x0000b004ac1a3980 */ /* 0x000ee2000c101b00 */
[----:B------:R-:W-:-:S04]  /*0ae0*/  LEA.HI R8, R28, R149, RZ, 0x2 ;  /* 0x000000951c087211 */ /* 0x000fc800078f10ff */
[----:B------:R-:W-:-:S05]  /*0af0*/  LOP3.LUT R18, R8, 0xfffffffc, RZ, 0xc0, !PT ;  /* 0xfffffffc08127812 */ /* 0x000fca00078ec0ff */
[----:B------:R-:W-:-:S05]  /*0b00*/  IMAD.IADD R18, R149, 0x1, -R18 ;  /* 0x0000000195127824 */ /* 0x000fca00078e0a12 */
[C---:B------:R-:W-:Y:S01]  /*0b10*/  ISETP.NE.AND P6, PT, R18.reuse, RZ, PT ;  /* 0x000000ff1200720c */ /* 0x040fe20003fc5270 */
[----:B------:R-:W-:Y:S01]  /*0b20*/  IMAD.SHL.U32 R18, R18, 0x8, RZ ;  /* 0x0000000812127824 */ /* 0x000fe200078e00ff */
[----:B------:R-:W-:-:S04]  /*0b30*/  SHF.R.S32.HI R8, RZ, 0x2, R8 ;  /* 0x00000002ff087819 */ /* 0x000fc80000011408 */
[----:B------:R-:W-:Y:S01]  /*0b40*/  IADD3 R16, P0, R18, R6, RZ ;  /* 0x0000000612107210 */ /* 0x000fe20007f1e0ff */
[----:B------:R-:W-:Y:S01]  /*0b50*/  IMAD.IADD R19, R178, 0x1, -R156 ;  /* 0x00000001b2137824 */ /* 0x000fe200078e0a9c */
[----:B------:R-:W-:Y:S01]  /*0b60*/  SHF.R.S32.HI R5, RZ, 0x1f, R162 ;  /* 0x0000001fff057819 */ /* 0x000fe200000114a2 */
[----:B-----5:R-:W-:Y:S01]  /*0b70*/  IMAD R4, R13, R162, RZ ;  /* 0x000000a20d047224 */ /* 0x020fe200078e02ff */
[----:B------:R-:W-:Y:S01]  /*0b80*/  SHF.R.S32.HI R9, RZ, 0x1f, R8 ;  /* 0x0000001fff097819 */ /* 0x000fe20000011408 */
[----:B------:R-:W-:Y:S01]  /*0b90*/  VIADD R28, R8, 0x20 ;  /* 0x00000020081c7836 */ /* 0x000fe20000000000 */
[----:B------:R-:W-:Y:S01]  /*0ba0*/  LEA.HI.X.SX32 R17, R18, R7, 0x1, P0 ;  /* 0x0000000712117211 */ /* 0x000fe200000f0eff */
[----:B------:R-:W-:Y:S01]  /*0bb0*/  BSSY B0, `(.L_x_931) ;  /* 0x000000e000007945 */ /* 0x000fe20003800000 */
[----:B------:R-:W-:Y:S01]  /*0bc0*/  IMAD R7, R12, R5, R4 ;  /* 0x000000050c077224 */ /* 0x000fe200078e0204 */
[-C--:B------:R-:W-:Y:S01]  /*0bd0*/  ISETP.GE.AND P2, PT, R8, R19.reuse, PT ;  /* 0x000000130800720c */ /* 0x080fe20003f46270 */
[----:B------:R-:W-:Y:S01]  /*0be0*/  IMAD.WIDE R4, R174, 0x80, R8 ;  /* 0x00000080ae047825 */ /* 0x000fe200078e0208 */
[----:B------:R-:W-:-:S03]  /*0bf0*/  ISETP.GE.AND P0, PT, R28, R19, PT ;  /* 0x000000131c00720c */ /* 0x000fc60003f06270 */
[----:B------:R-:W-:-:S04]  /*0c00*/  IMAD.WIDE.U32 R16, R162, R12, R16 ;  /* 0x0000000ca2107225 */ /* 0x000fc800078e0010 */
[----:B------:R-:W-:Y:S02]  /*0c10*/  @P3 IMAD.MOV.U32 R25, RZ, RZ, 0x1 ;  /* 0x00000001ff193424 */ /* 0x000fe400078e00ff */
[----:B---3--:R-:W-:Y:S01]  /*0c20*/  @P3 IMAD R24, R26, R27, RZ ;  /* 0x0000001b1a183224 */ /* 0x008fe200078e02ff */
[----:B--2---:R-:W-:Y:S06]  /*0c30*/  @P3 BRA `(.L_x_932) ;  /* 0x0000000000143947 */ /* 0x004fec0003800000 */
[----:B------:R-:W2:Y:S04]  /*0c40*/  @P4 LD.E R24, desc[UR4][R172.64+0xd4] ;  /* 0x0000d404ac184980 */ /* 0x000ea8000c101900 */
[----:B------:R-:W2:Y:S04]  /*0c50*/  LD.E R6, desc[UR4][R172.64+0x60] ;  /* 0x00006004ac067980 */ /* 0x000ea8000c101900 */
[----:B------:R-:W2:Y:S01]  /*0c60*/  @!P4 LD.E R24, desc[UR4][R172.64+0xb4] ;  /* 0x0000b404ac18c980 */ /* 0x000ea2000c101900 */
[----:B------:R-:W-:Y:S01]  /*0c70*/  MOV R26, 0x1 ;  /* 0x00000001001a7802 */ /* 0x000fe20000000f00 */
[----:B--2---:R-:W-:-:S02]  /*0c80*/  IMAD R25, R24, R6, RZ ;  /* 0x0000000618197224 */ /* 0x004fc400078e02ff */
.L_x_932:
[----:B------:R-:W-:Y:S05]  /*0c90*/  BSYNC B0 ;  /* 0x0000000000007941 */ /* 0x000fea0003800000 */
.L_x_931:
[----:B------:R-:W-:Y:S01]  /*0ca0*/  BSSY B0, `(.L_x_933) ;  /* 0x0000013000007945 */ /* 0x000fe20003800000 */
[----:B------:R-:W-:Y:S01]  /*0cb0*/  VIADD R27, R8, 0x40 ;  /* 0x00000040081b7836 */ /* 0x000fe20000000000 */
[C---:B------:R-:W-:Y:S01]  /*0cc0*/  IADD3 R30, R18.reuse, 0x40, RZ ;  /* 0x00000040121e7810 */ /* 0x040fe20007ffe0ff */
[----:B------:R-:W-:Y:S01]  /*0cd0*/  VIADD R31, R18, 0x20 ;  /* 0x00000020121f7836 */ /* 0x000fe20000000000 */
[----:B------:R-:W-:Y:S01]  /*0ce0*/  IADD3 R7, R17, R7, RZ ;  /* 0x0000000711077210 */ /* 0x000fe20007ffe0ff */
[----:B------:R-:W-:Y:S06]  /*0cf0*/  @P2 BRA `(.L_x_934) ;  /* 0x0000000000342947 */ /* 0x000fec0003800000 */
[----:B------:R-:W-:Y:S01]  /*0d00*/  IMAD R12, R5, R2, RZ ;  /* 0x00000002050c7224 */ /* 0x000fe200078e02ff */
[-C--:B------:R-:W-:Y:S01]  /*0d10*/  ISETP.GE.AND P5, PT, R18, R0.reuse, PT ;  /* 0x000000001200720c */ /* 0x080fe20003fa6270 */
[----:B------:R-:W-:Y:S01]  /*0d20*/  IMAD.MOV.U32 R6, RZ, RZ, R16 ;  /* 0x000000ffff067224 */ /* 0x000fe200078e0010 */
[-C--:B------:R-:W-:Y:S01]  /*0d30*/  ISETP.GE.AND P4, PT, R31, R0.reuse, PT ;  /* 0x000000001f00720c */ /* 0x080fe20003f86270 */
[----:B------:R-:W-:Y:S01]  /*0d40*/  IMAD R12, R4, R3, R12 ;  /* 0x00000003040c7224 */ /* 0x000fe200078e020c */
[----:B------:R-:W-:Y:S01]  /*0d50*/  ISETP.GE.AND P3, PT, R30, R0, PT ;  /* 0x000000001e00720c */ /* 0x000fe20003f66270 */
[----:B------:R-:W-:-:S04]  /*0d60*/  IMAD.WIDE.U32 R14, R4, R2, R6 ;  /* 0x00000002040e7225 */ /* 0x000fc800078e0006 */
[----:B------:R-:W-:Y:S01]  /*0d70*/  IMAD.IADD R13, R15, 0x1, R12 ;  /* 0x000000010f0d7824 */ /* 0x000fe200078e020c */
[----:B------:R-:W-:-:S04]  /*0d80*/  LEA R12, P2, R14, R10, 0x1 ;  /* 0x0000000a0e0c7211 */ /* 0x000fc800078408ff */
[----:B------:R-:W-:-:S05]  /*0d90*/  LEA.HI.X R13, R14, R11, R13, 0x1, P2 ;  /* 0x0000000b0e0d7211 */ /* 0x000fca00010f0c0d */
[----:B------:R2:W-:Y:S04]  /*0da0*/  @!P5 ST.E.128 desc[UR4][R12.64], RZ ;  /* 0x000000ff0c00d985 */ /* 0x0005e8000c101d04 */
[----:B------:R2:W-:Y:S04]  /*0db0*/  @!P4 ST.E.128 desc[UR4][R12.64+0x40], RZ ;  /* 0x000040ff0c00c985 */ /* 0x0005e8000c101d04 */
[----:B------:R2:W-:Y:S02]  /*0dc0*/  @!P3 ST.E.128 desc[UR4][R12.64+0x80], RZ ;  /* 0x000080ff0c00b985 */ /* 0x0005e4000c101d04 */
.L_x_934:
[----:B------:R-:W-:Y:S05]  /*0dd0*/  BSYNC B0 ;  /* 0x0000000000007941 */ /* 0x000fea0003800000 */
.L_x_933:
[----:B------:R-:W-:Y:S01]  /*0de0*/  BSSY B0, `(.L_x_935) ;  /* 0x0000014000007945 */ /* 0x000fe20003800000 */
[----:B------:R-:W-:Y:S02]  /*0df0*/  ISETP.GE.AND P2, PT, R27, R19, PT ;  /* 0x000000131b00720c */ /* 0x000fe40003f46270 */
[----:B------:R-:W-:Y:S01]  /*0e00*/  IADD3 R29, R8, 0x60, RZ ;  /* 0x00000060081d7810 */ /* 0x000fe20007ffe0ff */
[----:B------:R-:W-:Y:S05]  /*0e10*/  @P0 BRA `(.L_x_936) ;  /* 0x0000000000400947 */ /* 0x000fea0003800000 */
[----:B--2---:R-:W-:Y:S01]  /*0e20*/  IADD3 R12, P0, R4, 0x20, RZ ;  /* 0x00000020040c7810 */ /* 0x004fe20007f1e0ff */
[----:B------:R-:W-:Y:S01]  /*0e30*/  IMAD.MOV.U32 R14, RZ, RZ, R16 ;  /* 0x000000ffff0e7224 */ /* 0x000fe200078e0010 */
[----:B------:R-:W-:Y:S02]  /*0e40*/  MOV R15, R7 ;  /* 0x00000007000f7202 */ /* 0x000fe40000000f00 */
[-C--:B------:R-:W-:Y:S01]  /*0e50*/  ISETP.GE.AND P4, PT, R18, R0.reuse, PT ;  /* 0x000000001200720c */ /* 0x080fe20003f86270 */
[----:B------:R-:W-:Y:S01]  /*0e60*/  IMAD.X R13, RZ, RZ, R5, P0 ;  /* 0x000000ffff0d7224 */ /* 0x000fe200000e0605 */
[----:B------:R-:W-:Y:S01]  /*0e70*/  ISETP.GE.AND P3, PT, R31, R0, PT ;  /* 0x000000001f00720c */ /* 0x000fe20003f66270 */
[----:B------:R-:W-:Y:S01]  /*0e80*/  IMAD.WIDE.U32 R14, R2, R12, R14 ;  /* 0x0000000c020e7225 */ /* 0x000fe200078e000e */
[----:B------:R-:W-:-:S03]  /*0e90*/  ISETP.GE.AND P0, PT, R30, R0, PT ;  /* 0x000000001e00720c */ /* 0x000fc60003f06270 */
[----:B------:R-:W-:-:S04]  /*0ea0*/  IMAD R13, R13, R2, RZ ;  /* 0x000000020d0d7224 */ /* 0x000fc800078e02ff */
[----:B------:R-:W-:Y:S01]  /*0eb0*/  IMAD R13, R3, R12, R13 ;  /* 0x0000000c030d7224 */ /* 0x000fe200078e020d */
[----:B------:R-:W-:-:S03]  /*0ec0*/  LEA R12, P5, R14, R10, 0x1 ;  /* 0x0000000a0e0c7211 */ /* 0x000fc600078a08ff */
[----:B------:R-:W-:-:S05]  /*0ed0*/  IMAD.IADD R13, R15, 0x1, R13 ;  /* 0x000000010f0d7824 */ /* 0x000fca00078e020d */
[----:B------:R-:W-:-:S05]  /*0ee0*/  LEA.HI.X R13, R14, R11, R13, 0x1, P5 ;  /* 0x0000000b0e0d7211 */ /* 0x000fca00028f0c0d */
[----:B------:R3:W-:Y:S04]  /*0ef0*/  @!P4 ST.E.128 desc[UR4][R12.64], RZ ;  /* 0x000000ff0c00c985 */ /* 0x0007e8000c101d04 */
[----:B------:R3:W-:Y:S04]  /*0f00*/  @!P3 ST.E.128 desc[UR4][R12.64+0x40], RZ ;  /* 0x000040ff0c00b985 */ /* 0x0007e8000c101d04 */
[----:B------:R3:W-:Y:S02]  /*0f10*/  @!P0 ST.E.128 desc[UR4][R12.64+0x80], RZ ;  /* 0x000080ff0c008985 */ /* 0x0007e4000c101d04 */
.L_x_936:
[----:B------:R-:W-:Y:S05]  /*0f20*/  BSYNC B0 ;  /* 0x0000000000007941 */ /* 0x000fea0003800000 */
.L_x_935:
[----:B------:R-:W-:Y:S01]  /*0f30*/  BSSY B0, `(.L_x_937) ;  /* 0x0000014000007945 */ /* 0x000fe20003800000 */
[----:B------:R-:W-:Y:S01]  /*0f40*/  ISETP.GE.AND P0, PT, R29, R19, PT ;  /* 0x000000131d00720c */ /* 0x000fe20003f06270 */
[----:B------:R-:W-:Y:S02]  /*0f50*/  IMAD R25, R159, R25, RZ ;  /* 0x000000199f197224 */ /* 0x000fe400078e02ff */
[----:B------:R-:W-:Y:S10]  /*0f60*/  @P2 BRA `(.L_x_938) ;  /* 0x0000000000402947 */ /* 0x000ff40003800000 */
[----:B--23--:R-:W-:Y:S01]  /*0f70*/  IADD3 R12, P2, R4, 0x40, RZ ;  /* 0x00000040040c7810 */ /* 0x00cfe20007f5e0ff */
        /* <DEDUP_REMOVED lines=15> */
.L_x_938:
[----:B------:R-:W-:Y:S05]  /*1070*/  BSYNC B0 ;  /* 0x0000000000007941 */ /* 0x000fea0003800000 */
.L_x_937:
[----:B--234-:R-:W-:Y:S01]  /*1080*/  SEL R12, R25, RZ, !P1 ;  /* 0x000000ff190c7207 */ /* 0x01cfe20004800000 */
[----:B------:R-:W-:Y:S01]  /*1090*/  BSSY B0, `(.L_x_939) ;  /* 0x0000017000007945 */ /* 0x000fe20003800000 */
[-C--:B------:R-:W-:Y:S02]  /*10a0*/  ISETP.GE.OR P5, PT, R8, R19.reuse, P6 ;  /* 0x000000130800720c */ /* 0x080fe400037a6670 */
[-C--:B------:R-:W-:Y:S01]  /*10b0*/  ISETP.GE.OR P4, PT, R28, R19.reuse, P6 ;  /* 0x000000131c00720c */ /* 0x080fe20003786670 */
[----:B------:R-:W-:Y:S01]  /*10c0*/  IMAD R24, R162, R24, R12 ;  /* 0x00000018a2187224 */ /* 0x000fe200078e020c */
[----:B------:R-:W-:Y:S01]  /*10d0*/  ISETP.GE.OR P3, PT, R27, R19, P6 ;  /* 0x000000131b00720c */ /* 0x000fe20003766670 */
[----:B------:R-:W-:Y:S01]  /*10e0*/  IMAD R12, R156, R26, RZ ;  /* 0x0000001a9c0c7224 */ /* 0x000fe200078e02ff */
[----:B------:R-:W-:Y:S11]  /*10f0*/  @P0 BRA `(.L_x_940) ;  /* 0x0000000000400947 */ /* 0x000ff60003800000 */
[----:B------:R-:W-:Y:S02]  /*1100*/  IADD3 R6, P0, R4, 0x60, RZ ;  /* 0x0000006004067810 */ /* 0x000fe40007f1e0ff */
[-C--:B------:R-:W-:Y:S02]  /*1110*/  ISETP.GE.AND P2, PT, R18, R0.reuse, PT ;  /* 0x000000001200720c */ /* 0x080fe40003f46270 */
[----:B------:R-:W-:Y:S01]  /*1120*/  ISETP.GE.AND P1, PT, R31, R0, PT ;  /* 0x000000001f00720c */ /* 0x000fe20003f26270 */
[----:B------:R-:W-:Y:S01]  /*1130*/  IMAD.X R4, RZ, RZ, R5, P0 ;  /* 0x000000ffff047224 */ /* 0x000fe200000e0605 */
[----:B------:R-:W-:-:S03]  /*1140*/  MOV R5, R7 ;  /* 0x0000000700057202 */ /* 0x000fc60000000f00 */
[----:B------:R-:W-:Y:S02]  /*1150*/  IMAD R13, R4, R2, RZ ;  /* 0x00000002040d7224 */ /* 0x000fe400078e02ff */
[----:B------:R-:W-:Y:S02]  /*1160*/  IMAD.MOV.U32 R4, RZ, RZ, R16 ;  /* 0x000000ffff047224 */ /* 0x000fe400078e0010 */
[-C--:B------:R-:W-:Y:S02]  /*1170*/  IMAD R3, R3, R6.reuse, R13 ;  /* 0x0000000603037224 */ /* 0x080fe400078e020d */
[----:B------:R-:W-:-:S04]  /*1180*/  IMAD.WIDE.U32 R4, R2, R6, R4 ;  /* 0x0000000602047225 */ /* 0x000fc800078e0004 */
[----:B------:R-:W-:Y:S01]  /*1190*/  IMAD.IADD R3, R5, 0x1, R3 ;  /* 0x0000000105037824 */ /* 0x000fe200078e0203 */
[----:B------:R-:W-:-:S04]  /*11a0*/  LEA R2, P0, R4, R10, 0x1 ;  /* 0x0000000a04027211 */ /* 0x000fc800078008ff */
[----:B------:R-:W-:Y:S02]  /*11b0*/  LEA.HI.X R3, R4, R11, R3, 0x1, P0 ;  /* 0x0000000b04037211 */ /* 0x000fe400000f0c03 */
[----:B------:R-:W-:-:S03]  /*11c0*/  ISETP.GE.AND P0, PT, R30, R0, PT ;  /* 0x000000001e00720c */ /* 0x000fc60003f06270 */
[----:B------:R2:W-:Y:S04]  /*11d0*/  @!P2 ST.E.128 desc[UR4][R2.64], RZ ;  /* 0x000000ff0200a985 */ /* 0x0005e8000c101d04 */
[----:B------:R2:W-:Y:S06]  /*11e0*/  @!P1 ST.E.128 desc[UR4][R2.64+0x40], RZ ;  /* 0x000040ff02009985 */ /* 0x0005ec000c101d04 */
[----:B------:R2:W-:Y:S02]  /*11f0*/  @!P0 ST.E.128 desc[UR4][R2.64+0x80], RZ ;  /* 0x000080ff02008985 */ /* 0x0005e4000c101d04 */
.L_x_940:
[----:B------:R-:W-:Y:S05]  /*1200*/  BSYNC B0 ;  /* 0x0000000000007941 */ /* 0x000fea0003800000 */
.L_x_939:
[----:B------:R-:W-:Y:S01]  /*1210*/  IADD3 R9, P1, P0, R12, R22, R24 ;  /* 0x000000160c097210 */ /* 0x000fe2000783e018 */
[-C--:B------:R-:W-:Y:S01]  /*1220*/  @!P5 IMAD R0, R8, R26.reuse, RZ ;  /* 0x0000001a0800d224 */ /* 0x080fe200078e02ff */
[----:B--2---:R-:W-:Y:S01]  /*1230*/  SHF.R.S32.HI R2, RZ, 0x1f, R12 ;  /* 0x0000001fff027819 */ /* 0x004fe2000001140c */
[-C--:B------:R-:W-:Y:S01]  /*1240*/  @!P4 IMAD R3, R28, R26.reuse, RZ ;  /* 0x0000001a1c03c224 */ /* 0x080fe200078e02ff */
[----:B------:R-:W-:Y:S01]  /*1250*/  SHF.R.S32.HI R22, RZ, 0x1f, R24 ;  /* 0x0000001fff167819 */ /* 0x000fe20000011418 */
[----:B------:R-:W-:Y:S01]  /*1260*/  @!P3 IMAD R5, R27, R26, RZ ;  /* 0x0000001a1b05b224 */ /* 0x000fe200078e02ff */
[----:B------:R-:W-:Y:S02]  /*1270*/  ISETP.GE.OR P6, PT, R29, R19, P6 ;  /* 0x000000131d00720c */ /* 0x000fe400037c6670 */
[----:B------:R-:W-:Y:S02]  /*1280*/  IADD3.X R22, R2, R23, R22, P1, P0 ;  /* 0x0000001702167210 */ /* 0x000fe40000fe0416 */
[----:B------:R-:W-:-:S02]  /*1290*/  @!P5 IADD3 R2, P0, R0, R9, RZ ;  /* 0x000000090002d210 */ /* 0x000fc40007f1e0ff */
[-C--:B------:R-:W-:Y:S02]  /*12a0*/  @!P4 IADD3 R8, P1, R3, R9.reuse, RZ ;  /* 0x000000090308c210 */ /* 0x080fe40007f3e0ff */
[----:B------:R-:W-:Y:S02]  /*12b0*/  @!P5 LEA.HI.X.SX32 R4, R0, R22, 0x1, P0 ;  /* 0x000000160004d211 */ /* 0x000fe400000f0eff */
[C---:B------:R-:W-:Y:S02]  /*12c0*/  @!P5 LEA R6, P2, R2.reuse, R20, 0x2 ;  /* 0x000000140206d211 */ /* 0x040fe400078410ff */
[----:B------:R-:W-:Y:S02]  /*12d0*/  @!P3 IADD3 R0, P0, R5, R9, RZ ;  /* 0x000000090500b210 */ /* 0x000fe40007f1e0ff */
[----:B------:R-:W-:Y:S02]  /*12e0*/  @!P4 LEA.HI.X.SX32 R10, R3, R22, 0x1, P1 ;  /* 0x00000016030ac211 */ /* 0x000fe400008f0eff */
[----:B------:R-:W-:-:S02]  /*12f0*/  @!P5 LEA.HI.X R7, R2, R21, R4, 0x2, P2 ;  /* 0x000000150207d211 */ /* 0x000fc400010f1404 */
[----:B------:R-:W-:Y:S02]  /*1300*/  @!P4 LEA R4, P1, R8, R20, 0x2 ;  /* 0x000000140804c211 */ /* 0x000fe400078210ff */
[----:B------:R-:W-:Y:S02]  /*1310*/  @!P3 LEA.HI.X.SX32 R3, R5, R22, 0x1, P0 ;  /* 0x000000160503b211 */ /* 0x000fe400000f0eff */
[----:B------:R-:W-:Y:S02]  /*1320*/  @!P3 LEA R2, P0, R0, R20, 0x2 ;  /* 0x000000140002b211 */ /* 0x000fe400078010ff */
[-C--:B------:R-:W-:Y:S01]  /*1330*/  @!P4 LEA.HI.X R5, R8, R21.reuse, R10, 0x2, P1 ;  /* 0x000000150805c211 */ /* 0x080fe200008f140a */
[----:B------:R-:W-:Y:S01]  /*1340*/  @!P5 IMAD.MOV.U32 R10, RZ, RZ, 0x7f800000 ;  /* 0x7f800000ff0ad424 */ /* 0x000fe200078e00ff */
[----:B------:R-:W-:Y:S01]  /*1350*/  @!P3 LEA.HI.X R3, R0, R21, R3, 0x2, P0 ;  /* 0x000000150003b211 */ /* 0x000fe200000f1403 */
[----:B------:R-:W-:Y:S02]  /*1360*/  @!P4 IMAD.MOV.U32 R8, RZ, RZ, 0x7f800000 ;  /* 0x7f800000ff08c424 */ /* 0x000fe400078e00ff */
[----:B------:R-:W-:Y:S01]  /*1370*/  @!P3 IMAD.MOV.U32 R0, RZ, RZ, 0x7f800000 ;  /* 0x7f800000ff00b424 */ /* 0x000fe200078e00ff */
[----:B------:R-:W-:Y:S04]  /*1380*/  @!P5 ST.E desc[UR4][R6.64], R10 ;  /* 0x0000000a0600d985 */ /* 0x000fe8000c101904 */
[----:B------:R-:W-:Y:S04]  /*1390*/  @!P4 ST.E desc[UR4][R4.64], R8 ;  /* 0x000000080400c985 */ /* 0x000fe8000c101904 */
[----:B------:R2:W-:Y:S02]  /*13a0*/  @!P3 ST.E desc[UR4][R2.64], R0 ;  /* 0x000000000200b985 */ /* 0x0005e4000c101904 */
[----:B--2---:R-:W-:-:S02]  /*13b0*/  IMAD.MOV.U32 R2, RZ, RZ, R32 ;  /* 0x000000ffff027224 */ /* 0x004fc400078e0020 */
[----:B------:R-:W-:-:S04]  /*13c0*/  IMAD.MOV.U32 R3, RZ, RZ, 0x0 ;  /* 0x00000000ff037424 */ /* 0x000fc800078e00ff */
[----:B-1----:R-:W-:Y:S05]  /*13d0*/  @P6 RET.REL.NODEC R2 `(_ZN5flash16flash_fwd_kernelI23Flash_fwd_kernel_traitsILi96ELi128ELi64ELi4ELb0ELb0EN7cutlass10bfloat16_tE19Flash_kernel_traitsILi96ELi128ELi64ELi4ES3_EELb1ELb0ELb1ELb0ELb0ELb0ELb0ELb1EEEvNS_16Flash_fwd_paramsE) ;  /* 0xffffffec02086950 */ /* 0x002fea0003c3ffff */
[----:B------:R-:W-:-:S05]  /*13e0*/  IMAD R0, R29, R26, RZ ;  /* 0x0000001a1d007224 */ /* 0x000fca00078e02ff */
[----:B------:R-:W-:-:S04]  /*13f0*/  IADD3 R3, P0, R0, R9, RZ ;  /* 0x0000000900037210 */ /* 0x000fc80007f1e0ff */
[----:B------:R-:W-:Y:S02]  /*1400*/  LEA.HI.X.SX32 R0, R0, R22, 0x1, P0 ;  /* 0x0000001600007211 */ /* 0x000fe400000f0eff */
[----:B------:R-:W-:-:S04]  /*1410*/  LEA R2, P0, R3, R20, 0x2 ;  /* 0x0000001403027211 */ /* 0x000fc800078010ff */
[----:B------:R-:W-:Y:S01]  /*1420*/  LEA.HI.X R3, R3, R21, R0, 0x2, P0 ;  /* 0x0000001503037211 */ /* 0x000fe200000f1400 */
[----:B------:R-:W-:-:S05]  /*1430*/  IMAD.MOV.U32 R0, RZ, RZ, 0x7f800000 ;  /* 0x7f800000ff007424 */ /* 0x000fca00078e00ff */
[----:B------:R1:W-:Y:S02]  /*1440*/  ST.E desc[UR4][R2.64], R0 ;  /* 0x0000000002007985 */ /* 0x0003e4000c101904 */
[----:B-1----:R-:W-:Y:S02]  /*1450*/  IMAD.MOV.U32 R2, RZ, RZ, R32 ;  /* 0x000000ffff027224 */ /* 0x002fe400078e0020 */
[----:B------:R-:W-:-:S04]  /*1460*/  IMAD.MOV.U32 R3, RZ, RZ, 0x0 ;  /* 0x00000000ff037424 */ /* 0x000fc800078e00ff */
[----:B------:R-:W-:Y:S05]  /*1470*/  RET.REL.NODEC R2 `(_ZN5flash16flash_fwd_kernelI23Flash_fwd_kernel_traitsILi96ELi128ELi64ELi4ELb0ELb0EN7cutlass10bfloat16_tE19Flash_kernel_traitsILi96ELi128ELi64ELi4ES3_EELb1ELb0ELb1ELb0ELb0ELb0ELb0ELb1EEEvNS_16Flash_fwd_paramsE) ;  /* 0xffffffe802e07950 */ /* 0x000fea0003c3ffff */
.L_x_926:
[----:B------:R-:W2:Y:S01]  /*1480*/  LD.E R20, desc[UR4][R172.64+0x68] ;  /* 0x00006804ac147980 */ /* 0x000ea2000c101900 */
[----:B------:R-:W-:-:S03]  /*1490*/  ISETP.NE.AND P4, PT, R30, -0x1, PT ;  /* 0xffffffff1e00780c */ /* 0x000fc60003f85270 */
[----:B------:R-:W3:Y:S01]  /*14a0*/  LD.E.64 R10, desc[UR4][R172.64+0x38] ;  /* 0x00003804ac0a7980 */ /* 0x000ee2000c101b00 */
[----:B------:R-:W-:-:S03]  /*14b0*/  ISETP.NE.AND P2, PT, R34, -0x1, PT ;  /* 0xffffffff2200780c */ /* 0x000fc60003f45270 */
[----:B------:R-:W4:Y:S01]  /*14c0*/  LD.E.64 R4, desc[UR4][R172.64+0x30] ;  /* 0x00003004ac047980 */ /* 0x000f22000c101b00 */
[CC--:B------:R-:W-:Y:S01]  /*14d0*/  LEA.HI R17, R28.reuse, R149.reuse, RZ, 0x2 ;  /* 0x000000951c117211 */ /* 0x0c0fe200078f10ff */
[----:B------:R-:W1:Y:S04]  /*14e0*/  S2R R22, SR_CgaCtaId ;  /* 0x0000000000167919 */ /* 0x000e680000008800 */
[----:B------:R-:W4:Y:S01]  /*14f0*/  @!P4 LD.E.64 R12, desc[UR4][R172.64+0x20] ;  /* 0x00002004ac0cc980 */ /* 0x000f22000c101b00 */
[----:B------:R-:W-:Y:S02]  /*1500*/  LEA.HI R41, R28, R149, RZ, 0x3 ;  /* 0x000000951c297211 */ /* 0x000fe400078f18ff */
[----:B------:R-:W-:Y:S01]  /*1510*/  LOP3.LUT R0, R17, 0xfffffffc, RZ, 0xc0, !PT ;  /* 0xfffffffc11007812 */ /* 0x000fe200078ec0ff */
[----:B------:R-:W-:Y:S01]  /*1520*/  IMAD.IADD R35, R178, 0x1, -R156 ;  /* 0x00000001b2237824 */ /* 0x000fe200078e0a9c */
[----:B------:R-:W-:Y:S01]  /*1530*/  SHF.R.S32.HI R40, RZ, 0x3, R41 ;  /* 0x00000003ff287819 */ /* 0x000fe20000011429 */
[----:B------:R-:W4:Y:S02]  /*1540*/  @!P2 LD.E.64 R14, desc[UR4][R172.64+0x18] ;  /* 0x00001804ac0ea980 */ /* 0x000f24000c101b00 */
[----:B------:R-:W-:-:S02]  /*1550*/  IMAD.IADD R0, R149, 0x1, -R0 ;  /* 0x0000000195007824 */ /* 0x000fc400078e0a00 */
[----:B------:R-:W-:Y:S01]  /*1560*/  IMAD.SHL.U32 R3, R40, 0x40, RZ ;  /* 0x0000004028037824 */ /* 0x000fe200078e00ff */
[----:B------:R-:W-:Y:S01]  /*1570*/  MOV R21, 0x400 ;  /* 0x0000040000157802 */ /* 0x000fe20000000f00 */
[----:B------:R-:W4:Y:S01]  /*1580*/  LD.E.64 R18, desc[UR4][R172.64+0x48] ;  /* 0x00004804ac127980 */ /* 0x000f22000c101b00 */
[----:B------:R-:W-:Y:S02]  /*1590*/  SHF.L.U32 R171, R0, 0x3, RZ ;  /* 0x0000000300ab7819 */ /* 0x000fe400000006ff */
[----:B------:R-:W-:Y:S01]  /*15a0*/  LOP3.LUT R0, R3, 0xc0, RZ, 0xc0, !PT ;  /* 0x000000c003007812 */ /* 0x000fe200078ec0ff */
[----:B------:R-:W4:Y:S01]  /*15b0*/  LD.E.64 R44, desc[UR4][R172.64+0x40] ;  /* 0x00004004ac2c7980 */ /* 0x000f22000c101b00 */
[----:B------:R-:W-:Y:S02]  /*15c0*/  SHF.R.S32.HI R6, RZ, 0x2, R17 ;  /* 0x00000002ff067819 */ /* 0x000fe40000011411 */
[----:B------:R-:W-:Y:S01]  /*15d0*/  SHF.R.S32.HI R155, RZ, 0x5, R148 ;  /* 0x00000005ff9b7819 */ /* 0x000fe20000011494 */
[----:B------:R-:W4:Y:S01]  /*15e0*/  LD.E R217, desc[UR4][R172.64+0xc8] ;  /* 0x0000c804acd97980 */ /* 0x000f22000c101900 */
[----:B------:R-:W-:-:S03]  /*15f0*/  IADD3 R7, R6, 0x40, RZ ;  /* 0x0000004006077810 */ /* 0x000fc60007ffe0ff */
[----:B------:R1:W5:Y:S01]  /*1600*/  LD.E.64 R26, desc[UR4][R172.64+0x50] ;  /* 0x00005004ac1a7980 */ /* 0x000362000c101b00 */
[----:B------:R-:W-:Y:S02]  /*1610*/  ISETP.GE.AND P1, PT, R7, R35, PT ;  /* 0x000000230700720c */ /* 0x000fe40003f26270 */
[----:B------:R-:W-:Y:S01]  /*1620*/  LEA.HI R28, R28, R149, RZ, 0x4 ;  /* 0x000000951c1c7211 */ /* 0x000fe200078f20ff */
[----:B------:R1:W5:Y:S03]  /*1630*/  @!P4 LD.E.64 R32, desc[UR4][R172.64+0x28] ;  /* 0x00002804ac20c980 */ /* 0x000366000c101b00 */
[----:B------:R-:W-:Y:S01]  /*1640*/  SHF.R.S32.HI R25, RZ, 0x4, R28 ;  /* 0x00000004ff197819 */ /* 0x000fe2000001141c */
[----:B------:R1:W5:Y:S04]  /*1650*/  LD.E.64 R36, desc[UR4][R172.64+0x58] ;  /* 0x00005804ac247980 */ /* 0x000368000c101b00 */
[----:B------:R1:W5:Y:S04]  /*1660*/  LD.E R152, desc[UR4][R172.64+0x60] ;  /* 0x00006004ac987980 */ /* 0x000368000c101900 */
[----:B------:R1:W5:Y:S04]  /*1670*/  LD.E R153, desc[UR4][R172.64+0xc4] ;  /* 0x0000c404ac997980 */ /* 0x000368000c101900 */
[----:B------:R1:W5:Y:S04]  /*1680*/  LD.E R200, desc[UR4][R172.64+0xc0] ;  /* 0x0000c004acc87980 */ /* 0x000368000c101900 */
[----:B------:R1:W5:Y:S04]  /*1690*/  LD.E.64 R206, desc[UR4][R172.64+0x8] ;  /* 0x00000804acce7980 */ /* 0x000368000c101b00 */
[----:B------:R1:W5:Y:S04]  /*16a0*/  LD.E.64 R210, desc[UR4][R172.64+0x10] ;  /* 0x00001004acd27980 */ /* 0x000368000c101b00 */
[----:B------:R1:W5:Y:S01]  /*16b0*/  LD.E.64 R150, desc[UR4][R172.64+0x98] ;  /* 0x00009804ac967980 */ /* 0x000362000c101b00 */
[----:B--2---:R-:W-:-:S04]  /*16c0*/  IABS R2, R20 ;  /* 0x0000001400027213 */ /* 0x004fc80000000000 */
[----:B------:R-:W2:Y:S08]  /*16d0*/  I2F.RP R8, R2 ;  /* 0x0000000200087306 */ /* 0x000eb00000209400 */
[----:B--2---:R-:W2:Y:S02]  /*16e0*/  MUFU.RCP R8, R8 ;  /* 0x0000000800087308 */ /* 0x004ea40000001000 */
[----:B--2---:R-:W-:-:S06]  /*16f0*/  VIADD R8, R8, 0xffffffe ;  /* 0x0ffffffe08087836 */ /* 0x004fcc0000000000 */
[----:B------:R-:W2:Y:S01]  /*1700*/  F2I.FTZ.U32.TRUNC.NTZ R9, R8 ;  /* 0x0000000800097305 */ /* 0x000ea2000021f000 */
[----:B------:R-:W-:Y:S01]  /*1710*/  IABS R7, R20 ;  /* 0x0000001400077213 */ /* 0x000fe20000000000 */
[----:B--2---:R-:W-:Y:S01]  /*1720*/  IMAD.MOV R3, RZ, RZ, -R9 ;  /* 0x000000ffff037224 */ /* 0x004fe200078e0a09 */
[----:B------:R-:W-:Y:S02]  /*1730*/  LOP3.LUT R8, R0, 0x18, R171, 0xf8, !PT ;  /* 0x0000001800087812 */ /* 0x000fe400078ef8ab */
[----:B------:R-:W-:Y:S01]  /*1740*/  SHF.R.U32.HI R0, RZ, 0x3, R0 ;  /* 0x00000003ff007819 */ /* 0x000fe20000011600 */
[----:B------:R-:W-:-:S03]  /*1750*/  IMAD.MOV.U32 R16, RZ, RZ, R3 ;  /* 0x000000ffff107224 */ /* 0x000fc600078e0003 */
[----:B------:R-:W-:Y:S01]  /*1760*/  LOP3.LUT R23, R8, R0, RZ, 0x3c, !PT ;  /* 0x0000000008177212 */ /* 0x000fe200078e3cff */
[----:B------:R-:W-:Y:S02]  /*1770*/  IMAD R0, R16, R2, RZ ;  /* 0x0000000210007224 */ /* 0x000fe400078e02ff */
[----:B------:R-:W-:Y:S01]  /*1780*/  IMAD.MOV.U32 R8, RZ, RZ, RZ ;  /* 0x000000ffff087224 */ /* 0x000fe200078e00ff */
[----:B-1----:R-:W-:-:S03]  /*1790*/  LEA R3, R22, R21, 0x18 ;  /* 0x0000001516037211 */ /* 0x002fc600078ec0ff */
[----:B------:R-:W-:Y:S01]  /*17a0*/  IMAD.HI.U32 R8, R9, R0, R8 ;  /* 0x0000000009087227 */ /* 0x000fe200078e0008 */
[----:B------:R-:W-:Y:S02]  /*17b0*/  IADD3 R0, RZ, -R7, RZ ;  /* 0x80000007ff007210 */ /* 0x000fe40007ffe0ff */
[----:B------:R-:W-:-:S03]  /*17c0*/  IABS R21, R162 ;  /* 0x000000a200157213 */ /* 0x000fc60000000000 */
[----:B------:R-:W-:Y:S02]  /*17d0*/  IMAD.MOV.U32 R7, RZ, RZ, R0 ;  /* 0x000000ffff077224 */ /* 0x000fe400078e0000 */
[----:B------:R-:W-:Y:S01]  /*17e0*/  IMAD.HI.U32 R0, R8, R21, RZ ;  /* 0x0000001508007227 */ /* 0x000fe200078e00ff */
[----:B------:R-:W-:-:S03]  /*17f0*/  LEA.HI R8, R17, R6, RZ, 0x1 ;  /* 0x0000000611087211 */ /* 0x000fc600078f08ff */
[----:B------:R-:W-:Y:S01]  /*1800*/  IMAD R7, R0, R7, R21 ;  /* 0x0000000700077224 */ /* 0x000fe200078e0215 */
[----:B------:R-:W-:-:S04]  /*1810*/  LOP3.LUT R21, R8, 0x7fffffe, RZ, 0xc0, !PT ;  /* 0x07fffffe08157812 */ /* 0x000fc800078ec0ff */
[----:B------:R-:W-:Y:S01]  /*1820*/  ISETP.GT.U32.AND P6, PT, R2, R7, PT ;  /* 0x000000070200720c */ /* 0x000fe20003fc4070 */
[----:B---3--:R-:W-:Y:S01]  /*1830*/  @!P4 IMAD R9, R11, R24, RZ ;  /* 0x000000180b09c224 */ /* 0x008fe200078e02ff */
[----:B------:R-:W-:Y:S01]  /*1840*/  @!P4 SHF.R.S32.HI R16, RZ, 0x1f, R24 ;  /* 0x0000001fff10c819 */ /* 0x000fe20000011418 */
[----:B------:R-:W-:Y:S01]  /*1850*/  IMAD.IADD R21, R6, 0x1, -R21 ;  /* 0x0000000106157824 */ /* 0x000fe200078e0a15 */
[----:B------:R-:W-:-:S03]  /*1860*/  LEA.HI R17, R28, R25, RZ, 0x1 ;  /* 0x000000191c117211 */ /* 0x000fc600078f08ff */
[----:B------:R-:W-:Y:S01]  /*1870*/  @!P4 IMAD R22, R10, R16, R9 ;  /* 0x000000100a16c224 */ /* 0x000fe200078e0209 */
[----:B------:R-:W-:Y:S01]  /*1880*/  IADD3 R16, R6, 0x60, RZ ;  /* 0x0000006006107810 */ /* 0x000fe20007ffe0ff */
[----:B------:R-:W-:Y:S02]  /*1890*/  IMAD R21, R155, 0x8, R21 ;  /* 0x000000089b157824 */ /* 0x000fe400078e0215 */
[----:B------:R-:W-:Y:S02]  /*18a0*/  @!P4 IMAD.WIDE.U32 R8, R10, R24, RZ ;  /* 0x000000180a08c225 */ /* 0x000fe400078e00ff */
[----:B------:R-:W-:Y:S02]  /*18b0*/  @!P6 IADD3 R7, R7, -R2, RZ ;  /* 0x800000020707e210 */ /* 0x000fe40007ffe0ff */
[----:B------:R-:W-:Y:S01]  /*18c0*/  ISETP.GE.AND P0, PT, R16, R35, PT ;  /* 0x000000231000720c */ /* 0x000fe20003f06270 */
[----:B------:R-:W-:Y:S01]  /*18d0*/  IMAD.U32 R193, R21, 0x20, R23 ;  /* 0x0000002015c17824 */ /* 0x000fe200078e0017 */
[----:B------:R-:W-:Y:S01]  /*18e0*/  LOP3.LUT R17, R17, 0xfffffffe, RZ, 0xc0, !PT ;  /* 0xfffffffe11117812 */ /* 0x000fe200078ec0ff */
[----:B----4-:R-:W-:Y:S01]  /*18f0*/  @!P4 IMAD R13, R13, R159, RZ ;  /* 0x0000009f0d0dc224 */ /* 0x010fe200078e02ff */
[----:B------:R-:W-:-:S02]  /*1900*/  @P4 IADD3 R16, R24, R30, RZ ;  /* 0x0000001e18104210 */ /* 0x000fc40007ffe0ff */
[----:B------:R-:W-:Y:S01]  /*1910*/  @!P4 SHF.R.S32.HI R21, RZ, 0x1f, R159 ;  /* 0x0000001fff15c819 */ /* 0x000fe2000001149f */
[----:B------:R-:W-:Y:S01]  /*1920*/  @!P4 IMAD.IADD R9, R9, 0x1, R22 ;  /* 0x000000010909c824 */ /* 0x000fe200078e0216 */
[----:B------:R-:W-:Y:S02]  /*1930*/  ISETP.GE.U32.AND P3, PT, R7, R2, PT ;  /* 0x000000020700720c */ /* 0x000fe40003f66070 */
[----:B------:R-:W-:Y:S01]  /*1940*/  LOP3.LUT R2, R162, R20, RZ, 0x3c, !PT ;  /* 0x00000014a2027212 */ /* 0x000fe200078e3cff */
[----:B------:R-:W-:Y:S02]  /*1950*/  IMAD.IADD R38, R25, 0x1, -R17 ;  /* 0x0000000119267824 */ /* 0x000fe400078e0a11 */
[-C--:B------:R-:W-:Y:S01]  /*1960*/  @P4 IMAD R22, R11, R16.reuse, RZ ;  /* 0x000000100b164224 */ /* 0x080fe200078e02ff */
[----:B------:R-:W-:Y:S01]  /*1970*/  ISETP.GE.AND P5, PT, R2, RZ, PT ;  /* 0x000000ff0200720c */ /* 0x000fe20003fa6270 */
[----:B------:R-:W-:Y:S02]  /*1980*/  @!P4 IMAD R21, R12, R21, R13 ;  /* 0x000000150c15c224 */ /* 0x000fe400078e020d */
[----:B------:R-:W-:-:S04]  /*1990*/  @P4 IMAD.WIDE.U32 R16, R10, R16, RZ ;  /* 0x000000100a104225 */ /* 0x000fc800078e00ff */
[----:B------:R-:W-:-:S04]  /*19a0*/  @!P4 IMAD.WIDE.U32 R12, R159, R12, R8 ;  /* 0x0000000c9f0cc225 */ /* 0x000fc800078e0008 */
[----:B------:R-:W-:-:S04]  /*19b0*/  @P2 IMAD.WIDE.U32 R8, R4, R34, RZ ;  /* 0x0000002204082225 */ /* 0x000fc800078e00ff */
[----:B------:R-:W-:Y:S02]  /*19c0*/  @P2 IMAD R2, R5, R34, RZ ;  /* 0x0000002205022224 */ /* 0x000fe400078e02ff */
[----:B------:R-:W-:Y:S02]  /*19d0*/  @P4 IMAD.IADD R23, R17, 0x1, R22 ;  /* 0x0000000111174824 */ /* 0x000fe400078e0216 */
[----:B------:R-:W-:Y:S01]  /*19e0*/  @P4 IMAD.MOV.U32 R22, RZ, RZ, R16 ;  /* 0x000000ffff164224 */ /* 0x000fe200078e0010 */
[----:B------:R-:W-:Y:S01]  /*19f0*/  @P2 IADD3 R2, R9, R2, RZ ;  /* 0x0000000209022210 */ /* 0x000fe20007ffe0ff */
[----:B------:R-:W-:Y:S01]  /*1a00*/  @P2 IMAD.MOV.U32 R16, RZ, RZ, R8 ;  /* 0x000000ffff102224 */ /* 0x000fe200078e0008 */
[----:B------:R-:W-:Y:S01]  /*1a10*/  @P2 MOV R9, R5 ;  /* 0x0000000500092202 */ /* 0x000fe20000000f00 */
[--C-:B------:R-:W-:Y:S02]  /*1a20*/  @P2 IMAD.MOV.U32 R8, RZ, RZ, R4.reuse ;  /* 0x000000ffff082224 */ /* 0x100fe400078e0004 */
[----:B------:R-:W-:-:S02]  /*1a30*/  @!P2 IMAD.MOV.U32 R8, RZ, RZ, R4 ;  /* 0x000000ffff08a224 */ /* 0x000fc400078e0004 */
[----:B------:R-:W-:Y:S02]  /*1a40*/  @!P2 IMAD.MOV.U32 R9, RZ, RZ, R5 ;  /* 0x000000ffff09a224 */ /* 0x000fe400078e0005 */
[----:B------:R1:W5:Y:S01]  /*1a50*/  LD.E.64 R4, desc[UR4][R172.64] ;  /* 0x00000004ac047980 */ /* 0x000362000c101b00 */
[----:B------:R-:W-:Y:S01]  /*1a60*/  @!P4 IADD3 R23, R13, R21, RZ ;  /* 0x000000150d17c210 */ /* 0x000fe20007ffe0ff */
[----:B------:R-:W-:Y:S01]  /*1a70*/  @!P2 IMAD R7, R15, R159, RZ ;  /* 0x0000009f0f07a224 */ /* 0x000fe200078e02ff */
[----:B------:R-:W-:-:S05]  /*1a80*/  @!P2 SHF.R.S32.HI R13, RZ, 0x1f, R159 ;  /* 0x0000001fff0da819 */ /* 0x000fca000001149f */
[C---:B------:R-:W-:Y:S02]  /*1a90*/  @!P2 IMAD R7, R14.reuse, R13, R7 ;  /* 0x0000000d0e07a224 */ /* 0x040fe400078e0207 */
[----:B------:R-:W-:-:S04]  /*1aa0*/  @!P2 IMAD.WIDE.U32 R14, R14, R159, RZ ;  /* 0x0000009f0e0ea225 */ /* 0x000fc800078e00ff */
[----:B------:R-:W-:Y:S01]  /*1ab0*/  @!P2 IMAD.MOV.U32 R16, RZ, RZ, R14 ;  /* 0x000000ffff10a224 */ /* 0x000fe200078e000e */
[----:B------:R-:W-:Y:S01]  /*1ac0*/  @!P2 IADD3 R2, R15, R7, RZ ;  /* 0x000000070f02a210 */ /* 0x000fe20007ffe0ff */
[----:B------:R-:W-:Y:S01]  /*1ad0*/  IMAD R14, R19, R162, RZ ;  /* 0x000000a2130e7224 */ /* 0x000fe200078e02ff */
[----:B------:R-:W-:-:S05]  /*1ae0*/  SHF.R.S32.HI R7, RZ, 0x1f, R162 ;  /* 0x0000001fff077819 */ /* 0x000fca00000114a2 */
[----:B------:R-:W-:Y:S01]  /*1af0*/  IMAD R14, R18, R7, R14 ;  /* 0x00000007120e7224 */ /* 0x000fe200078e020e */
[--C-:B------:R-:W-:Y:S01]  /*1b00*/  SHF.R.S32.HI R7, RZ, 0x1f, R6.reuse ;  /* 0x0000001fff077819 */ /* 0x100fe20000011406 */
[C---:B------:R-:W-:Y:S01]  /*1b10*/  VIADD R170, R171.reuse, 0x20 ;  /* 0x00000020abaa7836 */ /* 0x040fe20000000000 */
[----:B------:R1:W-:Y:S01]  /*1b20*/  STL [R1+0x158], R171 ;  /* 0x000158ab01007387 */ /* 0x0003e20000100800 */
[----:B------:R-:W-:Y:S02]  /*1b30*/  @!P6 VIADD R0, R0, 0x1 ;  /* 0x000000010000e836 */ /* 0x000fe40000000000 */
[----:B------:R-:W-:Y:S01]  /*1b40*/  IMAD.WIDE R46, R174, 0x80, R6 ;  /* 0x00000080ae2e7825 */ /* 0x000fe200078e0206 */
[----:B------:R1:W-:Y:S03]  /*1b50*/  STL [R1+0x1e4], R35 ;  /* 0x0001e42301007387 */ /* 0x0003e60000100800 */
[----:B------:R-:W-:Y:S01]  /*1b60*/  VIADD R169, R171, 0x40 ;  /* 0x00000040aba97836 */ /* 0x000fe20000000000 */
[----:B------:R1:W-:Y:S01]  /*1b70*/  STL.64 [R1+0x150], R44 ;  /* 0x0001502c01007387 */ /* 0x0003e20000100a00 */
[----:B------:R-:W-:Y:S01]  /*1b80*/  @P3 VIADD R0, R0, 0x1 ;  /* 0x0000000100003836 */ /* 0x000fe20000000000 */
[----:B------:R-:W-:-:S02]  /*1b90*/  SHF.R.S32.HI R42, RZ, 0x1f, R171 ;  /* 0x0000001fff2a7819 */ /* 0x000fc400000114ab */
[----:B------:R1:W-:Y:S01]  /*1ba0*/  STL.64 [R1+0x1d8], R46 ;  /* 0x0001d82e01007387 */ /* 0x0003e20000100a00 */
[----:B------:R-:W-:-:S03]  /*1bb0*/  IADD3 R16, P3, R171, R16, RZ ;  /* 0x00000010ab107210 */ /* 0x000fc60007f7e0ff */
[----:B------:R1:W-:Y:S04]  /*1bc0*/  STL [R1+0x24], R170 ;  /* 0x000024aa01007387 */ /* 0x0003e80000100800 */
[----:B------:R1:W-:Y:S04]  /*1bd0*/  STL [R1+0x28], R169 ;  /* 0x000028a901007387 */ /* 0x0003e80000100800 */
[----:B------:R1:W-:Y:S01]  /*1be0*/  STL [R1+0x1a0], R217 ;  /* 0x0001a0d901007387 */ /* 0x0003e20000100800 */
[----:B------:R-:W-:Y:S01]  /*1bf0*/  IMAD.X R17, R42, 0x1, R2, P3 ;  /* 0x000000012a117824 */ /* 0x000fe200018e0602 */
[----:B------:R-:W-:-:S02]  /*1c00*/  ISETP.GE.AND P3, PT, R6, R35, PT ;  /* 0x000000230600720c */ /* 0x000fc40003f66270 */
[----:B------:R-:W-:Y:S02]  /*1c10*/  ISETP.NE.AND P6, PT, R20, RZ, PT ;  /* 0x000000ff1400720c */ /* 0x000fe40003fc5270 */
[----:B------:R-:W-:Y:S01]  /*1c20*/  @!P4 MOV R22, R12 ;  /* 0x0000000c0016c202 */ /* 0x000fe20000000f00 */
[----:B------:R-:W-:Y:S01]  /*1c30*/  IMAD.MOV.U32 R25, RZ, RZ, R0 ;  /* 0x000000ffff197224 */ /* 0x000fe200078e0000 */
[----:B------:R-:W-:Y:S02]  /*1c40*/  LOP3.LUT R0, R28, 0xfffffff0, RZ, 0xc0, !PT ;  /* 0xfffffff01c007812 */ /* 0x000fe400078ec0ff */
[----:B------:R-:W-:Y:S01]  /*1c50*/  IADD3 R12, P2, R171, R22, RZ ;  /* 0x00000016ab0c7210 */ /* 0x000fe20007f5e0ff */
[----:B------:R-:W-:Y:S01]  /*1c60*/  IMAD.WIDE.U32 R16, R162, R18, R16 ;  /* 0x00000012a2107225 */ /* 0x000fe200078e0010 */
[----:B------:R-:W-:Y:S02]  /*1c70*/  BSSY B0, `(.L_x_941) ;  /* 0x000002f000007945 */ /* 0x000fe40003800000 */
[----:B------:R-:W-:Y:S01]  /*1c80*/  IADD3.X R13, R42, R23, RZ, P2, !PT ;  /* 0x000000172a0d7210 */ /* 0x000fe200017fe4ff */
[----:B------:R-:W-:-:S02]  /*1c90*/  IMAD.IADD R0, R149, 0x1, -R0 ;  /* 0x0000000195007824 */ /* 0x000fc400078e0a00 */
[----:B------:R-:W-:Y:S01]  /*1ca0*/  IMAD R2, R11, R6, RZ ;  /* 0x000000060b027224 */ /* 0x000fe200078e02ff */
[----:B------:R-:W-:Y:S01]  /*1cb0*/  IADD3 R88, R158, -0x1, RZ ;  /* 0xffffffff9e587810 */ /* 0x000fe20007ffe0ff */
[----:B------:R-:W-:Y:S01]  /*1cc0*/  @!P5 IMAD.MOV R25, RZ, RZ, -R25 ;  /* 0x000000ffff19d224 */ /* 0x000fe200078e0a19 */
[----:B------:R-:W-:Y:S01]  /*1cd0*/  @!P6 LOP3.LUT R25, RZ, R20, RZ, 0x33, !PT ;  /* 0x00000014ff19e212 */ /* 0x000fe200078e33ff */
[----:B------:R-:W-:Y:S01]  /*1ce0*/  VIADD R31, R6, 0x20 ;  /* 0x00000020061f7836 */ /* 0x000fe20000000000 */
[----:B------:R-:W-:Y:S01]  /*1cf0*/  LEA.HI R29, R0, R0, RZ, 0x1 ;  /* 0x00000000001d7211 */ /* 0x000fe200078f08ff */
[C---:B------:R-:W-:Y:S01]  /*1d00*/  IMAD R28, R10.reuse, R7, R2 ;  /* 0x000000070a1c7224 */ /* 0x040fe200078e0202 */
[----:B------:R-:W-:Y:S01]  /*1d10*/  SHF.R.S32.HI R34, RZ, 0x1f, R0 ;  /* 0x0000001fff227819 */ /* 0x000fe20000011400 */
[----:B------:R-:W-:Y:S01]  /*1d20*/  IMAD.WIDE.U32 R22, R10, R6, R12 ;  /* 0x000000060a167225 */ /* 0x000fe200078e000c */
[----:B------:R-:W-:-:S03]  /*1d30*/  LEA R193, R193, R3, 0x1 ;  /* 0x00000003c1c17211 */ /* 0x000fc600078e08ff */
[----:B------:R-:W-:Y:S01]  /*1d40*/  IMAD.IADD R15, R17, 0x1, R14 ;  /* 0x00000001110f7824 */ /* 0x000fe200078e020e */
[----:B-1----:R-:W-:Y:S06]  /*1d50*/  @P3 BRA `(.L_x_942) ;  /* 0x0000000000803947 */ /* 0x002fec0003800000 */
[----:B-----5:R-:W-:Y:S01]  /*1d60*/  ISETP.GE.AND P6, PT, R171, R200, PT ;  /* 0x000000c8ab00720c */ /* 0x020fe20003fc6270 */
[----:B------:R-:W-:Y:S01]  /*1d70*/  IMAD R2, R47, R8, RZ ;  /* 0x000000082f027224 */ /* 0x000fe200078e02ff */
[-C--:B------:R-:W-:Y:S01]  /*1d80*/  ISETP.GE.AND P5, PT, R170, R200.reuse, PT ;  /* 0x000000c8aa00720c */ /* 0x080fe20003fa6270 */
[----:B------:R-:W-:Y:S01]  /*1d90*/  IMAD.MOV.U32 R14, RZ, RZ, R16 ;  /* 0x000000ffff0e7224 */ /* 0x000fe200078e0010 */
[----:B------:R-:W-:Y:S01]  /*1da0*/  ISETP.GE.AND P3, PT, R169, R200, PT ;  /* 0x000000c8a900720c */ /* 0x000fe20003f66270 */
[C---:B------:R-:W-:Y:S02]  /*1db0*/  IMAD R2, R46.reuse, R9, R2 ;  /* 0x000000092e027224 */ /* 0x040fe400078e0202 */
[----:B------:R-:W-:-:S04]  /*1dc0*/  IMAD.WIDE.U32 R12, R46, R8, R14 ;  /* 0x000000082e0c7225 */ /* 0x000fc800078e000e */
[----:B------:R-:W-:Y:S02]  /*1dd0*/  IMAD.IADD R2, R13, 0x1, R2 ;  /* 0x000000010d027824 */ /* 0x000fe400078e0202 */
[CC--:B------:R-:W-:Y:S01]  /*1de0*/  @!P6 LEA R20, P2, R12.reuse, R4.reuse, 0x1 ;  /* 0x000000040c14e211 */ /* 0x0c0fe200078408ff */
[----:B------:R1:W-:Y:S03]  /*1df0*/  @P6 STS [R193], RZ ;  /* 0x000000ffc1006388 */ /* 0x0003e60000000800 */
[C---:B------:R-:W-:Y:S01]  /*1e00*/  @!P6 LEA.HI.X R21, R12.reuse, R5, R2, 0x1, P2 ;  /* 0x000000050c15e211 */ /* 0x040fe200010f0c02 */
[----:B------:R1:W-:Y:S01]  /*1e10*/  @P6 STS [R193+0x4], RZ ;  /* 0x000004ffc1006388 */ /* 0x0003e20000000800 */
[----:B------:R-:W-:-:S03]  /*1e20*/  @!P5 LEA R18, P2, R12, R4, 0x1 ;  /* 0x000000040c12d211 */ /* 0x000fc600078408ff */
[----:B------:R1:W-:Y:S01]  /*1e30*/  @P6 STS.64 [R193+0x8], RZ ;  /* 0x000008ffc1006388 */ /* 0x0003e20000000a00 */
[----:B------:R-:W-:-:S03]  /*1e40*/  @!P5 LEA.HI.X R19, R12, R5, R2, 0x1, P2 ;  /* 0x000000050c13d211 */ /* 0x000fc600010f0c02 */
[----:B------:R-:W-:Y:S01]  /*1e50*/  @!PT LDS RZ, [RZ] ;  /* 0x00000000fffff984 */ /* 0x000fe20000000800 */
[----:B------:R-:W-:Y:S01]  /*1e60*/  @!PT LDS RZ, [RZ] ;  /* 0x00000000fffff984 */ /* 0x000fe20000000800 */
[----:B------:R-:W-:Y:S01]  /*1e70*/  @!PT LDS RZ, [RZ] ;  /* 0x00000000fffff984 */ /* 0x000fe20000000800 */
[----:B------:R1:W-:Y:S04]  /*1e80*/  @!P6 LDGSTS.E.BYPASS.LTC128B.128 [R193], desc[UR4][R20.64] ;  /* 0x0000000014c1efae */ /* 0x0003e8000b901d44 */
[----:B------:R1:W-:Y:S04]  /*1e90*/  @P5 STS.128 [R193+0x2000], RZ ;  /* 0x002000ffc1005388 */ /* 0x0003e80000000c00 */
[----:B------:R-:W-:Y:S01]  /*1ea0*/  @!PT LDS RZ, [RZ] ;  /* 0x00000000fffff984 */ /* 0x000fe20000000800 */
[----:B------:R-:W-:Y:S01]  /*1eb0*/  @!PT LDS RZ, [RZ] ;  /* 0x00000000fffff984 */ /* 0x000fe20000000800 */
[----:B------:R-:W-:Y:S01]  /*1ec0*/  @!PT LDS RZ, [RZ] ;  /* 0x00000000fffff984 */ /* 0x000fe20000000800 */
[----:B------:R1:W-:Y:S04]  /*1ed0*/  @!P5 LDGSTS.E.BYPASS.LTC128B.128 [R193+0x2000], desc[UR4][R18.64+0x40] ;  /* 0x0200004012c1dfae */ /* 0x0003e8000b901d44 */
[----:B------:R1:W-:Y:S01]  /*1ee0*/  @P3 STS.128 [R193+0x4000], RZ ;  /* 0x004000ffc1003388 */ /* 0x0003e20000000c00 */
[----:B------:R-:W-:Y:S05]  /*1ef0*/  @P3 BRA `(.L_x_942) ;  /* 0x0000000000183947 */ /* 0x000fea0003800000 */
[----:B-1----:R-:W-:-:S04]  /*1f00*/  LEA R18, P2, R12, R4, 0x1 ;  /* 0x000000040c127211 */ /* 0x002fc800078408ff */
[----:B------:R-:W-:-:S05]  /*1f10*/  LEA.HI.X R19, R12, R5, R2, 0x1, P2 ;  /* 0x000000050c137211 */ /* 0x000fca00010f0c02 */
[----:B------:R-:W-:Y:S01]  /*1f20*/  @!PT LDS RZ, [RZ] ;  /* 0x00000000fffff984 */ /* 0x000fe20000000800 */
[----:B------:R-:W-:Y:S01]  /*1f30*/  @!PT LDS RZ, [RZ] ;  /* 0x00000000fffff984 */ /* 0x000fe20000000800 */
[----:B------:R-:W-:Y:S01]  /*1f40*/  @!PT LDS RZ, [RZ] ;  /* 0x00000000fffff984 */ /* 0x000fe20000000800 */
[----:B------:R2:W-:Y:S04]  /*1f50*/  LDGSTS.E.BYPASS.LTC128B.128 [R193+0x4000], desc[UR4][R18.64+0x80] ;  /* 0x0400008012c17fae */ /* 0x0005e8000b901d44 */
.L_x_942:
[----:B------:R-:W-:Y:S05]  /*1f60*/  BSYNC B0 ;  /* 0x0000000000007941 */ /* 0x000fea0003800000 */
.L_x_941:
[----:B------:R-:W-:Y:S01]  /*1f70*/  LOP3.LUT R12, R29, 0x7fffffe, RZ, 0xc0, !PT ;  /* 0x07fffffe1d0c7812 */ /* 0x000fe200078ec0ff */
[----:B-----5:R-:W-:Y:S01]  /*1f80*/  IMAD R2, R27, R25, RZ ;  /* 0x000000191b027224 */ /* 0x020fe200078e02ff */
[----:B------:R-:W-:Y:S01]  /*1f90*/  IADD3 R13, R23, R28, RZ ;  /* 0x0000001c170d7210 */ /* 0x000fe20007ffe0ff */
[----:B------:R-:W-:Y:S01]  /*1fa0*/  BSSY B0, `(.L_x_943) ;  /* 0x000002c000007945 */ /* 0x000fe20003800000 */
[----:B------:R-:W-:Y:S01]  /*1fb0*/  IADD3 R63, R0, -R12, RZ ;  /* 0x8000000c003f7210 */ /* 0x000fe20007ffe0ff */
[----:B------:R-:W-:Y:S01]  /*1fc0*/  IMAD R27, R88, -0x40, R60 ;  /* 0xffffffc0581b7824 */ /* 0x000fe200078e023c */
[----:B------:R-:W-:Y:S02]  /*1fd0*/  MOV R12, R22 ;  /* 0x00000016000c7202 */ /* 0x000fe40000000f00 */
[----:B------:R-:W-:Y:S02]  /*1fe0*/  ISETP.GE.AND P2, PT, R31, R35, PT ;  /* 0x000000231f00720c */ /* 0x000fe40003f46270 */
[----:B------:R-:W-:Y:S01]  /*1ff0*/  SHF.R.S32.HI R35, RZ, 0x1f, R25 ;  /* 0x0000001fff237819 */ /* 0x000fe20000011419 */
[----:B------:R-:W-:Y:S01]  /*2000*/  IMAD.WIDE.U32 R48, R26, R25, R12 ;  /* 0x000000191a307225 */ /* 0x000fe200078e000c */
[----:B------:R-:W-:-:S03]  /*2010*/  LEA.HI R39, R34, R0, RZ, 0x3 ;  /* 0x0000000022277211 */ /* 0x000fc600078f18ff */
[----:B------:R-:W-:Y:S01]  /*2020*/  IMAD R28, R26, R35, R2 ;  /* 0x000000231a1c7224 */ /* 0x000fe200078e0202 */
[----:B------:R3:W-:Y:S05]  /*2030*/  STL.64 [R1+0x1c8], R48 ;  /* 0x0001c83001007387 */ /* 0x0007ea0000100a00 */
[----:B------:R-:W-:Y:S05]  /*2040*/  @P2 BRA `(.L_x_944) ;  /* 0x0000000000842947 */ /* 0x000fea0003800000 */
[----:B------:R-:W-:Y:S01]  /*2050*/  IADD3 R0, P2, R46, 0x20, RZ ;  /* 0x000000202e007810 */ /* 0x000fe20007f5e0ff */
[----:B------:R-:W-:Y:S01]  /*2060*/  IMAD.MOV.U32 R12, RZ, RZ, R16 ;  /* 0x000000ffff0c7224 */ /* 0x000fe200078e0010 */
[-C--:B------:R-:W-:Y:S01]  /*2070*/  ISETP.GE.AND P6, PT, R171, R200.reuse, PT ;  /* 0x000000c8ab00720c */ /* 0x080fe20003fc6270 */
[----:B------:R-:W-:Y:S01]  /*2080*/  IMAD.MOV.U32 R13, RZ, RZ, R15 ;  /* 0x000000ffff0d7224 */ /* 0x000fe200078e000f */
[-C--:B------:R-:W-:Y:S01]  /*2090*/  ISETP.GE.AND P5, PT, R170, R200.reuse, PT ;  /* 0x000000c8aa00720c */ /* 0x080fe20003fa6270 */
[----:B------:R-:W-:Y:S01]  /*20a0*/  IMAD.X R2, RZ, RZ, R47, P2 ;  /* 0x000000ffff027224 */ /* 0x000fe200010e062f */
[----:B------:R-:W-:Y:S01]  /*20b0*/  ISETP.GE.AND P2, PT, R169, R200, PT ;  /* 0x000000c8a900720c */ /* 0x000fe20003f46270 */
[----:B------:R-:W-:-:S04]  /*20c0*/  IMAD.WIDE.U32 R12, R8, R0, R12 ;  /* 0x00000000080c7225 */ /* 0x000fc800078e000c */
[----:B------:R-:W-:-:S04]  /*20d0*/  IMAD R2, R2, R8, RZ ;  /* 0x0000000802027224 */ /* 0x000fc800078e02ff */
[----:B------:R-:W-:Y:S01]  /*20e0*/  IMAD R0, R9, R0, R2 ;  /* 0x0000000009007224 */ /* 0x000fe200078e0202 */
[----:B-1----:R-:W-:Y:S01]  /*20f0*/  @!P6 LEA R20, P3, R12, R4, 0x1 ;  /* 0x000000040c14e211 */ /* 0x002fe200078608ff */
[----:B------:R4:W-:Y:S02]  /*2100*/  @P6 STS.128 [R193+0x800], RZ ;  /* 0x000800ffc1006388 */ /* 0x0009e40000000c00 */
[----:B------:R-:W-:-:S05]  /*2110*/  IMAD.IADD R0, R13, 0x1, R0 ;  /* 0x000000010d007824 */ /* 0x000fca00078e0200 */
        /* <DEDUP_REMOVED lines=14> */
[----:B----4-:R-:W-:-:S04]  /*2200*/  LEA R18, P2, R12, R4, 0x1 ;  /* 0x000000040c127211 */ /* 0x010fc800078408ff */
[----:B------:R-:W-:-:S05]  /*2210*/  LEA.HI.X R19, R12, R5, R0, 0x1, P2 ;  /* 0x000000050c137211 */ /* 0x000fca00010f0c00 */
[----:B------:R-:W-:Y:S01]  /*2220*/  @!PT LDS RZ, [RZ] ;  /* 0x00000000fffff984 */ /* 0x000fe20000000800 */
[----:B------:R-:W-:Y:S01]  /*2230*/  @!PT LDS RZ, [RZ] ;  /* 0x00000000fffff984 */ /* 0x000fe20000000800 */
[----:B------:R-:W-:Y:S01]  /*2240*/  @!PT LDS RZ, [RZ] ;  /* 0x00000000fffff984 */ /* 0x000fe20000000800 */
[----:B------:R1:W-:Y:S04]  /*2250*/  LDGSTS.E.BYPASS.LTC128B.128 [R193+0x4800], desc[UR4][R18.64+0x80] ;  /* 0x0480008012c17fae */ /* 0x0003e8000b901d44 */
.L_x_944:
[----:B------:R-:W-:Y:S05]  /*2260*/  BSYNC B0 ;  /* 0x0000000000007941 */ /* 0x000fea0003800000 */
.L_x_943:
[C---:B------:R-:W-:Y:S01]  /*2270*/  SHF.L.U64.HI R168, R10.reuse, 0x6, R11 ;  /* 0x000000060aa87819 */ /* 0x040fe2000001020b */
[----:B------:R-:W-:Y:S01]  /*2280*/  IMAD.SHL.U32 R165, R10, 0x40, RZ ;  /* 0x000000400aa57824 */ /* 0x000fe200078e00ff */
[----:B------:R-:W-:Y:S01]  /*2290*/  BSSY B0, `(.L_x_945) ;  /* 0x000002a000007945 */ /* 0x000fe20003800000 */
[----:B------:R-:W-:Y:S01]  /*22a0*/  ISETP.GE.AND P6, PT, R6, R27, PT ;  /* 0x0000001b0600720c */ /* 0x000fe20003fc6270 */
[----:B------:R-:W-:Y:S01]  /*22b0*/  @!P4 IMAD R26, R45, R24, RZ ;  /* 0x000000182d1ac224 */ /* 0x000fe200078e02ff */
[----:B------:R1:W-:Y:S01]  /*22c0*/  STL [R1+0x1d4], R168 ;  /* 0x0001d4a801007387 */ /* 0x0003e20000100800 */
[----:B------:R-:W-:Y:S01]  /*22d0*/  @!P4 SHF.R.S32.HI R22, RZ, 0x1f, R24 ;  /* 0x0000001fff16c819 */ /* 0x000fe20000011418 */
[----:B------:R-:W-:Y:S01]  /*22e0*/  IMAD R23, R168, R88, RZ ;  /* 0x00000058a8177224 */ /* 0x000fe200078e02ff */
[----:B------:R-:W-:Y:S01]  /*22f0*/  SHF.R.S32.HI R34, RZ, 0x1f, R88 ;  /* 0x0000001fff227819 */ /* 0x000fe20000011458 */
[----:B------:R1:W-:Y:S01]  /*2300*/  STL [R1+0x19c], R165 ;  /* 0x00019ca501007387 */ /* 0x0003e20000100800 */
        /* <DEDUP_REMOVED lines=11> */
[----:B-1--4-:R-:W-:Y:S01]  /*23c0*/  @!P5 LEA R20, P2, R12, R4, 0x1 ;  /* 0x000000040c14d211 */ /* 0x012fe200078408ff */
        /* <DEDUP_REMOVED lines=22> */
.L_x_946:
[----:B------:R-:W-:Y:S05]  /*2530*/  BSYNC B0 ;  /* 0x0000000000007941 */ /* 0x000fea0003800000 */
.L_x_945:
[C---:B------:R-:W-:Y:S01]  /*2540*/  SHF.L.U64.HI R163, R10.reuse, 0x5, R11 ;  /* 0x000000050aa37819 */ /* 0x040fe2000001020b */
[----:B------:R-:W-:Y:S01]  /*2550*/  BSSY B0, `(.L_x_947) ;  /* 0x000002c000007945 */ /* 0x000fe20003800000 */
[----:B------:R-:W-:Y:S01]  /*2560*/  SHF.L.U32 R164, R10, 0x5, RZ ;  /* 0x000000050aa47819 */ /* 0x000fe200000006ff */
[----:B------:R-:W-:Y:S01]  /*2570*/  @!P4 IMAD R22, R44, R22, R26 ;  /* 0x000000162c16c224 */ /* 0x000fe200078e021a */
[----:B------:R-:W-:Y:S01]  /*2580*/  IADD3 R167, R49, R28, RZ ;  /* 0x0000001c31a77210 */ /* 0x000fe20007ffe0ff */
[----:B------:R1:W-:Y:S01]  /*2590*/  STL [R1+0x1c0], R163 ;  /* 0x0001c0a301007387 */ /* 0x0003e20000100800 */
[----:B------:R-:W-:Y:S01]  /*25a0*/  MOV R166, R48 ;  /* 0x0000003000a67202 */ /* 0x000fe20000000f00 */
[----:B------:R-:W-:Y:S01]  /*25b0*/  IMAD R23, R34, R165, R23 ;  /* 0x000000a522177224 */ /* 0x000fe200078e0217 */
[----:B------:R-:W-:Y:S01]  /*25c0*/  ISETP.GE.AND P5, PT, R31, R27, PT ;  /* 0x0000001b1f00720c */ /* 0x000fe20003fa6270 */
[----:B------:R1:W-:Y:S02]  /*25d0*/  STL [R1+0x1a4], R164 ;  /* 0x0001a4a401007387 */ /* 0x0003e40000100800 */
[----:B------:R-:W-:-:S02]  /*25e0*/  IMAD.WIDE.U32 R10, R88, R165, R166 ;  /* 0x000000a5580a7225 */ /* 0x000fc400078e00a6 */
[----:B------:R1:W-:Y:S01]  /*25f0*/  STL.64 [R1+0x1a8], R166 ;  /* 0x0001a8a601007387 */ /* 0x0003e20000100a00 */
[----:B------:R-:W-:Y:S05]  /*2600*/  @P0 BRA `(.L_x_948) ;  /* 0x0000000000800947 */ /* 0x000fea0003800000 */
[----:B------:R-:W-:Y:S01]  /*2610*/  IADD3 R0, P0, R46, 0x60, RZ ;  /* 0x000000602e007810 */ /* 0x000fe20007f1e0ff */
[----:B------:R-:W-:Y:S01]  /*2620*/  IMAD.MOV.U32 R14, RZ, RZ, R16 ;  /* 0x000000ffff0e7224 */ /* 0x000fe200078e0010 */
[-C--:B------:R-:W-:Y:S02]  /*2630*/  ISETP.GE.AND P3, PT, R171, R200.reuse, PT ;  /* 0x000000c8ab00720c */ /* 0x080fe40003f66270 */
[-C--:B------:R-:W-:Y:S01]  /*2640*/  ISETP.GE.AND P2, PT, R170, R200.reuse, PT ;  /* 0x000000c8aa00720c */ /* 0x080fe20003f46270 */
[----:B------:R-:W-:Y:S01]  /*2650*/  IMAD.X R2, RZ, RZ, R47, P0 ;  /* 0x000000ffff027224 */ /* 0x000fe200000e062f */
[----:B------:R-:W-:Y:S01]  /*2660*/  ISETP.GE.AND P0, PT, R169, R200, PT ;  /* 0x000000c8a900720c */ /* 0x000fe20003f06270 */
[----:B------:R-:W-:-:S04]  /*2670*/  IMAD.WIDE.U32 R14, R8, R0, R14 ;  /* 0x00000000080e7225 */ /* 0x000fc800078e000e */
[----:B------:R-:W-:-:S04]  /*2680*/  IMAD R2, R2, R8, RZ ;  /* 0x0000000802027224 */ /* 0x000fc800078e02ff */
[----:B------:R-:W-:Y:S01]  /*2690*/  IMAD R0, R9, R0, R2 ;  /* 0x0000000009007224 */ /* 0x000fe200078e0202 */
[----:B------:R-:W-:Y:S01]  /*26a0*/  @!P3 LEA R12, P1, R14, R4, 0x1 ;  /* 0x000000040e0cb211 */ /* 0x000fe200078208ff */
[----:B------:R1:W-:Y:S02]  /*26b0*/  @P3 STS.128 [R193+0x1800], RZ ;  /* 0x001800ffc1003388 */ /* 0x0003e40000000c00 */
[----:B------:R-:W-:-:S05]  /*26c0*/  IMAD.IADD R0, R15, 0x1, R0 ;  /* 0x000000010f007824 */ /* 0x000fca00078e0200 */
[C---:B------:R-:W-:Y:S02]  /*26d0*/  @!P3 LEA.HI.X R13, R14.reuse, R5, R0, 0x1, P1 ;  /* 0x000000050e0db211 */ /* 0x040fe400008f0c00 */
[----:B------:R-:W-:-:S03]  /*26e0*/  @!P2 LEA R8, P1, R14, R4, 0x1 ;  /* 0x000000040e08a211 */ /* 0x000fc600078208ff */
        /* <DEDUP_REMOVED lines=12> */
[----:B------:R-:W-:-:S04]  /*27b0*/  LEA R4, P0, R14, R4, 0x1 ;  /* 0x000000040e047211 */ /* 0x000fc800078008ff */
[----:B------:R-:W-:-:S05]  /*27c0*/  LEA.HI.X R5, R14, R5, R0, 0x1, P0 ;  /* 0x000000050e057211 */ /* 0x000fca00000f0c00 */
[----:B------:R-:W-:Y:S01]  /*27d0*/  @!PT LDS RZ, [RZ] ;  /* 0x00000000fffff984 */ /* 0x000fe20000000800 */
[----:B------:R-:W-:Y:S01]  /*27e0*/  @!PT LDS RZ, [RZ] ;  /* 0x00000000fffff984 */ /* 0x000fe20000000800 */
[----:B------:R-:W-:Y:S01]  /*27f0*/  @!PT LDS RZ, [RZ] ;  /* 0x00000000fffff984 */ /* 0x000fe20000000800 */
[----:B------:R1:W-:Y:S04]  /*2800*/  LDGSTS.E.BYPASS.LTC128B.128 [R193+0x5800], desc[UR4][R4.64+0x80] ;  /* 0x0580008004c17fae */ /* 0x0003e8000b901d44 */
.L_x_948:
[----:B------:R-:W-:Y:S05]  /*2810*/  BSYNC B0 ;  /* 0x0000000000007941 */ /* 0x000fea0003800000 */
.L_x_947:
[----:B------:R-:W-:Y:S01]  /*2820*/  BSSY B0, `(.L_x_949) ;  /* 0x0000020000007945 */ /* 0x000fe20003800000 */
[----:B------:R-:W-:Y:S01]  /*2830*/  @P4 IADD3 R16, R24, R30, RZ ;  /* 0x0000001e18104210 */ /* 0x000fe20007ffe0ff */
[----:B------:R-:W-:Y:S01]  /*2840*/  @!P4 IMAD.WIDE.U32 R14, R44, R24, RZ ;  /* 0x000000182c0ec225 */ /* 0x000fe200078e00ff */
[----:B------:R-:W-:Y:S01]  /*2850*/  IADD3 R0, R11, R23, RZ ;  /* 0x000000170b007210 */ /* 0x000fe20007ffe0ff */
[----:B------:R-:W-:Y:S06]  /*2860*/  @P6 BRA `(.L_x_950) ;  /* 0x00000000006c6947 */ /* 0x000fec0003800000 */
[-C--:B------:R-:W-:Y:S02]  /*2870*/  ISETP.GE.AND P3, PT, R171, R200.reuse, PT ;  /* 0x000000c8ab00720c */ /* 0x080fe40003f66270 */
[-C--:B------:R-:W-:Y:S02]  /*2880*/  ISETP.GE.AND P2, PT, R170, R200.reuse, PT ;  /* 0x000000c8aa00720c */ /* 0x080fe40003f46270 */
[----:B------:R-:W-:-:S09]  /*2890*/  ISETP.GE.AND P0, PT, R169, R200, PT ;  /* 0x000000c8a900720c */ /* 0x000fd20003f06270 */
[CC--:B-1----:R-:W-:Y:S01]  /*28a0*/  @!P3 LEA R8, P6, R10.reuse, R206.reuse, 0x1 ;  /* 0x000000ce0a08b211 */ /* 0x0c2fe200078c08ff */
[----:B------:R1:W-:Y:S01]  /*28b0*/  @P3 STS [R193+0x6000], RZ ;  /* 0x006000ffc1003388 */ /* 0x0003e20000000800 */
[C---:B------:R-:W-:Y:S02]  /*28c0*/  @!P2 LEA R4, P1, R10.reuse, R206, 0x1 ;  /* 0x000000ce0a04a211 */ /* 0x040fe400078208ff */
[CCC-:B------:R-:W-:Y:S01]  /*28d0*/  @!P3 LEA.HI.X R9, R10.reuse, R207.reuse, R0.reuse, 0x1, P6 ;  /* 0x000000cf0a09b211 */ /* 0x1c0fe200030f0c00 */
[----:B------:R1:W-:Y:S01]  /*28e0*/  @P3 STS [R193+0x6004], RZ ;  /* 0x006004ffc1003388 */ /* 0x0003e20000000800 */
[----:B------:R-:W-:-:S03]  /*28f0*/  @!P2 LEA.HI.X R5, R10, R207, R0, 0x1, P1 ;  /* 0x000000cf0a05a211 */ /* 0x000fc600008f0c00 */
[----:B------:R1:W-:Y:S04]  /*2900*/  @P3 STS.64 [R193+0x6008], RZ ;  /* 0x006008ffc1003388 */ /* 0x0003e80000000a00 */
        /* <DEDUP_REMOVED lines=17> */
.L_x_950:
[----:B------:R-:W-:Y:S05]  /*2a20*/  BSYNC B0 ;  /* 0x0000000000007941 */ /* 0x000fea0003800000 */
.L_x_949:
[----:B------:R-:W-:Y:S04]  /*2a30*/  BSSY B0, `(.L_x_951) ;  /* 0x000001c000007945 */ /* 0x000fe80003800000 */
[----:B------:R-:W-:Y:S05]  /*2a40*/  @P5 BRA `(.L_x_952) ;  /* 0x0000000000685947 */ /* 0x000fea0003800000 */
[-C--:B------:R-:W-:Y:S02]  /*2a50*/  ISETP.GE.AND P5, PT, R171, R200.reuse, PT ;  /* 0x000000c8ab00720c */ /* 0x080fe40003fa6270 */
[-C--:B------:R-:W-:Y:S02]  /*2a60*/  ISETP.GE.AND P3, PT, R170, R200.reuse, PT ;  /* 0x000000c8aa00720c */ /* 0x080fe40003f66270 */
[----:B------:R-:W-:Y:S02]  /*2a70*/  ISETP.GE.AND P1, PT, R169, R200, PT ;  /* 0x000000c8a900720c */ /* 0x000fe40003f26270 */
[----:B------:R-:W-:-:S05]  /*2a80*/  IADD3 R10, P0, R164, R10, RZ ;  /* 0x0000000aa40a7210 */ /* 0x000fca0007f1e0ff */
[----:B------:R-:W-:Y:S02]  /*2a90*/  IMAD.X R0, R163, 0x1, R0, P0 ;  /* 0x00000001a3007824 */ /* 0x000fe400000e0600 */
[CC--:B-1----:R-:W-:Y:S01]  /*2aa0*/  @!P5 LEA R12, P6, R10.reuse, R206.reuse, 0x1 ;  /* 0x000000ce0a0cd211 */ /* 0x0c2fe200078c08ff */
[----:B------:R1:W-:Y:S01]  /*2ab0*/  @P5 STS.128 [R193+0x6800], RZ ;  /* 0x006800ffc1005388 */ /* 0x0003e20000000c00 */
[CC--:B------:R-:W-:Y:S02]  /*2ac0*/  @!P3 LEA R8, P2, R10.reuse, R206.reuse, 0x1 ;  /* 0x000000ce0a08b211 */ /* 0x0c0fe400078408ff */
[C---:B------:R-:W-:Y:S02]  /*2ad0*/  @!P1 LEA R4, P0, R10.reuse, R206, 0x1 ;  /* 0x000000ce0a049211 */ /* 0x040fe400078008ff */
[CCC-:B------:R-:W-:Y:S02]  /*2ae0*/  @!P5 LEA.HI.X R13, R10.reuse, R207.reuse, R0.reuse, 0x1, P6 ;  /* 0x000000cf0a0dd211 */ /* 0x1c0fe400030f0c00 */
[----:B------:R-:W-:-:S02]  /*2af0*/  @!P3 LEA.HI.X R9, R10, R207, R0, 0x1, P2 ;  /* 0x000000cf0a09b211 */ /* 0x000fc400010f0c00 */
        /* <DEDUP_REMOVED lines=14> */
[----:B------:R1:W-:Y:S02]  /*2be0*/  @!P1 LDGSTS.E.BYPASS.LTC128B.128 [R193+0x8800], desc[UR4][R4.64+0x80] ;  /* 0x0880008004c19fae */ /* 0x0003e4000b901d44 */
.L_x_952:
[----:B------:R-:W-:Y:S05]  /*2bf0*/  BSYNC B0 ;  /* 0x0000000000007941 */ /* 0x000fea0003800000 */
.L_x_951:
[----:B------:R-:W0:Y:S01]  /*2c00*/  LDGDEPBAR ;  /* 0x00000000000079af */ /* 0x000e220000000000 */
[----:B-1----:R-:W-:Y:S01]  /*2c10*/  @!P4 IMAD.IADD R5, R15, 0x1, R22 ;  /* 0x000000010f05c824 */ /* 0x002fe200078e0216 */
[----:B------:R-:W-:Y:S01]  /*2c20*/  @!P4 SHF.R.S32.HI R0, RZ, 0x1f, R159 ;  /* 0x0000001fff00c819 */ /* 0x000fe2000001149f */
[----:B------:R-:W-:Y:S01]  /*2c30*/  @!P4 IMAD.MOV.U32 R4, RZ, RZ, R14 ;  /* 0x000000ffff04c224 */ /* 0x000fe200078e000e */
[----:B------:R-:W-:Y:S01]  /*2c40*/  LOP3.LUT R11, R41, 0xfffffff8, RZ, 0xc0, !PT ;  /* 0xfffffff8290b7812 */ /* 0x000fe200078ec0ff */
[----:B------:R-:W-:Y:S01]  /*2c50*/  @!P4 IMAD R2, R33, R159, RZ ;  /* 0x0000009f2102c224 */ /* 0x000fe200078e02ff */
[----:B------:R-:W-:Y:S01]  /*2c60*/  SHF.R.S32.HI R12, RZ, 0x1, R29 ;  /* 0x00000001ff0c7819 */ /* 0x000fe2000001141d */
[----:B------:R-:W-:Y:S01]  /*2c70*/  @!P4 IMAD.WIDE.U32 R4, R159, R32, R4 ;  /* 0x000000209f04c225 */ /* 0x000fe200078e0004 */
[----:B------:R-:W-:Y:S01]  /*2c80*/  SHF.R.S32.HI R13, RZ, 0x1f, R29 ;  /* 0x0000001fff0d7819 */ /* 0x000fe2000001141d */
[----:B------:R1:W5:Y:S02]  /*2c90*/  LD.E R90, desc[UR4][R172.64+0x188] ;  /* 0x00018804ac5a7980 */ /* 0x000364000c101900 */
[C---:B------:R-:W-:Y:S01]  /*2ca0*/  @P4 IMAD.WIDE.U32 R8, R44.reuse, R16, RZ ;  /* 0x000000102c084225 */ /* 0x040fe200078e00ff */
[----:B------:R-:W-:Y:S01]  /*2cb0*/  IADD3 R11, -R11, R149, RZ ;  /* 0x000000950b0b7210 */ /* 0x000fe20007ffe1ff */
[----:B------:R1:W5:Y:S01]  /*2cc0*/  LD.E R91, desc[UR4][R172.64+0x184] ;  /* 0x00018404ac5b7980 */ /* 0x000362000c101900 */
[----:B------:R-:W-:Y:S01]  /*2cd0*/  SHF.L.U64.HI R17, R44, 0x6, R45 ;  /* 0x000000062c117819 */ /* 0x000fe2000001022d */
[----:B------:R-:W-:Y:S01]  /*2ce0*/  @!P4 IMAD R15, R32, R0, R2 ;  /* 0x00000000200fc224 */ /* 0x000fe200078e0202 */
[----:B------:R-:W-:Y:S01]  /*2cf0*/  LEA.HI R10, R11, R11, RZ, 0x1 ;  /* 0x0000000b0b0a7211 */ /* 0x000fe200078f08ff */
[----:B------:R-:W-:Y:S01]  /*2d00*/  @P4 IMAD R0, R45, R16, RZ ;  /* 0x000000102d004224 */ /* 0x000fe200078e02ff */
[----:B------:R-:W-:Y:S01]  /*2d10*/  ISETP.GE.AND P5, PT, R31, R27, PT ;  /* 0x0000001b1f00720c */ /* 0x000fe20003fa6270 */
[----:B------:R-:W-:Y:S01]  /*2d20*/  @P4 IMAD.MOV.U32 R2, RZ, RZ, R8 ;  /* 0x000000ffff024224 */ /* 0x000fe200078e0008 */
[----:B------:R-:W-:Y:S01]  /*2d30*/  LEA.HI R8, R13, R12, RZ, 0x2 ;  /* 0x0000000c0d087211 */ /* 0x000fe200078f10ff */
[----:B------:R-:W-:Y:S01]  /*2d40*/  @P4 IMAD.IADD R0, R9, 0x1, R0 ;  /* 0x0000000109004824 */ /* 0x000fe200078e0200 */
[----:B------:R-:W-:Y:S01]  /*2d50*/  @!P4 MOV R2, R4 ;  /* 0x000000040002c202 */ /* 0x000fe20000000f00 */
[----:B------:R-:W-:Y:S01]  /*2d60*/  @!P4 IMAD.IADD R0, R5, 0x1, R15 ;  /* 0x000000010500c824 */ /* 0x000fe200078e020f */
[----:B------:R-:W-:Y:S01]  /*2d70*/  LOP3.LUT R5, R8, 0xfffffffc, RZ, 0xc0, !PT ;  /* 0xfffffffc08057812 */ /* 0x000fe200078ec0ff */
[----:B------:R-:W-:-:S04]  /*2d80*/  DEPBAR.LE SB0, 0x0 ;  /* 0x000080000000791a */ /* 0x000fc80000000000 */
[----:B------:R-:W-:-:S13]  /*2d90*/  IADD3 R4, P0, R171, R2, RZ ;  /* 0x00000002ab047210 */ /* 0x000fda0007f1e0ff */
[----:B------:R-:W-:Y:S05]  /*2da0*/  WARPSYNC.ALL ;  /* 0x0000000000007948 */ /* 0x000fea0003800000 */
[----:B------:R-:W-:Y:S01]  /*2db0*/  SHF.R.S32.HI R33, RZ, 0x1, R10 ;  /* 0x00000001ff217819 */ /* 0x000fe2000001140a */
[-C--:B------:R-:W-:Y:S01]  /*2dc0*/  IMAD R2, R45, R6.reuse, RZ ;  /* 0x000000062d027224 */ /* 0x080fe200078e02ff */
[----:B------:R-:W-:Y:S01]  /*2dd0*/  IADD3 R32, R12, -R5, RZ ;  /* 0x800000050c207210 */ /* 0x000fe20007ffe0ff */
[----:B------:R-:W-:Y:S01]  /*2de0*/  IMAD.X R5, R42, 0x1, R0, P0 ;  /* 0x000000012a057824 */ /* 0x000fe200000e0600 */
[----:B------:R-:W-:Y:S01]  /*2df0*/  SHF.L.U32 R8, R40, 0x3, RZ ;  /* 0x0000000328087819 */ /* 0x000fe200000006ff */
[----:B------:R-:W-:Y:S01]  /*2e00*/  IMAD.SHL.U32 R0, R33, 0x40, RZ ;  /* 0x0000004021007824 */ /* 0x000fe200078e00ff */
[----:B------:R-:W-:Y:S01]  /*2e10*/  ISETP.GE.AND P0, PT, R6, R27, PT ;  /* 0x0000001b0600720c */ /* 0x000fe20003f06270 */
[----:B------:R-:W-:Y:S01]  /*2e20*/  BAR.SYNC.DEFER_BLOCKING 0x0 ;  /* 0x0000000000007b1d */ /* 0x000fe20000010000 */
[----:B------:R-:W-:Y:S01]  /*2e30*/  IMAD R7, R44, R7, R2 ;  /* 0x000000072c077224 */ /* 0x000fe200078e0202 */
[----:B------:R-:W-:Y:S01]  /*2e40*/  LOP3.LUT R14, R10, 0x7fffffe, RZ, 0xc0, !PT ;  /* 0x07fffffe0a0e7812 */ /* 0x000fe200078ec0ff */
[----:B------:R-:W-:Y:S01]  /*2e50*/  IMAD.WIDE.U32 R4, R44, R6, R4 ;  /* 0x000000062c047225 */ /* 0x000fe200078e0004 */
[----:B------:R-:W-:-:S02]  /*2e60*/  LOP3.LUT R0, R0, 0xc0, RZ, 0xc0, !PT ;  /* 0x000000c000007812 */ /* 0x000fc400078ec0ff */
[----:B------:R-:W-:Y:S01]  /*2e70*/  BSSY B0, `(.L_x_953) ;  /* 0x0000045000007945 */ /* 0x000fe20003800000 */
[----:B------:R-:W-:Y:S01]  /*2e80*/  IMAD.IADD R14, R11, 0x1, -R14 ;  /* 0x000000010b0e7824 */ /* 0x000fe200078e0a0e */
[----:B------:R-:W-:Y:S01]  /*2e90*/  LOP3.LUT R8, R0, 0x8, R8, 0xf8, !PT ;  /* 0x0000000800087812 */ /* 0x000fe200078ef808 */
[----:B------:R-:W-:Y:S01]  /*2ea0*/  IMAD.SHL.U32 R2, R32, 0x40, RZ ;  /* 0x0000004020027824 */ /* 0x000fe200078e00ff */
[----:B------:R-:W-:Y:S01]  /*2eb0*/  SHF.R.U32.HI R0, RZ, 0x3, R0 ;  /* 0x00000003ff007819 */ /* 0x000fe20000011600 */
[----:B------:R-:W-:Y:S01]  /*2ec0*/  IMAD.SHL.U32 R6, R38, 0x8, RZ ;  /* 0x0000000826067824 */ /* 0x000fe200078e00ff */
[----:B------:R-:W-:Y:S01]  /*2ed0*/  IADD3 R5, R5, R7, RZ ;  /* 0x0000000705057210 */ /* 0x000fe20007ffe0ff */
[----:B------:R-:W-:Y:S01]  /*2ee0*/  IMAD.SHL.U32 R7, R39, 0x20, RZ ;  /* 0x0000002027077824 */ /* 0x000fe200078e00ff */
[----:B------:R-:W-:Y:S01]  /*2ef0*/  LOP3.LUT R8, R8, R0, RZ, 0x3c, !PT ;  /* 0x0000000008087212 */ /* 0x000fe200078e3cff */
[----:B------:R-:W-:Y:S01]  /*2f00*/  IMAD R0, R37, R25, RZ ;  /* 0x0000001925007224 */ /* 0x000fe200078e02ff */
[----:B------:R-:W-:Y:S01]  /*2f10*/  LOP3.LUT R2, R2, 0xc0, RZ, 0xc0, !PT ;  /* 0x000000c002027812 */ /* 0x000fe200078ec0ff */
[----:B--2-4-:R-:W-:Y:S01]  /*2f20*/  IMAD.WIDE.U32 R18, R25, R36, R4 ;  /* 0x0000002419127225 */ /* 0x014fe200078e0004 */
[----:B------:R-:W-:-:S02]  /*2f30*/  LOP3.LUT R62, R7, 0xffffff00, RZ, 0xc0, !PT ;  /* 0xffffff00073e7812 */ /* 0x000fc400078ec0ff */
[----:B------:R-:W-:Y:S01]  /*2f40*/  LOP3.LUT R6, R2, 0x8, R6, 0xf8, !PT ;  /* 0x0000000802067812 */ /* 0x000fe200078ef806 */
[----:B------:R-:W-:Y:S01]  /*2f50*/  IMAD R5, R36, R35, R0 ;  /* 0x0000002324057224 */ /* 0x000fe200078e0200 */
[----:B------:R-:W-:Y:S01]  /*2f60*/  MOV R10, R18 ;  /* 0x00000012000a7202 */ /* 0x000fe20000000f00 */
[----:B------:R2:W-:Y:S01]  /*2f70*/  STL.64 [R1+0x1b8], R18 ;  /* 0x0001b81201007387 */ /* 0x0005e20000100a00 */
[----:B------:R-:W-:Y:S01]  /*2f80*/  SHF.R.U32.HI R2, RZ, 0x3, R2 ;  /* 0x00000003ff027819 */ /* 0x000fe20000011602 */
[----:B------:R-:W-:Y:S01]  /*2f90*/  IMAD.IADD R11, R19, 0x1, R5 ;  /* 0x00000001130b7824 */ /* 0x000fe200078e0205 */
[----:B------:R-:W-:Y:S01]  /*2fa0*/  LEA R0, R155, R62, 0x9 ;  /* 0x0000003e9b007211 */ /* 0x000fe200078e48ff */
[----:B------:R2:W-:Y:S01]  /*2fb0*/  STL [R1], R17 ;  /* 0x0000001101007387 */ /* 0x0005e20000100800 */
[----:B------:R-:W-:Y:S01]  /*2fc0*/  LOP3.LUT R61, R6, R2, RZ, 0x3c, !PT ;  /* 0x00000002063d7212 */ /* 0x000fe200078e3cff */
[C---:B------:R-:W-:Y:S01]  /*2fd0*/  IMAD.SHL.U32 R250, R44.reuse, 0x40, RZ ;  /* 0x000000402cfa7824 */ /* 0x040fe200078e00ff */
[----:B------:R-:W-:Y:S01]  /*2fe0*/  LEA R0, R63, R0, 0x5 ;  /* 0x000000003f007211 */ /* 0x000fe200078e28ff */
[----:B------:R2:W-:Y:S01]  /*2ff0*/  STL.64 [R1+0x1b0], R10 ;  /* 0x0001b00a01007387 */ /* 0x0005e20000100a00 */
[----:B------:R-:W-:Y:S01]  /*3000*/  IMAD R4, R17, R88, RZ ;  /* 0x0000005811047224 */ /* 0x000fe200078e02ff */
[----:B------:R-:W-:Y:S01]  /*3010*/  SHF.L.U64.HI R252, R44, 0x5, R45 ;  /* 0x000000052cfc7819 */ /* 0x000fe2000001022d */
[----:B------:R-:W-:Y:S01]  /*3020*/  IMAD R14, R38, 0x8, R14 ;  /* 0x00000008260e7824 */ /* 0x000fe200078e020e */
[----:B------:R2:W-:Y:S01]  /*3030*/  @P0 STS [R193+0x9000], RZ ;  /* 0x009000ffc1000388 */ /* 0x0005e20000000800 */
[----:B------:R-:W-:-:S02]  /*3040*/  IMAD R6, R34, R250, R4 ;  /* 0x000000fa22067224 */ /* 0x000fc400078e0204 */
[----:B------:R-:W-:Y:S01]  /*3050*/  IMAD.IADD R0, R61, 0x1, R0 ;  /* 0x000000013d007824 */ /* 0x000fe200078e0200 */
[----:B------:R2:W-:Y:S01]  /*3060*/  @P0 STS [R193+0x9004], RZ ;  /* 0x009004ffc1000388 */ /* 0x0005e20000000800 */
[----:B------:R-:W-:Y:S01]  /*3070*/  IMAD.WIDE.U32 R4, R88, R250, R10 ;  /* 0x000000fa58047225 */ /* 0x000fe200078e000a */
[----:B------:R-:W-:Y:S02]  /*3080*/  LEA R2, R14, R8, 0x5 ;  /* 0x000000080e027211 */ /* 0x000fe400078e28ff */
[----:B------:R2:W-:Y:S01]  /*3090*/  @P0 STS.64 [R193+0x9008], RZ ;  /* 0x009008ffc1000388 */ /* 0x0005e20000000a00 */
[----:B------:R-:W-:Y:S01]  /*30a0*/  IMAD R190, R0, 0x2, R3 ;  /* 0x0000000200be7824 */ /* 0x000fe200078e0203 */
[----:B------:R-:W-:Y:S01]  /*30b0*/  LEA R175, R2, R3, 0x1 ;  /* 0x0000000302af7211 */ /* 0x000fe200078e08ff */
[----:B------:R-:W-:Y:S01]  /*30c0*/  IMAD.SHL.U32 R251, R44, 0x20, RZ ;  /* 0x000000202cfb7824 */ /* 0x000fe200078e00ff */
[----:B------:R2:W-:Y:S01]  /*30d0*/  @P0 STS.128 [R193+0xa000], RZ ;  /* 0x00a000ffc1000388 */ /* 0x0005e20000000c00 */
[----:B------:R-:W-:-:S03]  /*30e0*/  IADD3 R0, R5, R6, RZ ;  /* 0x0000000605007210 */ /* 0x000fc60007ffe0ff */
[----:B------:R2:W-:Y:S01]  /*30f0*/  @P0 STS.128 [R193+0xb000], RZ ;  /* 0x00b000ffc1000388 */ /* 0x0005e20000000c00 */
[----:B------:R-:W-:Y:S05]  /*3100*/  @P0 BRA `(.L_x_954) ;  /* 0x00000000006c0947 */ /* 0x000fea0003800000 */
[-C--:B------:R-:W-:Y:S02]  /*3110*/  ISETP.GE.AND P3, PT, R171, R200.reuse, PT ;  /* 0x000000c8ab00720c */ /* 0x080fe40003f66270 */
[-C--:B------:R-:W-:Y:S02]  /*3120*/  ISETP.GE.AND P2, PT, R170, R200.reuse, PT ;  /* 0x000000c8aa00720c */ /* 0x080fe40003f46270 */
[----:B------:R-:W-:-:S09]  /*3130*/  ISETP.GE.AND P0, PT, R169, R200, PT ;  /* 0x000000c8a900720c */ /* 0x000fd20003f06270 */
[CC--:B------:R-:W-:Y:S01]  /*3140*/  @!P3 LEA R8, P4, R4.reuse, R210.reuse, 0x1 ;  /* 0x000000d20408b211 */ /* 0x0c0fe200078808ff */
        /* <DEDUP_REMOVED lines=23> */
.L_x_954:
[----:B------:R-:W-:Y:S05]  /*32c0*/  BSYNC B0 ;  /* 0x0000000000007941 */ /* 0x000fea0003800000 */
.L_x_953:
[----:B------:R1:W-:Y:S01]  /*32d0*/  @P5 STS.128 [R193+0x9800], RZ ;  /* 0x009800ffc1005388 */ /* 0x0003e20000000c00 */
[----:B------:R-:W-:Y:S03]  /*32e0*/  BSSY B0, `(.L_x_955) ;  /* 0x000001f000007945 */ /* 0x000fe60003800000 */
[----:B------:R1:W-:Y:S04]  /*32f0*/  @P5 STS.128 [R193+0xa800], RZ ;  /* 0x00a800ffc1005388 */ /* 0x0003e80000000c00 */
[----:B------:R1:W-:Y:S01]  /*3300*/  @P5 STS.128 [R193+0xb800], RZ ;  /* 0x00b800ffc1005388 */ /* 0x0003e20000000c00 */
[----:B------:R-:W-:Y:S05]  /*3310*/  @P5 BRA `(.L_x_956) ;  /* 0x00000000006c5947 */ /* 0x000fea0003800000 */
[-C--:B------:R-:W-:Y:S02]  /*3320*/  ISETP.GE.AND P3, PT, R171, R200.reuse, PT ;  /* 0x000000c8ab00720c */ /* 0x080fe40003f66270 */
[----:B------:R-:W-:Y:S02]  /*3330*/  ISETP.GE.AND P2, PT, R170, R200, PT ;  /* 0x000000c8aa00720c */ /* 0x000fe40003f46270 */
[----:B------:R-:W-:Y:S02]  /*3340*/  IADD3 R4, P1, R251, R4, RZ ;  /* 0x00000004fb047210 */ /* 0x000fe40007f3e0ff */
[----:B------:R-:W-:-:S03]  /*3350*/  ISETP.GE.AND P0, PT, R169, R200, PT ;  /* 0x000000c8a900720c */ /* 0x000fc60003f06270 */
[----:B------:R-:W-:-:S04]  /*3360*/  IMAD.X R0, R252, 0x1, R0, P1 ;  /* 0x00000001fc007824 */ /* 0x000fc800008e0600 */
[CC--:B----4-:R-:W-:Y:S01]  /*3370*/  @!P3 LEA R8, P4, R4.reuse, R210.reuse, 0x1 ;  /* 0x000000d20408b211 */ /* 0x0d0fe200078808ff */
[----:B------:R4:W-:Y:S01]  /*3380*/  @P3 STS.128 [R193+0x9800], RZ ;  /* 0x009800ffc1003388 */ /* 0x0009e20000000c00 */
[C---:B------:R-:W-:Y:S02]  /*3390*/  @!P2 LEA R6, P1, R4.reuse, R210, 0x1 ;  /* 0x000000d20406a211 */ /* 0x040fe400078208ff */
[CCC-:B------:R-:W-:Y:S02]  /*33a0*/  @!P3 LEA.HI.X R9, R4.reuse, R211.reuse, R0.reuse, 0x1, P4 ;  /* 0x000000d30409b211 */ /* 0x1c0fe400020f0c00 */
[----:B------:R-:W-:-:S03]  /*33b0*/  @!P2 LEA.HI.X R7, R4, R211, R0, 0x1, P1 ;  /* 0x000000d30407a211 */ /* 0x000fc600008f0c00 */
        /* <DEDUP_REMOVED lines=17> */
.L_x_956:
[----:B------:R-:W-:Y:S05]  /*34d0*/  BSYNC B0 ;  /* 0x0000000000007941 */ /* 0x000fea0003800000 */
.L_x_955:
[----:B--2---:R-:W-:Y:S01]  /*34e0*/  LDSM.16.M88.4 R16, [R190] ;  /* 0x00000000be10783b */ /* 0x004fe20000000200 */
[----:B------:R-:W-:Y:S01]  /*34f0*/  IMAD.MOV.U32 R2, RZ, RZ, 0x10 ;  /* 0x00000010ff027424 */ /* 0x000fe200078e00ff */
[----:B------:R-:W-:Y:S01]  /*3500*/  LOP3.LUT P0, RZ, R33, 0x2, RZ, 0xc0, !PT ;  /* 0x0000000221ff7812 */ /* 0x000fe2000780c0ff */
[----:B------:R-:W-:Y:S01]  /*3510*/  IMAD.SHL.U32 R149, R149, 0x2, RZ ;  /* 0x0000000295957824 */ /* 0x000fe200078e00ff */
[----:B----4-:R-:W2:Y:S01]  /*3520*/  LDSM.16.M88.4 R8, [R175+0x6000] ;  /* 0x00600000af08783b */ /* 0x010ea20000000200 */
[----:B------:R-:W-:Y:S01]  /*3530*/  LOP3.LUT P1, RZ, R32, 0x2, RZ, 0xc0, !PT ;  /* 0x0000000220ff7812 */ /* 0x000fe2000782c0ff */
[----:B------:R-:W-:Y:S01]  /*3540*/  VIADD R223, R160, 0xb54cda56 ;  /* 0xb54cda56a0df7836 */ /* 0x000fe20000000000 */
[C---:B------:R-:W-:Y:S01]  /*3550*/  SEL R0, R2.reuse, 0xfffffff0, !P0 ;  /* 0xfffffff002007807 */ /* 0x040fe20004000000 */
[----:B------:R-:W3:Y:S01]  /*3560*/  LDSM.16.M88.4 R12, [R190+0x1000] ;  /* 0x00100000be0c783b */ /* 0x000ee20000000200 */
[----:B------:R-:W-:Y:S01]  /*3570*/  SEL R2, R2, 0xfffffff0, !P1 ;  /* 0xfffffff002027807 */ /* 0x000fe20004800000 */
[----:B------:R-:W-:Y:S01]  /*3580*/  VIADD R186, R161, 0x646e171e ;  /* 0x646e171ea1ba7836 */ /* 0x000fe20000000000 */
[----:B------:R-:W-:Y:S01]  /*3590*/  LOP3.LUT R177, R149, 0x6, RZ, 0xc0, !PT ;  /* 0x0000000695b17812 */ /* 0x000fe200078ec0ff */
[----:B------:R-:W4:Y:S01]  /*35a0*/  LDSM.16.M88.4 R20, [R175+0x6c00] ;  /* 0x006c0000af14783b */ /* 0x000f220000000200 */
[----:B------:R-:W-:Y:S01]  /*35b0*/  IMAD R189, R0, 0x2, R175 ;  /* 0x0000000200bd7824 */ /* 0x000fe200078e02af */
[----:B------:R-:W-:Y:S01]  /*35c0*/  SHF.R.S32.HI R0, RZ, 0x1f, R148 ;  /* 0x0000001fff007819 */ /* 0x000fe20000011494 */
[----:B------:R-:W-:Y:S01]  /*35d0*/  IMAD R191, R2, 0x2, R190 ;  /* 0x0000000202bf7824 */ /* 0x000fe200078e02be */
[----:B------:R-:W1:Y:S01]  /*35e0*/  LDSM.16.M88.4 R28, [R175+0x6400] ;  /* 0x00640000af1c783b */ /* 0x000e620000000200 */
[----:B------:R-:W-:Y:S01]  /*35f0*/  BSSY B1, `(.L_x_957) ;  /* 0x00001b1000017945 */ /* 0x000fe20003800000 */
[----:B------:R-:W-:-:S02]  /*3600*/  LEA.HI R0, R0, R155, RZ, 0x2 ;  /* 0x0000009b00007211 */ /* 0x000fc400078f10ff */
[----:B------:R-:W1:Y:S04]  /*3610*/  LDSM.16.M88.4 R24, [R175+0x6800] ;  /* 0x00680000af18783b */ /* 0x000e680000000200 */
[----:B------:R-:W-:Y:S04]  /*3620*/  LDSM.16.M88.4 R4, [R191+0x1000] ;  /* 0x00100000bf04783b */ /* 0x000fe80000000200 */
        /* <DEDUP_REMOVED lines=8> */
[----:B------:R-:W-:Y:S03]  /*36b0*/  LDSM.16.M88.4 R104, [R175+0x7800] ;  /* 0x00780000af68783b */ /* 0x000fe60000000200 */
[-C--:B------:R-:W-:Y:S01]  /*36c0*/  HMMA.16816.F32.BF16 R80, R12, R10.reuse, RZ ;  /* 0x0000000a0c50723c */ /* 0x080fe200000418ff */
[----:B------:R-:W-:Y:S04]  /*36d0*/  LDSM.16.M88.4 R128, [R175+0x7c00] ;  /* 0x007c0000af80783b */ /* 0x000fe80000000200 */
[----:B------:R-:W0:Y:S01]  /*36e0*/  LDGDEPBAR ;  /* 0x00000000000079af */ /* 0x000e220000000000 */
[----:B------:R-:W-:Y:S03]  /*36f0*/  HMMA.16816.F32.BF16 R124, R16, R10, RZ ;  /* 0x0000000a107c723c */ /* 0x000fe600000418ff */
[----:B------:R-:W2:Y:S03]  /*3700*/  LDSM.16.M88.4 R8, [R191] ;  /* 0x00000000bf08783b */ /* 0x000ea60000000200 */
[C---:B----4-:R-:W-:Y:S01]  /*3710*/  HMMA.16816.F32.BF16 R76, R12.reuse, R20, RZ ;  /* 0x000000140c4c723c */ /* 0x050fe200000418ff */
[----:B------:R-:W-:Y:S04]  /*3720*/  STL [R1+0x4], R223 ;  /* 0x000004df01007387 */ /* 0x000fe80000100800 */
[----:B------:R-:W-:Y:S01]  /*3730*/  STL [R1+0x8], R186 ;  /* 0x000008ba01007387 */ /* 0x000fe20000100800 */
[C---:B-1----:R-:W-:Y:S06]  /*3740*/  HMMA.16816.F32.BF16 R64, R12.reuse, R28, RZ ;  /* 0x0000001c0c40723c */ /* 0x042fec00000418ff */
        /* <DEDUP_REMOVED lines=9> */
[----:B------:R-:W3:Y:S05]  /*37e0*/  LDSM.16.M88.4 R24, [R190+0x2000] ;  /* 0x00200000be18783b */ /* 0x000eea0000000200 */
[C---:B------:R-:W-:Y:S06]  /*37f0*/  HMMA.16816.F32.BF16 R72, R16.reuse, R20, RZ ;  /* 0x000000141048723c */ /* 0x040fec00000418ff */
[----:B------:R-:W-:Y:S06]  /*3800*/  HMMA.16816.F32.BF16 R84, R16, R22, RZ ;  /* 0x000000161054723c */ /* 0x000fec00000418ff */
        /* <DEDUP_REMOVED lines=18> */
[----:B------:R-:W2:Y:S04]  /*3930*/  LDSM.16.M88.4 R8, [R191+0x2000] ;  /* 0x00200000bf08783b */ /* 0x000ea80000000200 */
[----:B------:R-:W4:Y:S01]  /*3940*/  LDSM.16.M88.4 R32, [R189+0x7400] ;  /* 0x00740000bd20783b */ /* 0x000f220000000200 */
[C---:B-1----:R-:W-:Y:S06]  /*3950*/  HMMA.16816.F32.BF16 R108, R12.reuse, R56, R48 ;  /* 0x000000380c6c723c */ /* 0x042fec0000041830 */
[C---:B------:R-:W-:Y:S01]  /*3960*/  HMMA.16816.F32.BF16 R132, R12.reuse, R52, R28 ;  /* 0x000000340c84723c */ /* 0x040fe2000004181c */
[----:B------:R-:W1:Y:S05]  /*3970*/  LDSM.16.M88.4 R28, [R189+0x7800] ;  /* 0x00780000bd1c783b */ /* 0x000e6a0000000200 */
        /* <DEDUP_REMOVED lines=8> */
[----:B------:R-:W1:Y:S04]  /*3a00*/  LDSM.16.M88.4 R12, [R189+0x7c00] ;  /* 0x007c0000bd0c783b */ /* 0x000e680000000200 */
[----:B------:R-:W-:Y:S01]  /*3a10*/  LDSM.16.M88.4 R68, [R175+0x8400] ;  /* 0x00840000af44783b */ /* 0x000fe20000000200 */
[C---:B---3--:R-:W-:Y:S06]  /*3a20*/  HMMA.16816.F32.BF16 R72, R24.reuse, R56, R80 ;  /* 0x000000381848723c */ /* 0x048fec0000041850 */
[C---:B------:R-:W-:Y:S06]  /*3a30*/  HMMA.16816.F32.BF16 R76, R24.reuse, R58, R44 ;  /* 0x0000003a184c723c */ /* 0x040fec000004182c */
[C---:B------:R-:W-:Y:S06]  /*3a40*/  HMMA.16816.F32.BF16 R80, R24.reuse, R52, R136 ;  /* 0x000000341850723c */ /* 0x040fec0000041888 */
[C---:B------:R-:W-:Y:S01]  /*3a50*/  HMMA.16816.F32.BF16 R64, R24.reuse, R54, R40 ;  /* 0x000000361840723c */ /* 0x040fe20000041828 */
[----:B------:R-:W3:Y:S05]  /*3a60*/  LDSM.16.M88.4 R40, [R175+0x8000] ;  /* 0x00800000af28783b */ /* 0x000eea0000000200 */
[C---:B------:R-:W-:Y:S06]  /*3a70*/  HMMA.16816.F32.BF16 R56, R24.reuse, R104, R140 ;  /* 0x000000681838723c */ /* 0x040fec000004188c */
[C---:B------:R-:W-:Y:S06]  /*3a80*/  HMMA.16816.F32.BF16 R52, R24.reuse, R106, R116 ;  /* 0x0000006a1834723c */ /* 0x040fec0000041874 */
[C---:B------:R-:W-:Y:S06]  /*3a90*/  HMMA.16816.F32.BF16 R48, R24.reuse, R128, R144 ;  /* 0x000000801830723c */ /* 0x040fec0000041890 */
[----:B------:R-:W-:Y:S06]  /*3aa0*/  HMMA.16816.F32.BF16 R24, R24, R130, R112 ;  /* 0x000000821818723c */ /* 0x000fec0000041870 */
[-C--:B--2---:R-:W-:Y:S06]  /*3ab0*/  HMMA.16816.F32.BF16 R72, R8, R36.reuse, R72 ;  /* 0x000000240848723c */ /* 0x084fec0000041848 */
[C---:B------:R-:W-:Y:S06]  /*3ac0*/  HMMA.16816.F32.BF16 R44, R4.reuse, R36, R108 ;  /* 0x00000024042c723c */ /* 0x040fec000004186c */
[C---:B----4-:R-:W-:Y:S06]  /*3ad0*/  HMMA.16816.F32.BF16 R108, R4.reuse, R34, R96 ;  /* 0x00000022046c723c */ /* 0x050fec0000041860 */
        /* <DEDUP_REMOVED lines=8> */
[----:B------:R-:W-:Y:S01]  /*3b60*/  HMMA.16816.F32.BF16 R116, R8, R14, R24 ;  /* 0x0000000e0874723c */ /* 0x000fe20000041818 */
[----:B------:R-:W-:Y:S04]  /*3b70*/  LDSM.16.M88.4 R24, [R189+0x8000] ;  /* 0x00800000bd18783b */ /* 0x000fe80000000200 */
[----:B------:R-:W1:Y:S01]  /*3b80*/  LDSM.16.M88.4 R8, [R191+0x4000] ;  /* 0x00400000bf08783b */ /* 0x000e620000000200 */
[----:B------:R-:W-:Y:S01]  /*3b90*/  HMMA.16816.F32.BF16 R92, R4, R38, R92 ;  /* 0x00000026045c723c */ /* 0x000fe2000004185c */
[----:B------:R-:W-:-:S02]  /*3ba0*/  IADD3 R14, R60, 0x1, -R178 ;  /* 0x000000013c0e7810 */ /* 0x000fc40007ffe8b2 */
[----:B-----5:R-:W-:-:S03]  /*3bb0*/  IADD3 R15, -R91, R60, -R178 ;  /* 0x0000003c5b0f7210 */ /* 0x020fc60007ffe9b2 */
[----:B------:R-:W-:Y:S01]  /*3bc0*/  HMMA.16816.F32.BF16 R104, R4, R32, R132 ;  /* 0x000000200468723c */ /* 0x000fe20000041884 */
[----:B------:R-:W-:-:S05]  /*3bd0*/  IMAD.IADD R14, R90, 0x1, R14 ;  /* 0x000000015a0e7824 */ /* 0x000fca00078e020e */
[C---:B------:R-:W-:Y:S06]  /*3be0*/  HMMA.16816.F32.BF16 R124, R4.reuse, R28, R124 ;  /* 0x0000001c047c723c */ /* 0x040fec000004187c */
[----:B------:R-:W-:Y:S01]  /*3bf0*/  HMMA.16816.F32.BF16 R120, R4, R12, R120 ;  /* 0x0000000c0478723c */ /* 0x000fe20000041878 */
[----:B------:R-:W2:Y:S05]  /*3c00*/  LDSM.16.M88.4 R4, [R191+0x5000] ;  /* 0x00500000bf04783b */ /* 0x000eaa0000000200 */
[----:B---3--:R-:W-:Y:S01]  /*3c10*/  HMMA.16816.F32.BF16 R32, R20, R40, R72 ;  /* 0x000000281420723c */ /* 0x008fe20000041848 */
[----:B------:R-:W-:Y:S01]  /*3c20*/  SHF.R.S32.HI R12, RZ, 0x1f, R89 ;  /* 0x0000001fff0c7819 */ /* 0x000fe20000011459 */
[----:B------:R-:W-:-:S04]  /*3c30*/  IMAD R13, R63, 0x20, R62 ;  /* 0x000000203f0d7824 */ /* 0x000fc800078e023e */
[C---:B------:R-:W-:Y:S01]  /*3c40*/  HMMA.16816.F32.BF16 R44, R16.reuse, R40, R44 ;  /* 0x00000028102c723c */ /* 0x040fe2000004182c */
[----:B------:R-:W-:Y:S02]  /*3c50*/  LEA.HI R72, R12, R89, RZ, 0x2 ;  /* 0x000000590c487211 */ /* 0x000fe400078f10ff */
[----:B------:R-:W-:Y:S02]  /*3c60*/  LOP3.LUT R12, R0, 0xffffffc, RZ, 0xc0, !PT ;  /* 0x0ffffffc000c7812 */ /* 0x000fe400078ec0ff */
[----:B------:R-:W-:Y:S01]  /*3c70*/  SHF.R.S32.HI R0, RZ, 0x2, R72 ;  /* 0x00000002ff007819 */ /* 0x000fe20000011448 */
[----:B------:R-:W-:Y:S02]  /*3c80*/  HMMA.16816.F32.BF16 R36, R16, R42, R92 ;  /* 0x0000002a1024723c */ /* 0x000fe4000004185c */
[----:B------:R-:W-:-:S04]  /*3c90*/  IMAD.IADD R12, R155, 0x1, -R12 ;  /* 0x000000019b0c7824 */ /* 0x000fc800078e0a0c */
[----:B------:R-:W-:Y:S01]  /*3ca0*/  HMMA.16816.F32.BF16 R40, R20, R42, R76 ;  /* 0x0000002a1428723c */ /* 0x000fe2000004184c */
[--C-:B------:R-:W-:Y:S02]  /*3cb0*/  IMAD R132, R12, 0x10, R0.reuse ;  /* 0x000000100c847824 */ /* 0x100fe400078e0200 */
[----:B------:R-:W-:Y:S02]  /*3cc0*/  IMAD R12, R155, 0x10, R0 ;  /* 0x000000109b0c7824 */ /* 0x000fe400078e0200 */
[----:B------:R-:W-:Y:S01]  /*3cd0*/  IMAD.IADD R0, R61, 0x1, R13 ;  /* 0x000000013d007824 */ /* 0x000fe200078e020d */
[----:B-1----:R-:W-:Y:S01]  /*3ce0*/  HMMA.16816.F32.BF16 R48, R8, R24, R32 ;  /* 0x000000180830723c */ /* 0x002fe20000041820 */
[----:B------:R-:W-:Y:S01]  /*3cf0*/  IMAD.IADD R12, R156, 0x1, R12 ;  /* 0x000000019c0c7824 */ /* 0x000fe200078e020c */
[----:B------:R-:W1:Y:S01]  /*3d00*/  LDSM.16.M88.4 R32, [R189+0x8400] ;  /* 0x00840000bd20783b */ /* 0x000e620000000200 */
[----:B------:R-:W-:Y:S02]  /*3d10*/  IMAD R13, R88, 0x40, R177 ;  /* 0x00000040580d7824 */ /* 0x000fe400078e02b1 */
[C---:B------:R-:W-:Y:S01]  /*3d20*/  VIADD R28, R12.reuse, 0x8 ;  /* 0x000000080c1c7836 */ /* 0x040fe20000000000 */
[CC--:B------:R-:W-:Y:S01]  /*3d30*/  VIADDMNMX R198, R15.reuse, R12.reuse, RZ, !PT ;  /* 0x0000000c0fc67246 */ /* 0x0c0fe200078001ff */
[----:B------:R-:W-:Y:S01]  /*3d40*/  VIADD R29, R12, 0x40 ;  /* 0x000000400c1d7836 */ /* 0x000fe20000000000 */
[----:B------:R-:W-:Y:S01]  /*3d50*/  VIADDMNMX R204, R14, R12, R60, PT ;  /* 0x0000000c0ecc7246 */ /* 0x000fe2000380013c */
[----:B------:R-:W-:Y:S01]  /*3d60*/  VIADD R30, R12, 0x48 ;  /* 0x000000480c1e7836 */ /* 0x000fe20000000000 */
[----:B------:R-:W-:Y:S01]  /*3d70*/  VIADDMNMX R197, R15, R28, RZ, !PT ;  /* 0x0000001c0fc57246 */ /* 0x000fe200078001ff */
[----:B------:R-:W-:Y:S01]  /*3d80*/  HMMA.16816.F32.BF16 R52, R20, R68, R80 ;  /* 0x000000441434723c */ /* 0x000fe20000041850 */
[----:B------:R-:W-:-:S02]  /*3d90*/  IADD3 R28, R14, 0x40, R12 ;  /* 0x000000400e1c7810 */ /* 0x000fc40007ffe00c */
[C---:B------:R-:W-:Y:S02]  /*3da0*/  VIADDMNMX R196, R15.reuse, R29, RZ, !PT ;  /* 0x0000001d0fc47246 */ /* 0x040fe400078001ff */
[----:B------:R-:W-:Y:S01]  /*3db0*/  VIADDMNMX R199, R15, R30, RZ, !PT ;  /* 0x0000001e0fc77246 */ /* 0x000fe200078001ff */
[----:B------:R-:W-:Y:S01]  /*3dc0*/  HMMA.16816.F32.BF16 R56, R16, R68, R104 ;  /* 0x000000441038723c */ /* 0x000fe20000041868 */
[----:B------:R-:W-:Y:S02]  /*3dd0*/  VIMNMX R202, R28, R60, PT ;  /* 0x0000003c1cca7248 */ /* 0x000fe40003fe0100 */
[C-C-:B------:R-:W-:Y:S02]  /*3de0*/  IADD3 R15, R14.reuse, 0x8, R12.reuse ;  /* 0x000000080e0f7810 */ /* 0x140fe40007ffe00c */
[----:B------:R-:W-:Y:S01]  /*3df0*/  IADD3 R14, R14, 0x48, R12 ;  /* 0x000000480e0e7810 */ /* 0x000fe20007ffe00c */
[----:B--2---:R-:W-:Y:S01]  /*3e00*/  HMMA.16816.F32.BF16 R28, R4, R24, R44 ;  /* 0x00000018041c723c */ /* 0x004fe2000004182c */
[C---:B------:R-:W-:Y:S01]  /*3e10*/  VIADD R12, R13.reuse, 0x1 ;  /* 0x000000010d0c7836 */ /* 0x040fe20000000000 */
[----:B------:R-:W-:Y:S01]  /*3e20*/  ISETP.GE.AND P1, PT, R13, R198, PT ;  /* 0x000000c60d00720c */ /* 0x000fe20003f26270 */
[----:B------:R-:W-:Y:S01]  /*3e30*/  IMAD.MOV.U32 R107, RZ, RZ, R88 ;  /* 0x000000ffff6b7224 */ /* 0x000fe200078e0058 */
[----:B------:R-:W-:-:S02]  /*3e40*/  VIMNMX R203, R15, R60, PT ;  /* 0x0000003c0fcb7248 */ /* 0x000fc40003fe0100 */
[-C--:B------:R-:W-:Y:S01]  /*3e50*/  HMMA.16816.F32.BF16 R44, R4, R26.reuse, R36 ;  /* 0x0000001a042c723c */ /* 0x080fe20000041824 */
[----:B------:R-:W-:Y:S01]  /*3e60*/  VIMNMX R201, R14, R60, PT ;  /* 0x0000003c0ec97248 */ /* 0x000fe20003fe0100 */
[----:B------:R-:W-:Y:S01]  /*3e70*/  VIADD R14, R13, 0x9 ;  /* 0x000000090d0e7836 */ /* 0x000fe20000000000 */
[C---:B------:R-:W-:Y:S02]  /*3e80*/  ISETP.GE.AND P6, PT, R12.reuse, R198, PT ;  /* 0x000000c60c00720c */ /* 0x040fe40003fc6270 */
[C---:B------:R-:W-:Y:S01]  /*3e90*/  ISETP.GE.AND P5, PT, R12.reuse, R197, PT ;  /* 0x000000c50c00720c */ /* 0x040fe20003fa6270 */
[----:B------:R-:W-:Y:S01]  /*3ea0*/  HMMA.16816.F32.BF16 R36, R8, R26, R40 ;  /* 0x0000001a0824723c */ /* 0x000fe20000041828 */
[----:B------:R-:W2:Y:S01]  /*3eb0*/  LDSM.16.M88.4 R24, [R175+0x8800] ;  /* 0x00880000af18783b */ /* 0x000ea20000000200 */
[C---:B------:R-:W-:Y:S02]  /*3ec0*/  ISETP.GE.AND P4, PT, R12.reuse, R196, PT ;  /* 0x000000c40c00720c */ /* 0x040fe40003f86270 */
[----:B------:R-:W-:-:S02]  /*3ed0*/  ISETP.GE.AND P2, PT, R12, R199, PT ;  /* 0x000000c70c00720c */ /* 0x000fc40003f46270 */
[C---:B------:R-:W-:Y:S01]  /*3ee0*/  ISETP.GE.OR P1, PT, R13.reuse, R204, !P1 ;  /* 0x000000cc0d00720c */ /* 0x040fe20004f26670 */
[-C--:B------:R-:W-:Y:S01]  /*3ef0*/  HMMA.16816.F32.BF16 R40, R16, R70.reuse, R108 ;  /* 0x000000461028723c */ /* 0x080fe2000004186c */
[C---:B------:R-:W-:Y:S02]  /*3f00*/  ISETP.GE.AND P0, PT, R13.reuse, R197, PT ;  /* 0x000000c50d00720c */ /* 0x040fe40003f06270 */
[----:B------:R-:W-:Y:S02]  /*3f10*/  ISETP.GE.AND P3, PT, R13, R196, PT ;  /* 0x000000c40d00720c */ /* 0x000fe40003f66270 */
[C---:B------:R-:W-:Y:S01]  /*3f20*/  ISETP.GE.OR P6, PT, R12.reuse, R204, !P6 ;  /* 0x000000cc0c00720c */ /* 0x040fe200077c6670 */
[----:B------:R-:W-:Y:S01]  /*3f30*/  HMMA.16816.F32.BF16 R68, R20, R70, R64 ;  /* 0x000000461444723c */ /* 0x000fe20000041840 */
[C---:B------:R-:W-:Y:S02]  /*3f40*/  ISETP.GE.OR P5, PT, R12.reuse, R203, !P5 ;  /* 0x000000cb0c00720c */ /* 0x040fe40006fa6670 */
[----:B------:R-:W-:-:S02]  /*3f50*/  ISETP.GE.OR P4, PT, R12, R202, !P4 ;  /* 0x000000ca0c00720c */ /* 0x000fc40006786670 */
[----:B------:R-:W-:Y:S01]  /*3f60*/  ISETP.GE.OR P2, PT, R12, R201, !P2 ;  /* 0x000000c90c00720c */ /* 0x000fe20005746670 */
[C---:B------:R-:W-:Y:S01]  /*3f70*/  VIADD R12, R13.reuse, 0x8 ;  /* 0x000000080d0c7836 */ /* 0x040fe20000000000 */
[----:B------:R-:W-:Y:S01]  /*3f80*/  FSEL R74, R48, -INF , !P1 ;  /* 0xff800000304a7808 */ /* 0x000fe20004800000 */
[-C--:B-1----:R-:W-:Y:S01]  /*3f90*/  HMMA.16816.F32.BF16 R52, R8, R32.reuse, R52 ;  /* 0x000000200834723c */ /* 0x082fe20000041834 */
[C---:B------:R-:W-:Y:S02]  /*3fa0*/  ISETP.GE.AND P1, PT, R13.reuse, R199, PT ;  /* 0x000000c70d00720c */ /* 0x040fe40003f26270 */
[C---:B------:R-:W-:Y:S02]  /*3fb0*/  ISETP.GE.OR P0, PT, R13.reuse, R203, !P0 ;  /* 0x000000cb0d00720c */ /* 0x040fe40004706670 */
[C---:B------:R-:W-:Y:S01]  /*3fc0*/  ISETP.GE.OR P3, PT, R13.reuse, R202, !P3 ;  /* 0x000000ca0d00720c */ /* 0x040fe20005f66670 */
[----:B------:R-:W-:Y:S01]  /*3fd0*/  HMMA.16816.F32.BF16 R56, R4, R32, R56 ;  /* 0x000000200438723c */ /* 0x000fe20000041838 */
[----:B------:R-:W-:-:S02]  /*3fe0*/  ISETP.GE.OR P1, PT, R13, R201, !P1 ;  /* 0x000000c90d00720c */ /* 0x000fc40004f26670 */
[----:B------:R-:W-:Y:S02]  /*3ff0*/  FSEL R80, R50, -INF , !P0 ;  /* 0xff80000032507808 */ /* 0x000fe40004000000 */
[----:B------:R-:W-:Y:S02]  /*4000*/  FSEL R143, R28, -INF , !P3 ;  /* 0xff8000001c8f7808 */ /* 0x000fe40005800000 */
[----:B------:R-:W-:Y:S02]  /*4010*/  FSEL R73, R49, -INF , !P6 ;  /* 0xff80000031497808 */ /* 0x000fe40007000000 */
[----:B------:R-:W-:Y:S02]  /*4020*/  FSEL R76, R51, -INF , !P5 ;  /* 0xff800000334c7808 */ /* 0x000fe40006800000 */
[CC--:B------:R-:W-:Y:S02]  /*4030*/  ISETP.GE.AND P0, PT, R12.reuse, R198.reuse, PT ;  /* 0x000000c60c00720c */ /* 0x0c0fe40003f06270 */
[----:B------:R-:W-:Y:S01]  /*4040*/  ISETP.GE.AND P3, PT, R12, R197, PT ;  /* 0x000000c50c00720c */ /* 0x000fe20003f66270 */
[----:B--2---:R-:W-:Y:S01]  /*4050*/  HMMA.16816.F32.BF16 R60, R20, R24, R84 ;  /* 0x00000018143c723c */ /* 0x004fe20000041854 */
[----:B------:R-:W-:-:S02]  /*4060*/  ISETP.GE.AND P6, PT, R14, R198, PT ;  /* 0x000000c60e00720c */ /* 0x000fc40003fc6270 */
[----:B------:R-:W-:Y:S02]  /*4070*/  ISETP.GE.AND P5, PT, R14, R197, PT ;  /* 0x000000c50e00720c */ /* 0x000fe40003fa6270 */
[----:B------:R-:W-:Y:S01]  /*4080*/  FSEL R139, R30, -INF , !P1 ;  /* 0xff8000001e8b7808 */ /* 0x000fe20004800000 */
[C---:B------:R-:W-:Y:S01]  /*4090*/  HMMA.16816.F32.BF16 R48, R16.reuse, R24, R124 ;  /* 0x000000181030723c */ /* 0x040fe2000004187c */
[----:B------:R-:W-:Y:S02]  /*40a0*/  FSEL R142, R29, -INF , !P4 ;  /* 0xff8000001d8e7808 */ /* 0x000fe40006000000 */
[----:B------:R-:W-:Y:S02]  /*40b0*/  FSEL R138, R31, -INF , !P2 ;  /* 0xff8000001f8a7808 */ /* 0x000fe40005000000 */
[CC--:B------:R-:W-:Y:S01]  /*40c0*/  ISETP.GE.OR P0, PT, R12.reuse, R204.reuse, !P0 ;  /* 0x000000cc0c00720c */ /* 0x0c0fe20004706670 */
[----:B------:R-:W1:Y:S01]  /*40d0*/  LDSM.16.M88.4 R28, [R189+0x8800] ;  /* 0x00880000bd1c783b */ /* 0x000e620000000200 */
[----:B------:R-:W-:Y:S01]  /*40e0*/  ISETP.GE.OR P3, PT, R12, R203, !P3 ;  /* 0x000000cb0c00720c */ /* 0x000fe20005f66670 */
[----:B------:R-:W-:Y:S01]  /*40f0*/  HMMA.16816.F32.BF16 R64, R16, R26, R112 ;  /* 0x0000001a1040723c */ /* 0x000fe20000041870 */
[----:B------:R-:W-:-:S02]  /*4100*/  ISETP.GE.OR P6, PT, R14, R204, !P6 ;  /* 0x000000cc0e00720c */ /* 0x000fc400077c6670 */
[----:B------:R-:W-:Y:S02]  /*4110*/  ISETP.GE.OR P5, PT, R14, R203, !P5 ;  /* 0x000000cb0e00720c */ /* 0x000fe40006fa6670 */
[----:B------:R-:W-:Y:S02]  /*4120*/  FSEL R79, R36, -INF , !P0 ;  /* 0xff800000244f7808 */ /* 0x000fe40004000000 */
[----:B------:R-:W-:Y:S02]  /*4130*/  FSEL R81, R38, -INF , !P3 ;  /* 0xff80000026517808 */ /* 0x000fe40005800000 */
[----:B------:R-:W-:Y:S02]  /*4140*/  FSEL R75, R37, -INF , !P6 ;  /* 0xff800000254b7808 */ /* 0x000fe40007000000 */
[----:B------:R-:W-:Y:S02]  /*4150*/  FSEL R78, R39, -INF , !P5 ;  /* 0xff800000274e7808 */ /* 0x000fe40006800000 */
[----:B------:R-:W2:Y:S01]  /*4160*/  LDSM.16.M88.4 R36, [R175+0x8c00] ;  /* 0x008c0000af24783b */ /* 0x000ea20000000200 */
[----:B------:R-:W-:-:S02]  /*4170*/  ISETP.GE.AND P1, PT, R12, R196, PT ;  /* 0x000000c40c00720c */ /* 0x000fc40003f26270 */
[-C--:B------:R-:W-:Y:S02]  /*4180*/  ISETP.GE.AND P4, PT, R12, R199.reuse, PT ;  /* 0x000000c70c00720c */ /* 0x080fe40003f86270 */
[C---:B------:R-:W-:Y:S02]  /*4190*/  ISETP.GE.AND P2, PT, R14.reuse, R196, PT ;  /* 0x000000c40e00720c */ /* 0x040fe40003f46270 */
[----:B------:R-:W-:Y:S02]  /*41a0*/  ISETP.GE.AND P0, PT, R14, R199, PT ;  /* 0x000000c70e00720c */ /* 0x000fe40003f06270 */
[CC--:B------:R-:W-:Y:S02]  /*41b0*/  ISETP.GE.OR P1, PT, R12.reuse, R202.reuse, !P1 ;  /* 0x000000ca0c00720c */ /* 0x0c0fe40004f26670 */
[----:B------:R-:W-:Y:S01]  /*41c0*/  ISETP.GE.OR P4, PT, R12, R201, !P4 ;  /* 0x000000c90c00720c */ /* 0x000fe20006786670 */
[----:B------:R-:W-:Y:S01]  /*41d0*/  VIADD R12, R13, 0x10 ;  /* 0x000000100d0c7836 */ /* 0x000fe20000000000 */
[----:B------:R-:W-:-:S02]  /*41e0*/  ISETP.GE.OR P2, PT, R14, R202, !P2 ;  /* 0x000000ca0e00720c */ /* 0x000fc40005746670 */
[----:B------:R-:W-:Y:S01]  /*41f0*/  ISETP.GE.OR P0, PT, R14, R201, !P0 ;  /* 0x000000c90e00720c */ /* 0x000fe20004706670 */
[----:B------:R-:W-:Y:S01]  /*4200*/  VIADD R14, R13, 0x19 ;  /* 0x000000190d0e7836 */ /* 0x000fe20000000000 */
[----:B------:R-:W-:Y:S02]  /*4210*/  FSEL R141, R44, -INF , !P1 ;  /* 0xff8000002c8d7808 */ /* 0x000fe40004800000 */
[----:B------:R-:W-:Y:S02]  /*4220*/  FSEL R137, R46, -INF , !P4 ;  /* 0xff8000002e897808 */ /* 0x000fe40006000000 */
[----:B------:R-:W-:Y:S02]  /*4230*/  FSEL R140, R45, -INF , !P2 ;  /* 0xff8000002d8c7808 */ /* 0x000fe40005000000 */
[C---:B------:R-:W-:Y:S02]  /*4240*/  ISETP.GE.AND P3, PT, R12.reuse, R198, PT ;  /* 0x000000c60c00720c */ /* 0x040fe40003f66270 */
[C---:B------:R-:W-:Y:S01]  /*4250*/  ISETP.GE.AND P1, PT, R12.reuse, R197, PT ;  /* 0x000000c50c00720c */ /* 0x040fe20003f26270 */
[----:B-1----:R-:W-:Y:S01]  /*4260*/  HMMA.16816.F32.BF16 R60, R8, R28, R60 ;  /* 0x0000001c083c723c */ /* 0x002fe2000004183c */
[----:B------:R-:W-:-:S02]  /*4270*/  ISETP.GE.AND P4, PT, R12, R196, PT ;  /* 0x000000c40c00720c */ /* 0x000fc40003f86270 */
[C---:B------:R-:W-:Y:S02]  /*4280*/  ISETP.GE.AND P2, PT, R12.reuse, R199, PT ;  /* 0x000000c70c00720c */ /* 0x040fe40003f46270 */
[----:B------:R-:W-:Y:S02]  /*4290*/  FSEL R136, R47, -INF , !P0 ;  /* 0xff8000002f887808 */ /* 0x000fe40004000000 */
[----:B------:R-:W-:Y:S01]  /*42a0*/  HMMA.16816.F32.BF16 R44, R4, R34, R40 ;  /* 0x00000022042c723c */ /* 0x000fe20000041828 */
[C---:B------:R-:W-:Y:S02]  /*42b0*/  ISETP.GE.OR P3, PT, R12.reuse, R204, !P3 ;  /* 0x000000cc0c00720c */ /* 0x040fe40005f66670 */
[C---:B------:R-:W-:Y:S02]  /*42c0*/  ISETP.GE.OR P1, PT, R12.reuse, R203, !P1 ;  /* 0x000000cb0c00720c */ /* 0x040fe40004f26670 */
[C---:B------:R-:W-:Y:S01]  /*42d0*/  ISETP.GE.OR P4, PT, R12.reuse, R202, !P4 ;  /* 0x000000ca0c00720c */ /* 0x040fe20006786670 */
[----:B------:R-:W-:Y:S01]  /*42e0*/  HMMA.16816.F32.BF16 R40, R20, R26, R96 ;  /* 0x0000001a1428723c */ /* 0x000fe20000041860 */
[----:B------:R-:W-:Y:S01]  /*42f0*/  ISETP.GE.OR P2, PT, R12, R201, !P2 ;  /* 0x000000c90c00720c */ /* 0x000fe20005746670 */
[----:B------:R-:W1:Y:S01]  /*4300*/  LDSM.16.M88.4 R24, [R189+0x8c00] ;  /* 0x008c0000bd18783b */ /* 0x000e620000000200 */
[----:B------:R-:W-:Y:S01]  /*4310*/  VIADD R12, R13, 0x11 ;  /* 0x000000110d0c7836 */ /* 0x000fe20000000000 */
[----:B------:R-:W-:Y:S01]  /*4320*/  FSEL R87, R52, -INF , !P3 ;  /* 0xff80000034577808 */ /* 0x000fe20005800000 */
[----:B------:R-:W-:-:S04]  /*4330*/  DEPBAR.LE SB0, 0x0 ;  /* 0x000080000000791a */ /* 0x000fc80000000000 */
[----:B------:R-:W-:Y:S01]  /*4340*/  HMMA.16816.F32.BF16 R32, R8, R34, R68 ;  /* 0x000000220820723c */ /* 0x000fe20000041844 */
[C---:B------:R-:W-:Y:S02]  /*4350*/  ISETP.GE.AND P0, PT, R12.reuse, R198, PT ;  /* 0x000000c60c00720c */ /* 0x040fe40003f06270 */
[C---:B------:R-:W-:Y:S02]  /*4360*/  ISETP.GE.AND P6, PT, R12.reuse, R197, PT ;  /* 0x000000c50c00720c */ /* 0x040fe40003fc6270 */
[C---:B------:R-:W-:Y:S02]  /*4370*/  ISETP.GE.AND P5, PT, R12.reuse, R196, PT ;  /* 0x000000c40c00720c */ /* 0x040fe40003fa6270 */
[C---:B------:R-:W-:Y:S02]  /*4380*/  ISETP.GE.AND P3, PT, R12.reuse, R199, PT ;  /* 0x000000c70c00720c */ /* 0x040fe40003f66270 */
[C---:B------:R-:W-:Y:S02]  /*4390*/  ISETP.GE.OR P0, PT, R12.reuse, R204, !P0 ;  /* 0x000000cc0c00720c */ /* 0x040fe40004706670 */
[----:B------:R-:W-:-:S02]  /*43a0*/  ISETP.GE.OR P6, PT, R12, R203, !P6 ;  /* 0x000000cb0c00720c */ /* 0x000fc400077c6670 */
[C---:B------:R-:W-:Y:S02]  /*43b0*/  ISETP.GE.OR P5, PT, R12.reuse, R202, !P5 ;  /* 0x000000ca0c00720c */ /* 0x040fe40006fa6670 */
[----:B------:R-:W-:Y:S01]  /*43c0*/  ISETP.GE.OR P3, PT, R12, R201, !P3 ;  /* 0x000000c90c00720c */ /* 0x000fe20005f66670 */
[----:B------:R-:W-:Y:S01]  /*43d0*/  VIADD R12, R13, 0x18 ;  /* 0x000000180d0c7836 */ /* 0x000fe20000000000 */
[----:B------:R-:W-:Y:S01]  /*43e0*/  FSEL R86, R54, -INF , !P1 ;  /* 0xff80000036567808 */ /* 0x000fe20004800000 */
[----:B------:R-:W-:Y:S01]  /*43f0*/  HMMA.16816.F32.BF16 R40, R8, R30, R40 ;  /* 0x0000001e0828723c */ /* 0x000fe20000041828 */
[----:B------:R-:W-:Y:S02]  /*4400*/  FSEL R69, R53, -INF , !P0 ;  /* 0xff80000035457808 */ /* 0x000fe40004000000 */
[----:B------:R-:W-:Y:S02]  /*4410*/  FSEL R70, R55, -INF , !P6 ;  /* 0xff80000037467808 */ /* 0x000fe40007000000 */
[----:B------:R-:W-:Y:S01]  /*4420*/  FSEL R135, R56, -INF , !P4 ;  /* 0xff80000038877808 */ /* 0x000fe20006000000 */
[----:B------:R-:W-:Y:S01]  /*4430*/  HMMA.16816.F32.BF16 R52, R4, R28, R48 ;  /* 0x0000001c0434723c */ /* 0x000fe20000041830 */
[----:B------:R-:W-:-:S02]  /*4440*/  FSEL R134, R58, -INF , !P2 ;  /* 0xff8000003a867808 */ /* 0x000fc40005000000 */
[C---:B------:R-:W-:Y:S02]  /*4450*/  ISETP.GE.AND P1, PT, R12.reuse, R198, PT ;  /* 0x000000c60c00720c */ /* 0x040fe40003f26270 */
[C---:B------:R-:W-:Y:S01]  /*4460*/  ISETP.GE.AND P4, PT, R12.reuse, R197, PT ;  /* 0x000000c50c00720c */ /* 0x040fe20003f86270 */
[----:B--2---:R-:W-:Y:S01]  /*4470*/  HMMA.16816.F32.BF16 R48, R20, R36, R100 ;  /* 0x000000241430723c */ /* 0x004fe20000041864 */
[C---:B------:R-:W-:Y:S02]  /*4480*/  ISETP.GE.AND P2, PT, R12.reuse, R196, PT ;  /* 0x000000c40c00720c */ /* 0x040fe40003f46270 */
[C---:B------:R-:W-:Y:S02]  /*4490*/  ISETP.GE.AND P0, PT, R12.reuse, R199, PT ;  /* 0x000000c70c00720c */ /* 0x040fe40003f06270 */
[C---:B------:R-:W-:Y:S01]  /*44a0*/  ISETP.GE.OR P1, PT, R12.reuse, R204, !P1 ;  /* 0x000000cc0c00720c */ /* 0x040fe20004f26670 */
[----:B------:R-:W-:Y:S01]  /*44b0*/  HMMA.16816.F32.BF16 R28, R4, R30, R64 ;  /* 0x0000001e041c723c */ /* 0x000fe20000041840 */
        /* <DEDUP_REMOVED lines=12> */
[----:B------:R-:W-:Y:S01]  /*4580*/  ISETP.GE.AND P1, PT, R14, R199, PT ;  /* 0x000000c70e00720c */ /* 0x000fe20003f26270 */
[----:B------:R-:W-:Y:S01]  /*4590*/  HMMA.16816.F32.BF16 R16, R16, R38, R128 ;  /* 0x000000261010723c */ /* 0x000fe20000041880 */
[----:B------:R-:W-:Y:S02]  /*45a0*/  FSEL R83, R34, -INF , !P4 ;  /* 0xff80000022537808 */ /* 0x000fe40006000000 */
[----:B------:R-:W-:Y:S02]  /*45b0*/  ISETP.GE.AND P4, PT, R12, R198, PT ;  /* 0x000000c60c00720c */ /* 0x000fe40003f86270 */
[C---:B------:R-:W-:Y:S02]  /*45c0*/  ISETP.GE.OR P6, PT, R14.reuse, R204, !P6 ;  /* 0x000000cc0e00720c */ /* 0x040fe400077c6670 */
[----:B------:R-:W-:-:S02]  /*45d0*/  ISETP.GE.OR P5, PT, R14, R203, !P5 ;  /* 0x000000cb0e00720c */ /* 0x000fc40006fa6670 */
[C---:B------:R-:W-:Y:S02]  /*45e0*/  ISETP.GE.OR P3, PT, R14.reuse, R202, !P3 ;  /* 0x000000ca0e00720c */ /* 0x040fe40005f66670 */
[----:B------:R-:W-:Y:S01]  /*45f0*/  ISETP.GE.OR P1, PT, R14, R201, !P1 ;  /* 0x000000c90e00720c */ /* 0x000fe20004f26670 */
[----:B------:R-:W-:Y:S01]  /*4600*/  VIADD R14, R13, 0x21 ;  /* 0x000000210d0e7836 */ /* 0x000fe20000000000 */
[----:B------:R-:W-:Y:S02]  /*4610*/  ISETP.GE.OR P4, PT, R12, R204, !P4 ;  /* 0x000000cc0c00720c */ /* 0x000fe40006786670 */
[----:B------:R-:W-:Y:S02]  /*4620*/  FSEL R126, R44, -INF , !P2 ;  /* 0xff8000002c7e7808 */ /* 0x000fe40005000000 */
[----:B------:R-:W-:Y:S02]  /*4630*/  FSEL R124, R46, -INF , !P0 ;  /* 0xff8000002e7c7808 */ /* 0x000fe40004000000 */
[----:B------:R-:W-:-:S02]  /*4640*/  FSEL R125, R45, -INF , !P3 ;  /* 0xff8000002d7d7808 */ /* 0x000fc40005800000 */
[C---:B------:R-:W-:Y:S02]  /*4650*/  ISETP.GE.AND P2, PT, R12.reuse, R197, PT ;  /* 0x000000c50c00720c */ /* 0x040fe40003f46270 */
[C---:B------:R-:W-:Y:S01]  /*4660*/  ISETP.GE.AND P0, PT, R12.reuse, R196, PT ;  /* 0x000000c40c00720c */ /* 0x040fe20003f06270 */
[----:B-1----:R-:W-:Y:S01]  /*4670*/  HMMA.16816.F32.BF16 R16, R4, R26, R16 ;  /* 0x0000001a0410723c */ /* 0x002fe20000041810 */
[----:B------:R-:W-:Y:S01]  /*4680*/  BAR.SYNC.DEFER_BLOCKING 0x0 ;  /* 0x0000000000007b1d */ /* 0x000fe20000010000 */
[----:B------:R-:W-:Y:S02]  /*4690*/  ISETP.GE.AND P3, PT, R12, R199, PT ;  /* 0x000000c70c00720c */ /* 0x000fe40003f66270 */
[----:B------:R-:W-:Y:S02]  /*46a0*/  FSEL R115, R47, -INF , !P1 ;  /* 0xff8000002f737808 */ /* 0x000fe40004800000 */
[----:B------:R-:W-:Y:S01]  /*46b0*/  FSEL R68, R33, -INF , !P6 ;  /* 0xff80000021447808 */ /* 0x000fe20007000000 */
[----:B------:R-:W-:Y:S01]  /*46c0*/  HMMA.16816.F32.BF16 R44, R8, R24, R48 ;  /* 0x00000018082c723c */ /* 0x000fe20000041830 */
[----:B------:R-:W-:-:S02]  /*46d0*/  FSEL R77, R35, -INF , !P5 ;  /* 0xff800000234d7808 */ /* 0x000fc40006800000 */
[----:B------:R-:W-:Y:S02]  /*46e0*/  FSEL R60, R60, -INF , !P4 ;  /* 0xff8000003c3c7808 */ /* 0x000fe40006000000 */
[C---:B------:R-:W-:Y:S01]  /*46f0*/  ISETP.GE.AND P1, PT, R14.reuse, R198, PT ;  /* 0x000000c60e00720c */ /* 0x040fe20003f26270 */
[----:B------:R-:W-:Y:S01]  /*4700*/  HMMA.16816.F32.BF16 R32, R4, R24, R56 ;  /* 0x000000180420723c */ /* 0x000fe20000041838 */
[C---:B------:R-:W-:Y:S02]  /*4710*/  ISETP.GE.AND P6, PT, R14.reuse, R197, PT ;  /* 0x000000c50e00720c */ /* 0x040fe40003fc6270 */
[C---:B------:R-:W-:Y:S02]  /*4720*/  ISETP.GE.AND P5, PT, R14.reuse, R196, PT ;  /* 0x000000c40e00720c */ /* 0x040fe40003fa6270 */
[----:B------:R-:W-:Y:S01]  /*4730*/  ISETP.GE.AND P4, PT, R14, R199, PT ;  /* 0x000000c70e00720c */ /* 0x000fe20003f86270 */
[----:B------:R-:W-:Y:S01]  /*4740*/  HMMA.16816.F32.BF16 R8, R8, R26, R20 ;  /* 0x0000001a0808723c */ /* 0x000fe20000041814 */
[C---:B------:R-:W-:Y:S01]  /*4750*/  ISETP.GE.OR P2, PT, R12.reuse, R203, !P2 ;  /* 0x000000cb0c00720c */ /* 0x040fe20005746670 */
[----:B------:R-:W-:Y:S01]  /*4760*/  VIADD R4, R13, 0x39 ;  /* 0x000000390d047836 */ /* 0x000fe20000000000 */
[----:B------:R-:W-:-:S02]  /*4770*/  ISETP.GE.OR P0, PT, R12, R202, !P0 ;  /* 0x000000ca0c00720c */ /* 0x000fc40004706670 */
[----:B------:R-:W-:Y:S01]  /*4780*/  ISETP.GE.OR P3, PT, R12, R201, !P3 ;  /* 0x000000c90c00720c */ /* 0x000fe20005f66670 */
[C---:B------:R-:W-:Y:S01]  /*4790*/  VIADD R12, R13.reuse, 0x28 ;  /* 0x000000280d0c7836 */ /* 0x040fe20000000000 */
[C---:B------:R-:W-:Y:S02]  /*47a0*/  ISETP.GE.OR P1, PT, R14.reuse, R204, !P1 ;  /* 0x000000cc0e00720c */ /* 0x040fe40004f26670 */
[C---:B------:R-:W-:Y:S02]  /*47b0*/  ISETP.GE.OR P6, PT, R14.reuse, R203, !P6 ;  /* 0x000000cb0e00720c */ /* 0x040fe400077c6670 */
[C---:B------:R-:W-:Y:S02]  /*47c0*/  ISETP.GE.OR P5, PT, R14.reuse, R202, !P5 ;  /* 0x000000ca0e00720c */ /* 0x040fe40006fa6670 */
[----:B------:R-:W-:Y:S01]  /*47d0*/  ISETP.GE.OR P4, PT, R14, R201, !P4 ;  /* 0x000000c90e00720c */ /* 0x000fe20006786670 */
        /* <DEDUP_REMOVED lines=9> */
[----:B------:R-:W-:Y:S02]  /*4870*/  FSEL R111, R55, -INF , !P4 ;  /* 0xff800000376f7808 */ /* 0x000fe40006000000 */
[----:B------:R-:W-:Y:S02]  /*4880*/  ISETP.GE.AND P4, PT, R14, R196, PT ;  /* 0x000000c40e00720c */ /* 0x000fe40003f86270 */
[C---:B------:R-:W-:Y:S02]  /*4890*/  ISETP.GE.OR P2, PT, R12.reuse, R204, !P2 ;  /* 0x000000cc0c00720c */ /* 0x040fe40005746670 */
[C---:B------:R-:W-:Y:S02]  /*48a0*/  ISETP.GE.OR P0, PT, R12.reuse, R203, !P0 ;  /* 0x000000cb0c00720c */ /* 0x040fe40004706670 */
[----:B------:R-:W-:-:S02]  /*48b0*/  ISETP.GE.OR P3, PT, R12, R202, !P3 ;  /* 0x000000ca0c00720c */ /* 0x000fc40005f66670 */
[----:B------:R-:W-:Y:S01]  /*48c0*/  ISETP.GE.OR P1, PT, R12, R201, !P1 ;  /* 0x000000c90c00720c */ /* 0x000fe20004f26670 */
[----:B------:R-:W-:Y:S01]  /*48d0*/  VIADD R12, R13, 0x30 ;  /* 0x000000300d0c7836 */ /* 0x000fe20000000000 */
[----:B------:R-:W-:Y:S02]  /*48e0*/  ISETP.GE.OR P4, PT, R14, R202, !P4 ;  /* 0x000000ca0e00720c */ /* 0x000fe40006786670 */
        /* <DEDUP_REMOVED lines=11> */
[C---:B------:R-:W-:Y:S02]  /*49a0*/  ISETP.GE.AND P6, PT, R14.reuse, R198, PT ;  /* 0x000000c60e00720c */ /* 0x040fe40003fc6270 */
[C---:B------:R-:W-:Y:S02]  /*49b0*/  ISETP.GE.AND P5, PT, R14.reuse, R197, PT ;  /* 0x000000c50e00720c */ /* 0x040fe40003fa6270 */
[----:B------:R-:W-:Y:S02]  /*49c0*/  ISETP.GE.AND P2, PT, R14, R199, PT ;  /* 0x000000c70e00720c */ /* 0x000fe40003f46270 */
[C---:B------:R-:W-:Y:S02]  /*49d0*/  ISETP.GE.OR P0, PT, R12.reuse, R204, !P0 ;  /* 0x000000cc0c00720c */ /* 0x040fe40004706670 */
[----:B------:R-:W-:-:S02]  /*49e0*/  ISETP.GE.OR P3, PT, R12, R203, !P3 ;  /* 0x000000cb0c00720c */ /* 0x000fc40005f66670 */
[C---:B------:R-:W-:Y:S02]  /*49f0*/  ISETP.GE.OR P1, PT, R12.reuse, R202, !P1 ;  /* 0x000000ca0c00720c */ /* 0x040fe40004f26670 */
[----:B------:R-:W-:Y:S01]  /*4a00*/  ISETP.GE.OR P4, PT, R12, R201, !P4 ;  /* 0x000000c90c00720c */ /* 0x000fe20006786670 */
[----:B------:R-:W-:Y:S01]  /*4a10*/  VIADD R12, R13, 0x31 ;  /* 0x000000310d0c7836 */ /* 0x000fe20000000000 */
[C---:B------:R-:W-:Y:S02]  /*4a20*/  ISETP.GE.OR P6, PT, R14.reuse, R204, !P6 ;  /* 0x000000cc0e00720c */ /* 0x040fe400077c6670 */
[C---:B------:R-:W-:Y:S02]  /*4a30*/  ISETP.GE.OR P5, PT, R14.reuse, R203, !P5 ;  /* 0x000000cb0e00720c */ /* 0x040fe40006fa6670 */
[----:B------:R-:W-:Y:S02]  /*4a40*/  ISETP.GE.OR P2, PT, R14, R201, !P2 ;  /* 0x000000c90e00720c */ /* 0x000fe40005746670 */
        /* <DEDUP_REMOVED lines=8> */
[C---:B------:R-:W-:Y:S02]  /*4ad0*/  ISETP.GE.OR P6, PT, R12.reuse, R204, !P6 ;  /* 0x000000cc0c00720c */ /* 0x040fe400077c6670 */
[C---:B------:R-:W-:Y:S02]  /*4ae0*/  ISETP.GE.OR P5, PT, R12.reuse, R203, !P5 ;  /* 0x000000cb0c00720c */ /* 0x040fe40006fa6670 */
[C---:B------:R-:W-:Y:S02]  /*4af0*/  ISETP.GE.OR P2, PT, R12.reuse, R202, !P2 ;  /* 0x000000ca0c00720c */ /* 0x040fe40005746670 */
[----:B------:R-:W-:Y:S01]  /*4b00*/  ISETP.GE.OR P0, PT, R12, R201, !P0 ;  /* 0x000000c90c00720c */ /* 0x000fe20004706670 */
[----:B------:R-:W-:Y:S01]  /*4b10*/  VIADD R12, R13, 0x38 ;  /* 0x000000380d0c7836 */ /* 0x000fe20000000000 */
[----:B------:R-:W-:-:S02]  /*4b20*/  FSEL R53, R45, -INF , !P6 ;  /* 0xff8000002d357808 */ /* 0x000fc40007000000 */
[----:B------:R-:W-:Y:S02]  /*4b30*/  FSEL R58, R47, -INF , !P5 ;  /* 0xff8000002f3a7808 */ /* 0x000fe40006800000 */
[----:B------:R-:W-:Y:S02]  /*4b40*/  ISETP.GE.AND P6, PT, R12, R199, PT ;  /* 0x000000c70c00720c */ /* 0x000fe40003fc6270 */
[----:B------:R-:W-:Y:S02]  /*4b50*/  ISETP.GE.AND P5, PT, R4, R196, PT ;  /* 0x000000c40400720c */ /* 0x000fe40003fa6270 */
[----:B------:R-:W-:Y:S02]  /*4b60*/  ISETP.GE.OR P6, PT, R12, R201, !P6 ;  /* 0x000000c90c00720c */ /* 0x000fe400077c6670 */
[----:B------:R-:W-:Y:S02]  /*4b70*/  ISETP.GE.OR P5, PT, R4, R202, !P5 ;  /* 0x000000ca0400720c */ /* 0x000fe40006fa6670 */
[----:B------:R-:W-:Y:S01]  /*4b80*/  FSEL R95, R18, -INF , !P6 ;  /* 0xff800000125f7808 */ /* 0x000fe20007000000 */
[----:B------:R-:W-:Y:S01]  /*4b90*/  IMAD R18, R174, 0x8, R155 ;  /* 0x00000008ae127824 */ /* 0x000fe200078e029b */
[----:B------:R-:W-:-:S02]  /*4ba0*/  FSEL R99, R34, -INF , !P4 ;  /* 0xff80000022637808 */ /* 0x000fc40006000000 */
[C---:B------:R-:W-:Y:S02]  /*4bb0*/  ISETP.GE.AND P4, PT, R12.reuse, R196, PT ;  /* 0x000000c40c00720c */ /* 0x040fe40003f86270 */
[----:B------:R1:W-:Y:S01]  /*4bc0*/  STL [R1+0x168], R18 ;  /* 0x0001681201007387 */ /* 0x0003e20000100800 */
[----:B------:R-:W-:Y:S02]  /*4bd0*/  FSEL R97, R17, -INF , !P5 ;  /* 0xff80000011617808 */ /* 0x000fe40006800000 */
[----:B------:R-:W-:Y:S02]  /*4be0*/  ISETP.GT.AND P5, PT, R107, R176, PT ;  /* 0x000000b06b00720c */ /* 0x000fe40003fa4270 */
[----:B------:R-:W-:Y:S02]  /*4bf0*/  ISETP.GE.OR P4, PT, R12, R202, !P4 ;  /* 0x000000ca0c00720c */ /* 0x000fe40006786670 */
[----:B------:R-:W-:Y:S02]  /*4c00*/  FSEL R90, R46, -INF , !P3 ;  /* 0xff8000002e5a7808 */ /* 0x000fe40005800000 */
[----:B------:R-:W-:-:S02]  /*4c10*/  FSEL R106, R32, -INF , !P1 ;  /* 0xff800000206a7808 */ /* 0x000fc40004800000 */
[----:B------:R-:W-:Y:S02]  /*4c20*/  FSEL R98, R33, -INF , !P2 ;  /* 0xff80000021627808 */ /* 0x000fe40005000000 */
[----:B------:R-:W-:Y:S02]  /*4c30*/  FSEL R96, R35, -INF , !P0 ;  /* 0xff80000023607808 */ /* 0x000fe40004000000 */
[----:B------:R-:W-:Y:S02]  /*4c40*/  FSEL R104, R16, -INF , !P4 ;  /* 0xff80000010687808 */ /* 0x000fe40006000000 */
[CC--:B------:R-:W-:Y:S02]  /*4c50*/  ISETP.GE.AND P3, PT, R12.reuse, R198.reuse, PT ;  /* 0x000000c60c00720c */ /* 0x0c0fe40003f66270 */
[----:B------:R-:W-:Y:S02]  /*4c60*/  ISETP.GE.AND P1, PT, R12, R197, PT ;  /* 0x000000c50c00720c */ /* 0x000fe40003f26270 */
[----:B------:R-:W-:-:S02]  /*4c70*/  ISETP.GE.AND P2, PT, R4, R198, PT ;  /* 0x000000c60400720c */ /* 0x000fc40003f46270 */
[C---:B------:R-:W-:Y:S02]  /*4c80*/  ISETP.GE.AND P0, PT, R4.reuse, R197, PT ;  /* 0x000000c50400720c */ /* 0x040fe40003f06270 */
[----:B------:R-:W-:Y:S02]  /*4c90*/  ISETP.GE.AND P4, PT, R4, R199, PT ;  /* 0x000000c70400720c */ /* 0x000fe40003f86270 */
[CC--:B------:R-:W-:Y:S02]  /*4ca0*/  ISETP.GE.OR P3, PT, R12.reuse, R204.reuse, !P3 ;  /* 0x000000cc0c00720c */ /* 0x0c0fe40005f66670 */
[-C--:B------:R-:W-:Y:S02]  /*4cb0*/  ISETP.GE.OR P1, PT, R12, R203.reuse, !P1 ;  /* 0x000000cb0c00720c */ /* 0x080fe40004f26670 */
[C---:B------:R-:W-:Y:S02]  /*4cc0*/  ISETP.GE.OR P2, PT, R4.reuse, R204, !P2 ;  /* 0x000000cc0400720c */ /* 0x040fe40005746670 */
[----:B------:R-:W-:-:S02]  /*4cd0*/  ISETP.GE.OR P0, PT, R4, R203, !P0 ;  /* 0x000000cb0400720c */ /* 0x000fc40004706670 */
[----:B------:R-:W-:Y:S02]  /*4ce0*/  ISETP.GE.OR P4, PT, R4, R201, !P4 ;  /* 0x000000c90400720c */ /* 0x000fe40006786670 */
[----:B------:R-:W-:Y:S02]  /*4cf0*/  FSEL R91, R8, -INF , !P3 ;  /* 0xff800000085b7808 */ /* 0x000fe40005800000 */
[----:B------:R-:W-:Y:S02]  /*4d00*/  FSEL R94, R19, -INF , !P4 ;  /* 0xff800000135e7808 */ /* 0x000fe40006000000 */
[----:B------:R-:W-:Y:S02]  /*4d10*/  FSEL R93, R10, -INF , !P1 ;  /* 0xff8000000a5d7808 */ /* 0x000fe40004800000 */
[----:B------:R-:W-:Y:S02]  /*4d20*/  FSEL R88, R9, -INF , !P2 ;  /* 0xff80000009587808 */ /* 0x000fe40005000000 */
[----:B------:R-:W-:Y:S01]  /*4d30*/  FSEL R92, R11, -INF , !P0 ;  /* 0xff8000000b5c7808 */ /* 0x000fe20004000000 */
[----:B-1----:R-:W-:Y:S06]  /*4d40*/  @!P5 BRA `(.L_x_958) ;  /* 0x0000000000ecd947 */ /* 0x002fec0003800000 */
[----:B------:R-:W-:Y:S01]  /*4d50*/  VIADD R4, R158, 0xfffffffe ;  /* 0xfffffffe9e047836 */ /* 0x000fe20000000000 */
[-C--:B------:R-:W-:Y:S01]  /*4d60*/  ISETP.GE.AND P4, PT, R171, R200.reuse, PT ;  /* 0x000000c8ab00720c */ /* 0x080fe20003f86270 */
[----:B------:R-:W-:Y:S01]  /*4d70*/  BSSY B0, `(.L_x_959) ;  /* 0x0000037000007945 */ /* 0x000fe20003800000 */
[----:B------:R-:W-:Y:S01]  /*4d80*/  ISETP.GE.AND P3, PT, R170, R200, PT ;  /* 0x000000c8aa00720c */ /* 0x000fe20003f66270 */
[----:B------:R-:W-:Y:S01]  /*4d90*/  IMAD R6, R168, R4, RZ ;  /* 0x00000004a8067224 */ /* 0x000fe200078e02ff */
[----:B------:R-:W-:Y:S01]  /*4da0*/  SHF.R.S32.HI R7, RZ, 0x1f, R4 ;  /* 0x0000001fff077819 */ /* 0x000fe20000011404 */
[----:B------:R-:W-:Y:S01]  /*4db0*/  IMAD.WIDE.U32 R4, R4, R165, R166 ;  /* 0x000000a504047225 */ /* 0x000fe200078e00a6 */
[----:B------:R-:W-:-:S03]  /*4dc0*/  ISETP.GE.AND P1, PT, R169, R200, PT ;  /* 0x000000c8a900720c */ /* 0x000fc60003f26270 */
[----:B------:R-:W-:-:S04]  /*4dd0*/  IMAD R6, R7, R165, R6 ;  /* 0x000000a507067224 */ /* 0x000fc800078e0206 */
[----:B------:R-:W-:Y:S01]  /*4de0*/  IMAD.IADD R6, R5, 0x1, R6 ;  /* 0x0000000105067824 */ /* 0x000fe200078e0206 */
[CC--:B------:R-:W-:Y:S01]  /*4df0*/  @!P4 LEA R16, P6, R4.reuse, R206.reuse, 0x1 ;  /* 0x000000ce0410c211 */ /* 0x0c0fe200078c08ff */
[----:B------:R1:W-:Y:S01]  /*4e00*/  @P4 STS [R193+0x6000], RZ ;  /* 0x006000ffc1004388 */ /* 0x0003e20000000800 */
[CC--:B------:R-:W-:Y:S02]  /*4e10*/  @!P3 LEA R14, P2, R4.reuse, R206.reuse, 0x1 ;  /* 0x000000ce040eb211 */ /* 0x0c0fe400078408ff */
[CCC-:B------:R-:W-:Y:S01]  /*4e20*/  @!P4 LEA.HI.X R17, R4.reuse, R207.reuse, R6.reuse, 0x1, P6 ;  /* 0x000000cf0411c211 */ /* 0x1c0fe200030f0c06 */
[----:B------:R1:W-:Y:S01]  /*4e30*/  @P4 STS [R193+0x6004], RZ ;  /* 0x006004ffc1004388 */ /* 0x0003e20000000800 */
[----:B------:R-:W-:Y:S02]  /*4e40*/  @!P1 LEA R12, P0, R4, R206, 0x1 ;  /* 0x000000ce040c9211 */ /* 0x000fe400078008ff */
[----:B------:R-:W-:Y:S01]  /*4e50*/  IADD3 R5, P6, R164, R4, RZ ;  /* 0x00000004a4057210 */ /* 0x000fe20007fde0ff */
[----:B------:R1:W-:Y:S01]  /*4e60*/  @P4 STS.64 [R193+0x6008], RZ ;  /* 0x006008ffc1004388 */ /* 0x0003e20000000a00 */
[----:B------:R-:W-:-:S02]  /*4e70*/  @!P3 LEA.HI.X R15, R4, R207, R6, 0x1, P2 ;  /* 0x000000cf040fb211 */ /* 0x000fc400010f0c06 */
[-CC-:B------:R-:W-:Y:S01]  /*4e80*/  @!P1 LEA.HI.X R13, R4, R207.reuse, R6.reuse, 0x1, P0 ;  /* 0x000000cf040d9211 */ /* 0x180fe200000f0c06 */
[----:B------:R-:W-:Y:S01]  /*4e90*/  IMAD.X R6, R163, 0x1, R6, P6 ;  /* 0x00000001a3067824 */ /* 0x000fe200030e0606 */
[CC--:B------:R-:W-:Y:S01]  /*4ea0*/  @!P4 LEA R10, P2, R5.reuse, R206.reuse, 0x1 ;  /* 0x000000ce050ac211 */ /* 0x0c0fe200078408ff */
[----:B------:R-:W-:Y:S01]  /*4eb0*/  @!PT LDS RZ, [RZ] ;  /* 0x00000000fffff984 */ /* 0x000fe20000000800 */
[----:B------:R-:W-:Y:S01]  /*4ec0*/  @!PT LDS RZ, [RZ] ;  /* 0x00000000fffff984 */ /* 0x000fe20000000800 */
[----:B------:R-:W-:Y:S01]  /*4ed0*/  @!PT LDS RZ, [RZ] ;  /* 0x00000000fffff984 */ /* 0x000fe20000000800 */
[----:B------:R1:W-:Y:S01]  /*4ee0*/  @!P4 LDGSTS.E.BYPASS.LTC128B.128 [R193+0x6000], desc[UR4][R16.64] ;  /* 0x0600000010c1cfae */ /* 0x0003e2000b901d44 */
[C---:B------:R-:W-:Y:S02]  /*4ef0*/  @!P3 LEA R8, P0, R5.reuse, R206, 0x1 ;  /* 0x000000ce0508b211 */ /* 0x040fe400078008ff */
[CCC-:B------:R-:W-:Y:S01]  /*4f00*/  @!P4 LEA.HI.X R11, R5.reuse, R207.reuse, R6.reuse, 0x1, P2 ;  /* 0x000000cf050bc211 */ /* 0x1c0fe200010f0c06 */
[----:B------:R1:W-:Y:S01]  /*4f10*/  @P3 STS.128 [R193+0x7000], RZ ;  /* 0x007000ffc1003388 */ /* 0x0003e20000000c00 */
        /* <DEDUP_REMOVED lines=28> */
.L_x_960:
[----:B------:R-:W-:Y:S05]  /*50e0*/  BSYNC B0 ;  /* 0x0000000000007941 */ /* 0x000fea0003800000 */
.L_x_959:
[----:B------:R-:W0:Y:S02]  /*50f0*/  LDGDEPBAR ;  /* 0x00000000000079af */ /* 0x000e240000000000 */
.L_x_958:
[----:B------:R-:W-:Y:S05]  /*5100*/  BSYNC B1 ;  /* 0x0000000000017941 */ /* 0x000fea0003800000 */
.L_x_957:
[----:B--2---:R-:W2:Y:S01]  /*5110*/  LD.E R4, desc[UR4][R172.64+0xdc] ;  /* 0x0000dc04ac047980 */ /* 0x004ea2000c101900 */
[----:B------:R-:W-:Y:S01]  /*5120*/  FMNMX.FTZ R5, R74, R73, !PT ;  /* 0x000000494a057209 */ /* 0x000fe20007810000 */
[----:B------:R-:W-:Y:S01]  /*5130*/  IMAD R174, R0, 0x2, R3 ;  /* 0x0000000200ae7824 */ /* 0x000fe200078e0203 */
[----:B------:R-:W-:Y:S01]  /*5140*/  LOP3.LUT R226, R160, R154, RZ, 0x3c, !PT ;  /* 0x0000009aa0e27212 */ /* 0x000fe200078e3cff */
[----:B-1----:R-:W-:Y:S01]  /*5150*/  IMAD R9, R159, R152, R162 ;  /* 0x000000989f097224 */ /* 0x002fe200078e02a2 */
[----:B------:R-:W-:Y:S01]  /*5160*/  FMNMX.FTZ R5, R79, R5, !PT ;  /* 0x000000054f057209 */ /* 0x000fe20007810000 */
[----:B------:R-:W-:Y:S02]  /*5170*/  IMAD.SHL.U32 R8, R158, 0x40, RZ ;  /* 0x000000409e087824 */ /* 0x000fe400078e00ff */
[----:B------:R-:W-:Y:S01]  /*5180*/  IMAD R9, R153, R9, R156 ;  /* 0x0000000999097224 */ /* 0x000fe200078e029c */
[----:B------:R-:W-:Y:S01]  /*5190*/  FMNMX.FTZ R5, R75, R5, !PT ;  /* 0x000000054b057209 */ /* 0x000fe20007810000 */
[----:B------:R-:W-:Y:S01]  /*51a0*/  IMAD.WIDE.U32 R214, R18, -0x326172a9, RZ ;  /* 0xcd9e8d5712d67825 */ /* 0x000fe200078e00ff */
[----:B------:R-:W-:Y:S02]  /*51b0*/  STL [R1+0x194], R226 ;  /* 0x000194e201007387 */ /* 0x000fe40000100800 */
[----:B------:R-:W-:Y:S01]  /*51c0*/  FMNMX.FTZ R5, R87, R5, !PT ;  /* 0x0000000557057209 */ /* 0x000fe20007810000 */
[----:B------:R-:W-:-:S02]  /*51d0*/  IMAD R10, R217, R9, R8 ;  /* 0x00000009d90a7224 */ /* 0x000fc400078e0208 */
[----:B------:R-:W-:Y:S01]  /*51e0*/  VIADD R144, R161, 0xbb67ae85 ;  /* 0xbb67ae85a1907836 */ /* 0x000fe20000000000 */
[----:B------:R-:W-:Y:S01]  /*51f0*/  FMNMX.FTZ R6, R69, R5, !PT ;  /* 0x0000000545067209 */ /* 0x000fe20007810000 */
[----:B------:R-:W-:Y:S01]  /*5200*/  IMAD.WIDE.U32 R228, R157, -0x2daee0ad, RZ ;  /* 0xd2511f539de47825 */ /* 0x000fe200078e00ff */
[----:B------:R-:W-:Y:S02]  /*5210*/  FMNMX.FTZ R5, R80, R76, !PT ;  /* 0x0000004c50057209 */ /* 0x000fe40007810000 */
[----:B------:R-:W-:Y:S01]  /*5220*/  FMNMX.FTZ R7, R71, R6, !PT ;  /* 0x0000000647077209 */ /* 0x000fe20007810000 */
[C---:B------:R-:W-:Y:S01]  /*5230*/  VIADD R185, R160.reuse, 0x9e3779b9 ;  /* 0x9e3779b9a0b97836 */ /* 0x040fe20000000000 */
[----:B------:R-:W-:Y:S01]  /*5240*/  FMNMX.FTZ R6, R81, R5, !PT ;  /* 0x0000000551067209 */ /* 0x000fe20007810000 */
[----:B------:R-:W-:Y:S01]  /*5250*/  VIADD R184, R160, 0x3c6ef372 ;  /* 0x3c6ef372a0b87836 */ /* 0x000fe20000000000 */
[----:B------:R-:W-:Y:S01]  /*5260*/  FMNMX.FTZ R7, R68, R7, !PT ;  /* 0x0000000744077209 */ /* 0x000fe20007810000 */
[----:B------:R-:W-:Y:S01]  /*5270*/  VIADD R158, R18, 0x4 ;  /* 0x00000004129e7836 */ /* 0x000fe20000000000 */
[----:B------:R-:W-:Y:S01]  /*5280*/  FMNMX.FTZ R6, R78, R6, !PT ;  /* 0x000000064e067209 */ /* 0x000fe20007810000 */
[C---:B------:R-:W-:Y:S01]  /*5290*/  VIADD R188, R161.reuse, 0x76cf5d0a ;  /* 0x76cf5d0aa1bc7836 */ /* 0x040fe20000000000 */
[----:B------:R-:W-:Y:S01]  /*52a0*/  FMNMX.FTZ R7, R60, R7, !PT ;  /* 0x000000073c077209 */ /* 0x000fe20007810000 */
[----:B------:R-:W-:Y:S01]  /*52b0*/  IMAD.WIDE.U32 R12, R158, -0x326172a9, RZ ;  /* 0xcd9e8d579e0c7825 */ /* 0x000fe200078e00ff */
[----:B------:R-:W-:Y:S01]  /*52c0*/  FMNMX.FTZ R6, R86, R6, !PT ;  /* 0x0000000656067209 */ /* 0x000fe20007810000 */
[----:B------:R-:W-:Y:S01]  /*52d0*/  STL [R1+0x144], R185 ;  /* 0x000144b901007387 */ /* 0x000fe20000100800 */
[----:B------:R-:W-:Y:S01]  /*52e0*/  FMNMX.FTZ R7, R52, R7, !PT ;  /* 0x0000000734077209 */ /* 0x000fe20007810000 */
[----:B------:R-:W-:Y:S01]  /*52f0*/  VIADD R213, R161, 0x32370b8f ;  /* 0x32370b8fa1d57836 */ /* 0x000fe20000000000 */
[----:B------:R-:W-:Y:S01]  /*5300*/  FMNMX.FTZ R6, R70, R6, !PT ;  /* 0x0000000646067209 */ /* 0x000fe20007810000 */
[C---:B------:R-:W-:Y:S01]  /*5310*/  VIADD R195, R160.reuse, 0xdaa66d2b ;  /* 0xdaa66d2ba0c37836 */ /* 0x040fe20000000000 */
[----:B------:R-:W-:Y:S01]  /*5320*/  FMNMX.FTZ R3, R51, R7, !PT ;  /* 0x0000000733037209 */ /* 0x000fe20007810000 */
[----:B------:R-:W-:Y:S01]  /*5330*/  VIADD R187, R160, 0x78dde6e4 ;  /* 0x78dde6e4a0bb7836 */ /* 0x000fe20000000000 */
[----:B------:R-:W-:Y:S01]  /*5340*/  FMNMX.FTZ R0, R83, R6, !PT ;  /* 0x0000000653007209 */ /* 0x000fe20007810000 */
[C---:B------:R-:W-:Y:S01]  /*5350*/  VIADD R178, R161.reuse, 0xed9eba14 ;  /* 0xed9eba14a1b27836 */ /* 0x040fe20000000000 */
[----:B------:R-:W-:Y:S01]  /*5360*/  LOP3.LUT R5, R72, 0x7ffffffc, RZ, 0xc0, !PT ;  /* 0x7ffffffc48057812 */ /* 0x000fe200078ec0ff */
[----:B------:R-:W-:Y:S01]  /*5370*/  VIADD R177, R161, 0xa9066899 ;  /* 0xa9066899a1b17836 */ /* 0x000fe20000000000 */
[----:B------:R-:W-:Y:S01]  /*5380*/  FMNMX.FTZ R6, R50, R3, !PT ;  /* 0x0000000332067209 */ /* 0x000fe20007810000 */
[----:B------:R-:W-:Y:S01]  /*5390*/  VIADD R212, R160, 0x1715609d ;  /* 0x1715609da0d47836 */ /* 0x000fe20000000000 */
[----:B------:R-:W-:Y:S01]  /*53a0*/  FMNMX.FTZ R3, R77, R0, !PT ;  /* 0x000000004d037209 */ /* 0x000fe20007810000 */
[----:B------:R-:W-:Y:S01]  /*53b0*/  IMAD.IADD R5, R89, 0x1, -R5 ;  /* 0x0000000159057824 */ /* 0x000fe200078e0a05 */
[----:B------:R-:W-:Y:S01]  /*53c0*/  FMNMX.FTZ R6, R61, R6, !PT ;  /* 0x000000063d067209 */ /* 0x000fe20007810000 */
[----:B------:R-:W-:Y:S01]  /*53d0*/  IMAD.SHL.U32 R0, R107, 0x2, RZ ;  /* 0x000000026b007824 */ /* 0x000fe200078e00ff */
[----:B------:R-:W-:Y:S01]  /*53e0*/  FMNMX.FTZ R3, R62, R3, !PT ;  /* 0x000000033e037209 */ /* 0x000fe20007810000 */
[----:B------:R-:W-:Y:S01]  /*53f0*/  IMAD.SHL.U32 R5, R5, 0x2, RZ ;  /* 0x0000000205057824 */ /* 0x000fe200078e00ff */
[----:B------:R-:W-:Y:S01]  /*5400*/  FMNMX.FTZ R6, R53, R6, !PT ;  /* 0x0000000635067209 */ /* 0x000fe20007810000 */
[----:B------:R-:W-:Y:S01]  /*5410*/  STL [R1+0x14c], R184 ;  /* 0x00014cb801007387 */ /* 0x000fe20000100800 */
[----:B------:R-:W-:Y:S01]  /*5420*/  FMNMX.FTZ R3, R54, R3, !PT ;  /* 0x0000000336037209 */ /* 0x000fe20007810000 */
[----:B------:R-:W-:Y:S01]  /*5430*/  IMAD R9, R217, R132, R5 ;  /* 0x00000084d9097224 */ /* 0x000fe200078e0205 */
[----:B------:R-:W-:Y:S01]  /*5440*/  FMNMX.FTZ R6, R91, R6, !PT ;  /* 0x000000065b067209 */ /* 0x000fe20007810000 */
[----:B------:R-:W-:Y:S01]  /*5450*/  STL.64 [R1+0x10], R228 ;  /* 0x000010e401007387 */ /* 0x000fe20000100a00 */
[----:B------:R-:W-:-:S02]  /*5460*/  FMNMX.FTZ R5, R55, R3, !PT ;  /* 0x0000000337057209 */ /* 0x000fc40007810000 */
[----:B------:R-:W-:Y:S01]  /*5470*/  FMNMX.FTZ R3, R88, R6, !PT ;  /* 0x0000000658037209 */ /* 0x000fe20007810000 */
[----:B------:R-:W-:Y:S01]  /*5480*/  STL.64 [R1+0x110], R214 ;  /* 0x000110d601007387 */ /* 0x000fe20000100a00 */
[----:B------:R-:W-:Y:S02]  /*5490*/  FMNMX.FTZ R5, R56, R5, !PT ;  /* 0x0000000538057209 */ /* 0x000fe40007810000 */
[C---:B------:R-:W-:Y:S01]  /*54a0*/  LOP3.LUT R6, R161.reuse, R0, RZ, 0x3c, !PT ;  /* 0x00000000a1067212 */ /* 0x040fe200078e3cff */
[----:B------:R-:W-:Y:S01]  /*54b0*/  VIADD R0, R0, 0x1 ;  /* 0x0000000100007836 */ /* 0x000fe20000000000 */
[----:B------:R-:W1:Y:S01]  /*54c0*/  SHFL.BFLY PT, R11, R3, 0x2, 0x1f ;  /* 0x0c401f00030b7f89 */ /* 0x000e6200000e0000 */
[----:B------:R-:W-:Y:S02]  /*54d0*/  FMNMX.FTZ R5, R90, R5, !PT ;  /* 0x000000055a057209 */ /* 0x000fe40007810000 */
[----:B------:R-:W-:Y:S02]  /*54e0*/  LOP3.LUT R7, R226, R215, RZ, 0x3c, !PT ;  /* 0x000000d7e2077212 */ /* 0x000fe400078e3cff */
[----:B------:R-:W-:-:S02]  /*54f0*/  LOP3.LUT R152, R161, R0, RZ, 0x3c, !PT ;  /* 0x00000000a1987212 */ /* 0x000fc400078e3cff */
[----:B------:R-:W-:Y:S01]  /*5500*/  FMNMX.FTZ R0, R58, R5, !PT ;  /* 0x000000053a007209 */ /* 0x000fe20007810000 */
[----:B------:R-:W-:Y:S01]  /*5510*/  IMAD.WIDE.U32 R224, R7, -0x2daee0ad, RZ ;  /* 0xd2511f5307e07825 */ /* 0x000fe200078e00ff */
[----:B------:R-:W-:Y:S02]  /*5520*/  LOP3.LUT R6, R6, R229, RZ, 0x3c, !PT ;  /* 0x000000e506067212 */ /* 0x000fe400078e3cff */
[----:B------:R-:W-:Y:S01]  /*5530*/  FMNMX.FTZ R5, R93, R0, !PT ;  /* 0x000000005d057209 */ /* 0x000fe20007810000 */
[----:B------:R-:W-:Y:S01]  /*5540*/  VIADD R0, R10, 0xffffffc0 ;  /* 0xffffffc00a007836 */ /* 0x000fe20000000000 */
[----:B------:R-:W-:Y:S01]  /*5550*/  LOP3.LUT R7, R225, R144, R228, 0x96, !PT ;  /* 0x00000090e1077212 */ /* 0x000fe200078e96e4 */
[----:B------:R-:W-:Y:S01]  /*5560*/  IMAD.WIDE.U32 R154, R6, -0x326172a9, RZ ;  /* 0xcd9e8d57069a7825 */ /* 0x000fe200078e00ff */
[----:B------:R-:W-:Y:S01]  /*5570*/  FMNMX.FTZ R5, R92, R5, !PT ;  /* 0x000000055c057209 */ /* 0x000fe20007810000 */
[----:B------:R-:W-:Y:S01]  /*5580*/  STL.64 [R1+0x38], R224 ;  /* 0x000038e001007387 */ /* 0x000fe20000100a00 */
[----:B------:R-:W-:Y:S01]  /*5590*/  LOP3.LUT R8, R152, R229, RZ, 0x3c, !PT ;  /* 0x000000e598087212 */ /* 0x000fe200078e3cff */
[----:B------:R-:W-:Y:S01]  /*55a0*/  IMAD.WIDE.U32 R208, R7, -0x326172a9, RZ ;  /* 0xcd9e8d5707d07825 */ /* 0x000fe200078e00ff */
[----:B------:R-:W-:Y:S01]  /*55b0*/  SHF.R.S32.HI R6, RZ, 0x1f, R9 ;  /* 0x0000001fff067819 */ /* 0x000fe20000011409 */
[----:B------:R-:W3:Y:S01]  /*55c0*/  SHFL.BFLY PT, R15, R5, 0x2, 0x1f ;  /* 0x0c401f00050f7f89 */ /* 0x000ee200000e0000 */
[----:B------:R-:W-:Y:S01]  /*55d0*/  IADD3 R18, P0, R9, R0, RZ ;  /* 0x0000000009127210 */ /* 0x000fe20007f1e0ff */
[----:B------:R-:W-:Y:S01]  /*55e0*/  IMAD.WIDE.U32 R28, R8, -0x326172a9, RZ ;  /* 0xcd9e8d57081c7825 */ /* 0x000fe200078e00ff */
[----:B------:R-:W-:Y:S01]  /*55f0*/  LOP3.LUT R7, R155, R185, R214, 0x96, !PT ;  /* 0x000000b99b077212 */ /* 0x000fe200078e96d6 */
[----:B------:R-:W-:Y:S01]  /*5600*/  STL [R1+0x140], R188 ;  /* 0x000140bc01007387 */ /* 0x000fe20000100800 */
[----:B-1----:R-:W-:-:S02]  /*5610*/  FMNMX.FTZ R3, R3, R11, !PT ;  /* 0x0000000b03037209 */ /* 0x002fc40007810000 */
[----:B------:R-:W-:Y:S01]  /*5620*/  LOP3.LUT R10, R209, R184, R154, 0x96, !PT ;  /* 0x000000b8d10a7212 */ /* 0x000fe200078e969a */
[----:B------:R-:W-:Y:S01]  /*5630*/  STL [R1+0x148], R213 ;  /* 0x000148d501007387 */ /* 0x000fe20000100800 */
[----:B------:R-:W-:Y:S01]  /*5640*/  LEA.HI.X.SX32 R19, R0, R6, 0x1, P0 ;  /* 0x0000000600137211 */ /* 0x000fe200000f0eff */
[----:B------:R-:W-:Y:S01]  /*5650*/  IMAD.WIDE.U32 R6, R7, -0x2daee0ad, RZ ;  /* 0xd2511f5307067825 */ /* 0x000fe200078e00ff */
[-CC-:B------:R-:W-:Y:S01]  /*5660*/  LOP3.LUT R122, R155, R185.reuse, R12.reuse, 0x96, !PT ;  /* 0x000000b99b7a7212 */ /* 0x180fe200078e960c */
[----:B------:R-:W1:Y:S01]  /*5670*/  SHFL.BFLY PT, R102, R3, 0x1, 0x1f ;  /* 0x0c201f0003667f89 */ /* 0x000e6200000e0000 */
[CC--:B------:R-:W-:Y:S01]  /*5680*/  LOP3.LUT R145, R29.reuse, R185.reuse, R12, 0x96, !PT ;  /* 0x000000b91d917212 */ /* 0x0c0fe200078e960c */
[----:B------:R-:W-:Y:S01]  /*5690*/  IMAD.WIDE.U32 R10, R10, -0x2daee0ad, RZ ;  /* 0xd2511f530a0a7825 */ /* 0x000fe200078e00ff */
[----:B------:R-:W-:Y:S01]  /*56a0*/  LOP3.LUT R0, R29, R185, R214, 0x96, !PT ;  /* 0x000000b91d007212 */ /* 0x000fe200078e96d6 */
[----:B------:R-:W-:Y:S01]  /*56b0*/  STL [R1+0x74], R195 ;  /* 0x000074c301007387 */ /* 0x000fe20000100800 */
[----:B------:R-:W-:-:S02]  /*56c0*/  LOP3.LUT R12, R209, R184, R28, 0x96, !PT ;  /* 0x000000b8d10c7212 */ /* 0x000fc400078e961c */
[----:B------:R-:W-:Y:S01]  /*56d0*/  LOP3.LUT R128, R226, R13, RZ, 0x3c, !PT ;  /* 0x0000000de2807212 */ /* 0x000fe200078e3cff */
[----:B------:R-:W-:Y:S01]  /*56e0*/  STL [R1+0x120], R187 ;  /* 0x000120bb01007387 */ /* 0x000fe20000100800 */
[----:B------:R-:W-:Y:S01]  /*56f0*/  LOP3.LUT R9, R7, R188, R224, 0x96, !PT ;  /* 0x000000bc07097212 */ /* 0x000fe200078e96e0 */
[----:B------:R-:W-:Y:S01]  /*5700*/  IMAD.WIDE.U32 R12, R12, -0x2daee0ad, RZ ;  /* 0xd2511f530c0c7825 */ /* 0x000fe200078e00ff */
[----:B------:R-:W-:Y:S01]  /*5710*/  LOP3.LUT R8, R11, R213, R6, 0x96, !PT ;  /* 0x000000d50b087212 */ /* 0x000fe200078e9606 */
[----:B------:R-:W-:Y:S01]  /*5720*/  STL [R1+0x13c], R178 ;  /* 0x00013cb201007387 */ /* 0x000fe20000100800 */
[----:B---3--:R-:W-:Y:S01]  /*5730*/  FMNMX.FTZ R5, R5, R15, !PT ;  /* 0x0000000f05057209 */ /* 0x008fe20007810000 */
[----:B------:R-:W-:Y:S01]  /*5740*/  IMAD.WIDE.U32 R6, R0, -0x2daee0ad, RZ ;  /* 0xd2511f5300067825 */ /* 0x000fe200078e00ff */
[----:B------:R-:W-:Y:S01]  /*5750*/  LEA R34, P0, R18, R150, 0x1 ;  /* 0x0000009612227211 */ /* 0x000fe200078008ff */
[----:B------:R-:W-:Y:S02]  /*5760*/  STL [R1+0x11c], R177 ;  /* 0x00011cb101007387 */ /* 0x000fe40000100800 */
[----:B------:R-:W-:Y:S01]  /*5770*/  IMAD.WIDE.U32 R26, R9, -0x326172a9, RZ ;  /* 0xcd9e8d57091a7825 */ /* 0x000fe200078e00ff */
[----:B------:R-:W-:Y:S01]  /*5780*/  LOP3.LUT R7, R7, R188, R224, 0x96, !PT ;  /* 0x000000bc07077212 */ /* 0x000fe200078e96e0 */
[----:B------:R-:W3:Y:S01]  /*5790*/  SHFL.BFLY PT, R101, R5, 0x1, 0x1f ;  /* 0x0c201f0005657f89 */ /* 0x000ee200000e0000 */
[----:B------:R-:W-:Y:S01]  /*57a0*/  LOP3.LUT R14, R13, R213, R6, 0x96, !PT ;  /* 0x000000d50d0e7212 */ /* 0x000fe200078e9606 */
[----:B------:R-:W-:Y:S01]  /*57b0*/  IMAD.WIDE.U32 R22, R8, -0x326172a9, RZ ;  /* 0xcd9e8d5708167825 */ /* 0x000fe200078e00ff */
[----:B------:R-:W-:Y:S01]  /*57c0*/  LOP3.LUT R8, R27, R195, R208, 0x96, !PT ;  /* 0x000000c31b087212 */ /* 0x000fe200078e96d0 */
[----:B------:R-:W-:Y:S01]  /*57d0*/  STL [R1+0xfc], R212 ;  /* 0x0000fcd401007387 */ /* 0x000fe20000100800 */
[----:B-1----:R-:W-:Y:S01]  /*57e0*/  FMNMX.FTZ R102, R3, R102, !PT ;  /* 0x0000006603667209 */ /* 0x002fe20007810000 */
[----:B------:R-:W-:Y:S01]  /*57f0*/  IMAD.WIDE.U32 R6, R7, -0x326172a9, RZ ;  /* 0xcd9e8d5707067825 */ /* 0x000fe200078e00ff */
[----:B------:R-:W-:-:S02]  /*5800*/  LOP3.LUT R16, R23, R187, R26, 0x96, !PT ;  /* 0x000000bb17107212 */ /* 0x000fc400078e961a */
[----:B------:R-:W-:Y:S01]  /*5810*/  FSETP.NEU.FTZ.AND P1, PT, R102, -INF , PT ;  /* 0xff8000006600780b */ /* 0x000fe20003f3d000 */
[----:B------:R-:W-:Y:S01]  /*5820*/  IMAD.WIDE.U32 R14, R14, -0x326172a9, RZ ;  /* 0xcd9e8d570e0e7825 */ /* 0x000fe200078e00ff */
[----:B------:R-:W-:Y:S02]  /*5830*/  LOP3.LUT R11, R7, R195, R208, 0x96, !PT ;  /* 0x000000c3070b7212 */ /* 0x000fe400078e96d0 */
[----:B------:R-:W-:Y:S01]  /*5840*/  LEA.HI.X R35, R18, R151, R19, 0x1, P0 ;  /* 0x0000009712237211 */ /* 0x000fe200000f0c13 */
[----:B------:R-:W-:Y:S01]  /*5850*/  IMAD.WIDE.U32 R8, R8, -0x2daee0ad, RZ ;  /* 0xd2511f5308087825 */ /* 0x000fe200078e00ff */
[----:B------:R-:W-:-:S03]  /*5860*/  LOP3.LUT R6, R15, R187, R6, 0x96, !PT ;  /* 0x000000bb0f067212 */ /* 0x000fc600078e9606 */
[----:B------:R-:W-:Y:S01]  /*5870*/  IMAD.WIDE.U32 R16, R16, -0x2daee0ad, RZ ;  /* 0xd2511f5310107825 */ /* 0x000fe200078e00ff */
[----:B------:R-:W-:-:S03]  /*5880*/  LOP3.LUT R0, R9, R178, R10, 0x96, !PT ;  /* 0x000000b209007212 */ /* 0x000fc600078e960a */
[----:B------:R-:W-:Y:S01]  /*5890*/  IMAD.WIDE.U32 R20, R6, -0x2daee0ad, RZ ;  /* 0xd2511f5306147825 */ /* 0x000fe200078e00ff */
[----:B------:R-:W-:Y:S02]  /*58a0*/  LOP3.LUT R8, R17, R177, R8, 0x96, !PT ;  /* 0x000000b111087212 */ /* 0x000fe400078e9608 */
[----:B---3--:R-:W-:Y:S01]  /*58b0*/  FMNMX.FTZ R101, R5, R101, !PT ;  /* 0x0000006505657209 */ /* 0x008fe20007810000 */
[----:B------:R-:W-:-:S03]  /*58c0*/  IMAD.WIDE.U32 R24, R0, -0x326172a9, RZ ;  /* 0xcd9e8d5700187825 */ /* 0x000fc600078e00ff */
[----:B------:R-:W-:Y:S01]  /*58d0*/  FSETP.NEU.FTZ.AND P0, PT, R101, -INF , PT ;  /* 0xff8000006500780b */ /* 0x000fe20003f1d000 */
[----:B------:R-:W-:-:S04]  /*58e0*/  IMAD.WIDE.U32 R10, R11, -0x2daee0ad, RZ ;  /* 0xd2511f530b0a7825 */ /* 0x000fc800078e00ff */
[----:B------:R-:W-:Y:S01]  /*58f0*/  IMAD.WIDE.U32 R8, R8, -0x326172a9, RZ ;  /* 0xcd9e8d5708087825 */ /* 0x000fe200078e00ff */
[----:B------:R-:W-:Y:S02]  /*5900*/  LOP3.LUT R11, R11, R178, R12, 0x96, !PT ;  /* 0x000000b20b0b7212 */ /* 0x000fe400078e960c */
[----:B------:R-:W-:Y:S02]  /*5910*/  LOP3.LUT R7, R21, R177, R10, 0x96, !PT ;  /* 0x000000b115077212 */ /* 0x000fe400078e960a */
[----:B------:R-:W-:Y:S01]  /*5920*/  LOP3.LUT R3, R9, R223, R24, 0x96, !PT ;  /* 0x000000df09037212 */ /* 0x000fe200078e9618 */
[----:B------:R-:W-:Y:S01]  /*5930*/  IMAD.WIDE.U32 R10, R11, -0x326172a9, RZ ;  /* 0xcd9e8d570b0a7825 */ /* 0x000fe200078e00ff */
[C---:B------:R-:W-:Y:S02]  /*5940*/  LOP3.LUT R12, R8.reuse, 0xff, RZ, 0xc0, !PT ;  /* 0x000000ff080c7812 */ /* 0x040fe400078ec0ff */
[----:B------:R-:W-:Y:S02]  /*5950*/  LOP3.LUT R15, R8, 0xffff, RZ, 0xc0, !PT ;  /* 0x0000ffff080f7812 */ /* 0x000fe400078ec0ff */
[----:B------:R-:W-:-:S02]  /*5960*/  SHF.R.U32.HI R17, RZ, 0x10, R8 ;  /* 0x00000010ff117819 */ /* 0x000fc40000011608 */
[----:B------:R-:W-:Y:S01]  /*5970*/  SHF.R.U32.HI R13, RZ, 0x18, R8 ;  /* 0x00000018ff0d7819 */ /* 0x000fe20000011608 */
[----:B------:R-:W-:Y:S01]  /*5980*/  IMAD.WIDE.U32 R8, R7, -0x326172a9, RZ ;  /* 0xcd9e8d5707087825 */ /* 0x000fe200078e00ff */
[----:B------:R-:W-:Y:S02]  /*5990*/  LOP3.LUT R21, R11, R212, R14, 0x96, !PT ;  /* 0x000000d40b157212 */ /* 0x000fe400078e960e */
[----:B------:R-:W-:Y:S02]  /*59a0*/  ISETP.GE.U32.AND P2, PT, R192, R12, PT ;  /* 0x0000000cc000720c */ /* 0x000fe40003f46070 */
[----:B------:R-:W-:Y:S02]  /*59b0*/  LOP3.LUT R11, R9, R223, R10, 0x96, !PT ;  /* 0x000000df090b7212 */ /* 0x000fe400078e960a */
[C---:B------:R-:W-:Y:S02]  /*59c0*/  LOP3.LUT R14, R8.reuse, 0xff, RZ, 0xc0, !PT ;  /* 0x000000ff080e7812 */ /* 0x040fe400078ec0ff */
[----:B------:R-:W-:-:S02]  /*59d0*/  LOP3.LUT R29, R8, 0xffff, RZ, 0xc0, !PT ;  /* 0x0000ffff081d7812 */ /* 0x000fc400078ec0ff */
[--C-:B------:R-:W-:Y:S02]  /*59e0*/  SHF.R.U32.HI R19, RZ, 0x10, R8.reuse ;  /* 0x00000010ff137819 */ /* 0x100fe40000011608 */
[----:B------:R-:W-:Y:S02]  /*59f0*/  SHF.R.U32.HI R18, RZ, 0x18, R8 ;  /* 0x00000018ff127819 */ /* 0x000fe40000011608 */
[-CC-:B------:R-:W-:Y:S02]  /*5a00*/  LOP3.LUT R8, R25, R212.reuse, R22.reuse, 0x96, !PT ;  /* 0x000000d419087212 */ /* 0x180fe400078e9616 */
[----:B------:R-:W-:Y:S02]  /*5a10*/  LOP3.LUT R10, R3, 0xffff, RZ, 0xc0, !PT ;  /* 0x0000ffff030a7812 */ /* 0x000fe400078ec0ff */
[----:B------:R-:W-:Y:S01]  /*5a20*/  ISETP.GE.U32.AND P4, PT, R192, R13, PT ;  /* 0x0000000dc000720c */ /* 0x000fe20003f86070 */
[----:B------:R-:W-:Y:S01]  /*5a30*/  IMAD.WIDE.U32 R8, R8, -0x2daee0ad, RZ ;  /* 0xd2511f5308087825 */ /* 0x000fe200078e00ff */
[----:B------:R-:W-:-:S02]  /*5a40*/  LOP3.LUT R22, R25, R212, R22, 0x96, !PT ;  /* 0x000000d419167212 */ /* 0x000fc400078e9616 */
[----:B------:R-:W-:Y:S01]  /*5a50*/  SHF.R.U32.HI R13, RZ, 0x18, R8 ;  /* 0x00000018ff0d7819 */ /* 0x000fe20000011608 */
[C---:B--2---:R-:W-:Y:S01]  /*5a60*/  FMUL.FTZ R6, R4.reuse, R102 ;  /* 0x0000006604067220 */ /* 0x044fe20000410000 */
[----:B------:R-:W-:-:S04]  /*5a70*/  FMUL.FTZ R5, R4, R101 ;  /* 0x0000006504057220 */ /* 0x000fc80000410000 */
[----:B------:R-:W-:Y:S02]  /*5a80*/  FSEL R6, R6, RZ, P1 ;  /* 0x000000ff06067208 */ /* 0x000fe40000800000 */
[----:B------:R-:W-:-:S03]  /*5a90*/  FSEL R5, R5, RZ, P0 ;  /* 0x000000ff05057208 */ /* 0x000fc60000000000 */
[-CC-:B------:R-:W-:Y:S02]  /*5aa0*/  FFMA.FTZ R0, R74, R4.reuse, -R6.reuse ;  /* 0x000000044a007223 */ /* 0x180fe40000010806 */
[-C--:B------:R-:W-:Y:S02]  /*5ab0*/  FFMA.FTZ R7, R80, R4.reuse, -R5 ;  /* 0x0000000450077223 */ /* 0x080fe40000010805 */
[----:B------:R1:W-:Y:S08]  /*5ac0*/  MUFU.EX2 R157, R0 ;  /* 0x00000000009d7308 */ /* 0x0003f00000000800 */
[----:B------:R2:W-:Y:S01]  /*5ad0*/  MUFU.EX2 R153, R7 ;  /* 0x0000000700997308 */ /* 0x0005e20000000800 */
[----:B-1----:R-:W-:-:S07]  /*5ae0*/  FFMA.FTZ R0, R73, R4, -R6 ;  /* 0x0000000449007223 */ /* 0x002fce0000010806 */
[----:B------:R1:W3:Y:S01]  /*5af0*/  MUFU.EX2 R156, R0 ;  /* 0x00000000009c7308 */ /* 0x0002e20000000800 */
[----:B--2---:R-:W-:-:S07]  /*5b00*/  FFMA.FTZ R7, R76, R4, -R5 ;  /* 0x000000044c077223 */ /* 0x004fce0000010805 */
[----:B------:R2:W4:Y:S01]  /*5b10*/  MUFU.EX2 R151, R7 ;  /* 0x0000000700977308 */ /* 0x0005220000000800 */
[----:B-1----:R-:W-:Y:S02]  /*5b20*/  LOP3.LUT R0, R3, 0xff, RZ, 0xc0, !PT ;  /* 0x000000ff03007812 */ /* 0x002fe400078ec0ff */
[----:B---3--:R-:W-:Y:S02]  /*5b30*/  F2FP.BF16.F32.PACK_AB R12, R156, R157 ;  /* 0x0000009d9c0c723e */ /* 0x008fe400000010ff */
[----:B------:R-:W-:Y:S02]  /*5b40*/  ISETP.GE.U32.AND P3, PT, R192, R0, PT ;  /* 0x00000000c000720c */ /* 0x000fe40003f66070 */
[----:B------:R-:W-:Y:S01]  /*5b50*/  SHF.R.U32.HI R0, RZ, 0x8, R10 ;  /* 0x00000008ff007819 */ /* 0x000fe2000001160a */
[----:B--2---:R-:W-:Y:S01]  /*5b60*/  FFMA.FTZ R7, R79, R4, -R6 ;  /* 0x000000044f077223 */ /* 0x004fe20000010806 */
[----:B------:R-:W-:Y:S02]  /*5b70*/  PRMT R85, R12, 0x7610, R85 ;  /* 0x000076100c557816 */ /* 0x000fe40000000055 */
[----:B------:R-:W-:Y:S01]  /*5b80*/  LOP3.LUT R10, R0, 0xffff, RZ, 0xc0, !PT ;  /* 0x0000ffff000a7812 */ /* 0x000fe200078ec0ff */
[----:B------:R1:W-:Y:S01]  /*5b90*/  MUFU.EX2 R167, R7 ;  /* 0x0000000700a77308 */ /* 0x0003e20000000800 */
[----:B------:R-:W-:-:S02]  /*5ba0*/  PRMT R84, R12, 0x7632, R84 ;  /* 0x000076320c547816 */ /* 0x000fc40000000054 */
[----:B------:R-:W-:Y:S02]  /*5bb0*/  LOP3.LUT R0, R9, R186, R16, 0x96, !PT ;  /* 0x000000ba09007212 */ /* 0x000fe400078e9610 */
[----:B------:R-:W-:Y:S01]  /*5bc0*/  LOP3.LUT R12, R8, 0xffff, RZ, 0xc0, !PT ;  /* 0x0000ffff080c7812 */ /* 0x000fe200078ec0ff */
[----:B------:R-:W-:Y:S01]  /*5bd0*/  FFMA.FTZ R9, R75, R4, -R6 ;  /* 0x000000044b097223 */ /* 0x000fe20000010806 */
[----:B------:R-:W-:Y:S01]  /*5be0*/  ISETP.GE.U32.AND P1, PT, R192, R10, PT ;  /* 0x0000000ac000720c */ /* 0x000fe20003f26070 */
[----:B------:R-:W-:Y:S01]  /*5bf0*/  @!P3 HFMA2.BF16_V2 R30, -RZ.H0_H0, RZ.H0_H0, -R85.H0_H0 ;  /* 0x200000ffff1eb231 */ /* 0x000fe20000340955 */
[----:B------:R-:W-:Y:S01]  /*5c00*/  PRMT R168, R85, 0x5410, R84 ;  /* 0x0000541055a87816 */ /* 0x000fe20000000054 */
[----:B------:R2:W3:Y:S01]  /*5c10*/  MUFU.EX2 R170, R9 ;  /* 0x0000000900aa7308 */ /* 0x0004e20000000800 */
[----:B------:R-:W-:Y:S02]  /*5c20*/  LOP3.LUT R10, R8, 0xff, RZ, 0xc0, !PT ;  /* 0x000000ff080a7812 */ /* 0x000fe400078ec0ff */
[----:B------:R-:W-:-:S02]  /*5c30*/  @!P3 PRMT R85, R30, 0x5410, RZ ;  /* 0x000054101e55b816 */ /* 0x000fc400000000ff */
[----:B------:R-:W-:Y:S02]  /*5c40*/  SHF.R.U32.HI R16, RZ, 0x10, R8 ;  /* 0x00000010ff107819 */ /* 0x000fe40000011608 */
[--C-:B-1----:R-:W-:Y:S01]  /*5c50*/  SHF.R.U32.HI R7, RZ, 0x18, R3.reuse ;  /* 0x00000018ff077819 */ /* 0x102fe20000011603 */
[----:B------:R-:W-:Y:S01]  /*5c60*/  ST.E.U16 desc[UR4][R34.64], R85 ;  /* 0x0000005522007985 */ /* 0x000fe2000c101504 */
[----:B------:R-:W-:Y:S01]  /*5c70*/  SHF.R.U32.HI R3, RZ, 0x10, R3 ;  /* 0x00000010ff037819 */ /* 0x000fe20000011603 */
[----:B------:R-:W-:Y:S01]  /*5c80*/  @!P1 HFMA2.BF16_V2 R31, -RZ.H0_H0, RZ.H0_H0, -R84.H0_H0 ;  /* 0x200000ffff1f9231 */ /* 0x000fe20000340954 */
[----:B------:R-:W-:Y:S02]  /*5c90*/  ISETP.GE.U32.AND P0, PT, R192, R7, PT ;  /* 0x00000007c000720c */ /* 0x000fe40003f06070 */
[----:B------:R-:W-:Y:S02]  /*5ca0*/  LOP3.LUT R7, R3, 0xff, RZ, 0xc0, !PT ;  /* 0x000000ff03077812 */ /* 0x000fe400078ec0ff */
[----:B------:R-:W-:-:S02]  /*5cb0*/  SHF.R.U32.HI R3, RZ, 0x8, R15 ;  /* 0x00000008ff037819 */ /* 0x000fc4000001160f */
[----:B------:R-:W-:Y:S01]  /*5cc0*/  ISETP.GE.U32.AND P3, PT, R192, R7, PT ;  /* 0x00000007c000720c */ /* 0x000fe20003f66070 */
[-CC-:B--2---:R-:W-:Y:S01]  /*5cd0*/  FFMA.FTZ R9, R81, R4.reuse, -R5.reuse ;  /* 0x0000000451097223 */ /* 0x184fe20000010805 */
[----:B------:R-:W-:Y:S01]  /*5ce0*/  FFMA.FTZ R7, R78, R4, -R5 ;  /* 0x000000044e077223 */ /* 0x000fe20000010805 */
[----:B----4-:R-:W-:Y:S02]  /*5cf0*/  F2FP.BF16.F32.PACK_AB R8, R151, R153 ;  /* 0x000000999708723e */ /* 0x010fe400000010ff */
[----:B------:R-:W-:Y:S01]  /*5d00*/  MUFU.EX2 R163, R9 ;  /* 0x0000000900a37308 */ /* 0x000fe20000000800 */
[----:B------:R-:W-:Y:S02]  /*5d10*/  LOP3.LUT R3, R3, 0xffff, RZ, 0xc0, !PT ;  /* 0x0000ffff03037812 */ /* 0x000fe400078ec0ff */
[----:B------:R-:W-:Y:S02]  /*5d20*/  PRMT R81, R8, 0x7610, R81 ;  /* 0x0000761008517816 */ /* 0x000fe40000000051 */
[----:B------:R-:W-:-:S02]  /*5d30*/  @!P1 PRMT R84, R31, 0x5410, RZ ;  /* 0x000054101f549816 */ /* 0x000fc400000000ff */
[----:B------:R-:W-:Y:S01]  /*5d40*/  ISETP.GE.U32.AND P1, PT, R192, R3, PT ;  /* 0x00000003c000720c */ /* 0x000fe20003f26070 */
[----:B------:R1:W2:Y:S01]  /*5d50*/  MUFU.EX2 R169, R7 ;  /* 0x0000000700a97308 */ /* 0x0002a20000000800 */
[----:B---3--:R-:W-:Y:S01]  /*5d60*/  F2FP.BF16.F32.PACK_AB R3, R170, R167 ;  /* 0x000000a7aa03723e */ /* 0x008fe200000010ff */
[----:B------:R-:W-:Y:S01]  /*5d70*/  @!P3 HFMA2.BF16_V2 R37, -RZ.H0_H0, RZ.H0_H0, -R81.H0_H0 ;  /* 0x200000ffff25b231 */ /* 0x000fe20000340951 */
[----:B------:R-:W-:Y:S01]  /*5d80*/  PRMT R82, R8, 0x7632, R82 ;  /* 0x0000763208527816 */ /* 0x000fe20000000052 */
[----:B------:R-:W-:Y:S01]  /*5d90*/  ST.E.U16 desc[UR4][R34.64+0x2], R84 ;  /* 0x0000025422007985 */ /* 0x000fe2000c101504 */
[C---:B------:R-:W-:Y:S02]  /*5da0*/  PRMT R80, R3.reuse, 0x7610, R80 ;  /* 0x0000761003507816 */ /* 0x040fe40000000050 */
[----:B------:R-:W-:Y:S01]  /*5db0*/  PRMT R78, R3, 0x7632, R78 ;  /* 0x00007632034e7816 */ /* 0x000fe2000000004e */
[----:B------:R-:W-:Y:S01]  /*5dc0*/  @!P0 HFMA2.BF16_V2 R33, -RZ.H0_H0, RZ.H0_H0, -R82.H0_H0 ;  /* 0x200000ffff218231 */ /* 0x000fe20000340952 */
[----:B------:R-:W-:Y:S01]  /*5dd0*/  LOP3.LUT R3, R17, 0xff, RZ, 0xc0, !PT ;  /* 0x000000ff11037812 */ /* 0x000fe200078ec0ff */
[----:B------:R-:W-:Y:S01]  /*5de0*/  @!P2 HFMA2.BF16_V2 R32, -RZ.H0_H0, RZ.H0_H0, -R80.H0_H0 ;  /* 0x200000ffff20a231 */ /* 0x000fe20000340950 */
[----:B------:R-:W-:Y:S01]  /*5df0*/  PRMT R165, R81, 0x5410, R82 ;  /* 0x0000541051a57816 */ /* 0x000fe20000000052 */
[----:B------:R-:W-:Y:S01]  /*5e00*/  @!P1 HFMA2.BF16_V2 R36, -RZ.H0_H0, RZ.H0_H0, -R78.H0_H0 ;  /* 0x200000ffff249231 */ /* 0x000fe2000034094e */
[----:B------:R-:W-:-:S02]  /*5e10*/  @!P3 PRMT R81, R37, 0x5410, RZ ;  /* 0x000054102551b816 */ /* 0x000fc400000000ff */
[----:B------:R-:W-:Y:S01]  /*5e20*/  ISETP.GE.U32.AND P3, PT, R192, R3, PT ;  /* 0x00000003c000720c */ /* 0x000fe20003f66070 */
[----:B-1----:R-:W-:Y:S01]  /*5e30*/  FFMA.FTZ R7, R87, R4, -R6 ;  /* 0x0000000457077223 */ /* 0x002fe20000010806 */
[----:B--2---:R-:W-:Y:S02]  /*5e40*/  F2FP.BF16.F32.PACK_AB R3, R169, R163 ;  /* 0x000000a3a903723e */ /* 0x004fe400000010ff */
[C---:B------:R-:W-:Y:S01]  /*5e50*/  LOP3.LUT R8, R0.reuse, 0xffff, RZ, 0xc0, !PT ;  /* 0x0000ffff00087812 */ /* 0x040fe200078ec0ff */
[----:B------:R1:W-:Y:S01]  /*5e60*/  MUFU.EX2 R176, R7 ;  /* 0x0000000700b07308 */ /* 0x0003e20000000800 */
[----:B------:R-:W-:Y:S02]  /*5e70*/  LOP3.LUT R9, R0, 0xff, RZ, 0xc0, !PT ;  /* 0x000000ff00097812 */ /* 0x000fe400078ec0ff */
[C---:B------:R-:W-:Y:S02]  /*5e80*/  PRMT R76, R3.reuse, 0x7632, R76 ;  /* 0x00007632034c7816 */ /* 0x040fe4000000004c */
[----:B------:R-:W-:-:S02]  /*5e90*/  PRMT R75, R3, 0x7610, R75 ;  /* 0x00007610034b7816 */ /* 0x000fc4000000004b */
[----:B------:R-:W-:Y:S01]  /*5ea0*/  PRMT R162, R80, 0x5410, R78 ;  /* 0x0000541050a27816 */ /* 0x000fe2000000004e */
[----:B------:R-:W-:Y:S01]  /*5eb0*/  @!P4 HFMA2.BF16_V2 R38, -RZ.H0_H0, RZ.H0_H0, -R76.H0_H0 ;  /* 0x200000ffff26c231 */ /* 0x000fe2000034094c */
[----:B------:R-:W-:Y:S01]  /*5ec0*/  SHF.R.U32.HI R3, RZ, 0x8, R8 ;  /* 0x00000008ff037819 */ /* 0x000fe20000011608 */
[----:B------:R-:W-:Y:S01]  /*5ed0*/  @!P3 HFMA2.BF16_V2 R39, -RZ.H0_H0, RZ.H0_H0, -R75.H0_H0 ;  /* 0x200000ffff27b231 */ /* 0x000fe2000034094b */
[----:B------:R-:W-:Y:S01]  /*5ee0*/  @!P1 PRMT R78, R36, 0x5410, RZ ;  /* 0x00005410244e9816 */ /* 0x000fe200000000ff */
[-C--:B------:R-:W-:Y:S01]  /*5ef0*/  FFMA.FTZ R8, R71, R4.reuse, -R6 ;  /* 0x0000000447087223 */ /* 0x080fe20000010806 */
[----:B------:R-:W-:Y:S02]  /*5f00*/  ISETP.GE.U32.AND P1, PT, R192, R9, PT ;  /* 0x00000009c000720c */ /* 0x000fe40003f26070 */
[----:B------:R-:W-:Y:S01]  /*5f10*/  PRMT R159, R75, 0x5410, R76 ;  /* 0x000054104b9f7816 */ /* 0x000fe2000000004c */
[----:B------:R2:W-:Y:S01]  /*5f20*/  MUFU.EX2 R182, R8 ;  /* 0x0000000800b67308 */ /* 0x0005e20000000800 */
[----:B-1----:R-:W-:Y:S01]  /*5f30*/  FFMA.FTZ R7, R69, R4, -R6 ;  /* 0x0000000445077223 */ /* 0x002fe20000010806 */
[----:B------:R-:W-:Y:S01]  /*5f40*/  @!P4 PRMT R76, R38, 0x5410, RZ ;  /* 0x00005410264cc816 */ /* 0x000fe200000000ff */
[----:B------:R-:W-:Y:S01]  /*5f50*/  FADD.FTZ R38, R157, R156 ;  /* 0x0000009c9d267221 */ /* 0x000fe20000010000 */
[----:B------:R-:W-:-:S02]  /*5f60*/  @!P3 PRMT R75, R39, 0x5410, RZ ;  /* 0x00005410274bb816 */ /* 0x000fc400000000ff */
[----:B------:R-:W-:Y:S02]  /*5f70*/  @!P2 PRMT R80, R32, 0x5410, RZ ;  /* 0x000054102050a816 */ /* 0x000fe400000000ff */
[----:B------:R1:W3:Y:S01]  /*5f80*/  MUFU.EX2 R180, R7 ;  /* 0x0000000700b47308 */ /* 0x0002e20000000800 */
[C---:B------:R-:W-:Y:S02]  /*5f90*/  ISETP.GE.U32.AND P2, PT, R192.reuse, R10, PT ;  /* 0x0000000ac000720c */ /* 0x040fe40003f46070 */
[----:B------:R-:W-:Y:S02]  /*5fa0*/  @!P0 PRMT R82, R33, 0x5410, RZ ;  /* 0x0000541021528816 */ /* 0x000fe400000000ff */
[----:B------:R-:W-:Y:S01]  /*5fb0*/  ISETP.GE.U32.AND P0, PT, R192, R14, PT ;  /* 0x0000000ec000720c */ /* 0x000fe20003f06070 */
[----:B--2---:R-:W-:-:S03]  /*5fc0*/  IMAD.WIDE.U32 R8, R21, -0x2daee0ad, RZ ;  /* 0xd2511f5315087825 */ /* 0x004fc600078e00ff */
[----:B------:R-:W-:Y:S01]  /*5fd0*/  LOP3.LUT R10, R8, 0xff, RZ, 0xc0, !PT ;  /* 0x000000ff080a7812 */ /* 0x000fe200078ec0ff */
[----:B-1----:R-:W-:-:S04]  /*5fe0*/  FFMA.FTZ R7, R86, R4, -R5 ;  /* 0x0000000456077223 */ /* 0x002fc80000010805 */
[----:B------:R1:W-:Y:S02]  /*5ff0*/  MUFU.EX2 R171, R7 ;  /* 0x0000000700ab7308 */ /* 0x0003e40000000800 */
[----:B-1----:R-:W-:-:S06]  /*6000*/  FFMA.FTZ R7, R70, R4, -R5 ;  /* 0x0000000446077223 */ /* 0x002fcc0000010805 */
[----:B------:R1:W2:Y:S02]  /*6010*/  MUFU.EX2 R179, R7 ;  /* 0x0000000700b37308 */ /* 0x0002a40000000800 */
[----:B-1----:R-:W-:Y:S02]  /*6020*/  LOP3.LUT R7, R3, 0xffff, RZ, 0xc0, !PT ;  /* 0x0000ffff03077812 */ /* 0x002fe400078ec0ff */
[----:B---3--:R-:W-:Y:S02]  /*6030*/  F2FP.BF16.F32.PACK_AB R3, R180, R176 ;  /* 0x000000b0b403723e */ /* 0x008fe400000010ff */
[----:B------:R-:W-:Y:S01]  /*6040*/  ISETP.GE.U32.AND P4, PT, R192, R7, PT ;  /* 0x00000007c000720c */ /* 0x000fe20003f86070 */
[----:B------:R-:W-:Y:S01]  /*6050*/  FFMA.FTZ R7, R68, R4, -R6 ;  /* 0x0000000444077223 */ /* 0x000fe20000010806 */
[C---:B------:R-:W-:Y:S02]  /*6060*/  PRMT R73, R3.reuse, 0x7610, R73 ;  /* 0x0000761003497816 */ /* 0x040fe40000000049 */
[----:B------:R-:W-:Y:S01]  /*6070*/  PRMT R72, R3, 0x7632, R72 ;  /* 0x0000763203487816 */ /* 0x000fe20000000048 */
[----:B------:R2:W1:Y:S01]  /*6080*/  MUFU.EX2 R238, R7 ;  /* 0x0000000700ee7308 */ /* 0x0004620000000800 */
[--C-:B------:R-:W-:Y:S01]  /*6090*/  SHF.R.U32.HI R3, RZ, 0x18, R0.reuse ;  /* 0x00000018ff037819 */ /* 0x100fe20000011600 */
[----:B------:R-:W-:Y:S01]  /*60a0*/  @!P1 HFMA2.BF16_V2 R40, -RZ.H0_H0, RZ.H0_H0, -R73.H0_H0 ;  /* 0x200000ffff289231 */ /* 0x000fe20000340949 */
[----:B------:R-:W-:-:S02]  /*60b0*/  SHF.R.U32.HI R0, RZ, 0x10, R0 ;  /* 0x00000010ff007819 */ /* 0x000fc40000011600 */
[----:B------:R-:W-:Y:S01]  /*60c0*/  ISETP.GE.U32.AND P3, PT, R192, R3, PT ;  /* 0x00000003c000720c */ /* 0x000fe20003f66070 */
[----:B------:R-:W-:Y:S01]  /*60d0*/  FFMA.FTZ R3, R83, R4, -R5 ;  /* 0x0000000453037223 */ /* 0x000fe20000010805 */
[----:B------:R-:W-:Y:S01]  /*60e0*/  LOP3.LUT R0, R0, 0xff, RZ, 0xc0, !PT ;  /* 0x000000ff00007812 */ /* 0x000fe200078ec0ff */
[----:B------:R-:W-:Y:S01]  /*60f0*/  @!P4 HFMA2.BF16_V2 R41, -RZ.H0_H0, RZ.H0_H0, -R72.H0_H0 ;  /* 0x200000ffff29c231 */ /* 0x000fe20000340948 */
[----:B------:R-:W-:Y:S01]  /*6100*/  PRMT R166, R73, 0x5410, R72 ;  /* 0x0000541049a67816 */ /* 0x000fe20000000048 */
[----:B------:R3:W-:Y:S01]  /*6110*/  MUFU.EX2 R181, R3 ;  /* 0x0000000300b57308 */ /* 0x0007e20000000800 */
[----:B------:R-:W-:Y:S02]  /*6120*/  @!P1 PRMT R73, R40, 0x5410, RZ ;  /* 0x0000541028499816 */ /* 0x000fe400000000ff */
[----:B------:R-:W-:Y:S02]  /*6130*/  ISETP.GE.U32.AND P1, PT, R192, R0, PT ;  /* 0x00000000c000720c */ /* 0x000fe40003f26070 */
[----:B------:R-:W-:-:S02]  /*6140*/  SHF.R.U32.HI R0, RZ, 0x8, R12 ;  /* 0x00000008ff007819 */ /* 0x000fc4000001160c */
[----:B--2---:R-:W-:Y:S02]  /*6150*/  F2FP.BF16.F32.PACK_AB R7, R179, R171 ;  /* 0x000000abb307723e */ /* 0x004fe400000010ff */
[----:B------:R-:W-:Y:S02]  /*6160*/  @!P4 PRMT R72, R41, 0x5410, RZ ;  /* 0x000054102948c816 */ /* 0x000fe400000000ff */
[C---:B------:R-:W-:Y:S02]  /*6170*/  PRMT R70, R7.reuse, 0x7632, R70 ;  /* 0x0000763207467816 */ /* 0x040fe40000000046 */
[----:B------:R-:W-:Y:S02]  /*6180*/  PRMT R69, R7, 0x7610, R69 ;  /* 0x0000761007457816 */ /* 0x000fe40000000045 */
[----:B------:R-:W-:Y:S01]  /*6190*/  LOP3.LUT R7, R0, 0xffff, RZ, 0xc0, !PT ;  /* 0x0000ffff00077812 */ /* 0x000fe200078ec0ff */
[----:B------:R-:W-:Y:S02]  /*61a0*/  @!P3 HFMA2.BF16_V2 R42, -RZ.H0_H0, RZ.H0_H0, -R70.H0_H0 ;  /* 0x200000ffff2ab231 */ /* 0x000fe40000340946 */
[----:B---3--:R-:W-:Y:S01]  /*61b0*/  FFMA.FTZ R3, R77, R4, -R5 ;  /* 0x000000044d037223 */ /* 0x008fe20000010805 */
[----:B-1----:R-:W-:Y:S01]  /*61c0*/  F2FP.BF16.F32.PACK_AB R0, R238, R182 ;  /* 0x000000b6ee00723e */ /* 0x002fe200000010ff */
[----:B------:R-:W-:Y:S01]  /*61d0*/  @!P1 HFMA2.BF16_V2 R44, -RZ.H0_H0, RZ.H0_H0, -R69.H0_H0 ;  /* 0x200000ffff2c9231 */ /* 0x000fe20000340945 */
[----:B------:R-:W-:Y:S01]  /*61e0*/  PRMT R164, R69, 0x5410, R70 ;  /* 0x0000541045a47816 */ /* 0x000fe20000000046 */
[----:B------:R1:W2:Y:S01]  /*61f0*/  MUFU.EX2 R183, R3 ;  /* 0x0000000300b77308 */ /* 0x0002a20000000800 */
[----:B------:R-:W-:-:S02]  /*6200*/  PRMT R68, R0, 0x7610, R68 ;  /* 0x0000761000447816 */ /* 0x000fc40000000044 */
[----:B------:R-:W-:Y:S02]  /*6210*/  PRMT R67, R0, 0x7632, R67 ;  /* 0x0000763200437816 */ /* 0x000fe40000000043 */
[----:B------:R-:W-:Y:S01]  /*6220*/  ISETP.GE.U32.AND P4, PT, R192, R7, PT ;  /* 0x00000007c000720c */ /* 0x000fe20003f86070 */
[----:B------:R-:W-:Y:S01]  /*6230*/  @!P2 HFMA2.BF16_V2 R43, -RZ.H0_H0, RZ.H0_H0, -R68.H0_H0 ;  /* 0x200000ffff2ba231 */ /* 0x000fe20000340944 */
[----:B------:R-:W-:Y:S02]  /*6240*/  @!P3 PRMT R70, R42, 0x5410, RZ ;  /* 0x000054102a46b816 */ /* 0x000fe400000000ff */
[----:B------:R-:W-:Y:S02]  /*6250*/  LOP3.LUT R0, R16, 0xff, RZ, 0xc0, !PT ;  /* 0x000000ff10007812 */ /* 0x000fe400078ec0ff */
[----:B------:R-:W-:Y:S02]  /*6260*/  ISETP.GE.U32.AND P3, PT, R192, R13, PT ;  /* 0x0000000dc000720c */ /* 0x000fe40003f66070 */
[----:B------:R-:W-:-:S02]  /*6270*/  @!P1 PRMT R69, R44, 0x5410, RZ ;  /* 0x000054102c459816 */ /* 0x000fc400000000ff */
[----:B------:R-:W-:Y:S01]  /*6280*/  ISETP.GE.U32.AND P1, PT, R192, R0, PT ;  /* 0x00000000c000720c */ /* 0x000fe20003f26070 */
[----:B-1----:R-:W-:Y:S01]  /*6290*/  FFMA.FTZ R3, R60, R4, -R6 ;  /* 0x000000043c037223 */ /* 0x002fe20000010806 */
[----:B--2---:R-:W-:Y:S01]  /*62a0*/  F2FP.BF16.F32.PACK_AB R0, R183, R181 ;  /* 0x000000b5b700723e */ /* 0x004fe200000010ff */
[----:B------:R-:W-:Y:S01]  /*62b0*/  @!P4 HFMA2.BF16_V2 R45, -RZ.H0_H0, RZ.H0_H0, -R67.H0_H0 ;  /* 0x200000ffff2dc231 */ /* 0x000fe20000340943 */
[----:B------:R-:W-:Y:S01]  /*62c0*/  LOP3.LUT R7, R11, 0xffff, RZ, 0xc0, !PT ;  /* 0x0000ffff0b077812 */ /* 0x000fe200078ec0ff */
[----:B------:R1:W-:Y:S01]  /*62d0*/  MUFU.EX2 R237, R3 ;  /* 0x0000000300ed7308 */ /* 0x0003e20000000800 */
[C---:B------:R-:W-:Y:S02]  /*62e0*/  PRMT R66, R0.reuse, 0x7632, R66 ;  /* 0x0000763200427816 */ /* 0x040fe40000000042 */
[----:B------:R-:W-:Y:S02]  /*62f0*/  PRMT R65, R0, 0x7610, R65 ;  /* 0x0000761000417816 */ /* 0x000fe40000000041 */
[----:B------:R-:W-:Y:S01]  /*6300*/  SHF.R.U32.HI R0, RZ, 0x8, R7 ;  /* 0x00000008ff007819 */ /* 0x000fe20000011607 */
[----:B------:R-:W-:Y:S01]  /*6310*/  @!P3 HFMA2.BF16_V2 R46, -RZ.H0_H0, RZ.H0_H0, -R66.H0_H0 ;  /* 0x200000ffff2eb231 */ /* 0x000fe20000340942 */
[----:B------:R-:W-:Y:S01]  /*6320*/  PRMT R161, R68, 0x5410, R67 ;  /* 0x0000541044a17816 */ /* 0x000fe20000000043 */
[----:B------:R-:W-:Y:S01]  /*6330*/  @!P1 HFMA2.BF16_V2 R47, -RZ.H0_H0, RZ.H0_H0, -R65.H0_H0 ;  /* 0x200000ffff2f9231 */ /* 0x000fe20000340941 */
[----:B------:R-:W-:-:S02]  /*6340*/  LOP3.LUT R0, R0, 0xffff, RZ, 0xc0, !PT ;  /* 0x0000ffff00007812 */ /* 0x000fc400078ec0ff */
[----:B------:R-:W-:Y:S02]  /*6350*/  @!P4 PRMT R67, R45, 0x5410, RZ ;  /* 0x000054102d43c816 */ /* 0x000fe400000000ff */
[----:B------:R-:W-:Y:S02]  /*6360*/  PRMT R160, R65, 0x5410, R66 ;  /* 0x0000541041a07816 */ /* 0x000fe40000000042 */
[----:B------:R-:W-:Y:S01]  /*6370*/  @!P3 PRMT R66, R46, 0x5410, RZ ;  /* 0x000054102e42b816 */ /* 0x000fe200000000ff */
[----:B-1----:R-:W-:Y:S01]  /*6380*/  FFMA.FTZ R3, R52, R4, -R6 ;  /* 0x0000000434037223 */ /* 0x002fe20000010806 */
[----:B------:R-:W-:Y:S02]  /*6390*/  ISETP.GE.U32.AND P3, PT, R192, R0, PT ;  /* 0x00000000c000720c */ /* 0x000fe40003f66070 */
[----:B------:R-:W-:Y:S01]  /*63a0*/  SHF.R.U32.HI R0, RZ, 0x18, R11 ;  /* 0x00000018ff007819 */ /* 0x000fe2000001160b */
[----:B------:R1:W2:Y:S01]  /*63b0*/  MUFU.EX2 R236, R3 ;  /* 0x0000000300ec7308 */ /* 0x0002a20000000800 */
[----:B------:R-:W-:-:S02]  /*63c0*/  @!P1 PRMT R65, R47, 0x5410, RZ ;  /* 0x000054102f419816 */ /* 0x000fc400000000ff */
[----:B------:R-:W-:Y:S02]  /*63d0*/  ISETP.GE.U32.AND P1, PT, R192, R0, PT ;  /* 0x00000000c000720c */ /* 0x000fe40003f26070 */
[----:B------:R-:W-:Y:S02]  /*63e0*/  LOP3.LUT R0, R19, 0xff, RZ, 0xc0, !PT ;  /* 0x000000ff13007812 */ /* 0x000fe400078ec0ff */
[----:B------:R-:W-:Y:S02]  /*63f0*/  LOP3.LUT R13, R8, 0xffff, RZ, 0xc0, !PT ;  /* 0x0000ffff080d7812 */ /* 0x000fe400078ec0ff */
[----:B------:R-:W-:Y:S02]  /*6400*/  SHF.R.U32.HI R12, RZ, 0x10, R8 ;  /* 0x00000010ff0c7819 */ /* 0x000fe40000011608 */
[----:B------:R-:W-:Y:S02]  /*6410*/  @!P2 PRMT R68, R43, 0x5410, RZ ;  /* 0x000054102b44a816 */ /* 0x000fe400000000ff */
[----:B------:R-:W-:-:S02]  /*6420*/  ISETP.GE.U32.AND P2, PT, R192, R18, PT ;  /* 0x00000012c000720c */ /* 0x000fc40003f46070 */
[----:B-1----:R-:W-:Y:S02]  /*6430*/  LOP3.LUT R3, R11, 0xff, RZ, 0xc0, !PT ;  /* 0x000000ff0b037812 */ /* 0x002fe400078ec0ff */
[----:B--2---:R-:W-:Y:S02]  /*6440*/  F2FP.BF16.F32.PACK_AB R7, R236, R237 ;  /* 0x000000edec07723e */ /* 0x004fe400000010ff */
[----:B------:R-:W-:Y:S01]  /*6450*/  ISETP.GE.U32.AND P4, PT, R192, R3, PT ;  /* 0x00000003c000720c */ /* 0x000fe20003f86070 */
[----:B------:R-:W-:Y:S01]  /*6460*/  FFMA.FTZ R3, R62, R4, -R5 ;  /* 0x000000043e037223 */ /* 0x000fe20000010805 */
[C---:B------:R-:W-:Y:S02]  /*6470*/  PRMT R64, R7.reuse, 0x7610, R64 ;  /* 0x0000761007407816 */ /* 0x040fe40000000040 */
[----:B------:R-:W-:Y:S01]  /*6480*/  PRMT R63, R7, 0x7632, R63 ;  /* 0x00007632073f7816 */ /* 0x000fe2000000003f */
[----:B------:R1:W-:Y:S01]  /*6490*/  MUFU.EX2 R232, R3 ;  /* 0x0000000300e87308 */ /* 0x0003e20000000800 */
[----:B------:R-:W-:-:S02]  /*64a0*/  FMNMX.FTZ R7, R139, R138, !PT ;  /* 0x0000008a8b077209 */ /* 0x000fc40007810000 */
[----:B------:R-:W-:Y:S01]  /*64b0*/  PRMT R222, R64, 0x5410, R63 ;  /* 0x0000541040de7816 */ /* 0x000fe2000000003f */
[----:B------:R-:W-:-:S04]  /*64c0*/  @!P3 HFMA2.BF16_V2 R49, -RZ.H0_H0, RZ.H0_H0, -R63.H0_H0 ;  /* 0x200000ffff31b231 */ /* 0x000fc8000034093f */
[----:B------:R-:W-:Y:S01]  /*64d0*/  @!P4 HFMA2.BF16_V2 R48, -RZ.H0_H0, RZ.H0_H0, -R64.H0_H0 ;  /* 0x200000ffff30c231 */ /* 0x000fe20000340940 */
[----:B------:R-:W-:-:S04]  /*64e0*/  @!P3 PRMT R63, R49, 0x5410, RZ ;  /* 0x00005410313fb816 */ /* 0x000fc800000000ff */
[----:B------:R-:W-:Y:S02]  /*64f0*/  @!P4 PRMT R64, R48, 0x5410, RZ ;  /* 0x000054103040c816 */ /* 0x000fe400000000ff */
[----:B------:R-:W-:Y:S01]  /*6500*/  ISETP.GE.U32.AND P4, PT, R192, R0, PT ;  /* 0x00000000c000720c */ /* 0x000fe20003f86070 */
[----:B-1----:R-:W-:Y:S01]  /*6510*/  FFMA.FTZ R3, R54, R4, -R5 ;  /* 0x0000000436037223 */ /* 0x002fe20000010805 */
[----:B------:R-:W-:Y:S01]  /*6520*/  LOP3.LUT R0, R9, R186, R20, 0x96, !PT ;  /* 0x000000ba09007212 */ /* 0x000fe200078e9614 */
[----:B------:R-:W-:Y:S02]  /*6530*/  FFMA.FTZ R9, R51, R4, -R6 ;  /* 0x0000000433097223 */ /* 0x000fe40000010806 */
[----:B------:R1:W2:Y:S08]  /*6540*/  MUFU.EX2 R234, R3 ;  /* 0x0000000300ea7308 */ /* 0x0002b00000000800 */
[----:B------:R2:W-:Y:S01]  /*6550*/  MUFU.EX2 R231, R9 ;  /* 0x0000000900e77308 */ /* 0x0005e20000000800 */
[----:B-1----:R-:W-:-:S02]  /*6560*/  SHF.R.U32.HI R3, RZ, 0x10, R11 ;  /* 0x00000010ff037819 */ /* 0x002fc4000001160b */
[----:B------:R-:W-:Y:S02]  /*6570*/  SHF.R.U32.HI R11, RZ, 0x18, R8 ;  /* 0x00000018ff0b7819 */ /* 0x000fe40000011608 */
[----:B------:R-:W-:Y:S02]  /*6580*/  LOP3.LUT R3, R3, 0xff, RZ, 0xc0, !PT ;  /* 0x000000ff03037812 */ /* 0x000fe400078ec0ff */
[----:B------:R-:W-:Y:S02]  /*6590*/  FMNMX.FTZ R8, R143, R142, !PT ;  /* 0x0000008e8f087209 */ /* 0x000fe40007810000 */
[----:B------:R-:W-:Y:S02]  /*65a0*/  ISETP.GE.U32.AND P3, PT, R192, R3, PT ;  /* 0x00000003c000720c */ /* 0x000fe40003f66070 */
[----:B------:R-:W-:Y:S02]  /*65b0*/  FMNMX.FTZ R3, R137, R7, !PT ;  /* 0x0000000789037209 */ /* 0x000fe40007810000 */
[----:B------:R-:W-:Y:S01]  /*65c0*/  FMNMX.FTZ R7, R141, R8, !PT ;  /* 0x000000088d077209 */ /* 0x000fe20007810000 */
[----:B------:R-:W-:Y:S01]  /*65d0*/  FFMA.FTZ R8, R50, R4, -R6 ;  /* 0x0000000432087223 */ /* 0x000fe20000010806 */
[----:B------:R-:W-:-:S02]  /*65e0*/  FMNMX.FTZ R3, R136, R3, !PT ;  /* 0x0000000388037209 */ /* 0x000fc40007810000 */
[----:B--2---:R-:W-:Y:S01]  /*65f0*/  F2FP.BF16.F32.PACK_AB R9, R234, R232 ;  /* 0x000000e8ea09723e */ /* 0x004fe200000010ff */
[----:B------:R1:W2:Y:S01]  /*6600*/  MUFU.EX2 R235, R8 ;  /* 0x0000000800eb7308 */ /* 0x0002a20000000800 */
[----:B------:R-:W-:Y:S02]  /*6610*/  FMNMX.FTZ R7, R140, R7, !PT ;  /* 0x000000078c077209 */ /* 0x000fe40007810000 */
[----:B------:R-:W-:Y:S02]  /*6620*/  FMNMX.FTZ R3, R134, R3, !PT ;  /* 0x0000000386037209 */ /* 0x000fe40007810000 */
[C---:B------:R-:W-:Y:S02]  /*6630*/  PRMT R59, R9.reuse, 0x7632, R59 ;  /* 0x00007632093b7816 */ /* 0x040fe4000000003b */
[----:B------:R-:W-:-:S03]  /*6640*/  PRMT R57, R9, 0x7610, R57 ;  /* 0x0000761009397816 */ /* 0x000fc60000000039 */
[----:B------:R-:W-:Y:S01]  /*6650*/  @!P1 HFMA2.BF16_V2 R50, -RZ.H0_H0, RZ.H0_H0, -R59.H0_H0 ;  /* 0x200000ffff329231 */ /* 0x000fe2000034093b */
[----:B------:R-:W-:Y:S01]  /*6660*/  PRMT R220, R57, 0x5410, R59 ;  /* 0x0000541039dc7816 */ /* 0x000fe2000000003b */
[----:B------:R-:W-:-:S03]  /*6670*/  @!P3 HFMA2.BF16_V2 R51, -RZ.H0_H0, RZ.H0_H0, -R57.H0_H0 ;  /* 0x200000ffff33b231 */ /* 0x000fc60000340939 */
[----:B------:R-:W-:Y:S02]  /*6680*/  @!P1 PRMT R59, R50, 0x5410, RZ ;  /* 0x00005410323b9816 */ /* 0x000fe400000000ff */
[----:B-1----:R-:W-:Y:S02]  /*6690*/  FMNMX.FTZ R8, R135, R7, !PT ;  /* 0x0000000787087209 */ /* 0x002fe40007810000 */
[----:B------:R-:W-:Y:S02]  /*66a0*/  FMNMX.FTZ R7, R127, R3, !PT ;  /* 0x000000037f077209 */ /* 0x000fe40007810000 */
[----:B------:R-:W-:Y:S01]  /*66b0*/  SHF.R.U32.HI R3, RZ, 0x8, R29 ;  /* 0x00000008ff037819 */ /* 0x000fe2000001161d */
[----:B------:R-:W-:Y:S01]  /*66c0*/  FADD.FTZ R29, R153, R151 ;  /* 0x00000097991d7221 */ /* 0x000fe20000010000 */
[----:B------:R-:W-:Y:S01]  /*66d0*/  FMNMX.FTZ R8, R133, R8, !PT ;  /* 0x0000000885087209 */ /* 0x000fe20007810000 */
[----:B------:R-:W-:Y:S01]  /*66e0*/  IMAD.MOV.U32 R153, RZ, RZ, R195 ;  /* 0x000000ffff997224 */ /* 0x000fe200078e00c3 */
[----:B------:R-:W-:-:S02]  /*66f0*/  LOP3.LUT R3, R3, 0xffff, RZ, 0xc0, !PT ;  /* 0x0000ffff03037812 */ /* 0x000fc400078ec0ff */
[----:B------:R-:W-:Y:S02]  /*6700*/  FMNMX.FTZ R7, R124, R7, !PT ;  /* 0x000000077c077209 */ /* 0x000fe40007810000 */
[----:B------:R-:W-:Y:S02]  /*6710*/  FMNMX.FTZ R8, R126, R8, !PT ;  /* 0x000000087e087209 */ /* 0x000fe40007810000 */
[----:B------:R-:W-:Y:S02]  /*6720*/  ISETP.GE.U32.AND P1, PT, R192, R3, PT ;  /* 0x00000003c000720c */ /* 0x000fe40003f26070 */
[----:B------:R-:W-:Y:S02]  /*6730*/  FMNMX.FTZ R3, R115, R7, !PT ;  /* 0x0000000773037209 */ /* 0x000fe40007810000 */
[----:B------:R-:W-:Y:S02]  /*6740*/  FMNMX.FTZ R8, R125, R8, !PT ;  /* 0x000000087d087209 */ /* 0x000fe40007810000 */
[----:B------:R-:W-:Y:S01]  /*6750*/  FMNMX.FTZ R7, R112, R3, !PT ;  /* 0x0000000370077209 */ /* 0x000fe20007810000 */
[----:B------:R-:W-:Y:S01]  /*6760*/  FFMA.FTZ R3, R55, R4, -R5 ;  /* 0x0000000437037223 */ /* 0x000fe20000010805 */
[----:B------:R-:W-:-:S02]  /*6770*/  FMNMX.FTZ R8, R114, R8, !PT ;  /* 0x0000000872087209 */ /* 0x000fc40007810000 */
[----:B--2---:R-:W-:Y:S01]  /*6780*/  F2FP.BF16.F32.PACK_AB R9, R235, R231 ;  /* 0x000000e7eb09723e */ /* 0x004fe200000010ff */
[----:B------:R1:W-:Y:S01]  /*6790*/  MUFU.EX2 R194, R3 ;  /* 0x0000000300c27308 */ /* 0x0003e20000000800 */
[----:B------:R-:W-:Y:S02]  /*67a0*/  @!P3 PRMT R57, R51, 0x5410, RZ ;  /* 0x000054103339b816 */ /* 0x000fe400000000ff */
[C---:B------:R-:W-:Y:S02]  /*67b0*/  PRMT R55, R9.reuse, 0x7610, R55 ;  /* 0x0000761009377816 */ /* 0x040fe40000000037 */
[----:B------:R-:W-:Y:S02]  /*67c0*/  PRMT R54, R9, 0x7632, R54 ;  /* 0x0000763209367816 */ /* 0x000fe40000000036 */
[----:B------:R-:W-:Y:S01]  /*67d0*/  ISETP.GE.U32.AND P3, PT, R192, R10, PT ;  /* 0x0000000ac000720c */ /* 0x000fe20003f66070 */
[----:B------:R-:W-:Y:S01]  /*67e0*/  @!P0 HFMA2.BF16_V2 R52, -RZ.H0_H0, RZ.H0_H0, -R55.H0_H0 ;  /* 0x200000ffff348231 */ /* 0x000fe20000340937 */
[----:B------:R-:W-:-:S04]  /*67f0*/  PRMT R219, R55, 0x5410, R54 ;  /* 0x0000541037db7816 */ /* 0x000fc80000000036 */
[----:B------:R-:W-:Y:S02]  /*6800*/  @!P0 PRMT R55, R52, 0x5410, RZ ;  /* 0x0000541034378816 */ /* 0x000fe400000000ff */
[----:B------:R-:W-:Y:S02]  /*6810*/  ISETP.GE.U32.AND P0, PT, R192, R11, PT ;  /* 0x0000000bc000720c */ /* 0x000fe40003f06070 */
[----:B-1----:R-:W-:Y:S02]  /*6820*/  FMNMX.FTZ R3, R111, R7, !PT ;  /* 0x000000076f037209 */ /* 0x002fe40007810000 */
[----:B------:R-:W-:Y:S01]  /*6830*/  FMNMX.FTZ R7, R113, R8, !PT ;  /* 0x0000000871077209 */ /* 0x000fe20007810000 */
[----:B------:R-:W-:Y:S01]  /*6840*/  FFMA.FTZ R8, R56, R4, -R5 ;  /* 0x0000000438087223 */ /* 0x000fe20000010805 */
[----:B------:R-:W-:Y:S01]  /*6850*/  FMNMX.FTZ R3, R108, R3, !PT ;  /* 0x000000036c037209 */ /* 0x000fe20007810000 */
[----:B------:R-:W-:Y:S01]  /*6860*/  @!P1 HFMA2.BF16_V2 R56, -RZ.H0_H0, RZ.H0_H0, -R54.H0_H0 ;  /* 0x200000ffff389231 */ /* 0x000fe20000340936 */
[----:B------:R-:W-:Y:S01]  /*6870*/  FMNMX.FTZ R7, R110, R7, !PT ;  /* 0x000000076e077209 */ /* 0x000fe20007810000 */
[----:B------:R1:W2:Y:S01]  /*6880*/  MUFU.EX2 R247, R8 ;  /* 0x0000000800f77308 */ /* 0x0002a20000000800 */
        /* <DEDUP_REMOVED lines=8> */
[-CC-:B------:R-:W-:Y:S01]  /*6910*/  FFMA.FTZ R7, R53, R4.reuse, -R6.reuse ;  /* 0x0000000435077223 */ /* 0x180fe20000010806 */
[----:B-1----:R-:W-:Y:S01]  /*6920*/  FFMA.FTZ R8, R61, R4, -R6 ;  /* 0x000000043d087223 */ /* 0x002fe20000010806 */
[----:B------:R-:W-:Y:S02]  /*6930*/  FMNMX.FTZ R103, R94, R103, !PT ;  /* 0x000000675e677209 */ /* 0x000fe40007810000 */
[----:B------:R1:W-:Y:S01]  /*6940*/  MUFU.EX2 R245, R7 ;  /* 0x0000000700f57308 */ /* 0x0003e20000000800 */
[----:B------:R-:W-:Y:S02]  /*6950*/  LOP3.LUT R3, R12, 0xff, RZ, 0xc0, !PT ;  /* 0x000000ff0c037812 */ /* 0x000fe400078ec0ff */
[----:B------:R-:W-:Y:S01]  /*6960*/  FMNMX.FTZ R100, R97, R100, !PT ;  /* 0x0000006461647209 */ /* 0x000fe20007810000 */
[----:B------:R-:W3:Y:S01]  /*6970*/  SHFL.BFLY PT, R9, R103, 0x2, 0x1f ;  /* 0x0c401f0067097f89 */ /* 0x000ee200000e0000 */
[----:B------:R-:W-:-:S02]  /*6980*/  @!P1 PRMT R54, R56, 0x5410, RZ ;  /* 0x0000541038369816 */ /* 0x000fc400000000ff */
[----:B------:R-:W-:Y:S01]  /*6990*/  ISETP.GE.U32.AND P1, PT, R192, R3, PT ;  /* 0x00000003c000720c */ /* 0x000fe20003f26070 */
[----:B------:R2:W4:Y:S01]  /*69a0*/  MUFU.EX2 R246, R8 ;  /* 0x0000000800f67308 */ /* 0x0005220000000800 */
[C---:B------:R-:W-:Y:S01]  /*69b0*/  LOP3.LUT R3, R0.reuse, 0xffff, RZ, 0xc0, !PT ;  /* 0x0000ffff00037812 */ /* 0x040fe200078ec0ff */
[----:B------:R-:W5:Y:S03]  /*69c0*/  SHFL.BFLY PT, R10, R100, 0x2, 0x1f ;  /* 0x0c401f00640a7f89 */ /* 0x000f6600000e0000 */
[----:B------:R-:W-:Y:S02]  /*69d0*/  SHF.R.U32.HI R3, RZ, 0x8, R3 ;  /* 0x00000008ff037819 */ /* 0x000fe40000011603 */
[----:B-1----:R-:W-:Y:S02]  /*69e0*/  LOP3.LUT R7, R0, 0xff, RZ, 0xc0, !PT ;  /* 0x000000ff00077812 */ /* 0x002fe400078ec0ff */
[----:B------:R-:W-:-:S02]  /*69f0*/  LOP3.LUT R3, R3, 0xffff, RZ, 0xc0, !PT ;  /* 0x0000ffff03037812 */ /* 0x000fc400078ec0ff */
[----:B--2---:R-:W-:Y:S02]  /*6a00*/  F2FP.BF16.F32.PACK_AB R8, R247, R194 ;  /* 0x000000c2f708723e */ /* 0x004fe400000010ff */
[----:B---3--:R-:W-:Y:S02]  /*6a10*/  FMNMX.FTZ R103, R103, R9, !PT ;  /* 0x0000000967677209 */ /* 0x008fe40007810000 */
[C---:B------:R-:W-:Y:S02]  /*6a20*/  PRMT R53, R8.reuse, 0x7632, R53 ;  /* 0x0000763208357816 */ /* 0x040fe40000000035 */
[----:B------:R-:W-:Y:S02]  /*6a30*/  PRMT R52, R8, 0x7610, R52 ;  /* 0x0000761008347816 */ /* 0x000fe40000000034 */
[----:B----4-:R-:W-:Y:S01]  /*6a40*/  F2FP.BF16.F32.PACK_AB R8, R245, R246 ;  /* 0x000000f6f508723e */ /* 0x010fe200000010ff */
[----:B------:R-:W-:Y:S01]  /*6a50*/  @!P2 HFMA2.BF16_V2 R60, -RZ.H0_H0, RZ.H0_H0, -R53.H0_H0 ;  /* 0x200000ffff3ca231 */ /* 0x000fe20000340935 */
[----:B------:R-:W-:Y:S01]  /*6a60*/  PRMT R218, R52, 0x5410, R53 ;  /* 0x0000541034da7816 */ /* 0x000fe20000000035 */
[----:B------:R-:W-:Y:S01]  /*6a70*/  @!P4 HFMA2.BF16_V2 R61, -RZ.H0_H0, RZ.H0_H0, -R52.H0_H0 ;  /* 0x200000ffff3dc231 */ /* 0x000fe20000340934 */
[----:B------:R-:W-:-:S02]  /*6a80*/  PRMT R51, R8, 0x7610, R51 ;  /* 0x0000761008337816 */ /* 0x000fc40000000033 */
[----:B------:R-:W-:Y:S02]  /*6a90*/  @!P2 PRMT R53, R60, 0x5410, RZ ;  /* 0x000054103c35a816 */ /* 0x000fe400000000ff */
[----:B------:R-:W-:Y:S01]  /*6aa0*/  ISETP.GE.U32.AND P2, PT, R192, R7, PT ;  /* 0x00000007c000720c */ /* 0x000fe20003f46070 */
[-CC-:B------:R-:W-:Y:S01]  /*6ab0*/  FFMA.FTZ R7, R90, R4.reuse, -R5.reuse ;  /* 0x000000045a077223 */ /* 0x180fe20000010805 */
[----:B------:R-:W-:Y:S02]  /*6ac0*/  @!P4 PRMT R52, R61, 0x5410, RZ ;  /* 0x000054103d34c816 */ /* 0x000fe400000000ff */
[----:B------:R-:W-:Y:S01]  /*6ad0*/  ISETP.GE.U32.AND P4, PT, R192, R3, PT ;  /* 0x00000003c000720c */ /* 0x000fe20003f86070 */
[----:B------:R-:W-:Y:S01]  /*6ae0*/  FFMA.FTZ R3, R58, R4, -R5 ;  /* 0x000000043a037223 */ /* 0x000fe20000010805 */
[----:B------:R-:W-:Y:S01]  /*6af0*/  PRMT R50, R8, 0x7632, R50 ;  /* 0x0000763208327816 */ /* 0x000fe20000000032 */
[----:B------:R1:W-:Y:S01]  /*6b00*/  MUFU.EX2 R244, R7 ;  /* 0x0000000700f47308 */ /* 0x0003e20000000800 */
[----:B-----5:R-:W-:-:S02]  /*6b10*/  FMNMX.FTZ R100, R100, R10, !PT ;  /* 0x0000000a64647209 */ /* 0x020fc40007810000 */
[----:B------:R-:W-:-:S03]  /*6b20*/  PRMT R216, R51, 0x5410, R50 ;  /* 0x0000541033d87816 */ /* 0x000fc60000000032 */
[----:B------:R-:W-:Y:S02]  /*6b30*/  @!P2 HFMA2.BF16_V2 R58, -RZ.H0_H0, RZ.H0_H0, -R51.H0_H0 ;  /* 0x200000ffff3aa231 */ /* 0x000fe40000340933 */
[----:B------:R2:W3:Y:S02]  /*6b40*/  MUFU.EX2 R243, R3 ;  /* 0x0000000300f37308 */ /* 0x0004e40000000800 */
[----:B------:R-:W-:Y:S01]  /*6b50*/  @!P4 HFMA2.BF16_V2 R62, -RZ.H0_H0, RZ.H0_H0, -R50.H0_H0 ;  /* 0x200000ffff3ec231 */ /* 0x000fe20000340932 */
[----:B------:R-:W-:-:S04]  /*6b60*/  @!P2 PRMT R51, R58, 0x5410, RZ ;  /* 0x000054103a33a816 */ /* 0x000fc800000000ff */
[----:B------:R-:W-:Y:S01]  /*6b70*/  @!P4 PRMT R50, R62, 0x5410, RZ ;  /* 0x000054103e32c816 */ /* 0x000fe200000000ff */
[----:B-1----:R-:W1:Y:S01]  /*6b80*/  SHFL.BFLY PT, R7, R100, 0x1, 0x1f ;  /* 0x0c201f0064077f89 */ /* 0x002e6200000e0000 */
[--C-:B--2---:R-:W-:Y:S02]  /*6b90*/  SHF.R.U32.HI R3, RZ, 0x18, R0.reuse ;  /* 0x00000018ff037819 */ /* 0x104fe40000011600 */
[----:B------:R-:W-:Y:S02]  /*6ba0*/  SHF.R.U32.HI R0, RZ, 0x10, R0 ;  /* 0x00000010ff007819 */ /* 0x000fe40000011600 */
[----:B------:R-:W-:Y:S02]  /*6bb0*/  ISETP.GE.U32.AND P2, PT, R192, R3, PT ;  /* 0x00000003c000720c */ /* 0x000fe40003f46070 */
[----:B------:R-:W2:Y:S01]  /*6bc0*/  SHFL.BFLY PT, R3, R103, 0x1, 0x1f ;  /* 0x0c201f0067037f89 */ /* 0x000ea200000e0000 */
[----:B------:R-:W-:-:S04]  /*6bd0*/  LOP3.LUT R0, R0, 0xff, RZ, 0xc0, !PT ;  /* 0x000000ff00007812 */ /* 0x000fc800078ec0ff */
[----:B------:R-:W-:Y:S02]  /*6be0*/  ISETP.GE.U32.AND P4, PT, R192, R0, PT ;  /* 0x00000000c000720c */ /* 0x000fe40003f86070 */
[----:B---3--:R-:W-:Y:S02]  /*6bf0*/  F2FP.BF16.F32.PACK_AB R0, R243, R244 ;  /* 0x000000f4f300723e */ /* 0x008fe400000010ff */
[----:B-1----:R-:W-:Y:S02]  /*6c00*/  FMNMX.FTZ R100, R100, R7, !PT ;  /* 0x0000000764647209 */ /* 0x002fe40007810000 */
        /* <DEDUP_REMOVED lines=8> */
[----:B--2---:R-:W-:Y:S01]  /*6c90*/  FMNMX.FTZ R103, R103, R3, !PT ;  /* 0x0000000367677209 */ /* 0x004fe20007810000 */
[C---:B------:R-:W-:Y:S01]  /*6ca0*/  FMUL.FTZ R3, R4.reuse, R100 ;  /* 0x0000006404037220 */ /* 0x040fe20000410000 */
[----:B------:R-:W-:Y:S02]  /*6cb0*/  @!P4 PRMT R48, R79, 0x5410, RZ ;  /* 0x000054104f30c816 */ /* 0x000fe400000000ff */
[----:B------:R-:W-:Y:S01]  /*6cc0*/  FSETP.NEU.FTZ.AND P2, PT, R103, -INF , PT ;  /* 0xff8000006700780b */ /* 0x000fe20003f5d000 */
[----:B------:R-:W-:-:S05]  /*6cd0*/  FMUL.FTZ R0, R4, R103 ;  /* 0x0000006704007220 */ /* 0x000fca0000410000 */
[----:B------:R-:W-:Y:S02]  /*6ce0*/  FSEL R0, R0, RZ, P2 ;  /* 0x000000ff00007208 */ /* 0x000fe40001000000 */
[----:B------:R-:W-:-:S03]  /*6cf0*/  FSETP.NEU.FTZ.AND P2, PT, R100, -INF , PT ;  /* 0xff8000006400780b */ /* 0x000fc60003f5d000 */
[-CC-:B------:R-:W-:Y:S01]  /*6d00*/  FFMA.FTZ R89, R115, R4.reuse, -R0.reuse ;  /* 0x0000000473597223 */ /* 0x180fe20000010800 */
[----:B------:R-:W-:Y:S01]  /*6d10*/  FSEL R3, R3, RZ, P2 ;  /* 0x000000ff03037208 */ /* 0x000fe20001000000 */
[-C--:B------:R-:W-:Y:S01]  /*6d20*/  FFMA.FTZ R119, R111, R4.reuse, -R0 ;  /* 0x000000046f777223 */ /* 0x080fe20000010800 */
[----:B------:R-:W-:Y:S01]  /*6d30*/  ISETP.GE.U32.AND P2, PT, R192, R7, PT ;  /* 0x00000007c000720c */ /* 0x000fe20003f46070 */
[-CC-:B------:R-:W-:Y:S01]  /*6d40*/  FFMA.FTZ R7, R91, R4.reuse, -R6.reuse ;  /* 0x000000045b077223 */ /* 0x180fe20000010806 */
[-C--:B------:R-:W-:Y:S01]  /*6d50*/  FFMA.FTZ R6, R88, R4.reuse, -R6 ;  /* 0x0000000458067223 */ /* 0x080fe20000010806 */
[-CC-:B------:R-:W-:Y:S01]  /*6d60*/  FFMA.FTZ R19, R139, R4.reuse, -R0.reuse ;  /* 0x000000048b137223 */ /* 0x180fe20000010800 */
[-CC-:B------:R-:W-:Y:S01]  /*6d70*/  FFMA.FTZ R20, R138, R4.reuse, -R0.reuse ;  /* 0x000000048a147223 */ /* 0x180fe20000010800 */
[----:B------:R-:W-:Y:S01]  /*6d80*/  MUFU.EX2 R242, R7 ;  /* 0x0000000700f27308 */ /* 0x000fe20000000800 */
[-CC-:B------:R-:W-:Y:S01]  /*6d90*/  FFMA.FTZ R33, R137, R4.reuse, -R0.reuse ;  /* 0x0000000489217223 */ /* 0x180fe20000010800 */
[-CC-:B------:R-:W-:Y:S01]  /*6da0*/  FFMA.FTZ R32, R136, R4.reuse, -R0.reuse ;  /* 0x0000000488207223 */ /* 0x180fe20000010800 */
[-CC-:B------:R-:W-:Y:S01]  /*6db0*/  FFMA.FTZ R56, R134, R4.reuse, -R0.reuse ;  /* 0x0000000486387223 */ /* 0x180fe20000010800 */
[-CC-:B------:R-:W-:Y:S01]  /*6dc0*/  FFMA.FTZ R58, R127, R4.reuse, -R0.reuse ;  /* 0x000000047f3a7223 */ /* 0x180fe20000010800 */
[-CC-:B------:R-:W-:Y:S01]  /*6dd0*/  FFMA.FTZ R83, R124, R4.reuse, -R0.reuse ;  /* 0x000000047c537223 */ /* 0x180fe20000010800 */
[-CC-:B------:R-:W-:Y:S01]  /*6de0*/  FFMA.FTZ R117, R112, R4.reuse, -R0.reuse ;  /* 0x0000000470757223 */ /* 0x180fe20000010800 */
[-CC-:B------:R-:W-:Y:S01]  /*6df0*/  FFMA.FTZ R108, R108, R4.reuse, -R0.reuse ;  /* 0x000000046c6c7223 */ /* 0x180fe20000010800 */
[----:B------:R1:W2:Y:S01]  /*6e00*/  MUFU.EX2 R241, R6 ;  /* 0x0000000600f17308 */ /* 0x0002a20000000800 */
[-CC-:B------:R-:W-:Y:S01]  /*6e10*/  FFMA.FTZ R111, R105, R4.reuse, -R0.reuse ;  /* 0x00000004696f7223 */ /* 0x180fe20000010800 */
[-CC-:B------:R-:W-:Y:S01]  /*6e20*/  FFMA.FTZ R118, R99, R4.reuse, -R0.reuse ;  /* 0x0000000463767223 */ /* 0x180fe20000010800 */
[-CC-:B------:R-:W-:Y:S01]  /*6e30*/  FFMA.FTZ R121, R96, R4.reuse, -R0.reuse ;  /* 0x0000000460797223 */ /* 0x180fe20000010800 */
[-CC-:B------:R-:W-:Y:S01]  /*6e40*/  FFMA.FTZ R116, R95, R4.reuse, -R0.reuse ;  /* 0x000000045f747223 */ /* 0x180fe20000010800 */
[-C--:B------:R-:W-:Y:S01]  /*6e50*/  FFMA.FTZ R115, R94, R4.reuse, -R0 ;  /* 0x000000045e737223 */ /* 0x080fe20000010800 */
[-CC-:B------:R-:W-:Y:S01]  /*6e60*/  FFMA.FTZ R0, R143, R4.reuse, -R3.reuse ;  /* 0x000000048f007223 */ /* 0x180fe20000010803 */
        /* <DEDUP_REMOVED lines=9> */
[-C--:B------:R-:W-:Y:S01]  /*6f00*/  FFMA.FTZ R106, R106, R4.reuse, -R3 ;  /* 0x000000046a6a7223 */ /* 0x080fe20000010803 */
[-CC-:B-1----:R-:W-:Y:S01]  /*6f10*/  FFMA.FTZ R6, R93, R4.reuse, -R5.reuse ;  /* 0x000000045d067223 */ /* 0x182fe20000010805 */
[-C--:B------:R-:W-:Y:S01]  /*6f20*/  FFMA.FTZ R5, R92, R4.reuse, -R5 ;  /* 0x000000045c057223 */ /* 0x080fe20000010805 */
[-CC-:B------:R-:W-:Y:S01]  /*6f30*/  FFMA.FTZ R92, R109, R4.reuse, -R3.reuse ;  /* 0x000000046d5c7223 */ /* 0x180fe20000010803 */
[-CC-:B------:R-:W-:Y:S01]  /*6f40*/  FFMA.FTZ R105, R98, R4.reuse, -R3.reuse ;  /* 0x0000000462697223 */ /* 0x180fe20000010803 */
[----:B------:R1:W-:Y:S01]  /*6f50*/  MUFU.EX2 R240, R6 ;  /* 0x0000000600f07308 */ /* 0x0003e20000000800 */
[-CC-:B------:R-:W-:Y:S01]  /*6f60*/  FFMA.FTZ R110, R104, R4.reuse, -R3.reuse ;  /* 0x00000004686e7223 */ /* 0x180fe20000010803 */
[----:B------:R-:W-:-:S06]  /*6f70*/  FFMA.FTZ R109, R97, R4, -R3 ;  /* 0x00000004616d7223 */ /* 0x000fcc0000010803 */
[----:B------:R-:W-:Y:S08]  /*6f80*/  MUFU.EX2 R239, R5 ;  /* 0x0000000500ef7308 */ /* 0x000ff00000000800 */
[----:B------:R2:W-:Y:S01]  /*6f90*/  MUFU.EX2 R5, R0 ;  /* 0x0000000000057308 */ /* 0x0005e20000000800 */
[----:B-1----:R-:W-:Y:S01]  /*6fa0*/  FFMA.FTZ R6, R142, R4, -R3 ;  /* 0x000000048e067223 */ /* 0x002fe20000010803 */
[----:B------:R-:W-:-:S06]  /*6fb0*/  LOP3.LUT R3, R27, R153, R208, 0x96, !PT ;  /* 0x000000991b037212 */ /* 0x000fcc00078e96d0 */
[----:B------:R-:W1:Y:S08]  /*6fc0*/  MUFU.EX2 R6, R6 ;  /* 0x0000000600067308 */ /* 0x000e700000000800 */
[----:B------:R-:W-:Y:S01]  /*6fd0*/  MUFU.EX2 R56, R56 ;  /* 0x0000003800387308 */ /* 0x000fe20000000800 */
[----:B--2---:R-:W-:-:S04]  /*6fe0*/  F2FP.BF16.F32.PACK_AB R0, R241, R242 ;  /* 0x000000f2f100723e */ /* 0x004fc800000010ff */
[C---:B------:R-:W-:Y:S02]  /*6ff0*/  PRMT R47, R0.reuse, 0x7610, R47 ;  /* 0x00007610002f7816 */ /* 0x040fe4000000002f */
[----:B------:R-:W-:Y:S01]  /*7000*/  PRMT R46, R0, 0x7632, R46 ;  /* 0x00007632002e7816 */ /* 0x000fe2000000002e */
[----:B------:R-:W-:Y:S01]  /*7010*/  MUFU.EX2 R157, R74 ;  /* 0x0000004a009d7308 */ /* 0x000fe20000000800 */
[----:B-1----:R-:W-:Y:S01]  /*7020*/  FADD.FTZ R39, R5, R6 ;  /* 0x0000000605277221 */ /* 0x002fe20000010000 */
[----:B------:R-:W-:Y:S01]  /*7030*/  @!P3 HFMA2.BF16_V2 R87, -RZ.H0_H0, RZ.H0_H0, -R47.H0_H0 ;  /* 0x200000ffff57b231 */ /* 0x000fe2000034092f */
[----:B------:R-:W-:Y:S01]  /*7040*/  PRMT R195, R47, 0x5410, R46 ;  /* 0x000054102fc37816 */ /* 0x000fe2000000002e */
[----:B------:R-:W-:Y:S01]  /*7050*/  @!P2 HFMA2.BF16_V2 R86, -RZ.H0_H0, RZ.H0_H0, -R46.H0_H0 ;  /* 0x200000ffff56a231 */ /* 0x000fe2000034092e */
[----:B------:R-:W-:Y:S01]  /*7060*/  F2FP.BF16.F32.PACK_AB R18, R6, R5 ;  /* 0x000000050612723e */ /* 0x000fe200000010ff */
[----:B------:R-:W-:Y:S01]  /*7070*/  IMAD.WIDE.U32 R6, R122, -0x2daee0ad, RZ ;  /* 0xd2511f537a067825 */ /* 0x000fe200078e00ff */
[----:B------:R-:W-:Y:S01]  /*7080*/  @!P3 PRMT R47, R87, 0x5410, RZ ;  /* 0x00005410572fb816 */ /* 0x000fe200000000ff */
[----:B------:R-:W-:Y:S01]  /*7090*/  MUFU.EX2 R122, R37 ;  /* 0x00000025007a7308 */ /* 0x000fe20000000800 */
[----:B------:R-:W-:Y:S01]  /*70a0*/  @!P2 PRMT R46, R86, 0x5410, RZ ;  /* 0x00005410562ea816 */ /* 0x000fe200000000ff */
[----:B------:R-:W-:Y:S01]  /*70b0*/  IMAD.WIDE.U32 R86, R128, -0x2daee0ad, RZ ;  /* 0xd2511f5380567825 */ /* 0x000fe200078e00ff */
[----:B------:R-:W-:-:S03]  /*70c0*/  F2FP.BF16.F32.PACK_AB R0, R239, R240 ;  /* 0x000000f0ef00723e */ /* 0x000fc600000010ff */
[----:B------:R-:W-:Y:S01]  /*70d0*/  IMAD.MOV.U32 R128, RZ, RZ, R187 ;  /* 0x000000ffff807224 */ /* 0x000fe200078e00bb */
[----:B------:R-:W-:Y:S01]  /*70e0*/  LOP3.LUT R8, R87, R144, R228, 0x96, !PT ;  /* 0x0000009057087212 */ /* 0x000fe200078e96e4 */
[----:B------:R1:W-:Y:S01]  /*70f0*/  MUFU.EX2 R156, R89 ;  /* 0x00000059009c7308 */ /* 0x0003e20000000800 */
[C---:B------:R-:W-:Y:S02]  /*7100*/  PRMT R45, R0.reuse, 0x7610, R45 ;  /* 0x00007610002d7816 */ /* 0x040fe4000000002d */
[----:B------:R-:W-:Y:S01]  /*7110*/  PRMT R44, R0, 0x7632, R44 ;  /* 0x00007632002c7816 */ /* 0x000fe2000000002c */
[----:B------:R-:W-:Y:S01]  /*7120*/  IMAD.WIDE.U32 R8, R8, -0x326172a9, RZ ;  /* 0xcd9e8d5708087825 */ /* 0x000fe200078e00ff */
[----:B------:R-:W-:-:S03]  /*7130*/  LOP3.LUT R4, R7, R188, R86, 0x96, !PT ;  /* 0x000000bc07047212 */ /* 0x000fc600078e9656 */
[----:B------:R-:W-:Y:S01]  /*7140*/  @!P1 HFMA2.BF16_V2 R94, -RZ.H0_H0, RZ.H0_H0, -R45.H0_H0 ;  /* 0x200000ffff5e9231 */ /* 0x000fe2000034092d */
[----:B------:R-:W-:Y:S01]  /*7150*/  PRMT R151, R45, 0x5410, R44 ;  /* 0x000054102d977816 */ /* 0x000fe2000000002c */
[----:B------:R-:W-:Y:S01]  /*7160*/  @!P0 HFMA2.BF16_V2 R93, -RZ.H0_H0, RZ.H0_H0, -R44.H0_H0 ;  /* 0x200000ffff5d8231 */ /* 0x000fe2000034092c */
[-C--:B------:R-:W-:Y:S01]  /*7170*/  LOP3.LUT R0, R9, R184.reuse, R154, 0x96, !PT ;  /* 0x000000b809007212 */ /* 0x080fe200078e969a */
[----:B------:R-:W-:Y:S01]  /*7180*/  IMAD.WIDE.U32 R4, R4, -0x326172a9, RZ ;  /* 0xcd9e8d5704047825 */ /* 0x000fe200078e00ff */
[----:B------:R-:W-:Y:S01]  /*7190*/  @!P1 PRMT R45, R94, 0x5410, RZ ;  /* 0x000054105e2d9816 */ /* 0x000fe200000000ff */
[----:B------:R-:W-:Y:S01]  /*71a0*/  MUFU.EX2 R87, R36 ;  /* 0x0000002400577308 */ /* 0x000fe20000000800 */
[----:B------:R-:W-:Y:S01]  /*71b0*/  @!P0 PRMT R44, R93, 0x5410, RZ ;  /* 0x000054105d2c8816 */ /* 0x000fe200000000ff */
[----:B------:R-:W-:Y:S01]  /*71c0*/  IMAD.WIDE.U32 R14, R0, -0x2daee0ad, RZ ;  /* 0xd2511f53000e7825 */ /* 0x000fe200078e00ff */
[----:B------:R-:W-:Y:S02]  /*71d0*/  LOP3.LUT R10, R5, R153, R8, 0x96, !PT ;  /* 0x00000099050a7212 */ /* 0x000fe400078e9608 */
[----:B------:R-:W-:Y:S01]  /*71e0*/  LOP3.LUT R31, R9, R184, R28, 0x96, !PT ;  /* 0x000000b8091f7212 */ /* 0x000fe200078e961c */
[----:B------:R-:W-:Y:S01]  /*71f0*/  IMAD.MOV.U32 R154, RZ, RZ, R228 ;  /* 0x000000ffff9a7224 */ /* 0x000fe200078e00e4 */
[----:B------:R-:W-:Y:S01]  /*7200*/  LOP3.LUT R6, R15, R213, R6, 0x96, !PT ;  /* 0x000000d50f067212 */ /* 0x000fe200078e9606 */
[----:B------:R-:W-:Y:S01]  /*7210*/  IMAD.WIDE.U32 R10, R10, -0x2daee0ad, RZ ;  /* 0xd2511f530a0a7825 */ /* 0x000fe200078e00ff */
[----:B------:R-:W-:Y:S01]  /*7220*/  PRMT R28, R18, 0x7632, R28 ;  /* 0x00007632121c7816 */ /* 0x000fe2000000001c */
[----:B------:R-:W-:Y:S02]  /*7230*/  MUFU.EX2 R9, R32 ;  /* 0x0000002000097308 */ /* 0x000fe40000000800 */
[----:B------:R-:W-:Y:S01]  /*7240*/  IMAD.WIDE.U32 R6, R6, -0x326172a9, RZ ;  /* 0xcd9e8d5706067825 */ /* 0x000fe200078e00ff */
[----:B------:R-:W-:-:S03]  /*7250*/  LOP3.LUT R5, R11, R178, R14, 0x96, !PT ;  /* 0x000000b20b057212 */ /* 0x000fc600078e960e */
[----:B-1----:R-:W-:Y:S01]  /*7260*/  IMAD.MOV.U32 R89, RZ, RZ, R225 ;  /* 0x000000ffff597224 */ /* 0x002fe200078e00e1 */
[----:B------:R-:W-:Y:S01]  /*7270*/  LOP3.LUT R12, R7, R128, R4, 0x96, !PT ;  /* 0x00000080070c7212 */ /* 0x000fe200078e9604 */
[----:B------:R-:W-:Y:S01]  /*7280*/  IMAD.WIDE.U32 R4, R5, -0x326172a9, RZ ;  /* 0xcd9e8d5705047825 */ /* 0x000fe200078e00ff */
[----:B------:R-:W-:Y:S03]  /*7290*/  MUFU.EX2 R221, R91 ;  /* 0x0000005b00dd7308 */ /* 0x000fe60000000800 */
[----:B------:R-:W-:Y:S01]  /*72a0*/  IMAD.WIDE.U32 R12, R12, -0x2daee0ad, RZ ;  /* 0xd2511f530c0c7825 */ /* 0x000fe200078e00ff */
[----:B------:R-:W-:Y:S02]  /*72b0*/  LOP3.LUT R11, R5, R212, R6, 0x96, !PT ;  /* 0x000000d4050b7212 */ /* 0x000fe400078e9606 */
[----:B------:R-:W-:Y:S02]  /*72c0*/  LOP3.LUT R5, R23, R128, R26, 0x96, !PT ;  /* 0x0000008017057212 */ /* 0x000fe400078e961a */
[----:B------:R-:W-:Y:S01]  /*72d0*/  LOP3.LUT R6, R13, R177, R10, 0x96, !PT ;  /* 0x000000b10d067212 */ /* 0x000fe200078e960a */
[--C-:B------:R-:W-:Y:S01]  /*72e0*/  FADD.FTZ R13, R163, R29.reuse ;  /* 0x0000001da30d7221 */ /* 0x100fe20000010000 */
[----:B------:R-:W-:Y:S01]  /*72f0*/  PRMT R29, R18, 0x7610, R29 ;  /* 0x00007610121d7816 */ /* 0x000fe2000000001d */
[----:B------:R-:W-:Y:S01]  /*7300*/  IMAD.WIDE.U32 R16, R5, -0x2daee0ad, RZ ;  /* 0xd2511f5305107825 */ /* 0x000fe200078e00ff */
[----:B------:R-:W-:Y:S02]  /*7310*/  MUFU.EX2 R10, R33 ;  /* 0x00000021000a7308 */ /* 0x000fe40000000800 */
[----:B------:R-:W-:Y:S01]  /*7320*/  PRMT R113, R29, 0x5410, R28 ;  /* 0x000054101d717816 */ /* 0x000fe2000000001c */
[----:B------:R-:W-:-:S04]  /*7330*/  IMAD.WIDE.U32 R6, R6, -0x326172a9, RZ ;  /* 0xcd9e8d5706067825 */ /* 0x000fc800078e00ff */
[----:B------:R-:W-:Y:S01]  /*7340*/  IMAD.MOV.U32 R163, RZ, RZ, R178 ;  /* 0x000000ffffa37224 */ /* 0x000fe200078e00b2 */
[----:B------:R-:W-:Y:S01]  /*7350*/  LOP3.LUT R0, R7, R223, R4, 0x96, !PT ;  /* 0x000000df07007212 */ /* 0x000fe200078e9604 */
[----:B------:R-:W-:Y:S01]  /*7360*/  IMAD R4, R3, -0x2daee0ad, RZ ;  /* 0xd2511f5303047824 */ /* 0x000fe200078e02ff */
[----:B------:R-:W-:Y:S02]  /*7370*/  MUFU.EX2 R178, R77 ;  /* 0x0000004d00b27308 */ /* 0x000fe40000000800 */
[----:B------:R-:W-:Y:S02]  /*7380*/  LOP3.LUT R3, R0, 0xff, RZ, 0xc0, !PT ;  /* 0x000000ff00037812 */ /* 0x000fe400078ec0ff */
[----:B------:R-:W-:Y:S01]  /*7390*/  LOP3.LUT R4, R17, R177, R4, 0x96, !PT ;  /* 0x000000b111047212 */ /* 0x000fe200078e9604 */
[----:B------:R-:W-:Y:S01]  /*73a0*/  FADD.FTZ R17, R167, R38 ;  /* 0x00000026a7117221 */ /* 0x000fe20000010000 */
[----:B------:R-:W-:Y:S01]  /*73b0*/  ISETP.GE.U32.AND P4, PT, R192, R3, PT ;  /* 0x00000003c000720c */ /* 0x000fe20003f86070 */
[----:B------:R-:W-:Y:S01]  /*73c0*/  IMAD.MOV.U32 R167, RZ, RZ, R186 ;  /* 0x000000ffffa77224 */ /* 0x000fe200078e00ba */
[----:B------:R-:W-:Y:S01]  /*73d0*/  LOP3.LUT R3, R0, 0xffff, RZ, 0xc0, !PT ;  /* 0x0000ffff00037812 */ /* 0x000fe200078ec0ff */
[----:B------:R-:W-:-:S04]  /*73e0*/  IMAD.WIDE.U32 R4, R4, -0x326172a9, RZ ;  /* 0xcd9e8d5704047825 */ /* 0x000fc800078e00ff */
[----:B------:R-:W-:Y:S01]  /*73f0*/  FADD.FTZ R17, R170, R17 ;  /* 0x00000011aa117221 */ /* 0x000fe20000010000 */
[----:B------:R-:W-:Y:S01]  /*7400*/  MUFU.EX2 R233, R92 ;  /* 0x0000005c00e97308 */ /* 0x000fe20000000800 */
[----:B------:R-:W-:Y:S01]  /*7410*/  SHF.R.U32.HI R3, RZ, 0x8, R3 ;  /* 0x00000008ff037819 */ /* 0x000fe20000011603 */
[----:B------:R-:W-:Y:S01]  /*7420*/  IMAD.MOV.U32 R170, RZ, RZ, R177 ;  /* 0x000000ffffaa7224 */ /* 0x000fe200078e00b1 */
[----:B------:R-:W-:Y:S01]  /*7430*/  LOP3.LUT R24, R5, R223, R24, 0x96, !PT ;  /* 0x000000df05187212 */ /* 0x000fe200078e9618 */
[----:B------:R-:W-:Y:S01]  /*7440*/  IMAD.WIDE.U32 R186, R158, -0x326172a9, RZ ;  /* 0xcd9e8d579eba7825 */ /* 0x000fe200078e00ff */
[----:B------:R-:W-:Y:S02]  /*7450*/  LOP3.LUT R3, R3, 0xffff, RZ, 0xc0, !PT ;  /* 0x0000ffff03037812 */ /* 0x000fe400078ec0ff */
[----:B------:R-:W-:Y:S01]  /*7460*/  LOP3.LUT R23, R4, 0xffff, RZ, 0xc0, !PT ;  /* 0x0000ffff04177812 */ /* 0x000fe200078ec0ff */
[----:B------:R-:W-:Y:S01]  /*7470*/  @!P4 HFMA2.BF16_V2 R95, -RZ.H0_H0, RZ.H0_H0, -R29.H0_H0 ;  /* 0x200000ffff5fc231 */ /* 0x000fe2000034091d */
[----:B------:R-:W-:Y:S01]  /*7480*/  ISETP.GE.U32.AND P0, PT, R192, R3, PT ;  /* 0x00000003c000720c */ /* 0x000fe20003f06070 */
[----:B------:R-:W-:Y:S01]  /*7490*/  MUFU.EX2 R5, R19 ;  /* 0x0000001300057308 */ /* 0x000fe20000000800 */
[----:B------:R-:W-:Y:S01]  /*74a0*/  SHF.R.U32.HI R3, RZ, 0x10, R0 ;  /* 0x00000010ff037819 */ /* 0x000fe20000011600 */
[----:B------:R-:W-:Y:S01]  /*74b0*/  IMAD.MOV.U32 R158, RZ, RZ, R223 ;  /* 0x000000ffff9e7224 */ /* 0x000fe200078e00df */
[----:B------:R-:W-:Y:S01]  /*74c0*/  LOP3.LUT R61, R4, 0xff, RZ, 0xc0, !PT ;  /* 0x000000ff043d7812 */ /* 0x000fe200078ec0ff */
[----:B------:R-:W-:Y:S01]  /*74d0*/  STL.64 [R1+0x30], R186 ;  /* 0x000030ba01007387 */ /* 0x000fe20000100a00 */
[----:B------:R-:W-:-:S02]  /*74e0*/  LOP3.LUT R3, R3, 0xff, RZ, 0xc0, !PT ;  /* 0x000000ff03037812 */ /* 0x000fc400078ec0ff */
[--C-:B------:R-:W-:Y:S01]  /*74f0*/  SHF.R.U32.HI R71, RZ, 0x10, R4.reuse ;  /* 0x00000010ff477819 */ /* 0x100fe20000011604 */
[----:B------:R1:W-:Y:S01]  /*7500*/  MUFU.EX2 R177, R88 ;  /* 0x0000005800b17308 */ /* 0x0003e20000000800 */
[C---:B------:R-:W-:Y:S02]  /*7510*/  ISETP.GE.U32.AND P2, PT, R192.reuse, R3, PT ;  /* 0x00000003c000720c */ /* 0x040fe40003f46070 */
[----:B------:R-:W-:Y:S01]  /*7520*/  SHF.R.U32.HI R62, RZ, 0x18, R4 ;  /* 0x00000018ff3e7819 */ /* 0x000fe20000011604 */
[----:B------:R-:W-:Y:S01]  /*7530*/  @!P0 HFMA2.BF16_V2 R96, -RZ.H0_H0, RZ.H0_H0, -R28.H0_H0 ;  /* 0x200000ffff608231 */ /* 0x000fe2000034091c */
[----:B------:R-:W-:Y:S02]  /*7540*/  SHF.R.U32.HI R0, RZ, 0x18, R0 ;  /* 0x00000018ff007819 */ /* 0x000fe40000011600 */
[----:B------:R-:W-:Y:S01]  /*7550*/  @!P4 PRMT R29, R95, 0x5410, RZ ;  /* 0x000054105f1dc816 */ /* 0x000fe200000000ff */
[----:B------:R-:W2:Y:S01]  /*7560*/  MUFU.EX2 R3, R20 ;  /* 0x0000001400037308 */ /* 0x000ea20000000800 */
[----:B------:R-:W-:-:S02]  /*7570*/  ISETP.GE.U32.AND P1, PT, R192, R0, PT ;  /* 0x00000000c000720c */ /* 0x000fc40003f26070 */
[----:B------:R-:W-:Y:S02]  /*7580*/  LOP3.LUT R0, R6, 0xff, RZ, 0xc0, !PT ;  /* 0x000000ff06007812 */ /* 0x000fe400078ec0ff */
[----:B------:R-:W-:Y:S02]  /*7590*/  @!P0 PRMT R28, R96, 0x5410, RZ ;  /* 0x00005410601c8816 */ /* 0x000fe400000000ff */
[----:B------:R-:W-:Y:S01]  /*75a0*/  ISETP.GE.U32.AND P3, PT, R192, R0, PT ;  /* 0x00000000c000720c */ /* 0x000fe20003f66070 */
[----:B------:R-:W3:Y:S01]  /*75b0*/  MUFU.EX2 R4, R21 ;  /* 0x0000001500047308 */ /* 0x000ee20000000800 */
[----:B------:R-:W-:Y:S01]  /*75c0*/  LOP3.LUT R0, R6, 0xffff, RZ, 0xc0, !PT ;  /* 0x0000ffff06007812 */ /* 0x000fe200078ec0ff */
[----:B-1----:R-:W-:Y:S01]  /*75d0*/  IMAD.MOV.U32 R88, RZ, RZ, R224 ;  /* 0x000000ffff587224 */ /* 0x002fe200078e00e0 */
[--C-:B------:R-:W-:Y:S02]  /*75e0*/  SHF.R.U32.HI R7, RZ, 0x10, R6.reuse ;  /* 0x00000010ff077819 */ /* 0x100fe40000011606 */
[----:B------:R-:W-:-:S02]  /*75f0*/  SHF.R.U32.HI R6, RZ, 0x18, R6 ;  /* 0x00000018ff067819 */ /* 0x000fc40000011606 */
[----:B------:R-:W-:Y:S01]  /*7600*/  SHF.R.U32.HI R0, RZ, 0x8, R0 ;  /* 0x00000008ff007819 */ /* 0x000fe20000011600 */
[----:B------:R-:W1:Y:S01]  /*7610*/  MUFU.EX2 R20, R30 ;  /* 0x0000001e00147308 */ /* 0x000e620000000800 */
[----:B--2---:R-:W-:Y:S01]  /*7620*/  FADD.FTZ R18, R5, R3 ;  /* 0x0000000305127221 */ /* 0x004fe20000010000 */
[----:B------:R-:W-:Y:S02]  /*7630*/  F2FP.BF16.F32.PACK_AB R3, R3, R5 ;  /* 0x000000050303723e */ /* 0x000fe400000010ff */
[----:B------:R-:W-:Y:S02]  /*7640*/  ISETP.GE.U32.AND P4, PT, R192, R6, PT ;  /* 0x00000006c000720c */ /* 0x000fe40003f86070 */
[C---:B------:R-:W-:Y:S02]  /*7650*/  PRMT R43, R3.reuse, 0x7610, R43 ;  /* 0x00007610032b7816 */ /* 0x040fe4000000002b */
[----:B------:R-:W-:Y:S01]  /*7660*/  LOP3.LUT R0, R0, 0xffff, RZ, 0xc0, !PT ;  /* 0x0000ffff00007812 */ /* 0x000fe200078ec0ff */
[----:B---3--:R-:W-:Y:S01]  /*7670*/  FADD.FTZ R19, R4, R39 ;  /* 0x0000002704137221 */ /* 0x008fe20000010000 */
[----:B------:R-:W-:Y:S01]  /*7680*/  PRMT R42, R3, 0x7632, R42 ;  /* 0x00007632032a7816 */ /* 0x000fe2000000002a */
[----:B------:R-:W-:Y:S01]  /*7690*/  @!P2 HFMA2.BF16_V2 R97, -RZ.H0_H0, RZ.H0_H0, -R43.H0_H0 ;  /* 0x200000ffff61a231 */ /* 0x000fe2000034092b */
[----:B------:R-:W-:Y:S01]  /*76a0*/  ISETP.GE.U32.AND P0, PT, R192, R0, PT ;  /* 0x00000000c000720c */ /* 0x000fe20003f06070 */
[----:B------:R-:W-:Y:S01]  /*76b0*/  MUFU.EX2 R230, R106 ;  /* 0x0000006a00e67308 */ /* 0x000fe20000000800 */
[----:B------:R-:W-:Y:S01]  /*76c0*/  LOP3.LUT R3, R7, 0xff, RZ, 0xc0, !PT ;  /* 0x000000ff07037812 */ /* 0x000fe200078ec0ff */
[----:B------:R-:W-:Y:S01]  /*76d0*/  @!P1 HFMA2.BF16_V2 R98, -RZ.H0_H0, RZ.H0_H0, -R42.H0_H0 ;  /* 0x200000ffff629231 */ /* 0x000fe2000034092a */
[----:B------:R-:W-:-:S02]  /*76e0*/  PRMT R112, R43, 0x5410, R42 ;  /* 0x000054102b707816 */ /* 0x000fc4000000002a */
[----:B-1----:R-:W-:Y:S01]  /*76f0*/  F2FP.BF16.F32.PACK_AB R6, R20, R4 ;  /* 0x000000041406723e */ /* 0x002fe200000010ff */
[----:B------:R-:W-:Y:S01]  /*7700*/  IMAD.WIDE.U32 R4, R11, -0x2daee0ad, RZ ;  /* 0xd2511f530b047825 */ /* 0x000fe200078e00ff */
[----:B------:R-:W-:Y:S01]  /*7710*/  @!P2 PRMT R43, R97, 0x5410, RZ ;  /* 0x00005410612ba816 */ /* 0x000fe200000000ff */
[----:B------:R-:W-:Y:S01]  /*7720*/  MUFU.EX2 R228, R110 ;  /* 0x0000006e00e47308 */ /* 0x000fe20000000800 */
[----:B------:R-:W-:Y:S02]  /*7730*/  PRMT R41, R6, 0x7610, R41 ;  /* 0x0000761006297816 */ /* 0x000fe40000000029 */
[----:B------:R-:W-:Y:S02]  /*7740*/  LOP3.LUT R0, R5, R167, R12, 0x96, !PT ;  /* 0x000000a705007212 */ /* 0x000fe400078e960c */
[----:B------:R-:W-:Y:S01]  /*7750*/  ISETP.GE.U32.AND P2, PT, R192, R3, PT ;  /* 0x00000003c000720c */ /* 0x000fe20003f46070 */
[----:B------:R-:W-:Y:S01]  /*7760*/  @!P3 HFMA2.BF16_V2 R99, -RZ.H0_H0, RZ.H0_H0, -R41.H0_H0 ;  /* 0x200000ffff63b231 */ /* 0x000fe20000340929 */
[----:B------:R-:W-:Y:S01]  /*7770*/  PRMT R40, R6, 0x7632, R40 ;  /* 0x0000763206287816 */ /* 0x000fe20000000028 */
[----:B------:R-:W-:Y:S01]  /*7780*/  FADD.FTZ R6, R10, R18 ;  /* 0x000000120a067221 */ /* 0x000fe20000010000 */
[----:B------:R-:W-:Y:S01]  /*7790*/  SHF.R.U32.HI R3, RZ, 0x10, R0 ;  /* 0x00000010ff037819 */ /* 0x000fe20000011600 */
[----:B------:R-:W-:Y:S01]  /*77a0*/  FADD.FTZ R18, R169, R13 ;  /* 0x0000000da9127221 */ /* 0x000fe20000010000 */
[----:B------:R-:W-:Y:S01]  /*77b0*/  @!P1 PRMT R42, R98, 0x5410, RZ ;  /* 0x00005410622a9816 */ /* 0x000fe200000000ff */
[----:B------:R-:W-:Y:S01]  /*77c0*/  FADD.FTZ R60, R9, R6 ;  /* 0x00000006093c7221 */ /* 0x000fe20000010000 */
[----:B------:R-:W-:Y:S01]  /*77d0*/  LOP3.LUT R3, R3, 0xff, RZ, 0xc0, !PT ;  /* 0x000000ff03037812 */ /* 0x000fe200078ec0ff */
[----:B------:R-:W-:Y:S01]  /*77e0*/  @!P0 HFMA2.BF16_V2 R104, -RZ.H0_H0, RZ.H0_H0, -R40.H0_H0 ;  /* 0x200000ffff688231 */ /* 0x000fe20000340928 */
[----:B------:R-:W-:Y:S01]  /*77f0*/  F2FP.BF16.F32.PACK_AB R6, R9, R10 ;  /* 0x0000000a0906723e */ /* 0x000fe200000010ff */
[----:B------:R-:W-:Y:S01]  /*7800*/  IMAD.WIDE.U32 R10, R31, -0x2daee0ad, RZ ;  /* 0xd2511f531f0a7825 */ /* 0x000fe200078e00ff */
[----:B------:R-:W-:-:S03]  /*7810*/  ISETP.GE.U32.AND P1, PT, R192, R3, PT ;  /* 0x00000003c000720c */ /* 0x000fc60003f26070 */
[----:B------:R-:W-:Y:S01]  /*7820*/  FADD.FTZ R60, R56, R60 ;  /* 0x0000003c383c7221 */ /* 0x000fe20000010000 */
[----:B------:R-:W-:Y:S01]  /*7830*/  LOP3.LUT R3, R0, 0xff, RZ, 0xc0, !PT ;  /* 0x000000ff00037812 */ /* 0x000fe200078ec0ff */
[----:B------:R-:W-:Y:S01]  /*7840*/  IMAD.MOV.U32 R169, RZ, RZ, R217 ;  /* 0x000000ffffa97224 */ /* 0x000fe200078e00d9 */
[----:B------:R-:W-:Y:S01]  /*7850*/  PRMT R39, R6, 0x7610, R39 ;  /* 0x0000761006277816 */ /* 0x000fe20000000027 */
[----:B------:R-:W-:Y:S01]  /*7860*/  MUFU.EX2 R217, R111 ;  /* 0x0000006f00d97308 */ /* 0x000fe20000000800 */
[----:B------:R-:W-:Y:S02]  /*7870*/  PRMT R97, R41, 0x5410, R40 ;  /* 0x0000541029617816 */ /* 0x000fe40000000028 */
[----:B------:R-:W-:Y:S01]  /*7880*/  @!P3 PRMT R41, R99, 0x5410, RZ ;  /* 0x000054106329b816 */ /* 0x000fe200000000ff */
[----:B------:R-:W-:Y:S01]  /*7890*/  @!P2 HFMA2.BF16_V2 R114, -RZ.H0_H0, RZ.H0_H0, -R39.H0_H0 ;  /* 0x200000ffff72a231 */ /* 0x000fe20000340927 */
[----:B------:R-:W-:Y:S02]  /*78a0*/  ISETP.GE.U32.AND P3, PT, R192, R3, PT ;  /* 0x00000003c000720c */ /* 0x000fe40003f66070 */
[----:B------:R-:W-:Y:S01]  /*78b0*/  SHF.R.U32.HI R3, RZ, 0x18, R0 ;  /* 0x00000018ff037819 */ /* 0x000fe20000011600 */
[----:B------:R-:W-:Y:S01]  /*78c0*/  MUFU.EX2 R99, R83 ;  /* 0x0000005300637308 */ /* 0x000fe20000000800 */
[----:B------:R-:W-:Y:S01]  /*78d0*/  PRMT R38, R6, 0x7632, R38 ;  /* 0x0000763206267816 */ /* 0x000fe20000000026 */
[----:B------:R-:W-:Y:S01]  /*78e0*/  IMAD.WIDE.U32 R6, R145, -0x2daee0ad, RZ ;  /* 0xd2511f5391067825 */ /* 0x000fe200078e00ff */
[----:B------:R-:W-:-:S02]  /*78f0*/  LOP3.LUT R0, R0, 0xffff, RZ, 0xc0, !PT ;  /* 0x0000ffff00007812 */ /* 0x000fc400078ec0ff */
[----:B------:R-:W-:Y:S01]  /*7900*/  PRMT R98, R39, 0x5410, R38 ;  /* 0x0000541027627816 */ /* 0x000fe20000000026 */
[----:B------:R-:W-:Y:S01]  /*7910*/  @!P4 HFMA2.BF16_V2 R120, -RZ.H0_H0, RZ.H0_H0, -R38.H0_H0 ;  /* 0x200000ffff78c231 */ /* 0x000fe20000340926 */
[----:B------:R-:W-:Y:S01]  /*7920*/  SHF.R.U32.HI R0, RZ, 0x8, R0 ;  /* 0x00000008ff007819 */ /* 0x000fe20000011600 */
[----:B------:R-:W-:Y:S01]  /*7930*/  MUFU.EX2 R227, R109 ;  /* 0x0000006d00e37308 */ /* 0x000fe20000000800 */
[----:B------:R-:W-:Y:S02]  /*7940*/  @!P2 PRMT R39, R114, 0x5410, RZ ;  /* 0x000054107227a816 */ /* 0x000fe400000000ff */
[----:B------:R-:W-:Y:S02]  /*7950*/  LOP3.LUT R7, R7, R188, R86, 0x96, !PT ;  /* 0x000000bc07077212 */ /* 0x000fe400078e9656 */
[----:B------:R-:W-:Y:S02]  /*7960*/  LOP3.LUT R0, R0, 0xffff, RZ, 0xc0, !PT ;  /* 0x0000ffff00007812 */ /* 0x000fe400078ec0ff */
[----:B------:R-:W-:Y:S01]  /*7970*/  LOP3.LUT R12, R11, R213, R6, 0x96, !PT ;  /* 0x000000d50b0c7212 */ /* 0x000fe200078e9606 */
[----:B------:R-:W1:Y:S01]  /*7980*/  MUFU.EX2 R114, R58 ;  /* 0x0000003a00727308 */ /* 0x000e620000000800 */
[----:B------:R-:W-:Y:S01]  /*7990*/  ISETP.GE.U32.AND P2, PT, R192, R0, PT ;  /* 0x00000000c000720c */ /* 0x000fe20003f46070 */
[----:B------:R-:W-:Y:S01]  /*79a0*/  IMAD.WIDE.U32 R6, R7, -0x326172a9, RZ ;  /* 0xcd9e8d5707067825 */ /* 0x000fe200078e00ff */
[----:B------:R-:W-:-:S02]  /*79b0*/  F2FP.BF16.F32.PACK_AB R0, R122, R87 ;  /* 0x000000577a00723e */ /* 0x000fc400000010ff */
[----:B------:R-:W-:Y:S01]  /*79c0*/  @!P0 PRMT R40, R104, 0x5410, RZ ;  /* 0x0000541068288816 */ /* 0x000fe200000000ff */
[----:B------:R-:W-:Y:S01]  /*79d0*/  IMAD.WIDE.U32 R12, R12, -0x326172a9, RZ ;  /* 0xcd9e8d570c0c7825 */ /* 0x000fe200078e00ff */
[----:B------:R-:W-:Y:S01]  /*79e0*/  LOP3.LUT R7, R7, R153, R8, 0x96, !PT ;  /* 0x0000009907077212 */ /* 0x000fe200078e9608 */
[----:B------:R-:W-:Y:S01]  /*79f0*/  MUFU.EX2 R225, R116 ;  /* 0x0000007400e17308 */ /* 0x000fe20000000800 */
[C---:B------:R-:W-:Y:S02]  /*7a00*/  PRMT R36, R0.reuse, 0x7632, R36 ;  /* 0x0000763200247816 */ /* 0x040fe40000000024 */
[----:B------:R-:W-:Y:S01]  /*7a10*/  LOP3.LUT R8, R13, R128, R6, 0x96, !PT ;  /* 0x000000800d087212 */ /* 0x000fe200078e9606 */
[----:B------:R-:W-:Y:S01]  /*7a20*/  IMAD.WIDE.U32 R6, R7, -0x2daee0ad, RZ ;  /* 0xd2511f5307067825 */ /* 0x000fe200078e00ff */
[----:B------:R-:W-:-:S03]  /*7a30*/  PRMT R37, R0, 0x7610, R37 ;  /* 0x0000761000257816 */ /* 0x000fc60000000025 */
[----:B------:R-:W-:Y:S01]  /*7a40*/  @!P2 HFMA2.BF16_V2 R124, -RZ.H0_H0, RZ.H0_H0, -R36.H0_H0 ;  /* 0x200000ffff7ca231 */ /* 0x000fe20000340924 */
[----:B------:R-:W-:Y:S01]  /*7a50*/  ISETP.GE.U32.AND P0, PT, R192, R3, PT ;  /* 0x00000003c000720c */ /* 0x000fe20003f06070 */
[----:B------:R-:W-:Y:S01]  /*7a60*/  IMAD.WIDE.U32 R8, R8, -0x2daee0ad, RZ ;  /* 0xd2511f5308087825 */ /* 0x000fe200078e00ff */
[----:B-1----:R-:W-:-:S03]  /*7a70*/  F2FP.BF16.F32.PACK_AB R0, R114, R56 ;  /* 0x000000387200723e */ /* 0x002fc600000010ff */
[----:B------:R-:W-:Y:S01]  /*7a80*/  @!P3 HFMA2.BF16_V2 R123, -RZ.H0_H0, RZ.H0_H0, -R37.H0_H0 ;  /* 0x200000ffff7bb231 */ /* 0x000fe20000340925 */
[----:B------:R-:W-:Y:S01]  /*7a90*/  @!P4 PRMT R38, R120, 0x5410, RZ ;  /* 0x000054107826c816 */ /* 0x000fe200000000ff */
[----:B------:R-:W-:Y:S01]  /*7aa0*/  MUFU.EX2 R224, R121 ;  /* 0x0000007900e07308 */ /* 0x000fe20000000800 */
[C---:B------:R-:W-:Y:S02]  /*7ab0*/  PRMT R27, R0.reuse, 0x7610, R27 ;  /* 0x00007610001b7816 */ /* 0x040fe4000000001b */
[----:B------:R-:W-:Y:S02]  /*7ac0*/  PRMT R26, R0, 0x7632, R26 ;  /* 0x00007632001a7816 */ /* 0x000fe4000000001a */
[----:B------:R-:W-:Y:S01]  /*7ad0*/  LOP3.LUT R0, R4, 0xff, RZ, 0xc0, !PT ;  /* 0x000000ff04007812 */ /* 0x000fe200078ec0ff */
[----:B------:R-:W-:Y:S01]  /*7ae0*/  @!P1 HFMA2.BF16_V2 R126, -RZ.H0_H0, RZ.H0_H0, -R27.H0_H0 ;  /* 0x200000ffff7e9231 */ /* 0x000fe2000034091b */
[----:B------:R-:W-:Y:S01]  /*7af0*/  LOP3.LUT R3, R9, R170, R6, 0x96, !PT ;  /* 0x000000aa09037212 */ /* 0x000fe200078e9606 */
[----:B------:R-:W-:Y:S01]  /*7b00*/  @!P0 HFMA2.BF16_V2 R125, -RZ.H0_H0, RZ.H0_H0, -R26.H0_H0 ;  /* 0x200000ffff7d8231 */ /* 0x000fe2000034091a */
[----:B------:R-:W-:-:S02]  /*7b10*/  PRMT R120, R37, 0x5410, R36 ;  /* 0x0000541025787816 */ /* 0x000fc40000000024 */
[----:B------:R-:W-:Y:S02]  /*7b20*/  @!P2 PRMT R36, R124, 0x5410, RZ ;  /* 0x000054107c24a816 */ /* 0x000fe400000000ff */
[----:B------:R-:W-:Y:S02]  /*7b30*/  LOP3.LUT R7, R7, R163, R10, 0x96, !PT ;  /* 0x000000a307077212 */ /* 0x000fe400078e960a */
[----:B------:R-:W-:Y:S02]  /*7b40*/  ISETP.GE.U32.AND P2, PT, R192, R0, PT ;  /* 0x00000000c000720c */ /* 0x000fe40003f46070 */
[--C-:B------:R-:W-:Y:S01]  /*7b50*/  SHF.R.U32.HI R0, RZ, 0x18, R4.reuse ;  /* 0x00000018ff007819 */ /* 0x100fe20000011604 */
[----:B------:R-:W-:Y:S01]  /*7b60*/  IMAD.WIDE.U32 R6, R7, -0x326172a9, RZ ;  /* 0xcd9e8d5707067825 */ /* 0x000fe200078e00ff */
[----:B------:R-:W-:Y:S02]  /*7b70*/  LOP3.LUT R9, R4, 0xffff, RZ, 0xc0, !PT ;  /* 0x0000ffff04097812 */ /* 0x000fe400078ec0ff */
[----:B------:R-:W-:Y:S01]  /*7b80*/  SHF.R.U32.HI R10, RZ, 0x10, R4 ;  /* 0x00000010ff0a7819 */ /* 0x000fe20000011604 */
[----:B------:R-:W-:Y:S01]  /*7b90*/  IMAD.WIDE.U32 R4, R3, -0x326172a9, RZ ;  /* 0xcd9e8d5703047825 */ /* 0x000fe200078e00ff */
[----:B------:R-:W-:-:S02]  /*7ba0*/  ISETP.GE.U32.AND P4, PT, R192, R0, PT ;  /* 0x00000000c000720c */ /* 0x000fc40003f86070 */
[----:B------:R-:W-:Y:S02]  /*7bb0*/  PRMT R104, R27, 0x5410, R26 ;  /* 0x000054101b687816 */ /* 0x000fe4000000001a */
[----:B------:R-:W-:Y:S02]  /*7bc0*/  SHF.R.U32.HI R0, RZ, 0x18, R4 ;  /* 0x00000018ff007819 */ /* 0x000fe40000011604 */
[----:B------:R-:W-:Y:S02]  /*7bd0*/  @!P1 PRMT R27, R126, 0x5410, RZ ;  /* 0x000054107e1b9816 */ /* 0x000fe400000000ff */
[----:B------:R-:W-:Y:S02]  /*7be0*/  ISETP.GE.U32.AND P1, PT, R192, R0, PT ;  /* 0x00000000c000720c */ /* 0x000fe40003f26070 */
[----:B------:R-:W-:Y:S02]  /*7bf0*/  SHF.R.U32.HI R0, RZ, 0x8, R9 ;  /* 0x00000008ff007819 */ /* 0x000fe40000011609 */
[----:B------:R-:W-:-:S02]  /*7c00*/  @!P3 PRMT R37, R123, 0x5410, RZ ;  /* 0x000054107b25b816 */ /* 0x000fc400000000ff */
[----:B------:R-:W-:Y:S02]  /*7c10*/  LOP3.LUT R0, R0, 0xffff, RZ, 0xc0, !PT ;  /* 0x0000ffff00007812 */ /* 0x000fe400078ec0ff */
[----:B------:R-:W-:Y:S02]  /*7c20*/  LOP3.LUT R3, R4, 0xff, RZ, 0xc0, !PT ;  /* 0x000000ff04037812 */ /* 0x000fe400078ec0ff */
[----:B------:R-:W-:Y:S02]  /*7c30*/  ISETP.GE.U32.AND P3, PT, R192, R0, PT ;  /* 0x00000000c000720c */ /* 0x000fe40003f66070 */
[----:B------:R-:W-:Y:S02]  /*7c40*/  F2FP.BF16.F32.PACK_AB R0, R178, R157 ;  /* 0x0000009db200723e */ /* 0x000fe400000010ff */
[----:B------:R-:W-:Y:S02]  /*7c50*/  @!P0 PRMT R26, R125, 0x5410, RZ ;  /* 0x000054107d1a8816 */ /* 0x000fe400000000ff */
[----:B------:R-:W-:-:S02]  /*7c60*/  ISETP.GE.U32.AND P0, PT, R192, R3, PT ;  /* 0x00000003c000720c */ /* 0x000fc40003f06070 */
[--C-:B------:R-:W-:Y:S02]  /*7c70*/  SHF.R.U32.HI R3, RZ, 0x8, R23.reuse ;  /* 0x00000008ff037819 */ /* 0x100fe40000011617 */
[----:B------:R-:W-:Y:S02]  /*7c80*/  PRMT R23, R0, 0x7610, R23 ;  /* 0x0000761000177816 */ /* 0x000fe40000000017 */
[----:B------:R-:W-:Y:S02]  /*7c90*/  LOP3.LUT R12, R7, R212, R12, 0x96, !PT ;  /* 0x000000d4070c7212 */ /* 0x000fe400078e960c */
[----:B------:R-:W-:Y:S01]  /*7ca0*/  LOP3.LUT R13, R5, R223, R6, 0x96, !PT ;  /* 0x000000df050d7212 */ /* 0x000fe200078e9606 */
[----:B------:R-:W-:Y:S01]  /*7cb0*/  @!P2 HFMA2.BF16_V2 R127, -RZ.H0_H0, RZ.H0_H0, -R23.H0_H0 ;  /* 0x200000ffff7fa231 */ /* 0x000fe20000340917 */
[----:B------:R-:W-:Y:S01]  /*7cc0*/  LOP3.LUT R11, R4, 0xffff, RZ, 0xc0, !PT ;  /* 0x0000ffff040b7812 */ /* 0x000fe200078ec0ff */
[----:B------:R-:W-:Y:S01]  /*7cd0*/  MUFU.EX2 R223, R118 ;  /* 0x0000007600df7308 */ /* 0x000fe20000000800 */
[----:B------:R-:W-:Y:S01]  /*7ce0*/  SHF.R.U32.HI R7, RZ, 0x10, R4 ;  /* 0x00000010ff077819 */ /* 0x000fe20000011604 */
[----:B------:R-:W-:Y:S01]  /*7cf0*/  IMAD.WIDE.U32 R4, R22, -0x2daee0ad, RZ ;  /* 0xd2511f5316047825 */ /* 0x000fe200078e00ff */
[----:B------:R-:W-:-:S02]  /*7d00*/  PRMT R22, R0, 0x7632, R22 ;  /* 0x0000763200167816 */ /* 0x000fc40000000016 */
[----:B------:R-:W-:Y:S02]  /*7d10*/  PRMT R94, R61, 0x5410, R3 ;  /* 0x000054103d5e7816 */ /* 0x000fe40000000003 */
[----:B------:R-:W-:Y:S01]  /*7d20*/  LOP3.LUT R3, R10, 0xff, RZ, 0xc0, !PT ;  /* 0x000000ff0a037812 */ /* 0x000fe200078ec0ff */
[----:B------:R-:W-:Y:S01]  /*7d30*/  @!P3 HFMA2.BF16_V2 R129, -RZ.H0_H0, RZ.H0_H0, -R22.H0_H0 ;  /* 0x200000ffff81b231 */ /* 0x000fe20000340916 */
[----:B------:R-:W-:Y:S01]  /*7d40*/  LOP3.LUT R0, R71, 0xff, RZ, 0xc0, !PT ;  /* 0x000000ff47007812 */ /* 0x000fe200078ec0ff */
[----:B------:R-:W-:Y:S01]  /*7d50*/  FADD.FTZ R71, R171, R18 ;  /* 0x00000012ab477221 */ /* 0x000fe20000010000 */
[----:B------:R-:W-:Y:S02]  /*7d60*/  PRMT R96, R23, 0x5410, R22 ;  /* 0x0000541017607816 */ /* 0x000fe40000000016 */
[----:B------:R-:W-:Y:S02]  /*7d70*/  @!P2 PRMT R23, R127, 0x5410, RZ ;  /* 0x000054107f17a816 */ /* 0x000fe400000000ff */
[----:B------:R-:W-:-:S02]  /*7d80*/  ISETP.GE.U32.AND P2, PT, R192, R3, PT ;  /* 0x00000003c000720c */ /* 0x000fc40003f46070 */
[----:B------:R-:W-:Y:S01]  /*7d90*/  PRMT R93, R0, 0x5410, R62 ;  /* 0x00005410005d7816 */ /* 0x000fe2000000003e */
[----:B------:R-:W-:Y:S01]  /*7da0*/  FADD.FTZ R62, R176, R17 ;  /* 0x00000011b03e7221 */ /* 0x000fe20000010000 */
[----:B------:R-:W-:Y:S01]  /*7db0*/  LOP3.LUT R0, R13, 0xff, RZ, 0xc0, !PT ;  /* 0x000000ff0d007812 */ /* 0x000fe200078ec0ff */
[----:B------:R-:W1:Y:S01]  /*7dc0*/  MUFU.EX2 R176, R90 ;  /* 0x0000005a00b07308 */ /* 0x000e620000000800 */
[----:B------:R-:W-:Y:S02]  /*7dd0*/  LOP3.LUT R25, R5, R167, R16, 0x96, !PT ;  /* 0x000000a705197212 */ /* 0x000fe400078e9610 */
[C---:B------:R-:W-:Y:S02]  /*7de0*/  LOP3.LUT R30, R4.reuse, 0xffff, RZ, 0xc0, !PT ;  /* 0x0000ffff041e7812 */ /* 0x040fe400078ec0ff */
[----:B------:R-:W-:Y:S02]  /*7df0*/  LOP3.LUT R31, R4, 0xff, RZ, 0xc0, !PT ;  /* 0x000000ff041f7812 */ /* 0x000fe400078ec0ff */
[----:B------:R-:W-:-:S02]  /*7e00*/  SHF.R.U32.HI R32, RZ, 0x10, R4 ;  /* 0x00000010ff207819 */ /* 0x000fc40000011604 */
[----:B------:R-:W-:Y:S01]  /*7e10*/  SHF.R.U32.HI R33, RZ, 0x18, R4 ;  /* 0x00000018ff217819 */ /* 0x000fe20000011604 */
[----:B------:R-:W-:Y:S01]  /*7e20*/  IMAD.WIDE.U32 R4, R12, -0x2daee0ad, RZ ;  /* 0xd2511f530c047825 */ /* 0x000fe200078e00ff */
[----:B------:R-:W-:Y:S02]  /*7e30*/  F2FP.BF16.F32.PACK_AB R3, R156, R99 ;  /* 0x000000639c03723e */ /* 0x000fe400000010ff */
[----:B------:R-:W-:Y:S02]  /*7e40*/  @!P3 PRMT R22, R129, 0x5410, RZ ;  /* 0x000054108116b816 */ /* 0x000fe400000000ff */
[----:B------:R-:W-:Y:S02]  /*7e50*/  ISETP.GE.U32.AND P3, PT, R192, R0, PT ;  /* 0x00000000c000720c */ /* 0x000fe40003f66070 */
[----:B------:R-:W-:Y:S02]  /*7e60*/  LOP3.LUT R0, R13, 0xffff, RZ, 0xc0, !PT ;  /* 0x0000ffff0d007812 */ /* 0x000fe400078ec0ff */
[----:B------:R-:W-:-:S02]  /*7e70*/  PRMT R21, R3, 0x7610, R21 ;  /* 0x0000761003157816 */ /* 0x000fc40000000015 */
[----:B------:R-:W-:Y:S02]  /*7e80*/  LOP3.LUT R12, R5, R167, R8, 0x96, !PT ;  /* 0x000000a7050c7212 */ /* 0x000fe400078e9608 */
[C---:B------:R-:W-:Y:S01]  /*7e90*/  LOP3.LUT R79, R4.reuse, 0xffff, RZ, 0xc0, !PT ;  /* 0x0000ffff044f7812 */ /* 0x040fe200078ec0ff */
[----:B------:R-:W-:Y:S01]  /*7ea0*/  @!P2 HFMA2.BF16_V2 R130, -RZ.H0_H0, RZ.H0_H0, -R21.H0_H0 ;  /* 0x200000ffff82a231 */ /* 0x000fe20000340915 */
[----:B------:R-:W-:Y:S02]  /*7eb0*/  LOP3.LUT R6, R4, 0xff, RZ, 0xc0, !PT ;  /* 0x000000ff04067812 */ /* 0x000fe400078ec0ff */
[--C-:B------:R-:W-:Y:S02]  /*7ec0*/  SHF.R.U32.HI R77, RZ, 0x10, R4.reuse ;  /* 0x00000010ff4d7819 */ /* 0x100fe40000011604 */
[----:B------:R-:W-:Y:S01]  /*7ed0*/  SHF.R.U32.HI R5, RZ, 0x18, R4 ;  /* 0x00000018ff057819 */ /* 0x000fe20000011604 */
[----:B------:R-:W-:Y:S01]  /*7ee0*/  FADD.FTZ R4, R20, R19 ;  /* 0x0000001314047221 */ /* 0x000fe20000010000 */
[----:B------:R-:W-:-:S02]  /*7ef0*/  SHF.R.U32.HI R0, RZ, 0x8, R0 ;  /* 0x00000008ff007819 */ /* 0x000fc40000011600 */
[----:B------:R-:W-:Y:S01]  /*7f00*/  PRMT R20, R3, 0x7632, R20 ;  /* 0x0000763203147816 */ /* 0x000fe20000000014 */
[----:B------:R-:W-:Y:S01]  /*7f10*/  FADD.FTZ R56, R87, R4 ;  /* 0x0000000457387221 */ /* 0x000fe20000010000 */
[----:B------:R-:W-:Y:S02]  /*7f20*/  LOP3.LUT R0, R0, 0xffff, RZ, 0xc0, !PT ;  /* 0x0000ffff00007812 */ /* 0x000fe400078ec0ff */
[----:B------:R-:W-:Y:S01]  /*7f30*/  PRMT R95, R21, 0x5410, R20 ;  /* 0x00005410155f7816 */ /* 0x000fe20000000014 */
[----:B------:R-:W-:Y:S01]  /*7f40*/  @!P4 HFMA2.BF16_V2 R133, -RZ.H0_H0, RZ.H0_H0, -R20.H0_H0 ;  /* 0x200000ffff85c231 */ /* 0x000fe20000340914 */
[----:B------:R-:W-:Y:S01]  /*7f50*/  @!P2 PRMT R21, R130, 0x5410, RZ ;  /* 0x000054108215a816 */ /* 0x000fe200000000ff */
[----:B------:R-:W-:Y:S01]  /*7f60*/  FADD.FTZ R106, R122, R56 ;  /* 0x000000387a6a7221 */ /* 0x000fe20000010000 */
[----:B------:R-:W-:Y:S01]  /*7f70*/  ISETP.GE.U32.AND P2, PT, R192, R0, PT ;  /* 0x00000000c000720c */ /* 0x000fe20003f46070 */
[----:B------:R-:W-:Y:S01]  /*7f80*/  IMAD.MOV.U32 R56, RZ, RZ, R128 ;  /* 0x000000ffff387224 */ /* 0x000fe200078e0080 */
[----:B-1----:R-:W-:-:S02]  /*7f90*/  F2FP.BF16.F32.PACK_AB R3, R176, R177 ;  /* 0x000000b1b003723e */ /* 0x002fc400000010ff */
[----:B------:R-:W-:Y:S02]  /*7fa0*/  LOP3.LUT R0, R7, 0xff, RZ, 0xc0, !PT ;  /* 0x000000ff07007812 */ /* 0x000fe400078ec0ff */
[----:B------:R-:W-:Y:S02]  /*7fb0*/  PRMT R18, R3, 0x7632, R18 ;  /* 0x0000763203127816 */ /* 0x000fe40000000012 */
[----:B------:R-:W-:Y:S02]  /*7fc0*/  @!P4 PRMT R20, R133, 0x5410, RZ ;  /* 0x000054108514c816 */ /* 0x000fe400000000ff */
[----:B------:R-:W-:Y:S02]  /*7fd0*/  ISETP.GE.U32.AND P4, PT, R192, R0, PT ;  /* 0x00000000c000720c */ /* 0x000fe40003f86070 */
[----:B------:R-:W-:Y:S01]  /*7fe0*/  SHF.R.U32.HI R0, RZ, 0x8, R11 ;  /* 0x00000008ff007819 */ /* 0x000fe2000001160b */
[----:B------:R-:W-:Y:S01]  /*7ff0*/  @!P2 HFMA2.BF16_V2 R131, -RZ.H0_H0, RZ.H0_H0, -R18.H0_H0 ;  /* 0x200000ffff83a231 */ /* 0x000fe20000340912 */
[----:B------:R-:W-:-:S02]  /*8000*/  PRMT R19, R3, 0x7610, R19 ;  /* 0x0000761003137816 */ /* 0x000fc40000000013 */
[----:B------:R-:W-:Y:S02]  /*8010*/  LOP3.LUT R0, R0, 0xffff, RZ, 0xc0, !PT ;  /* 0x0000ffff00007812 */ /* 0x000fe400078ec0ff */
[----:B------:R-:W-:Y:S01]  /*8020*/  PRMT R145, R19, 0x5410, R18 ;  /* 0x0000541013917816 */ /* 0x000fe20000000012 */
[----:B------:R-:W-:Y:S01]  /*8030*/  @!P3 HFMA2.BF16_V2 R132, -RZ.H0_H0, RZ.H0_H0, -R19.H0_H0 ;  /* 0x200000ffff84b231 */ /* 0x000fe20000340913 */
[----:B------:R-:W-:Y:S02]  /*8040*/  @!P2 PRMT R18, R131, 0x5410, RZ ;  /* 0x000054108312a816 */ /* 0x000fe400000000ff */
[----:B------:R-:W-:Y:S02]  /*8050*/  ISETP.GE.U32.AND P2, PT, R192, R0, PT ;  /* 0x00000000c000720c */ /* 0x000fe40003f46070 */
[----:B------:R-:W-:Y:S01]  /*8060*/  LOP3.LUT R0, R155, R185, R186, 0x96, !PT ;  /* 0x000000b99b007212 */ /* 0x000fe200078e96ba */
[----:B------:R-:W-:Y:S01]  /*8070*/  IMAD.MOV.U32 R155, RZ, RZ, R229 ;  /* 0x000000ffff9b7224 */ /* 0x000fe200078e00e5 */
[----:B------:R-:W-:Y:S01]  /*8080*/  LOP3.LUT R4, R226, R187, RZ, 0x3c, !PT ;  /* 0x000000bbe2047212 */ /* 0x000fe200078e3cff */
[----:B------:R-:W-:Y:S01]  /*8090*/  MUFU.EX2 R229, R105 ;  /* 0x0000006900e57308 */ /* 0x000fe20000000800 */
[----:B------:R-:W-:-:S02]  /*80a0*/  @!P3 PRMT R19, R132, 0x5410, RZ ;  /* 0x000054108413b816 */ /* 0x000fc400000000ff */
[----:B------:R-:W-:Y:S01]  /*80b0*/  ISETP.GE.U32.AND P3, PT, R192, R6, PT ;  /* 0x00000006c000720c */ /* 0x000fe20003f66070 */
[----:B------:R-:W-:Y:S01]  /*80c0*/  IMAD.WIDE.U32 R6, R0, -0x2daee0ad, RZ ;  /* 0xd2511f5300067825 */ /* 0x000fe200078e00ff */
[----:B------:R-:W-:-:S03]  /*80d0*/  F2FP.BF16.F32.PACK_AB R3, R233, R221 ;  /* 0x000000dde903723e */ /* 0x000fc600000010ff */
[----:B------:R-:W-:Y:S01]  /*80e0*/  IMAD.WIDE.U32 R90, R4, -0x2daee0ad, RZ ;  /* 0xd2511f53045a7825 */ /* 0x000fe200078e00ff */
[----:B------:R-:W-:Y:S01]  /*80f0*/  LOP3.LUT R8, R15, R213, R6, 0x96, !PT ;  /* 0x000000d50f087212 */ /* 0x000fe200078e9606 */
[----:B------:R-:W-:Y:S01]  /*8100*/  MUFU.EX2 R226, R115 ;  /* 0x0000007300e27308 */ /* 0x000fe20000000800 */
[----:B------:R-:W-:Y:S02]  /*8110*/  PRMT R17, R3, 0x7610, R17 ;  /* 0x0000761003117816 */ /* 0x000fe40000000011 */
[----:B------:R-:W-:Y:S01]  /*8120*/  LOP3.LUT R6, R7, R188, R90, 0x96, !PT ;  /* 0x000000bc07067212 */ /* 0x000fe200078e965a */
[----:B------:R-:W-:Y:S01]  /*8130*/  IMAD.WIDE.U32 R8, R8, -0x326172a9, RZ ;  /* 0xcd9e8d5708087825 */ /* 0x000fe200078e00ff */
[----:B------:R-:W-:-:S03]  /*8140*/  LOP3.LUT R0, R91, R144, R154, 0x96, !PT ;  /* 0x000000905b007212 */ /* 0x000fc600078e969a */
[----:B------:R-:W-:Y:S01]  /*8150*/  @!P0 HFMA2.BF16_V2 R134, -RZ.H0_H0, RZ.H0_H0, -R17.H0_H0 ;  /* 0x200000ffff868231 */ /* 0x000fe20000340911 */
[----:B------:R-:W-:Y:S01]  /*8160*/  PRMT R16, R3, 0x7632, R16 ;  /* 0x0000763203107816 */ /* 0x000fe20000000010 */
[----:B------:R-:W-:Y:S01]  /*8170*/  IMAD.WIDE.U32 R6, R6, -0x326172a9, RZ ;  /* 0xcd9e8d5706067825 */ /* 0x000fe200078e00ff */
[----:B------:R-:W1:Y:S01]  /*8180*/  MUFU.EX2 R144, R108 ;  /* 0x0000006c00907308 */ /* 0x000e620000000800 */
[----:B------:R-:W-:Y:S01]  /*8190*/  STL.64 [R1+0x18], R90 ;  /* 0x0000185a01007387 */ /* 0x000fe20000100a00 */
[----:B------:R-:W-:Y:S01]  /*81a0*/  PRMT R141, R17, 0x5410, R16 ;  /* 0x00005410118d7816 */ /* 0x000fe20000000010 */
[----:B------:R-:W-:Y:S01]  /*81b0*/  IMAD.WIDE.U32 R248, R0, -0x326172a9, RZ ;  /* 0xcd9e8d5700f87825 */ /* 0x000fe200078e00ff */
[----:B------:R-:W-:-:S03]  /*81c0*/  LOP3.LUT R0, R24, 0xffff, RZ, 0xc0, !PT ;  /* 0x0000ffff18007812 */ /* 0x000fc600078ec0ff */
[----:B------:R-:W-:Y:S01]  /*81d0*/  @!P2 HFMA2.BF16_V2 R135, -RZ.H0_H0, RZ.H0_H0, -R16.H0_H0 ;  /* 0x200000ffff87a231 */ /* 0x000fe20000340910 */
[----:B------:R-:W-:Y:S01]  /*81e0*/  LOP3.LUT R10, R9, R128, R6, 0x96, !PT ;  /* 0x00000080090a7212 */ /* 0x000fe200078e9606 */
[----:B------:R-:W-:Y:S01]  /*81f0*/  FADD.FTZ R9, R179, R71 ;  /* 0x00000047b3097221 */ /* 0x000fe20000010000 */
[----:B------:R-:W-:Y:S01]  /*8200*/  LOP3.LUT R4, R7, R153, R248, 0x96, !PT ;  /* 0x0000009907047212 */ /* 0x000fe200078e96f8 */
[----:B------:R-:W-:Y:S01]  /*8210*/  IMAD.MOV.U32 R179, RZ, RZ, R163 ;  /* 0x000000ffffb37224 */ /* 0x000fe200078e00a3 */
[----:B------:R-:W-:Y:S01]  /*8220*/  SHF.R.U32.HI R3, RZ, 0x8, R0 ;  /* 0x00000008ff037819 */ /* 0x000fe20000011600 */
[----:B------:R-:W-:Y:S01]  /*8230*/  IMAD.WIDE.U32 R10, R10, -0x2daee0ad, RZ ;  /* 0xd2511f530a0a7825 */ /* 0x000fe200078e00ff */
[----:B------:R-:W-:-:S03]  /*8240*/  LOP3.LUT R0, R24, 0xff, RZ, 0xc0, !PT ;  /* 0x000000ff18007812 */ /* 0x000fc600078ec0ff */
[----:B------:R-:W-:Y:S01]  /*8250*/  FADD.FTZ R71, R181, R9 ;  /* 0x00000009b5477221 */ /* 0x000fe20000010000 */
[----:B------:R-:W-:Y:S02]  /*8260*/  @!P0 PRMT R17, R134, 0x5410, RZ ;  /* 0x0000541086118816 */ /* 0x000fe400000000ff */
[----:B------:R-:W-:Y:S01]  /*8270*/  ISETP.GE.U32.AND P0, PT, R192, R5, PT ;  /* 0x00000005c000720c */ /* 0x000fe20003f06070 */
[----:B------:R-:W-:Y:S01]  /*8280*/  IMAD.WIDE.U32 R4, R4, -0x2daee0ad, RZ ;  /* 0xd2511f5304047825 */ /* 0x000fe200078e00ff */
[----:B------:R-:W-:Y:S01]  /*8290*/  PRMT R83, R0, 0x5410, R3 ;  /* 0x0000541000537816 */ /* 0x000fe20000000003 */
[----:B------:R-:W-:Y:S01]  /*82a0*/  MUFU.EX2 R134, R117 ;  /* 0x0000007500867308 */ /* 0x000fe20000000800 */
[----:B------:R-:W-:Y:S02]  /*82b0*/  SHF.R.U32.HI R0, RZ, 0x10, R24 ;  /* 0x00000010ff007819 */ /* 0x000fe40000011618 */
[----:B------:R-:W-:Y:S02]  /*82c0*/  LOP3.LUT R7, R5, R163, R14, 0x96, !PT ;  /* 0x000000a305077212 */ /* 0x000fe400078e960e */
[----:B------:R-:W-:Y:S01]  /*82d0*/  SHF.R.U32.HI R5, RZ, 0x18, R24 ;  /* 0x00000018ff057819 */ /* 0x000fe20000011618 */
[----:B------:R-:W-:Y:S01]  /*82e0*/  FADD.FTZ R24, R180, R62 ;  /* 0x0000003eb4187221 */ /* 0x000fe20000010000 */
[----:B------:R-:W-:Y:S01]  /*82f0*/  LOP3.LUT R3, R0, 0xff, RZ, 0xc0, !PT ;  /* 0x000000ff00037812 */ /* 0x000fe200078ec0ff */
[----:B------:R-:W-:Y:S01]  /*8300*/  IMAD.WIDE.U32 R6, R7, -0x326172a9, RZ ;  /* 0xcd9e8d5707067825 */ /* 0x000fe200078e00ff */
[----:B------:R-:W-:-:S02]  /*8310*/  LOP3.LUT R4, R11, R170, R4, 0x96, !PT ;  /* 0x000000aa0b047212 */ /* 0x000fc400078e9604 */
[----:B------:R-:W-:Y:S01]  /*8320*/  PRMT R74, R3, 0x5410, R5 ;  /* 0x00005410034a7816 */ /* 0x000fe20000000005 */
[----:B------:R-:W-:Y:S01]  /*8330*/  IMAD.MOV.U32 R180, RZ, RZ, R170 ;  /* 0x000000ffffb47224 */ /* 0x000fe200078e00aa */
[----:B------:R-:W-:Y:S01]  /*8340*/  SHF.R.U32.HI R0, RZ, 0x8, R30 ;  /* 0x00000008ff007819 */ /* 0x000fe2000001161e */
[----:B------:R-:W-:Y:S01]  /*8350*/  IMAD.WIDE.U32 R4, R4, -0x326172a9, RZ ;  /* 0xcd9e8d5704047825 */ /* 0x000fe200078e00ff */
[----:B------:R-:W-:Y:S02]  /*8360*/  LOP3.LUT R8, R7, R212, R8, 0x96, !PT ;  /* 0x000000d407087212 */ /* 0x000fe400078e9608 */
[----:B------:R-:W-:Y:S01]  /*8370*/  PRMT R92, R31, 0x5410, R0 ;  /* 0x000054101f5c7816 */ /* 0x000fe20000000000 */
[----:B------:R-:W-:Y:S01]  /*8380*/  IMAD.SHL.U32 R30, R169, 0x40, RZ ;  /* 0x00000040a91e7824 */ /* 0x000fe200078e00ff */
[----:B------:R-:W-:Y:S01]  /*8390*/  LOP3.LUT R14, R5, R158, R6, 0x96, !PT ;  /* 0x0000009e050e7212 */ /* 0x000fe200078e9606 */
[----:B------:R-:W-:Y:S01]  /*83a0*/  IMAD.MOV.U32 R62, RZ, RZ, R212 ;  /* 0x000000ffff3e7224 */ /* 0x000fe200078e00d4 */
[----:B------:R-:W-:Y:S01]  /*83b0*/  LOP3.LUT R0, R4, 0xffff, RZ, 0xc0, !PT ;  /* 0x0000ffff04007812 */ /* 0x000fe200078ec0ff */
[----:B------:R-:W-:Y:S01]  /*83c0*/  IMAD.WIDE R30, R30, 0x2, R34 ;  /* 0x000000021e1e7825 */ /* 0x000fe200078e0222 */
[----:B------:R-:W-:-:S02]  /*83d0*/  LOP3.LUT R5, R32, 0xff, RZ, 0xc0, !PT ;  /* 0x000000ff20057812 */ /* 0x000fc400078ec0ff */
[----:B------:R-:W-:Y:S01]  /*83e0*/  SHF.R.U32.HI R3, RZ, 0x8, R0 ;  /* 0x00000008ff037819 */ /* 0x000fe20000011600 */
[----:B------:R-:W-:Y:S01]  /*83f0*/  IMAD.SHL.U32 R32, R169, 0x8, RZ ;  /* 0x00000008a9207824 */ /* 0x000fe200078e00ff */
[----:B------:R-:W-:Y:S02]  /*8400*/  LOP3.LUT R0, R4, 0xff, RZ, 0xc0, !PT ;  /* 0x000000ff04007812 */ /* 0x000fe400078ec0ff */
[--C-:B------:R-:W-:Y:S02]  /*8410*/  SHF.R.U32.HI R6, RZ, 0x10, R4.reuse ;  /* 0x00000010ff067819 */ /* 0x100fe40000011604 */
[----:B------:R-:W-:Y:S02]  /*8420*/  SHF.R.U32.HI R7, RZ, 0x18, R4 ;  /* 0x00000018ff077819 */ /* 0x000fe40000011604 */
[----:B------:R-:W-:Y:S01]  /*8430*/  PRMT R87, R5, 0x5410, R33 ;  /* 0x0000541005577816 */ /* 0x000fe20000000021 */
[----:B------:R-:W-:Y:S01]  /*8440*/  IMAD.WIDE.U32 R4, R8, -0x2daee0ad, RZ ;  /* 0xd2511f5308047825 */ /* 0x000fe200078e00ff */
[----:B------:R-:W-:-:S02]  /*8450*/  PRMT R61, R0, 0x5410, R3 ;  /* 0x00005410003d7816 */ /* 0x000fc40000000003 */
[----:B-1----:R-:W-:Y:S01]  /*8460*/  F2FP.BF16.F32.PACK_AB R11, R217, R144 ;  /* 0x00000090d90b723e */ /* 0x002fe200000010ff */
[----:B------:R-:W-:Y:S01]  /*8470*/  IMAD.WIDE R32, R32, 0x2, R34 ;  /* 0x0000000220207825 */ /* 0x000fe200078e0222 */
[----:B------:R-:W-:Y:S02]  /*8480*/  LOP3.LUT R0, R4, 0xffff, RZ, 0xc0, !PT ;  /* 0x0000ffff04007812 */ /* 0x000fe400078ec0ff */
[----:B------:R-:W-:Y:S01]  /*8490*/  LOP3.LUT R15, R5, R167, R10, 0x96, !PT ;  /* 0x000000a7050f7212 */ /* 0x000fe200078e960a */
[----:B------:R-:W-:Y:S01]  /*84a0*/  @!P4 HFMA2.BF16_V2 R137, -RZ.H0_H0, RZ.H0_H0, -R11.H0_H0 ;  /* 0x200000ffff89c231 */ /* 0x000fe2000034090b */
[----:B------:R-:W-:Y:S01]  /*84b0*/  SHF.R.U32.HI R3, RZ, 0x8, R0 ;  /* 0x00000008ff037819 */ /* 0x000fe20000011600 */
[----:B------:R-:W-:Y:S01]  /*84c0*/  ST.E.U16 desc[UR4][R32.64], R81 ;  /* 0x0000005120007985 */ /* 0x000fe2000c101504 */
[----:B------:R-:W-:Y:S02]  /*84d0*/  LOP3.LUT R5, R6, 0xff, RZ, 0xc0, !PT ;  /* 0x000000ff06057812 */ /* 0x000fe400078ec0ff */
[----:B------:R-:W-:Y:S01]  /*84e0*/  LOP3.LUT R0, R4, 0xff, RZ, 0xc0, !PT ;  /* 0x000000ff04007812 */ /* 0x000fe200078ec0ff */
[----:B------:R-:W-:Y:S01]  /*84f0*/  ST.E.U16 desc[UR4][R32.64+0x2], R82 ;  /* 0x0000025220007985 */ /* 0x000fe2000c101504 */
[----:B------:R-:W-:-:S02]  /*8500*/  SHF.R.U32.HI R6, RZ, 0x10, R4 ;  /* 0x00000010ff067819 */ /* 0x000fc40000011604 */
[----:B------:R-:W-:Y:S01]  /*8510*/  PRMT R86, R0, 0x5410, R3 ;  /* 0x0000541000567816 */ /* 0x000fe20000000003 */
[----:B------:R1:W-:Y:S01]  /*8520*/  ST.E.U16 desc[UR4][R30.64+0x2], R28 ;  /* 0x0000021c1e007985 */ /* 0x0003e2000c101504 */
[----:B------:R-:W-:Y:S02]  /*8530*/  SHF.R.U32.HI R4, RZ, 0x18, R4 ;  /* 0x00000018ff047819 */ /* 0x000fe40000011604 */
[----:B------:R-:W-:Y:S01]  /*8540*/  LOP3.LUT R0, R6, 0xff, RZ, 0xc0, !PT ;  /* 0x000000ff06007812 */ /* 0x000fe200078ec0ff */
[----:B------:R2:W-:Y:S01]  /*8550*/  ST.E.U16 desc[UR4][R30.64], R29 ;  /* 0x0000001d1e007985 */ /* 0x0005e2000c101504 */
[----:B------:R-:W-:Y:S01]  /*8560*/  PRMT R58, R5, 0x5410, R7 ;  /* 0x00005410053a7816 */ /* 0x000fe20000000007 */
[----:B------:R-:W-:Y:S01]  /*8570*/  FADD.FTZ R5, R114, R60 ;  /* 0x0000003c72057221 */ /* 0x000fe20000010000 */
[----:B------:R-:W-:Y:S02]  /*8580*/  PRMT R60, R0, 0x5410, R4 ;  /* 0x00005410003c7816 */ /* 0x000fe40000000004 */
[C---:B------:R-:W-:Y:S01]  /*8590*/  LOP3.LUT R0, R12.reuse, 0xffff, RZ, 0xc0, !PT ;  /* 0x0000ffff0c007812 */ /* 0x040fe200078ec0ff */
[----:B------:R-:W-:Y:S01]  /*85a0*/  FADD.FTZ R105, R99, R5 ;  /* 0x0000000563697221 */ /* 0x000fe20000010000 */
[----:B------:R-:W-:Y:S01]  /*85b0*/  LOP3.LUT R3, R12, 0xff, RZ, 0xc0, !PT ;  /* 0x000000ff0c037812 */ /* 0x000fe200078ec0ff */
[----:B------:R-:W-:Y:S01]  /*85c0*/  FADD.FTZ R99, R182, R24 ;  /* 0x00000018b6637221 */ /* 0x000fe20000010000 */
[----:B------:R-:W-:-:S02]  /*85d0*/  SHF.R.U32.HI R0, RZ, 0x8, R0 ;  /* 0x00000008ff007819 */ /* 0x000fc40000011600 */
[----:B------:R-:W-:Y:S02]  /*85e0*/  @!P2 PRMT R16, R135, 0x5410, RZ ;  /* 0x000054108710a816 */ /* 0x000fe400000000ff */
[C---:B------:R-:W-:Y:S01]  /*85f0*/  PRMT R10, R11.reuse, 0x7632, R10 ;  /* 0x000076320b0a7816 */ /* 0x040fe2000000000a */
[----:B------:R-:W3:Y:S01]  /*8600*/  MUFU.EX2 R135, R119 ;  /* 0x0000007700877308 */ /* 0x000ee20000000800 */
[----:B------:R-:W-:Y:S02]  /*8610*/  ISETP.GE.U32.AND P2, PT, R192, R3, PT ;  /* 0x00000003c000720c */ /* 0x000fe40003f46070 */
[----:B------:R-:W-:Y:S01]  /*8620*/  LOP3.LUT R0, R0, 0xffff, RZ, 0xc0, !PT ;  /* 0x0000ffff00007812 */ /* 0x000fe200078ec0ff */
[----:B------:R-:W-:Y:S01]  /*8630*/  @!P1 HFMA2.BF16_V2 R136, -RZ.H0_H0, RZ.H0_H0, -R10.H0_H0 ;  /* 0x200000ffff889231 */ /* 0x000fe2000034090a */
[----:B------:R-:W-:Y:S02]  /*8640*/  PRMT R133, R11, 0x5410, R10 ;  /* 0x000054100b857816 */ /* 0x000fe4000000000a */
[----:B------:R-:W-:-:S02]  /*8650*/  @!P4 PRMT R11, R137, 0x5410, RZ ;  /* 0x00005410890bc816 */ /* 0x000fc400000000ff */
[----:B------:R-:W-:Y:S01]  /*8660*/  ISETP.GE.U32.AND P4, PT, R192, R0, PT ;  /* 0x00000000c000720c */ /* 0x000fe20003f86070 */
[----:B-1----:R-:W-:Y:S01]  /*8670*/  IMAD R28, R169, 0x48, RZ ;  /* 0x00000048a91c7824 */ /* 0x002fe200078e02ff */
[----:B------:R-:W-:Y:S02]  /*8680*/  LOP3.LUT R0, R77, 0xff, RZ, 0xc0, !PT ;  /* 0x000000ff4d007812 */ /* 0x000fe400078ec0ff */
[----:B------:R-:W-:Y:S01]  /*8690*/  F2FP.BF16.F32.PACK_AB R7, R229, R230 ;  /* 0x000000e6e507723e */ /* 0x000fe200000010ff */
[----:B--2---:R-:W-:Y:S01]  /*86a0*/  IMAD.WIDE R28, R28, 0x2, R34 ;  /* 0x000000021c1c7825 */ /* 0x004fe200078e0222 */
[----:B------:R-:W-:Y:S02]  /*86b0*/  @!P1 PRMT R10, R136, 0x5410, RZ ;  /* 0x00005410880a9816 */ /* 0x000fe400000000ff */
[----:B------:R-:W-:Y:S01]  /*86c0*/  ISETP.GE.U32.AND P1, PT, R192, R0, PT ;  /* 0x00000000c000720c */ /* 0x000fe20003f26070 */
[----:B------:R-:W-:Y:S01]  /*86d0*/  @!P2 HFMA2.BF16_V2 R139, -RZ.H0_H0, RZ.H0_H0, -R7.H0_H0 ;  /* 0x200000ffff8ba231 */ /* 0x000fe20000340907 */
[----:B------:R-:W-:Y:S01]  /*86e0*/  SHF.R.U32.HI R0, RZ, 0x8, R79 ;  /* 0x00000008ff007819 */ /* 0x000fe2000001164f */
[----:B------:R-:W-:Y:S01]  /*86f0*/  ST.E.U16 desc[UR4][R28.64], R43 ;  /* 0x0000002b1c007985 */ /* 0x000fe2000c101504 */
[----:B------:R-:W-:-:S02]  /*8700*/  PRMT R6, R7, 0x7632, R6 ;  /* 0x0000763207067816 */ /* 0x000fc40000000006 */
[----:B------:R-:W-:Y:S01]  /*8710*/  LOP3.LUT R0, R0, 0xffff, RZ, 0xc0, !PT ;  /* 0x0000ffff00007812 */ /* 0x000fe200078ec0ff */
[----:B------:R-:W-:Y:S01]  /*8720*/  ST.E.U16 desc[UR4][R28.64+0x2], R42 ;  /* 0x0000022a1c007985 */ /* 0x000fe2000c101504 */
[----:B------:R-:W-:Y:S01]  /*8730*/  PRMT R132, R7, 0x5410, R6 ;  /* 0x0000541007847816 */ /* 0x000fe20000000006 */
[----:B------:R-:W-:Y:S01]  /*8740*/  @!P4 HFMA2.BF16_V2 R138, -RZ.H0_H0, RZ.H0_H0, -R6.H0_H0 ;  /* 0x200000ffff8ac231 */ /* 0x000fe20000340906 */
[----:B------:R-:W-:Y:S01]  /*8750*/  @!P2 PRMT R7, R139, 0x5410, RZ ;  /* 0x000054108b07a816 */ /* 0x000fe200000000ff */
[----:B------:R-:W-:Y:S01]  /*8760*/  ST.E.U16 desc[UR4][R34.64+0x10], R80 ;  /* 0x0000105022007985 */ /* 0x000fe2000c101504 */
[----:B------:R-:W-:Y:S02]  /*8770*/  ISETP.GE.U32.AND P2, PT, R192, R0, PT ;  /* 0x00000000c000720c */ /* 0x000fe40003f46070 */
[----:B------:R-:W-:Y:S01]  /*8780*/  SHF.R.U32.HI R0, RZ, 0x18, R13 ;  /* 0x00000018ff007819 */ /* 0x000fe2000001160d */
[----:B------:R-:W-:Y:S01]  /*8790*/  ST.E.U16 desc[UR4][R34.64+0x12], R78 ;  /* 0x0000124e22007985 */ /* 0x000fe2000c101504 */
[----:B------:R-:W-:-:S02]  /*87a0*/  F2FP.BF16.F32.PACK_AB R3, R227, R228 ;  /* 0x000000e4e303723e */ /* 0x000fc400000010ff */
[----:B------:R-:W-:Y:S01]  /*87b0*/  @!P4 PRMT R6, R138, 0x5410, RZ ;  /* 0x000054108a06c816 */ /* 0x000fe200000000ff */
[----:B------:R-:W-:Y:S01]  /*87c0*/  ST.E.U16 desc[UR4][R32.64+0x10], R75 ;  /* 0x0000104b20007985 */ /* 0x000fe2000c101504 */
[----:B------:R-:W-:Y:S01]  /*87d0*/  SHF.R.U32.HI R4, RZ, 0x10, R13 ;  /* 0x00000010ff047819 */ /* 0x000fe2000001160d */
[----:B------:R-:W-:Y:S01]  /*87e0*/  @!P3 HFMA2.BF16_V2 R140, -RZ.H0_H0, RZ.H0_H0, -R3.H0_H0 ;  /* 0x200000ffff8cb231 */ /* 0x000fe20000340903 */
[----:B------:R-:W-:Y:S01]  /*87f0*/  ISETP.GE.U32.AND P4, PT, R192, R0, PT ;  /* 0x00000000c000720c */ /* 0x000fe20003f86070 */
[----:B------:R-:W-:Y:S01]  /*8800*/  ST.E.U16 desc[UR4][R32.64+0x12], R76 ;  /* 0x0000124c20007985 */ /* 0x000fe2000c101504 */
[C---:B------:R-:W-:Y:S02]  /*8810*/  PRMT R0, R3.reuse, 0x7632, R0 ;  /* 0x0000763203007816 */ /* 0x040fe40000000000 */
[----:B------:R-:W-:Y:S01]  /*8820*/  LOP3.LUT R4, R4, 0xff, RZ, 0xc0, !PT ;  /* 0x000000ff04047812 */ /* 0x000fe200078ec0ff */
[----:B------:R-:W-:Y:S01]  /*8830*/  ST.E.U16 desc[UR4][R30.64+0x10], R41 ;  /* 0x000010291e007985 */ /* 0x000fe2000c101504 */
[----:B------:R-:W-:Y:S01]  /*8840*/  PRMT R127, R3, 0x5410, R0 ;  /* 0x00005410037f7816 */ /* 0x000fe20000000000 */
[----:B------:R-:W-:Y:S01]  /*8850*/  @!P2 HFMA2.BF16_V2 R142, -RZ.H0_H0, RZ.H0_H0, -R0.H0_H0 ;  /* 0x200000ffff8ea231 */ /* 0x000fe20000340900 */
[----:B------:R-:W-:Y:S01]  /*8860*/  @!P3 PRMT R3, R140, 0x5410, RZ ;  /* 0x000054108c03b816 */ /* 0x000fe200000000ff */
[----:B------:R-:W-:Y:S01]  /*8870*/  ST.E.U16 desc[UR4][R30.64+0x12], R40 ;  /* 0x000012281e007985 */ /* 0x000fe2000c101504 */
[----:B------:R-:W-:Y:S01]  /*8880*/  ISETP.GE.U32.AND P3, PT, R192, R4, PT ;  /* 0x00000004c000720c */ /* 0x000fe20003f66070 */
[----:B------:R-:W-:Y:S01]  /*8890*/  IMAD.MOV.U32 R140, RZ, RZ, R153 ;  /* 0x000000ffff8c7224 */ /* 0x000fe200078e0099 */
[----:B------:R-:W-:Y:S01]  /*88a0*/  F2FP.BF16.F32.PACK_AB R5, R226, R225 ;  /* 0x000000e1e205723e */ /* 0x000fe200000010ff */
[----:B------:R-:W-:Y:S01]  /*88b0*/  ST.E.U16 desc[UR4][R28.64+0x10], R39 ;  /* 0x000010271c007985 */ /* 0x000fe2000c101504 */
[----:B------:R-:W-:-:S02]  /*88c0*/  SHF.R.U32.HI R4, RZ, 0x18, R12 ;  /* 0x00000018ff047819 */ /* 0x000fc4000001160c */
[----:B------:R-:W-:Y:S01]  /*88d0*/  @!P2 PRMT R0, R142, 0x5410, RZ ;  /* 0x000054108e00a816 */ /* 0x000fe200000000ff */
[----:B------:R-:W-:Y:S01]  /*88e0*/  @!P1 HFMA2.BF16_V2 R143, -RZ.H0_H0, RZ.H0_H0, -R5.H0_H0 ;  /* 0x200000ffff8f9231 */ /* 0x000fe20000340905 */
[----:B------:R-:W-:Y:S01]  /*88f0*/  SHF.R.U32.HI R8, RZ, 0x10, R12 ;  /* 0x00000010ff087819 */ /* 0x000fe2000001160c */
[----:B------:R-:W-:Y:S01]  /*8900*/  ST.E.U16 desc[UR4][R28.64+0x12], R38 ;  /* 0x000012261c007985 */ /* 0x000fe2000c101504 */
[----:B------:R-:W-:Y:S01]  /*8910*/  ISETP.GE.U32.AND P2, PT, R192, R4, PT ;  /* 0x00000004c000720c */ /* 0x000fe20003f46070 */
[----:B------:R-:W-:Y:S01]  /*8920*/  IMAD.MOV.U32 R142, RZ, RZ, R213 ;  /* 0x000000ffff8e7224 */ /* 0x000fe200078e00d5 */
[----:B------:R-:W-:Y:S01]  /*8930*/  PRMT R4, R5, 0x7632, R4 ;  /* 0x0000763205047816 */ /* 0x000fe20000000004 */
[----:B------:R-:W-:Y:S01]  /*8940*/  ST.E.U16 desc[UR4][R34.64+0x20], R73 ;  /* 0x0000204922007985 */ /* 0x000fe2000c101504 */
[----:B------:R-:W-:Y:S02]  /*8950*/  LOP3.LUT R8, R8, 0xff, RZ, 0xc0, !PT ;  /* 0x000000ff08087812 */ /* 0x000fe400078ec0ff */
[----:B---3--:R-:W-:Y:S01]  /*8960*/  F2FP.BF16.F32.PACK_AB R13, R135, R134 ;  /* 0x00000086870d723e */ /* 0x008fe200000010ff */
[----:B------:R-:W-:Y:S01]  /*8970*/  ST.E.U16 desc[UR4][R34.64+0x22], R72 ;  /* 0x0000224822007985 */ /* 0x000fe2000c101504 */
[----:B------:R-:W-:Y:S01]  /*8980*/  PRMT R126, R5, 0x5410, R4 ;  /* 0x00005410057e7816 */ /* 0x000fe20000000004 */
[----:B------:R-:W-:Y:S01]  /*8990*/  @!P0 HFMA2.BF16_V2 R146, -RZ.H0_H0, RZ.H0_H0, -R4.H0_H0 ;  /* 0x200000ffff928231 */ /* 0x000fe20000340904 */
[----:B------:R-:W-:Y:S01]  /*89a0*/  @!P1 PRMT R5, R143, 0x5410, RZ ;  /* 0x000054108f059816 */ /* 0x000fe200000000ff */
[----:B------:R-:W-:Y:S01]  /*89b0*/  @!P3 HFMA2.BF16_V2 R147, -RZ.H0_H0, RZ.H0_H0, -R13.H0_H0 ;  /* 0x200000ffff93b231 */ /* 0x000fe2000034090d */
[----:B------:R-:W-:Y:S01]  /*89c0*/  ISETP.GE.U32.AND P1, PT, R192, R8, PT ;  /* 0x00000008c000720c */ /* 0x000fe20003f26070 */
[----:B------:R1:W-:Y:S01]  /*89d0*/  ST.E.U16 desc[UR4][R32.64+0x20], R69 ;  /* 0x0000204520007985 */ /* 0x0003e2000c101504 */
[C---:B------:R-:W-:Y:S01]  /*89e0*/  PRMT R12, R13.reuse, 0x7632, R12 ;  /* 0x000076320d0c7816 */ /* 0x040fe2000000000c */
[----:B------:R-:W-:Y:S01]  /*89f0*/  IMAD.MOV.U32 R143, RZ, RZ, R188 ;  /* 0x000000ffff8f7224 */ /* 0x000fe200078e00bc */
[----:B------:R-:W-:Y:S01]  /*8a00*/  F2FP.BF16.F32.PACK_AB R9, R224, R223 ;  /* 0x000000dfe009723e */ /* 0x000fe200000010ff */
[----:B------:R-:W-:Y:S01]  /*8a10*/  ST.E.U16 desc[UR4][R32.64+0x22], R70 ;  /* 0x0000224620007985 */ /* 0x000fe2000c101504 */
[----:B------:R-:W-:Y:S01]  /*8a20*/  PRMT R124, R13, 0x5410, R12 ;  /* 0x000054100d7c7816 */ /* 0x000fe2000000000c */
[----:B------:R-:W-:Y:S01]  /*8a30*/  @!P4 HFMA2.BF16_V2 R150, -RZ.H0_H0, RZ.H0_H0, -R12.H0_H0 ;  /* 0x200000ffff96c231 */ /* 0x000fe2000034090c */
[----:B------:R-:W-:Y:S01]  /*8a40*/  PRMT R8, R9, 0x7632, R8 ;  /* 0x0000763209087816 */ /* 0x000fe20000000008 */
[----:B------:R-:W-:Y:S01]  /*8a50*/  ST.E.U16 desc[UR4][R30.64+0x20], R37 ;  /* 0x000020251e007985 */ /* 0x000fe2000c101504 */
[----:B------:R-:W-:Y:S01]  /*8a60*/  @!P3 PRMT R13, R147, 0x5410, RZ ;  /* 0x00005410930db816 */ /* 0x000fe200000000ff */
[----:B------:R-:W-:Y:S01]  /*8a70*/  IMAD.MOV.U32 R147, RZ, RZ, R91 ;  /* 0x000000ffff937224 */ /* 0x000fe200078e005b */
[----:B------:R-:W-:Y:S01]  /*8a80*/  @!P4 PRMT R12, R150, 0x5410, RZ ;  /* 0x00005410960cc816 */ /* 0x000fe200000000ff */
[----:B------:R-:W-:Y:S01]  /*8a90*/  ST.E.U16 desc[UR4][R30.64+0x22], R36 ;  /* 0x000022241e007985 */ /* 0x000fe2000c101504 */
[----:B------:R-:W-:Y:S01]  /*8aa0*/  @!P1 HFMA2.BF16_V2 R149, -RZ.H0_H0, RZ.H0_H0, -R9.H0_H0 ;  /* 0x200000ffff959231 */ /* 0x000fe20000340909 */
[----:B------:R-:W-:Y:S01]  /*8ab0*/  PRMT R125, R9, 0x5410, R8 ;  /* 0x00005410097d7816 */ /* 0x000fe20000000008 */
[----:B------:R-:W-:Y:S01]  /*8ac0*/  @!P2 HFMA2.BF16_V2 R148, -RZ.H0_H0, RZ.H0_H0, -R8.H0_H0 ;  /* 0x200000ffff94a231 */ /* 0x000fe20000340908 */
[----:B------:R-:W-:Y:S01]  /*8ad0*/  ST.E.U16 desc[UR4][R28.64+0x20], R27 ;  /* 0x0000201b1c007985 */ /* 0x000fe2000c101504 */
[----:B------:R-:W-:Y:S01]  /*8ae0*/  @!P0 PRMT R4, R146, 0x5410, RZ ;  /* 0x0000541092048816 */ /* 0x000fe200000000ff */
[----:B------:R-:W-:Y:S01]  /*8af0*/  IMAD.MOV.U32 R146, RZ, RZ, R90 ;  /* 0x000000ffff927224 */ /* 0x000fe200078e005a */
[----:B------:R-:W-:Y:S01]  /*8b00*/  @!P1 PRMT R9, R149, 0x5410, RZ ;  /* 0x0000541095099816 */ /* 0x000fe200000000ff */
[----:B------:R-:W-:Y:S01]  /*8b10*/  ST.E.U16 desc[UR4][R28.64+0x22], R26 ;  /* 0x0000221a1c007985 */ /* 0x000fe2000c101504 */
[----:B------:R-:W-:Y:S01]  /*8b20*/  @!P2 PRMT R8, R148, 0x5410, RZ ;  /* 0x000054109408a816 */ /* 0x000fe200000000ff */
[----:B------:R-:W-:-:S02]  /*8b30*/  IMAD.MOV.U32 R148, RZ, RZ, R88 ;  /* 0x000000ffff947224 */ /* 0x000fc400078e0058 */
[----:B------:R-:W-:Y:S01]  /*8b40*/  ST.E.U16 desc[UR4][R34.64+0x30], R68 ;  /* 0x0000304422007985 */ /* 0x000fe2000c101504 */
[----:B------:R-:W-:Y:S01]  /*8b50*/  IMAD.MOV.U32 R149, RZ, RZ, R89 ;  /* 0x000000ffff957224 */ /* 0x000fe200078e0059 */
[----:B-1----:R-:W-:Y:S02]  /*8b60*/  PRMT R69, R192, 0x7054, R192 ;  /* 0x00007054c0457816 */ /* 0x002fe400000000c0 */
[----:B------:R-:W-:Y:S01]  /*8b70*/  ST.E.U16 desc[UR4][R34.64+0x32], R67 ;  /* 0x0000324322007985 */ /* 0x000fe2000c101504 */
[----:B------:R-:W-:-:S03]  /*8b80*/  IMAD R188, R2, 0x2, R174 ;  /* 0x0000000202bc7824 */ /* 0x000fc600078e02ae */
[----:B------:R-:W-:Y:S04]  /*8b90*/  ST.E.U16 desc[UR4][R32.64+0x30], R65 ;  /* 0x0000304120007985 */ /* 0x000fe8000c101504 */
        /* <DEDUP_REMOVED lines=19> */
[----:B------:R1:W-:Y:S04]  /*8cd0*/  ST.E.U16 desc[UR4][R28.64+0x50], R11 ;  /* 0x0000500b1c007985 */ /* 0x0003e8000c101504 */
[----:B------:R2:W-:Y:S04]  /*8ce0*/  ST.E.U16 desc[UR4][R28.64+0x52], R10 ;  /* 0x0000520a1c007985 */ /* 0x0005e8000c101504 */
[----:B------:R-:W-:Y:S04]  /*8cf0*/  ST.E.U16 desc[UR4][R34.64+0x60], R51 ;  /* 0x0000603322007985 */ /* 0x000fe8000c101504 */
[----:B------:R-:W-:Y:S04]  /*8d00*/  ST.E.U16 desc[UR4][R34.64+0x62], R50 ;  /* 0x0000623222007985 */ /* 0x000fe8000c101504 */
[----:B------:R-:W-:Y:S04]  /*8d10*/  ST.E.U16 desc[UR4][R32.64+0x60], R48 ;  /* 0x0000603020007985 */ /* 0x000fe8000c101504 */
[----:B------:R-:W-:Y:S04]  /*8d20*/  ST.E.U16 desc[UR4][R32.64+0x62], R49 ;  /* 0x0000623120007985 */ /* 0x000fe8000c101504 */
[----:B------:R3:W-:Y:S01]  /*8d30*/  ST.E.U16 desc[UR4][R30.64+0x60], R7 ;  /* 0x000060071e007985 */ /* 0x0007e2000c101504 */
[----:B-1----:R-:W-:-:S03]  /*8d40*/  LOP3.LUT R11, R25, 0xff, RZ, 0xc0, !PT ;  /* 0x000000ff190b7812 */ /* 0x002fc600078ec0ff */
[----:B------:R-:W-:Y:S01]  /*8d50*/  ST.E.U16 desc[UR4][R30.64+0x62], R6 ;  /* 0x000062061e007985 */ /* 0x000fe2000c101504 */
[----:B--2---:R-:W-:-:S03]  /*8d60*/  SHF.R.U32.HI R10, RZ, 0x18, R25 ;  /* 0x00000018ff0a7819 */ /* 0x004fc60000011619 */
[----:B------:R1:W-:Y:S04]  /*8d70*/  ST.E.U16 desc[UR4][R28.64+0x60], R9 ;  /* 0x000060091c007985 */ /* 0x0003e8000c101504 */
[----:B------:R2:W-:Y:S04]  /*8d80*/  ST.E.U16 desc[UR4][R28.64+0x62], R8 ;  /* 0x000062081c007985 */ /* 0x0005e8000c101504 */
[----:B------:R-:W-:Y:S04]  /*8d90*/  ST.E.U16 desc[UR4][R34.64+0x70], R47 ;  /* 0x0000702f22007985 */ /* 0x000fe8000c101504 */
[----:B------:R-:W-:Y:S04]  /*8da0*/  ST.E.U16 desc[UR4][R34.64+0x72], R46 ;  /* 0x0000722e22007985 */ /* 0x000fe8000c101504 */
[----:B------:R-:W-:Y:S01]  /*8db0*/  ST.E.U16 desc[UR4][R32.64+0x70], R45 ;  /* 0x0000702d20007985 */ /* 0x000fe2000c101504 */
[----:B---3--:R-:W-:-:S03]  /*8dc0*/  SHF.R.U32.HI R7, RZ, 0x18, R14 ;  /* 0x00000018ff077819 */ /* 0x008fc6000001160e */
[----:B------:R-:W-:Y:S04]  /*8dd0*/  ST.E.U16 desc[UR4][R32.64+0x72], R44 ;  /* 0x0000722c20007985 */ /* 0x000fe8000c101504 */
[----:B------:R3:W-:Y:S01]  /*8de0*/  ST.E.U16 desc[UR4][R30.64+0x70], R3 ;  /* 0x000070031e007985 */ /* 0x0007e2000c101504 */
[----:B-1----:R-:W-:-:S03]  /*8df0*/  LOP3.LUT R9, R14, 0xff, RZ, 0xc0, !PT ;  /* 0x000000ff0e097812 */ /* 0x002fc600078ec0ff */
[----:B------:R1:W-:Y:S01]  /*8e00*/  ST.E.U16 desc[UR4][R30.64+0x72], R0 ;  /* 0x000072001e007985 */ /* 0x0003e2000c101504 */
[----:B--2---:R-:W-:-:S03]  /*8e10*/  SHF.R.U32.HI R8, RZ, 0x10, R14 ;  /* 0x00000010ff087819 */ /* 0x004fc6000001160e */
[----:B------:R2:W-:Y:S04]  /*8e20*/  ST.E.U16 desc[UR4][R28.64+0x70], R5 ;  /* 0x000070051c007985 */ /* 0x0005e8000c101504 */
[----:B------:R4:W-:Y:S04]  /*8e30*/  ST.E.U16 desc[UR4][R28.64+0x72], R4 ;  /* 0x000072041c007985 */ /* 0x0009e8000c101504 */
[----:B------:R-:W5:Y:S04]  /*8e40*/  LDSM.16.MT88.4 R88, [R174+0x9000] ;  /* 0x00900000ae58783b */ /* 0x000f680000004200 */
[----:B------:R-:W-:Y:S04]  /*8e50*/  LDSM.16.MT88.4 R108, [R188+0x9000] ;  /* 0x00900000bc6c783b */ /* 0x000fe80000004200 */
[----:B------:R-:W-:Y:S01]  /*8e60*/  LDSM.16.MT88.4 R76, [R188+0x9400] ;  /* 0x00940000bc4c783b */ /* 0x000fe20000004200 */
[----:B---3--:R-:W-:-:S03]  /*8e70*/  SHF.R.U32.HI R3, RZ, 0x10, R25 ;  /* 0x00000010ff037819 */ /* 0x008fc60000011619 */
[----:B------:R-:W3:Y:S01]  /*8e80*/  LDSM.16.MT88.4 R116, [R188+0xa000] ;  /* 0x00a00000bc74783b */ /* 0x000ee20000004200 */
[----:B-1----:R-:W-:-:S03]  /*8e90*/  LOP3.LUT R0, R25, 0xffff, RZ, 0xc0, !PT ;  /* 0x0000ffff19007812 */ /* 0x002fc600078ec0ff */
[----:B------:R-:W-:Y:S01]  /*8ea0*/  LDSM.16.MT88.4 R52, [R174+0xb000] ;  /* 0x00b00000ae34783b */ /* 0x000fe20000004200 */
[----:B--2---:R-:W-:Y:S02]  /*8eb0*/  LOP3.LUT R5, R14, 0xffff, RZ, 0xc0, !PT ;  /* 0x0000ffff0e057812 */ /* 0x004fe400078ec0ff */
[----:B------:R-:W-:Y:S02]  /*8ec0*/  SHF.R.U32.HI R6, RZ, 0x8, R0 ;  /* 0x00000008ff067819 */ /* 0x000fe40000011600 */
[----:B----4-:R-:W-:Y:S02]  /*8ed0*/  LOP3.LUT R4, R3, 0xff, RZ, 0xc0, !PT ;  /* 0x000000ff03047812 */ /* 0x010fe400078ec0ff */
[----:B------:R-:W-:Y:S02]  /*8ee0*/  SHF.R.U32.HI R3, RZ, 0x8, R5 ;  /* 0x00000008ff037819 */ /* 0x000fe40000011605 */
[----:B------:R-:W-:Y:S02]  /*8ef0*/  LOP3.LUT R0, R8, 0xff, RZ, 0xc0, !PT ;  /* 0x000000ff08007812 */ /* 0x000fe400078ec0ff */
[----:B------:R-:W-:-:S02]  /*8f00*/  PRMT R9, R9, 0x5410, R3 ;  /* 0x0000541009097816 */ /* 0x000fc40000000003 */
[--C-:B------:R-:W-:Y:S02]  /*8f10*/  HSET2.LE.AND R3, R74, R69.reuse, PT ;  /* 0x000000454a037233 */ /* 0x100fe40003803000 */
[----:B------:R-:W-:Y:S01]  /*8f20*/  PRMT R7, R0, 0x5410, R7 ;  /* 0x0000541000077816 */ /* 0x000fe20000000007 */
[----:B------:R-:W-:Y:S01]  /*8f30*/  LDSM.16.MT88.4 R72, [R174+0xa400] ;  /* 0x00a40000ae48783b */ /* 0x000fe20000004200 */
[--C-:B------:R-:W-:Y:S02]  /*8f40*/  HSET2.LE.AND R2, R9, R69.reuse, PT ;  /* 0x0000004509027233 */ /* 0x100fe40003803000 */
[----:B------:R-:W-:Y:S02]  /*8f50*/  LOP3.LUT R25, R165, R3, RZ, 0xc0, !PT ;  /* 0x00000003a5197212 */ /* 0x000fe400078ec0ff */
[--C-:B------:R-:W-:Y:S02]  /*8f60*/  HSET2.LE.AND R3, R7, R69.reuse, PT ;  /* 0x0000004507037233 */ /* 0x100fe40003803000 */
[----:B------:R-:W-:-:S02]  /*8f70*/  HSET2.LE.AND R0, R83, R69, PT ;  /* 0x0000004553007233 */ /* 0x000fc40003803000 */
[----:B------:R-:W-:Y:S01]  /*8f80*/  LDSM.16.MT88.4 R80, [R174+0x9400] ;  /* 0x00940000ae50783b */ /* 0x000fe20000004200 */
[----:B------:R-:W-:Y:S02]  /*8f90*/  LOP3.LUT R20, R113, R2, RZ, 0xc0, !PT ;  /* 0x0000000271147212 */ /* 0x000fe400078ec0ff */
[----:B------:R-:W-:Y:S02]  /*8fa0*/  LOP3.LUT R21, R112, R3, RZ, 0xc0, !PT ;  /* 0x0000000370157212 */ /* 0x000fe400078ec0ff */
[----:B------:R-:W1:Y:S01]  /*8fb0*/  LDSM.16.MT88.4 R112, [R174+0xa000] ;  /* 0x00a00000ae70783b */ /* 0x000e620000004200 */
[----:B------:R-:W-:Y:S02]  /*8fc0*/  PRMT R10, R4, 0x5410, R10 ;  /* 0x00005410040a7816 */ /* 0x000fe4000000000a */
[--C-:B------:R-:W-:Y:S02]  /*8fd0*/  HSET2.LE.AND R4, R94, R69.reuse, PT ;  /* 0x000000455e047233 */ /* 0x100fe40003803000 */
[----:B------:R-:W-:-:S02]  /*8fe0*/  HSET2.LE.AND R5, R93, R69, PT ;  /* 0x000000455d057233 */ /* 0x000fc40003803000 */
[----:B------:R-:W-:Y:S02]  /*8ff0*/  LOP3.LUT R24, R168, R0, RZ, 0xc0, !PT ;  /* 0x00000000a8187212 */ /* 0x000fe400078ec0ff */
[----:B------:R-:W-:Y:S02]  /*9000*/  LOP3.LUT R26, R162, R4, RZ, 0xc0, !PT ;  /* 0x00000004a21a7212 */ /* 0x000fe400078ec0ff */
[----:B------:R-:W-:Y:S02]  /*9010*/  LOP3.LUT R27, R159, R5, RZ, 0xc0, !PT ;  /* 0x000000059f1b7212 */ /* 0x000fe400078ec0ff */
[--C-:B------:R-:W-:Y:S02]  /*9020*/  HSET2.LE.AND R0, R58, R69.reuse, PT ;  /* 0x000000453a007233 */ /* 0x100fe40003803000 */
[----:B------:R-:W-:Y:S02]  /*9030*/  LOP3.LUT R4, R15, 0xffff, RZ, 0xc0, !PT ;  /* 0x0000ffff0f047812 */ /* 0x000fe400078ec0ff */
[----:B------:R-:W-:Y:S01]  /*9040*/  PRMT R11, R11, 0x5410, R6 ;  /* 0x000054100b0b7816 */ /* 0x000fe20000000006 */
[----:B-----5:R-:W-:Y:S01]  /*9050*/  HMMA.16816.F32.BF16 R36, R24, R88, RZ ;  /* 0x000000581824723c */ /* 0x020fe200000418ff */
[----:B------:R-:W-:-:S02]  /*9060*/  HSET2.LE.AND R6, R61, R69, PT ;  /* 0x000000453d067233 */ /* 0x000fc40003803000 */
[----:B------:R-:W-:Y:S02]  /*9070*/  LOP3.LUT R23, R98, R0, RZ, 0xc0, !PT ;  /* 0x0000000062177212 */ /* 0x000fe400078ec0ff */
[----:B------:R-:W-:Y:S01]  /*9080*/  LOP3.LUT R5, R15, 0xff, RZ, 0xc0, !PT ;  /* 0x000000ff0f057812 */ /* 0x000fe200078ec0ff */
[----:B---3--:R-:W-:Y:S01]  /*9090*/  HMMA.16816.F32.BF16 R44, R24, R116, RZ ;  /* 0x00000074182c723c */ /* 0x008fe200000418ff */
[----:B------:R-:W-:Y:S02]  /*90a0*/  SHF.R.U32.HI R2, RZ, 0x8, R4 ;  /* 0x00000008ff027819 */ /* 0x000fe40000011604 */
[----:B------:R-:W-:Y:S02]  /*90b0*/  SHF.R.U32.HI R0, RZ, 0x10, R15 ;  /* 0x00000010ff007819 */ /* 0x000fe4000001160f */
[----:B------:R-:W-:Y:S02]  /*90c0*/  LOP3.LUT R22, R97, R6, RZ, 0xc0, !PT ;  /* 0x0000000661167212 */ /* 0x000fe400078ec0ff */
[----:B------:R-:W-:-:S02]  /*90d0*/  PRMT R6, R5, 0x5410, R2 ;  /* 0x0000541005067816 */ /* 0x000fc40000000002 */
[----:B------:R-:W-:Y:S02]  /*90e0*/  SHF.R.U32.HI R5, RZ, 0x18, R15 ;  /* 0x00000018ff057819 */ /* 0x000fe4000001160f */
[----:B------:R-:W-:Y:S01]  /*90f0*/  LOP3.LUT R4, R0, 0xff, RZ, 0xc0, !PT ;  /* 0x000000ff00047812 */ /* 0x000fe200078ec0ff */
[C---:B------:R-:W-:Y:S01]  /*9100*/  HMMA.16816.F32.BF16 R12, R20.reuse, R88, RZ ;  /* 0x00000058140c723c */ /* 0x040fe200000418ff */
[--C-:B------:R-:W-:Y:S02]  /*9110*/  HSET2.LE.AND R0, R11, R69.reuse, PT ;  /* 0x000000450b007233 */ /* 0x100fe40003803000 */
[----:B------:R-:W-:Y:S02]  /*9120*/  PRMT R5, R4, 0x5410, R5 ;  /* 0x0000541004057816 */ /* 0x000fe40000000005 */
[----:B------:R-:W-:Y:S01]  /*9130*/  HSET2.LE.AND R2, R10, R69, PT ;  /* 0x000000450a027233 */ /* 0x000fe20003803000 */
[----:B-1----:R-:W-:Y:S01]  /*9140*/  HMMA.16816.F32.BF16 R40, R20, R112, RZ ;  /* 0x000000701428723c */ /* 0x002fe200000418ff */
[----:B------:R-:W-:-:S02]  /*9150*/  LOP3.LUT R16, R166, R0, RZ, 0xc0, !PT ;  /* 0x00000000a6107212 */ /* 0x000fc400078ec0ff */
[--C-:B------:R-:W-:Y:S02]  /*9160*/  HSET2.LE.AND R3, R92, R69.reuse, PT ;  /* 0x000000455c037233 */ /* 0x100fe40003803000 */
[--C-:B------:R-:W-:Y:S01]  /*9170*/  HSET2.LE.AND R0, R87, R69.reuse, PT ;  /* 0x0000004557007233 */ /* 0x100fe20003803000 */
[----:B------:R-:W-:Y:S01]  /*9180*/  HMMA.16816.F32.BF16 R48, R20, R116, RZ ;  /* 0x000000741430723c */ /* 0x000fe200000418ff */
[--C-:B------:R-:W-:Y:S02]  /*9190*/  HSET2.LE.AND R4, R6, R69.reuse, PT ;  /* 0x0000004506047233 */ /* 0x100fe40003803000 */
[----:B------:R-:W-:Y:S02]  /*91a0*/  HSET2.LE.AND R5, R5, R69, PT ;  /* 0x0000004505057233 */ /* 0x000fe40003803000 */
[----:B------:R-:W-:Y:S02]  /*91b0*/  LOP3.LUT R17, R164, R2, RZ, 0xc0, !PT ;  /* 0x00000002a4117212 */ /* 0x000fe400078ec0ff */
[----:B------:R-:W-:-:S02]  /*91c0*/  LOP3.LUT R18, R161, R3, RZ, 0xc0, !PT ;  /* 0x00000003a1127212 */ /* 0x000fc400078ec0ff */
[----:B------:R-:W-:Y:S02]  /*91d0*/  LOP3.LUT R19, R160, R0, RZ, 0xc0, !PT ;  /* 0x00000000a0137212 */ /* 0x000fe400078ec0ff */
[----:B------:R-:W-:Y:S02]  /*91e0*/  LOP3.LUT R8, R120, R4, RZ, 0xc0, !PT ;  /* 0x0000000478087212 */ /* 0x000fe400078ec0ff */
[----:B------:R-:W-:Y:S02]  /*91f0*/  LOP3.LUT R9, R104, R5, RZ, 0xc0, !PT ;  /* 0x0000000568097212 */ /* 0x000fe400078ec0ff */
[----:B------:R-:W-:Y:S01]  /*9200*/  HMMA.16816.F32.BF16 R4, R20, R108, RZ ;  /* 0x0000006c1404723c */ /* 0x000fe200000418ff */
[--C-:B------:R-:W-:Y:S02]  /*9210*/  HSET2.LE.AND R2, R86, R69.reuse, PT ;  /* 0x0000004556027233 */ /* 0x100fe40003803000 */
[----:B------:R-:W-:Y:S01]  /*9220*/  HSET2.LE.AND R3, R60, R69, PT ;  /* 0x000000453c037233 */ /* 0x000fe20003803000 */
[----:B------:R-:W1:Y:S02]  /*9230*/  LDSM.16.MT88.4 R84, [R188+0xa400] ;  /* 0x00a40000bc54783b */ /* 0x000e640000004200 */
[----:B------:R-:W-:Y:S01]  /*9240*/  HMMA.16816.F32.BF16 R168, R16, R80, R36 ;  /* 0x0000005010a8723c */ /* 0x000fe20000041824 */
[----:B------:R-:W-:-:S02]  /*9250*/  LOP3.LUT R10, R96, R2, RZ, 0xc0, !PT ;  /* 0x00000002600a7212 */ /* 0x000fc400078ec0ff */
[----:B------:R-:W-:Y:S02]  /*9260*/  LOP3.LUT R11, R95, R3, RZ, 0xc0, !PT ;  /* 0x000000035f0b7212 */ /* 0x000fe400078ec0ff */
[----:B------:R-:W-:Y:S01]  /*9270*/  LOP3.LUT R2, R152, R155, RZ, 0x3c, !PT ;  /* 0x0000009b98027212 */ /* 0x000fe200078e3cff */
[----:B------:R-:W-:Y:S04]  /*9280*/  HMMA.16816.F32.BF16 R36, R24, R112, RZ ;  /* 0x000000701824723c */ /* 0x000fe800000418ff */
[----:B------:R-:W-:Y:S02]  /*9290*/  IMAD.WIDE.U32 R2, R2, -0x326172a9, RZ ;  /* 0xcd9e8d5702027825 */ /* 0x000fe400078e00ff */
[----:B------:R-:W-:Y:S03]  /*92a0*/  HMMA.16816.F32.BF16 R136, R8, R80, R12 ;  /* 0x000000500888723c */ /* 0x000fe6000004180c */
[----:B------:R-:W-:-:S02]  /*92b0*/  LOP3.LUT R0, R3, R185, R214, 0x96, !PT ;  /* 0x000000b903007212 */ /* 0x000fc400078e96d6 */
[----:B------:R-:W-:Y:S01]  /*92c0*/  LOP3.LUT R3, R3, R185, R186, 0x96, !PT ;  /* 0x000000b903037212 */ /* 0x000fe200078e96ba */
[----:B------:R-:W-:Y:S06]  /*92d0*/  HMMA.16816.F32.BF16 R12, R24, R108, RZ ;  /* 0x0000006c180c723c */ /* 0x000fec00000418ff */
[----:B------:R-:W-:Y:S06]  /*92e0*/  HMMA.16816.F32.BF16 R128, R8, R76, R4 ;  /* 0x0000004c0880723c */ /* 0x000fec0000041804 */
[----:B------:R-:W-:Y:S01]  /*92f0*/  HMMA.16816.F32.BF16 R152, R16, R72, R36 ;  /* 0x000000481098723c */ /* 0x000fe20000041824 */
[-CC-:B------:R-:W-:Y:S01]  /*9300*/  LOP3.LUT R7, R209, R184.reuse, R2.reuse, 0x96, !PT ;  /* 0x000000b8d1077212 */ /* 0x180fe200078e9602 */
[----:B------:R-:W-:Y:S01]  /*9310*/  IMAD.WIDE.U32 R4, R0, -0x2daee0ad, RZ ;  /* 0xd2511f5300047825 */ /* 0x000fe200078e00ff */
[----:B------:R-:W-:-:S03]  /*9320*/  LOP3.LUT R6, R249, R184, R2, 0x96, !PT ;  /* 0x000000b8f9067212 */ /* 0x000fc600078e9602 */
[----:B------:R-:W-:Y:S01]  /*9330*/  HMMA.16816.F32.BF16 R120, R8, R72, R40 ;  /* 0x000000480878723c */ /* 0x000fe20000041828 */
[----:B------:R-:W-:-:S04]  /*9340*/  IMAD.WIDE.U32 R36, R7, -0x2daee0ad, RZ ;  /* 0xd2511f5307247825 */ /* 0x000fc800078e00ff */
[----:B------:R-:W-:Y:S01]  /*9350*/  IMAD.WIDE.U32 R2, R3, -0x2daee0ad, RZ ;  /* 0xd2511f5303027825 */ /* 0x000fe200078e00ff */
[C---:B------:R-:W-:Y:S03]  /*9360*/  HMMA.16816.F32.BF16 R160, R16.reuse, R76, R12 ;  /* 0x0000004c10a0723c */ /* 0x040fe6000004180c */
[----:B------:R-:W-:Y:S01]  /*9370*/  IMAD.WIDE.U32 R40, R6, -0x2daee0ad, RZ ;  /* 0xd2511f5306287825 */ /* 0x000fe200078e00ff */
[-C--:B------:R-:W-:Y:S02]  /*9380*/  LOP3.LUT R6, R5, R143.reuse, R148, 0x96, !PT ;  /* 0x0000008f05067212 */ /* 0x080fe400078e9694 */
[-C--:B------:R-:W-:Y:S01]  /*9390*/  LOP3.LUT R5, R37, R142.reuse, R4, 0x96, !PT ;  /* 0x0000008e25057212 */ /* 0x080fe200078e9604 */
[----:B-1----:R-:W-:Y:S01]  /*93a0*/  HMMA.16816.F32.BF16 R212, R16, R84, R44 ;  /* 0x0000005410d4723c */ /* 0x002fe2000004182c */
[----:B------:R-:W-:Y:S02]  /*93b0*/  LOP3.LUT R4, R3, R143, R146, 0x96, !PT ;  /* 0x0000008f03047212 */ /* 0x000fe400078e9692 */
[----:B------:R-:W-:Y:S01]  /*93c0*/  LOP3.LUT R0, R41, R142, R2, 0x96, !PT ;  /* 0x0000008e29007212 */ /* 0x000fe200078e9602 */
[----:B------:R-:W-:-:S02]  /*93d0*/  IMAD.WIDE.U32 R2, R6, -0x326172a9, RZ ;  /* 0xcd9e8d5706027825 */ /* 0x000fc400078e00ff */
[----:B------:R-:W-:Y:S02]  /*93e0*/  HMMA.16816.F32.BF16 R184, R8, R84, R48 ;  /* 0x0000005408b8723c */ /* 0x000fe40000041830 */
[----:B------:R-:W-:Y:S01]  /*93f0*/  IMAD.WIDE.U32 R14, R5, -0x326172a9, RZ ;  /* 0xcd9e8d57050e7825 */ /* 0x000fe200078e00ff */
[----:B------:R-:W-:-:S03]  /*9400*/  LOP3.LUT R6, R3, R140, R208, 0x96, !PT ;  /* 0x0000008c03067212 */ /* 0x000fc600078e96d0 */
[----:B------:R-:W-:Y:S01]  /*9410*/  IMAD.WIDE.U32 R38, R0, -0x326172a9, RZ ;  /* 0xcd9e8d5700267825 */ /* 0x000fe200078e00ff */
[----:B------:R-:W-:-:S03]  /*9420*/  LOP3.LUT R5, R15, R56, R2, 0x96, !PT ;  /* 0x000000380f057212 */ /* 0x000fc600078e9602 */
[----:B------:R-:W-:-:S04]  /*9430*/  IMAD.WIDE.U32 R2, R4, -0x326172a9, RZ ;  /* 0xcd9e8d5704027825 */ /* 0x000fc800078e00ff */
[----:B------:R-:W-:Y:S01]  /*9440*/  IMAD.WIDE.U32 R12, R5, -0x2daee0ad, RZ ;  /* 0xd2511f53050c7825 */ /* 0x000fe200078e00ff */
[----:B------:R-:W-:Y:S02]  /*9450*/  LOP3.LUT R4, R3, R140, R248, 0x96, !PT ;  /* 0x0000008c03047212 */ /* 0x000fe400078e96f8 */
[----:B------:R-:W-:Y:S01]  /*9460*/  LOP3.LUT R0, R39, R56, R2, 0x96, !PT ;  /* 0x0000003827007212 */ /* 0x000fe200078e9602 */
[----:B------:R-:W-:-:S05]  /*9470*/  IMAD.WIDE.U32 R2, R6, -0x2daee0ad, RZ ;  /* 0xd2511f5306027825 */ /* 0x000fca00078e00ff */
[----:B------:R-:W-:Y:S01]  /*9480*/  LOP3.LUT R6, R3, R179, R36, 0x96, !PT ;  /* 0x000000b303067212 */ /* 0x000fe200078e9624 */
[----:B------:R-:W-:Y:S01]  /*9490*/  IMAD.WIDE.U32 R36, R0, -0x2daee0ad, RZ ;  /* 0xd2511f5300247825 */ /* 0x000fe200078e00ff */
[----:B------:R-:W-:-:S03]  /*94a0*/  LOP3.LUT R5, R13, R180, R2, 0x96, !PT ;  /* 0x000000b40d057212 */ /* 0x000fc600078e9602 */
[----:B------:R-:W-:-:S04]  /*94b0*/  IMAD.WIDE.U32 R2, R4, -0x2daee0ad, RZ ;  /* 0xd2511f5304027825 */ /* 0x000fc800078e00ff */
[----:B------:R-:W-:Y:S01]  /*94c0*/  IMAD.WIDE.U32 R6, R6, -0x326172a9, RZ ;  /* 0xcd9e8d5706067825 */ /* 0x000fe200078e00ff */
[----:B------:R-:W-:Y:S02]  /*94d0*/  LOP3.LUT R4, R3, R179, R40, 0x96, !PT ;  /* 0x000000b303047212 */ /* 0x000fe400078e9628 */
[----:B------:R-:W-:Y:S01]  /*94e0*/  LOP3.LUT R0, R37, R180, R2, 0x96, !PT ;  /* 0x000000b425007212 */ /* 0x000fe200078e9602 */
[----:B------:R-:W-:Y:S01]  /*94f0*/  IMAD.WIDE.U32 R2, R5, -0x326172a9, RZ ;  /* 0xcd9e8d5705027825 */ /* 0x000fe200078e00ff */
[----:B------:R-:W-:-:S03]  /*9500*/  LOP3.LUT R7, R7, R62, R14, 0x96, !PT ;  /* 0x0000003e07077212 */ /* 0x000fc600078e960e */
[----:B------:R-:W-:Y:S01]  /*9510*/  IMAD.WIDE.U32 R4, R4, -0x326172a9, RZ ;  /* 0xcd9e8d5704047825 */ /* 0x000fe200078e00ff */
[----:B------:R-:W-:Y:S02]  /*9520*/  LOP3.LUT R6, R3, R158, R6, 0x96, !PT ;  /* 0x0000009e03067212 */ /* 0x000fe400078e9606 */
[C---:B------:R-:W-:Y:S02]  /*9530*/  LOP3.LUT R13, R2.reuse, 0xffff, RZ, 0xc0, !PT ;  /* 0x0000ffff020d7812 */ /* 0x040fe400078ec0ff */
[----:B------:R-:W-:Y:S02]  /*9540*/  LOP3.LUT R37, R2, 0xff, RZ, 0xc0, !PT ;  /* 0x000000ff02257812 */ /* 0x000fe400078ec0ff */
[--C-:B------:R-:W-:Y:S02]  /*9550*/  SHF.R.U32.HI R15, RZ, 0x10, R2.reuse ;  /* 0x00000010ff0f7819 */ /* 0x100fe40000011602 */
[----:B------:R-:W-:Y:S01]  /*9560*/  SHF.R.U32.HI R14, RZ, 0x18, R2 ;  /* 0x00000018ff0e7819 */ /* 0x000fe20000011602 */
[----:B------:R-:W-:Y:S01]  /*9570*/  IMAD.WIDE.U32 R2, R0, -0x326172a9, RZ ;  /* 0xcd9e8d5700027825 */ /* 0x000fe200078e00ff */
[----:B------:R-:W-:-:S02]  /*9580*/  LOP3.LUT R0, R5, R62, R38, 0x96, !PT ;  /* 0x0000003e05007212 */ /* 0x000fc400078e9626 */
[----:B------:R-:W-:Y:S02]  /*9590*/  SHF.R.U32.HI R13, RZ, 0x8, R13 ;  /* 0x00000008ff0d7819 */ /* 0x000fe4000001160d */
[----:B------:R-:W-:Y:S02]  /*95a0*/  LOP3.LUT R4, R3, R158, R4, 0x96, !PT ;  /* 0x0000009e03047212 */ /* 0x000fe400078e9604 */
[C---:B------:R-:W-:Y:S02]  /*95b0*/  LOP3.LUT R41, R2.reuse, 0xffff, RZ, 0xc0, !PT ;  /* 0x0000ffff02297812 */ /* 0x040fe400078ec0ff */
[----:B------:R-:W-:Y:S02]  /*95c0*/  LOP3.LUT R43, R2, 0xff, RZ, 0xc0, !PT ;  /* 0x000000ff022b7812 */ /* 0x000fe400078ec0ff */
[--C-:B------:R-:W-:Y:S02]  /*95d0*/  SHF.R.U32.HI R42, RZ, 0x10, R2.reuse ;  /* 0x00000010ff2a7819 */ /* 0x100fe40000011602 */
[----:B------:R-:W-:Y:S01]  /*95e0*/  SHF.R.U32.HI R44, RZ, 0x18, R2 ;  /* 0x00000018ff2c7819 */ /* 0x000fe20000011602 */
[----:B------:R-:W-:Y:S01]  /*95f0*/  IMAD.WIDE.U32 R2, R7, -0x2daee0ad, RZ ;  /* 0xd2511f5307027825 */ /* 0x000fe200078e00ff */
[----:B------:R-:W-:-:S02]  /*9600*/  LOP3.LUT R5, R15, 0xff, RZ, 0xc0, !PT ;  /* 0x000000ff0f057812 */ /* 0x000fc400078ec0ff */
[----:B------:R-:W-:Y:S02]  /*9610*/  PRMT R68, R37, 0x5410, R13 ;  /* 0x0000541025447816 */ /* 0x000fe4000000000d */
[----:B------:R-:W-:Y:S02]  /*9620*/  PRMT R67, R5, 0x5410, R14 ;  /* 0x0000541005437816 */ /* 0x000fe4000000000e */
[----:B------:R-:W-:Y:S02]  /*9630*/  LOP3.LUT R5, R3, R167, R12, 0x96, !PT ;  /* 0x000000a703057212 */ /* 0x000fe400078e960c */
[C---:B------:R-:W-:Y:S02]  /*9640*/  LOP3.LUT R13, R2.reuse, 0xffff, RZ, 0xc0, !PT ;  /* 0x0000ffff020d7812 */ /* 0x040fe400078ec0ff */
[----:B------:R-:W-:Y:S02]  /*9650*/  LOP3.LUT R37, R2, 0xff, RZ, 0xc0, !PT ;  /* 0x000000ff02257812 */ /* 0x000fe400078ec0ff */
[----:B------:R-:W-:-:S02]  /*9660*/  SHF.R.U32.HI R15, RZ, 0x10, R2 ;  /* 0x00000010ff0f7819 */ /* 0x000fc40000011602 */
[----:B------:R-:W-:Y:S01]  /*9670*/  SHF.R.U32.HI R14, RZ, 0x18, R2 ;  /* 0x00000018ff0e7819 */ /* 0x000fe20000011602 */
[----:B------:R-:W-:Y:S01]  /*9680*/  IMAD.WIDE.U32 R2, R0, -0x2daee0ad, RZ ;  /* 0xd2511f5300027825 */ /* 0x000fe200078e00ff */
[----:B------:R-:W-:Y:S02]  /*9690*/  SHF.R.U32.HI R7, RZ, 0x10, R6 ;  /* 0x00000010ff077819 */ /* 0x000fe40000011606 */
[----:B------:R-:W-:Y:S02]  /*96a0*/  LOP3.LUT R12, R6, 0xff, RZ, 0xc0, !PT ;  /* 0x000000ff060c7812 */ /* 0x000fe400078ec0ff */
[----:B------:R-:W-:Y:S02]  /*96b0*/  LOP3.LUT R0, R3, R167, R36, 0x96, !PT ;  /* 0x000000a703007212 */ /* 0x000fe400078e9624 */
[C---:B------:R-:W-:Y:S02]  /*96c0*/  LOP3.LUT R36, R2.reuse, 0xffff, RZ, 0xc0, !PT ;  /* 0x0000ffff02247812 */ /* 0x040fe400078ec0ff */
[----:B------:R-:W-:-:S02]  /*96d0*/  LOP3.LUT R40, R2, 0xff, RZ, 0xc0, !PT ;  /* 0x000000ff02287812 */ /* 0x000fc400078ec0ff */
[--C-:B------:R-:W-:Y:S02]  /*96e0*/  SHF.R.U32.HI R39, RZ, 0x10, R2.reuse ;  /* 0x00000010ff277819 */ /* 0x100fe40000011602 */
[----:B------:R-:W-:Y:S02]  /*96f0*/  SHF.R.U32.HI R38, RZ, 0x18, R2 ;  /* 0x00000018ff267819 */ /* 0x000fe40000011602 */
[----:B------:R-:W-:Y:S02]  /*9700*/  LOP3.LUT R2, R6, 0xffff, RZ, 0xc0, !PT ;  /* 0x0000ffff06027812 */ /* 0x000fe400078ec0ff */
[----:B------:R-:W-:Y:S02]  /*9710*/  SHF.R.U32.HI R6, RZ, 0x18, R6 ;  /* 0x00000018ff067819 */ /* 0x000fe40000011606 */
[----:B------:R-:W-:Y:S02]  /*9720*/  SHF.R.U32.HI R3, RZ, 0x8, R2 ;  /* 0x00000008ff037819 */ /* 0x000fe40000011602 */
[----:B------:R-:W-:-:S02]  /*9730*/  LOP3.LUT R2, R7, 0xff, RZ, 0xc0, !PT ;  /* 0x000000ff07027812 */ /* 0x000fc400078ec0ff */
[----:B------:R-:W-:Y:S02]  /*9740*/  PRMT R66, R12, 0x5410, R3 ;  /* 0x000054100c427816 */ /* 0x000fe40000000003 */
[----:B------:R-:W-:Y:S02]  /*9750*/  PRMT R65, R2, 0x5410, R6 ;  /* 0x0000541002417816 */ /* 0x000fe40000000006 */
[----:B------:R-:W-:Y:S02]  /*9760*/  LOP3.LUT R2, R15, 0xff, RZ, 0xc0, !PT ;  /* 0x000000ff0f027812 */ /* 0x000fe400078ec0ff */
[----:B------:R-:W-:Y:S02]  /*9770*/  SHF.R.U32.HI R3, RZ, 0x8, R13 ;  /* 0x00000008ff037819 */ /* 0x000fe4000001160d */
[----:B------:R-:W-:Y:S02]  /*9780*/  PRMT R61, R2, 0x5410, R14 ;  /* 0x00005410023d7816 */ /* 0x000fe4000000000e */
[----:B------:R-:W-:Y:S01]  /*9790*/  LOP3.LUT R2, R4, 0xffff, RZ, 0xc0, !PT ;  /* 0x0000ffff04027812 */ /* 0x000fe200078ec0ff */
[----:B------:R-:W-:Y:S01]  /*97a0*/  HMMA.16816.F32.BF16 R12, R24, R52, RZ ;  /* 0x00000034180c723c */ /* 0x000fe200000418ff */
[----:B------:R-:W-:-:S02]  /*97b0*/  PRMT R62, R37, 0x5410, R3 ;  /* 0x00005410253e7816 */ /* 0x000fc40000000003 */
[----:B------:R-:W-:Y:S02]  /*97c0*/  SHF.R.U32.HI R3, RZ, 0x8, R2 ;  /* 0x00000008ff037819 */ /* 0x000fe40000011602 */
[----:B------:R-:W-:Y:S02]  /*97d0*/  LOP3.LUT R2, R4, 0xff, RZ, 0xc0, !PT ;  /* 0x000000ff04027812 */ /* 0x000fe400078ec0ff */
[----:B------:R-:W-:Y:S02]  /*97e0*/  LOP3.LUT R6, R42, 0xff, RZ, 0xc0, !PT ;  /* 0x000000ff2a067812 */ /* 0x000fe400078ec0ff */
[----:B------:R-:W-:Y:S02]  /*97f0*/  PRMT R60, R2, 0x5410, R3 ;  /* 0x00005410023c7816 */ /* 0x000fe40000000003 */
[----:B------:R-:W-:Y:S02]  /*9800*/  SHF.R.U32.HI R2, RZ, 0x10, R4 ;  /* 0x00000010ff027819 */ /* 0x000fe40000011604 */
[----:B------:R-:W-:-:S02]  /*9810*/  PRMT R63, R6, 0x5410, R44 ;  /* 0x00005410063f7816 */ /* 0x000fc4000000002c */
[----:B------:R-:W-:Y:S01]  /*9820*/  SHF.R.U32.HI R6, RZ, 0x18, R4 ;  /* 0x00000018ff067819 */ /* 0x000fe20000011604 */
[----:B------:R-:W-:Y:S01]  /*9830*/  LDSM.16.MT88.4 R44, [R188+0xb000] ;  /* 0x00b00000bc2c783b */ /* 0x000fe20000004200 */
[----:B------:R-:W-:Y:S02]  /*9840*/  LOP3.LUT R4, R2, 0xff, RZ, 0xc0, !PT ;  /* 0x000000ff02047812 */ /* 0x000fe400078ec0ff */
[----:B------:R-:W-:Y:S02]  /*9850*/  LOP3.LUT R2, R39, 0xff, RZ, 0xc0, !PT ;  /* 0x000000ff27027812 */ /* 0x000fe400078ec0ff */
[----:B------:R-:W-:Y:S02]  /*9860*/  SHF.R.U32.HI R7, RZ, 0x8, R41 ;  /* 0x00000008ff077819 */ /* 0x000fe40000011629 */
[----:B------:R-:W-:Y:S01]  /*9870*/  SHF.R.U32.HI R3, RZ, 0x8, R36 ;  /* 0x00000008ff037819 */ /* 0x000fe20000011624 */
[----:B------:R-:W-:Y:S01]  /*9880*/  FADD.FTZ R36, R183, R71 ;  /* 0x00000047b7247221 */ /* 0x000fe20000010000 */
[----:B------:R-:W-:-:S02]  /*9890*/  PRMT R50, R2, 0x5410, R38 ;  /* 0x0000541002327816 */ /* 0x000fc40000000026 */
[----:B------:R-:W-:Y:S02]  /*98a0*/  LOP3.LUT R2, R5, 0xffff, RZ, 0xc0, !PT ;  /* 0x0000ffff05027812 */ /* 0x000fe400078ec0ff */
[----:B------:R-:W-:Y:S02]  /*98b0*/  PRMT R64, R43, 0x5410, R7 ;  /* 0x000054102b407816 */ /* 0x000fe40000000007 */
[----:B------:R-:W-:Y:S02]  /*98c0*/  PRMT R49, R40, 0x5410, R3 ;  /* 0x0000541028317816 */ /* 0x000fe40000000003 */
[----:B------:R-:W-:Y:S01]  /*98d0*/  SHF.R.U32.HI R3, RZ, 0x8, R2 ;  /* 0x00000008ff037819 */ /* 0x000fe20000011602 */
[----:B------:R-:W1:Y:S01]  /*98e0*/  LDSM.16.MT88.4 R40, [R174+0xb400] ;  /* 0x00b40000ae28783b */ /* 0x000e620000004200 */
[----:B------:R-:W-:Y:S02]  /*98f0*/  LOP3.LUT R2, R5, 0xff, RZ, 0xc0, !PT ;  /* 0x000000ff05027812 */ /* 0x000fe400078ec0ff */
[----:B------:R-:W-:-:S02]  /*9900*/  SHF.R.U32.HI R7, RZ, 0x18, R5 ;  /* 0x00000018ff077819 */ /* 0x000fc40000011605 */
[----:B------:R-:W-:Y:S02]  /*9910*/  PRMT R58, R2, 0x5410, R3 ;  /* 0x00005410023a7816 */ /* 0x000fe40000000003 */
[----:B------:R-:W-:Y:S02]  /*9920*/  SHF.R.U32.HI R3, RZ, 0x10, R5 ;  /* 0x00000010ff037819 */ /* 0x000fe40000011605 */
[----:B------:R-:W-:Y:S02]  /*9930*/  LOP3.LUT R2, R0, 0xffff, RZ, 0xc0, !PT ;  /* 0x0000ffff00027812 */ /* 0x000fe400078ec0ff */
[----:B------:R-:W-:Y:S02]  /*9940*/  SHF.R.U32.HI R5, RZ, 0x10, R0 ;  /* 0x00000010ff057819 */ /* 0x000fe40000011600 */
[----:B------:R-:W-:Y:S02]  /*9950*/  PRMT R59, R4, 0x5410, R6 ;  /* 0x00005410043b7816 */ /* 0x000fe40000000006 */
[----:B------:R-:W-:-:S02]  /*9960*/  LOP3.LUT R6, R0, 0xff, RZ, 0xc0, !PT ;  /* 0x000000ff00067812 */ /* 0x000fc400078ec0ff */
[----:B------:R-:W-:Y:S02]  /*9970*/  SHF.R.U32.HI R4, RZ, 0x18, R0 ;  /* 0x00000018ff047819 */ /* 0x000fe40000011600 */
[----:B------:R-:W-:Y:S02]  /*9980*/  LOP3.LUT R3, R3, 0xff, RZ, 0xc0, !PT ;  /* 0x000000ff03037812 */ /* 0x000fe400078ec0ff */
[----:B------:R-:W-:Y:S02]  /*9990*/  SHF.R.U32.HI R2, RZ, 0x8, R2 ;  /* 0x00000008ff027819 */ /* 0x000fe40000011602 */
[----:B------:R-:W-:Y:S02]  /*99a0*/  LOP3.LUT R0, R5, 0xff, RZ, 0xc0, !PT ;  /* 0x000000ff05007812 */ /* 0x000fe400078ec0ff */
[----:B------:R-:W-:Y:S01]  /*99b0*/  PRMT R57, R3, 0x5410, R7 ;  /* 0x0000541003397816 */ /* 0x000fe20000000007 */
[----:B------:R-:W-:Y:S01]  /*99c0*/  FADD.FTZ R3, R238, R99 ;  /* 0x00000063ee037221 */ /* 0x000fe20000010000 */
[----:B------:R-:W-:Y:S01]  /*99d0*/  PRMT R56, R6, 0x5410, R2 ;  /* 0x0000541006387816 */ /* 0x000fe20000000002 */
[----:B------:R-:W-:Y:S01]  /*99e0*/  FADD.FTZ R2, R157, R106 ;  /* 0x0000006a9d027221 */ /* 0x000fe20000010000 */
[----:B------:R-:W-:Y:S01]  /*99f0*/  PRMT R48, R0, 0x5410, R4 ;  /* 0x0000541000307816 */ /* 0x000fe20000000004 */
[----:B------:R-:W-:Y:S01]  /*9a00*/  FADD.FTZ R0, R156, R105 ;  /* 0x000000699c007221 */ /* 0x000fe20000010000 */
[----:B------:R-:W-:Y:S01]  /*9a10*/  HMMA.16816.F32.BF16 R4, R20, R52, RZ ;  /* 0x000000341404723c */ /* 0x000fe200000418ff */
[----:B------:R-:W-:Y:S01]  /*9a20*/  FADD.FTZ R2, R178, R2 ;  /* 0x00000002b2027221 */ /* 0x000fe20000010000 */
[--C-:B------:R-:W-:Y:S01]  /*9a30*/  HSET2.LE.AND R49, R49, R69.reuse, PT ;  /* 0x0000004531317233 */ /* 0x100fe20003803000 */
[----:B------:R-:W-:Y:S01]  /*9a40*/  FADD.FTZ R0, R134, R0 ;  /* 0x0000000086007221 */ /* 0x000fe20000010000 */
[----:B------:R-:W-:-:S02]  /*9a50*/  HSET2.LE.AND R50, R50, R69, PT ;  /* 0x0000004532327233 */ /* 0x000fc40003803000 */
[----:B------:R-:W-:Y:S02]  /*9a60*/  HSET2.LE.AND R48, R48, R69, PT ;  /* 0x0000004530307233 */ /* 0x000fe40003803000 */
[----:B------:R-:W-:Y:S01]  /*9a70*/  LOP3.LUT R94, R127, R49, RZ, 0xc0, !PT ;  /* 0x000000317f5e7212 */ /* 0x000fe200078ec0ff */
[----:B-1----:R-:W-:Y:S01]  /*9a80*/  HMMA.16816.F32.BF16 R180, R16, R40, R12 ;  /* 0x0000002810b4723c */ /* 0x002fe2000004180c */
[----:B------:R-:W-:Y:S02]  /*9a90*/  LOP3.LUT R95, R126, R50, RZ, 0xc0, !PT ;  /* 0x000000327e5f7212 */ /* 0x000fe400078ec0ff */
[----:B------:R-:W-:-:S03]  /*9aa0*/  LOP3.LUT R93, R125, R48, RZ, 0xc0, !PT ;  /* 0x000000307d5d7212 */ /* 0x000fc600078ec0ff */
[----:B------:R-:W-:Y:S09]  /*9ab0*/  HMMA.16816.F32.BF16 R12, R24, R44, RZ ;  /* 0x0000002c180c723c */ /* 0x000ff200000418ff */
[----:B------:R-:W-:Y:S07]  /*9ac0*/  HMMA.16816.F32.BF16 R164, R8, R40, R4 ;  /* 0x0000002808a4723c */ /* 0x000fee0000041804 */
[----:B------:R-:W-:Y:S01]  /*9ad0*/  FADD.FTZ R4, R237, R3 ;  /* 0x00000003ed047221 */ /* 0x000fe20000010000 */
[----:B------:R-:W-:Y:S01]  /*9ae0*/  FADD.FTZ R3, R232, R36 ;  /* 0x00000024e8037221 */ /* 0x000fe20000010000 */
[----:B------:R-:W-:Y:S01]  /*9af0*/  FADD.FTZ R5, R177, R2 ;  /* 0x00000002b1057221 */ /* 0x000fe20000010000 */
[----:B------:R-:W1:Y:S01]  /*9b00*/  LDSM.16.MT88.4 R36, [R188+0xb400] ;  /* 0x00b40000bc24783b */ /* 0x000e620000004200 */
[----:B------:R-:W-:Y:S01]  /*9b10*/  FADD.FTZ R2, R135, R0 ;  /* 0x0000000087027221 */ /* 0x000fe20000010000 */
[----:B------:R-:W-:Y:S01]  /*9b20*/  FADD.FTZ R0, R236, R4 ;  /* 0x00000004ec007221 */ /* 0x000fe20000010000 */
[----:B------:R-:W-:Y:S01]  /*9b30*/  FADD.FTZ R40, R176, R5 ;  /* 0x00000005b0287221 */ /* 0x000fe20000010000 */
[----:B------:R-:W-:Y:S01]  /*9b40*/  FADD.FTZ R3, R234, R3 ;  /* 0x00000003ea037221 */ /* 0x000fe20000010000 */
[C---:B------:R-:W-:Y:S01]  /*9b50*/  HMMA.16816.F32.BF16 R4, R20.reuse, R44, RZ ;  /* 0x0000002c1404723c */ /* 0x040fe200000418ff */
[----:B------:R-:W-:Y:S01]  /*9b60*/  FADD.FTZ R51, R231, R0 ;  /* 0x00000000e7337221 */ /* 0x000fe20000010000 */
[----:B------:R-:W-:Y:S01]  /*9b70*/  FADD.FTZ R52, R144, R2 ;  /* 0x0000000290347221 */ /* 0x000fe20000010000 */
[----:B------:R-:W-:Y:S01]  /*9b80*/  FADD.FTZ R194, R194, R3 ;  /* 0x00000003c2c27221 */ /* 0x000fe20000010000 */
[----:B------:R-:W-:Y:S01]  /*9b90*/  FADD.FTZ R106, R221, R40 ;  /* 0x00000028dd6a7221 */ /* 0x000fe20000010000 */
[--C-:B------:R-:W-:Y:S01]  /*9ba0*/  HSET2.LE.AND R0, R68, R69.reuse, PT ;  /* 0x0000004544007233 */ /* 0x100fe20003803000 */
[----:B------:R-:W-:Y:S01]  /*9bb0*/  FADD.FTZ R105, R235, R51 ;  /* 0x00000033eb697221 */ /* 0x000fe20000010000 */
[--C-:B------:R-:W-:Y:S01]  /*9bc0*/  HSET2.LE.AND R2, R67, R69.reuse, PT ;  /* 0x0000004543027233 */ /* 0x100fe20003803000 */
[----:B------:R-:W-:Y:S01]  /*9bd0*/  HMMA.16816.F32.BF16 R48, R20, R54, RZ ;  /* 0x000000361430723c */ /* 0x000fe200000418ff */
[--C-:B------:R-:W-:Y:S01]  /*9be0*/  HSET2.LE.AND R40, R63, R69.reuse, PT ;  /* 0x000000453f287233 */ /* 0x100fe20003803000 */
[----:B------:R-:W-:Y:S01]  /*9bf0*/  FADD.FTZ R104, R217, R52 ;  /* 0x00000034d9687221 */ /* 0x000fe20000010000 */
[----:B------:R-:W-:-:S02]  /*9c00*/  HSET2.LE.AND R3, R62, R69, PT ;  /* 0x000000453e037233 */ /* 0x000fc40003803000 */
[--C-:B------:R-:W-:Y:S02]  /*9c10*/  HSET2.LE.AND R41, R60, R69.reuse, PT ;  /* 0x000000453c297233 */ /* 0x100fe40003803000 */
[--C-:B------:R-:W-:Y:S02]  /*9c20*/  HSET2.LE.AND R44, R59, R69.reuse, PT ;  /* 0x000000453b2c7233 */ /* 0x100fe40003803000 */
[--C-:B------:R-:W-:Y:S02]  /*9c30*/  HSET2.LE.AND R45, R56, R69.reuse, PT ;  /* 0x00000045382d7233 */ /* 0x100fe40003803000 */
[----:B------:R-:W-:Y:S01]  /*9c40*/  LOP3.LUT R98, R195, R3, RZ, 0xc0, !PT ;  /* 0x00000003c3627212 */ /* 0x000fe200078ec0ff */
[----:B------:R-:W-:Y:S02]  /*9c50*/  FADD.FTZ R3, R233, R106 ;  /* 0x0000006ae9037221 */ /* 0x000fe40000010000 */
[----:B------:R-:W-:Y:S01]  /*9c60*/  LOP3.LUT R92, R132, R45, RZ, 0xc0, !PT ;  /* 0x0000002d845c7212 */ /* 0x000fe200078ec0ff */
[-C--:B-1----:R-:W-:Y:S06]  /*9c70*/  HMMA.16816.F32.BF16 R176, R16, R36.reuse, R12 ;  /* 0x0000002410b0723c */ /* 0x082fec000004180c */
[----:B------:R-:W-:Y:S01]  /*9c80*/  HMMA.16816.F32.BF16 R156, R8, R36, R4 ;  /* 0x00000024089c723c */ /* 0x000fe20000041804 */
[----:B------:R-:W-:Y:S01]  /*9c90*/  LOP3.LUT R14, R219, R0, RZ, 0xc0, !PT ;  /* 0x00000000db0e7212 */ /* 0x000fe200078ec0ff */
[----:B------:R-:W-:Y:S01]  /*9ca0*/  FADD.FTZ R0, R247, R194 ;  /* 0x000000c2f7007221 */ /* 0x000fe20000010000 */
[----:B------:R-:W-:Y:S01]  /*9cb0*/  LOP3.LUT R15, R218, R2, RZ, 0xc0, !PT ;  /* 0x00000002da0f7212 */ /* 0x000fe200078ec0ff */
[----:B------:R-:W-:Y:S01]  /*9cc0*/  FADD.FTZ R2, R246, R105 ;  /* 0x00000069f6027221 */ /* 0x000fe20000010000 */
[----:B------:R-:W-:Y:S01]  /*9cd0*/  IADD3 R194, P0, R34, -0x80, RZ ;  /* 0xffffff8022c27810 */ /* 0x000fe20007f1e0ff */
[----:B------:R-:W-:Y:S01]  /*9ce0*/  FADD.FTZ R0, R244, R0 ;  /* 0x00000000f4007221 */ /* 0x000fe20000010000 */
[--C-:B------:R-:W-:Y:S01]  /*9cf0*/  HSET2.LE.AND R5, R66, R69.reuse, PT ;  /* 0x0000004542057233 */ /* 0x100fe20003803000 */
[----:B------:R-:W-:Y:S01]  /*9d00*/  FADD.FTZ R2, R245, R2 ;  /* 0x00000002f5027221 */ /* 0x000fe20000010000 */
[--C-:B------:R-:W-:Y:S01]  /*9d10*/  HSET2.LE.AND R6, R65, R69.reuse, PT ;  /* 0x0000004541067233 */ /* 0x100fe20003803000 */
[----:B------:R-:W-:Y:S01]  /*9d20*/  FADD.FTZ R0, R243, R0 ;  /* 0x00000000f3007221 */ /* 0x000fe20000010000 */
[----:B------:R-:W-:-:S02]  /*9d30*/  HSET2.LE.AND R37, R64, R69, PT ;  /* 0x0000004540257233 */ /* 0x000fc40003803000 */
[--C-:B------:R-:W-:Y:S01]  /*9d40*/  HSET2.LE.AND R4, R61, R69.reuse, PT ;  /* 0x000000453d047233 */ /* 0x100fe20003803000 */
[C---:B------:R-:W-:Y:S01]  /*9d50*/  HMMA.16816.F32.BF16 R64, R20.reuse, R110, RZ ;  /* 0x0000006e1440723c */ /* 0x040fe200000418ff */
[--C-:B------:R-:W-:Y:S02]  /*9d60*/  HSET2.LE.AND R7, R58, R69.reuse, PT ;  /* 0x000000453a077233 */ /* 0x100fe40003803000 */
[----:B------:R-:W-:Y:S02]  /*9d70*/  HSET2.LE.AND R36, R57, R69, PT ;  /* 0x0000004539247233 */ /* 0x000fe40003803000 */
[----:B------:R-:W-:Y:S01]  /*9d80*/  LOP3.LUT R99, R151, R4, RZ, 0xc0, !PT ;  /* 0x0000000497637212 */ /* 0x000fe200078ec0ff */
[----:B------:R-:W-:Y:S01]  /*9d90*/  HMMA.16816.F32.BF16 R68, R20, R90, RZ ;  /* 0x0000005a1444723c */ /* 0x000fe200000418ff */
[----:B------:R-:W-:Y:S02]  /*9da0*/  LOP3.LUT R13, R220, R6, RZ, 0xc0, !PT ;  /* 0x00000006dc0d7212 */ /* 0x000fe400078ec0ff */
[----:B------:R-:W-:-:S02]  /*9db0*/  LOP3.LUT R6, R141, R37, RZ, 0xc0, !PT ;  /* 0x000000258d067212 */ /* 0x000fc400078ec0ff */
[----:B------:R-:W-:Y:S01]  /*9dc0*/  LOP3.LUT R4, R145, R41, RZ, 0xc0, !PT ;  /* 0x0000002991047212 */ /* 0x000fe200078ec0ff */
[C---:B------:R-:W-:Y:S01]  /*9dd0*/  HMMA.16816.F32.BF16 R60, R20.reuse, R114, RZ ;  /* 0x00000072143c723c */ /* 0x040fe200000418ff */
[----:B------:R-:W-:Y:S02]  /*9de0*/  LOP3.LUT R12, R222, R5, RZ, 0xc0, !PT ;  /* 0x00000005de0c7212 */ /* 0x000fe400078ec0ff */
[----:B------:R-:W-:Y:S02]  /*9df0*/  LOP3.LUT R96, R216, R7, RZ, 0xc0, !PT ;  /* 0x00000007d8607212 */ /* 0x000fe400078ec0ff */
[----:B------:R-:W-:Y:S01]  /*9e00*/  LOP3.LUT R7, R133, R40, RZ, 0xc0, !PT ;  /* 0x0000002885077212 */ /* 0x000fe200078ec0ff */
[----:B------:R-:W-:Y:S01]  /*9e10*/  HMMA.16816.F32.BF16 R56, R20, R118, RZ ;  /* 0x000000761438723c */ /* 0x000fe200000418ff */
[----:B------:R-:W-:Y:S02]  /*9e20*/  LOP3.LUT R5, R124, R44, RZ, 0xc0, !PT ;  /* 0x0000002c7c057212 */ /* 0x000fe400078ec0ff */
[----:B------:R-:W-:-:S02]  /*9e30*/  LOP3.LUT R97, R205, R36, RZ, 0xc0, !PT ;  /* 0x00000024cd617212 */ /* 0x000fc400078ec0ff */
[----:B------:R-:W-:Y:S01]  /*9e40*/  IADD3.X R195, R35, -0x1, RZ, P0, !PT ;  /* 0xffffffff23c37810 */ /* 0x000fe200007fe4ff */
[----:B------:R-:W-:Y:S06]  /*9e50*/  HMMA.16816.F32.BF16 R20, R20, R46, RZ ;  /* 0x0000002e1414723c */ /* 0x000fec00000418ff */
[C---:B------:R-:W-:Y:S06]  /*9e60*/  HMMA.16816.F32.BF16 R68, R8.reuse, R82, R68 ;  /* 0x000000520844723c */ /* 0x040fec0000041844 */
[C---:B------:R-:W-:Y:S06]  /*9e70*/  HMMA.16816.F32.BF16 R64, R8.reuse, R78, R64 ;  /* 0x0000004e0840723c */ /* 0x040fec0000041840 */
[C---:B------:R-:W-:Y:S06]  /*9e80*/  HMMA.16816.F32.BF16 R60, R8.reuse, R74, R60 ;  /* 0x0000004a083c723c */ /* 0x040fec000004183c */
[C---:B------:R-:W-:Y:S06]  /*9e90*/  HMMA.16816.F32.BF16 R148, R8.reuse, R86, R56 ;  /* 0x000000560894723c */ /* 0x040fec0000041838 */
[C---:B------:R-:W-:Y:S06]  /*9ea0*/  HMMA.16816.F32.BF16 R144, R8.reuse, R42, R48 ;  /* 0x0000002a0890723c */ /* 0x040fec0000041830 */
[----:B------:R-:W-:Y:S06]  /*9eb0*/  HMMA.16816.F32.BF16 R140, R8, R38, R20 ;  /* 0x00000026088c723c */ /* 0x000fec0000041814 */
[C---:B------:R-:W-:Y:S06]  /*9ec0*/  HMMA.16816.F32.BF16 R8, R24.reuse, R90, RZ ;  /* 0x0000005a1808723c */ /* 0x040fec00000418ff */
[----:B------:R-:W-:-:S15]  /*9ed0*/  HMMA.16816.F32.BF16 R20, R24, R110, RZ ;  /* 0x0000006e1814723c */ /* 0x000fde00000418ff */
[----:B------:R-:W-:-:S03]  /*9ee0*/  NOP ;  /* 0x0000000000007918 */ /* 0x000fc60000000000 */
[----:B------:R-:W-:Y:S06]  /*9ef0*/  HMMA.16816.F32.BF16 R80, R16, R82, R8 ;  /* 0x000000521050723c */ /* 0x000fec0000041808 */
[----:B------:R-:W-:Y:S06]  /*9f00*/  HMMA.16816.F32.BF16 R8, R24, R114, RZ ;  /* 0x000000721808723c */ /* 0x000fec00000418ff */
[----:B------:R-:W-:Y:S06]  /*9f10*/  HMMA.16816.F32.BF16 R56, R16, R78, R20 ;  /* 0x0000004e1038723c */ /* 0x000fec0000041814 */
[----:B------:R-:W-:-:S12]  /*9f20*/  HMMA.16816.F32.BF16 R20, R24, R118, RZ ;  /* 0x000000761814723c */ /* 0x000fd800000418ff */
[----:B------:R-:W-:Y:S06]  /*9f30*/  HMMA.16816.F32.BF16 R48, R16, R74, R8 ;  /* 0x0000004a1030723c */ /* 0x000fec0000041808 */
[C---:B------:R-:W-:Y:S06]  /*9f40*/  HMMA.16816.F32.BF16 R8, R24.reuse, R54, RZ ;  /* 0x000000361808723c */ /* 0x040fec00000418ff */
[----:B------:R-:W-:Y:S06]  /*9f50*/  HMMA.16816.F32.BF16 R24, R24, R46, RZ ;  /* 0x0000002e1818723c */ /* 0x000fec00000418ff */
[C---:B------:R-:W-:Y:S01]  /*9f60*/  HMMA.16816.F32.BF16 R44, R16.reuse, R86, R20 ;  /* 0x00000056102c723c */ /* 0x040fe20000041814 */
[----:B------:R-:W1:Y:S11]  /*9f70*/  LDSM.16.MT88.4 R20, [R174+0x9800] ;  /* 0x00980000ae14783b */ /* 0x000e760000004200 */
[C---:B------:R-:W-:Y:S01]  /*9f80*/  HMMA.16816.F32.BF16 R40, R16.reuse, R42, R8 ;  /* 0x0000002a1028723c */ /* 0x040fe20000041808 */
[----:B------:R-:W-:Y:S05]  /*9f90*/  LDSM.16.MT88.4 R8, [R174+0xa800] ;  /* 0x00a80000ae08783b */ /* 0x000fea0000004200 */
[----:B------:R-:W-:Y:S01]  /*9fa0*/  HMMA.16816.F32.BF16 R24, R16, R38, R24 ;  /* 0x000000261018723c */ /* 0x000fe20000041818 */
[----:B------:R-:W2:Y:S05]  /*9fb0*/  LDSM.16.MT88.4 R16, [R188+0x9800] ;  /* 0x00980000bc10783b */ /* 0x000eaa0000004200 */
[-C--:B-1----:R-:W-:Y:S06]  /*9fc0*/  HMMA.16816.F32.BF16 R168, R12, R20.reuse, R168 ;  /* 0x000000140ca8723c */ /* 0x082fec00000418a8 */
[C---:B------:R-:W-:Y:S06]  /*9fd0*/  HMMA.16816.F32.BF16 R136, R4.reuse, R20, R136 ;  /* 0x000000140488723c */ /* 0x040fec0000041888 */
[-C--:B------:R-:W-:Y:S06]  /*9fe0*/  HMMA.16816.F32.BF16 R132, R4, R22.reuse, R68 ;  /* 0x000000160484723c */ /* 0x080fec0000041844 */
[C---:B------:R-:W-:Y:S01]  /*9ff0*/  HMMA.16816.F32.BF16 R36, R12.reuse, R22, R80 ;  /* 0x000000160c24723c */ /* 0x040fe20000041850 */
[----:B------:R-:W1:Y:S04]  /*a000*/  LDSM.16.MT88.4 R20, [R188+0xa800] ;  /* 0x00a80000bc14783b */ /* 0x000e680000004200 */
[----:B------:R-:W-:Y:S01]  /*a010*/  LDSM.16.MT88.4 R80, [R174+0xbc00] ;  /* 0x00bc0000ae50783b */ /* 0x000fe20000004200 */
        /* <DEDUP_REMOVED lines=8> */
[----:B------:R-:W-:Y:S01]  /*a0a0*/  HMMA.16816.F32.BF16 R52, R12, R10, R48 ;  /* 0x0000000a0c34723c */ /* 0x000fe20000041830 */
[----:B------:R-:W3:Y:S05]  /*a0b0*/  LDSM.16.MT88.4 R8, [R188+0xb800] ;  /* 0x00b80000bc08783b */ /* 0x000eea0000004200 */
[C---:B-1----:R-:W-:Y:S06]  /*a0c0*/  HMMA.16816.F32.BF16 R112, R4.reuse, R20, R184 ;  /* 0x000000140470723c */ /* 0x042fec00000418b8 */
[C---:B------:R-:W-:Y:S01]  /*a0d0*/  HMMA.16816.F32.BF16 R108, R4.reuse, R22, R148 ;  /* 0x00000016046c723c */ /* 0x040fe20000041894 */
[----:B------:R-:W-:Y:S05]  /*a0e0*/  LDSM.16.MT88.4 R148, [R174+0xac00] ;  /* 0x00ac0000ae94783b */ /* 0x000fea0000004200 */
[C---:B--2---:R-:W-:Y:S01]  /*a0f0*/  HMMA.16816.F32.BF16 R72, R4.reuse, R16, R164 ;  /* 0x000000100448723c */ /* 0x044fe200000418a4 */
[----:B------:R-:W1:Y:S05]  /*a100*/  LDSM.16.MT88.4 R164, [R174+0x9c00] ;  /* 0x009c0000aea4783b */ /* 0x000e6a0000004200 */
[----:B------:R-:W-:Y:S06]  /*a110*/  HMMA.16816.F32.BF16 R76, R4, R18, R144 ;  /* 0x00000012044c723c */ /* 0x000fec0000041890 */
[C---:B------:R-:W-:Y:S06]  /*a120*/  HMMA.16816.F32.BF16 R144, R12.reuse, R20, R212 ;  /* 0x000000140c90723c */ /* 0x040fec00000418d4 */
[----:B------:R-:W-:Y:S06]  /*a130*/  HMMA.16816.F32.BF16 R68, R12, R16, R180 ;  /* 0x000000100c44723c */ /* 0x000fec00000418b4 */
[C---:B---3--:R-:W-:Y:S01]  /*a140*/  HMMA.16816.F32.BF16 R88, R4.reuse, R8, R156 ;  /* 0x000000080458723c */ /* 0x048fe2000004189c */
[----:B------:R-:W-:Y:S05]  /*a150*/  LDSM.16.MT88.4 R156, [R188+0x9c00] ;  /* 0x009c0000bc9c783b */ /* 0x000fea0000004200 */
[----:B------:R-:W-:Y:S01]  /*a160*/  HMMA.16816.F32.BF16 R48, R4, R10, R140 ;  /* 0x0000000a0430723c */ /* 0x000fe2000004188c */
[----:B------:R-:W2:Y:S04]  /*a170*/  LDSM.16.MT88.4 R4, [R188+0xbc00] ;  /* 0x00bc0000bc04783b */ /* 0x000ea80000004200 */
[----:B------:R-:W3:Y:S01]  /*a180*/  LDSM.16.MT88.4 R140, [R188+0xac00] ;  /* 0x00ac0000bc8c783b */ /* 0x000ee20000004200 */
[C---:B------:R-:W-:Y:S06]  /*a190*/  HMMA.16816.F32.BF16 R84, R12.reuse, R8, R176 ;  /* 0x000000080c54723c */ /* 0x040fec00000418b0 */
[C---:B------:R-:W-:Y:S06]  /*a1a0*/  HMMA.16816.F32.BF16 R44, R12.reuse, R22, R44 ;  /* 0x000000160c2c723c */ /* 0x040fec000004182c */
[C---:B------:R-:W-:Y:S06]  /*a1b0*/  HMMA.16816.F32.BF16 R40, R12.reuse, R18, R40 ;  /* 0x000000120c28723c */ /* 0x040fec0000041828 */
[----:B------:R-:W-:Y:S06]  /*a1c0*/  HMMA.16816.F32.BF16 R24, R12, R10, R24 ;  /* 0x0000000a0c18723c */ /* 0x000fec0000041818 */
[-C--:B-1----:R-:W-:Y:S06]  /*a1d0*/  HMMA.16816.F32.BF16 R168, R96, R164.reuse, R168 ;  /* 0x000000a460a8723c */ /* 0x082fec00000418a8 */
[C---:B------:R-:W-:Y:S06]  /*a1e0*/  HMMA.16816.F32.BF16 R136, R92.reuse, R164, R136 ;  /* 0x000000a45c88723c */ /* 0x040fec0000041888 */
[-C--:B--2---:R-:W-:Y:S06]  /*a1f0*/  HMMA.16816.F32.BF16 R88, R92, R4.reuse, R88 ;  /* 0x000000045c58723c */ /* 0x084fec0000041858 */
[----:B------:R-:W-:Y:S06]  /*a200*/  HMMA.16816.F32.BF16 R84, R96, R4, R84 ;  /* 0x000000046054723c */ /* 0x000fec0000041854 */
[----:B------:R-:W-:Y:S01]  /*a210*/  HMMA.16816.F32.BF16 R132, R92, R166, R132 ;  /* 0x000000a65c84723c */ /* 0x000fe20000041884 */
[----:B------:R-:W-:Y:S01]  /*a220*/  FADD.FTZ R5, R223, R104 ;  /* 0x00000068df057221 */ /* 0x000fe20000010000 */
[----:B------:R-:W-:-:S03]  /*a230*/  FADD.FTZ R4, R230, R3 ;  /* 0x00000003e6047221 */ /* 0x000fc60000010000 */
[----:B------:R-:W-:Y:S01]  /*a240*/  FADD.FTZ R3, R224, R5 ;  /* 0x00000005e0037221 */ /* 0x000fe20000010000 */
[----:B------:R-:W-:Y:S01]  /*a250*/  FADD.FTZ R5, R229, R4 ;  /* 0x00000004e5057221 */ /* 0x000fe20000010000 */
[C---:B------:R-:W-:Y:S02]  /*a260*/  HMMA.16816.F32.BF16 R128, R92.reuse, R156, R128 ;  /* 0x0000009c5c80723c */ /* 0x040fe40000041880 */
        /* <DEDUP_REMOVED lines=15> */
[C---:B---3--:R-:W-:Y:S06]  /*a360*/  HMMA.16816.F32.BF16 R112, R92.reuse, R140, R112 ;  /* 0x0000008c5c70723c */ /* 0x048fec0000041870 */
        /* <DEDUP_REMOVED lines=17> */
[----:B------:R-:W-:-:S04]  /*a480*/  DEPBAR.LE SB0, 0x0 ;  /* 0x000080000000791a */ /* 0x000fc80000000000 */
[----:B------:R-:W3:Y:S04]  /*a490*/  LDL R231, [R1+0x24] ;  /* 0x0000240001e77983 */ /* 0x000ee80000100800 */
[----:B------:R-:W4:Y:S04]  /*a4a0*/  LDL R234, [R1+0x28] ;  /* 0x0000280001ea7983 */ /* 0x000f280000100800 */
[----:B------:R-:W5:Y:S04]  /*a4b0*/  LDL.LU R232, [R1] ;  /* 0x0000000001e87983 */ /* 0x000f680000300800 */
[----:B------:R-:W5:Y:S04]  /*a4c0*/  LDL R217, [R1+0x158] ;  /* 0x0001580001d97983 */ /* 0x000f680000100800 */
[----:B------:R-:W5:Y:S04]  /*a4d0*/  LDL.64 R236, [R1+0x1b0] ;  /* 0x0001b00001ec7983 */ /* 0x000f680000100a00 */
[----:B------:R-:W5:Y:S01]  /*a4e0*/  LDL R238, [R1+0x198] ;  /* 0x0001980001ee7983 */ /* 0x000f620000100800 */
[----:B------:R-:W-:Y:S05]  /*a4f0*/  WARPSYNC.ALL ;  /* 0x0000000000007948 */ /* 0x000fea0003800000 */
[----:B------:R-:W-:Y:S01]  /*a500*/  BAR.SYNC.DEFER_BLOCKING 0x0 ;  /* 0x0000000000007b1d */ /* 0x000fe20000010000 */
[----:B--2---:R-:W-:Y:S01]  /*a510*/  VIADD R205, R221, 0xfffffffe ;  /* 0xfffffffeddcd7836 */ /* 0x004fe20000000000 */
[----:B---3--:R-:W-:-:S02]  /*a520*/  ISETP.GE.AND P3, PT, R231, R200, PT ;  /* 0x000000c8e700720c */ /* 0x008fc40003f66270 */
[-C--:B----4-:R-:W-:Y:S02]  /*a530*/  ISETP.GE.AND P2, PT, R234, R200.reuse, PT ;  /* 0x000000c8ea00720c */ /* 0x090fe40003f46270 */
[----:B------:R-:W-:Y:S01]  /*a540*/  SHF.R.S32.HI R4, RZ, 0x1f, R205 ;  /* 0x0000001fff047819 */ /* 0x000fe200000114cd */
[----:B-----5:R-:W-:Y:S01]  /*a550*/  IMAD R0, R232, R205, RZ ;  /* 0x000000cde8007224 */ /* 0x020fe200078e02ff */
[----:B------:R-:W-:-:S03]  /*a560*/  ISETP.GE.AND P4, PT, R217, R200, PT ;  /* 0x000000c8d900720c */ /* 0x000fc60003f86270 */
[-C--:B------:R-:W-:Y:S02]  /*a570*/  IMAD R0, R4, R250.reuse, R0 ;  /* 0x000000fa04007224 */ /* 0x080fe400078e0200 */
[----:B------:R-:W-:-:S04]  /*a580*/  IMAD.WIDE.U32 R2, R205, R250, R236 ;  /* 0x000000facd027225 */ /* 0x000fc800078e00ec */
[----:B------:R-:W-:Y:S01]  /*a590*/  IMAD.IADD R3, R3, 0x1, R0 ;  /* 0x0000000103037824 */ /* 0x000fe200078e0200 */
[CC--:B------:R-:W-:Y:S02]  /*a5a0*/  @!P3 LEA R10, P1, R2.reuse, R210.reuse, 0x1 ;  /* 0x000000d2020ab211 */ /* 0x0c0fe400078208ff */
[CC--:B------:R-:W-:Y:S02]  /*a5b0*/  @!P2 LEA R8, P0, R2.reuse, R210.reuse, 0x1 ;  /* 0x000000d20208a211 */ /* 0x0c0fe400078008ff */
[C---:B------:R-:W-:Y:S02]  /*a5c0*/  @!P4 LEA R12, P6, R2.reuse, R210, 0x1 ;  /* 0x000000d2020cc211 */ /* 0x040fe400078c08ff */
[----:B------:R-:W-:Y:S02]  /*a5d0*/  IADD3 R0, P5, R251, R2, RZ ;  /* 0x00000002fb007210 */ /* 0x000fe40007fbe0ff */
[CCC-:B------:R-:W-:Y:S02]  /*a5e0*/  @!P4 LEA.HI.X R13, R2.reuse, R211.reuse, R3.reuse, 0x1, P6 ;  /* 0x000000d3020dc211 */ /* 0x1c0fe400030f0c03 */
[----:B------:R-:W-:-:S02]  /*a5f0*/  @!P3 LEA.HI.X R11, R2, R211, R3, 0x1, P1 ;  /* 0x000000d3020bb211 */ /* 0x000fc400008f0c03 */
[--C-:B------:R-:W-:Y:S01]  /*a600*/  @!P2 LEA.HI.X R9, R2, R211, R3.reuse, 0x1, P0 ;  /* 0x000000d30209a211 */ /* 0x100fe200000f0c03 */
[----:B------:R-:W-:Y:S01]  /*a610*/  IMAD.X R3, R252, 0x1, R3, P5 ;  /* 0x00000001fc037824 */ /* 0x000fe200028e0603 */
[CC--:B------:R-:W-:Y:S01]  /*a620*/  @!P4 LEA R6, P5, R0.reuse, R210.reuse, 0x1 ;  /* 0x000000d20006c211 */ /* 0x0c0fe200078a08ff */
[----:B------:R-:W-:Y:S01]  /*a630*/  @P4 STS [R193+0x9000], RZ ;  /* 0x009000ffc1004388 */ /* 0x000fe20000000800 */
[----:B------:R-:W-:-:S03]  /*a640*/  @!P3 LEA R4, P1, R0, R210, 0x1 ;  /* 0x000000d20004b211 */ /* 0x000fc600078208ff */
[----:B------:R-:W-:Y:S01]  /*a650*/  @P4 STS [R193+0x9004], RZ ;  /* 0x009004ffc1004388 */ /* 0x000fe20000000800 */
[----:B------:R-:W-:-:S03]  /*a660*/  @!P2 LEA R2, P0, R0, R210, 0x1 ;  /* 0x000000d20002a211 */ /* 0x000fc600078008ff */
[----:B------:R-:W-:Y:S01]  /*a670*/  @P4 STS.64 [R193+0x9008], RZ ;  /* 0x009008ffc1004388 */ /* 0x000fe20000000a00 */
[----:B------:R-:W-:-:S03]  /*a680*/  @!P4 LEA.HI.X R7, R0, R211, R3, 0x1, P5 ;  /* 0x000000d30007c211 */ /* 0x000fc600028f0c03 */
[----:B------:R-:W-:Y:S01]  /*a690*/  @!PT LDS RZ, [RZ] ;  /* 0x00000000fffff984 */ /* 0x000fe20000000800 */
[----:B------:R-:W-:Y:S01]  /*a6a0*/  @!PT LDS RZ, [RZ] ;  /* 0x00000000fffff984 */ /* 0x000fe20000000800 */
[----:B------:R-:W-:Y:S01]  /*a6b0*/  @!PT LDS RZ, [RZ] ;  /* 0x00000000fffff984 */ /* 0x000fe20000000800 */
[----:B------:R1:W-:Y:S01]  /*a6c0*/  @!P4 LDGSTS.E.BYPASS.LTC128B.128 [R193+0x9000], desc[UR4][R12.64] ;  /* 0x090000000cc1cfae */ /* 0x0003e2000b901d44 */
[----:B------:R-:W-:-:S03]  /*a6d0*/  @!P3 LEA.HI.X R5, R0, R211, R3, 0x1, P1 ;  /* 0x000000d30005b211 */ /* 0x000fc600008f0c03 */
        /* <DEDUP_REMOVED lines=26> */
[----:B------:R-:W-:Y:S04]  /*a880*/  LDSM.16.M88.4 R16, [R190] ;  /* 0x00000000be10783b */ /* 0x000fe80000000200 */
[----:B-1----:R-:W-:Y:S04]  /*a890*/  LDSM.16.M88.4 R12, [R190+0x1000] ;  /* 0x00100000be0c783b */ /* 0x002fe80000000200 */
[----:B------:R-:W1:Y:S04]  /*a8a0*/  LDSM.16.M88.4 R48, [R175+0x6800] ;  /* 0x00680000af30783b */ /* 0x000e680000000200 */
[----:B------:R-:W5:Y:S04]  /*a8b0*/  LDSM.16.M88.4 R44, [R175+0x6c00] ;  /* 0x006c0000af2c783b */ /* 0x000f680000000200 */
[----:B--2---:R-:W-:Y:S04]  /*a8c0*/  LDSM.16.M88.4 R8, [R191] ;  /* 0x00000000bf08783b */ /* 0x004fe80000000200 */
[----:B---3--:R-:W-:Y:S04]  /*a8d0*/  LDSM.16.M88.4 R4, [R191+0x1000] ;  /* 0x00100000bf04783b */ /* 0x008fe80000000200 */
[----:B------:R-:W2:Y:S04]  /*a8e0*/  LDSM.16.M88.4 R24, [R189+0x6800] ;  /* 0x00680000bd18783b */ /* 0x000ea80000000200 */
[----:B------:R-:W3:Y:S04]  /*a8f0*/  LDSM.16.M88.4 R20, [R189+0x6c00] ;  /* 0x006c0000bd14783b */ /* 0x000ee80000000200 */
[----:B------:R-:W4:Y:S04]  /*a900*/  LDSM.16.M88.4 R56, [R175+0x6000] ;  /* 0x00600000af38783b */ /* 0x000f280000000200 */
[----:B------:R-:W4:Y:S04]  /*a910*/  LDSM.16.M88.4 R52, [R175+0x6400] ;  /* 0x00640000af34783b */ /* 0x000f280000000200 */
[----:B------:R-:W-:Y:S04]  /*a920*/  LDSM.16.M88.4 R40, [R189+0x6000] ;  /* 0x00600000bd28783b */ /* 0x000fe80000000200 */
[----:B------:R-:W4:Y:S01]  /*a930*/  LDSM.16.M88.4 R36, [R189+0x6400] ;  /* 0x00640000bd24783b */ /* 0x000f220000000200 */
[----:B-1----:R-:W-:Y:S01]  /*a940*/  HMMA.16816.F32.BF16 R104, R12, R48, RZ ;  /* 0x000000300c68723c */ /* 0x002fe200000418ff */
[----:B------:R-:W-:Y:S01]  /*a950*/  IMAD.MOV.U32 R195, RZ, RZ, R238 ;  /* 0x000000ffffc37224 */ /* 0x000fe200078e00ee */
[----:B------:R-:W1:Y:S04]  /*a960*/  S2R R194, SR_TID.X ;  /* 0x0000000000c27919 */ /* 0x000e680000002100 */
[-C--:B-----5:R-:W-:Y:S01]  /*a970*/  HMMA.16816.F32.BF16 R64, R16, R44.reuse, RZ ;  /* 0x0000002c1040723c */ /* 0x0a0fe200000418ff */
[----:B------:R-:W0:Y:S05]  /*a980*/  LDGDEPBAR ;  /* 0x00000000000079af */ /* 0x000e2a0000000000 */
[----:B------:R-:W-:Y:S06]  /*a990*/  HMMA.16816.F32.BF16 R60, R12, R44, RZ ;  /* 0x0000002c0c3c723c */ /* 0x000fec00000418ff */
[----:B------:R-:W-:Y:S06]  /*a9a0*/  HMMA.16816.F32.BF16 R176, R16, R48, RZ ;  /* 0x0000003010b0723c */ /* 0x000fec00000418ff */
[----:B--2---:R-:W-:Y:S06]  /*a9b0*/  HMMA.16816.F32.BF16 R232, R4, R24, R104 ;  /* 0x0000001804e8723c */ /* 0x004fec0000041868 */
[-C--:B---3--:R-:W-:Y:S06]  /*a9c0*/  HMMA.16816.F32.BF16 R244, R8, R20.reuse, R64 ;  /* 0x0000001408f4723c */ /* 0x088fec0000041840 */
[----:B------:R-:W-:Y:S06]  /*a9d0*/  HMMA.16816.F32.BF16 R240, R4, R20, R60 ;  /* 0x0000001404f0723c */ /* 0x000fec000004183c */
[-C--:B----4-:R-:W-:Y:S06]  /*a9e0*/  HMMA.16816.F32.BF16 R216, R16, R56.reuse, RZ ;  /* 0x0000003810d8723c */ /* 0x090fec00000418ff */
[----:B------:R-:W-:Y:S06]  /*a9f0*/  HMMA.16816.F32.BF16 R212, R12, R56, RZ ;  /* 0x000000380cd4723c */ /* 0x000fec00000418ff */
[-C--:B------:R-:W-:Y:S06]  /*aa00*/  HMMA.16816.F32.BF16 R184, R16, R52.reuse, RZ ;  /* 0x0000003410b8723c */ /* 0x080fec00000418ff */
[C---:B------:R-:W-:Y:S06]  /*aa10*/  HMMA.16816.F32.BF16 R180, R12.reuse, R52, RZ ;  /* 0x000000340cb4723c */ /* 0x040fec00000418ff */
[C---:B------:R-:W-:Y:S06]  /*aa20*/  HMMA.16816.F32.BF16 R104, R12.reuse, R58, RZ ;  /* 0x0000003a0c68723c */ /* 0x040fec00000418ff */
[C---:B------:R-:W-:Y:S06]  /*aa30*/  HMMA.16816.F32.BF16 R64, R12.reuse, R54, RZ ;  /* 0x000000360c40723c */ /* 0x040fec00000418ff */
[----:B------:R-:W-:Y:S06]  /*aa40*/  HMMA.16816.F32.BF16 R60, R12, R50, RZ ;  /* 0x000000320c3c723c */ /* 0x000fec00000418ff */
[C---:B------:R-:W-:Y:S06]  /*aa50*/  HMMA.16816.F32.BF16 R56, R16.reuse, R58, RZ ;  /* 0x0000003a1038723c */ /* 0x040fec00000418ff */
[C---:B------:R-:W-:Y:S06]  /*aa60*/  HMMA.16816.F32.BF16 R52, R16.reuse, R54, RZ ;  /* 0x000000361034723c */ /* 0x040fec00000418ff */
[----:B------:R-:W-:Y:S06]  /*aa70*/  HMMA.16816.F32.BF16 R48, R16, R50, RZ ;  /* 0x000000321030723c */ /* 0x000fec00000418ff */
[-C--:B------:R-:W-:Y:S06]  /*aa80*/  HMMA.16816.F32.BF16 R12, R12, R46.reuse, RZ ;  /* 0x0000002e0c0c723c */ /* 0x080fec00000418ff */
[----:B------:R-:W-:Y:S06]  /*aa90*/  HMMA.16816.F32.BF16 R16, R16, R46, RZ ;  /* 0x0000002e1010723c */ /* 0x000fec00000418ff */
[C---:B------:R-:W-:Y:S06]  /*aaa0*/  HMMA.16816.F32.BF16 R236, R8.reuse, R24, R176 ;  /* 0x0000001808ec723c */ /* 0x040fec00000418b0 */
[-C--:B------:R-:W-:Y:S06]  /*aab0*/  HMMA.16816.F32.BF16 R228, R8, R36.reuse, R184 ;  /* 0x0000002408e4723c */ /* 0x080fec00000418b8 */
[C---:B------:R-:W-:Y:S06]  /*aac0*/  HMMA.16816.F32.BF16 R220, R4.reuse, R36, R180 ;  /* 0x0000002404dc723c */ /* 0x040fec00000418b4 */
[----:B------:R-:W-:Y:S06]  /*aad0*/  HMMA.16816.F32.BF16 R176, R4, R42, R104 ;  /* 0x0000002a04b0723c */ /* 0x000fec0000041868 */
[-C--:B------:R-:W-:Y:S06]  /*aae0*/  HMMA.16816.F32.BF16 R216, R8, R40.reuse, R216 ;  /* 0x0000002808d8723c */ /* 0x080fec00000418d8 */
[C---:B------:R-:W-:Y:S06]  /*aaf0*/  HMMA.16816.F32.BF16 R212, R4.reuse, R40, R212 ;  /* 0x0000002804d4723c */ /* 0x040fec00000418d4 */
[C---:B------:R-:W-:Y:S06]  /*ab00*/  HMMA.16816.F32.BF16 R180, R4.reuse, R38, R64 ;  /* 0x0000002604b4723c */ /* 0x040fec0000041840 */
[C---:B------:R-:W-:Y:S06]  /*ab10*/  HMMA.16816.F32.BF16 R184, R4.reuse, R26, R60 ;  /* 0x0000001a04b8723c */ /* 0x040fec000004183c */
[----:B------:R-:W-:Y:S01]  /*ab20*/  HMMA.16816.F32.BF16 R224, R4, R22, R12 ;  /* 0x0000001604e0723c */ /* 0x000fe2000004180c */
[----:B------:R-:W-:Y:S04]  /*ab30*/  LDSM.16.M88.4 R4, [R190+0x3000] ;  /* 0x00300000be04783b */ /* 0x000fe80000000200 */
[----:B------:R-:W2:Y:S01]  /*ab40*/  LDSM.16.M88.4 R12, [R175+0x7000] ;  /* 0x00700000af0c783b */ /* 0x000ea20000000200 */
[C---:B------:R-:W-:Y:S06]  /*ab50*/  HMMA.16816.F32.BF16 R56, R8.reuse, R42, R56 ;  /* 0x0000002a0838723c */ /* 0x040fec0000041838 */
[C---:B------:R-:W-:Y:S06]  /*ab60*/  HMMA.16816.F32.BF16 R104, R8.reuse, R38, R52 ;  /* 0x000000260868723c */ /* 0x040fec0000041834 */
[C---:B------:R-:W-:Y:S06]  /*ab70*/  HMMA.16816.F32.BF16 R48, R8.reuse, R26, R48 ;  /* 0x0000001a0830723c */ /* 0x040fec0000041830 */
[----:B------:R-:W-:Y:S01]  /*ab80*/  HMMA.16816.F32.BF16 R16, R8, R22, R16 ;  /* 0x000000160810723c */ /* 0x000fe20000041810 */
[----:B------:R-:W3:Y:S05]  /*ab90*/  LDSM.16.M88.4 R8, [R190+0x2000] ;  /* 0x00200000be08783b */ /* 0x000eea0000000200 */
[C---:B--2---:R-:W-:Y:S06]  /*aba0*/  HMMA.16816.F32.BF16 R64, R4.reuse, R12, R212 ;  /* 0x0000000c0440723c */ /* 0x044fec00000418d4 */
[----:B------:R-:W-:Y:S06]  /*abb0*/  HMMA.16816.F32.BF16 R52, R4, R14, R176 ;  /* 0x0000000e0434723c */ /* 0x000fec00000418b0 */
[C---:B---3--:R-:W-:Y:S06]  /*abc0*/  HMMA.16816.F32.BF16 R60, R8.reuse, R12, R216 ;  /* 0x0000000c083c723c */ /* 0x048fec00000418d8 */
[C---:B------:R-:W-:Y:S01]  /*abd0*/  HMMA.16816.F32.BF16 R24, R8.reuse, R14, R56 ;  /* 0x0000000e0818723c */ /* 0x040fe20000041838 */
[----:B------:R-:W2:Y:S05]  /*abe0*/  LDSM.16.M88.4 R12, [R175+0x7400] ;  /* 0x00740000af0c783b */ /* 0x000eaa0000000200 */
[-C--:B--2---:R-:W-:Y:S06]  /*abf0*/  HMMA.16816.F32.BF16 R44, R8, R12.reuse, R228 ;  /* 0x0000000c082c723c */ /* 0x084fec00000418e4 */
[C---:B------:R-:W-:Y:S06]  /*ac00*/  HMMA.16816.F32.BF16 R40, R4.reuse, R12, R220 ;  /* 0x0000000c0428723c */ /* 0x040fec00000418dc */
[-C--:B------:R-:W-:Y:S06]  /*ac10*/  HMMA.16816.F32.BF16 R36, R4, R14.reuse, R180 ;  /* 0x0000000e0424723c */ /* 0x080fec00000418b4 */
        /* <DEDUP_REMOVED lines=9> */
[-C--:B------:R-:W-:Y:S01]  /*acb0*/  HMMA.16816.F32.BF16 R224, R4, R14.reuse, R224 ;  /* 0x0000000e04e0723c */ /* 0x080fe200000418e0 */
[----:B------:R-:W-:Y:S05]  /*acc0*/  LDSM.16.M88.4 R4, [R191+0x3000] ;  /* 0x00300000bf04783b */ /* 0x000fea0000000200 */
[----:B------:R-:W-:Y:S01]  /*acd0*/  HMMA.16816.F32.BF16 R16, R8, R14, R16 ;  /* 0x0000000e0810723c */ /* 0x000fe20000041810 */
[----:B------:R-:W2:Y:S04]  /*ace0*/  LDSM.16.M88.4 R12, [R189+0x7000] ;  /* 0x00700000bd0c783b */ /* 0x000ea80000000200 */
[----:B------:R-:W3:Y:S01]  /*acf0*/  LDSM.16.M88.4 R8, [R191+0x2000] ;  /* 0x00200000bf08783b */ /* 0x000ee20000000200 */
[-C--:B--2---:R-:W-:Y:S06]  /*ad00*/  HMMA.16816.F32.BF16 R236, R4, R12.reuse, R64 ;  /* 0x0000000c04ec723c */ /* 0x084fec0000041840 */
[----:B---3--:R-:W-:Y:S06]  /*ad10*/  HMMA.16816.F32.BF16 R220, R8, R12, R60 ;  /* 0x0000000c08dc723c */ /* 0x008fec000004183c */
[-C--:B------:R-:W-:Y:S06]  /*ad20*/  HMMA.16816.F32.BF16 R216, R4, R14.reuse, R52 ;  /* 0x0000000e04d8723c */ /* 0x080fec0000041834 */
[----:B------:R-:W-:Y:S01]  /*ad30*/  HMMA.16816.F32.BF16 R176, R8, R14, R24 ;  /* 0x0000000e08b0723c */ /* 0x000fe20000041818 */
[----:B------:R-:W2:Y:S05]  /*ad40*/  LDSM.16.M88.4 R12, [R189+0x7400] ;  /* 0x00740000bd0c783b */ /* 0x000eaa0000000200 */
[----:B--2---:R-:W-:Y:S06]  /*ad50*/  HMMA.16816.F32.BF16 R60, R4, R14, R36 ;  /* 0x0000000e043c723c */ /* 0x004fec0000041824 */
[-C--:B------:R-:W-:Y:S06]  /*ad60*/  HMMA.16816.F32.BF16 R232, R8, R12.reuse, R44 ;  /* 0x0000000c08e8723c */ /* 0x080fec000004182c */
[----:B------:R-:W-:Y:S06]  /*ad70*/  HMMA.16816.F32.BF16 R64, R4, R12, R40 ;  /* 0x0000000c0440723c */ /* 0x000fec0000041828 */
        /* <DEDUP_REMOVED lines=44> */
[----:B------:R-:W-:Y:S01]  /*b040*/  HMMA.16816.F32.BF16 R212, R8, R14, R212 ;  /* 0x0000000e08d4723c */ /* 0x000fe200000418d4 */
[----:B------:R-:W2:Y:S01]  /*b050*/  LDSM.16.M88.4 R12, [R189+0x8800] ;  /* 0x00880000bd0c783b */ /* 0x000ea20000000200 */
[----:B-1----:R-:W-:-:S05]  /*b060*/  IMAD.SHL.U32 R194, R194, 0x2, RZ ;  /* 0x00000002c2c27824 */ /* 0x002fca00078e00ff */
[----:B------:R-:W-:Y:S01]  /*b070*/  LOP3.LUT R194, R194, 0x6, RZ, 0xc0, !PT ;  /* 0x00000006c2c27812 */ /* 0x000fe200078ec0ff */
[-C--:B--2---:R-:W-:Y:S06]  /*b080*/  HMMA.16816.F32.BF16 R236, R8, R12.reuse, R216 ;  /* 0x0000000c08ec723c */ /* 0x084fec00000418d8 */
[C---:B------:R-:W-:Y:S06]  /*b090*/  HMMA.16816.F32.BF16 R228, R4.reuse, R12, R176 ;  /* 0x0000000c04e4723c */ /* 0x040fec00000418b0 */
[-C--:B------:R-:W-:Y:S06]  /*b0a0*/  HMMA.16816.F32.BF16 R240, R4, R14.reuse, R60 ;  /* 0x0000000e04f0723c */ /* 0x080fec000004183c */
[----:B------:R-:W-:Y:S01]  /*b0b0*/  HMMA.16816.F32.BF16 R216, R8, R14, R56 ;  /* 0x0000000e08d8723c */ /* 0x000fe20000041838 */
[----:B------:R-:W1:Y:S01]  /*b0c0*/  LDSM.16.M88.4 R12, [R189+0x8c00] ;  /* 0x008c0000bd0c783b */ /* 0x000e620000000200 */
[----:B------:R-:W-:Y:S01]  /*b0d0*/  IMAD R0, R205, 0x40, R194 ;  /* 0x00000040cd007824 */ /* 0x000fe200078e02c2 */
[----:B------:R-:W-:-:S04]  /*b0e0*/  DEPBAR.LE SB0, 0x0 ;  /* 0x000080000000791a */ /* 0x000fc80000000000 */
[C---:B------:R-:W-:Y:S01]  /*b0f0*/  ISETP.GE.AND P0, PT, R0.reuse, R199, PT ;  /* 0x000000c70000720c */ /* 0x040fe20003f06270 */
[C---:B------:R-:W-:Y:S01]  /*b100*/  VIADD R2, R0.reuse, 0x1 ;  /* 0x0000000100027836 */ /* 0x040fe20000000000 */
[C---:B------:R-:W-:Y:S02]  /*b110*/  ISETP.GE.AND P1, PT, R0.reuse, R196, PT ;  /* 0x000000c40000720c */ /* 0x040fe40003f26270 */
[C---:B------:R-:W-:Y:S02]  /*b120*/  ISETP.GE.OR P0, PT, R0.reuse, R201, !P0 ;  /* 0x000000c90000720c */ /* 0x040fe40004706670 */
[C---:B------:R-:W-:Y:S02]  /*b130*/  ISETP.GE.AND P5, PT, R0.reuse, R198, PT ;  /* 0x000000c60000720c */ /* 0x040fe40003fa6270 */
[C---:B------:R-:W-:Y:S01]  /*b140*/  ISETP.GE.OR P1, PT, R0.reuse, R202, !P1 ;  /* 0x000000ca0000720c */ /* 0x040fe20004f26670 */
[C---:B------:R-:W-:Y:S01]  /*b150*/  VIADD R3, R0.reuse, 0x8 ;  /* 0x0000000800037836 */ /* 0x040fe20000000000 */
[----:B------:R-:W-:-:S02]  /*b160*/  ISETP.GE.OR P5, PT, R0, R204, !P5 ;  /* 0x000000cc0000720c */ /* 0x000fc40006fa6670 */
[----:B------:R-:W-:Y:S02]  /*b170*/  FSEL R178, R20, -INF , !P1 ;  /* 0xff80000014b27808 */ /* 0x000fe40004800000 */
[C---:B------:R-:W-:Y:S02]  /*b180*/  ISETP.GE.AND P6, PT, R2.reuse, R196, PT ;  /* 0x000000c40200720c */ /* 0x040fe40003fc6270 */
[C---:B------:R-:W-:Y:S02]  /*b190*/  ISETP.GE.AND P1, PT, R2.reuse, R197, PT ;  /* 0x000000c50200720c */ /* 0x040fe40003f26270 */
[C---:B------:R-:W-:Y:S02]  /*b1a0*/  ISETP.GE.OR P6, PT, R2.reuse, R202, !P6 ;  /* 0x000000ca0200720c */ /* 0x040fe400077c6670 */
[----:B------:R-:W-:Y:S01]  /*b1b0*/  ISETP.GE.OR P1, PT, R2, R203, !P1 ;  /* 0x000000cb0200720c */ /* 0x000fe20004f26670 */
[----:B-1----:R-:W-:Y:S07]  /*b1c0*/  HMMA.16816.F32.BF16 R220, R4, R14, R24 ;  /* 0x0000000e04dc723c */ /* 0x002fee0000041818 */
[----:B------:R-:W-:-:S02]  /*b1d0*/  FSEL R25, R22, -INF , !P0 ;  /* 0xff80000016197808 */ /* 0x000fc40004000000 */
[C---:B------:R-:W-:Y:S01]  /*b1e0*/  ISETP.GE.AND P0, PT, R2.reuse, R199, PT ;  /* 0x000000c70200720c */ /* 0x040fe20003f06270 */
[----:B------:R-:W-:Y:S03]  /*b1f0*/  HMMA.16816.F32.BF16 R232, R8, R12, R36 ;  /* 0x0000000c08e8723c */ /* 0x000fe60000041824 */
[----:B------:R-:W-:-:S03]  /*b200*/  ISETP.GE.OR P0, PT, R2, R201, !P0 ;  /* 0x000000c90200720c */ /* 0x000fc60004706670 */
[----:B------:R-:W-:Y:S01]  /*b210*/  HMMA.16816.F32.BF16 R224, R4, R12, R40 ;  /* 0x0000000c04e0723c */ /* 0x000fe20000041828 */
[----:B------:R-:W-:Y:S01]  /*b220*/  FSEL R39, R44, -INF , !P5 ;  /* 0xff8000002c277808 */ /* 0x000fe20006800000 */
[----:B------:R-:W-:Y:S01]  /*b230*/  BAR.SYNC.DEFER_BLOCKING 0x0 ;  /* 0x0000000000007b1d */ /* 0x000fe20000010000 */
[----:B------:R-:W-:-:S04]  /*b240*/  ISETP.GE.AND P5, PT, R2, R198, PT ;  /* 0x000000c60200720c */ /* 0x000fc80003fa6270 */
[----:B------:R-:W-:Y:S02]  /*b250*/  FSEL R40, R23, -INF , !P0 ;  /* 0xff80000017287808 */ /* 0x000fe40004000000 */
[----:B------:R-:W-:Y:S02]  /*b260*/  ISETP.GE.AND P0, PT, R3, R198, PT ;  /* 0x000000c60300720c */ /* 0x000fe40003f06270 */
[----:B------:R-:W-:Y:S02]  /*b270*/  FSEL R181, R21, -INF , !P6 ;  /* 0xff80000015b57808 */ /* 0x000fe40007000000 */
[----:B------:R-:W-:Y:S01]  /*b280*/  ISETP.GE.OR P5, PT, R2, R204, !P5 ;  /* 0x000000cc0200720c */ /* 0x000fe20006fa6670 */
[C---:B------:R-:W-:Y:S01]  /*b290*/  VIADD R2, R0.reuse, 0x9 ;  /* 0x0000000900027836 */ /* 0x040fe20000000000 */
[----:B------:R-:W-:Y:S02]  /*b2a0*/  FSEL R61, R47, -INF , !P1 ;  /* 0xff8000002f3d7808 */ /* 0x000fe40004800000 */
[----:B------:R-:W-:-:S02]  /*b2b0*/  ISETP.GE.AND P6, PT, R0, R197, PT ;  /* 0x000000c50000720c */ /* 0x000fc40003fc6270 */
[C---:B------:R-:W-:Y:S02]  /*b2c0*/  ISETP.GE.OR P1, PT, R3.reuse, R204, !P0 ;  /* 0x000000cc0300720c */ /* 0x040fe40004726670 */
[C---:B------:R-:W-:Y:S02]  /*b2d0*/  ISETP.GE.AND P0, PT, R3.reuse, R199, PT ;  /* 0x000000c70300720c */ /* 0x040fe40003f06270 */
[----:B------:R-:W-:Y:S02]  /*b2e0*/  ISETP.GE.OR P6, PT, R0, R203, !P6 ;  /* 0x000000cb0000720c */ /* 0x000fe400077c6670 */
[----:B------:R-:W-:Y:S02]  /*b2f0*/  FSEL R44, R48, -INF , !P1 ;  /* 0xff800000302c7808 */ /* 0x000fe40004800000 */
[----:B------:R-:W-:Y:S02]  /*b300*/  ISETP.GE.AND P1, PT, R2, R196, PT ;  /* 0x000000c40200720c */ /* 0x000fe40003f26270 */
[----:B------:R-:W-:-:S02]  /*b310*/  ISETP.GE.OR P0, PT, R3, R201, !P0 ;  /* 0x000000c90300720c */ /* 0x000fc40004706670 */
[----:B------:R-:W-:Y:S02]  /*b320*/  FSEL R60, R46, -INF , !P6 ;  /* 0xff8000002e3c7808 */ /* 0x000fe40007000000 */
[----:B------:R-:W-:Y:S02]  /*b330*/  FSEL R45, R45, -INF , !P5 ;  /* 0xff8000002d2d7808 */ /* 0x000fe40006800000 */
[C---:B------:R-:W-:Y:S02]  /*b340*/  ISETP.GE.AND P6, PT, R3.reuse, R197, PT ;  /* 0x000000c50300720c */ /* 0x040fe40003fc6270 */
[----:B------:R-:W-:Y:S02]  /*b350*/  ISETP.GE.AND P5, PT, R3, R196, PT ;  /* 0x000000c40300720c */ /* 0x000fe40003fa6270 */
[----:B------:R-:W-:Y:S02]  /*b360*/  ISETP.GE.OR P1, PT, R2, R202, !P1 ;  /* 0x000000ca0200720c */ /* 0x000fe40004f26670 */
[----:B------:R-:W-:-:S02]  /*b370*/  FSEL R37, R54, -INF , !P0 ;  /* 0xff80000036257808 */ /* 0x000fc40004000000 */
[----:B------:R-:W-:Y:S02]  /*b380*/  ISETP.GE.AND P0, PT, R2, R199, PT ;  /* 0x000000c70200720c */ /* 0x000fe40003f06270 */
[C---:B------:R-:W-:Y:S02]  /*b390*/  ISETP.GE.OR P5, PT, R3.reuse, R202, !P5 ;  /* 0x000000ca0300720c */ /* 0x040fe40006fa6670 */
[----:B------:R-:W-:Y:S01]  /*b3a0*/  ISETP.GE.OR P6, PT, R3, R203, !P6 ;  /* 0x000000cb0300720c */ /* 0x000fe200077c6670 */
[----:B------:R-:W-:Y:S01]  /*b3b0*/  VIADD R3, R0, 0x10 ;  /* 0x0000001000037836 */ /* 0x000fe20000000000 */
[----:B------:R-:W-:Y:S02]  /*b3c0*/  FSEL R179, R53, -INF , !P1 ;  /* 0xff80000035b37808 */ /* 0x000fe40004800000 */
[C---:B------:R-:W-:Y:S02]  /*b3d0*/  ISETP.GE.AND P1, PT, R2.reuse, R197, PT ;  /* 0x000000c50200720c */ /* 0x040fe40003f26270 */
[----:B------:R-:W-:-:S02]  /*b3e0*/  ISETP.GE.OR P0, PT, R2, R201, !P0 ;  /* 0x000000c90200720c */ /* 0x000fc40004706670 */
[----:B------:R-:W-:Y:S02]  /*b3f0*/  FSEL R180, R52, -INF , !P5 ;  /* 0xff80000034b47808 */ /* 0x000fe40006800000 */
[CC--:B------:R-:W-:Y:S02]  /*b400*/  ISETP.GE.AND P5, PT, R2.reuse, R198.reuse, PT ;  /* 0x000000c60200720c */ /* 0x0c0fe40003fa6270 */
[C---:B------:R-:W-:Y:S02]  /*b410*/  ISETP.GE.OR P1, PT, R2.reuse, R203, !P1 ;  /* 0x000000cb0200720c */ /* 0x040fe40004f26670 */
[----:B------:R-:W-:Y:S02]  /*b420*/  FSEL R36, R55, -INF , !P0 ;  /* 0xff80000037247808 */ /* 0x000fe40004000000 */
[----:B------:R-:W-:Y:S02]  /*b430*/  ISETP.GE.AND P0, PT, R3, R198, PT ;  /* 0x000000c60300720c */ /* 0x000fe40003f06270 */
[----:B------:R-:W-:Y:S01]  /*b440*/  ISETP.GE.OR P5, PT, R2, R204, !P5 ;  /* 0x000000cc0200720c */ /* 0x000fe20006fa6670 */
[----:B------:R-:W-:Y:S01]  /*b450*/  VIADD R2, R0, 0x11 ;  /* 0x0000001100027836 */ /* 0x000fe20000000000 */
[----:B------:R-:W-:-:S02]  /*b460*/  FSEL R58, R51, -INF , !P1 ;  /* 0xff800000333a7808 */ /* 0x000fc40004800000 */
[----:B------:R-:W-:-:S04]  /*b470*/  ISETP.GE.OR P1, PT, R3, R204, !P0 ;  /* 0x000000cc0300720c */ /* 0x000fc80004726670 */
[----:B------:R-:W-:Y:S02]  /*b480*/  FSEL R42, R64, -INF , !P1 ;  /* 0xff800000402a7808 */ /* 0x000fe40004800000 */
[----:B------:R-:W-:Y:S02]  /*b490*/  ISETP.GE.AND P1, PT, R2, R198, PT ;  /* 0x000000c60200720c */ /* 0x000fe40003f26270 */
[----:B------:R-:W-:Y:S02]  /*b4a0*/  FSEL R59, R50, -INF , !P6 ;  /* 0xff800000323b7808 */ /* 0x000fe40007000000 */
[----:B------:R-:W-:Y:S02]  /*b4b0*/  FSEL R43, R49, -INF , !P5 ;  /* 0xff800000312b7808 */ /* 0x000fe40006800000 */
[C---:B------:R-:W-:Y:S02]  /*b4c0*/  ISETP.GE.AND P6, PT, R3.reuse, R197, PT ;  /* 0x000000c50300720c */ /* 0x040fe40003fc6270 */
[----:B------:R-:W-:-:S02]  /*b4d0*/  ISETP.GE.AND P5, PT, R3, R196, PT ;  /* 0x000000c40300720c */ /* 0x000fc40003fa6270 */
[C---:B------:R-:W-:Y:S02]  /*b4e0*/  ISETP.GE.AND P0, PT, R3.reuse, R199, PT ;  /* 0x000000c70300720c */ /* 0x040fe40003f06270 */
[----:B------:R-:W-:Y:S02]  /*b4f0*/  ISETP.GE.OR P1, PT, R2, R204, !P1 ;  /* 0x000000cc0200720c */ /* 0x000fe40004f26670 */
[C---:B------:R-:W-:Y:S02]  /*b500*/  ISETP.GE.OR P6, PT, R3.reuse, R203, !P6 ;  /* 0x000000cb0300720c */ /* 0x040fe400077c6670 */
[C---:B------:R-:W-:Y:S02]  /*b510*/  ISETP.GE.OR P5, PT, R3.reuse, R202, !P5 ;  /* 0x000000ca0300720c */ /* 0x040fe40006fa6670 */
[----:B------:R-:W-:Y:S01]  /*b520*/  ISETP.GE.OR P0, PT, R3, R201, !P0 ;  /* 0x000000c90300720c */ /* 0x000fe20004706670 */
[----:B------:R-:W-:Y:S01]  /*b530*/  VIADD R3, R0, 0x18 ;  /* 0x0000001800037836 */ /* 0x000fe20000000000 */
[----:B------:R-:W-:-:S02]  /*b540*/  FSEL R41, R65, -INF , !P1 ;  /* 0xff80000041297808 */ /* 0x000fc40004800000 */
[----:B------:R-:W-:Y:S02]  /*b550*/  ISETP.GE.AND P1, PT, R2, R199, PT ;  /* 0x000000c70200720c */ /* 0x000fe40003f26270 */
[----:B------:R-:W-:Y:S02]  /*b560*/  FSEL R57, R66, -INF , !P6 ;  /* 0xff80000042397808 */ /* 0x000fe40007000000 */
[----:B------:R-:W-:Y:S02]  /*b570*/  FSEL R177, R104, -INF , !P5 ;  /* 0xff80000068b17808 */ /* 0x000fe40006800000 */
[C---:B------:R-:W-:Y:S02]  /*b580*/  ISETP.GE.AND P6, PT, R2.reuse, R197, PT ;  /* 0x000000c50200720c */ /* 0x040fe40003fc6270 */
[C---:B------:R-:W-:Y:S02]  /*b590*/  ISETP.GE.AND P5, PT, R2.reuse, R196, PT ;  /* 0x000000c40200720c */ /* 0x040fe40003fa6270 */
[----:B------:R-:W-:-:S02]  /*b5a0*/  ISETP.GE.OR P1, PT, R2, R201, !P1 ;  /* 0x000000c90200720c */ /* 0x000fc40004f26670 */
[----:B------:R-:W-:Y:S02]  /*b5b0*/  FSEL R23, R106, -INF , !P0 ;  /* 0xff8000006a177808 */ /* 0x000fe40004000000 */
[----:B------:R-:W-:Y:S02]  /*b5c0*/  ISETP.GE.AND P0, PT, R3, R198, PT ;  /* 0x000000c60300720c */ /* 0x000fe40003f06270 */
[C---:B------:R-:W-:Y:S02]  /*b5d0*/  ISETP.GE.OR P6, PT, R2.reuse, R203, !P6 ;  /* 0x000000cb0200720c */ /* 0x040fe400077c6670 */
[----:B------:R-:W-:Y:S01]  /*b5e0*/  ISETP.GE.OR P5, PT, R2, R202, !P5 ;  /* 0x000000ca0200720c */ /* 0x000fe20006fa6670 */
[----:B------:R-:W-:Y:S01]  /*b5f0*/  VIADD R2, R0, 0x19 ;  /* 0x0000001900027836 */ /* 0x000fe20000000000 */
[----:B------:R-:W-:Y:S02]  /*b600*/  FSEL R22, R107, -INF , !P1 ;  /* 0xff8000006b167808 */ /* 0x000fe40004800000 */
[----:B------:R-:W-:-:S02]  /*b610*/  ISETP.GE.OR P1, PT, R3, R204, !P0 ;  /* 0x000000cc0300720c */ /* 0x000fc40004726670 */
[C---:B------:R-:W-:Y:S02]  /*b620*/  ISETP.GE.AND P0, PT, R3.reuse, R199, PT ;  /* 0x000000c70300720c */ /* 0x040fe40003f06270 */
[----:B------:R-:W-:Y:S02]  /*b630*/  FSEL R38, R212, -INF , !P1 ;  /* 0xff800000d4267808 */ /* 0x000fe40004800000 */
[----:B------:R-:W-:Y:S02]  /*b640*/  ISETP.GE.AND P1, PT, R2, R196, PT ;  /* 0x000000c40200720c */ /* 0x000fe40003f26270 */
[----:B------:R-:W-:Y:S02]  /*b650*/  ISETP.GE.OR P0, PT, R3, R201, !P0 ;  /* 0x000000c90300720c */ /* 0x000fe40004706670 */
[----:B------:R-:W-:Y:S02]  /*b660*/  FSEL R56, R67, -INF , !P6 ;  /* 0xff80000043387808 */ /* 0x000fe40007000000 */
[----:B------:R-:W-:-:S02]  /*b670*/  FSEL R176, R105, -INF , !P5 ;  /* 0xff80000069b07808 */ /* 0x000fc40006800000 */
[C---:B------:R-:W-:Y:S02]  /*b680*/  ISETP.GE.AND P6, PT, R3.reuse, R197, PT ;  /* 0x000000c50300720c */ /* 0x040fe40003fc6270 */
[C---:B------:R-:W-:Y:S02]  /*b690*/  ISETP.GE.AND P5, PT, R3.reuse, R196, PT ;  /* 0x000000c40300720c */ /* 0x040fe40003fa6270 */
[-C--:B------:R-:W-:Y:S02]  /*b6a0*/  ISETP.GE.OR P1, PT, R2, R202.reuse, !P1 ;  /* 0x000000ca0200720c */ /* 0x080fe40004f26670 */
[----:B------:R-:W-:Y:S02]  /*b6b0*/  FSEL R20, R246, -INF , !P0 ;  /* 0xff800000f6147808 */ /* 0x000fe40004000000 */
[----:B------:R-:W-:Y:S02]  /*b6c0*/  ISETP.GE.AND P0, PT, R2, R199, PT ;  /* 0x000000c70200720c */ /* 0x000fe40003f06270 */
[----:B------:R-:W-:-:S02]  /*b6d0*/  ISETP.GE.OR P5, PT, R3, R202, !P5 ;  /* 0x000000ca0300720c */ /* 0x000fc40006fa6670 */
[----:B------:R-:W-:Y:S01]  /*b6e0*/  ISETP.GE.OR P6, PT, R3, R203, !P6 ;  /* 0x000000cb0300720c */ /* 0x000fe200077c6670 */
[----:B------:R-:W-:Y:S01]  /*b6f0*/  VIADD R3, R0, 0x20 ;  /* 0x0000002000037836 */ /* 0x000fe20000000000 */
[----:B------:R-:W-:Y:S02]  /*b700*/  FSEL R107, R245, -INF , !P1 ;  /* 0xff800000f56b7808 */ /* 0x000fe40004800000 */
[C---:B------:R-:W-:Y:S02]  /*b710*/  ISETP.GE.AND P1, PT, R2.reuse, R197, PT ;  /* 0x000000c50200720c */ /* 0x040fe40003f26270 */
[----:B------:R-:W-:Y:S01]  /*b720*/  ISETP.GE.OR P0, PT, R2, R201, !P0 ;  /* 0x000000c90200720c */ /* 0x000fe20004706670 */
[----:B------:R-:W-:Y:S01]  /*b730*/  HMMA.16816.F32.BF16 R184, R8, R14, R16 ;  /* 0x0000000e08b8723c */ /* 0x000fe20000041810 */
[----:B------:R-:W-:Y:S02]  /*b740*/  FSEL R106, R244, -INF , !P5 ;  /* 0xff800000f46a7808 */ /* 0x000fe40006800000 */
[----:B------:R-:W-:-:S02]  /*b750*/  ISETP.GE.AND P5, PT, R2, R198, PT ;  /* 0x000000c60200720c */ /* 0x000fc40003fa6270 */
[C---:B------:R-:W-:Y:S02]  /*b760*/  ISETP.GE.OR P1, PT, R2.reuse, R203, !P1 ;  /* 0x000000cb0200720c */ /* 0x040fe40004f26670 */
[----:B------:R-:W-:Y:S02]  /*b770*/  FSEL R19, R247, -INF , !P0 ;  /* 0xff800000f7137808 */ /* 0x000fe40004000000 */
[----:B------:R-:W-:Y:S02]  /*b780*/  ISETP.GE.AND P0, PT, R3, R198, PT ;  /* 0x000000c60300720c */ /* 0x000fe40003f06270 */
[-C--:B------:R-:W-:Y:S01]  /*b790*/  ISETP.GE.OR P5, PT, R2, R204.reuse, !P5 ;  /* 0x000000cc0200720c */ /* 0x080fe20006fa6670 */
[----:B------:R-:W-:Y:S01]  /*b7a0*/  VIADD R2, R0, 0x21 ;  /* 0x0000002100027836 */ /* 0x000fe20000000000 */
[----:B------:R-:W-:Y:S02]  /*b7b0*/  FSEL R55, R215, -INF , !P1 ;  /* 0xff800000d7377808 */ /* 0x000fe40004800000 */
        /* <DEDUP_REMOVED lines=16> */
[----:B------:R-:W-:Y:S02]  /*b8c0*/  ISETP.GE.OR P1, PT, R2, R201, !P1 ;  /* 0x000000c90200720c */ /* 0x000fe40004f26670 */
[----:B------:R-:W-:Y:S02]  /*b8d0*/  ISETP.GE.AND P0, PT, R3, R198, PT ;  /* 0x000000c60300720c */ /* 0x000fe40003f06270 */
[----:B------:R-:W-:Y:S02]  /*b8e0*/  FSEL R53, R238, -INF , !P6 ;  /* 0xff800000ee357808 */ /* 0x000fe40007000000 */
[----:B------:R-:W-:-:S02]  /*b8f0*/  FSEL R105, R228, -INF , !P5 ;  /* 0xff800000e4697808 */ /* 0x000fc40006800000 */
[C---:B------:R-:W-:Y:S02]  /*b900*/  ISETP.GE.AND P6, PT, R2.reuse, R197, PT ;  /* 0x000000c50200720c */ /* 0x040fe40003fc6270 */
[C---:B------:R-:W-:Y:S02]  /*b910*/  ISETP.GE.AND P5, PT, R2.reuse, R196, PT ;  /* 0x000000c40200720c */ /* 0x040fe40003fa6270 */
[----:B------:R-:W-:Y:S02]  /*b920*/  FSEL R14, R231, -INF , !P1 ;  /* 0xff800000e70e7808 */ /* 0x000fe40004800000 */
[C---:B------:R-:W-:Y:S02]  /*b930*/  ISETP.GE.OR P1, PT, R3.reuse, R204, !P0 ;  /* 0x000000cc0300720c */ /* 0x040fe40004726670 */
[----:B------:R-:W-:Y:S02]  /*b940*/  ISETP.GE.AND P0, PT, R3, R199, PT ;  /* 0x000000c70300720c */ /* 0x000fe40003f06270 */
[----:B------:R-:W-:-:S02]  /*b950*/  ISETP.GE.OR P6, PT, R2, R203, !P6 ;  /* 0x000000cb0200720c */ /* 0x000fc400077c6670 */
[----:B------:R-:W-:Y:S01]  /*b960*/  ISETP.GE.OR P5, PT, R2, R202, !P5 ;  /* 0x000000ca0200720c */ /* 0x000fe20006fa6670 */
[----:B------:R-:W-:Y:S01]  /*b970*/  VIADD R2, R0, 0x29 ;  /* 0x0000002900027836 */ /* 0x000fe20000000000 */
[----:B------:R-:W-:Y:S02]  /*b980*/  ISETP.GE.OR P0, PT, R3, R201, !P0 ;  /* 0x000000c90300720c */ /* 0x000fe40004706670 */
[----:B------:R-:W-:Y:S02]  /*b990*/  FSEL R52, R239, -INF , !P6 ;  /* 0xff800000ef347808 */ /* 0x000fe40007000000 */
[----:B------:R-:W-:Y:S02]  /*b9a0*/  FSEL R104, R229, -INF , !P5 ;  /* 0xff800000e5687808 */ /* 0x000fe40006800000 */
[----:B------:R-:W-:Y:S02]  /*b9b0*/  FSEL R21, R216, -INF , !P1 ;  /* 0xff800000d8157808 */ /* 0x000fe40004800000 */
[----:B------:R-:W-:-:S02]  /*b9c0*/  ISETP.GE.AND P6, PT, R3, R197, PT ;  /* 0x000000c50300720c */ /* 0x000fc40003fc6270 */
[CC--:B------:R-:W-:Y:S02]  /*b9d0*/  ISETP.GE.AND P5, PT, R3.reuse, R196.reuse, PT ;  /* 0x000000c40300720c */ /* 0x0c0fe40003fa6270 */
[----:B------:R-:W-:Y:S02]  /*b9e0*/  ISETP.GE.AND P1, PT, R2, R196, PT ;  /* 0x000000c40200720c */ /* 0x000fe40003f26270 */
[----:B------:R-:W-:Y:S02]  /*b9f0*/  FSEL R13, R242, -INF , !P0 ;  /* 0xff800000f20d7808 */ /* 0x000fe40004000000 */
[----:B------:R-:W-:Y:S02]  /*ba00*/  ISETP.GE.AND P0, PT, R2, R199, PT ;  /* 0x000000c70200720c */ /* 0x000fe40003f06270 */
[CC--:B------:R-:W-:Y:S02]  /*ba10*/  ISETP.GE.OR P5, PT, R3.reuse, R202.reuse, !P5 ;  /* 0x000000ca0300720c */ /* 0x0c0fe40006fa6670 */
[----:B------:R-:W-:Y:S01]  /*ba20*/  ISETP.GE.OR P6, PT, R3, R203, !P6 ;  /* 0x000000cb0300720c */ /* 0x000fe200077c6670 */
[----:B------:R-:W-:Y:S01]  /*ba30*/  VIADD R3, R0, 0x30 ;  /* 0x0000003000037836 */ /* 0x000fe20000000000 */
[----:B------:R-:W-:-:S02]  /*ba40*/  ISETP.GE.OR P1, PT, R2, R202, !P1 ;  /* 0x000000ca0200720c */ /* 0x000fc40004f26670 */
[----:B------:R-:W-:Y:S02]  /*ba50*/  ISETP.GE.OR P0, PT, R2, R201, !P0 ;  /* 0x000000c90200720c */ /* 0x000fe40004706670 */
[----:B------:R-:W-:Y:S02]  /*ba60*/  FSEL R67, R240, -INF , !P5 ;  /* 0xff800000f0437808 */ /* 0x000fe40006800000 */
[----:B------:R-:W-:Y:S02]  /*ba70*/  FSEL R66, R241, -INF , !P1 ;  /* 0xff800000f1427808 */ /* 0x000fe40004800000 */
[C---:B------:R-:W-:Y:S02]  /*ba80*/  ISETP.GE.AND P5, PT, R2.reuse, R198, PT ;  /* 0x000000c60200720c */ /* 0x040fe40003fa6270 */
[----:B------:R-:W-:Y:S02]  /*ba90*/  ISETP.GE.AND P1, PT, R2, R197, PT ;  /* 0x000000c50200720c */ /* 0x000fe40003f26270 */
[----:B------:R-:W-:-:S02]  /*baa0*/  FSEL R12, R243, -INF , !P0 ;  /* 0xff800000f30c7808 */ /* 0x000fc40004000000 */
[C---:B------:R-:W-:Y:S02]  /*bab0*/  ISETP.GE.AND P0, PT, R3.reuse, R198, PT ;  /* 0x000000c60300720c */ /* 0x040fe40003f06270 */
[CC--:B------:R-:W-:Y:S02]  /*bac0*/  ISETP.GE.OR P5, PT, R2.reuse, R204.reuse, !P5 ;  /* 0x000000cc0200720c */ /* 0x0c0fe40006fa6670 */
[----:B------:R-:W-:Y:S01]  /*bad0*/  ISETP.GE.OR P1, PT, R2, R203, !P1 ;  /* 0x000000cb0200720c */ /* 0x000fe20004f26670 */
[----:B------:R-:W-:Y:S01]  /*bae0*/  VIADD R2, R0, 0x31 ;  /* 0x0000003100027836 */ /* 0x000fe20000000000 */
[----:B------:R-:W-:Y:S02]  /*baf0*/  ISETP.GE.OR P0, PT, R3, R204, !P0 ;  /* 0x000000cc0300720c */ /* 0x000fe40004706670 */
[----:B------:R-:W-:Y:S02]  /*bb00*/  FSEL R18, R217, -INF , !P5 ;  /* 0xff800000d9127808 */ /* 0x000fe40006800000 */
[----:B------:R-:W-:-:S02]  /*bb10*/  FSEL R50, R219, -INF , !P1 ;  /* 0xff800000db327808 */ /* 0x000fc40004800000 */
[----:B------:R-:W-:Y:S02]  /*bb20*/  FSEL R17, R232, -INF , !P0 ;  /* 0xff800000e8117808 */ /* 0x000fe40004000000 */
[C---:B------:R-:W-:Y:S02]  /*bb30*/  ISETP.GE.AND P5, PT, R3.reuse, R197, PT ;  /* 0x000000c50300720c */ /* 0x040fe40003fa6270 */
[C---:B------:R-:W-:Y:S02]  /*bb40*/  ISETP.GE.AND P1, PT, R3.reuse, R196, PT ;  /* 0x000000c40300720c */ /* 0x040fe40003f26270 */
[----:B------:R-:W-:Y:S02]  /*bb50*/  ISETP.GE.AND P0, PT, R2, R198, PT ;  /* 0x000000c60200720c */ /* 0x000fe40003f06270 */
[C---:B------:R-:W-:Y:S02]  /*bb60*/  ISETP.GE.OR P5, PT, R3.reuse, R203, !P5 ;  /* 0x000000cb0300720c */ /* 0x040fe40006fa6670 */
[----:B------:R-:W-:-:S02]  /*bb70*/  ISETP.GE.OR P1, PT, R3, R202, !P1 ;  /* 0x000000ca0300720c */ /* 0x000fc40004f26670 */
[----:B------:R-:W-:Y:S02]  /*bb80*/  ISETP.GE.OR P0, PT, R2, R204, !P0 ;  /* 0x000000cc0200720c */ /* 0x000fe40004706670 */
[----:B------:R-:W-:Y:S02]  /*bb90*/  FSEL R49, R234, -INF , !P5 ;  /* 0xff800000ea317808 */ /* 0x000fe40006800000 */
[----:B------:R-:W-:Y:S02]  /*bba0*/  FSEL R65, R224, -INF , !P1 ;  /* 0xff800000e0417808 */ /* 0x000fe40004800000 */
[----:B------:R-:W-:Y:S02]  /*bbb0*/  FSEL R16, R233, -INF , !P0 ;  /* 0xff800000e9107808 */ /* 0x000fe40004000000 */
[C---:B------:R-:W-:Y:S02]  /*bbc0*/  ISETP.GE.AND P5, PT, R2.reuse, R197, PT ;  /* 0x000000c50200720c */ /* 0x040fe40003fa6270 */
[----:B------:R-:W-:-:S02]  /*bbd0*/  ISETP.GE.AND P1, PT, R2, R196, PT ;  /* 0x000000c40200720c */ /* 0x000fc40003f26270 */
[C---:B------:R-:W-:Y:S02]  /*bbe0*/  ISETP.GE.AND P0, PT, R2.reuse, R199, PT ;  /* 0x000000c70200720c */ /* 0x040fe40003f06270 */
[C---:B------:R-:W-:Y:S02]  /*bbf0*/  ISETP.GE.OR P5, PT, R2.reuse, R203, !P5 ;  /* 0x000000cb0200720c */ /* 0x040fe40006fa6670 */
[C---:B------:R-:W-:Y:S02]  /*bc00*/  ISETP.GE.OR P1, PT, R2.reuse, R202, !P1 ;  /* 0x000000ca0200720c */ /* 0x040fe40004f26670 */
[----:B------:R-:W-:Y:S01]  /*bc10*/  ISETP.GE.OR P0, PT, R2, R201, !P0 ;  /* 0x000000c90200720c */ /* 0x000fe20004706670 */
[----:B------:R-:W-:-:S03]  /*bc20*/  VIADD R2, R0, 0x38 ;  /* 0x0000003800027836 */ /* 0x000fc60000000000 */
[----:B------:R-:W-:Y:S02]  /*bc30*/  FSEL R8, R227, -INF , !P0 ;  /* 0xff800000e3087808 */ /* 0x000fe40004000000 */
[----:B------:R-:W-:Y:S01]  /*bc40*/  ISETP.GE.AND P0, PT, R2, R197, PT ;  /* 0x000000c50200720c */ /* 0x000fe20003f06270 */
[----:B------:R-:W-:Y:S01]  /*bc50*/  VIADD R0, R0, 0x39 ;  /* 0x0000003900007836 */ /* 0x000fe20000000000 */
[----:B------:R-:W-:Y:S02]  /*bc60*/  FSEL R51, R218, -INF , !P6 ;  /* 0xff800000da337808 */ /* 0x000fe40007000000 */
[----:B------:R-:W-:Y:S02]  /*bc70*/  ISETP.GE.OR P0, PT, R2, R203, !P0 ;  /* 0x000000cb0200720c */ /* 0x000fe40004706670 */
[----:B------:R-:W-:Y:S02]  /*bc80*/  ISETP.GE.AND P6, PT, R3, R199, PT ;  /* 0x000000c70300720c */ /* 0x000fe40003fc6270 */
[----:B------:R-:W-:-:S02]  /*bc90*/  FSEL R47, R186, -INF , !P0 ;  /* 0xff800000ba2f7808 */ /* 0x000fc40004000000 */
[C---:B------:R-:W-:Y:S02]  /*bca0*/  ISETP.GE.AND P0, PT, R0.reuse, R196, PT ;  /* 0x000000c40000720c */ /* 0x040fe40003f06270 */
[----:B------:R-:W-:Y:S01]  /*bcb0*/  ISETP.GE.OR P6, PT, R3, R201, !P6 ;  /* 0x000000c90300720c */ /* 0x000fe200077c6670 */
[----:B------:R-:W-:Y:S01]  /*bcc0*/  IMAD.MOV.U32 R252, RZ, RZ, R195 ;  /* 0x000000fffffc7224 */ /* 0x000fe200078e00c3 */
[----:B------:R-:W-:Y:S02]  /*bcd0*/  ISETP.GE.OR P0, PT, R0, R202, !P0 ;  /* 0x000000ca0000720c */ /* 0x000fe40004706670 */
[----:B------:R-:W-:Y:S02]  /*bce0*/  FSEL R48, R235, -INF , !P5 ;  /* 0xff800000eb307808 */ /* 0x000fe40006800000 */
[----:B------:R-:W-:Y:S02]  /*bcf0*/  FSEL R9, R226, -INF , !P6 ;  /* 0xff800000e2097808 */ /* 0x000fe40007000000 */
[----:B------:R-:W-:-:S02]  /*bd00*/  FSEL R64, R225, -INF , !P1 ;  /* 0xff800000e1407808 */ /* 0x000fc40004800000 */
[C---:B------:R-:W-:Y:S02]  /*bd10*/  ISETP.GE.AND P6, PT, R2.reuse, R198, PT ;  /* 0x000000c60200720c */ /* 0x040fe40003fc6270 */
[C---:B------:R-:W-:Y:S02]  /*bd20*/  ISETP.GE.AND P5, PT, R2.reuse, R196, PT ;  /* 0x000000c40200720c */ /* 0x040fe40003fa6270 */
[C---:B------:R-:W-:Y:S02]  /*bd30*/  ISETP.GE.AND P1, PT, R2.reuse, R199, PT ;  /* 0x000000c70200720c */ /* 0x040fe40003f26270 */
[----:B------:R-:W-:Y:S02]  /*bd40*/  FSEL R62, R221, -INF , !P0 ;  /* 0xff800000dd3e7808 */ /* 0x000fe40004000000 */
[----:B------:R-:W-:Y:S02]  /*bd50*/  ISETP.GT.AND P0, PT, R205, R252, PT ;  /* 0x000000fccd00720c */ /* 0x000fe40003f04270 */
[----:B------:R-:W-:-:S02]  /*bd60*/  ISETP.GE.OR P6, PT, R2, R204, !P6 ;  /* 0x000000cc0200720c */ /* 0x000fc400077c6670 */
[C---:B------:R-:W-:Y:S02]  /*bd70*/  ISETP.GE.OR P5, PT, R2.reuse, R202, !P5 ;  /* 0x000000ca0200720c */ /* 0x040fe40006fa6670 */
[----:B------:R-:W-:Y:S02]  /*bd80*/  ISETP.GE.OR P1, PT, R2, R201, !P1 ;  /* 0x000000c90200720c */ /* 0x000fe40004f26670 */
[----:B------:R-:W-:Y:S02]  /*bd90*/  FSEL R11, R184, -INF , !P6 ;  /* 0xff800000b80b7808 */ /* 0x000fe40007000000 */
[----:B------:R-:W-:Y:S02]  /*bda0*/  FSEL R63, R220, -INF , !P5 ;  /* 0xff800000dc3f7808 */ /* 0x000fe40006800000 */
[----:B------:R-:W-:Y:S02]  /*bdb0*/  FSEL R7, R222, -INF , !P1 ;  /* 0xff800000de077808 */ /* 0x000fe40004800000 */
[----:B------:R-:W-:-:S02]  /*bdc0*/  ISETP.GE.AND P6, PT, R0, R198, PT ;  /* 0x000000c60000720c */ /* 0x000fc40003fc6270 */
[C---:B------:R-:W-:Y:S02]  /*bdd0*/  ISETP.GE.AND P5, PT, R0.reuse, R197, PT ;  /* 0x000000c50000720c */ /* 0x040fe40003fa6270 */
[C---:B------:R-:W-:Y:S01]  /*bde0*/  ISETP.GE.AND P1, PT, R0.reuse, R199, PT ;  /* 0x000000c70000720c */ /* 0x040fe20003f26270 */
[----:B------:R-:W-:Y:S01]  /*bdf0*/  BSSY B1, `(.L_x_962) ;  /* 0x0000046000017945 */ /* 0x000fe20003800000 */
[C---:B------:R-:W-:Y:S02]  /*be00*/  ISETP.GE.OR P6, PT, R0.reuse, R204, !P6 ;  /* 0x000000cc0000720c */ /* 0x040fe400077c6670 */
[C---:B------:R-:W-:Y:S02]  /*be10*/  ISETP.GE.OR P5, PT, R0.reuse, R203, !P5 ;  /* 0x000000cb0000720c */ /* 0x040fe40006fa6670 */
[----:B------:R-:W-:Y:S02]  /*be20*/  ISETP.GE.OR P1, PT, R0, R201, !P1 ;  /* 0x000000c90000720c */ /* 0x000fe40004f26670 */
[----:B------:R-:W-:-:S02]  /*be30*/  FSEL R10, R185, -INF , !P6 ;  /* 0xff800000b90a7808 */ /* 0x000fc40007000000 */
[----:B------:R-:W-:Y:S02]  /*be40*/  FSEL R6, R223, -INF , !P1 ;  /* 0xff800000df067808 */ /* 0x000fe40004800000 */
[----:B------:R-:W-:Y:S01]  /*be50*/  FSEL R46, R187, -INF , !P5 ;  /* 0xff800000bb2e7808 */ /* 0x000fe20006800000 */
[----:B------:R-:W-:Y:S06]  /*be60*/  @!P0 BRA `(.L_x_963) ;  /* 0x0000000000f88947 */ /* 0x000fec0003800000 */
[----:B------:R-:W2:Y:S04]  /*be70*/  LDL R5, [R1+0x2c] ;  /* 0x00002c0001057983 */ /* 0x000ea80000100800 */
[----:B------:R-:W3:Y:S04]  /*be80*/  LDL R251, [R1+0x1d4] ;  /* 0x0001d40001fb7983 */ /* 0x000ee80000100800 */
[----:B------:R-:W4:Y:S04]  /*be90*/  LDL R250, [R1+0x19c] ;  /* 0x00019c0001fa7983 */ /* 0x000f280000100800 */
[----:B------:R-:W5:Y:S04]  /*bea0*/  LDL.64 R182, [R1+0x1a8] ;  /* 0x0001a80001b67983 */ /* 0x000f680000100a00 */
[----:B------:R-:W5:Y:S04]  /*beb0*/  LDL R194, [R1+0x1a4] ;  /* 0x0001a40001c27983 */ /* 0x000f680000100800 */
[----:B------:R-:W5:Y:S04]  /*bec0*/  LDL R195, [R1+0x1c0] ;  /* 0x0001c00001c37983 */ /* 0x000f680000100800 */
[----:B------:R1:W-:Y:S04]  /*bed0*/  @P4 STS [R193+0x6000], RZ ;  /* 0x006000ffc1004388 */ /* 0x0003e80000000800 */
[----:B------:R1:W-:Y:S04]  /*bee0*/  @P4 STS [R193+0x6004], RZ ;  /* 0x006004ffc1004388 */ /* 0x0003e80000000800 */
[----:B------:R1:W-:Y:S01]  /*bef0*/  @P4 STS.64 [R193+0x6008], RZ ;  /* 0x006008ffc1004388 */ /* 0x0003e20000000a00 */
[----:B------:R-:W-:Y:S01]  /*bf00*/  BSSY B0, `(.L_x_964) ;  /* 0x0000033000007945 */ /* 0x000fe20003800000 */
[----:B--2---:R-:W-:-:S04]  /*bf10*/  VIADD R2, R5, 0xfffffffd ;  /* 0xfffffffd05027836 */ /* 0x004fc80000000000 */
[----:B---3--:R-:W-:Y:S01]  /*bf20*/  IMAD R0, R251, R2, RZ ;  /* 0x00000002fb007224 */ /* 0x008fe200078e02ff */
[----:B------:R-:W-:-:S05]  /*bf30*/  SHF.R.S32.HI R3, RZ, 0x1f, R2 ;  /* 0x0000001fff037819 */ /* 0x000fca0000011402 */
[-C--:B----4-:R-:W-:Y:S02]  /*bf40*/  IMAD R0, R3, R250.reuse, R0 ;  /* 0x000000fa03007224 */ /* 0x090fe400078e0200 */
[----:B-----5:R-:W-:-:S04]  /*bf50*/  IMAD.WIDE.U32 R2, R2, R250, R182 ;  /* 0x000000fa02027225 */ /* 0x020fc800078e00b6 */
[----:B------:R-:W-:Y:S01]  /*bf60*/  IMAD.IADD R0, R3, 0x1, R0 ;  /* 0x0000000103007824 */ /* 0x000fe200078e0200 */
[----:B------:R-:W-:-:S04]  /*bf70*/  @!P4 LEA R4, P0, R2, R206, 0x1 ;  /* 0x000000ce0204c211 */ /* 0x000fc800078008ff */
[----:B------:R-:W-:-:S05]  /*bf80*/  @!P4 LEA.HI.X R5, R2, R207, R0, 0x1, P0 ;  /* 0x000000cf0205c211 */ /* 0x000fca00000f0c00 */
[----:B------:R-:W-:Y:S01]  /*bf90*/  @!PT LDS RZ, [RZ] ;  /* 0x00000000fffff984 */ /* 0x000fe20000000800 */
[----:B------:R-:W-:Y:S01]  /*bfa0*/  @!PT LDS RZ, [RZ] ;  /* 0x00000000fffff984 */ /* 0x000fe20000000800 */
[----:B------:R-:W-:Y:S01]  /*bfb0*/  @!PT LDS RZ, [RZ] ;  /* 0x00000000fffff984 */ /* 0x000fe20000000800 */
[----:B------:R2:W-:Y:S04]  /*bfc0*/  @!P4 LDGSTS.E.BYPASS.LTC128B.128 [R193+0x6000], desc[UR4][R4.64] ;  /* 0x0600000004c1cfae */ /* 0x0005e8000b901d44 */
[----:B------:R1:W-:Y:S01]  /*bfd0*/  @P3 STS.128 [R193+0x7000], RZ ;  /* 0x007000ffc1003388 */ /* 0x0003e20000000c00 */
[----:B--2---:R-:W-:-:S04]  /*bfe0*/  @!P3 LEA R4, P0, R2, R206, 0x1 ;  /* 0x000000ce0204b211 */ /* 0x004fc800078008ff */
[----:B------:R-:W-:-:S05]  /*bff0*/  @!P3 LEA.HI.X R5, R2, R207, R0, 0x1, P0 ;  /* 0x000000cf0205b211 */ /* 0x000fca00000f0c00 */
[----:B------:R-:W-:Y:S01]  /*c000*/  @!PT LDS RZ, [RZ] ;  /* 0x00000000fffff984 */ /* 0x000fe20000000800 */
[----:B------:R-:W-:Y:S01]  /*c010*/  @!PT LDS RZ, [RZ] ;  /* 0x00000000fffff984 */ /* 0x000fe20000000800 */
[----:B------:R-:W-:Y:S01]  /*c020*/  @!PT LDS RZ, [RZ] ;  /* 0x00000000fffff984 */ /* 0x000fe20000000800 */
[----:B------:R2:W-:Y:S04]  /*c030*/  @!P3 LDGSTS.E.BYPASS.LTC128B.128 [R193+0x7000], desc[UR4][R4.64+0x40] ;  /* 0x0700004004c1bfae */ /* 0x0005e8000b901d44 */
[----:B------:R1:W-:Y:S01]  /*c040*/  @P2 STS.128 [R193+0x8000], RZ ;  /* 0x008000ffc1002388 */ /* 0x0003e20000000c00 */
[----:B--2---:R-:W-:-:S04]  /*c050*/  @!P2 LEA R4, P0, R2, R206, 0x1 ;  /* 0x000000ce0204a211 */ /* 0x004fc800078008ff */
[----:B------:R-:W-:Y:S02]  /*c060*/  @!P2 LEA.HI.X R5, R2, R207, R0, 0x1, P0 ;  /* 0x000000cf0205a211 */ /* 0x000fe400000f0c00 */
[----:B------:R-:W-:-:S03]  /*c070*/  IADD3 R2, P0, R194, R2, RZ ;  /* 0x00000002c2027210 */ /* 0x000fc60007f1e0ff */
[----:B------:R-:W-:Y:S01]  /*c080*/  @!PT LDS RZ, [RZ] ;  /* 0x00000000fffff984 */ /* 0x000fe20000000800 */
[----:B------:R-:W-:Y:S01]  /*c090*/  @!PT LDS RZ, [RZ] ;  /* 0x00000000fffff984 */ /* 0x000fe20000000800 */
[----:B------:R-:W-:Y:S01]  /*c0a0*/  @!PT LDS RZ, [RZ] ;  /* 0x00000000fffff984 */ /* 0x000fe20000000800 */
[----:B------:R2:W-:Y:S02]  /*c0b0*/  @!P2 LDGSTS.E.BYPASS.LTC128B.128 [R193+0x8000], desc[UR4][R4.64+0x80] ;  /* 0x0800008004c1afae */ /* 0x0005e4000b901d44 */
[----:B------:R-:W-:Y:S02]  /*c0c0*/  IMAD.X R0, R195, 0x1, R0, P0 ;  /* 0x00000001c3007824 */ /* 0x000fe400000e0600 */
        /* <DEDUP_REMOVED lines=22> */
.L_x_965:
[----:B------:R-:W-:Y:S05]  /*c230*/  BSYNC B0 ;  /* 0x0000000000007941 */ /* 0x000fea0003800000 */
.L_x_964:
[----:B------:R-:W0:Y:S02]  /*c240*/  LDGDEPBAR ;  /* 0x00000000000079af */ /* 0x000e240000000000 */
.L_x_963:
[----:B------:R-:W-:Y:S05]  /*c250*/  BSYNC B1 ;  /* 0x0000000000017941 */ /* 0x000fea0003800000 */
.L_x_962:
[----:B------:R-:W3:Y:S01]  /*c260*/  LD.E R0, desc[UR4][R172.64+0xdc] ;  /* 0x0000dc04ac007980 */ /* 0x000ee2000c101900 */
[----:B------:R-:W-:-:S03]  /*c270*/  FMNMX.FTZ R2, R103, R25, !PT ;  /* 0x0000001967027209 */ /* 0x000fc60007810000 */
[----:B-12---:R-:W2:Y:S01]  /*c280*/  LDL R5, [R1+0x8] ;  /* 0x0000080001057983 */ /* 0x006ea20000100800 */
[----:B------:R-:W-:-:S03]  /*c290*/  FMNMX.FTZ R2, R40, R2, !PT ;  /* 0x0000000228027209 */ /* 0x000fc60007810000 */
[----:B------:R-:W4:Y:S01]  /*c2a0*/  LDL.64 R184, [R1+0x10] ;  /* 0x0000100001b87983 */ /* 0x000f220000100a00 */
[----:B------:R-:W-:-:S03]  /*c2b0*/  FMNMX.FTZ R2, R37, R2, !PT ;  /* 0x0000000225027209 */ /* 0x000fc60007810000 */
[----:B------:R-:W2:Y:S01]  /*c2c0*/  LDL R182, [R1+0x120] ;  /* 0x0001200001b67983 */ /* 0x000ea20000100800 */
[----:B------:R-:W-:-:S03]  /*c2d0*/  FMNMX.FTZ R2, R36, R2, !PT ;  /* 0x0000000224027209 */ /* 0x000fc60007810000 */
[----:B------:R-:W4:Y:S01]  /*c2e0*/  LDL R183, [R1+0x13c] ;  /* 0x00013c0001b77983 */ /* 0x000f220000100800 */
[----:B------:R-:W-:-:S03]  /*c2f0*/  FMNMX.FTZ R2, R23, R2, !PT ;  /* 0x0000000217027209 */ /* 0x000fc60007810000 */
[----:B------:R-:W2:Y:S01]  /*c300*/  LDL R223, [R1+0x4] ;  /* 0x0000040001df7983 */ /* 0x000ea20000100800 */
        /* <DEDUP_REMOVED lines=11> */
[----:B------:R-:W2:Y:S01]  /*c3c0*/  LDL.LU R241, [R1+0x15c] ;  /* 0x00015c0001f17983 */ /* 0x000ea20000300800 */
        /* <DEDUP_REMOVED lines=11> */
[----:B------:R-:W-:Y:S01]  /*c480*/  STL.64 [R1+0x288], R32 ;  /* 0x0002882001007387 */ /* 0x000fe20000100a00 */
[----:B------:R-:W-:Y:S02]  /*c490*/  FMNMX.FTZ R2, R6, R2, !PT ;  /* 0x0000000206027209 */ /* 0x000fe40007810000 */
[----:B------:R-:W-:Y:S01]  /*c4a0*/  FMNMX.FTZ R3, R42, R3, !PT ;  /* 0x000000032a037209 */ /* 0x000fe20007810000 */
[----:B------:R-:W-:Y:S04]  /*c4b0*/  STL.64 [R1+0x280], R30 ;  /* 0x0002801e01007387 */ /* 0x000fe80000100a00 */
[----:B------:R-:W1:Y:S01]  /*c4c0*/  SHFL.BFLY PT, R4, R2, 0x2, 0x1f ;  /* 0x0c401f0002047f89 */ /* 0x000e6200000e0000 */
[----:B------:R-:W-:-:S03]  /*c4d0*/  FMNMX.FTZ R3, R41, R3, !PT ;  /* 0x0000000329037209 */ /* 0x000fc60007810000 */
[----:B------:R-:W-:Y:S01]  /*c4e0*/  STL.64 [R1+0x278], R28 ;  /* 0x0002781c01007387 */ /* 0x000fe20000100a00 */
[----:B------:R-:W-:-:S03]  /*c4f0*/  FMNMX.FTZ R3, R38, R3, !PT ;  /* 0x0000000326037209 */ /* 0x000fc60007810000 */
[----:B------:R-:W-:Y:S01]  /*c500*/  STL [R1+0x22c], R211 ;  /* 0x00022cd301007387 */ /* 0x000fe20000100800 */
[----:B------:R-:W-:-:S03]  /*c510*/  FMNMX.FTZ R3, R27, R3, !PT ;  /* 0x000000031b037209 */ /* 0x000fc60007810000 */
[----:B------:R-:W-:Y:S01]  /*c520*/  STL [R1+0x228], R210 ;  /* 0x000228d201007387 */ /* 0x000fe20000100800 */
[----:B-1----:R-:W-:-:S03]  /*c530*/  FMNMX.FTZ R2, R2, R4, !PT ;  /* 0x0000000402027209 */ /* 0x002fc60007810000 */
[----:B------:R-:W-:Y:S04]  /*c540*/  STL [R1+0x224], R207 ;  /* 0x000224cf01007387 */ /* 0x000fe80000100800 */
[----:B------:R-:W1:Y:S01]  /*c550*/  SHFL.BFLY PT, R4, R2, 0x1, 0x1f ;  /* 0x0c201f0002047f89 */ /* 0x000e6200000e0000 */
[----:B------:R-:W-:-:S03]  /*c560*/  FMNMX.FTZ R3, R26, R3, !PT ;  /* 0x000000031a037209 */ /* 0x000fc60007810000 */
[----:B------:R-:W-:Y:S01]  /*c570*/  STL [R1+0x220], R206 ;  /* 0x000220ce01007387 */ /* 0x000fe20000100800 */
[----:B------:R-:W-:-:S03]  /*c580*/  FMNMX.FTZ R3, R24, R3, !PT ;  /* 0x0000000318037209 */ /* 0x000fc60007810000 */
[----:B------:R-:W-:Y:S01]  /*c590*/  STL [R1+0x21c], R204 ;  /* 0x00021ccc01007387 */ /* 0x000fe20000100800 */
[----:B------:R-:W-:-:S03]  /*c5a0*/  FMNMX.FTZ R3, R21, R3, !PT ;  /* 0x0000000315037209 */ /* 0x000fc60007810000 */
[----:B------:R-:W-:Y:S04]  /*c5b0*/  STL [R1+0x218], R203 ;  /* 0x000218cb01007387 */ /* 0x000fe80000100800 */
[----:B------:R-:W-:Y:S04]  /*c5c0*/  STL [R1+0x214], R202 ;  /* 0x000214ca01007387 */ /* 0x000fe80000100800 */
[----:B------:R-:W-:Y:S01]  /*c5d0*/  STL [R1+0x210], R201 ;  /* 0x000210c901007387 */ /* 0x000fe20000100800 */
[----:B-1----:R-:W-:-:S03]  /*c5e0*/  FMNMX.FTZ R251, R2, R4, !PT ;  /* 0x0000000402fb7209 */ /* 0x002fc60007810000 */
[----:B------:R-:W-:Y:S01]  /*c5f0*/  STL [R1+0x20c], R200 ;  /* 0x00020cc801007387 */ /* 0x000fe20000100800 */
[----:B------:R-:W-:Y:S02]  /*c600*/  FMNMX.FTZ R2, R18, R3, !PT ;  /* 0x0000000312027209 */ /* 0x000fe40007810000 */
[----:B------:R-:W-:Y:S01]  /*c610*/  FSETP.NEU.FTZ.AND P0, PT, R251, -INF , PT ;  /* 0xff800000fb00780b */ /* 0x000fe20003f1d000 */
[----:B------:R-:W-:Y:S01]  /*c620*/  STL [R1+0x208], R199 ;  /* 0x000208c701007387 */ /* 0x000fe20000100800 */
[----:B------:R-:W-:-:S03]  /*c630*/  FMNMX.FTZ R3, R17, R2, !PT ;  /* 0x0000000211037209 */ /* 0x000fc60007810000 */
[----:B------:R-:W-:Y:S01]  /*c640*/  STL [R1+0x204], R198 ;  /* 0x000204c601007387 */ /* 0x000fe20000100800 */
[----:B------:R-:W-:-:S03]  /*c650*/  FMNMX.FTZ R3, R16, R3, !PT ;  /* 0x0000000310037209 */ /* 0x000fc60007810000 */
[----:B------:R-:W-:Y:S01]  /*c660*/  STL [R1+0x200], R197 ;  /* 0x000200c501007387 */ /* 0x000fe20000100800 */
[----:B------:R-:W-:-:S03]  /*c670*/  FMNMX.FTZ R3, R11, R3, !PT ;  /* 0x000000030b037209 */ /* 0x000fc60007810000 */
[----:B------:R-:W-:Y:S04]  /*c680*/  STL [R1+0x1fc], R196 ;  /* 0x0001fcc401007387 */ /* 0x000fe80000100800 */
[----:B------:R-:W-:Y:S04]  /*c690*/  STL [R1+0x1f8], R193 ;  /* 0x0001f8c101007387 */ /* 0x000fe80000100800 */
[----:B------:R-:W-:Y:S04]  /*c6a0*/  STL [R1+0x1f4], R191 ;  /* 0x0001f4bf01007387 */ /* 0x000fe80000100800 */
[----:B------:R-:W-:Y:S04]  /*c6b0*/  STL [R1+0x1f0], R190 ;  /* 0x0001f0be01007387 */ /* 0x000fe80000100800 */
[----:B------:R-:W-:Y:S04]  /*c6c0*/  STL [R1+0x1ec], R189 ;  /* 0x0001ecbd01007387 */ /* 0x000fe80000100800 */
[----:B------:R1:W-:Y:S04]  /*c6d0*/  STL [R1+0x1e8], R175 ;  /* 0x0001e8af01007387 */ /* 0x0003e80000100800 */
[----:B-1----:R-:W4:Y:S04]  /*c6e0*/  LDL R175, [R1+0x14c] ;  /* 0x00014c0001af7983 */ /* 0x002f280000100800 */
[----:B------:R-:W-:Y:S04]  /*c6f0*/  STL [R1+0x234], R172 ;  /* 0x000234ac01007387 */ /* 0x000fe80000100800 */
[----:B------:R-:W-:Y:S04]  /*c700*/  STL [R1+0x230], R173 ;  /* 0x000230ad01007387 */ /* 0x000fe80000100800 */
[----:B------:R-:W-:Y:S01]  /*c710*/  STL [R1+0x238], R251 ;  /* 0x000238fb01007387 */ /* 0x000fe20000100800 */
[----:B---3--:R-:W-:-:S05]  /*c720*/  FMUL.FTZ R2, R0, R251 ;  /* 0x000000fb00027220 */ /* 0x008fca0000410000 */
[----:B------:R-:W-:-:S05]  /*c730*/  FSEL R2, R2, RZ, P0 ;  /* 0x000000ff02027208 */ /* 0x000fca0000000000 */
        /* <DEDUP_REMOVED lines=15> */
[----:B------:R-:W-:Y:S01]  /*c830*/  FFMA.FTZ R236, R6, R0, -R2 ;  /* 0x0000000006ec7223 */ /* 0x000fe20000010802 */
[----:B------:R-:W-:-:S02]  /*c840*/  FMNMX.FTZ R2, R10, R3, !PT ;  /* 0x000000030a027209 */ /* 0x000fc40007810000 */
[----:B------:R-:W-:-:S05]  /*c850*/  FSEL R3, R251, RZ, P0 ;  /* 0x000000fffb037208 */ /* 0x000fca0000000000 */
[----:B------:R-:W-:Y:S02]  /*c860*/  FADD.FTZ R12, R103, -R3 ;  /* 0x80000003670c7221 */ /* 0x000fe40000010000 */
[----:B------:R-:W1:Y:S02]  /*c870*/  SHFL.BFLY PT, R3, R2, 0x2, 0x1f ;  /* 0x0c401f0002037f89 */ /* 0x000e6400000e0000 */
[----:B-1----:R-:W-:-:S05]  /*c880*/  FMNMX.FTZ R2, R2, R3, !PT ;  /* 0x0000000302027209 */ /* 0x002fca0007810000 */
[----:B------:R-:W1:Y:S02]  /*c890*/  SHFL.BFLY PT, R3, R2, 0x1, 0x1f ;  /* 0x0c201f0002037f89 */ /* 0x000e6400000e0000 */
[----:B-1----:R-:W-:-:S05]  /*c8a0*/  FMNMX.FTZ R246, R2, R3, !PT ;  /* 0x0000000302f67209 */ /* 0x002fca0007810000 */
[----:B------:R-:W-:Y:S04]  /*c8b0*/  STL [R1+0x23c], R246 ;  /* 0x00023cf601007387 */ /* 0x000fe80000100800 */
[----:B------:R-:W3:Y:S01]  /*c8c0*/  LDL.LU R244, [R1+0x16c] ;  /* 0x00016c0001f47983 */ /* 0x000ee20000300800 */
[----:B------:R-:W-:-:S04]  /*c8d0*/  FSETP.NEU.FTZ.AND P0, PT, R246, -INF , PT ;  /* 0xff800000f600780b */ /* 0x000fc80003f1d000 */
[----:B------:R-:W-:-:S05]  /*c8e0*/  FSEL R2, R246, RZ, P0 ;  /* 0x000000fff6027208 */ /* 0x000fca0000000000 */
[----:B------:R-:W-:Y:S01]  /*c8f0*/  FADD.FTZ R3, R102, -R2 ;  /* 0x8000000266037221 */ /* 0x000fe20000010000 */
[----:B------:R-:W-:-:S05]  /*c900*/  FMUL.FTZ R2, R0, R246 ;  /* 0x000000f600027220 */ /* 0x000fca0000410000 */
        /* <DEDUP_REMOVED lines=25> */
[----:B------:R-:W-:Y:S01]  /*caa0*/  FMNMX.FTZ R2, R53, R2, !PT ;  /* 0x0000000235027209 */ /* 0x000fe20007810000 */
[----:B------:R-:W-:-:S03]  /*cab0*/  FMUL.FTZ R3, R0, R3 ;  /* 0x0000000300037220 */ /* 0x000fc60000410000 */
[----:B------:R-:W-:Y:S01]  /*cac0*/  FMNMX.FTZ R2, R52, R2, !PT ;  /* 0x0000000234027209 */ /* 0x000fe20007810000 */
[----:B------:R-:W-:Y:S03]  /*cad0*/  MUFU.EX2 R39, R39 ;  /* 0x0000002700277308 */ /* 0x000fe60000000800 */
[----:B------:R-:W-:-:S05]  /*cae0*/  FMNMX.FTZ R2, R51, R2, !PT ;  /* 0x0000000233027209 */ /* 0x000fca0007810000 */
[----:B------:R-:W2:Y:S01]  /*caf0*/  MUFU.EX2 R4, R3 ;  /* 0x0000000300047308 */ /* 0x000ea20000000800 */
[----:B------:R-:W-:-:S04]  /*cb00*/  FMNMX.FTZ R2, R50, R2, !PT ;  /* 0x0000000232027209 */ /* 0x000fc80007810000 */
[----:B------:R-:W-:-:S03]  /*cb10*/  FMNMX.FTZ R2, R49, R2, !PT ;  /* 0x0000000231027209 */ /* 0x000fc60007810000 */
[----:B------:R-:W1:Y:S01]  /*cb20*/  MUFU.EX2 R45, R45 ;  /* 0x0000002d002d7308 */ /* 0x000e620000000800 */
[----:B------:R-:W-:-:S04]  /*cb30*/  FMNMX.FTZ R2, R48, R2, !PT ;  /* 0x0000000230027209 */ /* 0x000fc80007810000 */
[----:B------:R-:W-:Y:S01]  /*cb40*/  FMNMX.FTZ R2, R47, R2, !PT ;  /* 0x000000022f027209 */ /* 0x000fe20007810000 */
[----:B--2---:R-:W-:-:S03]  /*cb50*/  FFMA.FTZ R3, R241, R4, R39 ;  /* 0x00000004f1037223 */ /* 0x004fc60000010027 */
[----:B------:R-:W-:Y:S01]  /*cb60*/  FMNMX.FTZ R2, R46, R2, !PT ;  /* 0x000000022e027209 */ /* 0x000fe20007810000 */
[----:B-1----:R-:W-:-:S04]  /*cb70*/  FADD.FTZ R102, R45, R3 ;  /* 0x000000032d667221 */ /* 0x002fc80000010000 */
[----:B------:R-:W1:Y:S02]  /*cb80*/  SHFL.BFLY PT, R3, R2, 0x2, 0x1f ;  /* 0x0c401f0002037f89 */ /* 0x000e6400000e0000 */
[----:B-1----:R-:W-:-:S05]  /*cb90*/  FMNMX.FTZ R2, R2, R3, !PT ;  /* 0x0000000302027209 */ /* 0x002fca0007810000 */
[----:B------:R-:W1:Y:S01]  /*cba0*/  SHFL.BFLY PT, R3, R2, 0x1, 0x1f ;  /* 0x0c201f0002037f89 */ /* 0x000e6200000e0000 */
[----:B----4-:R-:W-:Y:S02]  /*cbb0*/  IMAD.MOV.U32 R243, RZ, RZ, R240 ;  /* 0x000000fffff37224 */ /* 0x010fe400078e00f0 */
[----:B------:R-:W-:Y:S02]  /*cbc0*/  IMAD.MOV.U32 R240, RZ, RZ, R237 ;  /* 0x000000fffff07224 */ /* 0x000fe400078e00ed */
[----:B------:R-:W-:Y:S02]  /*cbd0*/  IMAD.MOV.U32 R237, RZ, RZ, R183 ;  /* 0x000000ffffed7224 */ /* 0x000fe400078e00b7 */
[----:B------:R-:W-:Y:S02]  /*cbe0*/  IMAD.MOV.U32 R183, RZ, RZ, R182 ;  /* 0x000000ffffb77224 */ /* 0x000fe400078e00b6 */
[----:B------:R-:W-:Y:S01]  /*cbf0*/  IMAD.MOV.U32 R182, RZ, RZ, R5 ;  /* 0x000000ffffb67224 */ /* 0x000fe200078e0005 */
[----:B-1----:R-:W-:-:S04]  /*cc00*/  FMNMX.FTZ R247, R2, R3, !PT ;  /* 0x0000000302f77209 */ /* 0x002fc80007810000 */
[----:B------:R-:W-:-:S04]  /*cc10*/  FSETP.NEU.FTZ.AND P0, PT, R247, -INF , PT ;  /* 0xff800000f700780b */ /* 0x000fc80003f1d000 */
[----:B------:R-:W-:-:S05]  /*cc20*/  FSEL R2, R247, RZ, P0 ;  /* 0x000000fff7027208 */ /* 0x000fca0000000000 */
[----:B------:R-:W-:Y:S01]  /*cc30*/  FADD.FTZ R5, R101, -R2 ;  /* 0x8000000265057221 */ /* 0x000fe20000010000 */
[----:B------:R-:W-:Y:S01]  /*cc40*/  FMUL.FTZ R2, R0, R247 ;  /* 0x000000f700027220 */ /* 0x000fe20000410000 */
[----:B------:R-:W-:-:S04]  /*cc50*/  IMAD.MOV.U32 R242, RZ, RZ, R239 ;  /* 0x000000fffff27224 */ /* 0x000fc800078e00ef */
[----:B------:R-:W-:Y:S01]  /*cc60*/  FSEL R2, R2, RZ, P0 ;  /* 0x000000ff02027208 */ /* 0x000fe20000000000 */
[----:B------:R-:W-:Y:S02]  /*cc70*/  IMAD.MOV.U32 R241, RZ, RZ, R238 ;  /* 0x000000fffff17224 */ /* 0x000fe400078e00ee */
[----:B------:R-:W-:Y:S02]  /*cc80*/  IMAD.MOV.U32 R239, RZ, RZ, R224 ;  /* 0x000000ffffef7224 */ /* 0x000fe400078e00e0 */
[----:B------:R-:W-:Y:S02]  /*cc90*/  IMAD.MOV.U32 R238, RZ, RZ, R223 ;  /* 0x000000ffffee7224 */ /* 0x000fe400078e00df */
        /* <DEDUP_REMOVED lines=24> */
[----:B------:R1:W-:Y:S03]  /*ce20*/  MUFU.EX2 R21, R3 ;  /* 0x0000000300157308 */ /* 0x0003e60000000800 */
[----:B------:R-:W-:-:S04]  /*ce30*/  FMNMX.FTZ R2, R105, R2, !PT ;  /* 0x0000000269027209 */ /* 0x000fc80007810000 */
[----:B------:R-:W-:-:S04]  /*ce40*/  FMNMX.FTZ R2, R104, R2, !PT ;  /* 0x0000000268027209 */ /* 0x000fc80007810000 */
[----:B------:R-:W-:Y:S01]  /*ce50*/  FMNMX.FTZ R2, R67, R2, !PT ;  /* 0x0000000243027209 */ /* 0x000fe20007810000 */
[----:B-1----:R-:W-:-:S03]  /*ce60*/  FMUL.FTZ R3, R0, R5 ;  /* 0x0000000500037220 */ /* 0x002fc60000410000 */
[----:B------:R-:W-:-:S03]  /*ce70*/  FMNMX.FTZ R2, R66, R2, !PT ;  /* 0x0000000242027209 */ /* 0x000fc60007810000 */
[----:B------:R-:W3:Y:S01]  /*ce80*/  MUFU.EX2 R3, R3 ;  /* 0x0000000300037308 */ /* 0x000ee20000000800 */
[----:B------:R-:W-:-:S07]  /*ce90*/  FMNMX.FTZ R2, R65, R2, !PT ;  /* 0x0000000241027209 */ /* 0x000fce0007810000 */
[----:B------:R-:W1:Y:S01]  /*cea0*/  MUFU.EX2 R6, R6 ;  /* 0x0000000600067308 */ /* 0x000e620000000800 */
[----:B------:R-:W-:-:S04]  /*ceb0*/  FMNMX.FTZ R2, R64, R2, !PT ;  /* 0x0000000240027209 */ /* 0x000fc80007810000 */
[----:B------:R-:W-:-:S04]  /*cec0*/  FMNMX.FTZ R2, R63, R2, !PT ;  /* 0x000000023f027209 */ /* 0x000fc80007810000 */
[----:B------:R-:W-:Y:S01]  /*ced0*/  FMNMX.FTZ R2, R62, R2, !PT ;  /* 0x000000023e027209 */ /* 0x000fe20007810000 */
[----:B---3--:R-:W-:-:S04]  /*cee0*/  FFMA.FTZ R5, R244, R3, R21 ;  /* 0x00000003f4057223 */ /* 0x008fc80000010015 */
[----:B-1----:R-:W-:Y:S02]  /*cef0*/  FADD.FTZ R27, R6, R5 ;  /* 0x00000005061b7221 */ /* 0x002fe40000010000 */
[----:B------:R-:W1:Y:S04]  /*cf00*/  SHFL.BFLY PT, R5, R2, 0x2, 0x1f ;  /* 0x0c401f0002057f89 */ /* 0x000e6800000e0000 */
[----:B------:R-:W-:Y:S04]  /*cf10*/  STL [R1+0x240], R247 ;  /* 0x000240f701007387 */ /* 0x000fe80000100800 */
[----:B------:R-:W2:Y:S04]  /*cf20*/  LDL.LU R245, [R1+0x170] ;  /* 0x0001700001f57983 */ /* 0x000ea80000300800 */
[----:B------:R-:W3:Y:S01]  /*cf30*/  LDL.LU R244, [R1+0x174] ;  /* 0x0001740001f47983 */ /* 0x000ee20000300800 */
[----:B------:R-:W-:-:S02]  /*cf40*/  IMAD.MOV.U32 R202, RZ, RZ, R184 ;  /* 0x000000ffffca7224 */ /* 0x000fc400078e00b8 */
[----:B------:R-:W-:Y:S01]  /*cf50*/  IMAD.MOV.U32 R203, RZ, RZ, R185 ;  /* 0x000000ffffcb7224 */ /* 0x000fe200078e00b9 */
[----:B------:R-:W4:Y:S01]  /*cf60*/  LDL.64 R30, [R1+0x38] ;  /* 0x00003800011e7983 */ /* 0x000f220000100a00 */
[----:B-1----:R-:W-:-:S05]  /*cf70*/  FMNMX.FTZ R2, R2, R5, !PT ;  /* 0x0000000502027209 */ /* 0x002fca0007810000 */
[----:B------:R-:W1:Y:S02]  /*cf80*/  SHFL.BFLY PT, R5, R2, 0x1, 0x1f ;  /* 0x0c201f0002057f89 */ /* 0x000e6400000e0000 */
[----:B-1----:R-:W-:-:S05]  /*cf90*/  FMNMX.FTZ R250, R2, R5, !PT ;  /* 0x0000000502fa7209 */ /* 0x002fca0007810000 */
[----:B------:R-:W-:Y:S04]  /*cfa0*/  STL [R1+0x244], R250 ;  /* 0x000244fa01007387 */ /* 0x000fe80000100800 */
[----:B------:R-:W4:Y:S04]  /*cfb0*/  LDL.64 R184, [R1+0x160] ;  /* 0x0001600001b87983 */ /* 0x000f280000100a00 */
[----:B------:R-:W4:Y:S04]  /*cfc0*/  LDL.64 R32, [R1+0x110] ;  /* 0x0001100001207983 */ /* 0x000f280000100a00 */
[----:B------:R-:W4:Y:S01]  /*cfd0*/  LDL R174, [R1+0xfc] ;  /* 0x0000fc0001ae7983 */ /* 0x000f220000100800 */
[----:B------:R-:W-:-:S04]  /*cfe0*/  FSETP.NEU.FTZ.AND P0, PT, R250, -INF , PT ;  /* 0xff800000fa00780b */ /* 0x000fc80003f1d000 */
[----:B------:R-:W-:Y:S02]  /*cff0*/  FSEL R2, R250, RZ, P0 ;  /* 0x000000fffa027208 */ /* 0x000fe40000000000 */
[----:B------:R-:W-:-:S03]  /*d000*/  F2FP.BF16.F32.PACK_AB R21, R6, R21 ;  /* 0x000000150615723e */ /* 0x000fc600000010ff */
[----:B------:R-:W-:Y:S01]  /*d010*/  FADD.FTZ R6, R100, -R2 ;  /* 0x8000000264067221 */ /* 0x000fe20000010000 */
[----:B------:R-:W-:-:S05]  /*d020*/  FMUL.FTZ R2, R0, R250 ;  /* 0x000000fa00027220 */ /* 0x000fca0000410000 */
[----:B------:R-:W-:-:S05]  /*d030*/  FSEL R2, R2, RZ, P0 ;  /* 0x000000ff02027208 */ /* 0x000fca0000000000 */
[----:B------:R-:W-:Y:S01]  /*d040*/  FFMA.FTZ R5, R178, R0, -R2 ;  /* 0x00000000b2057223 */ /* 0x000fe20000010802 */
[----:B------:R-:W-:-:S03]  /*d050*/  FMUL.FTZ R6, R0, R6 ;  /* 0x0000000600067220 */ /* 0x000fc60000410000 */
[----:B------:R1:W-:Y:S08]  /*d060*/  MUFU.EX2 R16, R5 ;  /* 0x0000000500107308 */ /* 0x0003f00000000800 */
[----:B------:R-:W-:Y:S01]  /*d070*/  MUFU.EX2 R6, R6 ;  /* 0x0000000600067308 */ /* 0x000fe20000000800 */
[----:B-1----:R-:W-:-:S07]  /*d080*/  FFMA.FTZ R5, R181, R0, -R2 ;  /* 0x00000000b5057223 */ /* 0x002fce0000010802 */
[----:B------:R1:W-:Y:S08]  /*d090*/  MUFU.EX2 R14, R5 ;  /* 0x00000005000e7308 */ /* 0x0003f00000000800 */
[----:B------:R-:W-:Y:S01]  /*d0a0*/  MUFU.EX2 R25, R25 ;  /* 0x0000001900197308 */ /* 0x000fe20000000800 */
[----:B-1----:R-:W-:-:S07]  /*d0b0*/  FMUL.FTZ R5, R0, R12 ;  /* 0x0000000c00057220 */ /* 0x002fce0000410000 */
[----:B------:R-:W1:Y:S08]  /*d0c0*/  MUFU.EX2 R44, R44 ;  /* 0x0000002c002c7308 */ /* 0x000e700000000800 */
[----:B------:R-:W-:Y:S01]  /*d0d0*/  MUFU.EX2 R5, R5 ;  /* 0x0000000500057308 */ /* 0x000fe20000000800 */
[----:B------:R-:W-:-:S07]  /*d0e0*/  F2FP.BF16.F32.PACK_AB R39, R45, R39 ;  /* 0x000000272d27723e */ /* 0x000fce00000010ff */
[----:B------:R-:W-:Y:S01]  /*d0f0*/  MUFU.EX2 R40, R40 ;  /* 0x0000002800287308 */ /* 0x000fe20000000800 */
[-CC-:B------:R-:W-:Y:S01]  /*d100*/  FFMA.FTZ R12, R107, R0.reuse, -R2.reuse ;  /* 0x000000006b0c7223 */ /* 0x180fe20000010802 */
[----:B------:R-:W-:-:S06]  /*d110*/  FFMA.FTZ R17, R105, R0, -R2 ;  /* 0x0000000069117223 */ /* 0x000fcc0000010802 */
[----:B------:R-:W-:Y:S01]  /*d120*/  MUFU.EX2 R43, R43 ;  /* 0x0000002b002b7308 */ /* 0x000fe20000000800 */
[-CC-:B------:R-:W-:Y:S01]  /*d130*/  FFMA.FTZ R18, R104, R0.reuse, -R2.reuse ;  /* 0x0000000068127223 */ /* 0x180fe20000010802 */
[-CC-:B------:R-:W-:Y:S01]  /*d140*/  FFMA.FTZ R67, R67, R0.reuse, -R2.reuse ;  /* 0x0000000043437223 */ /* 0x180fe20000010802 */
[----:B------:R-:W-:-:S05]  /*d150*/  FFMA.FTZ R66, R66, R0, -R2 ;  /* 0x0000000042427223 */ /* 0x000fca0000010802 */
[----:B------:R1:W-:Y:S01]  /*d160*/  MUFU.EX2 R20, R9 ;  /* 0x0000000900147308 */ /* 0x0003e20000000800 */
[-CC-:B------:R-:W-:Y:S01]  /*d170*/  FFMA.FTZ R65, R65, R0.reuse, -R2.reuse ;  /* 0x0000000041417223 */ /* 0x180fe20000010802 */
[-CC-:B------:R-:W-:Y:S01]  /*d180*/  FFMA.FTZ R64, R64, R0.reuse, -R2.reuse ;  /* 0x0000000040407223 */ /* 0x180fe20000010802 */
[-CC-:B------:R-:W-:Y:S01]  /*d190*/  FFMA.FTZ R63, R63, R0.reuse, -R2.reuse ;  /* 0x000000003f3f7223 */ /* 0x180fe20000010802 */
[----:B------:R-:W-:-:S04]  /*d1a0*/  FFMA.FTZ R62, R62, R0, -R2 ;  /* 0x000000003e3e7223 */ /* 0x000fc80000010802 */
[----:B------:R1:W1:Y:S08]  /*d1b0*/  MUFU.EX2 R19, R8 ;  /* 0x0000000800137308 */ /* 0x0002700000000800 */
[----:B------:R-:W-:Y:S01]  /*d1c0*/  MUFU.EX2 R52, R23 ;  /* 0x0000001700347308 */ /* 0x000fe20000000800 */
[----:B-1----:R-:W-:-:S07]  /*d1d0*/  FFMA.FTZ R9, R106, R0, -R2 ;  /* 0x000000006a097223 */ /* 0x002fce0000010802 */
[----:B------:R-:W-:Y:S01]  /*d1e0*/  MUFU.EX2 R45, R22 ;  /* 0x00000016002d7308 */ /* 0x000fe20000000800 */
[----:B------:R-:W-:-:S07]  /*d1f0*/  FFMA.FTZ R8, R180, R0, -R2 ;  /* 0x00000000b4087223 */ /* 0x000fce0000010802 */
[----:B------:R-:W1:Y:S08]  /*d200*/  MUFU.EX2 R42, R42 ;  /* 0x0000002a002a7308 */ /* 0x000e700000000800 */
[----:B------:R1:W-:Y:S08]  /*d210*/  MUFU.EX2 R23, R7 ;  /* 0x0000000700177308 */ /* 0x0003f00000000800 */
[----:B------:R1:W-:Y:S08]  /*d220*/  MUFU.EX2 R22, R10 ;  /* 0x0000000a00167308 */ /* 0x0003f00000000800 */
[----:B------:R1:W-:Y:S02]  /*d230*/  MUFU.EX2 R100, R11 ;  /* 0x0000000b00647308 */ /* 0x0003e40000000800 */
[----:B-1----:R-:W-:-:S06]  /*d240*/  FFMA.FTZ R7, R179, R0, -R2 ;  /* 0x00000000b3077223 */ /* 0x002fcc0000010802 */
[----:B------:R-:W1:Y:S01]  /*d250*/  MUFU.EX2 R15, R8 ;  /* 0x00000008000f7308 */ /* 0x000e620000000800 */
[-CC-:B------:R-:W-:Y:S01]  /*d260*/  FFMA.FTZ R10, R176, R0.reuse, -R2.reuse ;  /* 0x00000000b00a7223 */ /* 0x180fe20000010802 */
[----:B------:R-:W-:-:S06]  /*d270*/  FFMA.FTZ R11, R177, R0, -R2 ;  /* 0x00000000b10b7223 */ /* 0x000fcc0000010802 */
[----:B------:R-:W1:Y:S01]  /*d280*/  MUFU.EX2 R37, R37 ;  /* 0x0000002500257308 */ /* 0x000e620000000800 */
[----:B------:R-:W-:-:S07]  /*d290*/  FADD.FTZ R2, R44, R102 ;  /* 0x000000662c027221 */ /* 0x000fce0000010000 */
[----:B------:R-:W1:Y:S08]  /*d2a0*/  MUFU.EX2 R41, R41 ;  /* 0x0000002900297308 */ /* 0x000e700000000800 */
[----:B------:R1:W3:Y:S08]  /*d2b0*/  MUFU.EX2 R13, R7 ;  /* 0x00000007000d7308 */ /* 0x0002f00000000800 */
[----:B------:R-:W3:Y:S08]  /*d2c0*/  MUFU.EX2 R36, R36 ;  /* 0x0000002400247308 */ /* 0x000ef00000000800 */
[----:B------:R-:W3:Y:S01]  /*d2d0*/  MUFU.EX2 R11, R11 ;  /* 0x0000000b000b7308 */ /* 0x000ee20000000800 */
[----:B------:R-:W-:-:S07]  /*d2e0*/  F2FP.BF16.F32.PACK_AB R105, R19, R20 ;  /* 0x000000141369723e */ /* 0x000fce00000010ff */
[----:B------:R-:W3:Y:S01]  /*d2f0*/  MUFU.EX2 R55, R55 ;  /* 0x0000003700377308 */ /* 0x000ee20000000800 */
[----:B------:R-:W-:Y:S02]  /*d300*/  IMAD.SHL.U32 R35, R205, 0x2, RZ ;  /* 0x00000002cd237824 */ /* 0x000fe400078e00ff */
[----:B--2---:R-:W-:-:S04]  /*d310*/  FFMA.FTZ R0, R245, R6, R16 ;  /* 0x00000006f5007223 */ /* 0x004fc80000010010 */
[----:B-1----:R-:W-:Y:S01]  /*d320*/  FADD.FTZ R7, R14, R0 ;  /* 0x000000000e077221 */ /* 0x002fe20000010000 */
[----:B---3--:R-:W-:-:S04]  /*d330*/  FFMA.FTZ R0, R244, R5, R25 ;  /* 0x00000005f4007223 */ /* 0x008fc80000010019 */
[----:B------:R-:W-:Y:S01]  /*d340*/  FADD.FTZ R8, R40, R0 ;  /* 0x0000000028087221 */ /* 0x000fe20000010000 */
[----:B------:R-:W-:Y:S01]  /*d350*/  FADD.FTZ R0, R43, R2 ;  /* 0x000000022b007221 */ /* 0x000fe20000010000 */
[----:B------:R-:W-:-:S03]  /*d360*/  FADD.FTZ R2, R20, R27 ;  /* 0x0000001b14027221 */ /* 0x000fc60000010000 */
        /* <DEDUP_REMOVED lines=10> */
[----:B------:R-:W-:-:S02]  /*d410*/  FADD.FTZ R7, R52, R8 ;  /* 0x0000000834077221 */ /* 0x000fc40000010000 */
[----:B------:R-:W-:Y:S02]  /*d420*/  FADD.FTZ R0, R100, R0 ;  /* 0x0000000064007221 */ /* 0x000fe40000010000 */
[----:B------:R-:W-:Y:S02]  /*d430*/  FADD.FTZ R19, R45, R7 ;  /* 0x000000072d137221 */ /* 0x000fe40000010000 */
[----:B------:R-:W-:Y:S01]  /*d440*/  FADD.FTZ R7, R55, R0 ;  /* 0x0000000037077221 */ /* 0x000fe20000010000 */
[----:B------:R-:W1:Y:S01]  /*d450*/  MUFU.EX2 R10, R10 ;  /* 0x0000000a000a7308 */ /* 0x000e620000000800 */
[----:B------:R-:W-:Y:S01]  /*d460*/  F2FP.BF16.F32.PACK_AB R102, R41, R42 ;  /* 0x0000002a2966723e */ /* 0x000fe200000010ff */
[----:B------:R-:W-:Y:S01]  /*d470*/  IMAD.MOV.U32 R28, RZ, RZ, R242 ;  /* 0x000000ffff1c7224 */ /* 0x000fe200078e00f2 */
[----:B------:R-:W-:-:S05]  /*d480*/  F2FP.BF16.F32.PACK_AB R41, R45, R52 ;  /* 0x000000342d29723e */ /* 0x000fca00000010ff */
[----:B------:R-:W2:Y:S01]  /*d490*/  MUFU.EX2 R9, R9 ;  /* 0x0000000900097308 */ /* 0x000ea20000000800 */
[----:B----4-:R-:W-:-:S04]  /*d4a0*/  LOP3.LUT R0, R185, R35, RZ, 0x3c, !PT ;  /* 0x00000023b9007212 */ /* 0x010fc800078e3cff */
[----:B------:R-:W-:-:S03]  /*d4b0*/  LOP3.LUT R0, R0, R203, RZ, 0x3c, !PT ;  /* 0x000000cb00007212 */ /* 0x000fc600078e3cff */
[----:B------:R-:W3:Y:S02]  /*d4c0*/  MUFU.EX2 R12, R12 ;  /* 0x0000000c000c7308 */ /* 0x000ee40000000800 */
[----:B------:R-:W-:-:S05]  /*d4d0*/  IMAD.WIDE.U32 R52, R0, -0x326172a9, RZ ;  /* 0xcd9e8d5700347825 */ /* 0x000fca00078e00ff */
[----:B------:R-:W-:Y:S01]  /*d4e0*/  LOP3.LUT R0, R53, R28, R32, 0x96, !PT ;  /* 0x0000001c35007212 */ /* 0x000fe200078e9620 */
[----:B------:R-:W-:Y:S02]  /*d4f0*/  IMAD.MOV.U32 R29, RZ, RZ, R243 ;  /* 0x000000ffff1d7224 */ /* 0x000fe400078e00f3 */
[----:B------:R-:W-:Y:S02]  /*d500*/  IMAD.MOV.U32 R243, RZ, RZ, R183 ;  /* 0x000000fffff37224 */ /* 0x000fe400078e00b7 */
[----:B------:R-:W-:Y:S02]  /*d510*/  IMAD.MOV.U32 R211, RZ, RZ, R182 ;  /* 0x000000ffffd37224 */ /* 0x000fe400078e00b6 */
[----:B------:R-:W-:-:S04]  /*d520*/  IMAD.WIDE.U32 R182, R0, -0x2daee0ad, RZ ;  /* 0xd2511f5300b67825 */ /* 0x000fc800078e00ff */
[----:B-1----:R-:W-:Y:S01]  /*d530*/  FADD.FTZ R2, R10, R2 ;  /* 0x000000020a027221 */ /* 0x002fe20000010000 */
[----:B------:R-:W-:Y:S02]  /*d540*/  F2FP.BF16.F32.PACK_AB R27, R36, R37 ;  /* 0x00000025241b723e */ /* 0x000fe400000010ff */
[----:B------:R-:W-:Y:S01]  /*d550*/  LOP3.LUT R8, R183, R29, R30, 0x96, !PT ;  /* 0x0000001db7087212 */ /* 0x000fe200078e961e */
[----:B--2---:R-:W-:Y:S01]  /*d560*/  FADD.FTZ R2, R9, R2 ;  /* 0x0000000209027221 */ /* 0x004fe20000010000 */
[----:B---3--:R-:W-:Y:S01]  /*d570*/  F2FP.BF16.F32.PACK_AB R36, R12, R9 ;  /* 0x000000090c24723e */ /* 0x008fe200000010ff */
[----:B------:R-:W-:Y:S01]  /*d580*/  IMAD.MOV.U32 R200, RZ, RZ, R239 ;  /* 0x000000ffffc87224 */ /* 0x000fe200078e00ef */
[----:B------:R-:W-:Y:S01]  /*d590*/  LOP3.LUT R0, R209, R175, R52, 0x96, !PT ;  /* 0x000000afd1007212 */ /* 0x000fe200078e9634 */
[----:B------:R-:W-:Y:S01]  /*d5a0*/  IMAD.WIDE.U32 R8, R8, -0x326172a9, RZ ;  /* 0xcd9e8d5708087825 */ /* 0x000fe200078e00ff */
[----:B------:R-:W-:-:S03]  /*d5b0*/  F2FP.BF16.F32.PACK_AB R229, R14, R16 ;  /* 0x000000100ee5723e */ /* 0x000fc600000010ff */
[----:B------:R-:W-:Y:S01]  /*d5c0*/  IMAD.MOV.U32 R201, RZ, RZ, R240 ;  /* 0x000000ffffc97224 */ /* 0x000fe200078e00f0 */
[----:B------:R-:W-:Y:S01]  /*d5d0*/  LOP3.LUT R14, R9, R200, R208, 0x96, !PT ;  /* 0x000000c8090e7212 */ /* 0x000fe200078e96d0 */
[----:B------:R-:W-:Y:S01]  /*d5e0*/  IMAD.WIDE.U32 R184, R0, -0x2daee0ad, RZ ;  /* 0xd2511f5300b87825 */ /* 0x000fe200078e00ff */
[----:B------:R-:W-:-:S03]  /*d5f0*/  F2FP.BF16.F32.PACK_AB R40, R40, R25 ;  /* 0x000000192828723e */ /* 0x000fc600000010ff */
[----:B------:R-:W-:Y:S01]  /*d600*/  FADD.FTZ R16, R12, R2 ;  /* 0x000000020c107221 */ /* 0x000fe20000010000 */
[----:B------:R-:W-:Y:S01]  /*d610*/  F2FP.BF16.F32.PACK_AB R25, R13, R15 ;  /* 0x0000000f0d19723e */ /* 0x000fe200000010ff */
[----:B------:R-:W-:Y:S01]  /*d620*/  IMAD.MOV.U32 R242, RZ, RZ, R237 ;  /* 0x000000fffff27224 */ /* 0x000fe200078e00ed */
[----:B------:R-:W-:Y:S01]  /*d630*/  LOP3.LUT R12, R185, R201, R182, 0x96, !PT ;  /* 0x000000c9b90c7212 */ /* 0x000fe200078e96b6 */
[----:B------:R-:W-:Y:S01]  /*d640*/  IMAD.WIDE.U32 R14, R14, -0x2daee0ad, RZ ;  /* 0xd2511f530e0e7825 */ /* 0x000fe200078e00ff */
[----:B------:R-:W-:Y:S02]  /*d650*/  F2FP.BF16.F32.PACK_AB R104, R22, R23 ;  /* 0x000000171668723e */ /* 0x000fe400000010ff */
[----:B------:R-:W-:Y:S01]  /*d660*/  F2FP.BF16.F32.PACK_AB R23, R10, R11 ;  /* 0x0000000b0a17723e */ /* 0x000fe200000010ff */
[----:B------:R-:W-:Y:S01]  /*d670*/  IMAD.WIDE.U32 R12, R12, -0x326172a9, RZ ;  /* 0xcd9e8d570c0c7825 */ /* 0x000fe200078e00ff */
[----:B------:R-:W-:-:S04]  /*d680*/  LOP3.LUT R10, R15, R242, R184, 0x96, !PT ;  /* 0x000000f20f0a7212 */ /* 0x000fc800078e96b8 */
[----:B------:R-:W-:Y:S01]  /*d690*/  LOP3.LUT R13, R13, R243, R8, 0x96, !PT ;  /* 0x000000f30d0d7212 */ /* 0x000fe200078e9608 */
[----:B------:R-:W-:-:S04]  /*d6a0*/  IMAD.WIDE.U32 R10, R10, -0x326172a9, RZ ;  /* 0xcd9e8d570a0a7825 */ /* 0x000fc800078e00ff */
[----:B------:R-:W-:Y:S01]  /*d6b0*/  IMAD.MOV.U32 R206, RZ, RZ, R241 ;  /* 0x000000ffffce7224 */ /* 0x000fe200078e00f1 */
[----:B------:R-:W-:Y:S01]  /*d6c0*/  LOP3.LUT R11, R11, R174, R12, 0x96, !PT ;  /* 0x000000ae0b0b7212 */ /* 0x000fe200078e960c */
[----:B------:R-:W-:-:S05]  /*d6d0*/  IMAD.WIDE.U32 R12, R13, -0x2daee0ad, RZ ;  /* 0xd2511f530d0c7825 */ /* 0x000fca00078e00ff */
[----:B------:R-:W-:Y:S01]  /*d6e0*/  LOP3.LUT R8, R13, R206, R14, 0x96, !PT ;  /* 0x000000ce0d087212 */ /* 0x000fe200078e960e */
[----:B------:R-:W-:-:S04]  /*d6f0*/  IMAD.MOV.U32 R245, RZ, RZ, R238 ;  /* 0x000000fffff57224 */ /* 0x000fc800078e00ee */
[----:B------:R-:W-:-:S05]  /*d700*/  IMAD.WIDE.U32 R8, R8, -0x326172a9, RZ ;  /* 0xcd9e8d5708087825 */ /* 0x000fca00078e00ff */
[----:B------:R-:W-:-:S04]  /*d710*/  LOP3.LUT R0, R9, R245, R10, 0x96, !PT ;  /* 0x000000f509007212 */ /* 0x000fc800078e960a */
[----:B------:R-:W-:-:S04]  /*d720*/  LOP3.LUT R2, R0, 0xff, RZ, 0xc0, !PT ;  /* 0x000000ff00027812 */ /* 0x000fc800078ec0ff */
[----:B------:R-:W-:Y:S02]  /*d730*/  ISETP.GE.U32.AND P6, PT, R192, R2, PT ;  /* 0x00000002c000720c */ /* 0x000fe40003fc6070 */
[----:B------:R-:W-:Y:S01]  /*d740*/  LOP3.LUT R2, R0, 0xffff, RZ, 0xc0, !PT ;  /* 0x0000ffff00027812 */ /* 0x000fe200078ec0ff */
[----:B------:R-:W1:Y:S03]  /*d750*/  MUFU.EX2 R14, R24 ;  /* 0x00000018000e7308 */ /* 0x000e660000000800 */
[----:B------:R-:W-:-:S05]  /*d760*/  SHF.R.U32.HI R2, RZ, 0x8, R2 ;  /* 0x00000008ff027819 */ /* 0x000fca0000011602 */
[----:B------:R-:W2:Y:S01]  /*d770*/  MUFU.EX2 R17, R17 ;  /* 0x0000001100117308 */ /* 0x000ea20000000800 */
[----:B------:R-:W-:-:S04]  /*d780*/  LOP3.LUT R2, R2, 0xffff, RZ, 0xc0, !PT ;  /* 0x0000ffff02027812 */ /* 0x000fc800078ec0ff */
[----:B------:R-:W-:-:S03]  /*d790*/  ISETP.GE.U32.AND P5, PT, R192, R2, PT ;  /* 0x00000002c000720c */ /* 0x000fc60003fa6070 */
[----:B------:R-:W3:Y:S01]  /*d7a0*/  MUFU.EX2 R10, R26 ;  /* 0x0000001a000a7308 */ /* 0x000ee20000000800 */
[--C-:B------:R-:W-:Y:S02]  /*d7b0*/  SHF.R.U32.HI R2, RZ, 0x18, R0.reuse ;  /* 0x00000018ff027819 */ /* 0x100fe40000011600 */
[----:B------:R-:W-:-:S05]  /*d7c0*/  SHF.R.U32.HI R0, RZ, 0x10, R0 ;  /* 0x00000010ff007819 */ /* 0x000fca0000011600 */
[----:B------:R4:W4:Y:S01]  /*d7d0*/  MUFU.EX2 R13, R18 ;  /* 0x00000012000d7308 */ /* 0x0009220000000800 */
[----:B------:R-:W-:Y:S02]  /*d7e0*/  ISETP.GE.U32.AND P0, PT, R192, R2, PT ;  /* 0x00000002c000720c */ /* 0x000fe40003f06070 */
[----:B------:R-:W-:Y:S01]  /*d7f0*/  LOP3.LUT R0, R0, 0xff, RZ, 0xc0, !PT ;  /* 0x000000ff00007812 */ /* 0x000fe200078ec0ff */
[----:B-1----:R-:W-:Y:S01]  /*d800*/  FADD.FTZ R2, R14, R7 ;  /* 0x000000070e027221 */ /* 0x002fe20000010000 */
[----:B------:R-:W-:Y:S02]  /*d810*/  PRMT R177, R39, 0x7632, R177 ;  /* 0x0000763227b17816 */ /* 0x000fe400000000b1 */
[----:B------:R-:W-:Y:S01]  /*d820*/  ISETP.GE.U32.AND P1, PT, R192, R0, PT ;  /* 0x00000000c000720c */ /* 0x000fe20003f26070 */
[----:B--2---:R-:W-:Y:S01]  /*d830*/  FADD.FTZ R0, R17, R16 ;  /* 0x0000001011007221 */ /* 0x004fe20000010000 */
[C---:B---3--:R-:W-:Y:S01]  /*d840*/  FADD.FTZ R7, R10.reuse, R2 ;  /* 0x000000020a077221 */ /* 0x048fe20000010000 */
[----:B------:R-:W-:Y:S01]  /*d850*/  PRMT R178, R39, 0x7610, R178 ;  /* 0x0000761027b27816 */ /* 0x000fe200000000b2 */
[----:B------:R-:W-:Y:S01]  /*d860*/  @!P5 HFMA2.BF16_V2 R47, -RZ.H0_H0, RZ.H0_H0, -R177.H0_H0 ;  /* 0x200000ffff2fd231 */ /* 0x000fe200003409b1 */
[----:B------:R-:W-:Y:S01]  /*d870*/  PRMT R179, R21, 0x7632, R179 ;  /* 0x0000763215b37816 */ /* 0x000fe200000000b3 */
[----:B------:R-:W-:Y:S01]  /*d880*/  IMAD.MOV.U32 R210, RZ, RZ, R252 ;  /* 0x000000ffffd27224 */ /* 0x000fe200078e00fc */
[----:B----4-:R-:W-:Y:S01]  /*d890*/  F2FP.BF16.F32.PACK_AB R18, R10, R14 ;  /* 0x0000000e0a12723e */ /* 0x010fe200000010ff */
[----:B------:R-:W-:Y:S01]  /*d8a0*/  FADD.FTZ R10, R13, R0 ;  /* 0x000000000d0a7221 */ /* 0x000fe20000010000 */
[----:B------:R-:W-:Y:S01]  /*d8b0*/  LOP3.LUT R0, R8, 0xff, RZ, 0xc0, !PT ;  /* 0x000000ff08007812 */ /* 0x000fe200078ec0ff */
[----:B------:R-:W1:Y:S01]  /*d8c0*/  MUFU.EX2 R14, R51 ;  /* 0x00000033000e7308 */ /* 0x000e620000000800 */
[----:B------:R-:W-:Y:S01]  /*d8d0*/  PRMT R252, R178, 0x5410, R177 ;  /* 0x00005410b2fc7816 */ /* 0x000fe200000000b1 */
[----:B------:R-:W-:Y:S01]  /*d8e0*/  @!P0 HFMA2.BF16_V2 R38, -RZ.H0_H0, RZ.H0_H0, -R179.H0_H0 ;  /* 0x200000ffff268231 */ /* 0x000fe200003409b3 */
[----:B------:R-:W-:-:S02]  /*d8f0*/  PRMT R180, R21, 0x7610, R180 ;  /* 0x0000761015b47816 */ /* 0x000fc400000000b4 */
[----:B------:R-:W-:Y:S02]  /*d900*/  @!P5 PRMT R177, R47, 0x5410, RZ ;  /* 0x000054102fb1d816 */ /* 0x000fe400000000ff */
[----:B------:R-:W-:Y:S02]  /*d910*/  F2FP.BF16.F32.PACK_AB R230, R13, R17 ;  /* 0x000000110de6723e */ /* 0x000fe400000010ff */
[----:B------:R-:W-:Y:S01]  /*d920*/  ISETP.GE.U32.AND P5, PT, R192, R0, PT ;  /* 0x00000000c000720c */ /* 0x000fe20003fa6070 */
[----:B------:R-:W2:Y:S01]  /*d930*/  MUFU.EX2 R13, R50 ;  /* 0x00000032000d7308 */ /* 0x000ea20000000800 */
[--C-:B------:R-:W-:Y:S02]  /*d940*/  SHF.R.U32.HI R0, RZ, 0x18, R8.reuse ;  /* 0x00000018ff007819 */ /* 0x100fe40000011608 */
[----:B------:R-:W-:Y:S02]  /*d950*/  SHF.R.U32.HI R2, RZ, 0x10, R8 ;  /* 0x00000010ff027819 */ /* 0x000fe40000011608 */
[----:B------:R-:W-:-:S02]  /*d960*/  LOP3.LUT R8, R8, 0xffff, RZ, 0xc0, !PT ;  /* 0x0000ffff08087812 */ /* 0x000fc400078ec0ff */
[----:B------:R-:W-:Y:S02]  /*d970*/  PRMT R239, R180, 0x5410, R179 ;  /* 0x00005410b4ef7816 */ /* 0x000fe400000000b3 */
[----:B------:R-:W-:Y:S02]  /*d980*/  @!P0 PRMT R179, R38, 0x5410, RZ ;  /* 0x0000541026b38816 */ /* 0x000fe400000000ff */
[----:B------:R-:W-:Y:S01]  /*d990*/  ISETP.GE.U32.AND P0, PT, R192, R0, PT ;  /* 0x00000000c000720c */ /* 0x000fe20003f06070 */
[----:B------:R-:W-:Y:S01]  /*d9a0*/  @!P1 HFMA2.BF16_V2 R46, -RZ.H0_H0, RZ.H0_H0, -R180.H0_H0 ;  /* 0x200000ffff2e9231 */ /* 0x000fe200003409b4 */
[----:B------:R-:W-:Y:S01]  /*d9b0*/  SHF.R.U32.HI R0, RZ, 0x8, R8 ;  /* 0x00000008ff007819 */ /* 0x000fe20000011608 */
[----:B------:R-:W-:Y:S01]  /*d9c0*/  @!P6 HFMA2.BF16_V2 R54, -RZ.H0_H0, RZ.H0_H0, -R178.H0_H0 ;  /* 0x200000ffff36e231 */ /* 0x000fe200003409b2 */
[----:B------:R-:W-:Y:S01]  /*d9d0*/  LOP3.LUT R2, R2, 0xff, RZ, 0xc0, !PT ;  /* 0x000000ff02027812 */ /* 0x000fe200078ec0ff */
[----:B------:R-:W-:Y:S01]  /*d9e0*/  IMAD.WIDE.U32 R8, R11, -0x2daee0ad, RZ ;  /* 0xd2511f530b087825 */ /* 0x000fe200078e00ff */
[----:B------:R-:W-:-:S02]  /*d9f0*/  LOP3.LUT R0, R0, 0xffff, RZ, 0xc0, !PT ;  /* 0x0000ffff00007812 */ /* 0x000fc400078ec0ff */
[----:B------:R-:W-:Y:S02]  /*da00*/  @!P1 PRMT R180, R46, 0x5410, RZ ;  /* 0x000054102eb49816 */ /* 0x000fe400000000ff */
[----:B------:R-:W-:Y:S02]  /*da10*/  @!P6 PRMT R178, R54, 0x5410, RZ ;  /* 0x0000541036b2e816 */ /* 0x000fe400000000ff */
[----:B------:R-:W-:Y:S01]  /*da20*/  ISETP.GE.U32.AND P1, PT, R192, R2, PT ;  /* 0x00000002c000720c */ /* 0x000fe20003f26070 */
[----:B-1----:R-:W-:Y:S01]  /*da30*/  FADD.FTZ R2, R14, R7 ;  /* 0x000000070e027221 */ /* 0x002fe20000010000 */
[----:B------:R-:W-:Y:S02]  /*da40*/  ISETP.GE.U32.AND P6, PT, R192, R0, PT ;  /* 0x00000000c000720c */ /* 0x000fe40003fc6070 */
[----:B------:R-:W-:Y:S01]  /*da50*/  LOP3.LUT R0, R9, R211, R12, 0x96, !PT ;  /* 0x000000d309007212 */ /* 0x000fe200078e960c */
[----:B--2---:R-:W-:Y:S01]  /*da60*/  FADD.FTZ R7, R13, R2 ;  /* 0x000000020d077221 */ /* 0x004fe20000010000 */
[----:B------:R-:W-:-:S02]  /*da70*/  F2FP.BF16.F32.PACK_AB R176, R43, R44 ;  /* 0x0000002c2bb0723e */ /* 0x000fc400000010ff */
[----:B------:R-:W-:Y:S02]  /*da80*/  LOP3.LUT R2, R0, 0xffff, RZ, 0xc0, !PT ;  /* 0x0000ffff00027812 */ /* 0x000fe400078ec0ff */
[C---:B------:R-:W-:Y:S02]  /*da90*/  PRMT R107, R176.reuse, 0x7632, R107 ;  /* 0x00007632b06b7816 */ /* 0x040fe4000000006b */
[----:B------:R-:W-:Y:S01]  /*daa0*/  SHF.R.U32.HI R2, RZ, 0x8, R2 ;  /* 0x00000008ff027819 */ /* 0x000fe20000011602 */
[----:B------:R-:W-:Y:S01]  /*dab0*/  @!P5 HFMA2.BF16_V2 R56, -RZ.H0_H0, RZ.H0_H0, -R176.H0_H0 ;  /* 0x200000ffff38d231 */ /* 0x000fe200003409b0 */
[----:B------:R-:W-:Y:S02]  /*dac0*/  PRMT R238, R176, 0x5410, R107 ;  /* 0x00005410b0ee7816 */ /* 0x000fe4000000006b */
[----:B------:R-:W-:Y:S01]  /*dad0*/  LOP3.LUT R2, R2, 0xffff, RZ, 0xc0, !PT ;  /* 0x0000ffff02027812 */ /* 0x000fe200078ec0ff */
[----:B------:R-:W-:Y:S01]  /*dae0*/  @!P6 HFMA2.BF16_V2 R57, -RZ.H0_H0, RZ.H0_H0, -R107.H0_H0 ;  /* 0x200000ffff39e231 */ /* 0x000fe2000034096b */
[----:B------:R-:W-:-:S02]  /*daf0*/  @!P5 PRMT R176, R56, 0x5410, RZ ;  /* 0x0000541038b0d816 */ /* 0x000fc400000000ff */
[----:B------:R-:W-:Y:S02]  /*db00*/  ISETP.GE.U32.AND P5, PT, R192, R2, PT ;  /* 0x00000002c000720c */ /* 0x000fe40003fa6070 */
[----:B------:R-:W-:Y:S02]  /*db10*/  LOP3.LUT R2, R0, 0xff, RZ, 0xc0, !PT ;  /* 0x000000ff00027812 */ /* 0x000fe400078ec0ff */
[----:B------:R-:W-:Y:S02]  /*db20*/  @!P6 PRMT R107, R57, 0x5410, RZ ;  /* 0x00005410396be816 */ /* 0x000fe400000000ff */
[----:B------:R-:W-:Y:S02]  /*db30*/  ISETP.GE.U32.AND P6, PT, R192, R2, PT ;  /* 0x00000002c000720c */ /* 0x000fe40003fc6070 */
[----:B------:R-:W-:Y:S02]  /*db40*/  SHF.R.U32.HI R2, RZ, 0x18, R0 ;  /* 0x00000018ff027819 */ /* 0x000fe40000011600 */
[----:B------:R-:W-:-:S02]  /*db50*/  PRMT R106, R105, 0x7632, R106 ;  /* 0x00007632696a7816 */ /* 0x000fc4000000006a */
[----:B------:R-:W-:Y:S01]  /*db60*/  SHF.R.U32.HI R0, RZ, 0x10, R0 ;  /* 0x00000010ff007819 */ /* 0x000fe20000011600 */
[----:B------:R-:W-:Y:S01]  /*db70*/  @!P1 HFMA2.BF16_V2 R59, -RZ.H0_H0, RZ.H0_H0, -R105.H0_H0 ;  /* 0x200000ffff3b9231 */ /* 0x000fe20000340969 */
[----:B------:R-:W-:Y:S01]  /*db80*/  PRMT R237, R105, 0x5410, R106 ;  /* 0x0000541069ed7816 */ /* 0x000fe2000000006a */
[----:B------:R-:W-:Y:S01]  /*db90*/  @!P0 HFMA2.BF16_V2 R58, -RZ.H0_H0, RZ.H0_H0, -R106.H0_H0 ;  /* 0x200000ffff3a8231 */ /* 0x000fe2000034096a */
[----:B------:R-:W-:Y:S02]  /*dba0*/  LOP3.LUT R0, R0, 0xff, RZ, 0xc0, !PT ;  /* 0x000000ff00007812 */ /* 0x000fe400078ec0ff */
[----:B------:R-:W-:Y:S01]  /*dbb0*/  @!P1 PRMT R105, R59, 0x5410, RZ ;  /* 0x000054103b699816 */ /* 0x000fe200000000ff */
[----:B------:R-:W-:Y:S01]  /*dbc0*/  @!P6 HFMA2.BF16_V2 R181, -RZ.H0_H0, RZ.H0_H0, -R102.H0_H0 ;  /* 0x200000ffffb5e231 */ /* 0x000fe20000340966 */
[----:B------:R-:W-:Y:S02]  /*dbd0*/  PRMT R101, R102, 0x7632, R101 ;  /* 0x0000763266657816 */ /* 0x000fe40000000065 */
[----:B------:R-:W-:Y:S01]  /*dbe0*/  ISETP.GE.U32.AND P1, PT, R192, R0, PT ;  /* 0x00000000c000720c */ /* 0x000fe20003f26070 */
[----:B------:R-:W1:Y:S01]  /*dbf0*/  MUFU.EX2 R67, R67 ;  /* 0x0000004300437308 */ /* 0x000e620000000800 */
[----:B------:R-:W-:-:S02]  /*dc00*/  LOP3.LUT R0, R8, 0xff, RZ, 0xc0, !PT ;  /* 0x000000ff08007812 */ /* 0x000fc400078ec0ff */
[----:B------:R-:W-:Y:S02]  /*dc10*/  @!P0 PRMT R106, R58, 0x5410, RZ ;  /* 0x000054103a6a8816 */ /* 0x000fe400000000ff */
[----:B------:R-:W-:Y:S02]  /*dc20*/  ISETP.GE.U32.AND P0, PT, R192, R2, PT ;  /* 0x00000002c000720c */ /* 0x000fe40003f06070 */
[----:B------:R-:W-:Y:S02]  /*dc30*/  PRMT R193, R102, 0x5410, R101 ;  /* 0x0000541066c17816 */ /* 0x000fe40000000065 */
[----:B------:R-:W-:Y:S01]  /*dc40*/  @!P6 PRMT R102, R181, 0x5410, RZ ;  /* 0x00005410b566e816 */ /* 0x000fe200000000ff */
[----:B------:R-:W2:Y:S01]  /*dc50*/  MUFU.EX2 R66, R66 ;  /* 0x0000004200427308 */ /* 0x000ea20000000800 */
[----:B------:R-:W-:Y:S02]  /*dc60*/  ISETP.GE.U32.AND P6, PT, R192, R0, PT ;  /* 0x00000000c000720c */ /* 0x000fe40003fc6070 */
[----:B------:R-:W-:-:S05]  /*dc70*/  LOP3.LUT R0, R8, 0xffff, RZ, 0xc0, !PT ;  /* 0x0000ffff08007812 */ /* 0x000fca00078ec0ff */
[----:B------:R-:W3:Y:S01]  /*dc80*/  MUFU.EX2 R11, R49 ;  /* 0x00000031000b7308 */ /* 0x000ee20000000800 */
[----:B------:R-:W-:Y:S01]  /*dc90*/  SHF.R.U32.HI R0, RZ, 0x8, R0 ;  /* 0x00000008ff007819 */ /* 0x000fe20000011600 */
[----:B------:R-:W-:-:S06]  /*dca0*/  @!P5 HFMA2.BF16_V2 R60, -RZ.H0_H0, RZ.H0_H0, -R101.H0_H0 ;  /* 0x200000ffff3cd231 */ /* 0x000fcc0000340965 */
[----:B------:R4:W-:Y:S01]  /*dcb0*/  MUFU.EX2 R12, R103 ;  /* 0x00000067000c7308 */ /* 0x0009e20000000800 */
[----:B------:R-:W-:-:S07]  /*dcc0*/  LOP3.LUT R0, R0, 0xffff, RZ, 0xc0, !PT ;  /* 0x0000ffff00007812 */ /* 0x000fce00078ec0ff */
[----:B------:R-:W3:Y:S01]  /*dcd0*/  MUFU.EX2 R17, R48 ;  /* 0x0000003000117308 */ /* 0x000ee20000000800 */
[----:B------:R-:W-:-:S07]  /*dce0*/  @!P5 PRMT R101, R60, 0x5410, RZ ;  /* 0x000054103c65d816 */ /* 0x000fce00000000ff */
[----:B------:R-:W3:Y:S01]  /*dcf0*/  MUFU.EX2 R9, R214 ;  /* 0x000000d600097308 */ /* 0x000ee20000000800 */
[----:B----4-:R-:W-:Y:S02]  /*dd00*/  PRMT R103, R104, 0x7632, R103 ;  /* 0x0000763268677816 */ /* 0x010fe40000000067 */
[----:B------:R-:W-:-:S03]  /*dd10*/  SHF.R.U32.HI R2, RZ, 0x18, R8 ;  /* 0x00000018ff027819 */ /* 0x000fc60000011608 */
[----:B------:R-:W-:Y:S01]  /*dd20*/  @!P0 HFMA2.BF16_V2 R186, -RZ.H0_H0, RZ.H0_H0, -R103.H0_H0 ;  /* 0x200000ffffba8231 */ /* 0x000fe20000340967 */
[----:B------:R-:W-:Y:S01]  /*dd30*/  ISETP.GE.U32.AND P5, PT, R192, R0, PT ;  /* 0x00000000c000720c */ /* 0x000fe20003fa6070 */
[----:B-1----:R-:W-:Y:S01]  /*dd40*/  FADD.FTZ R0, R67, R10 ;  /* 0x0000000a43007221 */ /* 0x002fe20000010000 */
[----:B------:R-:W-:Y:S02]  /*dd50*/  PRMT R191, R104, 0x5410, R103 ;  /* 0x0000541068bf7816 */ /* 0x000fe40000000067 */
[----:B------:R-:W-:Y:S02]  /*dd60*/  @!P0 PRMT R103, R186, 0x5410, RZ ;  /* 0x00005410ba678816 */ /* 0x000fe400000000ff */
[----:B------:R-:W-:Y:S01]  /*dd70*/  ISETP.GE.U32.AND P0, PT, R192, R2, PT ;  /* 0x00000002c000720c */ /* 0x000fe20003f06070 */
[----:B--2---:R-:W-:Y:S01]  /*dd80*/  FADD.FTZ R2, R66, R0 ;  /* 0x0000000042027221 */ /* 0x004fe20000010000 */
[----:B---3--:R-:W-:Y:S01]  /*dd90*/  FADD.FTZ R0, R11, R7 ;  /* 0x000000070b007221 */ /* 0x008fe20000010000 */
[----:B------:R-:W-:Y:S01]  /*dda0*/  @!P1 HFMA2.BF16_V2 R187, -RZ.H0_H0, RZ.H0_H0, -R104.H0_H0 ;  /* 0x200000ffffbb9231 */ /* 0x000fe20000340968 */
[----:B------:R-:W-:-:S02]  /*ddb0*/  F2FP.BF16.F32.PACK_AB R100, R55, R100 ;  /* 0x000000643764723e */ /* 0x000fc400000010ff */
[----:B------:R-:W-:Y:S01]  /*ddc0*/  FADD.FTZ R22, R17, R0 ;  /* 0x0000000011167221 */ /* 0x000fe20000010000 */
[----:B------:R-:W-:Y:S02]  /*ddd0*/  F2FP.BF16.F32.PACK_AB R0, R9, R12 ;  /* 0x0000000c0900723e */ /* 0x000fe400000010ff */
[----:B------:R-:W-:Y:S01]  /*dde0*/  @!P1 PRMT R104, R187, 0x5410, RZ ;  /* 0x00005410bb689816 */ /* 0x000fe200000000ff */
[----:B------:R-:W-:Y:S01]  /*ddf0*/  STL [R1+0x248], R205 ;  /* 0x000248cd01007387 */ /* 0x000fe20000100800 */
[----:B------:R-:W-:Y:S02]  /*de00*/  F2FP.BF16.F32.PACK_AB R187, R66, R67 ;  /* 0x0000004342bb723e */ /* 0x000fe400000010ff */
[C---:B------:R-:W-:Y:S01]  /*de10*/  PRMT R55, R0.reuse, 0x7610, R55 ;  /* 0x0000761000377816 */ /* 0x040fe20000000037 */
[----:B------:R-:W-:Y:S01]  /*de20*/  STL [R1+0xe8], R35 ;  /* 0x0000e82301007387 */ /* 0x000fe20000100800 */
[----:B------:R-:W-:Y:S02]  /*de30*/  PRMT R66, R0, 0x7632, R66 ;  /* 0x0000763200427816 */ /* 0x000fe40000000042 */
[----:B------:R-:W-:Y:S01]  /*de40*/  PRMT R67, R100, 0x7632, R67 ;  /* 0x0000763264437816 */ /* 0x000fe20000000043 */
[----:B------:R1:W-:Y:S01]  /*de50*/  STL.64 [R1+0x270], R182 ;  /* 0x000270b601007387 */ /* 0x0003e20000100a00 */
[----:B------:R-:W-:-:S03]  /*de60*/  PRMT R190, R55, 0x5410, R66 ;  /* 0x0000541037be7816 */ /* 0x000fc60000000042 */
[----:B------:R-:W-:Y:S01]  /*de70*/  STL [R1+0x24c], R252 ;  /* 0x00024cfc01007387 */ /* 0x000fe20000100800 */
[----:B------:R-:W-:-:S03]  /*de80*/  PRMT R189, R100, 0x5410, R67 ;  /* 0x0000541064bd7816 */ /* 0x000fc60000000043 */
[----:B------:R-:W-:Y:S04]  /*de90*/  STL [R1+0x250], R239 ;  /* 0x000250ef01007387 */ /* 0x000fe80000100800 */
[----:B------:R-:W-:Y:S04]  /*dea0*/  STL [R1+0x254], R238 ;  /* 0x000254ee01007387 */ /* 0x000fe80000100800 */
[----:B------:R-:W-:Y:S04]  /*deb0*/  STL [R1+0x258], R237 ;  /* 0x000258ed01007387 */ /* 0x000fe80000100800 */
[----:B------:R-:W-:Y:S04]  /*dec0*/  STL [R1+0x25c], R193 ;  /* 0x00025cc101007387 */ /* 0x000fe80000100800 */
[----:B------:R-:W-:Y:S04]  /*ded0*/  STL [R1+0x260], R191 ;  /* 0x000260bf01007387 */ /* 0x000fe80000100800 */
[----:B------:R-:W-:Y:S04]  /*dee0*/  STL [R1+0x264], R190 ;  /* 0x000264be01007387 */ /* 0x000fe80000100800 */
[----:B------:R-:W-:Y:S04]  /*def0*/  STL [R1+0x268], R189 ;  /* 0x000268bd01007387 */ /* 0x000fe80000100800 */
[----:B-1----:R-:W2:Y:S01]  /*df00*/  LDL.64 R182, [R1+0x160] ;  /* 0x0001600001b67983 */ /* 0x002ea20000100a00 */
[----:B------:R-:W1:Y:S08]  /*df10*/  MUFU.EX2 R65, R65 ;  /* 0x0000004100417308 */ /* 0x000e700000000800 */
[----:B------:R-:W3:Y:S08]  /*df20*/  MUFU.EX2 R64, R64 ;  /* 0x0000004000407308 */ /* 0x000ef00000000800 */
[----:B------:R-:W4:Y:S01]  /*df30*/  MUFU.EX2 R63, R63 ;  /* 0x0000003f003f7308 */ /* 0x000f220000000800 */
[----:B------:R-:W-:Y:S01]  /*df40*/  SHF.R.U32.HI R8, RZ, 0x10, R8 ;  /* 0x00000010ff087819 */ /* 0x000fe20000011608 */
[----:B-1----:R-:W-:-:S06]  /*df50*/  FADD.FTZ R0, R65, R2 ;  /* 0x0000000241007221 */ /* 0x002fcc0000010000 */
[----:B------:R-:W1:Y:S01]  /*df60*/  MUFU.EX2 R7, R62 ;  /* 0x0000003e00077308 */ /* 0x000e620000000800 */
[----:B------:R-:W-:Y:S01]  /*df70*/  LOP3.LUT R8, R8, 0xff, RZ, 0xc0, !PT ;  /* 0x000000ff08087812 */ /* 0x000fe200078ec0ff */
[----:B---3--:R-:W-:-:S03]  /*df80*/  FADD.FTZ R0, R64, R0 ;  /* 0x0000000040007221 */ /* 0x008fc60000010000 */
[----:B------:R-:W-:Y:S01]  /*df90*/  ISETP.GE.U32.AND P1, PT, R192, R8, PT ;  /* 0x00000008c000720c */ /* 0x000fe20003f26070 */
[----:B----4-:R-:W-:Y:S02]  /*dfa0*/  FADD.FTZ R0, R63, R0 ;  /* 0x000000003f007221 */ /* 0x010fe40000010000 */
[----:B------:R-:W3:Y:S02]  /*dfb0*/  MUFU.EX2 R8, R216 ;  /* 0x000000d800087308 */ /* 0x000ee40000000800 */
[C---:B-1----:R-:W-:Y:S01]  /*dfc0*/  FADD.FTZ R0, R7.reuse, R0 ;  /* 0x0000000007007221 */ /* 0x042fe20000010000 */
[----:B------:R-:W-:-:S05]  /*dfd0*/  F2FP.BF16.F32.PACK_AB R186, R7, R63 ;  /* 0x0000003f07ba723e */ /* 0x000fca00000010ff */
[----:B------:R-:W1:Y:S01]  /*dfe0*/  MUFU.EX2 R7, R215 ;  /* 0x000000d700077308 */ /* 0x000e620000000800 */
[----:B------:R3:W-:Y:S01]  /*dff0*/  STL [R1+0x170], R0 ;  /* 0x0001700001007387 */ /* 0x0007e20000100800 */
[----:B------:R-:W-:Y:S01]  /*e000*/  @!P5 HFMA2.BF16_V2 R194, -RZ.H0_H0, RZ.H0_H0, -R66.H0_H0 ;  /* 0x200000ffffc2d231 */ /* 0x000fe20000340942 */
[----:B------:R-:W-:Y:S01]  /*e010*/  F2FP.BF16.F32.PACK_AB R21, R13, R14 ;  /* 0x0000000e0d15723e */ /* 0x000fe200000010ff */
[-C--:B------:R-:W-:Y:S01]  /*e020*/  FMUL.FTZ R13, R145, R4.reuse ;  /* 0x00000004910d7220 */ /* 0x080fe20000410000 */
[----:B------:R-:W-:Y:S02]  /*e030*/  IMAD.MOV.U32 R145, RZ, RZ, R203 ;  /* 0x000000ffff917224 */ /* 0x000fe400078e00cb */
[----:B------:R-:W-:Y:S01]  /*e040*/  @!P5 PRMT R66, R194, 0x5410, RZ ;  /* 0x00005410c242d816 */ /* 0x000fe200000000ff */
[-C--:B------:R-:W-:Y:S01]  /*e050*/  FMUL.FTZ R14, R149, R4.reuse ;  /* 0x00000004950e7220 */ /* 0x080fe20000410000 */
[----:B------:R-:W-:Y:S01]  /*e060*/  FMUL.FTZ R250, R141, R4 ;  /* 0x000000048dfa7220 */ /* 0x000fe20000410000 */
[----:B---3--:R-:W-:Y:S01]  /*e070*/  FADD.FTZ R0, R8, R19 ;  /* 0x0000001308007221 */ /* 0x008fe20000010000 */
[----:B-1----:R-:W-:-:S03]  /*e080*/  F2FP.BF16.F32.PACK_AB R19, R7, R8 ;  /* 0x000000080713723e */ /* 0x002fc600000010ff */
[----:B------:R-:W-:Y:S01]  /*e090*/  FADD.FTZ R7, R7, R0 ;  /* 0x0000000007077221 */ /* 0x000fe20000010000 */
[----:B------:R-:W-:Y:S02]  /*e0a0*/  VIADD R0, R35, 0x1 ;  /* 0x0000000123007836 */ /* 0x000fe40000000000 */
[----:B------:R-:W-:Y:S01]  /*e0b0*/  FADD.FTZ R2, R12, R20 ;  /* 0x000000140c027221 */ /* 0x000fe20000010000 */
[----:B------:R-:W-:Y:S02]  /*e0c0*/  IMAD.MOV.U32 R141, RZ, RZ, R14 ;  /* 0x000000ffff8d7224 */ /* 0x000fe400078e000e */
[----:B------:R-:W-:Y:S02]  /*e0d0*/  @!P6 HFMA2.BF16_V2 R195, -RZ.H0_H0, RZ.H0_H0, -R55.H0_H0 ;  /* 0x200000ffffc3e231 */ /* 0x000fe40000340937 */
[----:B------:R-:W-:Y:S02]  /*e0e0*/  @!P1 HFMA2.BF16_V2 R213, -RZ.H0_H0, RZ.H0_H0, -R100.H0_H0 ;  /* 0x200000ffffd59231 */ /* 0x000fe40000340964 */
[----:B------:R-:W-:-:S02]  /*e0f0*/  @!P0 HFMA2.BF16_V2 R212, -RZ.H0_H0, RZ.H0_H0, -R67.H0_H0 ;  /* 0x200000ffffd48231 */ /* 0x000fc40000340943 */
[----:B------:R-:W-:Y:S02]  /*e100*/  IMAD.MOV.U32 R204, RZ, RZ, R210 ;  /* 0x000000ffffcc7224 */ /* 0x000fe400078e00d2 */
[----:B------:R-:W-:Y:S01]  /*e110*/  FADD.FTZ R16, R9, R2 ;  /* 0x0000000209107221 */ /* 0x000fe20000010000 */
[-C--:B------:R-:W-:Y:S01]  /*e120*/  FMUL.FTZ R244, R144, R4.reuse ;  /* 0x0000000490f47220 */ /* 0x080fe20000410000 */
[----:B------:R-:W-:Y:S01]  /*e130*/  @!P6 PRMT R55, R195, 0x5410, RZ ;  /* 0x00005410c337e816 */ /* 0x000fe200000000ff */
[----:B------:R-:W-:Y:S01]  /*e140*/  IMAD.MOV.U32 R144, RZ, RZ, R202 ;  /* 0x000000ffff907224 */ /* 0x000fe200078e00ca */
[----:B------:R-:W-:Y:S01]  /*e150*/  @!P1 PRMT R100, R213, 0x5410, RZ ;  /* 0x00005410d5649816 */ /* 0x000fe200000000ff */
[-C--:B------:R-:W-:Y:S01]  /*e160*/  FMUL.FTZ R168, R168, R4.reuse ;  /* 0x00000004a8a87220 */ /* 0x080fe20000410000 */
[----:B------:R-:W-:Y:S01]  /*e170*/  @!P0 PRMT R67, R212, 0x5410, RZ ;  /* 0x00005410d4438816 */ /* 0x000fe200000000ff */
[-C--:B------:R-:W-:Y:S01]  /*e180*/  FMUL.FTZ R169, R169, R4.reuse ;  /* 0x00000004a9a97220 */ /* 0x080fe20000410000 */
[----:B------:R-:W-:Y:S01]  /*e190*/  F2FP.BF16.F32.PACK_AB R17, R17, R11 ;  /* 0x0000000b1111723e */ /* 0x000fe200000010ff */
        /* <DEDUP_REMOVED lines=20> */
[-C--:B------:R-:W-:Y:S01]  /*e2e0*/  FMUL.FTZ R247, R142, R3.reuse ;  /* 0x000000038ef77220 */ /* 0x080fe20000410000 */
[----:B------:R-:W-:Y:S01]  /*e2f0*/  FMUL.FTZ R246, R143, R3 ;  /* 0x000000038ff67220 */ /* 0x000fe20000410000 */
[----:B------:R-:W-:-:S02]  /*e300*/  IMAD.MOV.U32 R167, RZ, RZ, R243 ;  /* 0x000000ffffa77224 */ /* 0x000fc400078e00f3 */
[-C--:B------:R-:W-:Y:S01]  /*e310*/  FMUL.FTZ R170, R170, R3.reuse ;  /* 0x00000003aaaa7220 */ /* 0x080fe20000410000 */
[----:B------:R-:W-:Y:S02]  /*e320*/  IMAD.MOV.U32 R216, RZ, RZ, R242 ;  /* 0x000000ffffd87224 */ /* 0x000fe400078e00f2 */
[-C--:B------:R-:W-:Y:S01]  /*e330*/  FMUL.FTZ R171, R171, R3.reuse ;  /* 0x00000003abab7220 */ /* 0x080fe20000410000 */
[----:B------:R-:W-:Y:S02]  /*e340*/  IMAD.MOV.U32 R146, RZ, RZ, R245 ;  /* 0x000000ffff927224 */ /* 0x000fe400078e00f5 */
[-C--:B------:R-:W-:Y:S01]  /*e350*/  FMUL.FTZ R214, R166, R3.reuse ;  /* 0x00000003a6d67220 */ /* 0x080fe20000410000 */
[----:B------:R-:W-:Y:S02]  /*e360*/  IMAD.MOV.U32 R142, RZ, RZ, R200 ;  /* 0x000000ffff8e7224 */ /* 0x000fe400078e00c8 */
        /* <DEDUP_REMOVED lines=21> */
[----:B------:R-:W-:Y:S01]  /*e4c0*/  IMAD.MOV.U32 R20, RZ, RZ, R13 ;  /* 0x000000ffff147224 */ /* 0x000fe200078e000d */
[----:B------:R-:W3:Y:S01]  /*e4d0*/  LDL.LU R35, [R1+0x298] ;  /* 0x0002980001237983 */ /* 0x000ee20000300800 */
[----:B--2---:R-:W-:-:S04]  /*e4e0*/  LOP3.LUT R194, R183, R0, RZ, 0x3c, !PT ;  /* 0x00000000b7c27212 */ /* 0x004fc800078e3cff */
[----:B------:R-:W-:-:S05]  /*e4f0*/  LOP3.LUT R0, R194, R145, RZ, 0x3c, !PT ;  /* 0x00000091c2007212 */ /* 0x000fca00078e3cff */
[----:B------:R-:W-:-:S05]  /*e500*/  IMAD.WIDE.U32 R14, R0, -0x326172a9, RZ ;  /* 0xcd9e8d57000e7825 */ /* 0x000fca00078e00ff */
[----:B------:R-:W-:-:S05]  /*e510*/  LOP3.LUT R2, R15, R28, R32, 0x96, !PT ;  /* 0x0000001c0f027212 */ /* 0x000fca00078e9620 */
[----:B------:R-:W-:-:S05]  /*e520*/  IMAD.WIDE.U32 R2, R2, -0x2daee0ad, RZ ;  /* 0xd2511f5302027825 */ /* 0x000fca00078e00ff */
[----:B------:R-:W-:Y:S02]  /*e530*/  LOP3.LUT R0, R3, R29, R30, 0x96, !PT ;  /* 0x0000001d03007212 */ /* 0x000fe400078e961e */
[----:B------:R-:W-:-:S03]  /*e540*/  LOP3.LUT R3, R209, R175, R14, 0x96, !PT ;  /* 0x000000afd1037212 */ /* 0x000fc600078e960e */
[----:B------:R-:W-:-:S04]  /*e550*/  IMAD.WIDE.U32 R12, R0, -0x326172a9, RZ ;  /* 0xcd9e8d57000c7825 */ /* 0x000fc800078e00ff */
[----:B------:R-:W-:Y:S01]  /*e560*/  IMAD.WIDE.U32 R8, R3, -0x2daee0ad, RZ ;  /* 0xd2511f5303087825 */ /* 0x000fe200078e00ff */
[----:B------:R-:W-:-:S04]  /*e570*/  LOP3.LUT R3, R13, R142, R208, 0x96, !PT ;  /* 0x0000008e0d037212 */ /* 0x000fc800078e96d0 */
[----:B------:R-:W-:Y:S01]  /*e580*/  LOP3.LUT R0, R9, R143, R2, 0x96, !PT ;  /* 0x0000008f09007212 */ /* 0x000fe200078e9602 */
[----:B------:R-:W-:-:S04]  /*e590*/  IMAD.WIDE.U32 R2, R3, -0x2daee0ad, RZ ;  /* 0xd2511f5303027825 */ /* 0x000fc800078e00ff */
[----:B------:R-:W-:Y:S01]  /*e5a0*/  IMAD.MOV.U32 R9, RZ, RZ, R10 ;  /* 0x000000ffff097224 */ /* 0x000fe200078e000a */
[----:B------:R-:W-:Y:S01]  /*e5b0*/  LOP3.LUT R3, R3, R216, R8, 0x96, !PT ;  /* 0x000000d803037212 */ /* 0x000fe200078e9608 */
[----:B------:R-:W-:Y:S02]  /*e5c0*/  IMAD.MOV.U32 R8, RZ, RZ, R11 ;  /* 0x000000ffff087224 */ /* 0x000fe400078e000b */
[----:B------:R-:W-:-:S05]  /*e5d0*/  IMAD.WIDE.U32 R10, R0, -0x326172a9, RZ ;  /* 0xcd9e8d57000a7825 */ /* 0x000fca00078e00ff */
[----:B------:R-:W-:-:S05]  /*e5e0*/  LOP3.LUT R0, R11, R167, R12, 0x96, !PT ;  /* 0x000000a70b007212 */ /* 0x000fca00078e960c */
[----:B------:R-:W-:-:S04]  /*e5f0*/  IMAD.WIDE.U32 R12, R0, -0x2daee0ad, RZ ;  /* 0xd2511f53000c7825 */ /* 0x000fc800078e00ff */
[----:B------:R-:W-:-:S05]  /*e600*/  IMAD.MOV.U32 R0, RZ, RZ, R8 ;  /* 0x000000ffff007224 */ /* 0x000fca00078e0008 */
[----:B------:R-:W-:Y:S01]  /*e610*/  LOP3.LUT R2, R13, R0, R2, 0x96, !PT ;  /* 0x000000000d027212 */ /* 0x000fe200078e9602 */
[----:B------:R-:W-:Y:S02]  /*e620*/  IMAD.MOV.U32 R13, RZ, RZ, R9 ;  /* 0x000000ffff0d7224 */ /* 0x000fe400078e0009 */
[----:B------:R-:W-:-:S04]  /*e630*/  IMAD.WIDE.U32 R8, R3, -0x326172a9, RZ ;  /* 0xcd9e8d5703087825 */ /* 0x000fc800078e00ff */
[----:B------:R-:W-:Y:S01]  /*e640*/  IMAD.WIDE.U32 R2, R2, -0x326172a9, RZ ;  /* 0xcd9e8d5702027825 */ /* 0x000fe200078e00ff */
[----:B------:R-:W-:-:S03]  /*e650*/  LOP3.LUT R10, R9, R174, R10, 0x96, !PT ;  /* 0x000000ae090a7212 */ /* 0x000fc600078e960a */
[----:B------:R-:W-:Y:S01]  /*e660*/  IMAD.MOV.U32 R11, RZ, RZ, R0 ;  /* 0x000000ffff0b7224 */ /* 0x000fe200078e0000 */
[----:B------:R-:W-:Y:S01]  /*e670*/  LOP3.LUT R0, R3, R146, R8, 0x96, !PT ;  /* 0x0000009203007212 */ /* 0x000fe200078e9608 */
[----:B------:R1:W2:Y:S02]  /*e680*/  MUFU.EX2 R9, R219 ;  /* 0x000000db00097308 */ /* 0x0002a40000000800 */
[----:B-1----:R-:W-:Y:S01]  /*e690*/  IMAD.MOV.U32 R219, RZ, RZ, R4 ;  /* 0x000000ffffdb7224 */ /* 0x002fe200078e0004 */
[----:B------:R-:W-:-:S04]  /*e6a0*/  LOP3.LUT R4, R0, 0xff, RZ, 0xc0, !PT ;  /* 0x000000ff00047812 */ /* 0x000fc800078ec0ff */
[----:B------:R-:W-:Y:S02]  /*e6b0*/  ISETP.GE.U32.AND P6, PT, R192, R4, PT ;  /* 0x00000004c000720c */ /* 0x000fe40003fc6070 */
[----:B------:R-:W-:-:S04]  /*e6c0*/  LOP3.LUT R4, R0, 0xffff, RZ, 0xc0, !PT ;  /* 0x0000ffff00047812 */ /* 0x000fc800078ec0ff */
[----:B------:R-:W-:-:S04]  /*e6d0*/  SHF.R.U32.HI R4, RZ, 0x8, R4 ;  /* 0x00000008ff047819 */ /* 0x000fc80000011604 */
[----:B------:R-:W-:Y:S01]  /*e6e0*/  LOP3.LUT R4, R4, 0xffff, RZ, 0xc0, !PT ;  /* 0x0000ffff04047812 */ /* 0x000fe200078ec0ff */
[----:B------:R1:W4:Y:S03]  /*e6f0*/  MUFU.EX2 R8, R220 ;  /* 0x000000dc00087308 */ /* 0x0003260000000800 */
[----:B------:R-:W-:Y:S01]  /*e700*/  ISETP.GE.U32.AND P5, PT, R192, R4, PT ;  /* 0x00000004c000720c */ /* 0x000fe20003fa6070 */
[----:B------:R-:W-:-:S04]  /*e710*/  IMAD.MOV.U32 R4, RZ, RZ, R11 ;  /* 0x000000ffff047224 */ /* 0x000fc800078e000b */
[----:B------:R2:W-:Y:S01]  /*e720*/  MUFU.EX2 R11, R218 ;  /* 0x000000da000b7308 */ /* 0x0005e20000000800 */
[----:B-1----:R-:W-:-:S07]  /*e730*/  IMAD.MOV.U32 R220, RZ, RZ, R13 ;  /* 0x000000ffffdc7224 */ /* 0x002fce00078e000d */
[----:B------:R-:W1:Y:S01]  /*e740*/  MUFU.EX2 R13, R217 ;  /* 0x000000d9000d7308 */ /* 0x000e620000000800 */
[----:B--2---:R-:W-:Y:S01]  /*e750*/  IMAD.MOV.U32 R218, RZ, RZ, R4 ;  /* 0x000000ffffda7224 */ /* 0x004fe200078e0004 */
[--C-:B------:R-:W-:Y:S02]  /*e760*/  SHF.R.U32.HI R4, RZ, 0x10, R0.reuse ;  /* 0x00000010ff047819 */ /* 0x100fe40000011600 */
[----:B------:R-:W-:Y:S02]  /*e770*/  SHF.R.U32.HI R0, RZ, 0x18, R0 ;  /* 0x00000018ff007819 */ /* 0x000fe40000011600 */
[----:B------:R-:W-:Y:S02]  /*e780*/  LOP3.LUT R4, R4, 0xff, RZ, 0xc0, !PT ;  /* 0x000000ff04047812 */ /* 0x000fe400078ec0ff */
[C---:B------:R-:W-:Y:S01]  /*e790*/  ISETP.GE.U32.AND P0, PT, R192.reuse, R0, PT ;  /* 0x00000000c000720c */ /* 0x040fe20003f06070 */
[----:B------:R-:W-:Y:S01]  /*e7a0*/  IMAD.MOV.U32 R0, RZ, RZ, R188 ;  /* 0x000000ffff007224 */ /* 0x000fe200078e00bc */
[----:B------:R-:W-:-:S03]  /*e7b0*/  ISETP.GE.U32.AND P1, PT, R192, R4, PT ;  /* 0x00000004c000720c */ /* 0x000fc60003f26070 */
[----:B------:R-:W-:Y:S02]  /*e7c0*/  IMAD.MOV.U32 R4, RZ, RZ, R0 ;  /* 0x000000ffff047224 */ /* 0x000fe400078e0000 */
[----:B------:R-:W-:Y:S01]  /*e7d0*/  FADD.FTZ R0, R9, R7 ;  /* 0x0000000709007221 */ /* 0x000fe20000010000 */
[C---:B----4-:R-:W-:Y:S01]  /*e7e0*/  F2FP.BF16.F32.PACK_AB R82, R8.reuse, R9 ;  /* 0x000000090852723e */ /* 0x050fe200000010ff */
[----:B------:R-:W-:Y:S02]  /*e7f0*/  IMAD.MOV.U32 R9, RZ, RZ, R4 ;  /* 0x000000ffff097224 */ /* 0x000fe400078e0004 */
[----:B-1----:R-:W-:Y:S01]  /*e800*/  FADD.FTZ R4, R13, R16 ;  /* 0x000000100d047221 */ /* 0x002fe20000010000 */
[----:B------:R-:W-:Y:S02]  /*e810*/  IMAD.MOV.U32 R217, RZ, RZ, R174 ;  /* 0x000000ffffd97224 */ /* 0x000fe400078e00ae */
[----:B------:R-:W-:Y:S01]  /*e820*/  FADD.FTZ R7, R8, R0 ;  /* 0x0000000008077221 */ /* 0x000fe20000010000 */
[----:B------:R-:W2:Y:S01]  /*e830*/  LDL.LU R174, [R1+0x294] ;  /* 0x0002940001ae7983 */ /* 0x000ea20000300800 */
[----:B------:R-:W-:Y:S01]  /*e840*/  IMAD.MOV.U32 R16, RZ, RZ, R9 ;  /* 0x000000ffff107224 */ /* 0x000fe200078e0009 */
[C---:B------:R-:W-:Y:S01]  /*e850*/  F2FP.BF16.F32.PACK_AB R0, R11.reuse, R13 ;  /* 0x0000000d0b00723e */ /* 0x040fe200000010ff */
[----:B------:R-:W-:Y:S01]  /*e860*/  FADD.FTZ R8, R11, R4 ;  /* 0x000000040b087221 */ /* 0x000fe20000010000 */
[----:B------:R-:W4:Y:S01]  /*e870*/  LDL.LU R188, [R1+0x290] ;  /* 0x0002900001bc7983 */ /* 0x000f220000300800 */
[----:B------:R-:W1:Y:S08]  /*e880*/  MUFU.EX2 R11, R226 ;  /* 0x000000e2000b7308 */ /* 0x000e700000000800 */
[----:B------:R3:W1:Y:S02]  /*e890*/  MUFU.EX2 R9, R227 ;  /* 0x000000e300097308 */ /* 0x0006640000000800 */
[----:B---3--:R-:W3:Y:S01]  /*e8a0*/  LDL.LU.64 R226, [R1+0x30] ;  /* 0x0000300001e27983 */ /* 0x008ee20000300a00 */
[----:B------:R-:W-:-:S02]  /*e8b0*/  F2FP.BF16.F32.PACK_AB R181, R64, R65 ;  /* 0x0000004140b5723e */ /* 0x000fc400000010ff */
[----:B------:R-:W-:Y:S02]  /*e8c0*/  PRMT R65, R0, 0x7610, R65 ;  /* 0x0000761000417816 */ /* 0x000fe40000000041 */
[----:B------:R-:W-:Y:S02]  /*e8d0*/  PRMT R63, R18, 0x7632, R63 ;  /* 0x00007632123f7816 */ /* 0x000fe4000000003f */
[----:B------:R-:W-:Y:S01]  /*e8e0*/  PRMT R62, R0, 0x7632, R62 ;  /* 0x00007632003e7816 */ /* 0x000fe2000000003e */
[----:B------:R-:W-:Y:S01]  /*e8f0*/  @!P6 HFMA2.BF16_V2 R68, -RZ.H0_H0, RZ.H0_H0, -R65.H0_H0 ;  /* 0x200000ffff44e231 */ /* 0x000fe20000340941 */
[----:B------:R-:W-:Y:S01]  /*e900*/  PRMT R64, R18, 0x7610, R64 ;  /* 0x0000761012407816 */ /* 0x000fe20000000040 */
[----:B------:R-:W-:Y:S02]  /*e910*/  @!P0 HFMA2.BF16_V2 R69, -RZ.H0_H0, RZ.H0_H0, -R63.H0_H0 ;  /* 0x200000ffff458231 */ /* 0x000fe4000034093f */
[----:B------:R-:W-:Y:S01]  /*e920*/  IMAD.MOV.U32 R13, RZ, RZ, R218 ;  /* 0x000000ffff0d7224 */ /* 0x000fe200078e00da */
[----:B------:R-:W-:Y:S01]  /*e930*/  PRMT R218, R65, 0x5410, R62 ;  /* 0x0000541041da7816 */ /* 0x000fe2000000003e */
[----:B------:R-:W-:Y:S01]  /*e940*/  IMAD.MOV.U32 R4, RZ, RZ, R220 ;  /* 0x000000ffff047224 */ /* 0x000fe200078e00dc */
[----:B------:R-:W-:-:S02]  /*e950*/  PRMT R220, R64, 0x5410, R63 ;  /* 0x0000541040dc7816 */ /* 0x000fc4000000003f */
[----:B------:R-:W-:Y:S02]  /*e960*/  @!P6 PRMT R65, R68, 0x5410, RZ ;  /* 0x000054104441e816 */ /* 0x000fe400000000ff */
[----:B------:R-:W-:Y:S01]  /*e970*/  @!P0 PRMT R63, R69, 0x5410, RZ ;  /* 0x00005410453f8816 */ /* 0x000fe200000000ff */
[----:B------:R-:W-:Y:S01]  /*e980*/  @!P1 HFMA2.BF16_V2 R70, -RZ.H0_H0, RZ.H0_H0, -R64.H0_H0 ;  /* 0x200000ffff469231 */ /* 0x000fe20000340940 */
[----:B------:R-:W-:-:S04]  /*e990*/  LOP3.LUT R0, R2, 0xff, RZ, 0xc0, !PT ;  /* 0x000000ff02007812 */ /* 0x000fc800078ec0ff */
[----:B------:R-:W-:Y:S02]  /*e9a0*/  ISETP.GE.U32.AND P6, PT, R192, R0, PT ;  /* 0x00000000c000720c */ /* 0x000fe40003fc6070 */
[----:B------:R-:W-:Y:S02]  /*e9b0*/  LOP3.LUT R0, R2, 0xffff, RZ, 0xc0, !PT ;  /* 0x0000ffff02007812 */ /* 0x000fe400078ec0ff */
[----:B------:R-:W-:Y:S01]  /*e9c0*/  @!P1 PRMT R64, R70, 0x5410, RZ ;  /* 0x0000541046409816 */ /* 0x000fe200000000ff */
[----:B------:R-:W-:Y:S01]  /*e9d0*/  IMAD.MOV.U32 R70, RZ, RZ, R4 ;  /* 0x000000ffff467224 */ /* 0x000fe200078e0004 */
[--C-:B------:R-:W-:Y:S02]  /*e9e0*/  SHF.R.U32.HI R4, RZ, 0x18, R2.reuse ;  /* 0x00000018ff047819 */ /* 0x100fe40000011602 */
[----:B------:R-:W-:Y:S02]  /*e9f0*/  SHF.R.U32.HI R2, RZ, 0x10, R2 ;  /* 0x00000010ff027819 */ /* 0x000fe40000011602 */
[----:B------:R-:W-:Y:S01]  /*ea00*/  SHF.R.U32.HI R0, RZ, 0x8, R0 ;  /* 0x00000008ff007819 */ /* 0x000fe20000011600 */
[----:B------:R-:W-:Y:S01]  /*ea10*/  @!P5 HFMA2.BF16_V2 R61, -RZ.H0_H0, RZ.H0_H0, -R62.H0_H0 ;  /* 0x200000ffff3dd231 */ /* 0x000fe2000034093e */
[----:B------:R-:W-:-:S02]  /*ea20*/  LOP3.LUT R2, R2, 0xff, RZ, 0xc0, !PT ;  /* 0x000000ff02027812 */ /* 0x000fc400078ec0ff */
[----:B------:R-:W-:Y:S02]  /*ea30*/  LOP3.LUT R0, R0, 0xffff, RZ, 0xc0, !PT ;  /* 0x0000ffff00007812 */ /* 0x000fe400078ec0ff */
[C---:B------:R-:W-:Y:S02]  /*ea40*/  ISETP.GE.U32.AND P1, PT, R192.reuse, R4, PT ;  /* 0x00000004c000720c */ /* 0x040fe40003f26070 */
[----:B------:R-:W-:Y:S02]  /*ea50*/  @!P5 PRMT R62, R61, 0x5410, RZ ;  /* 0x000054103d3ed816 */ /* 0x000fe400000000ff */
[----:B------:R-:W-:Y:S01]  /*ea60*/  ISETP.GE.U32.AND P5, PT, R192, R2, PT ;  /* 0x00000002c000720c */ /* 0x000fe20003fa6070 */
[----:B------:R-:W-:Y:S01]  /*ea70*/  IMAD.WIDE.U32 R2, R10, -0x2daee0ad, RZ ;  /* 0xd2511f530a027825 */ /* 0x000fe200078e00ff */
[----:B------:R-:W-:-:S03]  /*ea80*/  ISETP.GE.U32.AND P0, PT, R192, R0, PT ;  /* 0x00000000c000720c */ /* 0x000fc60003f06070 */
[----:B-1----:R-:W-:Y:S01]  /*ea90*/  FADD.FTZ R0, R11, R7 ;  /* 0x000000070b007221 */ /* 0x002fe20000010000 */
[----:B------:R-:W-:-:S03]  /*eaa0*/  F2FP.BF16.F32.PACK_AB R81, R9, R11 ;  /* 0x0000000b0951723e */ /* 0x000fc600000010ff */
[----:B------:R-:W-:Y:S01]  /*eab0*/  FADD.FTZ R9, R9, R0 ;  /* 0x0000000009097221 */ /* 0x000fe20000010000 */
[----:B------:R-:W-:Y:S01]  /*eac0*/  LOP3.LUT R0, R3, R70, R12, 0x96, !PT ;  /* 0x0000004603007212 */ /* 0x000fe200078e960c */
[----:B------:R-:W-:Y:S01]  /*ead0*/  MUFU.EX2 R18, R228 ;  /* 0x000000e400127308 */ /* 0x000fe20000000800 */
[----:B------:R-:W-:-:S07]  /*eae0*/  PRMT R58, R21, 0x7610, R58 ;  /* 0x00007610153a7816 */ /* 0x000fce000000003a */
[----:B------:R-:W-:Y:S01]  /*eaf0*/  MUFU.EX2 R12, R225 ;  /* 0x000000e1000c7308 */ /* 0x000fe20000000800 */
[----:B------:R-:W-:Y:S01]  /*eb00*/  PRMT R59, R21, 0x7632, R59 ;  /* 0x00007632153b7816 */ /* 0x000fe2000000003b */
[----:B------:R-:W-:-:S04]  /*eb10*/  @!P5 HFMA2.BF16_V2 R84, -RZ.H0_H0, RZ.H0_H0, -R58.H0_H0 ;  /* 0x200000ffff54d231 */ /* 0x000fc8000034093a */
[----:B------:R-:W-:Y:S01]  /*eb20*/  @!P1 HFMA2.BF16_V2 R83, -RZ.H0_H0, RZ.H0_H0, -R59.H0_H0 ;  /* 0x200000ffff539231 */ /* 0x000fe2000034093b */
[C---:B------:R-:W-:Y:S02]  /*eb30*/  PRMT R56, R17.reuse, 0x7610, R56 ;  /* 0x0000761011387816 */ /* 0x040fe40000000038 */
[----:B------:R-:W-:Y:S01]  /*eb40*/  PRMT R51, R17, 0x7632, R51 ;  /* 0x0000763211337816 */ /* 0x000fe20000000033 */
[----:B------:R1:W-:Y:S08]  /*eb50*/  MUFU.EX2 R10, R233 ;  /* 0x000000e9000a7308 */ /* 0x0003f00000000800 */
[----:B------:R-:W-:Y:S01]  /*eb60*/  MUFU.EX2 R11, R223 ;  /* 0x000000df000b7308 */ /* 0x000fe20000000800 */
[----:B-1----:R-:W-:Y:S01]  /*eb70*/  PRMT R233, R56, 0x5410, R51 ;  /* 0x0000541038e97816 */ /* 0x002fe20000000033 */
[----:B---3--:R-:W-:-:S02]  /*eb80*/  IMAD.MOV.U32 R68, RZ, RZ, R226 ;  /* 0x000000ffff447224 */ /* 0x008fc400078e00e2 */
[----:B------:R-:W-:Y:S02]  /*eb90*/  IMAD.MOV.U32 R69, RZ, RZ, R227 ;  /* 0x000000ffff457224 */ /* 0x000fe400078e00e3 */
[----:B------:R-:W-:Y:S02]  /*eba0*/  IMAD.MOV.U32 R227, RZ, RZ, R13 ;  /* 0x000000ffffe37224 */ /* 0x000fe400078e000d */
[----:B------:R-:W-:Y:S01]  /*ebb0*/  IMAD.MOV.U32 R226, RZ, RZ, R16 ;  /* 0x000000ffffe27224 */ /* 0x000fe200078e0010 */
[----:B------:R-:W-:Y:S08]  /*ebc0*/  MUFU.EX2 R13, R221 ;  /* 0x000000dd000d7308 */ /* 0x000ff00000000800 */
[----:B------:R-:W1:Y:S02]  /*ebd0*/  MUFU.EX2 R16, R222 ;  /* 0x000000de00107308 */ /* 0x000e640000000800 */
[----:B-1----:R-:W-:-:S04]  /*ebe0*/  F2FP.BF16.F32.PACK_AB R4, R16, R13 ;  /* 0x0000000d1004723e */ /* 0x002fc800000010ff */
[C---:B------:R-:W-:Y:S02]  /*ebf0*/  PRMT R61, R4.reuse, 0x7610, R61 ;  /* 0x00007610043d7816 */ /* 0x040fe4000000003d */
[----:B------:R-:W-:-:S03]  /*ec00*/  PRMT R60, R4, 0x7632, R60 ;  /* 0x00007632043c7816 */ /* 0x000fc6000000003c */
[----:B------:R-:W-:Y:S01]  /*ec10*/  @!P6 HFMA2.BF16_V2 R71, -RZ.H0_H0, RZ.H0_H0, -R61.H0_H0 ;  /* 0x200000ffff47e231 */ /* 0x000fe2000034093d */
[----:B------:R-:W-:Y:S01]  /*ec20*/  LOP3.LUT R4, R0, 0xff, RZ, 0xc0, !PT ;  /* 0x000000ff00047812 */ /* 0x000fe200078ec0ff */
[----:B------:R-:W-:Y:S01]  /*ec30*/  IMAD.MOV.U32 R222, RZ, RZ, R217 ;  /* 0x000000ffffde7224 */ /* 0x000fe200078e00d9 */
[----:B------:R-:W-:Y:S01]  /*ec40*/  PRMT R217, R61, 0x5410, R60 ;  /* 0x000054103dd97816 */ /* 0x000fe2000000003c */
[----:B------:R-:W-:Y:S01]  /*ec50*/  @!P0 HFMA2.BF16_V2 R80, -RZ.H0_H0, RZ.H0_H0, -R60.H0_H0 ;  /* 0x200000ffff508231 */ /* 0x000fe2000034093c */
[----:B------:R-:W-:Y:S02]  /*ec60*/  @!P6 PRMT R61, R71, 0x5410, RZ ;  /* 0x00005410473de816 */ /* 0x000fe400000000ff */
[----:B------:R-:W-:Y:S02]  /*ec70*/  ISETP.GE.U32.AND P6, PT, R192, R4, PT ;  /* 0x00000004c000720c */ /* 0x000fe40003fc6070 */
[----:B------:R-:W-:Y:S02]  /*ec80*/  SHF.R.U32.HI R4, RZ, 0x18, R0 ;  /* 0x00000018ff047819 */ /* 0x000fe40000011600 */
[----:B------:R-:W-:-:S02]  /*ec90*/  @!P0 PRMT R60, R80, 0x5410, RZ ;  /* 0x00005410503c8816 */ /* 0x000fc400000000ff */
[----:B------:R-:W-:Y:S02]  /*eca0*/  ISETP.GE.U32.AND P0, PT, R192, R4, PT ;  /* 0x00000004c000720c */ /* 0x000fe40003f06070 */
[----:B------:R-:W-:Y:S02]  /*ecb0*/  SHF.R.U32.HI R4, RZ, 0x10, R0 ;  /* 0x00000010ff047819 */ /* 0x000fe40000011600 */
[----:B------:R-:W-:-:S04]  /*ecc0*/  LOP3.LUT R0, R0, 0xffff, RZ, 0xc0, !PT ;  /* 0x0000ffff00007812 */ /* 0x000fc800078ec0ff */
[----:B------:R-:W-:Y:S02]  /*ecd0*/  SHF.R.U32.HI R0, RZ, 0x8, R0 ;  /* 0x00000008ff007819 */ /* 0x000fe40000011600 */
[----:B------:R-:W-:Y:S02]  /*ece0*/  LOP3.LUT R4, R4, 0xff, RZ, 0xc0, !PT ;  /* 0x000000ff04047812 */ /* 0x000fe400078ec0ff */
[----:B------:R-:W-:Y:S02]  /*ecf0*/  LOP3.LUT R0, R0, 0xffff, RZ, 0xc0, !PT ;  /* 0x0000ffff00007812 */ /* 0x000fe400078ec0ff */
[----:B------:R-:W-:Y:S02]  /*ed00*/  PRMT R221, R58, 0x5410, R59 ;  /* 0x000054103add7816 */ /* 0x000fe4000000003b */
[----:B------:R-:W-:Y:S02]  /*ed10*/  @!P5 PRMT R58, R84, 0x5410, RZ ;  /* 0x00005410543ad816 */ /* 0x000fe400000000ff */
[----:B------:R-:W-:-:S02]  /*ed20*/  @!P1 PRMT R59, R83, 0x5410, RZ ;  /* 0x00005410533b9816 */ /* 0x000fc400000000ff */
[C---:B------:R-:W-:Y:S02]  /*ed30*/  ISETP.GE.U32.AND P5, PT, R192.reuse, R0, PT ;  /* 0x00000000c000720c */ /* 0x040fe40003fa6070 */
[----:B------:R-:W-:Y:S02]  /*ed40*/  ISETP.GE.U32.AND P1, PT, R192, R4, PT ;  /* 0x00000004c000720c */ /* 0x000fe40003f26070 */
[----:B------:R-:W-:-:S04]  /*ed50*/  F2FP.BF16.F32.PACK_AB R0, R18, R12 ;  /* 0x0000000c1200723e */ /* 0x000fc800000010ff */
[C---:B------:R-:W-:Y:S01]  /*ed60*/  PRMT R57, R0.reuse, 0x7610, R57 ;  /* 0x0000761000397816 */ /* 0x040fe20000000039 */
[----:B------:R-:W-:Y:S01]  /*ed70*/  FADD.FTZ R7, R13, R8 ;  /* 0x000000080d077221 */ /* 0x000fe20000010000 */
[----:B------:R-:W-:-:S03]  /*ed80*/  PRMT R50, R0, 0x7632, R50 ;  /* 0x0000763200327816 */ /* 0x000fc60000000032 */
[----:B------:R-:W-:Y:S01]  /*ed90*/  @!P6 HFMA2.BF16_V2 R96, -RZ.H0_H0, RZ.H0_H0, -R57.H0_H0 ;  /* 0x200000ffff60e231 */ /* 0x000fe20000340939 */
[----:B------:R-:W-:Y:S01]  /*eda0*/  LOP3.LUT R0, R2, 0xff, RZ, 0xc0, !PT ;  /* 0x000000ff02007812 */ /* 0x000fe200078ec0ff */
[----:B------:R-:W-:Y:S01]  /*edb0*/  FADD.FTZ R7, R16, R7 ;  /* 0x0000000710077221 */ /* 0x000fe20000010000 */
[----:B------:R1:W-:Y:S01]  /*edc0*/  MUFU.EX2 R8, R234 ;  /* 0x000000ea00087308 */ /* 0x0003e20000000800 */
[----:B------:R-:W-:Y:S02]  /*edd0*/  @!P5 HFMA2.BF16_V2 R87, -RZ.H0_H0, RZ.H0_H0, -R50.H0_H0 ;  /* 0x200000ffff57d231 */ /* 0x000fe40000340932 */
[----:B------:R-:W-:Y:S02]  /*ede0*/  @!P1 HFMA2.BF16_V2 R86, -RZ.H0_H0, RZ.H0_H0, -R56.H0_H0 ;  /* 0x200000ffff569231 */ /* 0x000fe40000340938 */
[----:B------:R-:W-:Y:S02]  /*edf0*/  IMAD.MOV.U32 R223, RZ, RZ, R69 ;  /* 0x000000ffffdf7224 */ /* 0x000fe400078e0045 */
[----:B------:R-:W-:Y:S01]  /*ee00*/  IMAD.MOV.U32 R69, RZ, RZ, R28 ;  /* 0x000000ffff457224 */ /* 0x000fe200078e001c */
[----:B------:R-:W-:Y:S01]  /*ee10*/  @!P1 PRMT R56, R86, 0x5410, RZ ;  /* 0x0000541056389816 */ /* 0x000fe200000000ff */
[----:B------:R-:W-:Y:S01]  /*ee20*/  IMAD.MOV.U32 R86, RZ, RZ, R32 ;  /* 0x000000ffff567224 */ /* 0x000fe200078e0020 */
[----:B-1----:R-:W-:-:S02]  /*ee30*/  PRMT R234, R57, 0x5410, R50 ;  /* 0x0000541039ea7816 */ /* 0x002fc40000000032 */
[----:B------:R-:W-:Y:S02]  /*ee40*/  @!P6 PRMT R57, R96, 0x5410, RZ ;  /* 0x000054106039e816 */ /* 0x000fe400000000ff */
[----:B------:R-:W-:Y:S02]  /*ee50*/  ISETP.GE.U32.AND P6, PT, R192, R0, PT ;  /* 0x00000000c000720c */ /* 0x000fe40003fc6070 */
[----:B------:R-:W-:Y:S01]  /*ee60*/  LOP3.LUT R0, R2, 0xffff, RZ, 0xc0, !PT ;  /* 0x0000ffff02007812 */ /* 0x000fe200078ec0ff */
[----:B------:R-:W-:Y:S01]  /*ee70*/  FADD.FTZ R3, R12, R7 ;  /* 0x000000070c037221 */ /* 0x000fe20000010000 */
[----:B------:R-:W-:Y:S01]  /*ee80*/  @!P5 PRMT R50, R87, 0x5410, RZ ;  /* 0x000054105732d816 */ /* 0x000fe200000000ff */
[----:B------:R1:W-:Y:S01]  /*ee90*/  MUFU.EX2 R7, R235 ;  /* 0x000000eb00077308 */ /* 0x0003e20000000800 */
[----:B------:R-:W-:Y:S02]  /*eea0*/  IMAD.MOV.U32 R87, RZ, RZ, R33 ;  /* 0x000000ffff577224 */ /* 0x000fe400078e0021 */
[----:B------:R-:W3:Y:S01]  /*eeb0*/  LDL.LU.64 R32, [R1+0x288] ;  /* 0x0002880001207983 */ /* 0x000ee20000300a00 */
[----:B-1----:R-:W-:-:S02]  /*eec0*/  IMAD.MOV.U32 R235, RZ, RZ, R227 ;  /* 0x000000ffffeb7224 */ /* 0x002fc400078e00e3 */
[----:B------:R-:W-:Y:S02]  /*eed0*/  IMAD.MOV.U32 R227, RZ, RZ, R29 ;  /* 0x000000ffffe37224 */ /* 0x000fe400078e001d */
[----:B------:R-:W2:Y:S01]  /*eee0*/  LDL.LU.64 R28, [R1+0x18] ;  /* 0x00001800011c7983 */ /* 0x000ea20000300a00 */
[----:B------:R-:W-:Y:S01]  /*eef0*/  MUFU.EX2 R13, R232 ;  /* 0x000000e8000d7308 */ /* 0x000fe20000000800 */
[----:B------:R-:W-:-:S07]  /*ef00*/  SHF.R.U32.HI R4, RZ, 0x18, R2 ;  /* 0x00000018ff047819 */ /* 0x000fce0000011602 */
[----:B------:R-:W1:Y:S01]  /*ef10*/  MUFU.EX2 R16, R231 ;  /* 0x000000e700107308 */ /* 0x000e620000000800 */
[----:B------:R-:W-:-:S04]  /*ef20*/  SHF.R.U32.HI R2, RZ, 0x10, R2 ;  /* 0x00000010ff027819 */ /* 0x000fc80000011602 */
[----:B------:R-:W-:-:S03]  /*ef30*/  LOP3.LUT R2, R2, 0xff, RZ, 0xc0, !PT ;  /* 0x000000ff02027812 */ /* 0x000fc600078ec0ff */
[----:B------:R-:W4:Y:S01]  /*ef40*/  MUFU.EX2 R12, R224 ;  /* 0x000000e0000c7308 */ /* 0x000f220000000800 */
[----:B------:R-:W-:Y:S02]  /*ef50*/  ISETP.GE.U32.AND P1, PT, R192, R2, PT ;  /* 0x00000002c000720c */ /* 0x000fe40003f26070 */
[----:B------:R-:W-:Y:S02]  /*ef60*/  SHF.R.U32.HI R0, RZ, 0x8, R0 ;  /* 0x00000008ff007819 */ /* 0x000fe40000011600 */
[----:B-1----:R-:W-:Y:S02]  /*ef70*/  F2FP.BF16.F32.PACK_AB R2, R16, R13 ;  /* 0x0000000d1002723e */ /* 0x002fe400000010ff */
[----:B------:R-:W-:Y:S02]  /*ef80*/  LOP3.LUT R0, R0, 0xffff, RZ, 0xc0, !PT ;  /* 0x0000ffff00007812 */ /* 0x000fe400078ec0ff */
[C---:B------:R-:W-:Y:S02]  /*ef90*/  PRMT R49, R2.reuse, 0x7610, R49 ;  /* 0x0000761002317816 */ /* 0x040fe40000000031 */
[----:B------:R-:W-:Y:S01]  /*efa0*/  PRMT R48, R2, 0x7632, R48 ;  /* 0x0000763202307816 */ /* 0x000fe20000000030 */
[----:B------:R-:W-:Y:S01]  /*efb0*/  FADD.FTZ R2, R18, R3 ;  /* 0x0000000312027221 */ /* 0x000fe20000010000 */
[----:B------:R-:W-:Y:S01]  /*efc0*/  @!P0 HFMA2.BF16_V2 R85, -RZ.H0_H0, RZ.H0_H0, -R51.H0_H0 ;  /* 0x200000ffff558231 */ /* 0x000fe20000340933 */
[----:B------:R-:W1:Y:S01]  /*efd0*/  MUFU.EX2 R3, R236 ;  /* 0x000000ec00037308 */ /* 0x000e620000000800 */
[----:B------:R-:W-:Y:S01]  /*efe0*/  ISETP.GE.U32.AND P5, PT, R192, R0, PT ;  /* 0x00000000c000720c */ /* 0x000fe20003fa6070 */
[----:B------:R-:W-:-:S02]  /*eff0*/  FADD.FTZ R0, R10, R9 ;  /* 0x000000090a007221 */ /* 0x000fc40000010000 */
[----:B------:R-:W-:Y:S02]  /*f000*/  @!P0 PRMT R51, R85, 0x5410, RZ ;  /* 0x0000541055338816 */ /* 0x000fe400000000ff */
[----:B------:R-:W-:Y:S01]  /*f010*/  ISETP.GE.U32.AND P0, PT, R192, R4, PT ;  /* 0x00000004c000720c */ /* 0x000fe20003f06070 */
[----:B------:R-:W-:Y:S01]  /*f020*/  FADD.FTZ R4, R8, R0 ;  /* 0x0000000008047221 */ /* 0x000fe20000010000 */
[----:B----4-:R-:W-:Y:S01]  /*f030*/  F2FP.BF16.F32.PACK_AB R0, R12, R11 ;  /* 0x0000000b0c00723e */ /* 0x010fe200000010ff */
[----:B------:R-:W-:Y:S02]  /*f040*/  IMAD.MOV.U32 R83, RZ, RZ, R222 ;  /* 0x000000ffff537224 */ /* 0x000fe400078e00de */
[----:B------:R-:W-:Y:S01]  /*f050*/  IMAD.MOV.U32 R222, RZ, RZ, R68 ;  /* 0x000000ffffde7224 */ /* 0x000fe200078e0044 */
[C---:B------:R-:W-:Y:S02]  /*f060*/  PRMT R47, R0.reuse, 0x7610, R47 ;  /* 0x00007610002f7816 */ /* 0x040fe4000000002f */
[----:B------:R-:W-:Y:S01]  /*f070*/  PRMT R46, R0, 0x7632, R46 ;  /* 0x00007632002e7816 */ /* 0x000fe2000000002e */
[----:B------:R-:W-:Y:S01]  /*f080*/  FADD.FTZ R0, R7, R4 ;  /* 0x0000000407007221 */ /* 0x000fe20000010000 */
[----:B------:R-:W-:-:S02]  /*f090*/  IMAD.MOV.U32 R224, RZ, RZ, R222 ;  /* 0x000000ffffe07224 */ /* 0x000fc400078e00de */
[----:B------:R-:W-:Y:S01]  /*f0a0*/  FADD.FTZ R2, R13, R2 ;  /* 0x000000020d027221 */ /* 0x000fe20000010000 */
[C---:B-1----:R-:W-:Y:S01]  /*f0b0*/  F2FP.BF16.F32.PACK_AB R54, R3.reuse, R7 ;  /* 0x000000070336723e */ /* 0x042fe200000010ff */
[----:B------:R-:W-:Y:S01]  /*f0c0*/  FADD.FTZ R3, R3, R0 ;  /* 0x0000000003037221 */ /* 0x000fe20000010000 */
[----:B------:R-:W-:Y:S02]  /*f0d0*/  IMAD.MOV.U32 R71, RZ, RZ, R143 ;  /* 0x000000ffff477224 */ /* 0x000fe400078e008f */
[----:B------:R-:W-:Y:S01]  /*f0e0*/  FADD.FTZ R0, R16, R2 ;  /* 0x0000000210007221 */ /* 0x000fe20000010000 */
[----:B------:R-:W-:Y:S01]  /*f0f0*/  LOP3.LUT R2, R53, R69, R224, 0x96, !PT ;  /* 0x0000004535027212 */ /* 0x000fe200078e96e0 */
[----:B------:R-:W-:Y:S01]  /*f100*/  IMAD.MOV.U32 R236, RZ, RZ, R71 ;  /* 0x000000ffffec7224 */ /* 0x000fe200078e0047 */
[----:B------:R1:W-:Y:S01]  /*f110*/  STL [R1+0x174], R3 ;  /* 0x0001740301007387 */ /* 0x0003e20000100800 */
[----:B------:R-:W-:Y:S02]  /*f120*/  IMAD.MOV.U32 R71, RZ, RZ, R227 ;  /* 0x000000ffff477224 */ /* 0x000fe400078e00e3 */
[----:B------:R-:W-:-:S02]  /*f130*/  @!P6 HFMA2.BF16_V2 R97, -RZ.H0_H0, RZ.H0_H0, -R49.H0_H0 ;  /* 0x200000ffff61e231 */ /* 0x000fc40000340931 */
[----:B------:R-:W-:Y:S02]  /*f140*/  IMAD.MOV.U32 R84, RZ, RZ, R86 ;  /* 0x000000ffff547224 */ /* 0x000fe400078e0056 */
[----:B------:R-:W-:Y:S02]  /*f150*/  @!P5 HFMA2.BF16_V2 R140, -RZ.H0_H0, RZ.H0_H0, -R48.H0_H0 ;  /* 0x200000ffff8cd231 */ /* 0x000fe40000340930 */
[----:B------:R-:W-:Y:S01]  /*f160*/  IMAD.MOV.U32 R85, RZ, RZ, R87 ;  /* 0x000000ffff557224 */ /* 0x000fe200078e0057 */
[----:B------:R2:W-:Y:S01]  /*f170*/  STL [R1+0x15c], R0 ;  /* 0x00015c0001007387 */ /* 0x0005e20000100800 */
[----:B------:R-:W-:Y:S01]  /*f180*/  IMAD.MOV.U32 R227, RZ, RZ, R226 ;  /* 0x000000ffffe37224 */ /* 0x000fe200078e00e2 */
[----:B------:R-:W-:Y:S01]  /*f190*/  PRMT R232, R49, 0x5410, R48 ;  /* 0x0000541031e87816 */ /* 0x000fe20000000030 */
[----:B------:R-:W-:Y:S01]  /*f1a0*/  IMAD.MOV.U32 R225, RZ, RZ, R223 ;  /* 0x000000ffffe17224 */ /* 0x000fe200078e00df */
[----:B------:R-:W-:Y:S01]  /*f1b0*/  @!P6 PRMT R49, R97, 0x5410, RZ ;  /* 0x000054106131e816 */ /* 0x000fe200000000ff */
[----:B------:R-:W-:Y:S01]  /*f1c0*/  IMAD.MOV.U32 R222, RZ, RZ, R84 ;  /* 0x000000ffffde7224 */ /* 0x000fe200078e0054 */
[----:B------:R-:W-:Y:S01]  /*f1d0*/  @!P5 PRMT R48, R140, 0x5410, RZ ;  /* 0x000054108c30d816 */ /* 0x000fe200000000ff */
[----:B------:R-:W-:-:S02]  /*f1e0*/  IMAD.MOV.U32 R223, RZ, RZ, R85 ;  /* 0x000000ffffdf7224 */ /* 0x000fc400078e0055 */
[-C--:B------:R-:W-:Y:S01]  /*f1f0*/  FMUL.FTZ R84, R108, R6.reuse ;  /* 0x000000066c547220 */ /* 0x080fe20000410000 */
[----:B------:R-:W-:Y:S02]  /*f200*/  IMAD.MOV.U32 R226, RZ, RZ, R141 ;  /* 0x000000ffffe27224 */ /* 0x000fe400078e008d */
[----:B------:R-:W-:Y:S01]  /*f210*/  FMUL.FTZ R85, R109, R6 ;  /* 0x000000066d557220 */ /* 0x000fe20000410000 */
[----:B-1----:R-:W-:-:S04]  /*f220*/  IMAD.WIDE.U32 R2, R2, -0x2daee0ad, RZ ;  /* 0xd2511f5302027825 */ /* 0x002fc800078e00ff */
        /* <DEDUP_REMOVED lines=22> */
[----:B------:R-:W-:-:S02]  /*f390*/  IMAD.MOV.U32 R228, RZ, RZ, R227 ;  /* 0x000000ffffe47224 */ /* 0x000fc400078e00e3 */
[----:B------:R-:W-:Y:S02]  /*f3a0*/  IMAD.MOV.U32 R68, RZ, RZ, R142 ;  /* 0x000000ffff447224 */ /* 0x000fe400078e008e */
[----:B------:R-:W-:Y:S02]  /*f3b0*/  IMAD.MOV.U32 R227, RZ, RZ, R20 ;  /* 0x000000ffffe37224 */ /* 0x000fe400078e0014 */
[----:B------:R-:W-:Y:S02]  /*f3c0*/  @!P1 HFMA2.BF16_V2 R99, -RZ.H0_H0, RZ.H0_H0, -R47.H0_H0 ;  /* 0x200000ffff639231 */ /* 0x000fe4000034092f */
[----:B------:R-:W-:Y:S01]  /*f3d0*/  @!P0 HFMA2.BF16_V2 R98, -RZ.H0_H0, RZ.H0_H0, -R46.H0_H0 ;  /* 0x200000ffff628231 */ /* 0x000fe2000034092e */
[----:B------:R-:W-:Y:S01]  /*f3e0*/  PRMT R231, R47, 0x5410, R46 ;  /* 0x000054102fe77816 */ /* 0x000fe2000000002e */
[-C--:B------:R-:W-:Y:S01]  /*f3f0*/  FMUL.FTZ R86, R110, R5.reuse ;  /* 0x000000056e567220 */ /* 0x080fe20000410000 */
[----:B------:R-:W-:Y:S01]  /*f400*/  @!P1 PRMT R47, R99, 0x5410, RZ ;  /* 0x00005410632f9816 */ /* 0x000fe200000000ff */
[-C--:B------:R-:W-:Y:S01]  /*f410*/  FMUL.FTZ R87, R111, R5.reuse ;  /* 0x000000056f577220 */ /* 0x080fe20000410000 */
[----:B------:R-:W-:Y:S01]  /*f420*/  @!P0 PRMT R46, R98, 0x5410, RZ ;  /* 0x00005410622e8816 */ /* 0x000fe200000000ff */
        /* <DEDUP_REMOVED lines=22> */
[----:B------:R-:W-:Y:S01]  /*f590*/  F2FP.BF16.F32.PACK_AB R80, R8, R10 ;  /* 0x0000000a0850723e */ /* 0x000fe200000010ff */
[----:B------:R-:W-:Y:S01]  /*f5a0*/  FADD.FTZ R10, R11, R22 ;  /* 0x000000160b0a7221 */ /* 0x000fe20000010000 */
[----:B------:R-:W-:-:S02]  /*f5b0*/  PRMT R43, R229, 0x7610, R43 ;  /* 0x00007610e52b7816 */ /* 0x000fc4000000002b */
[----:B------:R-:W-:Y:S01]  /*f5c0*/  PRMT R42, R229, 0x7632, R42 ;  /* 0x00007632e52a7816 */ /* 0x000fe2000000002a */
[----:B------:R-:W-:Y:S01]  /*f5d0*/  IMAD.MOV.U32 R229, RZ, RZ, R71 ;  /* 0x000000ffffe57224 */ /* 0x000fe200078e0047 */
[----:B------:R-:W-:Y:S02]  /*f5e0*/  PRMT R39, R40, 0x7632, R39 ;  /* 0x0000763228277816 */ /* 0x000fe40000000027 */
[C---:B------:R-:W-:Y:S02]  /*f5f0*/  PRMT R38, R25.reuse, 0x7610, R38 ;  /* 0x0000761019267816 */ /* 0x040fe40000000026 */
[----:B------:R-:W-:Y:S02]  /*f600*/  PRMT R37, R25, 0x7632, R37 ;  /* 0x0000763219257816 */ /* 0x000fe40000000025 */
[----:B--2---:R-:W-:Y:S02]  /*f610*/  LOP3.LUT R0, R3, R71, R28, 0x96, !PT ;  /* 0x0000004703007212 */ /* 0x004fe400078e961c */
[----:B------:R-:W-:-:S03]  /*f620*/  LOP3.LUT R3, R249, R175, R52, 0x96, !PT ;  /* 0x000000aff9037212 */ /* 0x000fc600078e9634 */
[----:B------:R-:W-:-:S04]  /*f630*/  IMAD.WIDE.U32 R6, R0, -0x326172a9, RZ ;  /* 0xcd9e8d5700067825 */ /* 0x000fc800078e00ff */
[----:B------:R-:W-:Y:S01]  /*f640*/  IMAD.WIDE.U32 R20, R3, -0x2daee0ad, RZ ;  /* 0xd2511f5303147825 */ /* 0x000fe200078e00ff */
[----:B------:R-:W-:-:S04]  /*f650*/  LOP3.LUT R0, R7, R68, R248, 0x96, !PT ;  /* 0x0000004407007212 */ /* 0x000fc800078e96f8 */
[----:B------:R-:W-:Y:S01]  /*f660*/  LOP3.LUT R2, R21, R236, R2, 0x96, !PT ;  /* 0x000000ec15027212 */ /* 0x000fe200078e9602 */
[----:B------:R-:W-:-:S04]  /*f670*/  IMAD.WIDE.U32 R4, R0, -0x2daee0ad, RZ ;  /* 0xd2511f5300047825 */ /* 0x000fc800078e00ff */
[----:B------:R-:W-:Y:S01]  /*f680*/  IMAD.WIDE.U32 R2, R2, -0x326172a9, RZ ;  /* 0xcd9e8d5702027825 */ /* 0x000fe200078e00ff */
[----:B------:R-:W-:-:S04]  /*f690*/  LOP3.LUT R0, R5, R216, R20, 0x96, !PT ;  /* 0x000000d805007212 */ /* 0x000fc800078e9614 */
[----:B------:R-:W-:Y:S01]  /*f6a0*/  LOP3.LUT R3, R3, R167, R6, 0x96, !PT ;  /* 0x000000a703037212 */ /* 0x000fe200078e9606 */
[----:B------:R-:W-:-:S04]  /*f6b0*/  IMAD.WIDE.U32 R6, R0, -0x326172a9, RZ ;  /* 0xcd9e8d5700067825 */ /* 0x000fc800078e00ff */
[----:B------:R-:W-:Y:S01]  /*f6c0*/  IMAD.WIDE.U32 R8, R3, -0x2daee0ad, RZ ;  /* 0xd2511f5303087825 */ /* 0x000fe200078e00ff */
[----:B------:R-:W-:-:S04]  /*f6d0*/  LOP3.LUT R5, R7, R83, R2, 0x96, !PT ;  /* 0x0000005307057212 */ /* 0x000fc800078e9602 */
[----:B------:R-:W-:-:S05]  /*f6e0*/  LOP3.LUT R2, R9, R235, R4, 0x96, !PT ;  /* 0x000000eb09027212 */ /* 0x000fca00078e9604 */
[----:B------:R-:W-:-:S05]  /*f6f0*/  IMAD.WIDE.U32 R2, R2, -0x326172a9, RZ ;  /* 0xcd9e8d5702027825 */ /* 0x000fca00078e00ff */
[----:B------:R-:W-:-:S04]  /*f700*/  LOP3.LUT R0, R3, R146, R6, 0x96, !PT ;  /* 0x0000009203007212 */ /* 0x000fc800078e9606 */
[----:B------:R-:W-:-:S04]  /*f710*/  LOP3.LUT R4, R0, 0xff, RZ, 0xc0, !PT ;  /* 0x000000ff00047812 */ /* 0x000fc800078ec0ff */
[----:B------:R-:W-:Y:S01]  /*f720*/  ISETP.GE.U32.AND P0, PT, R192, R4, PT ;  /* 0x00000004c000720c */ /* 0x000fe20003f06070 */
[----:B------:R-:W-:Y:S01]  /*f730*/  FADD.FTZ R4, R12, R10 ;  /* 0x0000000a0c047221 */ /* 0x000fe20000010000 */
[----:B------:R-:W-:Y:S02]  /*f740*/  IMAD.MOV.U32 R6, RZ, RZ, R30 ;  /* 0x000000ffff067224 */ /* 0x000fe400078e001e */
[----:B------:R-:W-:Y:S02]  /*f750*/  IMAD.MOV.U32 R7, RZ, RZ, R31 ;  /* 0x000000ffff077224 */ /* 0x000fe400078e001f */
[----:B------:R-:W2:Y:S04]  /*f760*/  LDL.LU.64 R30, [R1+0x280] ;  /* 0x00028000011e7983 */ /* 0x000ea80000300a00 */
[----:B------:R1:W-:Y:S03]  /*f770*/  STL [R1+0x16c], R4 ;  /* 0x00016c0401007387 */ /* 0x0003e60000100800 */
[----:B------:R-:W-:Y:S01]  /*f780*/  @!P0 HFMA2.BF16_V2 R76, -RZ.H0_H0, RZ.H0_H0, -R43.H0_H0 ;  /* 0x200000ffff4c8231 */ /* 0x000fe2000034092b */
[----:B------:R-:W-:-:S04]  /*f790*/  PRMT R71, R43, 0x5410, R42 ;  /* 0x000054102b477816 */ /* 0x000fc8000000002a */
[----:B------:R-:W-:Y:S02]  /*f7a0*/  @!P0 PRMT R43, R76, 0x5410, RZ ;  /* 0x000054104c2b8816 */ /* 0x000fe400000000ff */
[----:B-1----:R-:W-:-:S04]  /*f7b0*/  LOP3.LUT R4, R0, 0xffff, RZ, 0xc0, !PT ;  /* 0x0000ffff00047812 */ /* 0x002fc800078ec0ff */
[----:B------:R-:W-:-:S04]  /*f7c0*/  SHF.R.U32.HI R4, RZ, 0x8, R4 ;  /* 0x00000008ff047819 */ /* 0x000fc80000011604 */
[----:B------:R-:W-:-:S04]  /*f7d0*/  LOP3.LUT R4, R4, 0xffff, RZ, 0xc0, !PT ;  /* 0x0000ffff04047812 */ /* 0x000fc800078ec0ff */
[----:B------:R-:W-:Y:S02]  /*f7e0*/  ISETP.GE.U32.AND P0, PT, R192, R4, PT ;  /* 0x00000004c000720c */ /* 0x000fe40003f06070 */
[----:B------:R-:W-:-:S11]  /*f7f0*/  SHF.R.U32.HI R4, RZ, 0x18, R0 ;  /* 0x00000018ff047819 */ /* 0x000fd60000011600 */
[----:B------:R-:W-:-:S05]  /*f800*/  @!P0 HFMA2.BF16_V2 R77, -RZ.H0_H0, RZ.H0_H0, -R42.H0_H0 ;  /* 0x200000ffff4d8231 */ /* 0x000fca000034092a */
[----:B------:R-:W-:Y:S02]  /*f810*/  @!P0 PRMT R42, R77, 0x5410, RZ ;  /* 0x000054104d2a8816 */ /* 0x000fe400000000ff */
[----:B------:R-:W-:Y:S02]  /*f820*/  ISETP.GE.U32.AND P0, PT, R192, R4, PT ;  /* 0x00000004c000720c */ /* 0x000fe40003f06070 */
[----:B------:R-:W-:-:S04]  /*f830*/  SHF.R.U32.HI R0, RZ, 0x10, R0 ;  /* 0x00000010ff007819 */ /* 0x000fc80000011600 */
[----:B------:R-:W-:Y:S01]  /*f840*/  LOP3.LUT R0, R0, 0xff, RZ, 0xc0, !PT ;  /* 0x000000ff00007812 */ /* 0x000fe200078ec0ff */
[----:B------:R-:W-:-:S03]  /*f850*/  IMAD.MOV.U32 R76, RZ, RZ, R70 ;  /* 0x000000ffff4c7224 */ /* 0x000fc600078e0046 */
[----:B------:R-:W-:-:S03]  /*f860*/  ISETP.GE.U32.AND P1, PT, R192, R0, PT ;  /* 0x00000000c000720c */ /* 0x000fc60003f26070 */
[----:B------:R-:W-:Y:S01]  /*f870*/  @!P0 HFMA2.BF16_V2 R78, -RZ.H0_H0, RZ.H0_H0, -R39.H0_H0 ;  /* 0x200000ffff4e8231 */ /* 0x000fe20000340927 */
[----:B------:R-:W-:Y:S02]  /*f880*/  LOP3.LUT R0, R2, 0xff, RZ, 0xc0, !PT ;  /* 0x000000ff02007812 */ /* 0x000fe400078ec0ff */
[----:B------:R-:W-:Y:S02]  /*f890*/  PRMT R70, R40, 0x5410, R39 ;  /* 0x0000541028467816 */ /* 0x000fe40000000027 */
[----:B------:R-:W-:Y:S02]  /*f8a0*/  @!P0 PRMT R39, R78, 0x5410, RZ ;  /* 0x000054104e278816 */ /* 0x000fe400000000ff */
[----:B------:R-:W-:Y:S02]  /*f8b0*/  ISETP.GE.U32.AND P0, PT, R192, R0, PT ;  /* 0x00000000c000720c */ /* 0x000fe40003f06070 */
[----:B------:R-:W-:-:S04]  /*f8c0*/  LOP3.LUT R0, R2, 0xffff, RZ, 0xc0, !PT ;  /* 0x0000ffff02007812 */ /* 0x000fc800078ec0ff */
[----:B------:R-:W-:Y:S01]  /*f8d0*/  SHF.R.U32.HI R0, RZ, 0x8, R0 ;  /* 0x00000008ff007819 */ /* 0x000fe20000011600 */
[----:B------:R-:W-:Y:S02]  /*f8e0*/  IMAD.MOV.U32 R78, RZ, RZ, R76 ;  /* 0x000000ffff4e7224 */ /* 0x000fe400078e004c */
[----:B------:R-:W-:Y:S01]  /*f8f0*/  IMAD.MOV.U32 R76, RZ, RZ, R69 ;  /* 0x000000ffff4c7224 */ /* 0x000fe200078e0045 */
[----:B------:R-:W-:-:S03]  /*f900*/  LOP3.LUT R0, R0, 0xffff, RZ, 0xc0, !PT ;  /* 0x0000ffff00007812 */ /* 0x000fc600078ec0ff */
[----:B------:R-:W-:Y:S01]  /*f910*/  @!P0 HFMA2.BF16_V2 R88, -RZ.H0_H0, RZ.H0_H0, -R38.H0_H0 ;  /* 0x200000ffff588231 */ /* 0x000fe20000340926 */
[----:B------:R-:W-:-:S04]  /*f920*/  PRMT R69, R38, 0x5410, R37 ;  /* 0x0000541026457816 */ /* 0x000fc80000000025 */
[----:B------:R-:W-:Y:S02]  /*f930*/  @!P0 PRMT R38, R88, 0x5410, RZ ;  /* 0x0000541058268816 */ /* 0x000fe400000000ff */
[----:B------:R-:W-:Y:S02]  /*f940*/  ISETP.GE.U32.AND P0, PT, R192, R0, PT ;  /* 0x00000000c000720c */ /* 0x000fe40003f06070 */
[--C-:B------:R-:W-:Y:S02]  /*f950*/  SHF.R.U32.HI R0, RZ, 0x10, R2.reuse ;  /* 0x00000010ff007819 */ /* 0x100fe40000011602 */
[----:B------:R-:W-:-:S09]  /*f960*/  SHF.R.U32.HI R2, RZ, 0x18, R2 ;  /* 0x00000018ff027819 */ /* 0x000fd20000011602 */
[----:B------:R-:W-:-:S05]  /*f970*/  @!P0 HFMA2.BF16_V2 R89, -RZ.H0_H0, RZ.H0_H0, -R37.H0_H0 ;  /* 0x200000ffff598231 */ /* 0x000fca0000340925 */
[----:B------:R-:W-:Y:S02]  /*f980*/  @!P0 PRMT R37, R89, 0x5410, RZ ;  /* 0x0000541059258816 */ /* 0x000fe400000000ff */
[----:B------:R-:W-:Y:S01]  /*f990*/  ISETP.GE.U32.AND P0, PT, R192, R2, PT ;  /* 0x00000002c000720c */ /* 0x000fe20003f06070 */
[----:B------:R-:W-:Y:S01]  /*f9a0*/  @!P1 HFMA2.BF16_V2 R79, -RZ.H0_H0, RZ.H0_H0, -R40.H0_H0 ;  /* 0x200000ffff4f9231 */ /* 0x000fe20000340928 */
[----:B------:R-:W-:Y:S01]  /*f9b0*/  LOP3.LUT R0, R0, 0xff, RZ, 0xc0, !PT ;  /* 0x000000ff00007812 */ /* 0x000fe200078ec0ff */
[----:B------:R-:W-:Y:S01]  /*f9c0*/  IMAD.WIDE.U32 R2, R5, -0x2daee0ad, RZ ;  /* 0xd2511f5305027825 */ /* 0x000fe200078e00ff */
[----:B------:R-:W-:Y:S02]  /*f9d0*/  PRMT R26, R27, 0x7632, R26 ;  /* 0x000076321b1a7816 */ /* 0x000fe4000000001a */
[----:B------:R-:W-:Y:S02]  /*f9e0*/  @!P1 PRMT R40, R79, 0x5410, RZ ;  /* 0x000054104f289816 */ /* 0x000fe400000000ff */
[----:B------:R-:W-:-:S02]  /*f9f0*/  ISETP.GE.U32.AND P1, PT, R192, R0, PT ;  /* 0x00000000c000720c */ /* 0x000fc40003f26070 */
[----:B------:R-:W-:-:S03]  /*fa00*/  LOP3.LUT R0, R3, R78, R8, 0x96, !PT ;  /* 0x0000004e03007212 */ /* 0x000fc600078e9608 */
[----:B------:R-:W-:Y:S01]  /*fa10*/  @!P0 HFMA2.BF16_V2 R91, -RZ.H0_H0, RZ.H0_H0, -R26.H0_H0 ;  /* 0x200000ffff5b8231 */ /* 0x000fe2000034091a */
[----:B------:R-:W-:Y:S01]  /*fa20*/  LOP3.LUT R4, R0, 0xff, RZ, 0xc0, !PT ;  /* 0x000000ff00047812 */ /* 0x000fe200078ec0ff */
[----:B------:R-:W-:Y:S01]  /*fa30*/  IMAD.MOV.U32 R77, RZ, RZ, R68 ;  /* 0x000000ffff4d7224 */ /* 0x000fe200078e0044 */
[----:B------:R-:W-:Y:S02]  /*fa40*/  PRMT R68, R27, 0x5410, R26 ;  /* 0x000054101b447816 */ /* 0x000fe4000000001a */
[----:B------:R-:W-:Y:S02]  /*fa50*/  @!P0 PRMT R26, R91, 0x5410, RZ ;  /* 0x000054105b1a8816 */ /* 0x000fe400000000ff */
[----:B------:R-:W-:Y:S02]  /*fa60*/  ISETP.GE.U32.AND P0, PT, R192, R4, PT ;  /* 0x00000004c000720c */ /* 0x000fe40003f06070 */
[----:B------:R-:W-:Y:S02]  /*fa70*/  LOP3.LUT R4, R0, 0xffff, RZ, 0xc0, !PT ;  /* 0x0000ffff00047812 */ /* 0x000fe400078ec0ff */
[----:B------:R-:W-:-:S02]  /*fa80*/  PRMT R25, R23, 0x7610, R25 ;  /* 0x0000761017197816 */ /* 0x000fc40000000019 */
[----:B------:R-:W-:Y:S02]  /*fa90*/  SHF.R.U32.HI R4, RZ, 0x8, R4 ;  /* 0x00000008ff047819 */ /* 0x000fe40000011604 */
[----:B------:R-:W-:Y:S01]  /*faa0*/  PRMT R24, R23, 0x7632, R24 ;  /* 0x0000763217187816 */ /* 0x000fe20000000018 */
        /* <DEDUP_REMOVED lines=10> */
[----:B------:R-:W-:Y:S02]  /*fb50*/  ISETP.GE.U32.AND P0, PT, R192, R0, PT ;  /* 0x00000000c000720c */ /* 0x000fe40003f06070 */
[C---:B------:R-:W-:Y:S01]  /*fb60*/  PRMT R22, R41.reuse, 0x7632, R22 ;  /* 0x0000763229167816 */ /* 0x040fe20000000016 */
[----:B------:R-:W-:Y:S01]  /*fb70*/  IMAD.MOV.U32 R88, RZ, RZ, R77 ;  /* 0x000000ffff587224 */ /* 0x000fe200078e004d */
[----:B------:R-:W-:Y:S01]  /*fb80*/  PRMT R23, R41, 0x7610, R23 ;  /* 0x0000761029177816 */ /* 0x000fe20000000017 */
[----:B------:R-:W-:Y:S01]  /*fb90*/  IMAD.MOV.U32 R77, RZ, RZ, R7 ;  /* 0x000000ffff4d7224 */ /* 0x000fe200078e0007 */
[----:B------:R-:W-:Y:S01]  /*fba0*/  LOP3.LUT R0, R2, 0xff, RZ, 0xc0, !PT ;  /* 0x000000ff02007812 */ /* 0x000fe200078ec0ff */
[----:B------:R-:W-:Y:S02]  /*fbb0*/  IMAD.MOV.U32 R7, RZ, RZ, R225 ;  /* 0x000000ffff077224 */ /* 0x000fe400078e00e1 */
[----:B------:R-:W-:-:S04]  /*fbc0*/  IMAD.MOV.U32 R225, RZ, RZ, R145 ;  /* 0x000000ffffe17224 */ /* 0x000fc800078e0091 */
[----:B------:R-:W-:Y:S01]  /*fbd0*/  @!P0 HFMA2.BF16_V2 R95, -RZ.H0_H0, RZ.H0_H0, -R22.H0_H0 ;  /* 0x200000ffff5f8231 */ /* 0x000fe20000340916 */
[----:B------:R-:W-:-:S04]  /*fbe0*/  PRMT R145, R23, 0x5410, R22 ;  /* 0x0000541017917816 */ /* 0x000fc80000000016 */
[----:B------:R-:W-:Y:S02]  /*fbf0*/  @!P0 PRMT R22, R95, 0x5410, RZ ;  /* 0x000054105f168816 */ /* 0x000fe400000000ff */
[----:B------:R-:W-:Y:S02]  /*fc00*/  ISETP.GE.U32.AND P0, PT, R192, R0, PT ;  /* 0x00000000c000720c */ /* 0x000fe40003f06070 */
[----:B------:R-:W-:Y:S01]  /*fc10*/  LOP3.LUT R0, R2, 0xffff, RZ, 0xc0, !PT ;  /* 0x0000ffff02007812 */ /* 0x000fe200078ec0ff */
[----:B------:R-:W-:Y:S01]  /*fc20*/  IMAD.MOV.U32 R89, RZ, RZ, R76 ;  /* 0x000000ffff597224 */ /* 0x000fe200078e004c */
[----:B------:R-:W-:Y:S02]  /*fc30*/  PRMT R41, R36, 0x7632, R41 ;  /* 0x0000763224297816 */ /* 0x000fe40000000029 */
[----:B------:R-:W-:Y:S01]  /*fc40*/  SHF.R.U32.HI R0, RZ, 0x8, R0 ;  /* 0x00000008ff007819 */ /* 0x000fe20000011600 */
[----:B------:R-:W-:Y:S02]  /*fc50*/  IMAD.MOV.U32 R76, RZ, RZ, R6 ;  /* 0x000000ffff4c7224 */ /* 0x000fe400078e0006 */
[----:B------:R-:W-:Y:S01]  /*fc60*/  IMAD.MOV.U32 R6, RZ, RZ, R224 ;  /* 0x000000ffff067224 */ /* 0x000fe200078e00e0 */
[----:B------:R-:W-:-:S03]  /*fc70*/  LOP3.LUT R0, R0, 0xffff, RZ, 0xc0, !PT ;  /* 0x0000ffff00007812 */ /* 0x000fc600078ec0ff */
[----:B------:R-:W-:Y:S02]  /*fc80*/  @!P0 HFMA2.BF16_V2 R147, -RZ.H0_H0, RZ.H0_H0, -R36.H0_H0 ;  /* 0x200000ffff938231 */ /* 0x000fe40000340924 */
[----:B------:R-:W-:Y:S01]  /*fc90*/  IMAD.MOV.U32 R224, RZ, RZ, R144 ;  /* 0x000000ffffe07224 */ /* 0x000fe200078e0090 */
[----:B------:R-:W-:Y:S02]  /*fca0*/  PRMT R144, R36, 0x5410, R41 ;  /* 0x0000541024907816 */ /* 0x000fe40000000029 */
[----:B------:R-:W-:Y:S02]  /*fcb0*/  @!P0 PRMT R36, R147, 0x5410, RZ ;  /* 0x0000541093248816 */ /* 0x000fe400000000ff */
[----:B------:R-:W-:Y:S02]  /*fcc0*/  ISETP.GE.U32.AND P0, PT, R192, R0, PT ;  /* 0x00000000c000720c */ /* 0x000fe40003f06070 */
[----:B------:R-:W-:Y:S01]  /*fcd0*/  SHF.R.U32.HI R0, RZ, 0x10, R2 ;  /* 0x00000010ff007819 */ /* 0x000fe20000011602 */
[----:B------:R-:W-:-:S03]  /*fce0*/  @!P1 HFMA2.BF16_V2 R90, -RZ.H0_H0, RZ.H0_H0, -R27.H0_H0 ;  /* 0x200000ffff5a9231 */ /* 0x000fc6000034091b */
[----:B------:R-:W-:Y:S02]  /*fcf0*/  LOP3.LUT R0, R0, 0xff, RZ, 0xc0, !PT ;  /* 0x000000ff00007812 */ /* 0x000fe400078ec0ff */
[----:B------:R-:W-:Y:S02]  /*fd00*/  LOP3.LUT R4, R4, 0xff, RZ, 0xc0, !PT ;  /* 0x000000ff04047812 */ /* 0x000fe400078ec0ff */
[----:B------:R-:W-:Y:S02]  /*fd10*/  ISETP.GE.U32.AND P5, PT, R192, R0, PT ;  /* 0x00000000c000720c */ /* 0x000fe40003fa6070 */
[----:B------:R-:W-:Y:S02]  /*fd20*/  LOP3.LUT R0, R15, R89, R6, 0x96, !PT ;  /* 0x000000590f007212 */ /* 0x000fe400078e9606 */
[----:B------:R-:W-:Y:S01]  /*fd30*/  @!P1 PRMT R27, R90, 0x5410, RZ ;  /* 0x000054105a1b9816 */ /* 0x000fe200000000ff */
[----:B------:R-:W-:Y:S01]  /*fd40*/  IMAD.MOV.U32 R93, RZ, RZ, R229 ;  /* 0x000000ffff5d7224 */ /* 0x000fe200078e00e5 */
[----:B------:R-:W-:Y:S01]  /*fd50*/  ISETP.GE.U32.AND P1, PT, R192, R4, PT ;  /* 0x00000004c000720c */ /* 0x000fe20003f26070 */
[----:B------:R-:W-:Y:S01]  /*fd60*/  IMAD.WIDE.U32 R4, R0, -0x2daee0ad, RZ ;  /* 0xd2511f5300047825 */ /* 0x000fe200078e00ff */
[----:B------:R-:W-:-:S04]  /*fd70*/  LOP3.LUT R3, R249, R175, R14, 0x96, !PT ;  /* 0x000000aff9037212 */ /* 0x000fc800078e960e */
[----:B------:R-:W-:Y:S01]  /*fd80*/  LOP3.LUT R0, R5, R93, R28, 0x96, !PT ;  /* 0x0000005d05007212 */ /* 0x000fe200078e961c */
[----:B------:R-:W-:Y:S01]  /*fd90*/  IMAD.MOV.U32 R147, RZ, RZ, R236 ;  /* 0x000000ffff937224 */ /* 0x000fe200078e00ec */
[----:B------:R1:W-:Y:S03]  /*fda0*/  ST.E.U16 desc[UR4][R34.64+-0x7e], R177 ;  /* 0xffff82b122007985 */ /* 0x0003e6000c101504 */
[----:B------:R-:W-:Y:S01]  /*fdb0*/  IMAD.WIDE.U32 R6, R0, -0x326172a9, RZ ;  /* 0xcd9e8d5700067825 */ /* 0x000fe200078e00ff */
[----:B------:R-:W4:Y:S03]  /*fdc0*/  LDL.LU.64 R28, [R1+0x278] ;  /* 0x00027800011c7983 */ /* 0x000f260000300a00 */
[----:B------:R-:W-:Y:S01]  /*fdd0*/  IMAD.WIDE.U32 R8, R3, -0x2daee0ad, RZ ;  /* 0xd2511f5303087825 */ /* 0x000fe200078e00ff */
[----:B------:R-:W-:-:S04]  /*fde0*/  LOP3.LUT R0, R7, R88, R248, 0x96, !PT ;  /* 0x0000005807007212 */ /* 0x000fc800078e96f8 */
[----:B------:R-:W-:Y:S01]  /*fdf0*/  LOP3.LUT R3, R9, R147, R4, 0x96, !PT ;  /* 0x0000009309037212 */ /* 0x000fe200078e9604 */
[----:B------:R-:W-:-:S05]  /*fe00*/  IMAD.WIDE.U32 R4, R0, -0x2daee0ad, RZ ;  /* 0xd2511f5300047825 */ /* 0x000fca00078e00ff */
[----:B------:R-:W-:Y:S01]  /*fe10*/  LOP3.LUT R5, R5, R216, R8, 0x96, !PT ;  /* 0x000000d805057212 */ /* 0x000fe200078e9608 */
[----:B------:R-:W-:Y:S01]  /*fe20*/  ST.E.U16 desc[UR4][R34.64+-0x80], R178 ;  /* 0xffff80b222007985 */ /* 0x000fe2000c101504 */
[----:B-1----:R-:W-:-:S03]  /*fe30*/  IMAD.MOV.U32 R177, RZ, RZ, R216 ;  /* 0x000000ffffb17224 */ /* 0x002fc600078e00d8 */
[----:B------:R-:W2:Y:S04]  /*fe40*/  LDL R216, [R1+0x168] ;  /* 0x0001680001d87983 */ /* 0x000ea80000100800 */
[----:B---3--:R1:W-:Y:S02]  /*fe50*/  ST.E.U16 desc[UR4][R32.64+-0x7e], R179 ;  /* 0xffff82b320007985 */ /* 0x0083e4000c101504 */
[----:B-1----:R-:W-:Y:S02]  /*fe60*/  IMAD.MOV.U32 R179, RZ, RZ, R89 ;  /* 0x000000ffffb37224 */ /* 0x002fe400078e0059 */
[----:B------:R-:W3:Y:S01]  /*fe70*/  LDL R89, [R1+0x194] ;  /* 0x0001940001597983 */ /* 0x000ee20000100800 */
[----:B------:R-:W-:-:S05]  /*fe80*/  IMAD.WIDE.U32 R8, R3, -0x326172a9, RZ ;  /* 0xcd9e8d5703087825 */ /* 0x000fca00078e00ff */
[----:B------:R-:W-:Y:S01]  /*fe90*/  LOP3.LUT R0, R9, R167, R6, 0x96, !PT ;  /* 0x000000a709007212 */ /* 0x000fe200078e9606 */
[----:B------:R-:W-:Y:S02]  /*fea0*/  IMAD.MOV.U32 R236, RZ, RZ, R228 ;  /* 0x000000ffffec7224 */ /* 0x000fe400078e00e4 */
[----:B------:R-:W-:Y:S02]  /*feb0*/  IMAD.MOV.U32 R228, RZ, RZ, R45 ;  /* 0x000000ffffe47224 */ /* 0x000fe400078e002d */
[----:B------:R-:W-:Y:S02]  /*fec0*/  IMAD.MOV.U32 R229, RZ, RZ, R44 ;  /* 0x000000ffffe57224 */ /* 0x000fe400078e002c */
[----:B------:R-:W-:Y:S02]  /*fed0*/  IMAD.MOV.U32 R249, RZ, RZ, R235 ;  /* 0x000000fffff97224 */ /* 0x000fe400078e00eb */
[----:B------:R-:W-:Y:S01]  /*fee0*/  IMAD.WIDE.U32 R44, R0, -0x2daee0ad, RZ ;  /* 0xd2511f53002c7825 */ /* 0x000fe200078e00ff */
[----:B------:R-:W-:-:S04]  /*fef0*/  SHF.R.U32.HI R6, RZ, 0x18, R2 ;  /* 0x00000018ff067819 */ /* 0x000fc80000011602 */
[----:B------:R-:W-:Y:S01]  /*ff00*/  LOP3.LUT R3, R45, R249, R4, 0x96, !PT ;  /* 0x000000f92d037212 */ /* 0x000fe200078e9604 */
[----:B------:R-:W-:Y:S02]  /*ff10*/  IMAD.MOV.U32 R92, RZ, RZ, R79 ;  /* 0x000000ffff5c7224 */ /* 0x000fe400078e004f */
[----:B------:R-:W-:-:S04]  /*ff20*/  IMAD.WIDE.U32 R4, R5, -0x326172a9, RZ ;  /* 0xcd9e8d5705047825 */ /* 0x000fc800078e00ff */
[----:B------:R-:W-:-:S04]  /*ff30*/  IMAD.WIDE.U32 R2, R3, -0x326172a9, RZ ;  /* 0xcd9e8d5703027825 */ /* 0x000fc800078e00ff */
[----:B------:R-:W-:Y:S01]  /*ff40*/  @!P0 HFMA2.BF16_V2 R148, -RZ.H0_H0, RZ.H0_H0, -R41.H0_H0 ;  /* 0x200000ffff948231 */ /* 0x000fe20000340929 */
[----:B------:R-:W-:-:S04]  /*ff50*/  LOP3.LUT R0, R3, R92, R4, 0x96, !PT ;  /* 0x0000005c03007212 */ /* 0x000fc800078e9604 */
[----:B------:R-:W-:Y:S02]  /*ff60*/  LOP3.LUT R4, R0, 0xff, RZ, 0xc0, !PT ;  /* 0x000000ff00047812 */ /* 0x000fe400078ec0ff */
[----:B------:R-:W-:Y:S02]  /*ff70*/  @!P0 PRMT R41, R148, 0x5410, RZ ;  /* 0x0000541094298816 */ /* 0x000fe400000000ff */
[----:B------:R-:W-:Y:S02]  /*ff80*/  ISETP.GE.U32.AND P0, PT, R192, R4, PT ;  /* 0x00000004c000720c */ /* 0x000fe40003f06070 */
[----:B------:R-:W-:Y:S02]  /*ff90*/  LOP3.LUT R4, R0, 0xffff, RZ, 0xc0, !PT ;  /* 0x0000ffff00047812 */ /* 0x000fe400078ec0ff */
[----:B------:R-:W-:Y:S02]  /*ffa0*/  PRMT R17, R230, 0x7610, R17 ;  /* 0x00007610e6117816 */ /* 0x000fe40000000011 */
[----:B------:R-:W-:-:S02]  /*ffb0*/  SHF.R.U32.HI R4, RZ, 0x8, R4 ;  /* 0x00000008ff047819 */ /* 0x000fc40000011604 */
        /* <DEDUP_REMOVED lines=12> */
[C---:B------:R-:W-:Y:S02]  /*10080*/  PRMT R14, R82.reuse, 0x7632, R14 ;  /* 0x00007632520e7816 */ /* 0x040fe4000000000e */
[----:B------:R-:W-:Y:S01]  /*10090*/  PRMT R15, R82, 0x7610, R15 ;  /* 0x00007610520f7816 */ /* 0x000fe2000000000f */
[----:B------:R-:W-:Y:S01]  /*100a0*/  IMAD.MOV.U32 R95, RZ, RZ, R225 ;  /* 0x000000ffff5f7224 */ /* 0x000fe200078e00e1 */
[----:B------:R-:W-:Y:S02]  /*100b0*/  LOP3.LUT R0, R2, 0xff, RZ, 0xc0, !PT ;  /* 0x000000ff02007812 */ /* 0x000fe400078ec0ff */
[----:B------:R-:W-:-:S05]  /*100c0*/  PRMT R225, R15, 0x5410, R14 ;  /* 0x000054100fe17816 */ /* 0x000fca000000000e */
[----:B------:R-:W-:-:S05]  /*100d0*/  @!P0 HFMA2.BF16_V2 R153, -RZ.H0_H0, RZ.H0_H0, -R14.H0_H0 ;  /* 0x200000ffff998231 */ /* 0x000fca000034090e */
[----:B------:R-:W-:Y:S02]  /*100e0*/  @!P0 PRMT R14, R153, 0x5410, RZ ;  /* 0x00005410990e8816 */ /* 0x000fe400000000ff */
[----:B------:R-:W-:Y:S01]  /*100f0*/  ISETP.GE.U32.AND P0, PT, R192, R0, PT ;  /* 0x00000000c000720c */ /* 0x000fe20003f06070 */
[----:B------:R-:W-:Y:S01]  /*10100*/  @!P1 HFMA2.BF16_V2 R94, -RZ.H0_H0, RZ.H0_H0, -R23.H0_H0 ;  /* 0x200000ffff5e9231 */ /* 0x000fe20000340917 */
[----:B------:R-:W-:Y:S02]  /*10110*/  LOP3.LUT R0, R2, 0xffff, RZ, 0xc0, !PT ;  /* 0x0000ffff02007812 */ /* 0x000fe400078ec0ff */
[----:B------:R-:W-:Y:S02]  /*10120*/  PRMT R13, R187, 0x7610, R13 ;  /* 0x00007610bb0d7816 */ /* 0x000fe4000000000d */
[----:B------:R-:W-:Y:S02]  /*10130*/  @!P1 PRMT R23, R94, 0x5410, RZ ;  /* 0x000054105e179816 */ /* 0x000fe400000000ff */
[----:B------:R-:W-:-:S02]  /*10140*/  ISETP.GE.U32.AND P1, PT, R192, R6, PT ;  /* 0x00000006c000720c */ /* 0x000fc40003f26070 */
[----:B------:R-:W-:Y:S02]  /*10150*/  SHF.R.U32.HI R0, RZ, 0x8, R0 ;  /* 0x00000008ff007819 */ /* 0x000fe40000011600 */
[----:B------:R-:W-:Y:S01]  /*10160*/  PRMT R12, R187, 0x7632, R12 ;  /* 0x00007632bb0c7816 */ /* 0x000fe2000000000c */
[----:B------:R-:W-:Y:S01]  /*10170*/  @!P0 HFMA2.BF16_V2 R155, -RZ.H0_H0, RZ.H0_H0, -R13.H0_H0 ;  /* 0x200000ffff9b8231 */ /* 0x000fe2000034090d */
[----:B------:R-:W-:Y:S01]  /*10180*/  LOP3.LUT R0, R0, 0xffff, RZ, 0xc0, !PT ;  /* 0x0000ffff00007812 */ /* 0x000fe200078ec0ff */
[----:B------:R-:W-:Y:S01]  /*10190*/  IMAD.MOV.U32 R94, RZ, RZ, R224 ;  /* 0x000000ffff5e7224 */ /* 0x000fe200078e00e0 */
[----:B------:R-:W-:Y:S02]  /*101a0*/  PRMT R224, R13, 0x5410, R12 ;  /* 0x000054100de07816 */ /* 0x000fe4000000000c */
[----:B------:R-:W-:Y:S02]  /*101b0*/  PRMT R18, R19, 0x7632, R18 ;  /* 0x0000763213127816 */ /* 0x000fe40000000012 */
[----:B------:R-:W-:-:S02]  /*101c0*/  @!P0 PRMT R13, R155, 0x5410, RZ ;  /* 0x000054109b0d8816 */ /* 0x000fc400000000ff */
[----:B------:R-:W-:Y:S01]  /*101d0*/  ISETP.GE.U32.AND P0, PT, R192, R0, PT ;  /* 0x00000000c000720c */ /* 0x000fe20003f06070 */
[----:B------:R-:W-:Y:S01]  /*101e0*/  @!P1 HFMA2.BF16_V2 R151, -RZ.H0_H0, RZ.H0_H0, -R18.H0_H0 ;  /* 0x200000ffff979231 */ /* 0x000fe20000340912 */
[----:B------:R-:W-:Y:S02]  /*101f0*/  LOP3.LUT R4, R4, 0xff, RZ, 0xc0, !PT ;  /* 0x000000ff04047812 */ /* 0x000fe400078ec0ff */
[----:B------:R-:W-:Y:S02]  /*10200*/  PRMT R148, R19, 0x5410, R18 ;  /* 0x0000541013947816 */ /* 0x000fe40000000012 */
[----:B------:R-:W-:Y:S02]  /*10210*/  @!P1 PRMT R18, R151, 0x5410, RZ ;  /* 0x0000541097129816 */ /* 0x000fe400000000ff */
[----:B------:R-:W-:Y:S02]  /*10220*/  ISETP.GE.U32.AND P1, PT, R192, R4, PT ;  /* 0x00000004c000720c */ /* 0x000fe40003f26070 */
[----:B------:R-:W-:-:S03]  /*10230*/  SHF.R.U32.HI R0, RZ, 0x10, R2 ;  /* 0x00000010ff007819 */ /* 0x000fc60000011602 */
[----:B------:R-:W-:Y:S01]  /*10240*/  @!P0 HFMA2.BF16_V2 R156, -RZ.H0_H0, RZ.H0_H0, -R12.H0_H0 ;  /* 0x200000ffff9c8231 */ /* 0x000fe2000034090c */
[----:B------:R-:W-:Y:S02]  /*10250*/  SHF.R.U32.HI R2, RZ, 0x18, R2 ;  /* 0x00000018ff027819 */ /* 0x000fe40000011602 */
[----:B------:R-:W-:Y:S02]  /*10260*/  LOP3.LUT R5, R5, R83, R8, 0x96, !PT ;  /* 0x0000005305057212 */ /* 0x000fe400078e9608 */
[----:B------:R-:W-:Y:S02]  /*10270*/  @!P0 PRMT R12, R156, 0x5410, RZ ;  /* 0x000054109c0c8816 */ /* 0x000fe400000000ff */
[----:B------:R-:W-:Y:S01]  /*10280*/  ISETP.GE.U32.AND P0, PT, R192, R2, PT ;  /* 0x00000002c000720c */ /* 0x000fe20003f06070 */
[----:B------:R-:W-:Y:S02]  /*10290*/  @!P1 HFMA2.BF16_V2 R154, -RZ.H0_H0, RZ.H0_H0, -R15.H0_H0 ;  /* 0x200000ffff9a9231 */ /* 0x000fe4000034090f */
[----:B------:R-:W-:Y:S01]  /*102a0*/  IMAD.MOV.U32 R150, RZ, RZ, R78 ;  /* 0x000000ffff967224 */ /* 0x000fe200078e004e */
[----:B------:R-:W-:Y:S01]  /*102b0*/  LOP3.LUT R0, R0, 0xff, RZ, 0xc0, !PT ;  /* 0x000000ff00007812 */ /* 0x000fe200078ec0ff */
[----:B------:R-:W-:Y:S01]  /*102c0*/  IMAD.WIDE.U32 R2, R5, -0x2daee0ad, RZ ;  /* 0xd2511f5305027825 */ /* 0x000fe200078e00ff */
[----:B------:R-:W-:-:S02]  /*102d0*/  PRMT R10, R81, 0x7632, R10 ;  /* 0x00007632510a7816 */ /* 0x000fc4000000000a */
[----:B------:R-:W-:Y:S02]  /*102e0*/  @!P1 PRMT R15, R154, 0x5410, RZ ;  /* 0x000054109a0f9816 */ /* 0x000fe400000000ff */
[----:B------:R-:W-:Y:S02]  /*102f0*/  ISETP.GE.U32.AND P1, PT, R192, R0, PT ;  /* 0x00000000c000720c */ /* 0x000fe40003f26070 */
[----:B------:R-:W-:Y:S02]  /*10300*/  LOP3.LUT R0, R3, R150, R44, 0x96, !PT ;  /* 0x0000009603007212 */ /* 0x000fe400078e962c */
[----:B------:R-:W-:Y:S01]  /*10310*/  PRMT R11, R81, 0x7610, R11 ;  /* 0x00007610510b7816 */ /* 0x000fe2000000000b */
[----:B------:R-:W-:Y:S02]  /*10320*/  @!P0 HFMA2.BF16_V2 R158, -RZ.H0_H0, RZ.H0_H0, -R10.H0_H0 ;  /* 0x200000ffff9e8231 */ /* 0x000fe4000034090a */
[----:B------:R-:W-:Y:S01]  /*10330*/  IMAD.MOV.U32 R78, RZ, RZ, R236 ;  /* 0x000000ffff4e7224 */ /* 0x000fe200078e00ec */
[----:B------:R-:W-:Y:S01]  /*10340*/  LOP3.LUT R4, R0, 0xff, RZ, 0xc0, !PT ;  /* 0x000000ff00047812 */ /* 0x000fe200078ec0ff */
[----:B------:R-:W-:Y:S01]  /*10350*/  IMAD.MOV.U32 R236, RZ, RZ, R195 ;  /* 0x000000ffffec7224 */ /* 0x000fe200078e00c3 */
[----:B------:R-:W-:-:S02]  /*10360*/  PRMT R195, R11, 0x5410, R10 ;  /* 0x000054100bc37816 */ /* 0x000fc4000000000a */
[----:B------:R-:W-:Y:S02]  /*10370*/  @!P0 PRMT R10, R158, 0x5410, RZ ;  /* 0x000054109e0a8816 */ /* 0x000fe400000000ff */
[----:B------:R-:W-:Y:S02]  /*10380*/  ISETP.GE.U32.AND P0, PT, R192, R4, PT ;  /* 0x00000004c000720c */ /* 0x000fe40003f06070 */
[----:B------:R-:W-:Y:S02]  /*10390*/  LOP3.LUT R4, R0, 0xffff, RZ, 0xc0, !PT ;  /* 0x0000ffff00047812 */ /* 0x000fe400078ec0ff */
[C---:B------:R-:W-:Y:S02]  /*103a0*/  PRMT R9, R181.reuse, 0x7610, R9 ;  /* 0x00007610b5097816 */ /* 0x040fe40000000009 */
[----:B------:R-:W-:Y:S02]  /*103b0*/  SHF.R.U32.HI R4, RZ, 0x8, R4 ;  /* 0x00000008ff047819 */ /* 0x000fe40000011604 */
[----:B------:R-:W-:-:S02]  /*103c0*/  PRMT R8, R181, 0x7632, R8 ;  /* 0x00007632b5087816 */ /* 0x000fc40000000008 */
        /* <DEDUP_REMOVED lines=13> */
[----:B------:R-:W-:Y:S01]  /*104a0*/  LOP3.LUT R0, R2, 0xff, RZ, 0xc0, !PT ;  /* 0x000000ff02007812 */ /* 0x000fe200078ec0ff */
[----:B------:R-:W-:Y:S01]  /*104b0*/  IMAD.MOV.U32 R76, RZ, RZ, R229 ;  /* 0x000000ffff4c7224 */ /* 0x000fe200078e00e5 */
[----:B------:R-:W-:-:S05]  /*104c0*/  PRMT R229, R7, 0x5410, R6 ;  /* 0x0000541007e57816 */ /* 0x000fca0000000006 */
[----:B------:R-:W-:-:S05]  /*104d0*/  @!P0 HFMA2.BF16_V2 R161, -RZ.H0_H0, RZ.H0_H0, -R6.H0_H0 ;  /* 0x200000ffffa18231 */ /* 0x000fca0000340906 */
[----:B------:R-:W-:Y:S02]  /*104e0*/  @!P0 PRMT R6, R161, 0x5410, RZ ;  /* 0x00005410a1068816 */ /* 0x000fe400000000ff */
[----:B------:R-:W-:Y:S01]  /*104f0*/  ISETP.GE.U32.AND P0, PT, R192, R0, PT ;  /* 0x00000000c000720c */ /* 0x000fe20003f06070 */
[----:B------:R-:W-:Y:S01]  /*10500*/  @!P1 HFMA2.BF16_V2 R157, -RZ.H0_H0, RZ.H0_H0, -R11.H0_H0 ;  /* 0x200000ffff9d9231 */ /* 0x000fe2000034090b */
[----:B------:R-:W-:Y:S02]  /*10510*/  LOP3.LUT R0, R2, 0xffff, RZ, 0xc0, !PT ;  /* 0x0000ffff02007812 */ /* 0x000fe400078ec0ff */
[----:B------:R-:W-:Y:S02]  /*10520*/  LOP3.LUT R4, R4, 0xff, RZ, 0xc0, !PT ;  /* 0x000000ff04047812 */ /* 0x000fe400078ec0ff */
[----:B------:R-:W-:Y:S02]  /*10530*/  PRMT R5, R186, 0x7610, R5 ;  /* 0x00007610ba057816 */ /* 0x000fe40000000005 */
[----:B------:R-:W-:-:S02]  /*10540*/  @!P1 PRMT R11, R157, 0x5410, RZ ;  /* 0x000054109d0b9816 */ /* 0x000fc400000000ff */
[----:B------:R-:W-:Y:S02]  /*10550*/  SHF.R.U32.HI R0, RZ, 0x8, R0 ;  /* 0x00000008ff007819 */ /* 0x000fe40000011600 */
[----:B------:R-:W-:Y:S01]  /*10560*/  ISETP.GE.U32.AND P1, PT, R192, R4, PT ;  /* 0x00000004c000720c */ /* 0x000fe20003f26070 */
[----:B------:R-:W-:Y:S01]  /*10570*/  @!P0 HFMA2.BF16_V2 R163, -RZ.H0_H0, RZ.H0_H0, -R5.H0_H0 ;  /* 0x200000ffffa38231 */ /* 0x000fe20000340905 */
[----:B------:R-:W-:Y:S01]  /*10580*/  PRMT R4, R186, 0x7632, R4 ;  /* 0x00007632ba047816 */ /* 0x000fe20000000004 */
[----:B------:R-:W-:Y:S01]  /*10590*/  IMAD.MOV.U32 R91, RZ, RZ, R77 ;  /* 0x000000ffff5b7224 */ /* 0x000fe200078e004d */
[----:B------:R-:W-:Y:S01]  /*105a0*/  LOP3.LUT R0, R0, 0xffff, RZ, 0xc0, !PT ;  /* 0x0000ffff00007812 */ /* 0x000fe200078ec0ff */
[----:B------:R-:W-:Y:S01]  /*105b0*/  IMAD.MOV.U32 R77, RZ, RZ, R228 ;  /* 0x000000ffff4d7224 */ /* 0x000fe200078e00e4 */
[----:B------:R-:W-:Y:S02]  /*105c0*/  PRMT R228, R5, 0x5410, R4 ;  /* 0x0000541005e47816 */ /* 0x000fe40000000004 */
[----:B------:R-:W-:-:S02]  /*105d0*/  @!P0 PRMT R5, R163, 0x5410, RZ ;  /* 0x00005410a3058816 */ /* 0x000fc400000000ff */
[----:B------:R-:W-:Y:S02]  /*105e0*/  ISETP.GE.U32.AND P0, PT, R192, R0, PT ;  /* 0x00000000c000720c */ /* 0x000fe40003f06070 */
[----:B------:R-:W-:-:S04]  /*105f0*/  SHF.R.U32.HI R0, RZ, 0x10, R2 ;  /* 0x00000010ff007819 */ /* 0x000fc80000011602 */
[----:B------:R-:W-:-:S07]  /*10600*/  LOP3.LUT R0, R0, 0xff, RZ, 0xc0, !PT ;  /* 0x000000ff00007812 */ /* 0x000fce00078ec0ff */
[----:B------:R-:W-:-:S05]  /*10610*/  @!P0 HFMA2.BF16_V2 R164, -RZ.H0_H0, RZ.H0_H0, -R4.H0_H0 ;  /* 0x200000ffffa48231 */ /* 0x000fca0000340904 */
[----:B------:R-:W-:Y:S02]  /*10620*/  @!P0 PRMT R4, R164, 0x5410, RZ ;  /* 0x00005410a4048816 */ /* 0x000fe400000000ff */
[----:B------:R-:W-:Y:S01]  /*10630*/  ISETP.GE.U32.AND P0, PT, R192, R0, PT ;  /* 0x00000000c000720c */ /* 0x000fe20003f06070 */
[----:B------:R-:W-:Y:S01]  /*10640*/  @!P5 HFMA2.BF16_V2 R149, -RZ.H0_H0, RZ.H0_H0, -R19.H0_H0 ;  /* 0x200000ffff95d231 */ /* 0x000fe20000340913 */
[----:B------:R-:W-:Y:S01]  /*10650*/  SHF.R.U32.HI R2, RZ, 0x18, R2 ;  /* 0x00000018ff027819 */ /* 0x000fe20000011602 */
[----:B------:R-:W-:Y:S01]  /*10660*/  IMAD.MOV.U32 R79, RZ, RZ, R227 ;  /* 0x000000ffff4f7224 */ /* 0x000fe200078e00e3 */
[----:B------:R-:W-:Y:S02]  /*10670*/  ST.E.U16 desc[UR4][R32.64+-0x80], R180 ;  /* 0xffff80b420007985 */ /* 0x000fe4000c101504 */
[----:B------:R-:W-:Y:S01]  /*10680*/  @!P5 PRMT R19, R149, 0x5410, RZ ;  /* 0x000054109513d816 */ /* 0x000fe200000000ff */
[----:B------:R-:W-:-:S06]  /*10690*/  IMAD.MOV.U32 R149, RZ, RZ, R88 ;  /* 0x000000ffff957224 */ /* 0x000fcc00078e0058 */
[----:B------:R-:W-:Y:S01]  /*106a0*/  @!P0 HFMA2.BF16_V2 R165, -RZ.H0_H0, RZ.H0_H0, -R54.H0_H0 ;  /* 0x200000ffffa58231 */ /* 0x000fe20000340936 */
[----:B------:R-:W-:Y:S01]  /*106b0*/  @P0 PRMT R44, R54, 0x7610, R44 ;  /* 0x00007610362c0816 */ /* 0x000fe2000000002c */
[----:B------:R-:W-:-:S03]  /*106c0*/  IMAD.MOV.U32 R88, RZ, RZ, R79 ;  /* 0x000000ffff587224 */ /* 0x000fc600078e004f */
[----:B------:R-:W-:Y:S02]  /*106d0*/  @!P0 PRMT R44, R165, 0x5410, RZ ;  /* 0x00005410a52c8816 */ /* 0x000fe400000000ff */
[----:B------:R-:W-:Y:S01]  /*106e0*/  ISETP.GE.U32.AND P0, PT, R192, R2, PT ;  /* 0x00000002c000720c */ /* 0x000fe20003f06070 */
[----:B--2---:R-:W-:Y:S01]  /*106f0*/  VIADD R2, R216, 0x4 ;  /* 0x00000004d8027836 */ /* 0x004fe20000000000 */
[----:B------:R-:W-:Y:S01]  /*10700*/  ST.E.U16 desc[UR4][R30.64+-0x80], R43 ;  /* 0xffff802b1e007985 */ /* 0x000fe2000c101504 */
[----:B------:R-:W-:Y:S02]  /*10710*/  IMAD.MOV.U32 R79, RZ, RZ, R78 ;  /* 0x000000ffff4f7224 */ /* 0x000fe400078e004e */
[----:B------:R-:W-:Y:S01]  /*10720*/  IMAD.MOV.U32 R78, RZ, RZ, R235 ;  /* 0x000000ffff4e7224 */ /* 0x000fe200078e00eb */
[----:B------:R-:W-:Y:S01]  /*10730*/  ST.E.U16 desc[UR4][R30.64+-0x7e], R42 ;  /* 0xffff822a1e007985 */ /* 0x000fe2000c101504 */
[----:B------:R-:W-:-:S03]  /*10740*/  IMAD.MOV.U32 R235, RZ, RZ, R217 ;  /* 0x000000ffffeb7224 */ /* 0x000fc600078e00d9 */
[----:B----4-:R-:W-:Y:S01]  /*10750*/  ST.E.U16 desc[UR4][R28.64+-0x80], R40 ;  /* 0xffff80281c007985 */ /* 0x010fe2000c101504 */
[----:B------:R-:W-:-:S03]  /*10760*/  IMAD.WIDE.U32 R216, R2, -0x326172a9, RZ ;  /* 0xcd9e8d5702d87825 */ /* 0x000fc600078e00ff */
[----:B------:R-:W-:Y:S04]  /*10770*/  ST.E.U16 desc[UR4][R28.64+-0x7e], R39 ;  /* 0xffff82271c007985 */ /* 0x000fe8000c101504 */
[----:B------:R1:W-:Y:S04]  /*10780*/  ST.E.U16 desc[UR4][R34.64+-0x70], R176 ;  /* 0xffff90b022007985 */ /* 0x0003e8000c101504 */
        /* <DEDUP_REMOVED lines=11> */
[----:B------:R2:W-:Y:S04]  /*10840*/  STL [R1+0xf0], R2 ;  /* 0x0000f00201007387 */ /* 0x0005e80000100800 */
[----:B------:R3:W-:Y:S01]  /*10850*/  ST.E.U16 desc[UR4][R30.64+-0x5e], R24 ;  /* 0xffffa2181e007985 */ /* 0x0007e2000c101504 */
[----:B------:R-:W-:-:S02]  /*10860*/  IMAD.MOV.U32 R178, RZ, RZ, R249 ;  /* 0x000000ffffb27224 */ /* 0x000fc400078e00f9 */
[----:B-1----:R-:W-:Y:S01]  /*10870*/  IMAD.MOV.U32 R176, RZ, RZ, R93 ;  /* 0x000000ffffb07224 */ /* 0x002fe200078e005d */
[----:B------:R1:W-:Y:S01]  /*10880*/  ST.E.U16 desc[UR4][R30.64+-0x60], R25 ;  /* 0xffffa0191e007985 */ /* 0x0003e2000c101504 */
[----:B------:R-:W-:Y:S02]  /*10890*/  IMAD.MOV.U32 R156, RZ, RZ, R94 ;  /* 0x000000ffff9c7224 */ /* 0x000fe400078e005e */
[----:B------:R-:W-:Y:S01]  /*108a0*/  IMAD.MOV.U32 R180, RZ, RZ, R90 ;  /* 0x000000ffffb47224 */ /* 0x000fe200078e005a */
[----:B--2---:R-:W-:Y:S02]  /*108b0*/  LOP3.LUT R2, R53, R179, R216, 0x96, !PT ;  /* 0x000000b335027212 */ /* 0x004fe400078e96d8 */
[----:B---3--:R-:W-:-:S03]  /*108c0*/  LOP3.LUT R24, R89, R217, RZ, 0x3c, !PT ;  /* 0x000000d959187212 */ /* 0x008fc600078e3cff */
[----:B------:R-:W-:-:S04]  /*108d0*/  IMAD.WIDE.U32 R2, R2, -0x2daee0ad, RZ ;  /* 0xd2511f5302027825 */ /* 0x000fc800078e00ff */
[----:B------:R-:W-:Y:S01]  /*108e0*/  IMAD.WIDE.U32 R248, R24, -0x2daee0ad, RZ ;  /* 0xd2511f5318f87825 */ /* 0x000fe200078e00ff */
[----:B------:R-:W-:-:S03]  /*108f0*/  LOP3.LUT R21, R21, R147, R2, 0x96, !PT ;  /* 0x0000009315157212 */ /* 0x000fc600078e9602 */
[----:B-1----:R-:W-:Y:S01]  /*10900*/  VIADD R25, R183, 0xbb67ae85 ;  /* 0xbb67ae85b7197836 */ /* 0x002fe20000000000 */
[----:B------:R-:W-:Y:S01]  /*10910*/  LOP3.LUT R2, R3, R176, R248, 0x96, !PT ;  /* 0x000000b003027212 */ /* 0x000fe200078e96f8 */
[----:B------:R-:W-:Y:S03]  /*10920*/  ST.E.U16 desc[UR4][R28.64+-0x60], R23 ;  /* 0xffffa0171c007985 */ /* 0x000fe6000c101504 */
[----:B------:R-:W-:Y:S01]  /*10930*/  LOP3.LUT R3, R249, R25, R156, 0x96, !PT ;  /* 0x00000019f9037212 */ /* 0x000fe200078e969c */
[----:B------:R-:W-:Y:S01]  /*10940*/  ST.E.U16 desc[UR4][R28.64+-0x5e], R22 ;  /* 0xffffa2161c007985 */ /* 0x000fe2000c101504 */
[----:B------:R-:W-:Y:S02]  /*10950*/  IMAD.MOV.U32 R181, RZ, RZ, R91 ;  /* 0x000000ffffb57224 */ /* 0x000fe400078e005b */
[----:B------:R-:W-:Y:S01]  /*10960*/  IMAD.MOV.U32 R90, RZ, RZ, R88 ;  /* 0x000000ffff5a7224 */ /* 0x000fe200078e0058 */
[----:B------:R1:W-:Y:S01]  /*10970*/  ST.E.U16 desc[UR4][R34.64+-0x50], R55 ;  /* 0xffffb03722007985 */ /* 0x0003e2000c101504 */
[----:B------:R-:W-:-:S02]  /*10980*/  IMAD.MOV.U32 R88, RZ, RZ, R245 ;  /* 0x000000ffff587224 */ /* 0x000fc400078e00f5 */
[----:B------:R-:W-:Y:S01]  /*10990*/  IMAD.MOV.U32 R91, RZ, RZ, R244 ;  /* 0x000000ffff5b7224 */ /* 0x000fe200078e00f4 */
[----:B------:R-:W-:Y:S01]  /*109a0*/  ST.E.U16 desc[UR4][R34.64+-0x4e], R66 ;  /* 0xffffb24222007985 */ /* 0x000fe2000c101504 */
[----:B------:R-:W-:-:S03]  /*109b0*/  IMAD.WIDE.U32 R244, R3, -0x326172a9, RZ ;  /* 0xcd9e8d5703f47825 */ /* 0x000fc600078e00ff */
[----:B------:R-:W-:Y:S01]  /*109c0*/  ST.E.U16 desc[UR4][R32.64+-0x50], R100 ;  /* 0xffffb06420007985 */ /* 0x000fe2000c101504 */
[----:B------:R-:W-:-:S03]  /*109d0*/  IMAD.WIDE.U32 R2, R2, -0x326172a9, RZ ;  /* 0xcd9e8d5702027825 */ /* 0x000fc600078e00ff */
[----:B------:R-:W-:Y:S01]  /*109e0*/  ST.E.U16 desc[UR4][R32.64+-0x4e], R67 ;  /* 0xffffb24320007985 */ /* 0x000fe2000c101504 */
[----:B------:R-:W-:Y:S01]  /*109f0*/  PRMT R0, R54, 0x7632, R0 ;  /* 0x0000763236007816 */ /* 0x000fe20000000000 */
[----:B------:R-:W-:Y:S02]  /*10a00*/  IMAD.WIDE.U32 R52, R21, -0x326172a9, RZ ;  /* 0xcd9e8d5715347825 */ /* 0x000fe400078e00ff */
[----:B------:R-:W-:Y:S02]  /*10a10*/  ST.E.U16 desc[UR4][R30.64+-0x50], R36 ;  /* 0xffffb0241e007985 */ /* 0x000fe4000c101504 */
[----:B------:R-:W-:Y:S02]  /*10a20*/  @!P1 HFMA2.BF16_V2 R162, -RZ.H0_H0, RZ.H0_H0, -R7.H0_H0 ;  /* 0x200000ffffa29231 */ /* 0x000fe40000340907 */
[----:B------:R-:W-:Y:S04]  /*10a30*/  ST.E.U16 desc[UR4][R30.64+-0x4e], R41 ;  /* 0xffffb2291e007985 */ /* 0x000fe8000c101504 */
[----:B------:R-:W-:Y:S04]  /*10a40*/  ST.E.U16 desc[UR4][R28.64+-0x50], R19 ;  /* 0xffffb0131c007985 */ /* 0x000fe8000c101504 */
[----:B------:R-:W-:Y:S04]  /*10a50*/  ST.E.U16 desc[UR4][R28.64+-0x4e], R18 ;  /* 0xffffb2121c007985 */ /* 0x000fe8000c101504 */
[----:B------:R-:W-:Y:S04]  /*10a60*/  ST.E.U16 desc[UR4][R34.64+-0x40], R65 ;  /* 0xffffc04122007985 */ /* 0x000fe8000c101504 */
[----:B------:R-:W-:Y:S01]  /*10a70*/  ST.E.U16 desc[UR4][R34.64+-0x3e], R62 ;  /* 0xffffc23e22007985 */ /* 0x000fe2000c101504 */
[----:B------:R-:W-:-:S03]  /*10a80*/  LOP3.LUT R3, R3, R149, R244, 0x96, !PT ;  /* 0x0000009503037212 */ /* 0x000fc600078e96f4 */
[----:B------:R-:W-:Y:S04]  /*10a90*/  ST.E.U16 desc[UR4][R32.64+-0x40], R64 ;  /* 0xffffc04020007985 */ /* 0x000fe8000c101504 */
[----:B------:R-:W-:Y:S01]  /*10aa0*/  ST.E.U16 desc[UR4][R32.64+-0x3e], R63 ;  /* 0xffffc23f20007985 */ /* 0x000fe2000c101504 */
[----:B------:R-:W-:-:S03]  /*10ab0*/  @!P0 HFMA2.BF16_V2 R166, -RZ.H0_H0, RZ.H0_H0, -R0.H0_H0 ;  /* 0x200000ffffa68231 */ /* 0x000fc60000340900 */
[----:B------:R-:W-:Y:S01]  /*10ac0*/  ST.E.U16 desc[UR4][R30.64+-0x40], R17 ;  /* 0xffffc0111e007985 */ /* 0x000fe2000c101504 */
[----:B------:R-:W-:-:S03]  /*10ad0*/  LOP3.LUT R21, R53, R167, R2, 0x96, !PT ;  /* 0x000000a735157212 */ /* 0x000fc600078e9602 */
[----:B------:R-:W-:Y:S01]  /*10ae0*/  ST.E.U16 desc[UR4][R30.64+-0x3e], R16 ;  /* 0xffffc2101e007985 */ /* 0x000fe2000c101504 */
[----:B------:R-:W-:-:S03]  /*10af0*/  @!P1 PRMT R7, R162, 0x5410, RZ ;  /* 0x00005410a2079816 */ /* 0x000fc600000000ff */
[----:B------:R-:W-:Y:S04]  /*10b00*/  ST.E.U16 desc[UR4][R28.64+-0x40], R15 ;  /* 0xffffc00f1c007985 */ /* 0x000fe8000c101504 */
[----:B------:R-:W-:Y:S04]  /*10b10*/  ST.E.U16 desc[UR4][R28.64+-0x3e], R14 ;  /* 0xffffc20e1c007985 */ /* 0x000fe8000c101504 */
[----:B------:R-:W-:Y:S04]  /*10b20*/  ST.E.U16 desc[UR4][R34.64+-0x30], R61 ;  /* 0xffffd03d22007985 */ /* 0x000fe8000c101504 */
[----:B------:R-:W-:Y:S04]  /*10b30*/  ST.E.U16 desc[UR4][R34.64+-0x2e], R60 ;  /* 0xffffd23c22007985 */ /* 0x000fe8000c101504 */
[----:B------:R-:W-:Y:S04]  /*10b40*/  STL.64 [R1+0x78], R216 ;  /* 0x000078d801007387 */ /* 0x000fe80000100a00 */
[----:B------:R-:W-:Y:S04]  /*10b50*/  ST.E.U16 desc[UR4][R32.64+-0x30], R58 ;  /* 0xffffd03a20007985 */ /* 0x000fe8000c101504 */
[----:B------:R-:W-:Y:S01]  /*10b60*/  ST.E.U16 desc[UR4][R32.64+-0x2e], R59 ;  /* 0xffffd23b20007985 */ /* 0x000fe2000c101504 */
[----:B------:R-:W-:-:S03]  /*10b70*/  PRMT R227, R54, 0x5410, R0 ;  /* 0x0000541036e37816 */ /* 0x000fc60000000000 */
[----:B------:R-:W2:Y:S01]  /*10b80*/  LDL.LU.64 R182, [R1+0x270] ;  /* 0x0002700001b67983 */ /* 0x000ea20000300a00 */
[----:B------:R-:W-:-:S03]  /*10b90*/  IMAD.WIDE.U32 R2, R3, -0x2daee0ad, RZ ;  /* 0xd2511f5303027825 */ /* 0x000fc600078e00ff */
[----:B------:R-:W-:Y:S04]  /*10ba0*/  ST.E.U16 desc[UR4][R30.64+-0x30], R13 ;  /* 0xffffd00d1e007985 */ /* 0x000fe8000c101504 */
[----:B------:R3:W-:Y:S01]  /*10bb0*/  ST.E.U16 desc[UR4][R30.64+-0x2e], R12 ;  /* 0xffffd20c1e007985 */ /* 0x0007e2000c101504 */
[----:B------:R-:W-:-:S03]  /*10bc0*/  @!P0 PRMT R0, R166, 0x5410, RZ ;  /* 0x00005410a6008816 */ /* 0x000fc600000000ff */
[----:B------:R-:W-:Y:S01]  /*10bd0*/  ST.E.U16 desc[UR4][R28.64+-0x30], R11 ;  /* 0xffffd00b1c007985 */ /* 0x000fe2000c101504 */
[----:B-1----:R-:W-:-:S03]  /*10be0*/  IMAD.WIDE.U32 R54, R21, -0x2daee0ad, RZ ;  /* 0xd2511f5315367825 */ /* 0x002fc600078e00ff */
[----:B------:R1:W-:Y:S04]  /*10bf0*/  ST.E.U16 desc[UR4][R28.64+-0x2e], R10 ;  /* 0xffffd20a1c007985 */ /* 0x0003e8000c101504 */
[----:B------:R-:W-:Y:S04]  /*10c00*/  ST.E.U16 desc[UR4][R34.64+-0x20], R57 ;  /* 0xffffe03922007985 */ /* 0x000fe8000c101504 */
[----:B------:R-:W-:Y:S04]  /*10c10*/  ST.E.U16 desc[UR4][R34.64+-0x1e], R50 ;  /* 0xffffe23222007985 */ /* 0x000fe8000c101504 */
[----:B------:R-:W-:Y:S04]  /*10c20*/  ST.E.U16 desc[UR4][R32.64+-0x20], R56 ;  /* 0xffffe03820007985 */ /* 0x000fe8000c101504 */
[----:B------:R-:W-:Y:S04]  /*10c30*/  ST.E.U16 desc[UR4][R32.64+-0x1e], R51 ;  /* 0xffffe23320007985 */ /* 0x000fe8000c101504 */
[----:B------:R4:W-:Y:S04]  /*10c40*/  ST.E.U16 desc[UR4][R30.64+-0x20], R9 ;  /* 0xffffe0091e007985 */ /* 0x0009e8000c101504 */
[----:B------:R-:W-:Y:S01]  /*10c50*/  ST.E.U16 desc[UR4][R30.64+-0x1e], R8 ;  /* 0xffffe2081e007985 */ /* 0x000fe2000c101504 */
[----:B------:R-:W-:-:S03]  /*10c60*/  LOP3.LUT R3, R3, R177, R20, 0x96, !PT ;  /* 0x000000b103037212 */ /* 0x000fc600078e9614 */
[----:B------:R-:W-:Y:S04]  /*10c70*/  ST.E.U16 desc[UR4][R28.64+-0x20], R7 ;  /* 0xffffe0071c007985 */ /* 0x000fe8000c101504 */
[----:B------:R-:W-:Y:S01]  /*10c80*/  ST.E.U16 desc[UR4][R28.64+-0x1e], R6 ;  /* 0xffffe2061c007985 */ /* 0x000fe2000c101504 */
[----:B------:R-:W-:-:S03]  /*10c90*/  LOP3.LUT R2, R55, R178, R2, 0x96, !PT ;  /* 0x000000b237027212 */ /* 0x000fc600078e9602 */
[----:B------:R-:W-:Y:S04]  /*10ca0*/  ST.E.U16 desc[UR4][R34.64+-0x10], R49 ;  /* 0xfffff03122007985 */ /* 0x000fe8000c101504 */
[----:B------:R-:W-:Y:S04]  /*10cb0*/  ST.E.U16 desc[UR4][R34.64+-0xe], R48 ;  /* 0xfffff23022007985 */ /* 0x000fe8000c101504 */
[----:B------:R-:W-:Y:S04]  /*10cc0*/  ST.E.U16 desc[UR4][R32.64+-0x10], R47 ;  /* 0xfffff02f20007985 */ /* 0x000fe8000c101504 */
[----:B------:R-:W-:Y:S04]  /*10cd0*/  ST.E.U16 desc[UR4][R32.64+-0xe], R46 ;  /* 0xfffff22e20007985 */ /* 0x000fe8000c101504 */
[----:B------:R-:W-:Y:S04]  /*10ce0*/  ST.E.U16 desc[UR4][R30.64+-0x10], R5 ;  /* 0xfffff0051e007985 */ /* 0x000fe8000c101504 */
[----:B------:R4:W-:Y:S04]  /*10cf0*/  ST.E.U16 desc[UR4][R30.64+-0xe], R4 ;  /* 0xfffff2041e007985 */ /* 0x0009e8000c101504 */
[----:B------:R-:W-:Y:S04]  /*10d00*/  ST.E.U16 desc[UR4][R28.64+-0x10], R44 ;  /* 0xfffff02c1c007985 */ /* 0x000fe8000c101504 */
[----:B------:R4:W-:Y:S01]  /*10d10*/  ST.E.U16 desc[UR4][R28.64+-0xe], R0 ;  /* 0xfffff2001c007985 */ /* 0x0009e2000c101504 */
[----:B---3--:R-:W-:-:S03]  /*10d20*/  IMAD.WIDE.U32 R12, R3, -0x326172a9, RZ ;  /* 0xcd9e8d57030c7825 */ /* 0x008fc600078e00ff */
[----:B------:R-:W3:Y:S01]  /*10d30*/  LDSM.16.MT88.4 R48, [R174+0x9000] ;  /* 0x00900000ae30783b */ /* 0x000ee20000004200 */
[----:B------:R-:W-:-:S04]  /*10d40*/  IMAD.WIDE.U32 R2, R2, -0x326172a9, RZ ;  /* 0xcd9e8d5702027825 */ /* 0x000fc800078e00ff */
[----:B------:R-:W-:Y:S01]  /*10d50*/  IMAD.MOV.U32 R89, RZ, RZ, R236 ;  /* 0x000000ffff597224 */ /* 0x000fe200078e00ec */
[----:B-1----:R-:W-:Y:S01]  /*10d60*/  LOP3.LUT R10, R2, 0xff, RZ, 0xc0, !PT ;  /* 0x000000ff020a7812 */ /* 0x002fe200078ec0ff */
[----:B------:R-:W-:Y:S01]  /*10d70*/  STL [R1+0x30], R25 ;  /* 0x0000301901007387 */ /* 0x000fe20000100800 */
[----:B----4-:R-:W-:Y:S01]  /*10d80*/  SHF.R.U32.HI R9, RZ, 0x18, R2 ;  /* 0x00000018ff097819 */ /* 0x010fe20000011602 */
[----:B------:R-:W-:Y:S02]  /*10d90*/  IMAD.MOV.U32 R56, RZ, RZ, R189 ;  /* 0x000000ffff387224 */ /* 0x000fe400078e00bd */
[----:B------:R-:W-:Y:S01]  /*10da0*/  IMAD.MOV.U32 R57, RZ, RZ, R190 ;  /* 0x000000ffff397224 */ /* 0x000fe200078e00be */
[----:B------:R-:W1:Y:S01]  /*10db0*/  LDSM.16.MT88.4 R40, [R174+0xb000] ;  /* 0x00b00000ae28783b */ /* 0x000e620000004200 */
[----:B------:R-:W-:-:S03]  /*10dc0*/  SHF.R.U32.HI R4, RZ, 0x10, R2 ;  /* 0x00000010ff047819 */ /* 0x000fc60000011602 */
[----:B------:R-:W4:Y:S01]  /*10dd0*/  LDL.LU R189, [R1+0x268] ;  /* 0x0002680001bd7983 */ /* 0x000f220000300800 */
[----:B------:R-:W-:Y:S02]  /*10de0*/  IMAD.MOV.U32 R58, RZ, RZ, R191 ;  /* 0x000000ffff3a7224 */ /* 0x000fe400078e00bf */
[----:B------:R-:W-:Y:S01]  /*10df0*/  IMAD.MOV.U32 R59, RZ, RZ, R193 ;  /* 0x000000ffff3b7224 */ /* 0x000fe200078e00c1 */
[----:B------:R-:W1:Y:S01]  /*10e00*/  LDSM.16.MT88.4 R44, [R188+0x9000] ;  /* 0x00900000bc2c783b */ /* 0x000e620000004200 */
[----:B------:R-:W-:-:S03]  /*10e10*/  LOP3.LUT R0, R3, R92, R12, 0x96, !PT ;  /* 0x0000005c03007212 */ /* 0x000fc600078e960c */
[----:B------:R-:W4:Y:S01]  /*10e20*/  LDL.LU R190, [R1+0x264] ;  /* 0x0002640001be7983 */ /* 0x000f220000300800 */
[----:B------:R-:W-:Y:S02]  /*10e30*/  LOP3.LUT R3, R2, 0xffff, RZ, 0xc0, !PT ;  /* 0x0000ffff02037812 */ /* 0x000fe400078ec0ff */
[----:B------:R-:W-:Y:S01]  /*10e40*/  LOP3.LUT R2, R0, 0xffff, RZ, 0xc0, !PT ;  /* 0x0000ffff00027812 */ /* 0x000fe200078ec0ff */
[----:B------:R-:W4:Y:S01]  /*10e50*/  LDL.LU R191, [R1+0x260] ;  /* 0x0002600001bf7983 */ /* 0x000f220000300800 */
[----:B------:R-:W-:Y:S02]  /*10e60*/  SHF.R.U32.HI R6, RZ, 0x8, R3 ;  /* 0x00000008ff067819 */ /* 0x000fe40000011603 */
[----:B------:R-:W-:Y:S01]  /*10e70*/  SHF.R.U32.HI R3, RZ, 0x10, R0 ;  /* 0x00000010ff037819 */ /* 0x000fe20000011600 */
[----:B------:R-:W4:Y:S01]  /*10e80*/  LDL.LU R193, [R1+0x25c] ;  /* 0x00025c0001c17983 */ /* 0x000f220000300800 */
[----:B------:R-:W-:Y:S02]  /*10e90*/  LOP3.LUT R5, R4, 0xff, RZ, 0xc0, !PT ;  /* 0x000000ff04057812 */ /* 0x000fe400078ec0ff */
[----:B------:R-:W-:Y:S01]  /*10ea0*/  SHF.R.U32.HI R4, RZ, 0x8, R2 ;  /* 0x00000008ff047819 */ /* 0x000fe20000011602 */
[----:B------:R-:W1:Y:S01]  /*10eb0*/  LDSM.16.MT88.4 R20, [R174+0xa000] ;  /* 0x00a00000ae14783b */ /* 0x000e620000004200 */
[----:B------:R-:W-:-:S02]  /*10ec0*/  LOP3.LUT R8, R0, 0xff, RZ, 0xc0, !PT ;  /* 0x000000ff00087812 */ /* 0x000fc400078ec0ff */
[----:B------:R-:W-:Y:S01]  /*10ed0*/  SHF.R.U32.HI R7, RZ, 0x18, R0 ;  /* 0x00000018ff077819 */ /* 0x000fe20000011600 */
[----:B------:R-:W1:Y:S01]  /*10ee0*/  LDSM.16.MT88.4 R16, [R188+0xa000] ;  /* 0x00a00000bc10783b */ /* 0x000e620000004200 */
[----:B------:R-:W-:Y:S02]  /*10ef0*/  LOP3.LUT R2, R3, 0xff, RZ, 0xc0, !PT ;  /* 0x000000ff03027812 */ /* 0x000fe400078ec0ff */
[----:B------:R-:W-:Y:S01]  /*10f00*/  PRMT R3, R5, 0x5410, R9 ;  /* 0x0000541005037816 */ /* 0x000fe20000000009 */
[----:B------:R-:W2:Y:S01]  /*10f10*/  LDSM.16.MT88.4 R36, [R188+0xb000] ;  /* 0x00b00000bc24783b */ /* 0x000ea20000004200 */
[----:B------:R-:W-:Y:S02]  /*10f20*/  PRMT R236, R192, 0x7054, R192 ;  /* 0x00007054c0ec7816 */ /* 0x000fe400000000c0 */
[----:B------:R-:W-:Y:S02]  /*10f30*/  PRMT R0, R10, 0x5410, R6 ;  /* 0x000054100a007816 */ /* 0x000fe40000000006 */
[----:B------:R-:W-:-:S02]  /*10f40*/  PRMT R4, R8, 0x5410, R4 ;  /* 0x0000541008047816 */ /* 0x000fc40000000004 */
[----:B------:R-:W-:Y:S02]  /*10f50*/  PRMT R5, R2, 0x5410, R7 ;  /* 0x0000541002057816 */ /* 0x000fe40000000007 */
[--C-:B------:R-:W-:Y:S02]  /*10f60*/  HSET2.LE.AND R2, R3, R236.reuse, PT ;  /* 0x000000ec03027233 */ /* 0x100fe40003803000 */
[--C-:B------:R-:W-:Y:S02]  /*10f70*/  HSET2.LE.AND R0, R0, R236.reuse, PT ;  /* 0x000000ec00007233 */ /* 0x100fe40003803000 */
[--C-:B------:R-:W-:Y:S02]  /*10f80*/  HSET2.LE.AND R3, R4, R236.reuse, PT ;  /* 0x000000ec04037233 */ /* 0x100fe40003803000 */
[----:B------:R-:W-:Y:S02]  /*10f90*/  HSET2.LE.AND R5, R5, R236, PT ;  /* 0x000000ec05057233 */ /* 0x000fe40003803000 */
[----:B------:R-:W-:-:S02]  /*10fa0*/  LOP3.LUT R6, R69, R0, RZ, 0xc0, !PT ;  /* 0x0000000045067212 */ /* 0x000fc400078ec0ff */
[----:B------:R-:W-:Y:S02]  /*10fb0*/  LOP3.LUT R7, R68, R2, RZ, 0xc0, !PT ;  /* 0x0000000244077212 */ /* 0x000fe400078ec0ff */
[----:B------:R-:W-:Y:S02]  /*10fc0*/  LOP3.LUT R4, R71, R3, RZ, 0xc0, !PT ;  /* 0x0000000347047212 */ /* 0x000fe400078ec0ff */
[----:B------:R-:W-:-:S07]  /*10fd0*/  LOP3.LUT R5, R70, R5, RZ, 0xc0, !PT ;  /* 0x0000000546057212 */ /* 0x000fce00078ec0ff */
[----:B---3--:R-:W-:Y:S07]  /*10fe0*/  HMMA.16816.F32.BF16 R104, R4, R48, R136 ;  /* 0x000000300468723c */ /* 0x008fee0000041888 */
[----:B------:R-:W-:Y:S02]  /*10ff0*/  IMAD.MOV.U32 R136, RZ, RZ, R237 ;  /* 0x000000ffff887224 */ /* 0x000fe400078e00ed */
[----:B------:R-:W3:Y:S01]  /*11000*/  LDL.LU R237, [R1+0x258] ;  /* 0x0002580001ed7983 */ /* 0x000ee20000300800 */
[----:B------:R-:W-:-:S02]  /*11010*/  IMAD.MOV.U32 R137, RZ, RZ, R238 ;  /* 0x000000ffff897224 */ /* 0x000fc400078e00ee */
[----:B------:R-:W-:Y:S01]  /*11020*/  IMAD.MOV.U32 R138, RZ, RZ, R239 ;  /* 0x000000ffff8a7224 */ /* 0x000fe200078e00ef */
[----:B------:R-:W4:Y:S04]  /*11030*/  LDL.LU R238, [R1+0x254] ;  /* 0x0002540001ee7983 */ /* 0x000f280000300800 */
[----:B------:R-:W3:Y:S01]  /*11040*/  LDL.LU R239, [R1+0x250] ;  /* 0x0002500001ef7983 */ /* 0x000ee20000300800 */
[----:B------:R-:W-:-:S03]  /*11050*/  IMAD.MOV.U32 R139, RZ, RZ, R252 ;  /* 0x000000ffff8b7224 */ /* 0x000fc600078e00fc */
[----:B------:R-:W4:Y:S01]  /*11060*/  LDL.LU R252, [R1+0x24c] ;  /* 0x00024c0001fc7983 */ /* 0x000f220000300800 */
[----:B------:R-:W-:Y:S01]  /*11070*/  IMAD.MOV.U32 R151, RZ, RZ, R83 ;  /* 0x000000ffff977224 */ /* 0x000fe200078e0053 */
[C---:B-1----:R-:W-:Y:S01]  /*11080*/  HMMA.16816.F32.BF16 R64, R4.reuse, R42, R96 ;  /* 0x0000002a0440723c */ /* 0x042fe20000041860 */
[----:B------:R-:W-:Y:S02]  /*11090*/  IMAD.MOV.U32 R157, RZ, RZ, R95 ;  /* 0x000000ffff9d7224 */ /* 0x000fe400078e005f */
[----:B------:R-:W-:Y:S02]  /*110a0*/  IMAD.MOV.U32 R152, RZ, RZ, R91 ;  /* 0x000000ffff987224 */ /* 0x000fe400078e005b */
        /* <DEDUP_REMOVED lines=9> */
[C---:B------:R-:W-:Y:S06]  /*11140*/  HMMA.16816.F32.BF16 R80, R4.reuse, R46, R124 ;  /* 0x0000002e0450723c */ /* 0x040fec000004187c */
[C---:B------:R-:W-:Y:S06]  /*11150*/  HMMA.16816.F32.BF16 R88, R4.reuse, R20, R120 ;  /* 0x000000140458723c */ /* 0x040fec0000041878 */
[C---:B------:R-:W-:Y:S06]  /*11160*/  HMMA.16816.F32.BF16 R76, R4.reuse, R22, R116 ;  /* 0x00000016044c723c */ /* 0x040fec0000041874 */
[C---:B------:R-:W-:Y:S06]  /*11170*/  HMMA.16816.F32.BF16 R84, R4.reuse, R18, R84 ;  /* 0x000000120454723c */ /* 0x040fec0000041854 */
[----:B------:R-:W-:Y:S01]  /*11180*/  HMMA.16816.F32.BF16 R72, R4, R40, R72 ;  /* 0x000000280448723c */ /* 0x000fe20000041848 */
[----:B--2---:R-:W-:-:S02]  /*11190*/  LOP3.LUT R9, R183, R176, R180, 0x96, !PT ;  /* 0x000000b0b7097212 */ /* 0x004fc400078e96b4 */
        /* <DEDUP_REMOVED lines=9> */
[----:B------:R-:W-:Y:S02]  /*11230*/  IMAD.MOV.U32 R183, RZ, RZ, R92 ;  /* 0x000000ffffb77224 */ /* 0x000fe400078e005c */
[----:B------:R-:W-:-:S04]  /*11240*/  IMAD.WIDE.U32 R14, R0, -0x326172a9, RZ ;  /* 0xcd9e8d57000e7825 */ /* 0x000fc800078e00ff */
[----:B------:R-:W-:-:S05]  /*11250*/  IMAD.WIDE.U32 R2, R2, -0x326172a9, RZ ;  /* 0xcd9e8d5702027825 */ /* 0x000fca00078e00ff */
[----:B------:R-:W-:Y:S02]  /*11260*/  LOP3.LUT R0, R3, R183, R14, 0x96, !PT ;  /* 0x000000b703007212 */ /* 0x000fe400078e960e */
[C---:B------:R-:W-:Y:S02]  /*11270*/  LOP3.LUT R3, R2.reuse, 0xffff, RZ, 0xc0, !PT ;  /* 0x0000ffff02037812 */ /* 0x040fe400078ec0ff */
[----:B------:R-:W-:Y:S02]  /*11280*/  LOP3.LUT R11, R2, 0xff, RZ, 0xc0, !PT ;  /* 0x000000ff020b7812 */ /* 0x000fe400078ec0ff */
[--C-:B------:R-:W-:Y:S02]  /*11290*/  SHF.R.U32.HI R12, RZ, 0x10, R2.reuse ;  /* 0x00000010ff0c7819 */ /* 0x100fe40000011602 */
[----:B------:R-:W-:Y:S02]  /*112a0*/  SHF.R.U32.HI R14, RZ, 0x18, R2 ;  /* 0x00000018ff0e7819 */ /* 0x000fe40000011602 */
[----:B------:R-:W-:-:S02]  /*112b0*/  LOP3.LUT R2, R0, 0xffff, RZ, 0xc0, !PT ;  /* 0x0000ffff00027812 */ /* 0x000fc400078ec0ff */
[----:B------:R-:W-:Y:S02]  /*112c0*/  SHF.R.U32.HI R8, RZ, 0x8, R3 ;  /* 0x00000008ff087819 */ /* 0x000fe40000011603 */
[----:B------:R-:W-:Y:S02]  /*112d0*/  SHF.R.U32.HI R3, RZ, 0x10, R0 ;  /* 0x00000010ff037819 */ /* 0x000fe40000011600 */
[----:B------:R-:W-:Y:S02]  /*112e0*/  SHF.R.U32.HI R9, RZ, 0x8, R2 ;  /* 0x00000008ff097819 */ /* 0x000fe40000011602 */
[----:B------:R-:W-:Y:S02]  /*112f0*/  LOP3.LUT R10, R0, 0xff, RZ, 0xc0, !PT ;  /* 0x000000ff000a7812 */ /* 0x000fe400078ec0ff */
[----:B------:R-:W-:Y:S02]  /*11300*/  SHF.R.U32.HI R2, RZ, 0x18, R0 ;  /* 0x00000018ff027819 */ /* 0x000fe40000011600 */
[----:B------:R-:W-:-:S04]  /*11310*/  LOP3.LUT R0, R3, 0xff, RZ, 0xc0, !PT ;  /* 0x000000ff03007812 */ /* 0x000fc800078ec0ff */
[----:B------:R-:W-:Y:S02]  /*11320*/  PRMT R2, R0, 0x5410, R2 ;  /* 0x0000541000027816 */ /* 0x000fe40000000002 */
[----:B------:R-:W-:-:S03]  /*11330*/  PRMT R3, R11, 0x5410, R8 ;  /* 0x000054100b037816 */ /* 0x000fc60000000008 */
[--C-:B------:R-:W-:Y:S02]  /*11340*/  HSET2.LE.AND R2, R2, R236.reuse, PT ;  /* 0x000000ec02027233 */ /* 0x100fe40003803000 */
[----:B------:R-:W-:Y:S02]  /*11350*/  PRMT R8, R10, 0x5410, R9 ;  /* 0x000054100a087816 */ /* 0x000fe40000000009 */
[----:B------:R-:W-:-:S03]  /*11360*/  HSET2.LE.AND R3, R3, R236, PT ;  /* 0x000000ec03037233 */ /* 0x000fc60003803000 */
[----:B------:R-:W-:Y:S02]  /*11370*/  HSET2.LE.AND R0, R8, R236, PT ;  /* 0x000000ec08007233 */ /* 0x000fe40003803000 */
[----:B------:R-:W-:Y:S01]  /*11380*/  LOP3.LUT R11, R12, 0xff, RZ, 0xc0, !PT ;  /* 0x000000ff0c0b7812 */ /* 0x000fe200078ec0ff */
[----:B------:R-:W-:Y:S03]  /*11390*/  HMMA.16816.F32.BF16 R92, R4, R16, R112 ;  /* 0x00000010045c723c */ /* 0x000fe60000041870 */
[----:B------:R-:W-:-:S03]  /*113a0*/  PRMT R11, R11, 0x5410, R14 ;  /* 0x000054100b0b7816 */ /* 0x000fc6000000000e */
[----:B------:R-:W-:Y:S02]  /*113b0*/  HMMA.16816.F32.BF16 R100, R4, R36, R108 ;  /* 0x000000240464723c */ /* 0x000fe4000004186c */
[----:B------:R-:W-:-:S04]  /*113c0*/  HSET2.LE.AND R11, R11, R236, PT ;  /* 0x000000ec0b0b7233 */ /* 0x000fc80003803000 */
[----:B------:R-:W-:Y:S01]  /*113d0*/  HMMA.16816.F32.BF16 R96, R4, R38, R140 ;  /* 0x000000260460723c */ /* 0x000fe2000004188c */
[----:B------:R-:W-:Y:S02]  /*113e0*/  IMAD.MOV.U32 R182, RZ, RZ, R147 ;  /* 0x000000ffffb67224 */ /* 0x000fe400078e0093 */
[----:B------:R-:W-:Y:S02]  /*113f0*/  IMAD.MOV.U32 R184, RZ, RZ, R210 ;  /* 0x000000ffffb87224 */ /* 0x000fe400078e00d2 */
[----:B------:R-:W-:Y:S02]  /*11400*/  IMAD.MOV.U32 R185, RZ, RZ, R207 ;  /* 0x000000ffffb97224 */ /* 0x000fe400078e00cf */
[----:B------:R-:W-:Y:S02]  /*11410*/  IMAD.MOV.U32 R186, RZ, RZ, R206 ;  /* 0x000000ffffba7224 */ /* 0x000fe400078e00ce */
[----:B------:R-:W-:Y:S01]  /*11420*/  IMAD.MOV.U32 R187, RZ, RZ, R204 ;  /* 0x000000ffffbb7224 */ /* 0x000fe200078e00cc */
[----:B---3--:R-:W-:Y:S01]  /*11430*/  LOP3.LUT R9, R239, R2, RZ, 0xc0, !PT ;  /* 0x00000002ef097212 */ /* 0x008fe200078ec0ff */
[----:B------:R-:W-:Y:S01]  /*11440*/  IMAD.MOV.U32 R239, RZ, RZ, R151 ;  /* 0x000000ffffef7224 */ /* 0x000fe200078e0097 */
[----:B----4-:R-:W-:-:S04]  /*11450*/  LOP3.LUT R10, R238, R3, RZ, 0xc0, !PT ;  /* 0x00000003ee0a7212 */ /* 0x010fc800078ec0ff */
[----:B------:R-:W-:Y:S02]  /*11460*/  LOP3.LUT R2, R13, R239, R52, 0x96, !PT ;  /* 0x000000ef0d027212 */ /* 0x000fe400078e9634 */
[----:B------:R-:W-:Y:S01]  /*11470*/  LOP3.LUT R8, R252, R0, RZ, 0xc0, !PT ;  /* 0x00000000fc087212 */ /* 0x000fe200078ec0ff */
[----:B------:R-:W-:Y:S02]  /*11480*/  IMAD.MOV.U32 R252, RZ, RZ, R150 ;  /* 0x000000fffffc7224 */ /* 0x000fe400078e0096 */
[----:B------:R-:W-:-:S05]  /*11490*/  IMAD.WIDE.U32 R2, R2, -0x2daee0ad, RZ ;  /* 0xd2511f5302027825 */ /* 0x000fca00078e00ff */
[----:B------:R-:W-:Y:S02]  /*114a0*/  LOP3.LUT R0, R3, R252, R54, 0x96, !PT ;  /* 0x000000fc03007212 */ /* 0x000fe400078e9636 */
[----:B------:R-:W-:Y:S01]  /*114b0*/  LOP3.LUT R3, R2, 0xffff, RZ, 0xc0, !PT ;  /* 0x0000ffff02037812 */ /* 0x000fe200078ec0ff */
[----:B------:R-:W-:Y:S01]  /*114c0*/  LDSM.16.MT88.4 R52, [R188+0xb400] ;  /* 0x00b40000bc34783b */ /* 0x000fe20000004200 */
[C---:B------:R-:W-:Y:S02]  /*114d0*/  LOP3.LUT R4, R0.reuse, 0xffff, RZ, 0xc0, !PT ;  /* 0x0000ffff00047812 */ /* 0x040fe400078ec0ff */
[----:B------:R-:W-:Y:S02]  /*114e0*/  LOP3.LUT R13, R0, 0xff, RZ, 0xc0, !PT ;  /* 0x000000ff000d7812 */ /* 0x000fe400078ec0ff */
[--C-:B------:R-:W-:Y:S02]  /*114f0*/  SHF.R.U32.HI R5, RZ, 0x10, R0.reuse ;  /* 0x00000010ff057819 */ /* 0x100fe40000011600 */
[----:B------:R-:W-:-:S02]  /*11500*/  SHF.R.U32.HI R12, RZ, 0x18, R0 ;  /* 0x00000018ff0c7819 */ /* 0x000fc40000011600 */
[----:B------:R-:W-:Y:S02]  /*11510*/  LOP3.LUT R6, R2, 0xff, RZ, 0xc0, !PT ;  /* 0x000000ff02067812 */ /* 0x000fe400078ec0ff */
[----:B------:R-:W-:Y:S02]  /*11520*/  SHF.R.U32.HI R0, RZ, 0x8, R3 ;  /* 0x00000008ff007819 */ /* 0x000fe40000011603 */
[----:B------:R-:W-:Y:S02]  /*11530*/  SHF.R.U32.HI R3, RZ, 0x8, R4 ;  /* 0x00000008ff037819 */ /* 0x000fe40000011604 */
[----:B------:R-:W-:Y:S02]  /*11540*/  SHF.R.U32.HI R14, RZ, 0x10, R2 ;  /* 0x00000010ff0e7819 */ /* 0x000fe40000011602 */
[----:B------:R-:W-:Y:S02]  /*11550*/  LOP3.LUT R4, R5, 0xff, RZ, 0xc0, !PT ;  /* 0x000000ff05047812 */ /* 0x000fe400078ec0ff */
[----:B------:R-:W-:-:S02]  /*11560*/  PRMT R6, R6, 0x5410, R0 ;  /* 0x0000541006067816 */ /* 0x000fc40000000000 */
[----:B------:R-:W-:Y:S02]  /*11570*/  LOP3.LUT R11, R237, R11, RZ, 0xc0, !PT ;  /* 0x0000000bed0b7212 */ /* 0x000fe400078ec0ff */
[----:B------:R-:W-:Y:S02]  /*11580*/  PRMT R0, R13, 0x5410, R3 ;  /* 0x000054100d007816 */ /* 0x000fe40000000003 */
[----:B------:R-:W-:Y:S02]  /*11590*/  SHF.R.U32.HI R7, RZ, 0x18, R2 ;  /* 0x00000018ff077819 */ /* 0x000fe40000011602 */
[----:B------:R-:W-:Y:S02]  /*115a0*/  PRMT R2, R4, 0x5410, R12 ;  /* 0x0000541004027816 */ /* 0x000fe4000000000c */
[----:B------:R-:W-:Y:S02]  /*115b0*/  LOP3.LUT R5, R14, 0xff, RZ, 0xc0, !PT ;  /* 0x000000ff0e057812 */ /* 0x000fe400078ec0ff */
[----:B------:R-:W-:Y:S01]  /*115c0*/  HSET2.LE.AND R0, R0, R236, PT ;  /* 0x000000ec00007233 */ /* 0x000fe20003803000 */
[----:B------:R-:W-:Y:S01]  /*115d0*/  HMMA.16816.F32.BF16 R116, R8, R46, R136 ;  /* 0x0000002e0874723c */ /* 0x000fe20000041888 */
[----:B------:R-:W-:-:S02]  /*115e0*/  PRMT R5, R5, 0x5410, R7 ;  /* 0x0000541005057816 */ /* 0x000fc40000000007 */
[----:B------:R-:W-:-:S03]  /*115f0*/  HSET2.LE.AND R2, R2, R236, PT ;  /* 0x000000ec02027233 */ /* 0x000fc60003803000 */
[----:B------:R-:W-:Y:S01]  /*11600*/  HMMA.16816.F32.BF16 R124, R8, R20, R56 ;  /* 0x00000014087c723c */ /* 0x000fe20000041838 */
[----:B------:R-:W-:Y:S01]  /*11610*/  IMAD.MOV.U32 R136, RZ, RZ, R205 ;  /* 0x000000ffff887224 */ /* 0x000fe200078e00cd */
[----:B------:R-:W-:Y:S01]  /*11620*/  HSET2.LE.AND R3, R6, R236, PT ;  /* 0x000000ec06037233 */ /* 0x000fe20003803000 */
[----:B------:R-:W-:Y:S01]  /*11630*/  IMAD.MOV.U32 R137, RZ, RZ, R250 ;  /* 0x000000ffff897224 */ /* 0x000fe200078e00fa */
[----:B------:R-:W-:Y:S01]  /*11640*/  LOP3.LUT R4, R146, R0, RZ, 0xc0, !PT ;  /* 0x0000000092047212 */ /* 0x000fe200078ec0ff */
[----:B------:R-:W-:Y:S02]  /*11650*/  IMAD.MOV.U32 R138, RZ, RZ, R247 ;  /* 0x000000ffff8a7224 */ /* 0x000fe400078e00f7 */
[----:B------:R-:W-:Y:S02]  /*11660*/  IMAD.MOV.U32 R139, RZ, RZ, R246 ;  /* 0x000000ffff8b7224 */ /* 0x000fe400078e00f6 */
[----:B------:R-:W-:Y:S02]  /*11670*/  IMAD.MOV.U32 R56, RZ, RZ, R199 ;  /* 0x000000ffff387224 */ /* 0x000fe400078e00c7 */
[----:B------:R-:W-:-:S02]  /*11680*/  IMAD.MOV.U32 R57, RZ, RZ, R198 ;  /* 0x000000ffff397224 */ /* 0x000fc400078e00c6 */
[----:B------:R-:W-:Y:S02]  /*11690*/  IMAD.MOV.U32 R58, RZ, RZ, R197 ;  /* 0x000000ffff3a7224 */ /* 0x000fe400078e00c5 */
[----:B------:R-:W-:Y:S01]  /*116a0*/  IMAD.MOV.U32 R59, RZ, RZ, R196 ;  /* 0x000000ffff3b7224 */ /* 0x000fe200078e00c4 */
[----:B------:R-:W-:Y:S01]  /*116b0*/  HSET2.LE.AND R0, R5, R236, PT ;  /* 0x000000ec05007233 */ /* 0x000fe20003803000 */
[----:B------:R-:W-:Y:S01]  /*116c0*/  HMMA.16816.F32.BF16 R120, R8, R44, R240 ;  /* 0x0000002c0878723c */ /* 0x000fe200000418f0 */
[----:B------:R-:W-:Y:S01]  /*116d0*/  LOP3.LUT R5, R145, R2, RZ, 0xc0, !PT ;  /* 0x0000000291057212 */ /* 0x000fe200078ec0ff */
[----:B------:R-:W-:Y:S01]  /*116e0*/  LDSM.16.MT88.4 R44, [R188+0x9400] ;  /* 0x00940000bc2c783b */ /* 0x000fe20000004200 */
[----:B------:R-:W-:-:S03]  /*116f0*/  LOP3.LUT R2, R15, R239, R24, 0x96, !PT ;  /* 0x000000ef0f027212 */ /* 0x000fc600078e9618 */
[C---:B------:R-:W-:Y:S01]  /*11700*/  HMMA.16816.F32.BF16 R128, R8.reuse, R22, R160 ;  /* 0x000000160880723c */ /* 0x040fe200000418a0 */
[----:B------:R-:W1:Y:S01]  /*11710*/  LDSM.16.MT88.4 R20, [R174+0x9400] ;  /* 0x00940000ae14783b */ /* 0x000e620000004200 */
[----:B------:R-:W-:Y:S01]  /*11720*/  LOP3.LUT R6, R144, R3, RZ, 0xc0, !PT ;  /* 0x0000000390067212 */ /* 0x000fe200078ec0ff */
[----:B------:R-:W-:Y:S02]  /*11730*/  IMAD.WIDE.U32 R2, R2, -0x2daee0ad, RZ ;  /* 0xd2511f5302027825 */ /* 0x000fe400078e00ff */
[----:B------:R-:W2:Y:S01]  /*11740*/  LDL.LU R205, [R1+0x248] ;  /* 0x0002480001cd7983 */ /* 0x000ea20000300800 */
[----:B------:R-:W-:Y:S01]  /*11750*/  HMMA.16816.F32.BF16 R112, R8, R48, R168 ;  /* 0x000000300870723c */ /* 0x000fe200000418a8 */
[----:B------:R-:W-:-:S05]  /*11760*/  IMAD.MOV.U32 R160, RZ, RZ, R203 ;  /* 0x000000ffffa07224 */ /* 0x000fca00078e00cb */
[----:B------:R-:W-:Y:S01]  /*11770*/  HMMA.16816.F32.BF16 R108, R8, R50, R212 ;  /* 0x00000032086c723c */ /* 0x000fe200000418d4 */
[----:B------:R-:W3:Y:S01]  /*11780*/  LDSM.16.MT88.4 R48, [R174+0xa400] ;  /* 0x00a40000ae30783b */ /* 0x000ee20000004200 */
[----:B------:R-:W-:-:S04]  /*11790*/  IMAD.MOV.U32 R161, RZ, RZ, R202 ;  /* 0x000000ffffa17224 */ /* 0x000fc800078e00ca */
[----:B------:R-:W-:Y:S01]  /*117a0*/  HMMA.16816.F32.BF16 R132, R8, R16, R152 ;  /* 0x000000100884723c */ /* 0x000fe20000041898 */
[----:B------:R-:W-:-:S05]  /*117b0*/  IMAD.MOV.U32 R162, RZ, RZ, R201 ;  /* 0x000000ffffa27224 */ /* 0x000fca00078e00c9 */
[----:B------:R-:W-:Y:S01]  /*117c0*/  HMMA.16816.F32.BF16 R136, R8, R18, R136 ;  /* 0x000000120888723c */ /* 0x000fe20000041888 */
[----:B------:R-:W4:Y:S01]  /*117d0*/  LDSM.16.MT88.4 R16, [R188+0xa400] ;  /* 0x00a40000bc10783b */ /* 0x000f220000004200 */
[----:B------:R-:W-:-:S04]  /*117e0*/  IMAD.MOV.U32 R152, RZ, RZ, R251 ;  /* 0x000000ffff987224 */ /* 0x000fc800078e00fb */
[C---:B------:R-:W-:Y:S01]  /*117f0*/  HMMA.16816.F32.BF16 R144, R8.reuse, R42, R56 ;  /* 0x0000002a0890723c */ /* 0x040fe20000041838 */
[----:B------:R-:W4:Y:S01]  /*11800*/  LDSM.16.MT88.4 R56, [R174+0xb400] ;  /* 0x00b40000ae38783b */ /* 0x000f220000004200 */
[----:B------:R-:W-:Y:S02]  /*11810*/  IMAD.MOV.U32 R153, RZ, RZ, R172 ;  /* 0x000000ffff997224 */ /* 0x000fe400078e00ac */
[----:B------:R-:W-:Y:S02]  /*11820*/  IMAD.MOV.U32 R154, RZ, RZ, R173 ;  /* 0x000000ffff9a7224 */ /* 0x000fe400078e00ad */
[----:B------:R-:W-:Y:S01]  /*11830*/  IMAD.MOV.U32 R163, RZ, RZ, R200 ;  /* 0x000000ffffa37224 */ /* 0x000fe200078e00c8 */
[----:B------:R-:W-:Y:S01]  /*11840*/  LOP3.LUT R7, R148, R0, RZ, 0xc0, !PT ;  /* 0x0000000094077212 */ /* 0x000fe200078ec0ff */
[----:B------:R-:W-:Y:S01]  /*11850*/  IMAD.MOV.U32 R155, RZ, RZ, R211 ;  /* 0x000000ffff9b7224 */ /* 0x000fe200078e00d3 */
[----:B------:R-:W-:Y:S01]  /*11860*/  LOP3.LUT R0, R2, 0xffff, RZ, 0xc0, !PT ;  /* 0x0000ffff02007812 */ /* 0x000fe200078ec0ff */
[----:B------:R-:W-:Y:S01]  /*11870*/  IMAD.MOV.U32 R238, RZ, RZ, R149 ;  /* 0x000000ffffee7224 */ /* 0x000fe200078e0095 */
[C---:B------:R-:W-:Y:S01]  /*11880*/  HMMA.16816.F32.BF16 R140, R8.reuse, R40, R184 ;  /* 0x00000028088c723c */ /* 0x040fe200000418b8 */
[----:B------:R-:W-:Y:S01]  /*11890*/  SHF.R.U32.HI R12, RZ, 0x18, R2 ;  /* 0x00000018ff0c7819 */ /* 0x000fe20000011602 */
[----:B------:R-:W2:Y:S04]  /*118a0*/  LDL.LU R250, [R1+0x244] ;  /* 0x0002440001fa7983 */ /* 0x000ea80000300800 */
[C---:B------:R-:W-:Y:S01]  /*118b0*/  HMMA.16816.F32.BF16 R148, R8.reuse, R36, R160 ;  /* 0x000000240894723c */ /* 0x040fe200000418a0 */
[----:B------:R-:W2:Y:S04]  /*118c0*/  LDL.LU R247, [R1+0x240] ;  /* 0x0002400001f77983 */ /* 0x000ea80000300800 */
[----:B------:R-:W2:Y:S01]  /*118d0*/  LDL.LU R246, [R1+0x23c] ;  /* 0x00023c0001f67983 */ /* 0x000ea20000300800 */
[----:B------:R-:W-:Y:S03]  /*118e0*/  HMMA.16816.F32.BF16 R152, R8, R38, R152 ;  /* 0x000000260898723c */ /* 0x000fe60000041898 */
[----:B------:R-:W2:Y:S04]  /*118f0*/  LDL.LU R251, [R1+0x238] ;  /* 0x0002380001fb7983 */ /* 0x000ea80000300800 */
[----:B------:R-:W-:Y:S01]  /*11900*/  SHF.R.U32.HI R8, RZ, 0x8, R0 ;  /* 0x00000008ff087819 */ /* 0x000fe20000011600 */
[----:B------:R1:W5:Y:S01]  /*11910*/  LDL.LU R172, [R1+0x234] ;  /* 0x0002340001ac7983 */ /* 0x0003620000300800 */
[----:B------:R-:W-:-:S02]  /*11920*/  LOP3.LUT R0, R3, R252, R26, 0x96, !PT ;  /* 0x000000fc03007212 */ /* 0x000fc400078e961a */
[----:B------:R-:W-:Y:S01]  /*11930*/  LOP3.LUT R9, R2, 0xff, RZ, 0xc0, !PT ;  /* 0x000000ff02097812 */ /* 0x000fe200078ec0ff */
[----:B------:R1:W5:Y:S01]  /*11940*/  LDL.LU R173, [R1+0x230] ;  /* 0x0002300001ad7983 */ /* 0x0003620000300800 */
[----:B------:R-:W-:Y:S02]  /*11950*/  SHF.R.U32.HI R3, RZ, 0x10, R2 ;  /* 0x00000010ff037819 */ /* 0x000fe40000011602 */
[----:B------:R-:W-:Y:S01]  /*11960*/  LOP3.LUT R2, R0, 0xffff, RZ, 0xc0, !PT ;  /* 0x0000ffff00027812 */ /* 0x000fe200078ec0ff */
[----:B------:R1:W5:Y:S01]  /*11970*/  LDL.LU R211, [R1+0x22c] ;  /* 0x00022c0001d37983 */ /* 0x0003620000300800 */
[----:B------:R-:W-:Y:S02]  /*11980*/  PRMT R13, R9, 0x5410, R8 ;  /* 0x00005410090d7816 */ /* 0x000fe40000000008 */
[----:B------:R-:W-:Y:S01]  /*11990*/  LOP3.LUT R9, R3, 0xff, RZ, 0xc0, !PT ;  /* 0x000000ff03097812 */ /* 0x000fe200078ec0ff */
[----:B------:R1:W5:Y:S01]  /*119a0*/  LDL.LU R210, [R1+0x228] ;  /* 0x0002280001d27983 */ /* 0x0003620000300800 */
[----:B------:R-:W-:-:S02]  /*119b0*/  SHF.R.U32.HI R3, RZ, 0x10, R0 ;  /* 0x00000010ff037819 */ /* 0x000fc40000011600 */
[----:B------:R-:W-:Y:S01]  /*119c0*/  LOP3.LUT R11, R0, 0xff, RZ, 0xc0, !PT ;  /* 0x000000ff000b7812 */ /* 0x000fe200078ec0ff */
[----:B------:R-:W-:Y:S01]  /*119d0*/  IMAD.MOV.U32 R241, RZ, RZ, R157 ;  /* 0x000000fffff17224 */ /* 0x000fe200078e009d */
[----:B------:R-:W-:Y:S01]  /*119e0*/  SHF.R.U32.HI R8, RZ, 0x8, R2 ;  /* 0x00000008ff087819 */ /* 0x000fe20000011602 */
[----:B------:R1:W5:Y:S01]  /*119f0*/  LDL.LU R207, [R1+0x224] ;  /* 0x0002240001cf7983 */ /* 0x0003620000300800 */
[----:B------:R-:W-:Y:S02]  /*11a00*/  SHF.R.U32.HI R10, RZ, 0x18, R0 ;  /* 0x00000018ff0a7819 */ /* 0x000fe40000011600 */
[----:B------:R-:W-:Y:S01]  /*11a10*/  LOP3.LUT R2, R3, 0xff, RZ, 0xc0, !PT ;  /* 0x000000ff03027812 */ /* 0x000fe200078ec0ff */
[----:B------:R1:W5:Y:S01]  /*11a20*/  LDL.LU R206, [R1+0x220] ;  /* 0x0002200001ce7983 */ /* 0x0003620000300800 */
[----:B------:R-:W-:Y:S02]  /*11a30*/  PRMT R0, R11, 0x5410, R8 ;  /* 0x000054100b007816 */ /* 0x000fe40000000008 */
[----:B------:R-:W-:Y:S01]  /*11a40*/  PRMT R2, R2, 0x5410, R10 ;  /* 0x0000541002027816 */ /* 0x000fe2000000000a */
[----:B------:R2:W5:Y:S01]  /*11a50*/  LDL.LU R204, [R1+0x21c] ;  /* 0x00021c0001cc7983 */ /* 0x0005620000300800 */
[----:B------:R-:W-:-:S02]  /*11a60*/  PRMT R14, R9, 0x5410, R12 ;  /* 0x00005410090e7816 */ /* 0x000fc4000000000c */
[--C-:B------:R-:W-:Y:S01]  /*11a70*/  HSET2.LE.AND R0, R0, R236.reuse, PT ;  /* 0x000000ec00007233 */ /* 0x100fe20003803000 */
[----:B------:R2:W5:Y:S01]  /*11a80*/  LDL.LU R203, [R1+0x218] ;  /* 0x0002180001cb7983 */ /* 0x0005620000300800 */
[----:B------:R-:W-:Y:S01]  /*11a90*/  LOP3.LUT R9, R194, R241, RZ, 0x3c, !PT ;  /* 0x000000f1c2097212 */ /* 0x000fe200078e3cff */
[----:B------:R-:W-:Y:S02]  /*11aa0*/  IMAD.MOV.U32 R40, RZ, RZ, R180 ;  /* 0x000000ffff287224 */ /* 0x000fe400078e00b4 */
[----:B------:R2:W5:Y:S01]  /*11ab0*/  LDL.LU R202, [R1+0x214] ;  /* 0x0002140001ca7983 */ /* 0x0005620000300800 */
[----:B------:R-:W-:Y:S01]  /*11ac0*/  IMAD.MOV.U32 R41, RZ, RZ, R181 ;  /* 0x000000ffff297224 */ /* 0x000fe200078e00b5 */
[--C-:B------:R-:W-:Y:S02]  /*11ad0*/  HSET2.LE.AND R2, R2, R236.reuse, PT ;  /* 0x000000ec02027233 */ /* 0x100fe40003803000 */
[----:B------:R2:W5:Y:S01]  /*11ae0*/  LDL.LU R201, [R1+0x210] ;  /* 0x0002100001c97983 */ /* 0x0005620000300800 */
[----:B------:R-:W-:Y:S01]  /*11af0*/  IMAD.MOV.U32 R180, RZ, RZ, R222 ;  /* 0x000000ffffb47224 */ /* 0x000fe200078e00de */
[----:B------:R-:W-:Y:S01]  /*11b00*/  LOP3.LUT R8, R193, R0, RZ, 0xc0, !PT ;  /* 0x00000000c1087212 */ /* 0x000fe200078ec0ff */
[----:B------:R-:W-:Y:S01]  /*11b10*/  IMAD.MOV.U32 R181, RZ, RZ, R223 ;  /* 0x000000ffffb57224 */ /* 0x000fe200078e00df */
[----:B------:R2:W5:Y:S01]  /*11b20*/  LDL.LU R200, [R1+0x20c] ;  /* 0x00020c0001c87983 */ /* 0x0005620000300800 */
[--C-:B------:R-:W-:Y:S01]  /*11b30*/  HSET2.LE.AND R3, R13, R236.reuse, PT ;  /* 0x000000ec0d037233 */ /* 0x100fe20003803000 */
[----:B------:R-:W-:Y:S01]  /*11b40*/  IMAD.MOV.U32 R38, RZ, RZ, R167 ;  /* 0x000000ffff267224 */ /* 0x000fe200078e00a7 */
[----:B------:R-:W-:Y:S01]  /*11b50*/  HSET2.LE.AND R0, R14, R236, PT ;  /* 0x000000ec0e007233 */ /* 0x000fe20003803000 */
[----:B------:R2:W5:Y:S01]  /*11b60*/  LDL.LU R199, [R1+0x208] ;  /* 0x0002080001c77983 */ /* 0x0005620000300800 */
[----:B------:R-:W-:Y:S01]  /*11b70*/  IMAD.WIDE.U32 R12, R9, -0x326172a9, RZ ;  /* 0xcd9e8d57090c7825 */ /* 0x000fe200078e00ff */
[----:B-1----:R-:W-:Y:S02]  /*11b80*/  HMMA.16816.F32.BF16 R160, R4, R22, R68 ;  /* 0x0000001604a0723c */ /* 0x002fe40000041844 */
[----:B------:R1:W5:Y:S01]  /*11b90*/  LDL.LU R198, [R1+0x204] ;  /* 0x0002040001c67983 */ /* 0x0003620000300800 */
[----:B------:R-:W-:Y:S01]  /*11ba0*/  IMAD.MOV.U32 R240, RZ, RZ, R156 ;  /* 0x000000fffff07224 */ /* 0x000fe200078e009c */
[----:B------:R-:W-:-:S02]  /*11bb0*/  LOP3.LUT R9, R191, R2, RZ, 0xc0, !PT ;  /* 0x00000002bf097212 */ /* 0x000fc400078ec0ff */
[----:B------:R1:W5:Y:S01]  /*11bc0*/  LDL.LU R197, [R1+0x200] ;  /* 0x0002000001c57983 */ /* 0x0003620000300800 */
[C---:B------:R-:W-:Y:S01]  /*11bd0*/  HMMA.16816.F32.BF16 R164, R4.reuse, R44, R60 ;  /* 0x0000002c04a4723c */ /* 0x040fe2000004183c */
[----:B------:R-:W-:Y:S02]  /*11be0*/  IMAD.MOV.U32 R27, RZ, RZ, R238 ;  /* 0x000000ffff1b7224 */ /* 0x000fe400078e00ee */
[----:B------:R1:W5:Y:S01]  /*11bf0*/  LDL.LU R196, [R1+0x1fc] ;  /* 0x0001fc0001c47983 */ /* 0x0003620000300800 */
[----:B------:R-:W-:Y:S01]  /*11c00*/  IMAD.MOV.U32 R71, RZ, RZ, R182 ;  /* 0x000000ffff477224 */ /* 0x000fe200078e00b6 */
[----:B------:R-:W-:Y:S01]  /*11c10*/  LOP3.LUT R10, R190, R3, RZ, 0xc0, !PT ;  /* 0x00000003be0a7212 */ /* 0x000fe200078ec0ff */
[----:B------:R-:W-:Y:S01]  /*11c20*/  IMAD.MOV.U32 R242, RZ, RZ, R235 ;  /* 0x000000fffff27224 */ /* 0x000fe200078e00eb */
[----:B------:R1:W5:Y:S01]  /*11c30*/  LDL.LU R193, [R1+0x1f8] ;  /* 0x0001f80001c17983 */ /* 0x0003620000300800 */
[----:B------:R-:W-:Y:S02]  /*11c40*/  IMAD.MOV.U32 R241, RZ, RZ, R183 ;  /* 0x000000fffff17224 */ /* 0x000fe400078e00b7 */
[----:B------:R-:W-:Y:S01]  /*11c50*/  IMAD.MOV.U32 R62, RZ, RZ, R180 ;  /* 0x000000ffff3e7224 */ /* 0x000fe200078e00b4 */
[----:B------:R1:W5:Y:S01]  /*11c60*/  LDL.LU R191, [R1+0x1f4] ;  /* 0x0001f40001bf7983 */ /* 0x0003620000300800 */
[----:B------:R-:W-:Y:S01]  /*11c70*/  IMAD.MOV.U32 R63, RZ, RZ, R181 ;  /* 0x000000ffff3f7224 */ /* 0x000fe200078e00b5 */
[C---:B------:R-:W-:Y:S01]  /*11c80*/  HMMA.16816.F32.BF16 R104, R4.reuse, R20, R104 ;  /* 0x000000140468723c */ /* 0x040fe20000041868 */
[----:B------:R-:W-:Y:S01]  /*11c90*/  IMAD.MOV.U32 R70, RZ, RZ, R176 ;  /* 0x000000ffff467224 */ /* 0x000fe200078e00b0 */
[----:B------:R1:W5:Y:S01]  /*11ca0*/  LDL.LU R190, [R1+0x1f0] ;  /* 0x0001f00001be7983 */ /* 0x0003620000300800 */
[----:B------:R-:W-:Y:S01]  /*11cb0*/  IMAD.MOV.U32 R37, RZ, RZ, R179 ;  /* 0x000000ffff257224 */ /* 0x000fe200078e00b3 */
[----:B------:R-:W-:Y:S01]  /*11cc0*/  LOP3.LUT R11, R189, R0, RZ, 0xc0, !PT ;  /* 0x00000000bd0b7212 */ /* 0x000fe200078ec0ff */
        /* <DEDUP_REMOVED lines=8> */
[-C--:B------:R-:W-:Y:S01]  /*11d50*/  LOP3.LUT R14, R245, R175.reuse, R12, 0x96, !PT ;  /* 0x000000aff50e7212 */ /* 0x080fe200078e960c */
[----:B------:R-:W-:Y:S01]  /*11d60*/  IMAD.MOV.U32 R235, RZ, RZ, R219 ;  /* 0x000000ffffeb7224 */ /* 0x000fe200078e00db */
[C---:B---3--:R-:W-:Y:S01]  /*11d70*/  HMMA.16816.F32.BF16 R168, R4.reuse, R48, R88 ;  /* 0x0000003004a8723c */ /* 0x048fe20000041858 */
[----:B------:R-:W-:Y:S01]  /*11d80*/  IMAD.MOV.U32 R240, RZ, RZ, R178 ;  /* 0x000000fffff07224 */ /* 0x000fe200078e00b2 */
[----:B------:R1:W5:Y:S04]  /*11d90*/  LDL.LU R189, [R1+0x1ec] ;  /* 0x0001ec0001bd7983 */ /* 0x0003680000300800 */
[C---:B------:R-:W-:Y:S06]  /*11da0*/  HMMA.16816.F32.BF16 R184, R4.reuse, R50, R76 ;  /* 0x0000003204b8723c */ /* 0x040fec000004184c */
[C---:B----4-:R-:W-:Y:S06]  /*11db0*/  HMMA.16816.F32.BF16 R220, R4.reuse, R16, R92 ;  /* 0x0000001004dc723c */ /* 0x050fec000004185c */
[C---:B------:R-:W-:Y:S06]  /*11dc0*/  HMMA.16816.F32.BF16 R216, R4.reuse, R18, R84 ;  /* 0x0000001204d8723c */ /* 0x040fec0000041854 */
[C---:B------:R-:W-:Y:S06]  /*11dd0*/  HMMA.16816.F32.BF16 R212, R4.reuse, R56, R72 ;  /* 0x0000003804d4723c */ /* 0x040fec0000041848 */
[C---:B------:R-:W-:Y:S06]  /*11de0*/  HMMA.16816.F32.BF16 R176, R4.reuse, R58, R64 ;  /* 0x0000003a04b0723c */ /* 0x040fec0000041840 */
[----:B------:R-:W-:Y:S07]  /*11df0*/  HMMA.16816.F32.BF16 R100, R4, R54, R96 ;  /* 0x000000360464723c */ /* 0x000fee0000041860 */
[----:B------:R-:W-:-:S02]  /*11e00*/  LOP3.LUT R6, R209, R175, R12, 0x96, !PT ;  /* 0x000000afd1067212 */ /* 0x000fc400078e960c */
[----:B------:R1:W5:Y:S01]  /*11e10*/  LDL.LU R175, [R1+0x1e8] ;  /* 0x0001e80001af7983 */ /* 0x0003620000300800 */
[----:B------:R-:W-:Y:S01]  /*11e20*/  LOP3.LUT R2, R13, R37, R42, 0x96, !PT ;  /* 0x000000250d027212 */ /* 0x000fe200078e962a */
[----:B------:R-:W-:-:S04]  /*11e30*/  IMAD.WIDE.U32 R4, R14, -0x2daee0ad, RZ ;  /* 0xd2511f530e047825 */ /* 0x000fc800078e00ff */
[----:B------:R-:W-:-:S05]  /*11e40*/  IMAD.WIDE.U32 R2, R2, -0x2daee0ad, RZ ;  /* 0xd2511f5302027825 */ /* 0x000fca00078e00ff */
[----:B------:R-:W-:Y:S02]  /*11e50*/  LOP3.LUT R3, R3, R70, R248, 0x96, !PT ;  /* 0x0000004603037212 */ /* 0x000fe400078e96f8 */
[----:B------:R-:W-:-:S03]  /*11e60*/  LOP3.LUT R0, R5, R71, R2, 0x96, !PT ;  /* 0x0000004705007212 */ /* 0x000fc600078e9602 */
[----:B------:R-:W-:-:S04]  /*11e70*/  IMAD.WIDE.U32 R2, R3, -0x326172a9, RZ ;  /* 0xcd9e8d5703027825 */ /* 0x000fc800078e00ff */
[----:B------:R-:W-:Y:S01]  /*11e80*/  IMAD.WIDE.U32 R42, R0, -0x326172a9, RZ ;  /* 0xcd9e8d57002a7825 */ /* 0x000fe200078e00ff */
[----:B------:R-:W-:-:S04]  /*11e90*/  LOP3.LUT R3, R3, R27, R244, 0x96, !PT ;  /* 0x0000001b03037212 */ /* 0x000fc800078e96f4 */
[----:B------:R-:W-:Y:S01]  /*11ea0*/  LOP3.LUT R0, R43, R38, R2, 0x96, !PT ;  /* 0x000000262b007212 */ /* 0x000fe200078e9602 */
[----:B------:R-:W-:Y:S02]  /*11eb0*/  IMAD.MOV.U32 R68, RZ, RZ, R40 ;  /* 0x000000ffff447224 */ /* 0x000fe400078e0028 */
[----:B------:R-:W-:Y:S02]  /*11ec0*/  IMAD.MOV.U32 R69, RZ, RZ, R41 ;  /* 0x000000ffff457224 */ /* 0x000fe400078e0029 */
[----:B------:R-:W-:-:S04]  /*11ed0*/  IMAD.WIDE.U32 R2, R3, -0x2daee0ad, RZ ;  /* 0xd2511f5303027825 */ /* 0x000fc800078e00ff */
[----:B------:R-:W-:Y:S01]  /*11ee0*/  IMAD.WIDE.U32 R40, R0, -0x2daee0ad, RZ ;  /* 0xd2511f5300287825 */ /* 0x000fe200078e00ff */
[----:B------:R-:W-:-:S04]  /*11ef0*/  LOP3.LUT R0, R3, R39, R4, 0x96, !PT ;  /* 0x0000002703007212 */ /* 0x000fc800078e9604 */
[----:B------:R-:W-:Y:S02]  /*11f00*/  LOP3.LUT R2, R41, R240, R2, 0x96, !PT ;  /* 0x000000f029027212 */ /* 0x000fe400078e9602 */
[----:B------:R-:W-:Y:S01]  /*11f10*/  LOP3.LUT R4, R13, R37, R62, 0x96, !PT ;  /* 0x000000250d047212 */ /* 0x000fe200078e963e */
[----:B------:R-:W-:-:S04]  /*11f20*/  IMAD.WIDE.U32 R36, R0, -0x326172a9, RZ ;  /* 0xcd9e8d5700247825 */ /* 0x000fc800078e00ff */
[----:B------:R-:W-:-:S05]  /*11f30*/  IMAD.WIDE.U32 R2, R2, -0x326172a9, RZ ;  /* 0xcd9e8d5702027825 */ /* 0x000fca00078e00ff */
[----:B------:R-:W-:Y:S01]  /*11f40*/  LOP3.LUT R0, R3, R241, R36, 0x96, !PT ;  /* 0x000000f103007212 */ /* 0x000fe200078e9624 */
[----:B------:R-:W-:Y:S01]  /*11f50*/  IMAD.WIDE.U32 R4, R4, -0x2daee0ad, RZ ;  /* 0xd2511f5304047825 */ /* 0x000fe200078e00ff */
[C---:B------:R-:W-:Y:S02]  /*11f60*/  LOP3.LUT R3, R2.reuse, 0xffff, RZ, 0xc0, !PT ;  /* 0x0000ffff02037812 */ /* 0x040fe400078ec0ff */
[----:B------:R-:W-:Y:S02]  /*11f70*/  LOP3.LUT R13, R2, 0xff, RZ, 0xc0, !PT ;  /* 0x000000ff020d7812 */ /* 0x000fe400078ec0ff */
[--C-:B------:R-:W-:Y:S02]  /*11f80*/  SHF.R.U32.HI R7, RZ, 0x10, R2.reuse ;  /* 0x00000010ff077819 */ /* 0x100fe40000011602 */
[----:B------:R-:W-:Y:S02]  /*11f90*/  SHF.R.U32.HI R12, RZ, 0x18, R2 ;  /* 0x00000018ff0c7819 */ /* 0x000fe40000011602 */
[----:B------:R-:W-:Y:S01]  /*11fa0*/  LOP3.LUT R2, R0, 0xffff, RZ, 0xc0, !PT ;  /* 0x0000ffff00027812 */ /* 0x000fe200078ec0ff */
[----:B------:R-:W-:Y:S01]  /*11fb0*/  IMAD.WIDE.U32 R24, R6, -0x2daee0ad, RZ ;  /* 0xd2511f5306187825 */ /* 0x000fe200078e00ff */
[----:B------:R-:W-:-:S02]  /*11fc0*/  SHF.R.U32.HI R3, RZ, 0x8, R3 ;  /* 0x00000008ff037819 */ /* 0x000fc40000011603 */
[----:B------:R-:W-:Y:S02]  /*11fd0*/  LOP3.LUT R14, R5, R70, R68, 0x96, !PT ;  /* 0x00000046050e7212 */ /* 0x000fe400078e9644 */
[----:B------:R-:W-:Y:S02]  /*11fe0*/  LOP3.LUT R5, R7, 0xff, RZ, 0xc0, !PT ;  /* 0x000000ff07057812 */ /* 0x000fe400078ec0ff */
[----:B------:R-:W-:Y:S02]  /*11ff0*/  SHF.R.U32.HI R6, RZ, 0x8, R2 ;  /* 0x00000008ff067819 */ /* 0x000fe40000011602 */
[----:B------:R-:W-:Y:S02]  /*12000*/  PRMT R2, R13, 0x5410, R3 ;  /* 0x000054100d027816 */ /* 0x000fe40000000003 */
[----:B------:R-:W-:Y:S02]  /*12010*/  SHF.R.U32.HI R3, RZ, 0x10, R0 ;  /* 0x00000010ff037819 */ /* 0x000fe40000011600 */
[----:B------:R-:W-:-:S02]  /*12020*/  LOP3.LUT R15, R25, R71, R4, 0x96, !PT ;  /* 0x00000047190f7212 */ /* 0x000fc400078e9604 */
[----:B------:R-:W-:Y:S02]  /*12030*/  LOP3.LUT R7, R0, 0xff, RZ, 0xc0, !PT ;  /* 0x000000ff00077812 */ /* 0x000fe400078ec0ff */
[----:B------:R-:W-:Y:S02]  /*12040*/  PRMT R4, R5, 0x5410, R12 ;  /* 0x0000541005047816 */ /* 0x000fe4000000000c */
[----:B------:R-:W-:Y:S02]  /*12050*/  SHF.R.U32.HI R5, RZ, 0x18, R0 ;  /* 0x00000018ff057819 */ /* 0x000fe40000011600 */
[----:B------:R-:W-:Y:S02]  /*12060*/  LOP3.LUT R3, R3, 0xff, RZ, 0xc0, !PT ;  /* 0x000000ff03037812 */ /* 0x000fe400078ec0ff */
[----:B------:R-:W-:Y:S02]  /*12070*/  PRMT R6, R7, 0x5410, R6 ;  /* 0x0000541007067816 */ /* 0x000fe40000000006 */
[----:B------:R-:W-:-:S02]  /*12080*/  HSET2.LE.AND R0, R2, R236, PT ;  /* 0x000000ec02007233 */ /* 0x000fc40003803000 */
[--C-:B------:R-:W-:Y:S02]  /*12090*/  HSET2.LE.AND R2, R4, R236.reuse, PT ;  /* 0x000000ec04027233 */ /* 0x100fe40003803000 */
[----:B------:R-:W-:Y:S02]  /*120a0*/  PRMT R4, R3, 0x5410, R5 ;  /* 0x0000541003047816 */ /* 0x000fe40000000005 */
[--C-:B------:R-:W-:Y:S02]  /*120b0*/  HSET2.LE.AND R3, R6, R236.reuse, PT ;  /* 0x000000ec06037233 */ /* 0x100fe40003803000 */
[----:B------:R-:W-:Y:S02]  /*120c0*/  LOP3.LUT R6, R224, R0, RZ, 0xc0, !PT ;  /* 0x00000000e0067212 */ /* 0x000fe400078ec0ff */
[----:B------:R-:W-:Y:S02]  /*120d0*/  HSET2.LE.AND R0, R4, R236, PT ;  /* 0x000000ec04007233 */ /* 0x000fe40003803000 */
[----:B------:R-:W-:-:S02]  /*120e0*/  LOP3.LUT R7, R195, R2, RZ, 0xc0, !PT ;  /* 0x00000002c3077212 */ /* 0x000fc400078ec0ff */
[----:B------:R-:W-:Y:S01]  /*120f0*/  LOP3.LUT R4, R226, R3, RZ, 0xc0, !PT ;  /* 0x00000003e2047212 */ /* 0x000fe200078ec0ff */
[----:B------:R-:W-:Y:S01]  /*12100*/  IMAD.WIDE.U32 R2, R14, -0x326172a9, RZ ;  /* 0xcd9e8d570e027825 */ /* 0x000fe200078e00ff */
[----:B------:R-:W-:-:S03]  /*12110*/  LOP3.LUT R5, R225, R0, RZ, 0xc0, !PT ;  /* 0x00000000e1057212 */ /* 0x000fc600078ec0ff */
[----:B------:R-:W-:Y:S01]  /*12120*/  IMAD.WIDE.U32 R224, R15, -0x326172a9, RZ ;  /* 0xcd9e8d570fe07825 */ /* 0x000fe200078e00ff */
[----:B------:R-:W-:Y:S01]  /*12130*/  LOP3.LUT R3, R3, R27, R208, 0x96, !PT ;  /* 0x0000001b03037212 */ /* 0x000fe200078e96d0 */
[----:B------:R-:W-:Y:S01]  /*12140*/  HMMA.16816.F32.BF16 R80, R8, R48, R124 ;  /* 0x000000300850723c */ /* 0x000fe2000004187c */
[----:B------:R-:W-:Y:S02]  /*12150*/  LDSM.16.MT88.4 R12, [R174+0xb800] ;  /* 0x00b80000ae0c783b */ /* 0x000fe40000004200 */
[----:B------:R-:W-:Y:S01]  /*12160*/  LOP3.LUT R0, R225, R38, R2, 0x96, !PT ;  /* 0x00000026e1007212 */ /* 0x000fe200078e9602 */
[----:B------:R-:W-:-:S04]  /*12170*/  IMAD.WIDE.U32 R2, R3, -0x2daee0ad, RZ ;  /* 0xd2511f5303027825 */ /* 0x000fc800078e00ff */
[----:B------:R-:W-:Y:S01]  /*12180*/  IMAD.WIDE.U32 R194, R0, -0x2daee0ad, RZ ;  /* 0xd2511f5300c27825 */ /* 0x000fe200078e00ff */
[----:B------:R-:W-:Y:S01]  /*12190*/  LOP3.LUT R0, R3, R39, R24, 0x96, !PT ;  /* 0x0000002703007212 */ /* 0x000fe200078e9618 */
[C---:B------:R-:W-:Y:S01]  /*121a0*/  HMMA.16816.F32.BF16 R76, R8.reuse, R50, R128 ;  /* 0x00000032084c723c */ /* 0x040fe20000041880 */
[----:B------:R-:W3:Y:S02]  /*121b0*/  LDSM.16.MT88.4 R48, [R174+0x9800] ;  /* 0x00980000ae30783b */ /* 0x000ee40000004200 */
[----:B------:R-:W-:Y:S01]  /*121c0*/  LOP3.LUT R2, R195, R240, R2, 0x96, !PT ;  /* 0x000000f0c3027212 */ /* 0x000fe200078e9602 */
[----:B------:R-:W-:Y:S01]  /*121d0*/  IMAD.WIDE.U32 R38, R0, -0x326172a9, RZ ;  /* 0xcd9e8d5700267825 */ /* 0x000fe200078e00ff */
[----:B------:R-:W-:Y:S01]  /*121e0*/  LDSM.16.MT88.4 R24, [R188+0xb800] ;  /* 0x00b80000bc18783b */ /* 0x000fe20000004200 */
[----:B------:R-:W-:Y:S02]  /*121f0*/  HMMA.16816.F32.BF16 R92, R8, R20, R112 ;  /* 0x00000014085c723c */ /* 0x000fe40000041870 */
[----:B------:R-:W-:-:S04]  /*12200*/  IMAD.WIDE.U32 R2, R2, -0x326172a9, RZ ;  /* 0xcd9e8d5702027825 */ /* 0x000fc800078e00ff */
[C---:B------:R-:W-:Y:S01]  /*12210*/  HMMA.16816.F32.BF16 R108, R8.reuse, R22, R108 ;  /* 0x00000016086c723c */ /* 0x040fe2000004186c */
[----:B------:R-:W-:Y:S05]  /*12220*/  LDSM.16.MT88.4 R20, [R174+0xa800] ;  /* 0x00a80000ae14783b */ /* 0x000fea0000004200 */
[C---:B------:R-:W-:Y:S06]  /*12230*/  HMMA.16816.F32.BF16 R88, R8.reuse, R44, R120 ;  /* 0x0000002c0858723c */ /* 0x040fec0000041878 */
[C---:B------:R-:W-:Y:S01]  /*12240*/  HMMA.16816.F32.BF16 R84, R8.reuse, R46, R116 ;  /* 0x0000002e0854723c */ /* 0x040fe20000041874 */
[----:B------:R-:W4:Y:S05]  /*12250*/  LDSM.16.MT88.4 R44, [R188+0x9800] ;  /* 0x00980000bc2c783b */ /* 0x000f2a0000004200 */
[C---:B------:R-:W-:Y:S06]  /*12260*/  HMMA.16816.F32.BF16 R72, R8.reuse, R16, R132 ;  /* 0x000000100848723c */ /* 0x040fec0000041884 */
[----:B------:R-:W-:Y:S01]  /*12270*/  HMMA.16816.F32.BF16 R64, R8, R18, R136 ;  /* 0x000000120840723c */ /* 0x000fe20000041888 */
[----:B------:R-:W1:Y:S01]  /*12280*/  LDSM.16.MT88.4 R16, [R188+0xa800] ;  /* 0x00a80000bc10783b */ /* 0x000e620000004200 */
[----:B------:R-:W-:-:S02]  /*12290*/  LOP3.LUT R0, R3, R241, R38, 0x96, !PT ;  /* 0x000000f103007212 */ /* 0x000fc400078e9626 */
[C---:B------:R-:W-:Y:S02]  /*122a0*/  LOP3.LUT R3, R2.reuse, 0xffff, RZ, 0xc0, !PT ;  /* 0x0000ffff02037812 */ /* 0x040fe400078ec0ff */
[C---:B------:R-:W-:Y:S01]  /*122b0*/  HMMA.16816.F32.BF16 R60, R8.reuse, R56, R140 ;  /* 0x00000038083c723c */ /* 0x040fe2000004188c */
[----:B------:R-:W-:Y:S01]  /*122c0*/  LOP3.LUT R36, R2, 0xff, RZ, 0xc0, !PT ;  /* 0x000000ff02247812 */ /* 0x000fe200078ec0ff */
[----:B------:R-:W2:Y:S04]  /*122d0*/  LDSM.16.MT88.4 R140, [R188+0xac00] ;  /* 0x00ac0000bc8c783b */ /* 0x000ea80000004200 */
[C---:B------:R-:W-:Y:S01]  /*122e0*/  HMMA.16816.F32.BF16 R68, R8.reuse, R52, R148 ;  /* 0x000000340844723c */ /* 0x040fe20000041894 */
[----:B------:R-:W-:Y:S01]  /*122f0*/  SHF.R.U32.HI R3, RZ, 0x8, R3 ;  /* 0x00000008ff037819 */ /* 0x000fe20000011603 */
[----:B------:R-:W-:Y:S04]  /*12300*/  LDSM.16.MT88.4 R148, [R174+0xac00] ;  /* 0x00ac0000ae94783b */ /* 0x000fe80000004200 */
[C---:B------:R-:W-:Y:S06]  /*12310*/  HMMA.16816.F32.BF16 R56, R8.reuse, R58, R144 ;  /* 0x0000003a0838723c */ /* 0x040fec0000041890 */
[----:B------:R-:W-:Y:S07]  /*12320*/  HMMA.16816.F32.BF16 R52, R8, R54, R152 ;  /* 0x000000360834723c */ /* 0x000fee0000041898 */
[----:B------:R-:W-:-:S02]  /*12330*/  SHF.R.U32.HI R11, RZ, 0x10, R2 ;  /* 0x00000010ff0b7819 */ /* 0x000fc40000011602 */
[----:B------:R-:W-:Y:S02]  /*12340*/  SHF.R.U32.HI R10, RZ, 0x18, R2 ;  /* 0x00000018ff0a7819 */ /* 0x000fe40000011602 */
[C---:B------:R-:W-:Y:S02]  /*12350*/  LOP3.LUT R2, R0.reuse, 0xffff, RZ, 0xc0, !PT ;  /* 0x0000ffff00027812 */ /* 0x040fe400078ec0ff */
[----:B------:R-:W-:Y:S02]  /*12360*/  LOP3.LUT R11, R11, 0xff, RZ, 0xc0, !PT ;  /* 0x000000ff0b0b7812 */ /* 0x000fe400078ec0ff */
[----:B------:R-:W-:Y:S02]  /*12370*/  SHF.R.U32.HI R8, RZ, 0x8, R2 ;  /* 0x00000008ff087819 */ /* 0x000fe40000011602 */
[----:B------:R-:W-:Y:S02]  /*12380*/  LOP3.LUT R9, R0, 0xff, RZ, 0xc0, !PT ;  /* 0x000000ff00097812 */ /* 0x000fe400078ec0ff */
[----:B------:R-:W-:-:S02]  /*12390*/  PRMT R2, R36, 0x5410, R3 ;  /* 0x0000541024027816 */ /* 0x000fc40000000003 */
[----:B------:R-:W-:Y:S02]  /*123a0*/  SHF.R.U32.HI R3, RZ, 0x10, R0 ;  /* 0x00000010ff037819 */ /* 0x000fe40000011600 */
[----:B------:R-:W-:Y:S02]  /*123b0*/  PRMT R11, R11, 0x5410, R10 ;  /* 0x000054100b0b7816 */ /* 0x000fe4000000000a */
[----:B------:R-:W-:Y:S02]  /*123c0*/  PRMT R8, R9, 0x5410, R8 ;  /* 0x0000541009087816 */ /* 0x000fe40000000008 */
[----:B------:R-:W-:Y:S02]  /*123d0*/  SHF.R.U32.HI R10, RZ, 0x18, R0 ;  /* 0x00000018ff0a7819 */ /* 0x000fe40000011600 */
[----:B------:R-:W-:Y:S02]  /*123e0*/  LOP3.LUT R9, R3, 0xff, RZ, 0xc0, !PT ;  /* 0x000000ff03097812 */ /* 0x000fe400078ec0ff */
[----:B------:R-:W-:-:S02]  /*123f0*/  HSET2.LE.AND R0, R2, R236, PT ;  /* 0x000000ec02007233 */ /* 0x000fc40003803000 */
[--C-:B------:R-:W-:Y:S02]  /*12400*/  HSET2.LE.AND R2, R11, R236.reuse, PT ;  /* 0x000000ec0b027233 */ /* 0x100fe40003803000 */
[----:B------:R-:W-:Y:S02]  /*12410*/  PRMT R9, R9, 0x5410, R10 ;  /* 0x0000541009097816 */ /* 0x000fe4000000000a */
[--C-:B------:R-:W-:Y:S02]  /*12420*/  HSET2.LE.AND R3, R8, R236.reuse, PT ;  /* 0x000000ec08037233 */ /* 0x100fe40003803000 */
[----:B------:R-:W-:Y:S02]  /*12430*/  LOP3.LUT R11, R243, R2, RZ, 0xc0, !PT ;  /* 0x00000002f30b7212 */ /* 0x000fe400078ec0ff */
[----:B------:R-:W-:Y:S02]  /*12440*/  LOP3.LUT R2, R37, R239, R42, 0x96, !PT ;  /* 0x000000ef25027212 */ /* 0x000fe400078e962a */
[----:B------:R-:W-:-:S02]  /*12450*/  HSET2.LE.AND R9, R9, R236, PT ;  /* 0x000000ec09097233 */ /* 0x000fc40003803000 */
[----:B------:R-:W-:Y:S01]  /*12460*/  LOP3.LUT R8, R237, R3, RZ, 0xc0, !PT ;  /* 0x00000003ed087212 */ /* 0x000fe200078ec0ff */
[----:B------:R-:W-:Y:S01]  /*12470*/  IMAD.WIDE.U32 R2, R2, -0x2daee0ad, RZ ;  /* 0xd2511f5302027825 */ /* 0x000fe200078e00ff */
[----:B------:R-:W-:Y:S02]  /*12480*/  LOP3.LUT R10, R242, R0, RZ, 0xc0, !PT ;  /* 0x00000000f20a7212 */ /* 0x000fe400078ec0ff */
[----:B------:R-:W-:Y:S01]  /*12490*/  LOP3.LUT R9, R238, R9, RZ, 0xc0, !PT ;  /* 0x00000009ee097212 */ /* 0x000fe200078ec0ff */
[----:B---3--:R-:W-:Y:S01]  /*124a0*/  HMMA.16816.F32.BF16 R136, R4, R48, R104 ;  /* 0x000000300488723c */ /* 0x008fe20000041868 */
[----:B------:R-:W-:Y:S02]  /*124b0*/  LOP3.LUT R0, R3, R252, R40, 0x96, !PT ;  /* 0x000000fc03007212 */ /* 0x000fe400078e9628 */
[----:B------:R-:W-:-:S03]  /*124c0*/  LOP3.LUT R3, R2, 0xffff, RZ, 0xc0, !PT ;  /* 0x0000ffff02037812 */ /* 0x000fc600078ec0ff */
[C---:B------:R-:W-:Y:S06]  /*124d0*/  HMMA.16816.F32.BF16 R132, R4.reuse, R50, R160 ;  /* 0x000000320484723c */ /* 0x040fec00000418a0 */
[C---:B----4-:R-:W-:Y:S01]  /*124e0*/  HMMA.16816.F32.BF16 R128, R4.reuse, R44, R164 ;  /* 0x0000002c0480723c */ /* 0x050fe200000418a4 */
[----:B------:R-:W3:Y:S05]  /*124f0*/  LDSM.16.MT88.4 R164, [R174+0x9c00] ;  /* 0x009c0000aea4783b */ /* 0x000eea0000004200 */
[C---:B------:R-:W-:Y:S01]  /*12500*/  HMMA.16816.F32.BF16 R124, R4.reuse, R46, R156 ;  /* 0x0000002e047c723c */ /* 0x040fe2000004189c */
[----:B------:R-:W4:Y:S05]  /*12510*/  LDSM.16.MT88.4 R156, [R188+0x9c00] ;  /* 0x009c0000bc9c783b */ /* 0x000f2a0000004200 */
[C---:B------:R-:W-:Y:S06]  /*12520*/  HMMA.16816.F32.BF16 R120, R4.reuse, R20, R168 ;  /* 0x000000140478723c */ /* 0x040fec00000418a8 */
[C---:B------:R-:W-:Y:S06]  /*12530*/  HMMA.16816.F32.BF16 R116, R4.reuse, R22, R184 ;  /* 0x000000160474723c */ /* 0x040fec00000418b8 */
[C---:B-1----:R-:W-:Y:S06]  /*12540*/  HMMA.16816.F32.BF16 R112, R4.reuse, R16, R220 ;  /* 0x000000100470723c */ /* 0x042fec00000418dc */
[C---:B------:R-:W-:Y:S06]  /*12550*/  HMMA.16816.F32.BF16 R96, R4.reuse, R18, R216 ;  /* 0x000000120460723c */ /* 0x040fec00000418d8 */
[C---:B------:R-:W-:Y:S06]  /*12560*/  HMMA.16816.F32.BF16 R104, R4.reuse, R12, R212 ;  /* 0x0000000c0468723c */ /* 0x040fec00000418d4 */
[C---:B------:R-:W-:Y:S06]  /*12570*/  HMMA.16816.F32.BF16 R176, R4.reuse, R14, R176 ;  /* 0x0000000e04b0723c */ /* 0x040fec00000418b0 */
[C---:B------:R-:W-:Y:S06]  /*12580*/  HMMA.16816.F32.BF16 R180, R4.reuse, R24, R180 ;  /* 0x0000001804b4723c */ /* 0x040fec00000418b4 */
[----:B------:R-:W-:Y:S06]  /*12590*/  HMMA.16816.F32.BF16 R100, R4, R26, R100 ;  /* 0x0000001a0464723c */ /* 0x000fec0000041864 */
[----:B------:R-:W-:Y:S01]  /*125a0*/  HMMA.16816.F32.BF16 R144, R8, R16, R72 ;  /* 0x000000100890723c */ /* 0x000fe20000041848 */
[----:B------:R-:W-:-:S02]  /*125b0*/  SHF.R.U32.HI R5, RZ, 0x10, R2 ;  /* 0x00000010ff057819 */ /* 0x000fc40000011602 */
[----:B------:R-:W-:-:S03]  /*125c0*/  SHF.R.U32.HI R6, RZ, 0x8, R3 ;  /* 0x00000008ff067819 */ /* 0x000fc60000011603 */
[----:B------:R-:W-:Y:S01]  /*125d0*/  HMMA.16816.F32.BF16 R60, R8, R12, R60 ;  /* 0x0000000c083c723c */ /* 0x000fe2000004183c */
[----:B------:R-:W-:Y:S02]  /*125e0*/  LOP3.LUT R16, R2, 0xff, RZ, 0xc0, !PT ;  /* 0x000000ff02107812 */ /* 0x000fe400078ec0ff */
[----:B------:R-:W-:-:S04]  /*125f0*/  SHF.R.U32.HI R3, RZ, 0x10, R0 ;  /* 0x00000010ff037819 */ /* 0x000fc80000011600 */
[----:B------:R-:W-:Y:S02]  /*12600*/  SHF.R.U32.HI R13, RZ, 0x18, R2 ;  /* 0x00000018ff0d7819 */ /* 0x000fe40000011602 */
[C---:B------:R-:W-:Y:S02]  /*12610*/  LOP3.LUT R2, R0.reuse, 0xffff, RZ, 0xc0, !PT ;  /* 0x0000ffff00027812 */ /* 0x040fe400078ec0ff */
[----:B------:R-:W-:Y:S02]  /*12620*/  LOP3.LUT R5, R5, 0xff, RZ, 0xc0, !PT ;  /* 0x000000ff05057812 */ /* 0x000fe400078ec0ff */
[----:B------:R-:W-:Y:S02]  /*12630*/  SHF.R.U32.HI R4, RZ, 0x8, R2 ;  /* 0x00000008ff047819 */ /* 0x000fe40000011602 */
[----:B------:R-:W-:Y:S02]  /*12640*/  LOP3.LUT R12, R0, 0xff, RZ, 0xc0, !PT ;  /* 0x000000ff000c7812 */ /* 0x000fe400078ec0ff */
[----:B------:R-:W-:-:S02]  /*12650*/  LOP3.LUT R2, R3, 0xff, RZ, 0xc0, !PT ;  /* 0x000000ff03027812 */ /* 0x000fc400078ec0ff */
[----:B------:R-:W-:Y:S02]  /*12660*/  SHF.R.U32.HI R7, RZ, 0x18, R0 ;  /* 0x00000018ff077819 */ /* 0x000fe40000011600 */
[----:B------:R-:W-:Y:S02]  /*12670*/  PRMT R3, R5, 0x5410, R13 ;  /* 0x0000541005037816 */ /* 0x000fe4000000000d */
[----:B------:R-:W-:Y:S02]  /*12680*/  PRMT R5, R12, 0x5410, R4 ;  /* 0x000054100c057816 */ /* 0x000fe40000000004 */
[----:B------:R-:W-:Y:S02]  /*12690*/  PRMT R4, R2, 0x5410, R7 ;  /* 0x0000541002047816 */ /* 0x000fe40000000007 */
[----:B------:R-:W-:Y:S01]  /*126a0*/  HSET2.LE.AND R2, R3, R236, PT ;  /* 0x000000ec03027233 */ /* 0x000fe20003803000 */
[----:B------:R-:W-:Y:S01]  /*126b0*/  HMMA.16816.F32.BF16 R168, R8, R48, R92 ;  /* 0x0000003008a8723c */ /* 0x000fe2000004185c */
[----:B------:R-:W-:-:S02]  /*126c0*/  PRMT R0, R16, 0x5410, R6 ;  /* 0x0000541010007816 */ /* 0x000fc40000000006 */
[----:B------:R-:W-:-:S04]  /*126d0*/  HSET2.LE.AND R3, R5, R236, PT ;  /* 0x000000ec05037233 */ /* 0x000fc80003803000 */
[----:B------:R-:W-:Y:S02]  /*126e0*/  LOP3.LUT R95, R227, R2, RZ, 0xc0, !PT ;  /* 0x00000002e35f7212 */ /* 0x000fe400078ec0ff */
[----:B------:R-:W-:Y:S01]  /*126f0*/  LOP3.LUT R2, R39, R239, R224, 0x96, !PT ;  /* 0x000000ef27027212 */ /* 0x000fe200078e96e0 */
[C---:B------:R-:W-:Y:S01]  /*12700*/  HMMA.16816.F32.BF16 R152, R8.reuse, R20, R80 ;  /* 0x000000140898723c */ /* 0x040fe20000041850 */
[--C-:B------:R-:W-:Y:S01]  /*12710*/  HSET2.LE.AND R0, R0, R236.reuse, PT ;  /* 0x000000ec00007233 */ /* 0x100fe20003803000 */
[----:B------:R-:W1:Y:S01]  /*12720*/  LDSM.16.MT88.4 R80, [R174+0xbc00] ;  /* 0x00bc0000ae50783b */ /* 0x000e620000004200 */
[----:B------:R-:W-:Y:S01]  /*12730*/  LOP3.LUT R92, R230, R3, RZ, 0xc0, !PT ;  /* 0x00000003e65c7212 */ /* 0x000fe200078ec0ff */
[----:B------:R-:W-:Y:S02]  /*12740*/  IMAD.WIDE.U32 R2, R2, -0x2daee0ad, RZ ;  /* 0xd2511f5302027825 */ /* 0x000fe400078e00ff */
[----:B------:R-:W-:Y:S01]  /*12750*/  HMMA.16816.F32.BF16 R56, R8, R14, R56 ;  /* 0x0000000e0838723c */ /* 0x000fe20000041838 */
[----:B------:R-:W1:Y:S01]  /*12760*/  LDSM.16.MT88.4 R12, [R188+0xbc00] ;  /* 0x00bc0000bc0c783b */ /* 0x000e620000004200 */
[----:B------:R-:W-:-:S02]  /*12770*/  HSET2.LE.AND R4, R4, R236, PT ;  /* 0x000000ec04047233 */ /* 0x000fc40003803000 */
[----:B------:R-:W-:Y:S02]  /*12780*/  LOP3.LUT R94, R228, R0, RZ, 0xc0, !PT ;  /* 0x00000000e45e7212 */ /* 0x000fe400078ec0ff */
[----:B------:R-:W-:Y:S02]  /*12790*/  LOP3.LUT R0, R3, R252, R194, 0x96, !PT ;  /* 0x000000fc03007212 */ /* 0x000fe400078e96c2 */
[C---:B------:R-:W-:Y:S02]  /*127a0*/  LOP3.LUT R3, R2.reuse, 0xffff, RZ, 0xc0, !PT ;  /* 0x0000ffff02037812 */ /* 0x040fe400078ec0ff */
[----:B------:R-:W-:Y:S02]  /*127b0*/  LOP3.LUT R93, R229, R4, RZ, 0xc0, !PT ;  /* 0x00000004e55d7212 */ /* 0x000fe400078ec0ff */
[----:B------:R-:W-:Y:S02]  /*127c0*/  LOP3.LUT R7, R2, 0xff, RZ, 0xc0, !PT ;  /* 0x000000ff02077812 */ /* 0x000fe400078ec0ff */
[----:B------:R-:W-:-:S02]  /*127d0*/  SHF.R.U32.HI R4, RZ, 0x10, R2 ;  /* 0x00000010ff047819 */ /* 0x000fc40000011602 */
[----:B------:R-:W-:Y:S02]  /*127e0*/  SHF.R.U32.HI R6, RZ, 0x18, R2 ;  /* 0x00000018ff067819 */ /* 0x000fe40000011602 */
[----:B------:R-:W-:Y:S02]  /*127f0*/  LOP3.LUT R2, R0, 0xffff, RZ, 0xc0, !PT ;  /* 0x0000ffff00027812 */ /* 0x000fe400078ec0ff */
[----:B------:R-:W-:Y:S02]  /*12800*/  SHF.R.U32.HI R5, RZ, 0x8, R3 ;  /* 0x00000008ff057819 */ /* 0x000fe40000011603 */
[----:B------:R-:W-:Y:S01]  /*12810*/  LOP3.LUT R3, R4, 0xff, RZ, 0xc0, !PT ;  /* 0x000000ff04037812 */ /* 0x000fe200078ec0ff */
[----:B------:R-:W-:Y:S01]  /*12820*/  HMMA.16816.F32.BF16 R160, R8, R44, R88 ;  /* 0x0000002c08a0723c */ /* 0x000fe20000041858 */
[----:B------:R-:W-:Y:S02]  /*12830*/  LOP3.LUT R4, R0, 0xff, RZ, 0xc0, !PT ;  /* 0x000000ff00047812 */ /* 0x000fe400078ec0ff */
[----:B------:R-:W-:-:S02]  /*12840*/  SHF.R.U32.HI R2, RZ, 0x8, R2 ;  /* 0x00000008ff027819 */ /* 0x000fc40000011602 */
[----:B------:R-:W-:Y:S01]  /*12850*/  PRMT R7, R7, 0x5410, R5 ;  /* 0x0000541007077816 */ /* 0x000fe20000000005 */
[C---:B------:R-:W-:Y:S01]  /*12860*/  HMMA.16816.F32.BF16 R44, R8.reuse, R46, R84 ;  /* 0x0000002e082c723c */ /* 0x040fe20000041854 */
[----:B------:R-:W-:Y:S02]  /*12870*/  SHF.R.U32.HI R5, RZ, 0x10, R0 ;  /* 0x00000010ff057819 */ /* 0x000fe40000011600 */
[----:B------:R-:W-:Y:S02]  /*12880*/  PRMT R6, R3, 0x5410, R6 ;  /* 0x0000541003067816 */ /* 0x000fe40000000006 */
[----:B------:R-:W-:Y:S01]  /*12890*/  PRMT R3, R4, 0x5410, R2 ;  /* 0x0000541004037816 */ /* 0x000fe20000000002 */
[----:B------:R-:W-:Y:S01]  /*128a0*/  HMMA.16816.F32.BF16 R48, R8, R50, R108 ;  /* 0x000000320830723c */ /* 0x000fe2000004186c */
[----:B------:R-:W-:-:S05]  /*128b0*/  LOP3.LUT R4, R5, 0xff, RZ, 0xc0, !PT ;  /* 0x000000ff05047812 */ /* 0x000fca00078ec0ff */
[C---:B------:R-:W-:Y:S06]  /*128c0*/  HMMA.16816.F32.BF16 R20, R8.reuse, R22, R76 ;  /* 0x000000160814723c */ /* 0x040fec000004184c */
[C---:B------:R-:W-:Y:S06]  /*128d0*/  HMMA.16816.F32.BF16 R64, R8.reuse, R18, R64 ;  /* 0x000000120840723c */ /* 0x040fec0000041840 */
[C---:B------:R-:W-:Y:S06]  /*128e0*/  HMMA.16816.F32.BF16 R84, R8.reuse, R24, R68 ;  /* 0x000000180854723c */ /* 0x040fec0000041844 */
[----:B------:R-:W-:Y:S07]  /*128f0*/  HMMA.16816.F32.BF16 R52, R8, R26, R52 ;  /* 0x0000001a0834723c */ /* 0x000fee0000041834 */
[----:B------:R-:W-:-:S04]  /*12900*/  SHF.R.U32.HI R8, RZ, 0x18, R0 ;  /* 0x00000018ff087819 */ /* 0x000fc80000011600 */
[----:B------:R-:W-:Y:S02]  /*12910*/  PRMT R4, R4, 0x5410, R8 ;  /* 0x0000541004047816 */ /* 0x000fe40000000008 */
[--C-:B------:R-:W-:Y:S02]  /*12920*/  HSET2.LE.AND R0, R7, R236.reuse, PT ;  /* 0x000000ec07007233 */ /* 0x100fe40003803000 */
[--C-:B------:R-:W-:Y:S02]  /*12930*/  HSET2.LE.AND R2, R6, R236.reuse, PT ;  /* 0x000000ec06027233 */ /* 0x100fe40003803000 */
[--C-:B------:R-:W-:Y:S02]  /*12940*/  HSET2.LE.AND R3, R3, R236.reuse, PT ;  /* 0x000000ec03037233 */ /* 0x100fe40003803000 */
[----:B------:R-:W-:Y:S02]  /*12950*/  HSET2.LE.AND R4, R4, R236, PT ;  /* 0x000000ec04047233 */ /* 0x000fe40003803000 */
[----:B--2---:R-:W-:Y:S01]  /*12960*/  ISETP.GT.AND P1, PT, R205, R235, PT ;  /* 0x000000ebcd00720c */ /* 0x004fe20003f24270 */
[----:B------:R-:W-:Y:S07]  /*12970*/  HMMA.16816.F32.BF16 R108, R92, R142, R96 ;  /* 0x0000008e5c6c723c */ /* 0x000fee0000041860 */
[----:B------:R-:W-:-:S02]  /*12980*/  LOP3.LUT R98, R232, R0, RZ, 0xc0, !PT ;  /* 0x00000000e8627212 */ /* 0x000fc400078ec0ff */
[----:B------:R-:W-:Y:S02]  /*12990*/  LOP3.LUT R99, R231, R2, RZ, 0xc0, !PT ;  /* 0x00000002e7637212 */ /* 0x000fe400078ec0ff */
[----:B------:R-:W-:Y:S02]  /*129a0*/  LOP3.LUT R96, R234, R3, RZ, 0xc0, !PT ;  /* 0x00000003ea607212 */ /* 0x000fe400078ec0ff */
[----:B------:R-:W-:Y:S01]  /*129b0*/  LOP3.LUT R97, R233, R4, RZ, 0xc0, !PT ;  /* 0x00000004e9617212 */ /* 0x000fe200078ec0ff */
[----:B---3--:R-:W-:Y:S01]  /*129c0*/  HMMA.16816.F32.BF16 R136, R92, R164, R136 ;  /* 0x000000a45c88723c */ /* 0x008fe20000041888 */
[----:B------:R-:W-:-:S05]  /*129d0*/  IADD3 R194, P0, R34, -0x100, RZ ;  /* 0xffffff0022c27810 */ /* 0x000fca0007f1e0ff */
[----:B------:R-:W-:Y:S01]  /*129e0*/  HMMA.16816.F32.BF16 R132, R92, R166, R132 ;  /* 0x000000a65c84723c */ /* 0x000fe20000041884 */
[----:B------:R-:W-:-:S05]  /*129f0*/  IADD3.X R195, R35, -0x1, RZ, P0, !PT ;  /* 0xffffffff23c37810 */ /* 0x000fca00007fe4ff */
[C---:B----4-:R-:W-:Y:S06]  /*12a00*/  HMMA.16816.F32.BF16 R128, R92.reuse, R156, R128 ;  /* 0x0000009c5c80723c */ /* 0x050fec0000041880 */
[C---:B------:R-:W-:Y:S06]  /*12a10*/  HMMA.16816.F32.BF16 R124, R92.reuse, R158, R124 ;  /* 0x0000009e5c7c723c */ /* 0x040fec000004187c */
[C---:B------:R-:W-:Y:S06]  /*12a20*/  HMMA.16816.F32.BF16 R120, R92.reuse, R148, R120 ;  /* 0x000000945c78723c */ /* 0x040fec0000041878 */
[C---:B------:R-:W-:Y:S06]  /*12a30*/  HMMA.16816.F32.BF16 R116, R92.reuse, R150, R116 ;  /* 0x000000965c74723c */ /* 0x040fec0000041874 */
[C---:B------:R-:W-:Y:S06]  /*12a40*/  HMMA.16816.F32.BF16 R112, R92.reuse, R140, R112 ;  /* 0x0000008c5c70723c */ /* 0x040fec0000041870 */
[C---:B-1----:R-:W-:Y:S06]  /*12a50*/  HMMA.16816.F32.BF16 R72, R92.reuse, R80, R104 ;  /* 0x000000505c48723c */ /* 0x042fec0000041868 */
[----:B------:R-:W-:Y:S01]  /*12a60*/  HMMA.16816.F32.BF16 R76, R92, R82, R176 ;  /* 0x000000525c4c723c */ /* 0x000fe200000418b0 */
[----:B------:R-:W-:-:S05]  /*12a70*/  IMAD.MOV.U32 R107, RZ, RZ, R205 ;  /* 0x000000ffff6b7224 */ /* 0x000fca00078e00cd */
        /* <DEDUP_REMOVED lines=14> */
[----:B------:R-:W-:-:S02]  /*12b60*/  IMAD.MOV.U32 R101, RZ, RZ, R247 ;  /* 0x000000ffff657224 */ /* 0x000fc400078e00f7 */
[----:B------:R-:W-:Y:S02]  /*12b70*/  IMAD.MOV.U32 R102, RZ, RZ, R246 ;  /* 0x000000ffff667224 */ /* 0x000fe400078e00f6 */
[----:B------:R-:W-:Y:S02]  /*12b80*/  IMAD.MOV.U32 R103, RZ, RZ, R251 ;  /* 0x000000ffff677224 */ /* 0x000fe400078e00fb */
[----:B------:R-:W-:Y:S01]  /*12b90*/  IMAD.MOV.U32 R100, RZ, RZ, R250 ;  /* 0x000000ffff647224 */ /* 0x000fe200078e00fa */
[----:B------:R-:W-:-:S01]  /*12ba0*/  NOP ;  /* 0x0000000000007918 */ /* 0x000fc20000000000 */
[----:B------:R-:W-:-:S15]  /*12bb0*/  @!P1 BRA `(.L_x_961) ;  /* 0x0000008400ac9947 */ /* 0x000fde0003800000 */
[----:B------:R-:W2:Y:S01]  /*12bc0*/  LDL R195, [R1+0x2c] ;  /* 0x00002c0001c37983 */ /* 0x000ea20000100800 */
[----:B------:R-:W-:-:S04]  /*12bd0*/  DEPBAR.LE SB0, 0x0 ;  /* 0x000080000000791a */ /* 0x000fc80000000000 */
[----:B------:R-:W3:Y:S04]  /*12be0*/  LDL.64 R238, [R1+0x150] ;  /* 0x0001500001ee7983 */ /* 0x000ee80000100a00 */
[----:B------:R-:W4:Y:S04]  /*12bf0*/  LDL.64 R242, [R1+0x1b0] ;  /* 0x0001b00001f27983 */ /* 0x000f280000100a00 */
[----:B------:R-:W4:Y:S01]  /*12c00*/  LDL.64 R236, [R1+0x1b8] ;  /* 0x0001b80001ec7983 */ /* 0x000f220000100a00 */
[----:B------:R-:W-:Y:S05]  /*12c10*/  WARPSYNC.ALL ;  /* 0x0000000000007948 */ /* 0x000fea0003800000 */
[----:B------:R-:W-:Y:S06]  /*12c20*/  BAR.SYNC.DEFER_BLOCKING 0x0 ;  /* 0x0000000000007b1d */ /* 0x000fec0000010000 */
[----:B-----5:R-:W-:Y:S04]  /*12c30*/  @P4 STS [R193+0x9000], RZ ;  /* 0x009000ffc1004388 */ /* 0x020fe80000000800 */
[----:B------:R-:W-:Y:S04]  /*12c40*/  @P4 STS [R193+0x9004], RZ ;  /* 0x009004ffc1004388 */ /* 0x000fe80000000800 */
[----:B------:R-:W-:Y:S01]  /*12c50*/  @P4 STS.64 [R193+0x9008], RZ ;  /* 0x009008ffc1004388 */ /* 0x000fe20000000a00 */
[----:B------:R-:W-:-:S02]  /*12c60*/  IMAD.MOV.U32 R194, RZ, RZ, R235 ;  /* 0x000000ffffc27224 */ /* 0x000fc400078e00eb */
[----:B--2---:R-:W-:Y:S01]  /*12c70*/  VIADD R205, R195, 0xfffffffd ;  /* 0xfffffffdc3cd7836 */ /* 0x004fe20000000000 */
[C---:B---3--:R-:W-:Y:S01]  /*12c80*/  SHF.L.U64.HI R0, R238.reuse, 0x6, R239 ;  /* 0x00000006ee007819 */ /* 0x048fe200000102ef */
[----:B------:R-:W-:-:S03]  /*12c90*/  IMAD.SHL.U32 R5, R238, 0x40, RZ ;  /* 0x00000040ee057824 */ /* 0x000fc600078e00ff */
[----:B------:R-:W-:Y:S01]  /*12ca0*/  SHF.R.S32.HI R4, RZ, 0x1f, R205 ;  /* 0x0000001fff047819 */ /* 0x000fe200000114cd */
[----:B----4-:R-:W-:Y:S02]  /*12cb0*/  IMAD.MOV.U32 R3, RZ, RZ, R243 ;  /* 0x000000ffff037224 */ /* 0x010fe400078e00f3 */
[----:B------:R-:W-:Y:S02]  /*12cc0*/  IMAD R0, R0, R205, RZ ;  /* 0x000000cd00007224 */ /* 0x000fe400078e02ff */
[----:B------:R-:W-:Y:S02]  /*12cd0*/  IMAD.MOV.U32 R2, RZ, RZ, R236 ;  /* 0x000000ffff027224 */ /* 0x000fe400078e00ec */
[-C--:B------:R-:W-:Y:S02]  /*12ce0*/  IMAD R0, R4, R5.reuse, R0 ;  /* 0x0000000504007224 */ /* 0x080fe400078e0200 */
[----:B------:R-:W-:-:S04]  /*12cf0*/  IMAD.WIDE.U32 R2, R205, R5, R2 ;  /* 0x00000005cd027225 */ /* 0x000fc800078e0002 */
[----:B------:R-:W-:Y:S01]  /*12d00*/  IMAD.IADD R3, R3, 0x1, R0 ;  /* 0x0000000103037824 */ /* 0x000fe200078e0200 */
[CC--:B------:R-:W-:Y:S02]  /*12d10*/  @!P4 LEA R12, P6, R2.reuse, R210.reuse, 0x1 ;  /* 0x000000d2020cc211 */ /* 0x0c0fe400078c08ff */
[CC--:B------:R-:W-:Y:S02]  /*12d20*/  @!P3 LEA R10, P1, R2.reuse, R210.reuse, 0x1 ;  /* 0x000000d2020ab211 */ /* 0x0c0fe400078208ff */
[----:B------:R-:W-:Y:S02]  /*12d30*/  @!P2 LEA R8, P0, R2, R210, 0x1 ;  /* 0x000000d20208a211 */ /* 0x000fe400078008ff */
[----:B------:R-:W-:Y:S02]  /*12d40*/  LEA R0, P5, R238, R2, 0x5 ;  /* 0x00000002ee007211 */ /* 0x000fe400078a28ff */
[CCC-:B------:R-:W-:Y:S02]  /*12d50*/  @!P4 LEA.HI.X R13, R2.reuse, R211.reuse, R3.reuse, 0x1, P6 ;  /* 0x000000d3020dc211 */ /* 0x1c0fe400030f0c03 */
[----:B------:R-:W-:-:S02]  /*12d60*/  @!P3 LEA.HI.X R11, R2, R211, R3, 0x1, P1 ;  /* 0x000000d3020bb211 */ /* 0x000fc400008f0c03 */
[----:B------:R-:W-:Y:S01]  /*12d70*/  @!P2 LEA.HI.X R9, R2, R211, R3, 0x1, P0 ;  /* 0x000000d30209a211 */ /* 0x000fe200000f0c03 */
[----:B------:R-:W-:Y:S01]  /*12d80*/  @!PT LDS RZ, [RZ] ;  /* 0x00000000fffff984 */ /* 0x000fe20000000800 */
[----:B------:R-:W-:Y:S01]  /*12d90*/  @!PT LDS RZ, [RZ] ;  /* 0x00000000fffff984 */ /* 0x000fe20000000800 */
[----:B------:R-:W-:Y:S01]  /*12da0*/  @!PT LDS RZ, [RZ] ;  /* 0x00000000fffff984 */ /* 0x000fe20000000800 */
[----:B------:R1:W-:Y:S01]  /*12db0*/  @!P4 LDGSTS.E.BYPASS.LTC128B.128 [R193+0x9000], desc[UR4][R12.64] ;  /* 0x090000000cc1cfae */ /* 0x0003e2000b901d44 */
[-C--:B------:R-:W-:Y:S02]  /*12dc0*/  @!P4 LEA R6, P0, R0, R210.reuse, 0x1 ;  /* 0x000000d20006c211 */ /* 0x080fe400078008ff */
[----:B------:R-:W-:Y:S02]  /*12dd0*/  LEA.HI.X R3, R238, R3, R239, 0x5, P5 ;  /* 0x00000003ee037211 */ /* 0x000fe400028f2cef */
[CC--:B------:R-:W-:Y:S01]  /*12de0*/  @!P3 LEA R4, P5, R0.reuse, R210.reuse, 0x1 ;  /* 0x000000d20004b211 */ /* 0x0c0fe200078a08ff */
[----:B------:R-:W-:Y:S01]  /*12df0*/  @P3 STS.128 [R193+0xa000], RZ ;  /* 0x00a000ffc1003388 */ /* 0x000fe20000000c00 */
[C---:B------:R-:W-:Y:S02]  /*12e00*/  @!P2 LEA R2, P1, R0.reuse, R210, 0x1 ;  /* 0x000000d20002a211 */ /* 0x040fe400078208ff */
[CCC-:B------:R-:W-:Y:S01]  /*12e10*/  @!P4 LEA.HI.X R7, R0.reuse, R211.reuse, R3.reuse, 0x1, P0 ;  /* 0x000000d30007c211 */ /* 0x1c0fe200000f0c03 */
[----:B------:R-:W-:Y:S01]  /*12e20*/  @!PT LDS RZ, [RZ] ;  /* 0x00000000fffff984 */ /* 0x000fe20000000800 */
[----:B------:R-:W-:Y:S01]  /*12e30*/  @!PT LDS RZ, [RZ] ;  /* 0x00000000fffff984 */ /* 0x000fe20000000800 */
[----:B------:R-:W-:Y:S01]  /*12e40*/  @!PT LDS RZ, [RZ] ;  /* 0x00000000fffff984 */ /* 0x000fe20000000800 */
[----:B------:R-:W-:Y:S01]  /*12e50*/  @!P3 LDGSTS.E.BYPASS.LTC128B.128 [R193+0xa000], desc[UR4][R10.64+0x40] ;  /* 0x0a0000400ac1bfae */ /* 0x000fe2000b901d44 */
[----:B------:R-:W-:-:S03]  /*12e60*/  @!P3 LEA.HI.X R5, R0, R211, R3, 0x1, P5 ;  /* 0x000000d30005b211 */ /* 0x000fc600028f0c03 */
        /* <DEDUP_REMOVED lines=24> */
[----:B------:R-:W4:Y:S04]  /*12ff0*/  LDSM.16.M88.4 R44, [R175+0x6c00] ;  /* 0x006c0000af2c783b */ /* 0x000f280000000200 */
[----:B--2---:R-:W-:Y:S04]  /*13000*/  LDSM.16.M88.4 R8, [R191] ;  /* 0x00000000bf08783b */ /* 0x004fe80000000200 */
[----:B---3--:R-:W-:Y:S04]  /*13010*/  LDSM.16.M88.4 R4, [R191+0x1000] ;  /* 0x00100000bf04783b */ /* 0x008fe80000000200 */
[----:B------:R-:W2:Y:S04]  /*13020*/  LDSM.16.M88.4 R24, [R189+0x6800] ;  /* 0x00680000bd18783b */ /* 0x000ea80000000200 */
[----:B------:R-:W3:Y:S04]  /*13030*/  LDSM.16.M88.4 R20, [R189+0x6c00] ;  /* 0x006c0000bd14783b */ /* 0x000ee80000000200 */
[----:B------:R-:W3:Y:S04]  /*13040*/  LDSM.16.M88.4 R56, [R175+0x6000] ;  /* 0x00600000af38783b */ /* 0x000ee80000000200 */
[----:B------:R-:W3:Y:S04]  /*13050*/  LDSM.16.M88.4 R52, [R175+0x6400] ;  /* 0x00640000af34783b */ /* 0x000ee80000000200 */
[----:B------:R-:W3:Y:S04]  /*13060*/  LDSM.16.M88.4 R36, [R189+0x6400] ;  /* 0x00640000bd24783b */ /* 0x000ee80000000200 */
[----:B------:R-:W3:Y:S01]  /*13070*/  LDSM.16.M88.4 R40, [R189+0x6000] ;  /* 0x00600000bd28783b */ /* 0x000ee20000000200 */
[----:B-1----:R-:W-:Y:S03]  /*13080*/  HMMA.16816.F32.BF16 R100, R12, R48, RZ ;  /* 0x000000300c64723c */ /* 0x002fe600000418ff */
[----:B------:R-:W0:Y:S03]  /*13090*/  LDGDEPBAR ;  /* 0x00000000000079af */ /* 0x000e260000000000 */
[-C--:B----4-:R-:W-:Y:S06]  /*130a0*/  HMMA.16816.F32.BF16 R64, R16, R44.reuse, RZ ;  /* 0x0000002c1040723c */ /* 0x090fec00000418ff */
[----:B------:R-:W-:Y:S06]  /*130b0*/  HMMA.16816.F32.BF16 R60, R12, R44, RZ ;  /* 0x0000002c0c3c723c */ /* 0x000fec00000418ff */
[----:B------:R-:W-:Y:S06]  /*130c0*/  HMMA.16816.F32.BF16 R104, R16, R48, RZ ;  /* 0x000000301068723c */ /* 0x000fec00000418ff */
[----:B--2---:R-:W-:Y:S06]  /*130d0*/  HMMA.16816.F32.BF16 R220, R4, R24, R100 ;  /* 0x0000001804dc723c */ /* 0x004fec0000041864 */
[-C--:B---3--:R-:W-:Y:S06]  /*130e0*/  HMMA.16816.F32.BF16 R236, R8, R20.reuse, R64 ;  /* 0x0000001408ec723c */ /* 0x088fec0000041840 */
[----:B------:R-:W-:Y:S06]  /*130f0*/  HMMA.16816.F32.BF16 R232, R4, R20, R60 ;  /* 0x0000001404e8723c */ /* 0x000fec000004183c */
[-C--:B------:R-:W-:Y:S06]  /*13100*/  HMMA.16816.F32.BF16 R212, R16, R56.reuse, RZ ;  /* 0x0000003810d4723c */ /* 0x080fec00000418ff */
        /* <DEDUP_REMOVED lines=12> */
[----:B------:R-:W-:Y:S06]  /*131d0*/  HMMA.16816.F32.BF16 R216, R8, R36, R180 ;  /* 0x0000002408d8723c */ /* 0x000fec00000418b4 */
[----:B------:R-:W-:Y:S06]  /*131e0*/  HMMA.16816.F32.BF16 R104, R4, R38, R64 ;  /* 0x000000260468723c */ /* 0x000fec0000041840 */
[-C--:B------:R-:W-:Y:S06]  /*131f0*/  HMMA.16816.F32.BF16 R212, R8, R40.reuse, R212 ;  /* 0x0000002808d4723c */ /* 0x080fec00000418d4 */
[C---:B------:R-:W-:Y:S06]  /*13200*/  HMMA.16816.F32.BF16 R184, R4.reuse, R40, R184 ;  /* 0x0000002804b8723c */ /* 0x040fec00000418b8 */
[C---:B------:R-:W-:Y:S06]  /*13210*/  HMMA.16816.F32.BF16 R176, R4.reuse, R36, R176 ;  /* 0x0000002404b0723c */ /* 0x040fec00000418b0 */
        /* <DEDUP_REMOVED lines=8> */
[----:B------:R-:W-:Y:S01]  /*132a0*/  HMMA.16816.F32.BF16 R16, R8, R22, R16 ;  /* 0x000000160810723c */ /* 0x000fe20000041810 */
[----:B------:R-:W2:Y:S05]  /*132b0*/  LDSM.16.M88.4 R8, [R190+0x2000] ;  /* 0x00200000be08783b */ /* 0x000eaa0000000200 */
[C---:B-1----:R-:W-:Y:S06]  /*132c0*/  HMMA.16816.F32.BF16 R60, R4.reuse, R12, R184 ;  /* 0x0000000c043c723c */ /* 0x042fec00000418b8 */
[----:B------:R-:W-:Y:S06]  /*132d0*/  HMMA.16816.F32.BF16 R44, R4, R14, R100 ;  /* 0x0000000e042c723c */ /* 0x000fec0000041864 */
[C---:B--2---:R-:W-:Y:S06]  /*132e0*/  HMMA.16816.F32.BF16 R52, R8.reuse, R12, R212 ;  /* 0x0000000c0834723c */ /* 0x044fec00000418d4 */
[C---:B------:R-:W-:Y:S01]  /*132f0*/  HMMA.16816.F32.BF16 R20, R8.reuse, R14, R56 ;  /* 0x0000000e0814723c */ /* 0x040fe20000041838 */
[----:B------:R-:W1:Y:S05]  /*13300*/  LDSM.16.M88.4 R12, [R175+0x7400] ;  /* 0x00740000af0c783b */ /* 0x000e6a0000000200 */
[-C--:B-1----:R-:W-:Y:S06]  /*13310*/  HMMA.16816.F32.BF16 R40, R8, R12.reuse, R216 ;  /* 0x0000000c0828723c */ /* 0x082fec00000418d8 */
[C---:B------:R-:W-:Y:S06]  /*13320*/  HMMA.16816.F32.BF16 R36, R4.reuse, R12, R176 ;  /* 0x0000000c0424723c */ /* 0x040fec00000418b0 */
[-C--:B------:R-:W-:Y:S06]  /*13330*/  HMMA.16816.F32.BF16 R24, R4, R14.reuse, R104 ;  /* 0x0000000e0418723c */ /* 0x080fec0000041868 */
        /* <DEDUP_REMOVED lines=9> */
[-C--:B------:R-:W-:Y:S01]  /*133d0*/  HMMA.16816.F32.BF16 R224, R4, R14.reuse, R224 ;  /* 0x0000000e04e0723c */ /* 0x080fe200000418e0 */
[----:B------:R-:W-:Y:S05]  /*133e0*/  LDSM.16.M88.4 R4, [R191+0x3000] ;  /* 0x00300000bf04783b */ /* 0x000fea0000000200 */
[----:B------:R-:W-:Y:S01]  /*133f0*/  HMMA.16816.F32.BF16 R184, R8, R14, R16 ;  /* 0x0000000e08b8723c */ /* 0x000fe20000041810 */
[----:B------:R-:W1:Y:S04]  /*13400*/  LDSM.16.M88.4 R12, [R189+0x7000] ;  /* 0x00700000bd0c783b */ /* 0x000e680000000200 */
[----:B------:R-:W2:Y:S01]  /*13410*/  LDSM.16.M88.4 R8, [R191+0x2000] ;  /* 0x00200000bf08783b */ /* 0x000ea20000000200 */
[-C--:B-1----:R-:W-:Y:S06]  /*13420*/  HMMA.16816.F32.BF16 R236, R4, R12.reuse, R60 ;  /* 0x0000000c04ec723c */ /* 0x082fec000004183c */
[----:B--2---:R-:W-:Y:S06]  /*13430*/  HMMA.16816.F32.BF16 R220, R8, R12, R52 ;  /* 0x0000000c08dc723c */ /* 0x004fec0000041834 */
        /* <DEDUP_REMOVED lines=20> */
[C---:B-1----:R-:W-:Y:S06]  /*13580*/  HMMA.16816.F32.BF16 R180, R4.reuse, R14, R212 ;  /* 0x0000000e04b4723c */ /* 0x042fec00000418d4 */
[-C--:B------:R-:W-:Y:S06]  /*13590*/  HMMA.16816.F32.BF16 R224, R4, R12.reuse, R236 ;  /* 0x0000000c04e0723c */ /* 0x080fec00000418ec */
        /* <DEDUP_REMOVED lines=8> */
[----:B-1----:R-:W-:Y:S06]  /*13620*/  HMMA.16816.F32.BF16 R104, R8, R12, R44 ;  /* 0x0000000c0868723c */ /* 0x002fec000004182c */
[C---:B------:R-:W-:Y:S06]  /*13630*/  HMMA.16816.F32.BF16 R44, R4.reuse, R14, R24 ;  /* 0x0000000e042c723c */ /* 0x040fec0000041818 */
[----:B------:R-:W-:Y:S06]  /*13640*/  HMMA.16816.F32.BF16 R100, R4, R12, R36 ;  /* 0x0000000c0464723c */ /* 0x000fec0000041824 */
        /* <DEDUP_REMOVED lines=17> */
[----:B------:R-:W-:Y:S01]  /*13760*/  HMMA.16816.F32.BF16 R176, R8, R14, R176 ;  /* 0x0000000e08b0723c */ /* 0x000fe200000418b0 */
[----:B------:R-:W1:Y:S01]  /*13770*/  LDSM.16.M88.4 R12, [R189+0x8800] ;  /* 0x00880000bd0c783b */ /* 0x000e620000000200 */
[----:B------:R-:W-:-:S04]  /*13780*/  ISETP.GT.AND P0, PT, R205, R194, PT ;  /* 0x000000c2cd00720c */ /* 0x000fc80003f04270 */
[-C--:B-1----:R-:W-:Y:S06]  /*13790*/  HMMA.16816.F32.BF16 R232, R4, R12.reuse, R100 ;  /* 0x0000000c04e8723c */ /* 0x082fec0000041864 */
[----:B------:R-:W-:Y:S06]  /*137a0*/  HMMA.16816.F32.BF16 R104, R8, R12, R104 ;  /* 0x0000000c0868723c */ /* 0x000fec0000041868 */
[-C--:B------:R-:W-:Y:S06]  /*137b0*/  HMMA.16816.F32.BF16 R240, R4, R14.reuse, R44 ;  /* 0x0000000e04f0723c */ /* 0x080fec000004182c */
[----:B------:R-:W-:Y:S01]  /*137c0*/  HMMA.16816.F32.BF16 R100, R8, R14, R24 ;  /* 0x0000000e0864723c */ /* 0x000fe20000041818 */
[----:B------:R-:W1:Y:S01]  /*137d0*/  LDSM.16.M88.4 R12, [R189+0x8c00] ;  /* 0x008c0000bd0c783b */ /* 0x000e620000000200 */
[----:B------:R-:W-:-:S04]  /*137e0*/  DEPBAR.LE SB0, 0x0 ;  /* 0x000080000000791a */ /* 0x000fc80000000000 */
[----:B------:R-:W-:Y:S01]  /*137f0*/  BSSY B1, `(.L_x_966) ;  /* 0x0000046000017945 */ /* 0x000fe20003800000 */
[-C--:B-1----:R-:W-:Y:S06]  /*13800*/  HMMA.16816.F32.BF16 R216, R8, R12.reuse, R40 ;  /* 0x0000000c08d8723c */ /* 0x082fec0000041828 */
[C---:B------:R-:W-:Y:S06]  /*13810*/  HMMA.16816.F32.BF16 R224, R4.reuse, R12, R36 ;  /* 0x0000000c04e0723c */ /* 0x040fec0000041824 */
[-C--:B------:R-:W-:Y:S06]  /*13820*/  HMMA.16816.F32.BF16 R220, R4, R14.reuse, R20 ;  /* 0x0000000e04dc723c */ /* 0x080fec0000041814 */
[----:B------:R-:W-:Y:S01]  /*13830*/  HMMA.16816.F32.BF16 R184, R8, R14, R16 ;  /* 0x0000000e08b8723c */ /* 0x000fe20000041810 */
[----:B------:R-:W-:Y:S06]  /*13840*/  BAR.SYNC.DEFER_BLOCKING 0x0 ;  /* 0x0000000000007b1d */ /* 0x000fec0000010000 */
[----:B------:R-:W-:-:S02]  /*13850*/  NOP ;  /* 0x0000000000007918 */ /* 0x000fc40000000000 */
[----:B------:R-:W-:-:S15]  /*13860*/  @!P0 BRA `(.L_x_967) ;  /* 0x0000000000f88947 */ /* 0x000fde0003800000 */
[----:B------:R-:W2:Y:S01]  /*13870*/  LDL.64 R2, [R1+0x1a8] ;  /* 0x0001a80001027983 */ /* 0x000ea20000100a00 */
[----:B------:R-:W-:-:S03]  /*13880*/  IMAD.MOV.U32 R0, RZ, RZ, R195 ;  /* 0x000000ffff007224 */ /* 0x000fc600078e00c3 */
[----:B------:R-:W2:Y:S04]  /*13890*/  LDL R59, [R1+0x19c] ;  /* 0x00019c00013b7983 */ /* 0x000ea80000100800 */
[----:B------:R-:W3:Y:S04]  /*138a0*/  LDL R58, [R1+0x1d4] ;  /* 0x0001d400013a7983 */ /* 0x000ee80000100800 */
[----:B------:R-:W4:Y:S04]  /*138b0*/  LDL R194, [R1+0x1a4] ;  /* 0x0001a40001c27983 */ /* 0x000f280000100800 */
[----:B------:R-:W5:Y:S01]  /*138c0*/  LDL R195, [R1+0x1c0] ;  /* 0x0001c00001c37983 */ /* 0x000f620000100800 */
[----:B------:R-:W-:-:S05]  /*138d0*/  VIADD R0, R0, 0xfffffffc ;  /* 0xfffffffc00007836 */ /* 0x000fca0000000000 */
[----:B------:R-:W-:Y:S01]  /*138e0*/  SHF.R.S32.HI R4, RZ, 0x1f, R0 ;  /* 0x0000001fff047819 */ /* 0x000fe20000011400 */
[----:B------:R1:W-:Y:S04]  /*138f0*/  @P4 STS [R193+0x6000], RZ ;  /* 0x006000ffc1004388 */ /* 0x0003e80000000800 */
[----:B------:R1:W-:Y:S04]  /*13900*/  @P4 STS [R193+0x6004], RZ ;  /* 0x006004ffc1004388 */ /* 0x0003e80000000800 */
[----:B------:R1:W-:Y:S01]  /*13910*/  @P4 STS.64 [R193+0x6008], RZ ;  /* 0x006008ffc1004388 */ /* 0x0003e20000000a00 */
[----:B------:R-:W-:Y:S01]  /*13920*/  BSSY B0, `(.L_x_968) ;  /* 0x0000031000007945 */ /* 0x000fe20003800000 */
[----:B--2---:R-:W-:-:S04]  /*13930*/  IMAD.WIDE.U32 R2, R0, R59, R2 ;  /* 0x0000003b00027225 */ /* 0x004fc800078e0002 */
[----:B---3--:R-:W-:-:S04]  /*13940*/  IMAD R0, R58, R0, RZ ;  /* 0x000000003a007224 */ /* 0x008fc800078e02ff */
[----:B------:R-:W-:Y:S01]  /*13950*/  IMAD R0, R4, R59, R0 ;  /* 0x0000003b04007224 */ /* 0x000fe200078e0200 */
[----:B------:R-:W-:-:S03]  /*13960*/  @!P4 LEA R4, P0, R2, R206, 0x1 ;  /* 0x000000ce0204c211 */ /* 0x000fc600078008ff */
[----:B------:R-:W-:-:S05]  /*13970*/  IMAD.IADD R0, R3, 0x1, R0 ;  /* 0x0000000103007824 */ /* 0x000fca00078e0200 */
        /* <DEDUP_REMOVED lines=15> */
[----:B----4-:R-:W-:-:S03]  /*13a70*/  IADD3 R2, P0, R194, R2, RZ ;  /* 0x00000002c2027210 */ /* 0x010fc60007f1e0ff */
[----:B------:R-:W-:Y:S01]  /*13a80*/  @!PT LDS RZ, [RZ] ;  /* 0x00000000fffff984 */ /* 0x000fe20000000800 */
[----:B------:R-:W-:Y:S01]  /*13a90*/  @!PT LDS RZ, [RZ] ;  /* 0x00000000fffff984 */ /* 0x000fe20000000800 */
[----:B------:R-:W-:Y:S01]  /*13aa0*/  @!PT LDS RZ, [RZ] ;  /* 0x00000000fffff984 */ /* 0x000fe20000000800 */
[----:B------:R2:W-:Y:S02]  /*13ab0*/  @!P2 LDGSTS.E.BYPASS.LTC128B.128 [R193+0x8000], desc[UR4][R4.64+0x80] ;  /* 0x0800008004c1afae */ /* 0x0005e4000b901d44 */
[----:B-----5:R-:W-:Y:S02]  /*13ac0*/  IMAD.X R0, R195, 0x1, R0, P0 ;  /* 0x00000001c3007824 */ /* 0x020fe400000e0600 */
        /* <DEDUP_REMOVED lines=22> */
.L_x_969:
[----:B------:R-:W-:Y:S05]  /*13c30*/  BSYNC B0 ;  /* 0x0000000000007941 */ /* 0x000fea0003800000 */
.L_x_968:
[----:B------:R-:W0:Y:S02]  /*13c40*/  LDGDEPBAR ;  /* 0x00000000000079af */ /* 0x000e240000000000 */
.L_x_967:
[----:B------:R-:W-:Y:S05]  /*13c50*/  BSYNC B1 ;  /* 0x0000000000017941 */ /* 0x000fea0003800000 */
.L_x_966:
[----:B------:R-:W3:Y:S04]  /*13c60*/  LDL R3, [R1+0x140] ;  /* 0x0001400001037983 */ /* 0x000ee80000100800 */
[----:B------:R-:W4:Y:S04]  /*13c70*/  LDL R12, [R1+0x13c] ;  /* 0x00013c00010c7983 */ /* 0x000f280000100800 */
[----:B------:R-:W4:Y:S04]  /*13c80*/  LDL R11, [R1+0x144] ;  /* 0x00014400010b7983 */ /* 0x000f280000100800 */
[----:B------:R-:W4:Y:S04]  /*13c90*/  LDL R10, [R1+0x120] ;  /* 0x00012000010a7983 */ /* 0x000f280000100800 */
[----:B------:R-:W4:Y:S04]  /*13ca0*/  LDL R9, [R1+0xfc] ;  /* 0x0000fc0001097983 */ /* 0x000f280000100800 */
[----:B------:R-:W4:Y:S04]  /*13cb0*/  LDL R8, [R1+0x74] ;  /* 0x0000740001087983 */ /* 0x000f280000100800 */
[----:B------:R-:W4:Y:S04]  /*13cc0*/  LDL R7, [R1+0x11c] ;  /* 0x00011c0001077983 */ /* 0x000f280000100800 */
[----:B------:R-:W4:Y:S04]  /*13cd0*/  LDL R6, [R1+0x148] ;  /* 0x0001480001067983 */ /* 0x000f280000100800 */
[----:B-12---:R-:W2:Y:S01]  /*13ce0*/  LDL.LU.64 R4, [R1+0x78] ;  /* 0x0000780001047983 */ /* 0x006ea20000300a00 */
[----:B------:R-:W1:Y:S03]  /*13cf0*/  S2R R0, SR_TID.X ;  /* 0x0000000000007919 */ /* 0x000e660000002100 */
[----:B------:R3:W-:Y:S01]  /*13d00*/  STL.64 [R1+0x278], R32 ;  /* 0x0002782001007387 */ /* 0x0007e20000100a00 */
[----:B-1----:R-:W-:-:S05]  /*13d10*/  IMAD.SHL.U32 R0, R0, 0x2, RZ ;  /* 0x0000000200007824 */ /* 0x002fca00078e00ff */
[----:B------:R-:W-:-:S05]  /*13d20*/  LOP3.LUT R0, R0, 0x6, RZ, 0xc0, !PT ;  /* 0x0000000600007812 */ /* 0x000fca00078ec0ff */
[----:B------:R-:W-:-:S05]  /*13d30*/  IMAD R0, R205, 0x40, R0 ;  /* 0x00000040cd007824 */ /* 0x000fca00078e0200 */
[----:B------:R-:W-:-:S04]  /*13d40*/  ISETP.GE.AND P3, PT, R0, R198, PT ;  /* 0x000000c60000720c */ /* 0x000fc80003f66270 */
[C---:B------:R-:W-:Y:S02]  /*13d50*/  ISETP.GE.OR P3, PT, R0.reuse, R204, !P3 ;  /* 0x000000cc0000720c */ /* 0x040fe40005f66670 */
[----:B------:R-:W-:Y:S02]  /*13d60*/  ISETP.GE.AND P1, PT, R0, R197, PT ;  /* 0x000000c50000720c */ /* 0x000fe40003f26270 */
[----:B------:R-:W-:Y:S02]  /*13d70*/  FSEL R41, R52, -INF , !P3 ;  /* 0xff80000034297808 */ /* 0x000fe40005800000 */
[C---:B------:R-:W-:Y:S02]  /*13d80*/  ISETP.GE.AND P2, PT, R0.reuse, R196, PT ;  /* 0x000000c40000720c */ /* 0x040fe40003f46270 */
[C---:B------:R-:W-:Y:S02]  /*13d90*/  ISETP.GE.AND P3, PT, R0.reuse, R199, PT ;  /* 0x000000c70000720c */ /* 0x040fe40003f66270 */
[----:B------:R-:W-:-:S02]  /*13da0*/  ISETP.GE.OR P1, PT, R0, R203, !P1 ;  /* 0x000000cb0000720c */ /* 0x000fc40004f26670 */
[C---:B------:R-:W-:Y:S02]  /*13db0*/  ISETP.GE.OR P2, PT, R0.reuse, R202, !P2 ;  /* 0x000000ca0000720c */ /* 0x040fe40005746670 */
[----:B------:R-:W-:Y:S02]  /*13dc0*/  ISETP.GE.OR P3, PT, R0, R201, !P3 ;  /* 0x000000c90000720c */ /* 0x000fe40005f66670 */
[----:B------:R-:W-:Y:S02]  /*13dd0*/  FSEL R54, R54, -INF , !P1 ;  /* 0xff80000036367808 */ /* 0x000fe40004800000 */
[----:B------:R-:W-:Y:S02]  /*13de0*/  FSEL R61, R48, -INF , !P2 ;  /* 0xff800000303d7808 */ /* 0x000fe40005000000 */
[----:B------:R-:W-:Y:S01]  /*13df0*/  FSEL R20, R50, -INF , !P3 ;  /* 0xff80000032147808 */ /* 0x000fe20005800000 */
[----:B------:R2:W-:Y:S04]  /*13e00*/  STL.64 [R1+0x270], R30 ;  /* 0x0002701e01007387 */ /* 0x0005e80000100a00 */
[----:B------:R-:W-:Y:S04]  /*13e10*/  STL.64 [R1+0x268], R28 ;  /* 0x0002681c01007387 */ /* 0x000fe80000100a00 */
[----:B------:R-:W-:Y:S04]  /*13e20*/  STL [R1+0x260], R188 ;  /* 0x000260bc01007387 */ /* 0x000fe80000100800 */
[----:B------:R-:W-:Y:S04]  /*13e30*/  STL [R1+0x20c], R211 ;  /* 0x00020cd301007387 */ /* 0x000fe80000100800 */
[----:B------:R-:W-:Y:S04]  /*13e40*/  STL [R1+0x208], R210 ;  /* 0x000208d201007387 */ /* 0x000fe80000100800 */
[----:B------:R4:W-:Y:S04]  /*13e50*/  STL [R1+0x204], R207 ;  /* 0x000204cf01007387 */ /* 0x0009e80000100800 */
[----:B------:R1:W-:Y:S01]  /*13e60*/  STL [R1+0x200], R206 ;  /* 0x000200ce01007387 */ /* 0x0003e20000100800 */
[----:B------:R-:W-:Y:S01]  /*13e70*/  LOP3.LUT R2, R2, 0xffffffdf, RZ, 0xc0, !PT ;  /* 0xffffffdf02027812 */ /* 0x000fe200078ec0ff */
[----:B---3--:R-:W-:-:S02]  /*13e80*/  IMAD.MOV.U32 R32, RZ, RZ, R3 ;  /* 0x000000ffff207224 */ /* 0x008fc400078e0003 */
[----:B------:R-:W-:-:S05]  /*13e90*/  VIADD R3, R0, 0x1 ;  /* 0x0000000100037836 */ /* 0x000fca0000000000 */
        /* <DEDUP_REMOVED lines=9> */
[----:B------:R-:W-:-:S04]  /*13f30*/  FSEL R46, R53, -INF , !P6 ;  /* 0xff800000352e7808 */ /* 0x000fc80007000000 */
        /* <DEDUP_REMOVED lines=73> */
[C---:B------:R-:W-:Y:S01]  /*143d0*/  VIADD R3, R0.reuse, 0x20 ;  /* 0x0000002000037836 */ /* 0x040fe20000000000 */
[----:B------:R-:W-:Y:S02]  /*143e0*/  FSEL R39, R177, -INF , !P2 ;  /* 0xff800000b1277808 */ /* 0x000fe40005000000 */
[----:B------:R-:W-:Y:S02]  /*143f0*/  FSEL R15, R239, -INF , !P0 ;  /* 0xff800000ef0f7808 */ /* 0x000fe40004000000 */
[C---:B------:R-:W-:Y:S02]  /*14400*/  ISETP.GE.AND P2, PT, R3.reuse, R198, PT ;  /* 0x000000c60300720c */ /* 0x040fe40003f46270 */
[C---:B------:R-:W-:Y:S01]  /*14410*/  ISETP.GE.AND P0, PT, R3.reuse, R199, PT ;  /* 0x000000c70300720c */ /* 0x040fe20003f06270 */
[----:B--2---:R-:W-:Y:S01]  /*14420*/  IMAD.MOV.U32 R31, RZ, RZ, R5 ;  /* 0x000000ffff1f7224 */ /* 0x004fe200078e0005 */
[C---:B------:R-:W-:Y:S01]  /*14430*/  ISETP.GE.OR P2, PT, R3.reuse, R204, !P2 ;  /* 0x000000cc0300720c */ /* 0x040fe20005746670 */
[----:B------:R-:W-:Y:S01]  /*14440*/  VIADD R5, R0, 0x21 ;  /* 0x0000002100057836 */ /* 0x000fe20000000000 */
[----:B------:R-:W-:-:S02]  /*14450*/  ISETP.GE.OR P0, PT, R3, R201, !P0 ;  /* 0x000000c90300720c */ /* 0x000fc40004706670 */
[----:B------:R-:W-:Y:S02]  /*14460*/  FSEL R52, R179, -INF , !P1 ;  /* 0xff800000b3347808 */ /* 0x000fe40004800000 */
[----:B------:R-:W-:Y:S02]  /*14470*/  FSEL R38, R104, -INF , !P2 ;  /* 0xff80000068267808 */ /* 0x000fe40005000000 */
[CC--:B------:R-:W-:Y:S02]  /*14480*/  ISETP.GE.AND P1, PT, R3.reuse, R197.reuse, PT ;  /* 0x000000c50300720c */ /* 0x0c0fe40003f26270 */
[----:B------:R-:W-:Y:S02]  /*14490*/  ISETP.GE.AND P2, PT, R3, R196, PT ;  /* 0x000000c40300720c */ /* 0x000fe40003f46270 */
[----:B------:R-:W-:Y:S02]  /*144a0*/  FSEL R14, R234, -INF , !P0 ;  /* 0xff800000ea0e7808 */ /* 0x000fe40004000000 */
[----:B------:R-:W-:-:S02]  /*144b0*/  ISETP.GE.AND P0, PT, R5, R197, PT ;  /* 0x000000c50500720c */ /* 0x000fc40003f06270 */
[CC--:B------:R-:W-:Y:S02]  /*144c0*/  ISETP.GE.OR P1, PT, R3.reuse, R203.reuse, !P1 ;  /* 0x000000cb0300720c */ /* 0x0c0fe40004f26670 */
[----:B------:R-:W-:Y:S01]  /*144d0*/  ISETP.GE.OR P2, PT, R3, R202, !P2 ;  /* 0x000000ca0300720c */ /* 0x000fe20005746670 */
[----:B------:R-:W-:Y:S01]  /*144e0*/  VIADD R3, R0, 0x28 ;  /* 0x0000002800037836 */ /* 0x000fe20000000000 */
[----:B------:R-:W-:-:S04]  /*144f0*/  ISETP.GE.OR P0, PT, R5, R203, !P0 ;  /* 0x000000cb0500720c */ /* 0x000fc80004706670 */
[----:B------:R-:W-:Y:S02]  /*14500*/  FSEL R50, R107, -INF , !P0 ;  /* 0xff8000006b327808 */ /* 0x000fe40004000000 */
[C---:B------:R-:W-:Y:S01]  /*14510*/  ISETP.GE.AND P0, PT, R3.reuse, R198, PT ;  /* 0x000000c60300720c */ /* 0x040fe20003f06270 */
[----:B------:R-:W-:Y:S02]  /*14520*/  IMAD.MOV.U32 R30, RZ, RZ, R4 ;  /* 0x000000ffff1e7224 */ /* 0x000fe400078e0004 */
[----:B------:R-:W-:Y:S01]  /*14530*/  VIADD R4, R0, 0x29 ;  /* 0x0000002900047836 */ /* 0x000fe20000000000 */
[----:B------:R-:W-:-:S04]  /*14540*/  ISETP.GE.OR P0, PT, R3, R204, !P0 ;  /* 0x000000cc0300720c */ /* 0x000fc80004706670 */
[----:B------:R-:W-:Y:S02]  /*14550*/  FSEL R36, R100, -INF , !P0 ;  /* 0xff80000064247808 */ /* 0x000fe40004000000 */
[----:B------:R-:W-:-:S04]  /*14560*/  ISETP.GE.AND P0, PT, R4, R198, PT ;  /* 0x000000c60400720c */ /* 0x000fc80003f06270 */
[----:B------:R-:W-:Y:S02]  /*14570*/  ISETP.GE.OR P0, PT, R4, R204, !P0 ;  /* 0x000000cc0400720c */ /* 0x000fe40004706670 */
[----:B------:R-:W-:Y:S02]  /*14580*/  FSEL R51, R106, -INF , !P1 ;  /* 0xff8000006a337808 */ /* 0x000fe40004800000 */
[----:B------:R-:W-:Y:S02]  /*14590*/  FSEL R27, R101, -INF , !P0 ;  /* 0xff800000651b7808 */ /* 0x000fe40004000000 */
[----:B------:R-:W-:Y:S02]  /*145a0*/  ISETP.GE.AND P1, PT, R5, R198, PT ;  /* 0x000000c60500720c */ /* 0x000fe40003f26270 */
[----:B------:R-:W-:Y:S02]  /*145b0*/  ISETP.GE.AND P0, PT, R3, R199, PT ;  /* 0x000000c70300720c */ /* 0x000fe40003f06270 */
[----:B------:R-:W-:-:S02]  /*145c0*/  ISETP.GE.OR P1, PT, R5, R204, !P1 ;  /* 0x000000cc0500720c */ /* 0x000fc40004f26670 */
[----:B------:R-:W-:Y:S01]  /*145d0*/  ISETP.GE.OR P0, PT, R3, R201, !P0 ;  /* 0x000000c90300720c */ /* 0x000fe20004706670 */
[----:B----4-:R-:W-:Y:S01]  /*145e0*/  IMAD.MOV.U32 R207, RZ, RZ, R12 ;  /* 0x000000ffffcf7224 */ /* 0x010fe200078e000c */
[----:B------:R-:W-:Y:S02]  /*145f0*/  FSEL R37, R105, -INF , !P1 ;  /* 0xff80000069257808 */ /* 0x000fe40004800000 */
[----:B------:R-:W-:Y:S02]  /*14600*/  FSEL R12, R242, -INF , !P0 ;  /* 0xff800000f20c7808 */ /* 0x000fe40004000000 */
[CC--:B------:R-:W-:Y:S02]  /*14610*/  ISETP.GE.AND P1, PT, R5.reuse, R199.reuse, PT ;  /* 0x000000c70500720c */ /* 0x0c0fe40003f26270 */
[----:B------:R-:W-:Y:S01]  /*14620*/  ISETP.GE.AND P0, PT, R4, R199, PT ;  /* 0x000000c70400720c */ /* 0x000fe20003f06270 */
[----:B------:R-:W-:Y:S01]  /*14630*/  IMAD.MOV.U32 R29, RZ, RZ, R6 ;  /* 0x000000ffff1d7224 */ /* 0x000fe200078e0006 */
[-C--:B------:R-:W-:Y:S01]  /*14640*/  ISETP.GE.OR P1, PT, R5, R201.reuse, !P1 ;  /* 0x000000c90500720c */ /* 0x080fe20004f26670 */
[----:B------:R-:W-:Y:S01]  /*14650*/  VIADD R6, R0, 0x30 ;  /* 0x0000003000067836 */ /* 0x000fe20000000000 */
[----:B------:R-:W-:Y:S01]  /*14660*/  ISETP.GE.OR P0, PT, R4, R201, !P0 ;  /* 0x000000c90400720c */ /* 0x000fe20004706670 */
[----:B-1----:R-:W-:Y:S01]  /*14670*/  IMAD.MOV.U32 R206, RZ, RZ, R11 ;  /* 0x000000ffffce7224 */ /* 0x002fe200078e000b */
[----:B------:R-:W-:-:S02]  /*14680*/  FSEL R13, R235, -INF , !P1 ;  /* 0xff800000eb0d7808 */ /* 0x000fc40004800000 */
[----:B------:R-:W-:Y:S02]  /*14690*/  FSEL R11, R243, -INF , !P0 ;  /* 0xff800000f30b7808 */ /* 0x000fe40004000000 */
[C---:B------:R-:W-:Y:S02]  /*146a0*/  ISETP.GE.AND P1, PT, R3.reuse, R197, PT ;  /* 0x000000c50300720c */ /* 0x040fe40003f26270 */
[C---:B------:R-:W-:Y:S02]  /*146b0*/  ISETP.GE.AND P0, PT, R6.reuse, R198, PT ;  /* 0x000000c60600720c */ /* 0x040fe40003f06270 */
[----:B------:R-:W-:Y:S02]  /*146c0*/  ISETP.GE.OR P1, PT, R3, R203, !P1 ;  /* 0x000000cb0300720c */ /* 0x000fe40004f26670 */
[----:B------:R-:W-:Y:S02]  /*146d0*/  ISETP.GE.OR P0, PT, R6, R204, !P0 ;  /* 0x000000cc0600720c */ /* 0x000fe40004706670 */
[----:B------:R-:W-:-:S02]  /*146e0*/  FSEL R49, R102, -INF , !P1 ;  /* 0xff80000066317808 */ /* 0x000fc40004800000 */
[----:B------:R-:W-:Y:S02]  /*146f0*/  FSEL R26, R216, -INF , !P0 ;  /* 0xff800000d81a7808 */ /* 0x000fe40004000000 */
[----:B------:R-:W-:Y:S02]  /*14700*/  @P6 LOP3.LUT R2, R2, 0x20, RZ, 0xfc, !PT ;  /* 0x0000002002026812 */ /* 0x000fe400078efcff */
[-C--:B------:R-:W-:Y:S02]  /*14710*/  ISETP.GE.AND P1, PT, R4, R197.reuse, PT ;  /* 0x000000c50400720c */ /* 0x080fe40003f26270 */
[----:B------:R-:W-:Y:S02]  /*14720*/  ISETP.GE.AND P0, PT, R6, R197, PT ;  /* 0x000000c50600720c */ /* 0x000fe40003f06270 */
[----:B------:R-:W-:Y:S02]  /*14730*/  LOP3.LUT R2, R2, 0xffffffef, RZ, 0xc0, !PT ;  /* 0xffffffef02027812 */ /* 0x000fe400078ec0ff */
[----:B------:R-:W-:-:S02]  /*14740*/  ISETP.GE.OR P1, PT, R4, R203, !P1 ;  /* 0x000000cb0400720c */ /* 0x000fc40004f26670 */
[----:B------:R-:W-:Y:S02]  /*14750*/  ISETP.GE.OR P0, PT, R6, R203, !P0 ;  /* 0x000000cb0600720c */ /* 0x000fe40004706670 */
[----:B------:R-:W-:Y:S02]  /*14760*/  @P5 LOP3.LUT R2, R2, 0x10, RZ, 0xfc, !PT ;  /* 0x0000001002025812 */ /* 0x000fe400078efcff */
[----:B------:R-:W-:Y:S02]  /*14770*/  FSEL R48, R103, -INF , !P1 ;  /* 0xff80000067307808 */ /* 0x000fe40004800000 */
[----:B------:R-:W-:Y:S02]  /*14780*/  FSEL R47, R218, -INF , !P0 ;  /* 0xff800000da2f7808 */ /* 0x000fe40004000000 */
[-C--:B------:R-:W-:Y:S02]  /*14790*/  ISETP.GE.AND P6, PT, R3, R196.reuse, PT ;  /* 0x000000c40300720c */ /* 0x080fe40003fc6270 */
[----:B------:R-:W-:-:S02]  /*147a0*/  ISETP.GE.AND P1, PT, R5, R196, PT ;  /* 0x000000c40500720c */ /* 0x000fc40003f26270 */
[----:B------:R-:W-:Y:S02]  /*147b0*/  ISETP.GE.AND P0, PT, R6, R199, PT ;  /* 0x000000c70600720c */ /* 0x000fe40003f06270 */
[----:B------:R-:W-:Y:S02]  /*147c0*/  ISETP.GE.AND P5, PT, R4, R196, PT ;  /* 0x000000c40400720c */ /* 0x000fe40003fa6270 */
[-C--:B------:R-:W-:Y:S01]  /*147d0*/  ISETP.GE.OR P6, PT, R3, R202.reuse, !P6 ;  /* 0x000000ca0300720c */ /* 0x080fe200077c6670 */
[C---:B------:R-:W-:Y:S01]  /*147e0*/  VIADD R3, R0.reuse, 0x31 ;  /* 0x0000003100037836 */ /* 0x040fe20000000000 */
[-C--:B------:R-:W-:Y:S01]  /*147f0*/  ISETP.GE.OR P1, PT, R5, R202.reuse, !P1 ;  /* 0x000000ca0500720c */ /* 0x080fe20004f26670 */
[----:B------:R-:W-:Y:S01]  /*14800*/  VIADD R5, R0, 0x39 ;  /* 0x0000003900057836 */ /* 0x000fe20000000000 */
[----:B------:R-:W-:Y:S02]  /*14810*/  ISETP.GE.OR P0, PT, R6, R201, !P0 ;  /* 0x000000c90600720c */ /* 0x000fe40004706670 */
[----:B------:R-:W-:Y:S01]  /*14820*/  ISETP.GE.OR P5, PT, R4, R202, !P5 ;  /* 0x000000ca0400720c */ /* 0x000fe20006fa6670 */
[----:B------:R-:W-:Y:S01]  /*14830*/  VIADD R4, R0, 0x38 ;  /* 0x0000003800047836 */ /* 0x000fe20000000000 */
[----:B------:R-:W-:Y:S01]  /*14840*/  FMNMX.FTZ R0, R251, R20, !PT ;  /* 0x00000014fb007209 */ /* 0x000fe20007810000 */
[----:B------:R-:W-:Y:S01]  /*14850*/  IMAD.MOV.U32 R211, RZ, RZ, R10 ;  /* 0x000000ffffd37224 */ /* 0x000fe200078e000a */
[----:B------:R-:W-:-:S02]  /*14860*/  FSEL R10, R226, -INF , !P0 ;  /* 0xff800000e20a7808 */ /* 0x000fc40004000000 */
[----:B------:R-:W-:Y:S02]  /*14870*/  ISETP.GE.AND P0, PT, R3, R198, PT ;  /* 0x000000c60300720c */ /* 0x000fe40003f06270 */
[----:B------:R-:W-:Y:S02]  /*14880*/  FMNMX.FTZ R0, R25, R0, !PT ;  /* 0x0000000019007209 */ /* 0x000fe40007810000 */
[----:B------:R-:W-:Y:S02]  /*14890*/  ISETP.GE.OR P0, PT, R3, R204, !P0 ;  /* 0x000000cc0300720c */ /* 0x000fe40004706670 */
[----:B------:R-:W-:Y:S02]  /*148a0*/  FMNMX.FTZ R0, R23, R0, !PT ;  /* 0x0000000017007209 */ /* 0x000fe40007810000 */
[----:B------:R-:W-:Y:S02]  /*148b0*/  FSEL R24, R217, -INF , !P0 ;  /* 0xff800000d9187808 */ /* 0x000fe40004000000 */
[----:B------:R-:W-:-:S02]  /*148c0*/  ISETP.GE.AND P0, PT, R3, R199, PT ;  /* 0x000000c70300720c */ /* 0x000fc40003f06270 */
[----:B------:R-:W-:Y:S02]  /*148d0*/  FMNMX.FTZ R0, R21, R0, !PT ;  /* 0x0000000015007209 */ /* 0x000fe40007810000 */
[----:B------:R-:W-:Y:S02]  /*148e0*/  ISETP.GE.OR P0, PT, R3, R201, !P0 ;  /* 0x000000c90300720c */ /* 0x000fe40004706670 */
[----:B------:R-:W-:Y:S01]  /*148f0*/  FMNMX.FTZ R0, R18, R0, !PT ;  /* 0x0000000012007209 */ /* 0x000fe20007810000 */
[----:B------:R-:W-:Y:S01]  /*14900*/  IMAD.MOV.U32 R210, RZ, RZ, R9 ;  /* 0x000000ffffd27224 */ /* 0x000fe200078e0009 */
[----:B------:R-:W-:Y:S02]  /*14910*/  FSEL R9, R227, -INF , !P0 ;  /* 0xff800000e3097808 */ /* 0x000fe40004000000 */
[----:B------:R-:W-:Y:S02]  /*14920*/  FMNMX.FTZ R0, R17, R0, !PT ;  /* 0x0000000011007209 */ /* 0x000fe40007810000 */
[----:B------:R-:W-:-:S02]  /*14930*/  ISETP.GE.AND P0, PT, R4, R198, PT ;  /* 0x000000c60400720c */ /* 0x000fc40003f06270 */
[----:B------:R-:W-:Y:S02]  /*14940*/  FMNMX.FTZ R0, R16, R0, !PT ;  /* 0x0000000010007209 */ /* 0x000fe40007810000 */
[----:B------:R-:W-:Y:S02]  /*14950*/  ISETP.GE.OR P0, PT, R4, R204, !P0 ;  /* 0x000000cc0400720c */ /* 0x000fe40004706670 */
[----:B------:R-:W-:Y:S02]  /*14960*/  FMNMX.FTZ R0, R15, R0, !PT ;  /* 0x000000000f007209 */ /* 0x000fe40007810000 */
[----:B------:R-:W-:Y:S02]  /*14970*/  FSEL R22, R184, -INF , !P0 ;  /* 0xff800000b8167808 */ /* 0x000fe40004000000 */
[----:B------:R-:W-:Y:S02]  /*14980*/  ISETP.GE.AND P0, PT, R4, R199, PT ;  /* 0x000000c70400720c */ /* 0x000fe40003f06270 */
[----:B------:R-:W-:-:S02]  /*14990*/  FMNMX.FTZ R0, R14, R0, !PT ;  /* 0x000000000e007209 */ /* 0x000fc40007810000 */
[----:B------:R-:W-:Y:S01]  /*149a0*/  ISETP.GE.OR P0, PT, R4, R201, !P0 ;  /* 0x000000c90400720c */ /* 0x000fe20004706670 */
[----:B------:R-:W-:Y:S01]  /*149b0*/  IMAD.MOV.U32 R188, RZ, RZ, R8 ;  /* 0x000000ffffbc7224 */ /* 0x000fe200078e0008 */
[----:B------:R-:W-:Y:S02]  /*149c0*/  FMNMX.FTZ R0, R13, R0, !PT ;  /* 0x000000000d007209 */ /* 0x000fe40007810000 */
[----:B------:R-:W-:Y:S02]  /*149d0*/  FSEL R8, R222, -INF , !P0 ;  /* 0xff800000de087808 */ /* 0x000fe40004000000 */
[C---:B------:R-:W-:Y:S02]  /*149e0*/  ISETP.GE.AND P0, PT, R5.reuse, R198, PT ;  /* 0x000000c60500720c */ /* 0x040fe40003f06270 */
[----:B------:R-:W-:Y:S02]  /*149f0*/  FMNMX.FTZ R0, R12, R0, !PT ;  /* 0x000000000c007209 */ /* 0x000fe40007810000 */
[----:B------:R-:W-:-:S02]  /*14a00*/  ISETP.GE.OR P0, PT, R5, R204, !P0 ;  /* 0x000000cc0500720c */ /* 0x000fc40004706670 */
[----:B------:R-:W-:Y:S02]  /*14a10*/  FMNMX.FTZ R0, R11, R0, !PT ;  /* 0x000000000b007209 */ /* 0x000fe40007810000 */
[----:B------:R-:W-:Y:S02]  /*14a20*/  LOP3.LUT R2, R2, 0xfffffff7, RZ, 0xc0, !PT ;  /* 0xfffffff702027812 */ /* 0x000fe400078ec0ff */
[----:B------:R-:W-:Y:S02]  /*14a30*/  FSEL R19, R185, -INF , !P0 ;  /* 0xff800000b9137808 */ /* 0x000fe40004000000 */
[----:B------:R-:W-:Y:S02]  /*14a40*/  ISETP.GE.AND P0, PT, R5, R199, PT ;  /* 0x000000c70500720c */ /* 0x000fe40003f06270 */
[----:B------:R-:W-:Y:S02]  /*14a50*/  FMNMX.FTZ R0, R10, R0, !PT ;  /* 0x000000000a007209 */ /* 0x000fe40007810000 */
[----:B------:R-:W-:-:S02]  /*14a60*/  @P4 LOP3.LUT R2, R2, 0x8, RZ, 0xfc, !PT ;  /* 0x0000000802024812 */ /* 0x000fc400078efcff */
[----:B------:R-:W-:Y:S02]  /*14a70*/  ISETP.GE.OR P0, PT, R5, R201, !P0 ;  /* 0x000000c90500720c */ /* 0x000fe40004706670 */
[----:B------:R-:W-:Y:S01]  /*14a80*/  FMNMX.FTZ R0, R9, R0, !PT ;  /* 0x0000000009007209 */ /* 0x000fe20007810000 */
[----:B------:R-:W-:Y:S01]  /*14a90*/  IMAD.MOV.U32 R28, RZ, RZ, R7 ;  /* 0x000000ffff1c7224 */ /* 0x000fe200078e0007 */
[----:B------:R-:W-:Y:S02]  /*14aa0*/  LOP3.LUT R2, R2, 0xfffffffb, RZ, 0xc0, !PT ;  /* 0xfffffffb02027812 */ /* 0x000fe400078ec0ff */
[----:B------:R-:W-:Y:S02]  /*14ab0*/  FSEL R7, R223, -INF , !P0 ;  /* 0xff800000df077808 */ /* 0x000fe40004000000 */
[----:B------:R-:W-:Y:S02]  /*14ac0*/  FMNMX.FTZ R0, R8, R0, !PT ;  /* 0x0000000008007209 */ /* 0x000fe40007810000 */
[----:B------:R-:W-:-:S02]  /*14ad0*/  @P3 LOP3.LUT R2, R2, 0x4, RZ, 0xfc, !PT ;  /* 0x0000000402023812 */ /* 0x000fc400078efcff */
[----:B------:R-:W-:Y:S02]  /*14ae0*/  ISETP.GE.AND P0, PT, R3, R197, PT ;  /* 0x000000c50300720c */ /* 0x000fe40003f06270 */
[----:B------:R-:W-:Y:S02]  /*14af0*/  FMNMX.FTZ R0, R7, R0, !PT ;  /* 0x0000000007007209 */ /* 0x000fe40007810000 */
[C---:B------:R-:W-:Y:S02]  /*14b00*/  ISETP.GE.AND P3, PT, R3.reuse, R196, PT ;  /* 0x000000c40300720c */ /* 0x040fe40003f66270 */
[C---:B------:R-:W-:Y:S02]  /*14b10*/  ISETP.GE.OR P0, PT, R3.reuse, R203, !P0 ;  /* 0x000000cb0300720c */ /* 0x040fe40004706670 */
[----:B------:R-:W-:Y:S02]  /*14b20*/  ISETP.GE.OR P3, PT, R3, R202, !P3 ;  /* 0x000000ca0300720c */ /* 0x000fe40005f66670 */
[----:B------:R-:W1:Y:S02]  /*14b30*/  SHFL.BFLY PT, R3, R0, 0x2, 0x1f ;  /* 0x0c401f0000037f89 */ /* 0x000e6400000e0000 */
[----:B-1----:R-:W-:-:S02]  /*14b40*/  FMNMX.FTZ R3, R0, R3, !PT ;  /* 0x0000000300037209 */ /* 0x002fc40007810000 */
[----:B------:R-:W2:Y:S01]  /*14b50*/  LD.E R0, desc[UR4][R172.64+0xdc] ;  /* 0x0000dc04ac007980 */ /* 0x000ea2000c101900 */
[----:B------:R-:W-:-:S04]  /*14b60*/  LOP3.LUT R2, R2, 0xfffffffd, RZ, 0xc0, !PT ;  /* 0xfffffffd02027812 */ /* 0x000fc800078ec0ff */
[----:B------:R-:W-:-:S04]  /*14b70*/  @P2 LOP3.LUT R2, R2, 0x2, RZ, 0xfc, !PT ;  /* 0x0000000202022812 */ /* 0x000fc800078efcff */
[----:B------:R-:W-:-:S04]  /*14b80*/  LOP3.LUT R2, R2, 0xfffffffe, RZ, 0xc0, !PT ;  /* 0xfffffffe02027812 */ /* 0x000fc800078ec0ff */
[----:B------:R-:W-:-:S04]  /*14b90*/  @P1 LOP3.LUT R2, R2, 0x1, RZ, 0xfc, !PT ;  /* 0x0000000102021812 */ /* 0x000fc800078efcff */
[----:B------:R-:W-:Y:S02]  /*14ba0*/  LOP3.LUT R2, R2, 0xfffffdff, RZ, 0xc0, !PT ;  /* 0xfffffdff02027812 */ /* 0x000fe400078ec0ff */
[----:B------:R-:W-:Y:S02]  /*14bb0*/  ISETP.GE.AND P4, PT, R6, R196, PT ;  /* 0x000000c40600720c */ /* 0x000fe40003f86270 */
[----:B------:R-:W-:Y:S02]  /*14bc0*/  @P6 LOP3.LUT R2, R2, 0x200, RZ, 0xfc, !PT ;  /* 0x0000020002026812 */ /* 0x000fe400078efcff */
[----:B------:R-:W-:Y:S02]  /*14bd0*/  ISETP.GE.OR P4, PT, R6, R202, !P4 ;  /* 0x000000ca0600720c */ /* 0x000fe40006786670 */
[C---:B------:R-:W-:Y:S02]  /*14be0*/  LOP3.LUT P6, RZ, R2.reuse, 0x20, RZ, 0xc0, !PT ;  /* 0x0000002002ff7812 */ /* 0x040fe400078cc0ff */
[----:B------:R-:W-:-:S04]  /*14bf0*/  LOP3.LUT R2, R2, 0xfffffbff, RZ, 0xc0, !PT ;  /* 0xfffffbff02027812 */ /* 0x000fc800078ec0ff */
[----:B------:R-:W-:-:S04]  /*14c00*/  @P5 LOP3.LUT R2, R2, 0x400, RZ, 0xfc, !PT ;  /* 0x0000040002025812 */ /* 0x000fc800078efcff */
[----:B------:R-:W-:-:S04]  /*14c10*/  LOP3.LUT R2, R2, 0xfffff7ff, RZ, 0xc0, !PT ;  /* 0xfffff7ff02027812 */ /* 0x000fc800078ec0ff */
[----:B------:R-:W-:-:S04]  /*14c20*/  @P4 LOP3.LUT R2, R2, 0x800, RZ, 0xfc, !PT ;  /* 0x0000080002024812 */ /* 0x000fc800078efcff */
[----:B------:R-:W-:Y:S02]  /*14c30*/  LOP3.LUT R2, R2, 0xfffffeff, RZ, 0xc0, !PT ;  /* 0xfffffeff02027812 */ /* 0x000fe400078ec0ff */
[----:B------:R-:W-:Y:S02]  /*14c40*/  ISETP.GE.AND P2, PT, R4, R196, PT ;  /* 0x000000c40400720c */ /* 0x000fe40003f46270 */
[----:B------:R-:W-:Y:S02]  /*14c50*/  @P0 LOP3.LUT R2, R2, 0x100, RZ, 0xfc, !PT ;  /* 0x0000010002020812 */ /* 0x000fe400078efcff */
[C---:B------:R-:W-:Y:S02]  /*14c60*/  ISETP.GE.AND P0, PT, R4.reuse, R197, PT ;  /* 0x000000c50400720c */ /* 0x040fe40003f06270 */
[C---:B------:R-:W-:Y:S02]  /*14c70*/  ISETP.GE.OR P2, PT, R4.reuse, R202, !P2 ;  /* 0x000000ca0400720c */ /* 0x040fe40005746670 */
[----:B------:R-:W-:-:S02]  /*14c80*/  ISETP.GE.OR P4, PT, R4, R203, !P0 ;  /* 0x000000cb0400720c */ /* 0x000fc40004786670 */
[----:B------:R-:W1:Y:S01]  /*14c90*/  SHFL.BFLY PT, R4, R3, 0x1, 0x1f ;  /* 0x0c201f0003047f89 */ /* 0x000e6200000e0000 */
[----:B------:R-:W-:-:S04]  /*14ca0*/  ISETP.GE.AND P0, PT, R5, R197, PT ;  /* 0x000000c50500720c */ /* 0x000fc80003f06270 */
[----:B------:R-:W-:Y:S01]  /*14cb0*/  ISETP.GE.OR P5, PT, R5, R203, !P0 ;  /* 0x000000cb0500720c */ /* 0x000fe200047a6670 */
[----:B------:R-:W-:Y:S01]  /*14cc0*/  IMAD.MOV.U32 R33, RZ, RZ, R252 ;  /* 0x000000ffff217224 */ /* 0x000fe200078e00fc */
[----:B-1----:R-:W-:-:S04]  /*14cd0*/  FMNMX.FTZ R103, R3, R4, !PT ;  /* 0x0000000403677209 */ /* 0x002fc80007810000 */
[----:B------:R-:W-:-:S04]  /*14ce0*/  FSETP.NEU.FTZ.AND P0, PT, R103, -INF , PT ;  /* 0xff8000006700780b */ /* 0x000fc80003f1d000 */
[----:B------:R-:W-:-:S05]  /*14cf0*/  FSEL R4, R103, RZ, P0 ;  /* 0x000000ff67047208 */ /* 0x000fca0000000000 */
[----:B------:R-:W-:Y:S01]  /*14d00*/  FADD.FTZ R65, R251, -R4 ;  /* 0x80000004fb417221 */ /* 0x000fe20000010000 */
[----:B------:R1:W-:Y:S04]  /*14d10*/  STL [R1+0x1fc], R200 ;  /* 0x0001fcc801007387 */ /* 0x0003e80000100800 */
[----:B------:R-:W-:Y:S04]  /*14d20*/  STL [R1+0x1f8], R193 ;  /* 0x0001f8c101007387 */ /* 0x000fe80000100800 */
[----:B------:R3:W-:Y:S04]  /*14d30*/  STL.64 [R1+0x1f0], R190 ;  /* 0x0001f0be01007387 */ /* 0x0007e80000100a00 */
[----:B------:R4:W-:Y:S04]  /*14d40*/  STL [R1+0x1ec], R189 ;  /* 0x0001ecbd01007387 */ /* 0x0009e80000100800 */
[----:B------:R-:W-:Y:S04]  /*14d50*/  STL [R1+0x1e8], R175 ;  /* 0x0001e8af01007387 */ /* 0x000fe80000100800 */
[----:B-1----:R-:W2:Y:S01]  /*14d60*/  LDL.LU R200, [R1+0x15c] ;  /* 0x00015c0001c87983 */ /* 0x002ea20000300800 */
[----:B------:R-:W-:-:S02]  /*14d70*/  ISETP.GE.AND P1, PT, R5, R196, PT ;  /* 0x000000c40500720c */ /* 0x000fc40003f26270 */
[----:B------:R-:W-:Y:S02]  /*14d80*/  FSEL R6, R186, -INF , !P4 ;  /* 0xff800000ba067808 */ /* 0x000fe40006000000 */
[----:B------:R-:W-:Y:S02]  /*14d90*/  ISETP.GE.OR P1, PT, R5, R202, !P1 ;  /* 0x000000ca0500720c */ /* 0x000fe40004f26670 */
[----:B------:R-:W-:Y:S01]  /*14da0*/  FSEL R5, R187, -INF , !P5 ;  /* 0xff800000bb057808 */ /* 0x000fe20006800000 */
[----:B---3--:R-:W3:Y:S04]  /*14db0*/  LDL.LU.64 R190, [R1+0x10] ;  /* 0x0000100001be7983 */ /* 0x008ee80000300a00 */
[----:B----4-:R-:W4:Y:S01]  /*14dc0*/  LDL R189, [R1+0x14c] ;  /* 0x00014c0001bd7983 */ /* 0x010f220000100800 */
[----:B--2---:R-:W-:-:S05]  /*14dd0*/  FMUL.FTZ R3, R0, R103 ;  /* 0x0000006700037220 */ /* 0x004fca0000410000 */
        /* <DEDUP_REMOVED lines=32> */
[----:B------:R-:W-:-:S05]  /*14fe0*/  FMNMX.FTZ R3, R19, R3, !PT ;  /* 0x0000000313037209 */ /* 0x000fca0007810000 */
[----:B------:R-:W1:Y:S02]  /*14ff0*/  SHFL.BFLY PT, R4, R3, 0x2, 0x1f ;  /* 0x0c401f0003047f89 */ /* 0x000e6400000e0000 */
[----:B-1----:R-:W-:-:S05]  /*15000*/  FMNMX.FTZ R3, R3, R4, !PT ;  /* 0x0000000403037209 */ /* 0x002fca0007810000 */
[----:B------:R-:W1:Y:S02]  /*15010*/  SHFL.BFLY PT, R4, R3, 0x1, 0x1f ;  /* 0x0c201f0003047f89 */ /* 0x000e6400000e0000 */
[----:B-1----:R-:W-:-:S04]  /*15020*/  FMNMX.FTZ R102, R3, R4, !PT ;  /* 0x0000000403667209 */ /* 0x002fc80007810000 */
        /* <DEDUP_REMOVED lines=33> */
[----:B------:R1:W-:Y:S01]  /*15240*/  MUFU.EX2 R39, R4 ;  /* 0x0000000400277308 */ /* 0x0003e20000000800 */
[----:B------:R-:W-:Y:S04]  /*15250*/  STL [R1+0x210], R198 ;  /* 0x000210c601007387 */ /* 0x000fe80000100800 */
[----:B------:R-:W-:Y:S01]  /*15260*/  STL [R1+0x214], R204 ;  /* 0x000214cc01007387 */ /* 0x000fe20000100800 */
[----:B-1----:R-:W-:Y:S02]  /*15270*/  FMNMX.FTZ R4, R48, R3, !PT ;  /* 0x0000000330047209 */ /* 0x002fe40007810000 */
[----:B------:R-:W1:Y:S01]  /*15280*/  MUFU.EX2 R3, R8 ;  /* 0x0000000800037308 */ /* 0x000e620000000800 */
[----:B------:R-:W-:Y:S04]  /*15290*/  STL [R1+0x218], R199 ;  /* 0x000218c701007387 */ /* 0x000fe80000100800 */
[----:B------:R-:W-:Y:S04]  /*152a0*/  STL [R1+0x21c], R201 ;  /* 0x00021cc901007387 */ /* 0x000fe80000100800 */
[----:B------:R-:W-:Y:S04]  /*152b0*/  STL [R1+0x224], R172 ;  /* 0x000224ac01007387 */ /* 0x000fe80000100800 */
[----:B------:R-:W-:Y:S04]  /*152c0*/  STL [R1+0x220], R173 ;  /* 0x000220ad01007387 */ /* 0x000fe80000100800 */
[----:B------:R-:W-:Y:S01]  /*152d0*/  STL [R1+0x228], R197 ;  /* 0x000228c501007387 */ /* 0x000fe20000100800 */
[-C--:B-1----:R-:W-:Y:S01]  /*152e0*/  FMUL.FTZ R9, R168, R3.reuse ;  /* 0x00000003a8097220 */ /* 0x082fe20000410000 */
[----:B------:R-:W-:-:S02]  /*152f0*/  FMUL.FTZ R8, R169, R3 ;  /* 0x00000003a9087220 */ /* 0x000fc40000410000 */
[----:B------:R-:W-:Y:S04]  /*15300*/  STL [R1+0x22c], R203 ;  /* 0x00022ccb01007387 */ /* 0x000fe80000100800 */
[----:B------:R-:W-:Y:S01]  /*15310*/  STL [R1+0x230], R196 ;  /* 0x000230c401007387 */ /* 0x000fe20000100800 */
[----:B------:R-:W-:-:S03]  /*15320*/  FMUL.FTZ R10, R164, R3 ;  /* 0x00000003a40a7220 */ /* 0x000fc60000410000 */
[----:B------:R-:W-:Y:S04]  /*15330*/  STL [R1+0x234], R202 ;  /* 0x000234ca01007387 */ /* 0x000fe80000100800 */
[----:B------:R-:W-:Y:S04]  /*15340*/  STL [R1+0x238], R103 ;  /* 0x0002386701007387 */ /* 0x000fe80000100800 */
[----:B------:R-:W-:Y:S04]  /*15350*/  STL [R1+0x23c], R102 ;  /* 0x00023c6601007387 */ /* 0x000fe80000100800 */
[----:B------:R1:W-:Y:S04]  /*15360*/  STL [R1+0x40], R9 ;  /* 0x0000400901007387 */ /* 0x0003e80000100800 */
[----:B------:R2:W-:Y:S04]  /*15370*/  STL [R1+0x44], R8 ;  /* 0x0000440801007387 */ /* 0x0005e80000100800 */
[----:B------:R3:W-:Y:S01]  /*15380*/  STL [R1+0x50], R10 ;  /* 0x0000500a01007387 */ /* 0x0007e20000100800 */
[-C--:B-1----:R-:W-:Y:S01]  /*15390*/  FMUL.FTZ R9, R165, R3.reuse ;  /* 0x00000003a5097220 */ /* 0x082fe20000410000 */
[----:B--2---:R-:W-:-:S04]  /*153a0*/  FMUL.FTZ R8, R160, R3 ;  /* 0x00000003a0087220 */ /* 0x004fc80000410000 */
[----:B------:R1:W-:Y:S01]  /*153b0*/  STL [R1+0x54], R9 ;  /* 0x0000540901007387 */ /* 0x0003e20000100800 */
[----:B---3--:R-:W-:-:S03]  /*153c0*/  FMUL.FTZ R10, R161, R3 ;  /* 0x00000003a10a7220 */ /* 0x008fc60000410000 */
[----:B------:R2:W-:Y:S04]  /*153d0*/  STL [R1+0x60], R8 ;  /* 0x0000600801007387 */ /* 0x0005e80000100800 */
[----:B------:R-:W-:Y:S01]  /*153e0*/  STL [R1+0x64], R10 ;  /* 0x0000640a01007387 */ /* 0x000fe20000100800 */
[-C--:B-1----:R-:W-:Y:S01]  /*153f0*/  FMUL.FTZ R9, R156, R3.reuse ;  /* 0x000000039c097220 */ /* 0x082fe20000410000 */
[----:B--2---:R-:W-:-:S04]  /*15400*/  FMUL.FTZ R8, R157, R3 ;  /* 0x000000039d087220 */ /* 0x004fc80000410000 */
[----:B------:R-:W-:Y:S04]  /*15410*/  STL [R1+0x80], R9 ;  /* 0x0000800901007387 */ /* 0x000fe80000100800 */
[----:B------:R1:W-:Y:S02]  /*15420*/  STL [R1+0x84], R8 ;  /* 0x0000840801007387 */ /* 0x0003e40000100800 */
[----:B-1----:R-:W-:-:S05]  /*15430*/  FMUL.FTZ R8, R144, R3 ;  /* 0x0000000390087220 */ /* 0x002fca0000410000 */
[----:B------:R-:W-:Y:S04]  /*15440*/  STL [R1+0xb0], R8 ;  /* 0x0000b00801007387 */ /* 0x000fe80000100800 */
[----:B------:R-:W2:Y:S01]  /*15450*/  LDL.LU R175, [R1+0x16c] ;  /* 0x00016c0001af7983 */ /* 0x000ea20000300800 */
[----:B------:R-:W-:-:S04]  /*15460*/  LOP3.LUT R2, R2, 0xffffefff, RZ, 0xc0, !PT ;  /* 0xffffefff02027812 */ /* 0x000fc800078ec0ff */
[----:B------:R-:W-:-:S04]  /*15470*/  @P3 LOP3.LUT R2, R2, 0x1000, RZ, 0xfc, !PT ;  /* 0x0000100002023812 */ /* 0x000fc800078efcff */
[----:B------:R-:W-:Y:S02]  /*15480*/  LOP3.LUT P3, RZ, R2, 0x100, RZ, 0xc0, !PT ;  /* 0x0000010002ff7812 */ /* 0x000fe4000786c0ff */
[----:B------:R-:W-:Y:S02]  /*15490*/  FMNMX.FTZ R4, R47, R4, !PT ;  /* 0x000000042f047209 */ /* 0x000fe40007810000 */
[----:B------:R-:W-:Y:S01]  /*154a0*/  FSEL R7, R219, -INF , !P3 ;  /* 0xff800000db077808 */ /* 0x000fe20005800000 */
[----:B------:R-:W-:-:S03]  /*154b0*/  FMUL.FTZ R102, R145, R3 ;  /* 0x0000000391667220 */ /* 0x000fc60000410000 */
[----:B------:R-:W-:Y:S01]  /*154c0*/  FMNMX.FTZ R4, R7, R4, !PT ;  /* 0x0000000407047209 */ /* 0x000fe20007810000 */
[-C--:B------:R-:W-:Y:S01]  /*154d0*/  FMUL.FTZ R196, R140, R3.reuse ;  /* 0x000000038cc47220 */ /* 0x080fe20000410000 */
[-C--:B------:R-:W-:Y:S02]  /*154e0*/  FMUL.FTZ R203, R141, R3.reuse ;  /* 0x000000038dcb7220 */ /* 0x080fe40000410000 */
[----:B------:R-:W-:Y:S01]  /*154f0*/  FMNMX.FTZ R4, R6, R4, !PT ;  /* 0x0000000406047209 */ /* 0x000fe20007810000 */
[-C--:B------:R-:W-:Y:S01]  /*15500*/  FMUL.FTZ R173, R68, R3.reuse ;  /* 0x0000000344ad7220 */ /* 0x080fe20000410000 */
[----:B------:R-:W-:Y:S02]  /*15510*/  STL [R1+0x240], R102 ;  /* 0x0002406601007387 */ /* 0x000fe40000100800 */
[----:B------:R-:W-:Y:S01]  /*15520*/  FMNMX.FTZ R4, R5, R4, !PT ;  /* 0x0000000405047209 */ /* 0x000fe20007810000 */
[----:B------:R-:W-:Y:S01]  /*15530*/  FFMA.FTZ R179, R200, R3, R39 ;  /* 0x00000003c8b37223 */ /* 0x000fe20000010027 */
[----:B------:R-:W-:Y:S01]  /*15540*/  STL [R1+0x244], R196 ;  /* 0x000244c401007387 */ /* 0x000fe20000100800 */
[----:B------:R-:W-:-:S02]  /*15550*/  IMAD.MOV.U32 R200, RZ, RZ, R206 ;  /* 0x000000ffffc87224 */ /* 0x000fc400078e00ce */
[-C--:B------:R-:W-:Y:S01]  /*15560*/  FMUL.FTZ R172, R152, R3.reuse ;  /* 0x0000000398ac7220 */ /* 0x080fe20000410000 */
[----:B------:R-:W-:Y:S01]  /*15570*/  IMAD.MOV.U32 R193, RZ, RZ, R207 ;  /* 0x000000ffffc17224 */ /* 0x000fe200078e00cf */
[----:B------:R1:W-:Y:S01]  /*15580*/  STL [R1+0x248], R203 ;  /* 0x000248cb01007387 */ /* 0x0003e20000100800 */
[-C--:B------:R-:W-:Y:S01]  /*15590*/  FMUL.FTZ R103, R153, R3.reuse ;  /* 0x0000000399677220 */ /* 0x080fe20000410000 */
[-C--:B------:R-:W-:Y:S01]  /*155a0*/  FMUL.FTZ R246, R148, R3.reuse ;  /* 0x0000000394f67220 */ /* 0x080fe20000410000 */
[-C--:B------:R-:W-:Y:S01]  /*155b0*/  FMUL.FTZ R243, R149, R3.reuse ;  /* 0x0000000395f37220 */ /* 0x080fe20000410000 */
[----:B------:R3:W-:Y:S01]  /*155c0*/  STL [R1+0x24c], R173 ;  /* 0x00024cad01007387 */ /* 0x0007e20000100800 */
[-C--:B------:R-:W-:Y:S01]  /*155d0*/  FMUL.FTZ R201, R69, R3.reuse ;  /* 0x0000000345c97220 */ /* 0x080fe20000410000 */
[-C--:B------:R-:W-:Y:S01]  /*155e0*/  FMUL.FTZ R204, R80, R3.reuse ;  /* 0x0000000350cc7220 */ /* 0x080fe20000410000 */
[-C--:B------:R-:W-:Y:S01]  /*155f0*/  FMUL.FTZ R198, R81, R3.reuse ;  /* 0x0000000351c67220 */ /* 0x080fe20000410000 */
[-C--:B------:R-:W-:Y:S01]  /*15600*/  FMUL.FTZ R207, R84, R3.reuse ;  /* 0x0000000354cf7220 */ /* 0x080fe20000410000 */
[-C--:B------:R-:W-:Y:S01]  /*15610*/  FMUL.FTZ R206, R85, R3.reuse ;  /* 0x0000000355ce7220 */ /* 0x080fe20000410000 */
[-C--:B-1----:R-:W-:Y:S01]  /*15620*/  FMUL.FTZ R203, R97, R3.reuse ;  /* 0x0000000361cb7220 */ /* 0x082fe20000410000 */
[----:B---3--:R-:W-:-:S02]  /*15630*/  FMUL.FTZ R173, R96, R3 ;  /* 0x0000000360ad7220 */ /* 0x008fc40000410000 */
        /* <DEDUP_REMOVED lines=8> */
[----:B------:R-:W-:Y:S01]  /*156c0*/  FSEL R3, R3, RZ, P0 ;  /* 0x000000ff03037208 */ /* 0x000fe20000000000 */
[----:B------:R-:W-:Y:S04]  /*156d0*/  STL [R1+0x250], R201 ;  /* 0x000250c901007387 */ /* 0x000fe80000100800 */
        /* <DEDUP_REMOVED lines=16> */
[----:B------:R-:W-:Y:S01]  /*157e0*/  STL [R1+0x254], R204 ;  /* 0x000254cc01007387 */ /* 0x000fe20000100800 */
[----:B------:R-:W-:-:S03]  /*157f0*/  FMUL.FTZ R3, R0, R8 ;  /* 0x0000000800037220 */ /* 0x000fc60000410000 */
[----:B------:R-:W-:Y:S04]  /*15800*/  STL [R1+0x258], R198 ;  /* 0x000258c601007387 */ /* 0x000fe80000100800 */
[----:B------:R-:W-:Y:S01]  /*15810*/  STL [R1+0x25c], R207 ;  /* 0x00025ccf01007387 */ /* 0x000fe20000100800 */
[----:B------:R-:W-:Y:S03]  /*15820*/  MUFU.EX2 R4, R4 ;  /* 0x0000000400047308 */ /* 0x000fe60000000800 */
[----:B------:R-:W3:Y:S05]  /*15830*/  LDL.LU R251, [R1+0x170] ;  /* 0x0001700001fb7983 */ /* 0x000eea0000300800 */
[----:B------:R-:W2:Y:S01]  /*15840*/  MUFU.EX2 R3, R3 ;  /* 0x0000000300037308 */ /* 0x000ea20000000800 */
[----:B------:R-:W-:-:S02]  /*15850*/  IMAD.MOV.U32 R165, RZ, RZ, R193 ;  /* 0x000000ffffa57224 */ /* 0x000fc400078e00c1 */
[----:B------:R-:W-:Y:S02]  /*15860*/  IMAD.MOV.U32 R102, RZ, RZ, R32 ;  /* 0x000000ffff667224 */ /* 0x000fe400078e0020 */
[----:B------:R-:W-:Y:S02]  /*15870*/  IMAD.MOV.U32 R193, RZ, RZ, R33 ;  /* 0x000000ffffc17224 */ /* 0x000fe400078e0021 */
[----:B------:R-:W-:Y:S02]  /*15880*/  IMAD.MOV.U32 R196, RZ, RZ, R30 ;  /* 0x000000ffffc47224 */ /* 0x000fe400078e001e */
[----:B------:R-:W-:Y:S02]  /*15890*/  IMAD.MOV.U32 R197, RZ, RZ, R31 ;  /* 0x000000ffffc57224 */ /* 0x000fe400078e001f */
[----:B------:R-:W-:Y:S02]  /*158a0*/  IMAD.MOV.U32 R199, RZ, RZ, R28 ;  /* 0x000000ffffc77224 */ /* 0x000fe400078e001c */
[----:B------:R-:W-:Y:S01]  /*158b0*/  IMAD.MOV.U32 R202, RZ, RZ, R29 ;  /* 0x000000ffffca7224 */ /* 0x000fe200078e001d */
[----:B------:R-:W-:-:S02]  /*158c0*/  FSEL R60, R228, -INF , !P6 ;  /* 0xff800000e43c7808 */ /* 0x000fc40007000000 */
[----:B------:R-:W-:-:S04]  /*158d0*/  LOP3.LUT P6, RZ, R2, 0x2, RZ, 0xc0, !PT ;  /* 0x0000000202ff7812 */ /* 0x000fc800078cc0ff */
[----:B------:R-:W-:Y:S01]  /*158e0*/  FSEL R22, R232, -INF , !P6 ;  /* 0xff800000e8167808 */ /* 0x000fe20007000000 */
[----:B------:R-:W-:Y:S02]  /*158f0*/  IMAD.MOV.U32 R232, RZ, RZ, R200 ;  /* 0x000000ffffe87224 */ /* 0x000fe400078e00c8 */
[----:B------:R-:W-:Y:S01]  /*15900*/  IMAD.MOV.U32 R200, RZ, RZ, R188 ;  /* 0x000000ffffc87224 */ /* 0x000fe200078e00bc */
[C---:B------:R-:W-:Y:S01]  /*15910*/  LOP3.LUT P3, RZ, R2.reuse, 0x10, RZ, 0xc0, !PT ;  /* 0x0000001002ff7812 */ /* 0x040fe2000786c0ff */
[----:B--2---:R-:W-:Y:S02]  /*15920*/  FFMA.FTZ R6, R175, R3, R4 ;  /* 0x00000003af067223 */ /* 0x004fe40000010004 */
[----:B------:R-:W2:Y:S04]  /*15930*/  LDL.LU R175, [R1+0xe8] ;  /* 0x0000e80001af7983 */ /* 0x000ea80000300800 */
[----:B------:R-:W4:Y:S04]  /*15940*/  LDL.64 R32, [R1+0x160] ;  /* 0x0001600001207983 */ /* 0x000f280000100a00 */
[----:B------:R-:W4:Y:S04]  /*15950*/  LDL.LU.64 R30, [R1+0x110] ;  /* 0x00011000011e7983 */ /* 0x000f280000300a00 */
[----:B------:R-:W4:Y:S04]  /*15960*/  LDL.LU.64 R28, [R1+0x38] ;  /* 0x00003800011c7983 */ /* 0x000f280000300a00 */
[----:B------:R-:W4:Y:S01]  /*15970*/  LDL R188, [R1+0x4] ;  /* 0x0000040001bc7983 */ /* 0x000f220000100800 */
[----:B------:R-:W-:-:S02]  /*15980*/  LOP3.LUT P4, RZ, R2, 0x8, RZ, 0xc0, !PT ;  /* 0x0000000802ff7812 */ /* 0x000fc4000788c0ff */
[----:B------:R-:W-:Y:S02]  /*15990*/  LOP3.LUT P5, RZ, R2, 0x4, RZ, 0xc0, !PT ;  /* 0x0000000402ff7812 */ /* 0x000fe400078ac0ff */
[----:B------:R-:W-:Y:S02]  /*159a0*/  FSEL R25, R229, -INF , !P3 ;  /* 0xff800000e5197808 */ /* 0x000fe40005800000 */
[----:B------:R-:W-:Y:S02]  /*159b0*/  FSEL R24, R236, -INF , !P4 ;  /* 0xff800000ec187808 */ /* 0x000fe40006000000 */
[----:B------:R-:W-:Y:S02]  /*159c0*/  FSEL R23, R237, -INF , !P5 ;  /* 0xff800000ed177808 */ /* 0x000fe40006800000 */
[C---:B------:R-:W-:Y:S02]  /*159d0*/  LOP3.LUT P0, RZ, R2.reuse, 0x1, RZ, 0xc0, !PT ;  /* 0x0000000102ff7812 */ /* 0x040fe4000780c0ff */
[----:B------:R-:W-:-:S02]  /*159e0*/  LOP3.LUT P3, RZ, R2, 0x1000, RZ, 0xc0, !PT ;  /* 0x0000100002ff7812 */ /* 0x000fc4000786c0ff */
[C---:B------:R-:W-:Y:S02]  /*159f0*/  LOP3.LUT P4, RZ, R2.reuse, 0x800, RZ, 0xc0, !PT ;  /* 0x0000080002ff7812 */ /* 0x040fe4000788c0ff */
[C---:B------:R-:W-:Y:S02]  /*15a00*/  LOP3.LUT P5, RZ, R2.reuse, 0x400, RZ, 0xc0, !PT ;  /* 0x0000040002ff7812 */ /* 0x040fe400078ac0ff */
[----:B------:R-:W-:Y:S02]  /*15a10*/  LOP3.LUT P6, RZ, R2, 0x200, RZ, 0xc0, !PT ;  /* 0x0000020002ff7812 */ /* 0x000fe400078cc0ff */
        /* <DEDUP_REMOVED lines=15> */
[----:B------:R-:W-:Y:S02]  /*15b10*/  FMNMX.FTZ R5, R19, R2, !PT ;  /* 0x0000000213057209 */ /* 0x000fe40007810000 */
[----:B------:R-:W1:Y:S01]  /*15b20*/  MUFU.EX2 R2, R9 ;  /* 0x0000000900027308 */ /* 0x000e620000000800 */
[----:B------:R-:W-:Y:S02]  /*15b30*/  FSEL R17, R225, -INF , !P3 ;  /* 0xff800000e1117808 */ /* 0x000fe40005800000 */
[----:B------:R-:W-:Y:S02]  /*15b40*/  FMNMX.FTZ R5, R18, R5, !PT ;  /* 0x0000000512057209 */ /* 0x000fe40007810000 */
[----:B------:R-:W-:-:S02]  /*15b50*/  FSEL R16, R220, -INF , !P2 ;  /* 0xff800000dc107808 */ /* 0x000fc40005000000 */
[----:B------:R-:W-:Y:S02]  /*15b60*/  FMNMX.FTZ R5, R17, R5, !PT ;  /* 0x0000000511057209 */ /* 0x000fe40007810000 */
[----:B------:R-:W-:Y:S02]  /*15b70*/  FSEL R15, R221, -INF , !P1 ;  /* 0xff800000dd0f7808 */ /* 0x000fe40004800000 */
[----:B------:R-:W-:-:S04]  /*15b80*/  FMNMX.FTZ R5, R16, R5, !PT ;  /* 0x0000000510057209 */ /* 0x000fc80007810000 */
[----:B------:R-:W-:Y:S01]  /*15b90*/  FMNMX.FTZ R5, R15, R5, !PT ;  /* 0x000000050f057209 */ /* 0x000fe20007810000 */
[C---:B-1----:R-:W-:Y:S01]  /*15ba0*/  FADD.FTZ R27, R2.reuse, R6 ;  /* 0x00000006021b7221 */ /* 0x042fe20000010000 */
[----:B------:R-:W-:-:S03]  /*15bb0*/  F2FP.BF16.F32.PACK_AB R51, R2, R4 ;  /* 0x000000040233723e */ /* 0x000fc600000010ff */
[----:B------:R-:W1:Y:S02]  /*15bc0*/  SHFL.BFLY PT, R2, R5, 0x2, 0x1f ;  /* 0x0c401f0005027f89 */ /* 0x000e6400000e0000 */
[----:B-1----:R-:W-:-:S05]  /*15bd0*/  FMNMX.FTZ R2, R5, R2, !PT ;  /* 0x0000000205027209 */ /* 0x002fca0007810000 */
[----:B------:R-:W1:Y:S01]  /*15be0*/  SHFL.BFLY PT, R4, R2, 0x1, 0x1f ;  /* 0x0c201f0002047f89 */ /* 0x000e6200000e0000 */
[----:B------:R-:W-:Y:S08]  /*15bf0*/  MUFU.EX2 R14, R11 ;  /* 0x0000000b000e7308 */ /* 0x000ff00000000800 */
[----:B------:R3:W-:Y:S01]  /*15c00*/  MUFU.EX2 R11, R26 ;  /* 0x0000001a000b7308 */ /* 0x0007e20000000800 */
[----:B-1----:R-:W-:-:S04]  /*15c10*/  FMNMX.FTZ R100, R2, R4, !PT ;  /* 0x0000000402647209 */ /* 0x002fc80007810000 */
[----:B------:R-:W-:-:S04]  /*15c20*/  FSETP.NEU.FTZ.AND P0, PT, R100, -INF , PT ;  /* 0xff8000006400780b */ /* 0x000fc80003f1d000 */
[----:B------:R-:W-:-:S05]  /*15c30*/  FSEL R2, R100, RZ, P0 ;  /* 0x000000ff64027208 */ /* 0x000fca0000000000 */
[----:B---3--:R-:W-:Y:S01]  /*15c40*/  FADD.FTZ R26, R250, -R2 ;  /* 0x80000002fa1a7221 */ /* 0x008fe20000010000 */
[----:B------:R-:W-:-:S05]  /*15c50*/  FMUL.FTZ R2, R0, R100 ;  /* 0x0000006400027220 */ /* 0x000fca0000410000 */
[----:B------:R-:W-:-:S05]  /*15c60*/  FSEL R2, R2, RZ, P0 ;  /* 0x000000ff02027208 */ /* 0x000fca0000000000 */
[----:B------:R-:W-:-:S04]  /*15c70*/  FFMA.FTZ R4, R61, R0, -R2 ;  /* 0x000000003d047223 */ /* 0x000fc80000010802 */
[----:B------:R1:W-:Y:S01]  /*15c80*/  MUFU.EX2 R8, R4 ;  /* 0x0000000400087308 */ /* 0x0003e20000000800 */
[-CC-:B------:R-:W-:Y:S01]  /*15c90*/  FFMA.FTZ R7, R62, R0.reuse, -R2.reuse ;  /* 0x000000003e077223 */ /* 0x180fe20000010802 */
[-CC-:B------:R-:W-:Y:S01]  /*15ca0*/  FFMA.FTZ R6, R63, R0.reuse, -R2.reuse ;  /* 0x000000003f067223 */ /* 0x180fe20000010802 */
[----:B------:R-:W-:Y:S01]  /*15cb0*/  FFMA.FTZ R5, R64, R0, -R2 ;  /* 0x0000000040057223 */ /* 0x000fe20000010802 */
[----:B-1----:R-:W-:-:S04]  /*15cc0*/  FMUL.FTZ R4, R0, R26 ;  /* 0x0000001a00047220 */ /* 0x002fc80000410000 */
[----:B------:R-:W-:Y:S08]  /*15cd0*/  MUFU.EX2 R7, R7 ;  /* 0x0000000700077308 */ /* 0x000ff00000000800 */
[----:B------:R-:W1:Y:S01]  /*15ce0*/  MUFU.EX2 R4, R4 ;  /* 0x0000000400047308 */ /* 0x000e620000000800 */
[----:B------:R-:W-:-:S07]  /*15cf0*/  FFMA.FTZ R26, R60, R0, -R2 ;  /* 0x000000003c1a7223 */ /* 0x000fce0000010802 */
[----:B------:R-:W3:Y:S08]  /*15d00*/  MUFU.EX2 R13, R10 ;  /* 0x0000000a000d7308 */ /* 0x000ef00000000800 */
[----:B------:R-:W3:Y:S01]  /*15d10*/  MUFU.EX2 R6, R6 ;  /* 0x0000000600067308 */ /* 0x000ee20000000800 */
[-CC-:B------:R-:W-:Y:S01]  /*15d20*/  FFMA.FTZ R25, R25, R0.reuse, -R2.reuse ;  /* 0x0000000019197223 */ /* 0x180fe20000010802 */
[-CC-:B------:R-:W-:Y:S01]  /*15d30*/  FFMA.FTZ R24, R24, R0.reuse, -R2.reuse ;  /* 0x0000000018187223 */ /* 0x180fe20000010802 */
[----:B------:R-:W-:-:S05]  /*15d40*/  FFMA.FTZ R23, R23, R0, -R2 ;  /* 0x0000000017177223 */ /* 0x000fca0000010802 */
[----:B------:R-:W3:Y:S01]  /*15d50*/  MUFU.EX2 R12, R12 ;  /* 0x0000000c000c7308 */ /* 0x000ee20000000800 */
[-CC-:B------:R-:W-:Y:S01]  /*15d60*/  FFMA.FTZ R38, R18, R0.reuse, -R2.reuse ;  /* 0x0000000012267223 */ /* 0x180fe20000010802 */
[-CC-:B------:R-:W-:Y:S01]  /*15d70*/  FFMA.FTZ R41, R17, R0.reuse, -R2.reuse ;  /* 0x0000000011297223 */ /* 0x180fe20000010802 */
[-CC-:B------:R-:W-:Y:S01]  /*15d80*/  FFMA.FTZ R43, R16, R0.reuse, -R2.reuse ;  /* 0x00000000102b7223 */ /* 0x180fe20000010802 */
[----:B------:R-:W-:-:S04]  /*15d90*/  FFMA.FTZ R44, R15, R0, -R2 ;  /* 0x000000000f2c7223 */ /* 0x000fc80000010802 */
[----:B------:R1:W-:Y:S01]  /*15da0*/  MUFU.EX2 R10, R36 ;  /* 0x00000024000a7308 */ /* 0x0003e20000000800 */
[----:B------:R-:W-:-:S07]  /*15db0*/  FMUL.FTZ R52, R0, R65 ;  /* 0x0000004100347220 */ /* 0x000fce0000410000 */
[----:B------:R-:W3:Y:S01]  /*15dc0*/  MUFU.EX2 R5, R5 ;  /* 0x0000000500057308 */ /* 0x000ee20000000800 */
[-CC-:B-1----:R-:W-:Y:S01]  /*15dd0*/  FFMA.FTZ R36, R22, R0.reuse, -R2.reuse ;  /* 0x0000000016247223 */ /* 0x182fe20000010802 */
[----:B------:R-:W-:-:S06]  /*15de0*/  FFMA.FTZ R22, R21, R0, -R2 ;  /* 0x0000000015167223 */ /* 0x000fcc0000010802 */
[----:B------:R1:W-:Y:S08]  /*15df0*/  MUFU.EX2 R9, R37 ;  /* 0x0000002500097308 */ /* 0x0003f00000000800 */
[----:B------:R3:W2:Y:S01]  /*15e00*/  MUFU.EX2 R21, R26 ;  /* 0x0000001a00157308 */ /* 0x0006a20000000800 */
[----:B-1----:R-:W-:-:S07]  /*15e10*/  FFMA.FTZ R37, R19, R0, -R2 ;  /* 0x0000000013257223 */ /* 0x002fce0000010802 */
[----:B------:R-:W1:Y:S01]  /*15e20*/  MUFU.EX2 R15, R25 ;  /* 0x00000019000f7308 */ /* 0x000e620000000800 */
[----:B---3--:R-:W-:Y:S01]  /*15e30*/  FFMA.FTZ R26, R20, R0, -R2 ;  /* 0x00000000141a7223 */ /* 0x008fe20000010802 */
[----:B------:R-:W-:Y:S01]  /*15e40*/  FFMA.FTZ R0, R251, R4, R8 ;  /* 0x00000004fb007223 */ /* 0x000fe20000010008 */
[----:B------:R-:W-:-:S03]  /*15e50*/  FADD.FTZ R2, R14, R27 ;  /* 0x0000001b0e027221 */ /* 0x000fc60000010000 */
[----:B------:R-:W-:Y:S01]  /*15e60*/  FADD.FTZ R0, R7, R0 ;  /* 0x0000000007007221 */ /* 0x000fe20000010000 */
[----:B------:R-:W-:-:S03]  /*15e70*/  FADD.FTZ R2, R13, R2 ;  /* 0x000000020d027221 */ /* 0x000fc60000010000 */
[----:B------:R-:W-:Y:S01]  /*15e80*/  FADD.FTZ R0, R6, R0 ;  /* 0x0000000006007221 */ /* 0x000fe20000010000 */
[----:B------:R-:W-:-:S03]  /*15e90*/  FADD.FTZ R2, R12, R2 ;  /* 0x000000020c027221 */ /* 0x000fc60000010000 */
[----:B------:R-:W-:Y:S01]  /*15ea0*/  FADD.FTZ R0, R5, R0 ;  /* 0x0000000005007221 */ /* 0x000fe20000010000 */
[----:B------:R-:W-:Y:S01]  /*15eb0*/  FADD.FTZ R2, R11, R2 ;  /* 0x000000020b027221 */ /* 0x000fe20000010000 */
[----:B------:R-:W-:Y:S02]  /*15ec0*/  F2FP.BF16.F32.PACK_AB R219, R5, R6 ;  /* 0x0000000605db723e */ /* 0x000fe400000010ff */
[----:B--2---:R-:W-:Y:S01]  /*15ed0*/  FADD.FTZ R0, R21, R0 ;  /* 0x0000000015007221 */ /* 0x004fe20000010000 */
[----:B------:R-:W-:Y:S01]  /*15ee0*/  FADD.FTZ R5, R10, R2 ;  /* 0x000000020a057221 */ /* 0x000fe20000010000 */
[----:B------:R-:W-:Y:S02]  /*15ef0*/  F2FP.BF16.F32.PACK_AB R217, R7, R8 ;  /* 0x0000000807d9723e */ /* 0x000fe400000010ff */
[----:B-1----:R-:W-:Y:S01]  /*15f00*/  FADD.FTZ R2, R15, R0 ;  /* 0x000000000f027221 */ /* 0x002fe20000010000 */
[----:B------:R-:W-:Y:S01]  /*15f10*/  VIADD R0, R175, 0xffffffff ;  /* 0xffffffffaf007836 */ /* 0x000fe20000000000 */
[----:B------:R-:W1:Y:S04]  /*15f20*/  MUFU.EX2 R7, R24 ;  /* 0x0000001800077308 */ /* 0x000e680000000800 */
[----:B----4-:R-:W-:-:S04]  /*15f30*/  LOP3.LUT R224, R33, R0, RZ, 0x3c, !PT ;  /* 0x0000000021e07212 */ /* 0x010fc800078e3cff */
[----:B------:R-:W2:Y:S01]  /*15f40*/  MUFU.EX2 R6, R23 ;  /* 0x0000001700067308 */ /* 0x000ea20000000800 */
[----:B------:R-:W-:-:S05]  /*15f50*/  LOP3.LUT R0, R224, R191, RZ, 0x3c, !PT ;  /* 0x000000bfe0007212 */ /* 0x000fca00078e3cff */
[----:B------:R-:W-:-:S04]  /*15f60*/  IMAD.WIDE.U32 R62, R0, -0x326172a9, RZ ;  /* 0xcd9e8d57003e7825 */ /* 0x000fc800078e00ff */
[----:B-1----:R-:W-:Y:S01]  /*15f70*/  FADD.FTZ R2, R7, R2 ;  /* 0x0000000207027221 */ /* 0x002fe20000010000 */
[----:B------:R-:W-:-:S03]  /*15f80*/  LOP3.LUT R0, R63, R232, R30, 0x96, !PT ;  /* 0x000000e83f007212 */ /* 0x000fc600078e961e */
[C---:B--2---:R-:W-:Y:S01]  /*15f90*/  FADD.FTZ R16, R6.reuse, R2 ;  /* 0x0000000206107221 */ /* 0x044fe20000010000 */
[----:B------:R-:W-:Y:S01]  /*15fa0*/  F2FP.BF16.F32.PACK_AB R221, R6, R7 ;  /* 0x0000000706dd723e */ /* 0x000fe200000010ff */
[----:B------:R-:W-:Y:S01]  /*15fb0*/  IMAD.WIDE.U32 R6, R0, -0x2daee0ad, RZ ;  /* 0xd2511f5300067825 */ /* 0x000fe200078e00ff */
[----:B------:R-:W-:-:S03]  /*15fc0*/  LOP3.LUT R2, R209, R189, R62, 0x96, !PT ;  /* 0x000000bdd1027212 */ /* 0x000fc600078e963e */
[C---:B------:R-:W-:Y:S01]  /*15fd0*/  FADD.FTZ R18, R9.reuse, R5 ;  /* 0x0000000509127221 */ /* 0x040fe20000010000 */
[----:B------:R-:W-:Y:S02]  /*15fe0*/  F2FP.BF16.F32.PACK_AB R57, R9, R10 ;  /* 0x0000000a0939723e */ /* 0x000fe400000010ff */
[----:B------:R-:W-:Y:S01]  /*15ff0*/  LOP3.LUT R0, R7, R102, R28, 0x96, !PT ;  /* 0x0000006607007212 */ /* 0x000fe200078e961c */
[----:B------:R-:W-:Y:S01]  /*16000*/  IMAD.WIDE.U32 R8, R2, -0x2daee0ad, RZ ;  /* 0xd2511f5302087825 */ /* 0x000fe200078e00ff */
[----:B------:R-:W-:Y:S02]  /*16010*/  F2FP.BF16.F32.PACK_AB R27, R13, R14 ;  /* 0x0000000e0d1b723e */ /* 0x000fe400000010ff */
[----:B------:R-:W-:Y:S01]  /*16020*/  F2FP.BF16.F32.PACK_AB R55, R11, R12 ;  /* 0x0000000c0b37723e */ /* 0x000fe200000010ff */
[----:B------:R-:W-:Y:S01]  /*16030*/  IMAD.WIDE.U32 R12, R0, -0x326172a9, RZ ;  /* 0xcd9e8d57000c7825 */ /* 0x000fe200078e00ff */
[----:B------:R-:W-:-:S05]  /*16040*/  LOP3.LUT R0, R9, R202, R6, 0x96, !PT ;  /* 0x000000ca09007212 */ /* 0x000fca00078e9606 */
        /* <DEDUP_REMOVED lines=8> */
[----:B------:R-:W-:-:S05]  /*160d0*/  IMAD.WIDE.U32 R6, R0, -0x326172a9, RZ ;  /* 0xcd9e8d5700067825 */ /* 0x000fca00078e00ff */
[----:B------:R-:W-:-:S04]  /*160e0*/  LOP3.LUT R0, R7, R188, R8, 0x96, !PT ;  /* 0x000000bc07007212 */ /* 0x000fc800078e9608 */
[----:B------:R-:W-:-:S04]  /*160f0*/  LOP3.LUT R2, R0, 0xff, RZ, 0xc0, !PT ;  /* 0x000000ff00027812 */ /* 0x000fc800078ec0ff */
[----:B------:R-:W-:Y:S02]  /*16100*/  ISETP.GE.U32.AND P4, PT, R192, R2, PT ;  /* 0x00000002c000720c */ /* 0x000fe40003f86070 */
[----:B------:R-:W-:-:S04]  /*16110*/  LOP3.LUT R2, R0, 0xffff, RZ, 0xc0, !PT ;  /* 0x0000ffff00027812 */ /* 0x000fc800078ec0ff */
[----:B------:R-:W-:-:S04]  /*16120*/  SHF.R.U32.HI R2, RZ, 0x8, R2 ;  /* 0x00000008ff027819 */ /* 0x000fc80000011602 */
[----:B------:R-:W-:-:S04]  /*16130*/  LOP3.LUT R2, R2, 0xffff, RZ, 0xc0, !PT ;  /* 0x0000ffff02027812 */ /* 0x000fc800078ec0ff */
[----:B------:R-:W-:Y:S02]  /*16140*/  ISETP.GE.U32.AND P3, PT, R192, R2, PT ;  /* 0x00000002c000720c */ /* 0x000fe40003f66070 */
[----:B------:R-:W-:Y:S02]  /*16150*/  SHF.R.U32.HI R2, RZ, 0x10, R0 ;  /* 0x00000010ff027819 */ /* 0x000fe40000011600 */
[----:B------:R-:W-:Y:S02]  /*16160*/  LOP3.LUT R10, R9, R210, R10, 0x96, !PT ;  /* 0x000000d2090a7212 */ /* 0x000fe400078e960a */
[----:B------:R-:W-:Y:S01]  /*16170*/  LOP3.LUT R2, R2, 0xff, RZ, 0xc0, !PT ;  /* 0x000000ff02027812 */ /* 0x000fe200078ec0ff */
[----:B------:R-:W1:Y:S01]  /*16180*/  MUFU.EX2 R9, R40 ;  /* 0x0000002800097308 */ /* 0x000e620000000800 */
[----:B------:R-:W-:Y:S02]  /*16190*/  SHF.R.U32.HI R0, RZ, 0x18, R0 ;  /* 0x00000018ff007819 */ /* 0x000fe40000011600 */
[----:B------:R-:W-:-:S02]  /*161a0*/  ISETP.GE.U32.AND P5, PT, R192, R2, PT ;  /* 0x00000002c000720c */ /* 0x000fc40003fa6070 */
[----:B------:R-:W-:Y:S02]  /*161b0*/  ISETP.GE.U32.AND P0, PT, R192, R0, PT ;  /* 0x00000000c000720c */ /* 0x000fe40003f06070 */
[----:B------:R-:W-:Y:S01]  /*161c0*/  LOP3.LUT R0, R6, 0xff, RZ, 0xc0, !PT ;  /* 0x000000ff06007812 */ /* 0x000fe200078ec0ff */
[----:B------:R-:W2:Y:S01]  /*161d0*/  MUFU.EX2 R2, R42 ;  /* 0x0000002a00027308 */ /* 0x000ea20000000800 */
[----:B------:R-:W-:Y:S02]  /*161e0*/  SHF.R.U32.HI R5, RZ, 0x10, R6 ;  /* 0x00000010ff057819 */ /* 0x000fe40000011606 */
[----:B------:R-:W-:Y:S02]  /*161f0*/  F2FP.BF16.F32.PACK_AB R220, R15, R21 ;  /* 0x000000150fdc723e */ /* 0x000fe400000010ff */
[----:B------:R-:W-:Y:S02]  /*16200*/  ISETP.GE.U32.AND P2, PT, R192, R0, PT ;  /* 0x00000000c000720c */ /* 0x000fe40003f46070 */
[----:B------:R-:W-:-:S02]  /*16210*/  LOP3.LUT R21, R6, 0xffff, RZ, 0xc0, !PT ;  /* 0x0000ffff06157812 */ /* 0x000fc400078ec0ff */
[----:B------:R-:W-:Y:S01]  /*16220*/  SHF.R.U32.HI R0, RZ, 0x18, R6 ;  /* 0x00000018ff007819 */ /* 0x000fe20000011606 */
[----:B------:R-:W-:Y:S01]  /*16230*/  IMAD.WIDE.U32 R6, R10, -0x2daee0ad, RZ ;  /* 0xd2511f530a067825 */ /* 0x000fe200078e00ff */
[----:B------:R-:W-:Y:S01]  /*16240*/  LOP3.LUT R5, R5, 0xff, RZ, 0xc0, !PT ;  /* 0x000000ff05057812 */ /* 0x000fe200078ec0ff */
[----:B------:R-:W3:Y:S01]  /*16250*/  MUFU.EX2 R20, R36 ;  /* 0x0000002400147308 */ /* 0x000ee20000000800 */
[----:B------:R-:W-:Y:S02]  /*16260*/  ISETP.GE.U32.AND P1, PT, R192, R0, PT ;  /* 0x00000000c000720c */ /* 0x000fe40003f26070 */
[----:B------:R-:W-:Y:S02]  /*16270*/  LOP3.LUT R0, R7, R193, R12, 0x96, !PT ;  /* 0x000000c107007212 */ /* 0x000fe400078e960c */
[C---:B------:R-:W-:Y:S02]  /*16280*/  LOP3.LUT R19, R6.reuse, 0xff, RZ, 0xc0, !PT ;  /* 0x000000ff06137812 */ /* 0x040fe400078ec0ff */
[----:B------:R-:W-:Y:S01]  /*16290*/  LOP3.LUT R23, R6, 0xffff, RZ, 0xc0, !PT ;  /* 0x0000ffff06177812 */ /* 0x000fe200078ec0ff */
[----:B------:R4:W3:Y:S01]  /*162a0*/  MUFU.EX2 R8, R22 ;  /* 0x0000001600087308 */ /* 0x0008e20000000800 */
[----:B------:R-:W-:-:S02]  /*162b0*/  SHF.R.U32.HI R17, RZ, 0x18, R6 ;  /* 0x00000018ff117819 */ /* 0x000fc40000011606 */
[----:B------:R-:W-:-:S05]  /*162c0*/  ISETP.GE.U32.AND P6, PT, R192, R5, PT ;  /* 0x00000005c000720c */ /* 0x000fca0003fc6070 */
[----:B------:R-:W-:Y:S08]  /*162d0*/  MUFU.EX2 R15, R66 ;  /* 0x00000042000f7308 */ /* 0x000ff00000000800 */
[----:B------:R-:W3:Y:S01]  /*162e0*/  MUFU.EX2 R12, R67 ;  /* 0x00000043000c7308 */ /* 0x000ee20000000800 */
[----:B----4-:R-:W-:Y:S01]  /*162f0*/  SHF.R.U32.HI R22, RZ, 0x10, R6 ;  /* 0x00000010ff167819 */ /* 0x010fe20000011606 */
[----:B-1----:R-:W-:Y:S01]  /*16300*/  FADD.FTZ R6, R9, R18 ;  /* 0x0000001209067221 */ /* 0x002fe20000010000 */
[----:B--2---:R-:W-:-:S05]  /*16310*/  F2FP.BF16.F32.PACK_AB R9, R2, R9 ;  /* 0x000000090209723e */ /* 0x004fca00000010ff */
[----:B------:R-:W1:Y:S01]  /*16320*/  MUFU.EX2 R5, R45 ;  /* 0x0000002d00057308 */ /* 0x000e620000000800 */
[----:B------:R-:W-:-:S07]  /*16330*/  FADD.FTZ R10, R2, R6 ;  /* 0x00000006020a7221 */ /* 0x000fce0000010000 */
[----:B------:R-:W2:Y:S01]  /*16340*/  MUFU.EX2 R2, R46 ;  /* 0x0000002e00027308 */ /* 0x000ea20000000800 */
[----:B---3--:R-:W-:Y:S01]  /*16350*/  FADD.FTZ R6, R20, R16 ;  /* 0x0000001014067221 */ /* 0x008fe20000010000 */
[----:B------:R-:W-:Y:S02]  /*16360*/  F2FP.BF16.F32.PACK_AB R216, R8, R20 ;  /* 0x0000001408d8723e */ /* 0x000fe400000010ff */
[----:B------:R-:W-:Y:S01]  /*16370*/  F2FP.BF16.F32.PACK_AB R7, R12, R15 ;  /* 0x0000000f0c07723e */ /* 0x000fe200000010ff */
[----:B------:R-:W-:Y:S01]  /*16380*/  FADD.FTZ R16, R8, R6 ;  /* 0x0000000608107221 */ /* 0x000fe20000010000 */
[----:B-1----:R-:W-:Y:S02]  /*16390*/  FADD.FTZ R8, R5, R10 ;  /* 0x0000000a05087221 */ /* 0x002fe40000010000 */
[C---:B------:R-:W-:Y:S01]  /*163a0*/  PRMT R141, R7.reuse, 0x7610, R141 ;  /* 0x00007610078d7816 */ /* 0x040fe2000000008d */
[----:B------:R1:W-:Y:S01]  /*163b0*/  MUFU.EX2 R14, R107 ;  /* 0x0000006b000e7308 */ /* 0x0003e20000000800 */
[----:B------:R-:W-:Y:S01]  /*163c0*/  PRMT R140, R7, 0x7632, R140 ;  /* 0x00007632078c7816 */ /* 0x000fe2000000008c */
[C---:B--2---:R-:W-:Y:S01]  /*163d0*/  FADD.FTZ R8, R2.reuse, R8 ;  /* 0x0000000802087221 */ /* 0x044fe20000010000 */
[----:B------:R-:W-:-:S02]  /*163e0*/  F2FP.BF16.F32.PACK_AB R20, R2, R5 ;  /* 0x000000050214723e */ /* 0x000fc400000010ff */
[----:B------:R-:W-:Y:S01]  /*163f0*/  SHF.R.U32.HI R2, RZ, 0x8, R21 ;  /* 0x00000008ff027819 */ /* 0x000fe20000011615 */
[----:B------:R-:W-:Y:S02]  /*16400*/  @!P4 HFMA2.BF16_V2 R68, -RZ.H0_H0, RZ.H0_H0, -R141.H0_H0 ;  /* 0x200000ffff44c231 */ /* 0x000fe4000034098d */
[----:B------:R-:W2:Y:S01]  /*16410*/  MUFU.EX2 R5, R26 ;  /* 0x0000001a00057308 */ /* 0x000ea20000000800 */
[----:B------:R-:W-:Y:S02]  /*16420*/  LOP3.LUT R2, R2, 0xffff, RZ, 0xc0, !PT ;  /* 0x0000ffff02027812 */ /* 0x000fe400078ec0ff */
[----:B-1----:R-:W-:Y:S02]  /*16430*/  PRMT R107, R9, 0x7632, R107 ;  /* 0x00007632096b7816 */ /* 0x002fe4000000006b */
[----:B------:R-:W-:-:S03]  /*16440*/  PRMT R175, R141, 0x5410, R140 ;  /* 0x000054108daf7816 */ /* 0x000fc6000000008c */
[----:B------:R1:W-:Y:S01]  /*16450*/  MUFU.EX2 R11, R106 ;  /* 0x0000006a000b7308 */ /* 0x0003e20000000800 */
[----:B------:R-:W-:Y:S01]  /*16460*/  @!P4 PRMT R141, R68, 0x5410, RZ ;  /* 0x00005410448dc816 */ /* 0x000fe200000000ff */
[----:B------:R-:W-:Y:S01]  /*16470*/  @!P0 HFMA2.BF16_V2 R69, -RZ.H0_H0, RZ.H0_H0, -R107.H0_H0 ;  /* 0x200000ffff458231 */ /* 0x000fe2000034096b */
[----:B------:R-:W-:-:S05]  /*16480*/  ISETP.GE.U32.AND P4, PT, R192, R2, PT ;  /* 0x00000002c000720c */ /* 0x000fca0003f86070 */
[----:B------:R-:W3:Y:S01]  /*16490*/  MUFU.EX2 R2, R37 ;  /* 0x0000002500027308 */ /* 0x000ee20000000800 */
[----:B------:R-:W-:Y:S02]  /*164a0*/  SHF.R.U32.HI R7, RZ, 0x10, R0 ;  /* 0x00000010ff077819 */ /* 0x000fe40000011600 */
[----:B-1----:R-:W-:-:S05]  /*164b0*/  PRMT R106, R9, 0x7610, R106 ;  /* 0x00007610096a7816 */ /* 0x002fca000000006a */
[----:B------:R-:W1:Y:S01]  /*164c0*/  MUFU.EX2 R6, R47 ;  /* 0x0000002f00067308 */ /* 0x000e620000000800 */
[----:B------:R-:W-:Y:S02]  /*164d0*/  PRMT R251, R106, 0x5410, R107 ;  /* 0x000054106afb7816 */ /* 0x000fe4000000006b */
[----:B------:R-:W-:Y:S01]  /*164e0*/  @!P0 PRMT R107, R69, 0x5410, RZ ;  /* 0x00005410456b8816 */ /* 0x000fe200000000ff */
[----:B------:R-:W-:Y:S01]  /*164f0*/  @!P5 HFMA2.BF16_V2 R81, -RZ.H0_H0, RZ.H0_H0, -R106.H0_H0 ;  /* 0x200000ffff51d231 */ /* 0x000fe2000034096a */
[----:B------:R-:W-:-:S03]  /*16500*/  ISETP.GE.U32.AND P0, PT, R192, R17, PT ;  /* 0x00000011c000720c */ /* 0x000fc60003f06070 */
[----:B------:R-:W4:Y:S01]  /*16510*/  MUFU.EX2 R21, R48 ;  /* 0x0000003000157308 */ /* 0x000f220000000800 */
[----:B------:R-:W-:Y:S02]  /*16520*/  LOP3.LUT R7, R7, 0xff, RZ, 0xc0, !PT ;  /* 0x000000ff07077812 */ /* 0x000fe400078ec0ff */
[----:B------:R-:W-:-:S05]  /*16530*/  @!P5 PRMT R106, R81, 0x5410, RZ ;  /* 0x00005410516ad816 */ /* 0x000fca00000000ff */
[----:B------:R-:W-:Y:S01]  /*16540*/  MUFU.EX2 R18, R104 ;  /* 0x0000006800127308 */ /* 0x000fe20000000800 */
[----:B------:R-:W-:-:S07]  /*16550*/  ISETP.GE.U32.AND P5, PT, R192, R7, PT ;  /* 0x00000007c000720c */ /* 0x000fce0003fa6070 */
[----:B------:R-:W4:Y:S01]  /*16560*/  MUFU.EX2 R17, R176 ;  /* 0x000000b000117308 */ /* 0x000f220000000800 */
[----:B--2---:R-:W-:-:S04]  /*16570*/  FADD.FTZ R7, R5, R16 ;  /* 0x0000001005077221 */ /* 0x004fc80000010000 */
[----:B---3--:R-:W-:-:S03]  /*16580*/  FADD.FTZ R10, R2, R7 ;  /* 0x00000007020a7221 */ /* 0x008fc60000010000 */
[----:B------:R2:W-:Y:S08]  /*16590*/  MUFU.EX2 R9, R184 ;  /* 0x000000b800097308 */ /* 0x0005f00000000800 */
[----:B------:R3:W-:Y:S01]  /*165a0*/  MUFU.EX2 R13, R105 ;  /* 0x00000069000d7308 */ /* 0x0007e20000000800 */
[----:B--2---:R-:W-:Y:S01]  /*165b0*/  F2FP.BF16.F32.PACK_AB R184, R2, R5 ;  /* 0x0000000502b8723e */ /* 0x004fe200000010ff */
[----:B-1----:R-:W-:-:S04]  /*165c0*/  FADD.FTZ R2, R6, R8 ;  /* 0x0000000806027221 */ /* 0x002fc80000010000 */
[----:B----4-:R-:W-:Y:S01]  /*165d0*/  FADD.FTZ R26, R21, R2 ;  /* 0x00000002151a7221 */ /* 0x010fe20000010000 */
[----:B------:R-:W-:-:S04]  /*165e0*/  F2FP.BF16.F32.PACK_AB R2, R17, R18 ;  /* 0x000000121102723e */ /* 0x000fc800000010ff */
[C---:B---3--:R-:W-:Y:S02]  /*165f0*/  PRMT R105, R2.reuse, 0x7610, R105 ;  /* 0x0000761002697816 */ /* 0x048fe40000000069 */
[----:B------:R-:W-:-:S03]  /*16600*/  PRMT R104, R2, 0x7632, R104 ;  /* 0x0000763202687816 */ /* 0x000fc60000000068 */
[----:B------:R-:W-:Y:S01]  /*16610*/  @!P2 HFMA2.BF16_V2 R84, -RZ.H0_H0, RZ.H0_H0, -R105.H0_H0 ;  /* 0x200000ffff54a231 */ /* 0x000fe20000340969 */
[----:B------:R-:W-:Y:S02]  /*16620*/  LOP3.LUT R2, R0, 0xff, RZ, 0xc0, !PT ;  /* 0x000000ff00027812 */ /* 0x000fe400078ec0ff */
[----:B------:R-:W-:Y:S01]  /*16630*/  PRMT R250, R105, 0x5410, R104 ;  /* 0x0000541069fa7816 */ /* 0x000fe20000000068 */
[----:B------:R-:W-:Y:S01]  /*16640*/  @!P4 HFMA2.BF16_V2 R85, -RZ.H0_H0, RZ.H0_H0, -R104.H0_H0 ;  /* 0x200000ffff55c231 */ /* 0x000fe20000340968 */
[----:B------:R-:W-:Y:S01]  /*16650*/  @!P2 PRMT R105, R84, 0x5410, RZ ;  /* 0x000054105469a816 */ /* 0x000fe200000000ff */
[----:B------:R-:W-:Y:S01]  /*16660*/  @!P3 HFMA2.BF16_V2 R80, -RZ.H0_H0, RZ.H0_H0, -R140.H0_H0 ;  /* 0x200000ffff50b231 */ /* 0x000fe2000034098c */
[----:B------:R-:W-:Y:S02]  /*16670*/  ISETP.GE.U32.AND P2, PT, R192, R2, PT ;  /* 0x00000002c000720c */ /* 0x000fe40003f46070 */
[----:B------:R-:W-:Y:S01]  /*16680*/  SHF.R.U32.HI R2, RZ, 0x18, R0 ;  /* 0x00000018ff027819 */ /* 0x000fe20000011600 */
[----:B------:R-:W1:Y:S01]  /*16690*/  MUFU.EX2 R5, R38 ;  /* 0x0000002600057308 */ /* 0x000e620000000800 */
[----:B------:R-:W-:-:S02]  /*166a0*/  @!P4 PRMT R104, R85, 0x5410, RZ ;  /* 0x000054105568c816 */ /* 0x000fc400000000ff */
[----:B------:R-:W-:Y:S02]  /*166b0*/  @!P3 PRMT R140, R80, 0x5410, RZ ;  /* 0x00005410508cb816 */ /* 0x000fe400000000ff */
[C---:B------:R-:W-:Y:S02]  /*166c0*/  ISETP.GE.U32.AND P4, PT, R192.reuse, R2, PT ;  /* 0x00000002c000720c */ /* 0x040fe40003f86070 */
[----:B------:R-:W-:Y:S01]  /*166d0*/  ISETP.GE.U32.AND P3, PT, R192, R19, PT ;  /* 0x00000013c000720c */ /* 0x000fe20003f66070 */
[----:B------:R-:W2:Y:S01]  /*166e0*/  MUFU.EX2 R2, R41 ;  /* 0x0000002900027308 */ /* 0x000ea20000000800 */
[----:B------:R-:W-:Y:S02]  /*166f0*/  LOP3.LUT R7, R22, 0xff, RZ, 0xc0, !PT ;  /* 0x000000ff16077812 */ /* 0x000fe400078ec0ff */
[----:B------:R-:W-:Y:S02]  /*16700*/  LOP3.LUT R0, R0, 0xffff, RZ, 0xc0, !PT ;  /* 0x0000ffff00007812 */ /* 0x000fe400078ec0ff */
[----:B------:R-:W-:-:S03]  /*16710*/  PRMT R96, R20, 0x7610, R96 ;  /* 0x0000761014607816 */ /* 0x000fc60000000060 */
[----:B------:R-:W-:Y:S01]  /*16720*/  MUFU.EX2 R19, R177 ;  /* 0x000000b100137308 */ /* 0x000fe20000000800 */
[----:B------:R-:W-:Y:S01]  /*16730*/  SHF.R.U32.HI R0, RZ, 0x8, R0 ;  /* 0x00000008ff007819 */ /* 0x000fe20000011600 */
[----:B------:R-:W-:Y:S01]  /*16740*/  @!P6 HFMA2.BF16_V2 R145, -RZ.H0_H0, RZ.H0_H0, -R96.H0_H0 ;  /* 0x200000ffff91e231 */ /* 0x000fe20000340960 */
[----:B------:R-:W-:-:S05]  /*16750*/  PRMT R97, R20, 0x7632, R97 ;  /* 0x0000763214617816 */ /* 0x000fca0000000061 */
[----:B------:R-:W3:Y:S01]  /*16760*/  MUFU.EX2 R22, R180 ;  /* 0x000000b400167308 */ /* 0x000ee20000000800 */
[----:B------:R-:W-:Y:S02]  /*16770*/  LOP3.LUT R0, R0, 0xffff, RZ, 0xc0, !PT ;  /* 0x0000ffff00007812 */ /* 0x000fe400078ec0ff */
[----:B------:R-:W-:Y:S02]  /*16780*/  PRMT R247, R96, 0x5410, R97 ;  /* 0x0000541060f77816 */ /* 0x000fe40000000061 */
[----:B------:R-:W-:Y:S02]  /*16790*/  @!P6 PRMT R96, R145, 0x5410, RZ ;  /* 0x000054109160e816 */ /* 0x000fe400000000ff */
[----:B------:R-:W-:Y:S01]  /*167a0*/  ISETP.GE.U32.AND P6, PT, R192, R0, PT ;  /* 0x00000000c000720c */ /* 0x000fe20003fc6070 */
[----:B-1----:R-:W-:Y:S01]  /*167b0*/  FADD.FTZ R0, R5, R10 ;  /* 0x0000000a05007221 */ /* 0x002fe20000010000 */
[----:B--2---:R-:W-:-:S03]  /*167c0*/  F2FP.BF16.F32.PACK_AB R169, R2, R5 ;  /* 0x0000000502a9723e */ /* 0x004fc600000010ff */
[----:B------:R-:W-:Y:S02]  /*167d0*/  FADD.FTZ R10, R2, R0 ;  /* 0x00000000020a7221 */ /* 0x000fe40000010000 */
[----:B------:R-:W-:Y:S01]  /*167e0*/  MUFU.EX2 R2, R43 ;  /* 0x0000002b00027308 */ /* 0x000fe20000000800 */
[----:B---3--:R-:W-:Y:S02]  /*167f0*/  F2FP.BF16.F32.PACK_AB R0, R22, R19 ;  /* 0x000000131600723e */ /* 0x008fe400000010ff */
[----:B------:R-:W-:Y:S02]  /*16800*/  F2FP.BF16.F32.PACK_AB R16, R21, R6 ;  /* 0x000000061510723e */ /* 0x000fe400000010ff */
[C---:B------:R-:W-:Y:S02]  /*16810*/  PRMT R85, R0.reuse, 0x7610, R85 ;  /* 0x0000761000557816 */ /* 0x040fe40000000055 */
[----:B------:R-:W-:Y:S01]  /*16820*/  PRMT R84, R0, 0x7632, R84 ;  /* 0x0000763200547816 */ /* 0x000fe20000000054 */
[----:B------:R-:W-:Y:S01]  /*16830*/  MUFU.EX2 R21, R181 ;  /* 0x000000b500157308 */ /* 0x000fe20000000800 */
[----:B------:R-:W-:Y:S01]  /*16840*/  SHF.R.U32.HI R5, RZ, 0x8, R23 ;  /* 0x00000008ff057819 */ /* 0x000fe20000011617 */
[----:B------:R-:W-:-:S06]  /*16850*/  @!P2 HFMA2.BF16_V2 R148, -RZ.H0_H0, RZ.H0_H0, -R85.H0_H0 ;  /* 0x200000ffff94a231 */ /* 0x000fcc0000340955 */
[----:B------:R-:W1:Y:S01]  /*16860*/  MUFU.EX2 R0, R44 ;  /* 0x0000002c00007308 */ /* 0x000e620000000800 */
[----:B------:R-:W-:-:S07]  /*16870*/  LOP3.LUT R5, R5, 0xffff, RZ, 0xc0, !PT ;  /* 0x0000ffff05057812 */ /* 0x000fce00078ec0ff */
[----:B------:R-:W2:Y:S01]  /*16880*/  MUFU.EX2 R20, R182 ;  /* 0x000000b600147308 */ /* 0x000ea20000000800 */
[----:B------:R-:W-:-:S07]  /*16890*/  PRMT R81, R16, 0x7610, R81 ;  /* 0x0000761010517816 */ /* 0x000fce0000000051 */
[----:B------:R3:W4:Y:S01]  /*168a0*/  MUFU.EX2 R6, R178 ;  /* 0x000000b200067308 */ /* 0x0007220000000800 */
[----:B------:R-:W-:Y:S01]  /*168b0*/  @!P1 HFMA2.BF16_V2 R144, -RZ.H0_H0, RZ.H0_H0, -R97.H0_H0 ;  /* 0x200000ffff909231 */ /* 0x000fe20000340961 */
[----:B-1----:R-:W-:Y:S01]  /*168c0*/  F2FP.BF16.F32.PACK_AB R168, R0, R2 ;  /* 0x0000000200a8723e */ /* 0x002fe200000010ff */
[----:B------:R-:W-:Y:S01]  /*168d0*/  @!P5 HFMA2.BF16_V2 R153, -RZ.H0_H0, RZ.H0_H0, -R81.H0_H0 ;  /* 0x200000ffff99d231 */ /* 0x000fe20000340951 */
[----:B------:R-:W-:Y:S02]  /*168e0*/  PRMT R80, R16, 0x7632, R80 ;  /* 0x0000763210507816 */ /* 0x000fe40000000050 */
[----:B---3--:R-:W-:Y:S02]  /*168f0*/  PRMT R178, R85, 0x5410, R84 ;  /* 0x0000541055b27816 */ /* 0x008fe40000000054 */
[----:B------:R-:W-:Y:S02]  /*16900*/  @!P2 PRMT R85, R148, 0x5410, RZ ;  /* 0x000054109455a816 */ /* 0x000fe400000000ff */
[----:B------:R-:W-:Y:S01]  /*16910*/  ISETP.GE.U32.AND P2, PT, R192, R5, PT ;  /* 0x00000005c000720c */ /* 0x000fe20003f46070 */
[----:B------:R-:W-:-:S04]  /*16920*/  FADD.FTZ R5, R2, R10 ;  /* 0x0000000a02057221 */ /* 0x000fc80000010000 */
[----:B------:R-:W-:Y:S01]  /*16930*/  FADD.FTZ R5, R0, R5 ;  /* 0x0000000500057221 */ /* 0x000fe20000010000 */
[----:B--2---:R-:W-:Y:S01]  /*16940*/  F2FP.BF16.F32.PACK_AB R0, R20, R21 ;  /* 0x000000151400723e */ /* 0x004fe200000010ff */
[----:B------:R-:W-:Y:S01]  /*16950*/  @!P4 HFMA2.BF16_V2 R152, -RZ.H0_H0, RZ.H0_H0, -R80.H0_H0 ;  /* 0x200000ffff98c231 */ /* 0x000fe20000340950 */
[----:B------:R-:W-:Y:S02]  /*16960*/  @!P1 PRMT R97, R144, 0x5410, RZ ;  /* 0x0000541090619816 */ /* 0x000fe400000000ff */
[----:B------:R-:W-:Y:S02]  /*16970*/  PRMT R68, R0, 0x7632, R68 ;  /* 0x0000763200447816 */ /* 0x000fe40000000044 */
[----:B------:R-:W-:Y:S02]  /*16980*/  ISETP.GE.U32.AND P1, PT, R192, R7, PT ;  /* 0x00000007c000720c */ /* 0x000fe40003f26070 */
[----:B------:R-:W-:Y:S01]  /*16990*/  PRMT R177, R81, 0x5410, R80 ;  /* 0x0000541051b17816 */ /* 0x000fe20000000050 */
[----:B------:R1:W-:Y:S01]  /*169a0*/  MUFU.EX2 R7, R183 ;  /* 0x000000b700077308 */ /* 0x0003e20000000800 */
[----:B------:R-:W-:Y:S01]  /*169b0*/  @!P5 PRMT R81, R153, 0x5410, RZ ;  /* 0x000054109951d816 */ /* 0x000fe200000000ff */
[----:B------:R-:W-:-:S02]  /*169c0*/  IMAD.MOV.U32 R182, RZ, RZ, R193 ;  /* 0x000000ffffb67224 */ /* 0x000fc400078e00c1 */
[----:B------:R-:W-:Y:S02]  /*169d0*/  IMAD.MOV.U32 R153, RZ, RZ, R211 ;  /* 0x000000ffff997224 */ /* 0x000fe400078e00d3 */
[-C--:B------:R-:W-:Y:S01]  /*169e0*/  FMUL.FTZ R211, R82, R3.reuse ;  /* 0x0000000352d37220 */ /* 0x080fe20000410000 */
[----:B------:R-:W-:Y:S02]  /*169f0*/  IMAD.MOV.U32 R144, RZ, RZ, R102 ;  /* 0x000000ffff907224 */ /* 0x000fe400078e0066 */
[-C--:B------:R-:W-:Y:S01]  /*16a00*/  FMUL.FTZ R102, R171, R3.reuse ;  /* 0x00000003ab667220 */ /* 0x080fe20000410000 */
[----:B------:R-:W-:Y:S01]  /*16a10*/  PRMT R69, R0, 0x7610, R69 ;  /* 0x0000761000457816 */ /* 0x000fe20000000045 */
[----:B------:R-:W-:Y:S01]  /*16a20*/  @!P2 HFMA2.BF16_V2 R82, -RZ.H0_H0, RZ.H0_H0, -R68.H0_H0 ;  /* 0x200000ffff52a231 */ /* 0x000fe20000340944 */
[----:B------:R-:W-:Y:S01]  /*16a30*/  @!P4 PRMT R80, R152, 0x5410, RZ ;  /* 0x000054109850c816 */ /* 0x000fe200000000ff */
[----:B------:R-:W-:Y:S02]  /*16a40*/  IMAD.MOV.U32 R171, RZ, RZ, R200 ;  /* 0x000000ffffab7224 */ /* 0x000fe400078e00c8 */
[-C--:B------:R-:W-:Y:S01]  /*16a50*/  FMUL.FTZ R200, R86, R3.reuse ;  /* 0x0000000356c87220 */ /* 0x080fe20000410000 */
[----:B------:R-:W-:Y:S01]  /*16a60*/  FMUL.FTZ R193, R87, R3 ;  /* 0x0000000357c17220 */ /* 0x000fe20000410000 */
[----:B-1----:R-:W-:Y:S01]  /*16a70*/  IMAD.MOV.U32 R183, RZ, RZ, R199 ;  /* 0x000000ffffb77224 */ /* 0x002fe200078e00c7 */
[----:B----4-:R-:W-:Y:S01]  /*16a80*/  F2FP.BF16.F32.PACK_AB R16, R6, R39 ;  /* 0x000000270610723e */ /* 0x010fe200000010ff */
[----:B------:R-:W-:Y:S01]  /*16a90*/  IMAD.MOV.U32 R152, RZ, RZ, R182 ;  /* 0x000000ffff987224 */ /* 0x000fe200078e00b6 */
[----:B------:R1:W-:Y:S01]  /*16aa0*/  STL [R1+0x170], R5 ;  /* 0x0001700501007387 */ /* 0x0003e20000100800 */
[----:B------:R-:W-:-:S02]  /*16ab0*/  IMAD.MOV.U32 R10, RZ, RZ, R183 ;  /* 0x000000ffff0a7224 */ /* 0x000fc400078e00b7 */
[-C--:B------:R-:W-:Y:S01]  /*16ac0*/  FMUL.FTZ R182, R98, R3.reuse ;  /* 0x0000000362b67220 */ /* 0x080fe20000410000 */
[----:B------:R-:W-:Y:S02]  /*16ad0*/  IMAD.MOV.U32 R86, RZ, RZ, R32 ;  /* 0x000000ffff567224 */ /* 0x000fe400078e0020 */
[----:B------:R-:W-:Y:S01]  /*16ae0*/  FMUL.FTZ R183, R99, R3 ;  /* 0x0000000363b77220 */ /* 0x000fe20000410000 */
[----:B------:R-:W-:Y:S02]  /*16af0*/  IMAD.MOV.U32 R87, RZ, RZ, R33 ;  /* 0x000000ffff577224 */ /* 0x000fe400078e0021 */
[----:B------:R-:W-:Y:S01]  /*16b00*/  FADD.FTZ R6, R6, R179 ;  /* 0x000000b306067221 */ /* 0x000fe20000010000 */
[----:B------:R-:W2:Y:S01]  /*16b10*/  LDL.LU.64 R32, [R1+0x278] ;  /* 0x0002780001207983 */ /* 0x000ea20000300a00 */
[----:B------:R-:W-:Y:S01]  /*16b20*/  IMAD.MOV.U32 R98, RZ, RZ, R30 ;  /* 0x000000ffff627224 */ /* 0x000fe200078e001e */
[----:B------:R-:W-:Y:S01]  /*16b30*/  PRMT R179, R69, 0x5410, R68 ;  /* 0x0000541045b37816 */ /* 0x000fe20000000044 */
[----:B------:R-:W-:Y:S01]  /*16b40*/  IMAD.MOV.U32 R99, RZ, RZ, R31 ;  /* 0x000000ffff637224 */ /* 0x000fe200078e001f */
[----:B------:R-:W-:Y:S01]  /*16b50*/  @!P2 PRMT R68, R82, 0x5410, RZ ;  /* 0x000054105244a816 */ /* 0x000fe200000000ff */
[----:B------:R-:W3:Y:S04]  /*16b60*/  LDL.LU.64 R30, [R1+0x270] ;  /* 0x00027000011e7983 */ /* 0x000ee80000300a00 */
[----:B------:R-:W4:Y:S01]  /*16b70*/  LDL.LU R82, [R1+0x174] ;  /* 0x0001740001527983 */ /* 0x000f220000300800 */
[----:B------:R-:W-:Y:S08]  /*16b80*/  MUFU.EX2 R36, R50 ;  /* 0x0000003200247308 */ /* 0x000ff00000000800 */
[----:B------:R-:W1:Y:S01]  /*16b90*/  MUFU.EX2 R37, R49 ;  /* 0x0000003100257308 */ /* 0x000e620000000800 */
[----:B------:R-:W-:-:S02]  /*16ba0*/  @!P6 HFMA2.BF16_V2 R149, -RZ.H0_H0, RZ.H0_H0, -R84.H0_H0 ;  /* 0x200000ffff95e231 */ /* 0x000fc40000340954 */
[----:B------:R-:W-:Y:S02]  /*16bb0*/  IMAD.MOV.U32 R64, RZ, RZ, R196 ;  /* 0x000000ffff407224 */ /* 0x000fe400078e00c4 */
[-C--:B------:R-:W-:Y:S01]  /*16bc0*/  FMUL.FTZ R196, R170, R3.reuse ;  /* 0x00000003aac47220 */ /* 0x080fe20000410000 */
[----:B------:R-:W-:Y:S02]  /*16bd0*/  IMAD.MOV.U32 R180, RZ, RZ, R173 ;  /* 0x000000ffffb47224 */ /* 0x000fe400078e00ad */
[----:B-1----:R-:W1:Y:S01]  /*16be0*/  MUFU.EX2 R5, R186 ;  /* 0x000000ba00057308 */ /* 0x002e620000000800 */
[----:B------:R-:W-:Y:S01]  /*16bf0*/  IMAD.MOV.U32 R181, RZ, RZ, R203 ;  /* 0x000000ffffb57224 */ /* 0x000fe200078e00cb */
[----:B------:R-:W-:Y:S01]  /*16c00*/  @!P6 PRMT R84, R149, 0x5410, RZ ;  /* 0x000054109554e816 */ /* 0x000fe200000000ff */
[----:B------:R-:W-:Y:S02]  /*16c10*/  IMAD.MOV.U32 R145, RZ, RZ, R202 ;  /* 0x000000ffff917224 */ /* 0x000fe400078e00ca */
[----:B------:R-:W-:Y:S01]  /*16c20*/  FMUL.FTZ R173, R166, R3 ;  /* 0x00000003a6ad7220 */ /* 0x000fe20000410000 */
[----:B------:R-:W-:-:S02]  /*16c30*/  IMAD.MOV.U32 R65, RZ, RZ, R197 ;  /* 0x000000ffff417224 */ /* 0x000fc400078e00c5 */
[----:B------:R-:W-:Y:S01]  /*16c40*/  MUFU.EX2 R0, R52 ;  /* 0x0000003400007308 */ /* 0x000fe20000000800 */
[----:B------:R-:W-:Y:S02]  /*16c50*/  IMAD.MOV.U32 R176, RZ, RZ, R172 ;  /* 0x000000ffffb07224 */ /* 0x000fe400078e00ac */
[-C--:B------:R-:W-:Y:S01]  /*16c60*/  FMUL.FTZ R203, R167, R3.reuse ;  /* 0x00000003a7cb7220 */ /* 0x080fe20000410000 */
[----:B------:R-:W-:Y:S02]  /*16c70*/  IMAD.MOV.U32 R233, RZ, RZ, R103 ;  /* 0x000000ffffe97224 */ /* 0x000fe400078e0067 */
[-C--:B------:R-:W-:Y:S01]  /*16c80*/  FMUL.FTZ R204, R162, R3.reuse ;  /* 0x00000003a2cc7220 */ /* 0x080fe20000410000 */
[----:B------:R-:W-:Y:S02]  /*16c90*/  IMAD.MOV.U32 R170, RZ, RZ, R210 ;  /* 0x000000ffffaa7224 */ /* 0x000fe400078e00d2 */
        /* <DEDUP_REMOVED lines=14> */
[----:B------:R-:W-:Y:S01]  /*16d80*/  F2FP.BF16.F32.PACK_AB R2, R37, R36 ;  /* 0x000000242502723e */ /* 0x000fe200000010ff */
[----:B-1----:R-:W-:-:S02]  /*16d90*/  FMUL.FTZ R185, R71, R3 ;  /* 0x0000000347b97220 */ /* 0x002fc40000410000 */
[----:B------:R1:W-:Y:S01]  /*16da0*/  MUFU.EX2 R3, R194 ;  /* 0x000000c200037308 */ /* 0x0003e20000000800 */
[C---:B------:R-:W-:Y:S02]  /*16db0*/  PRMT R67, R2.reuse, 0x7610, R67 ;  /* 0x0000761002437816 */ /* 0x040fe40000000043 */
[----:B------:R-:W-:Y:S01]  /*16dc0*/  PRMT R66, R2, 0x7632, R66 ;  /* 0x0000763202427816 */ /* 0x000fe20000000042 */
[----:B------:R-:W-:-:S04]  /*16dd0*/  FADD.FTZ R6, R7, R6 ;  /* 0x0000000607067221 */ /* 0x000fc80000010000 */
[----:B------:R-:W1:Y:S01]  /*16de0*/  MUFU.EX2 R2, R187 ;  /* 0x000000bb00027308 */ /* 0x000e620000000800 */
[----:B------:R-:W-:Y:S02]  /*16df0*/  F2FP.BF16.F32.PACK_AB R23, R5, R7 ;  /* 0x000000070517723e */ /* 0x000fe400000010ff */
[----:B------:R-:W-:Y:S01]  /*16e00*/  F2FP.BF16.F32.PACK_AB R25, R11, R13 ;  /* 0x0000000d0b19723e */ /* 0x000fe200000010ff */
[----:B-1----:R-:W-:Y:S02]  /*16e10*/  IMAD.MOV.U32 R194, RZ, RZ, R153 ;  /* 0x000000ffffc27224 */ /* 0x002fe400078e0099 */
[----:B------:R-:W-:Y:S02]  /*16e20*/  IMAD.MOV.U32 R153, RZ, RZ, R10 ;  /* 0x000000ffff997224 */ /* 0x000fe400078e000a */
[----:B------:R-:W-:Y:S01]  /*16e30*/  FADD.FTZ R10, R5, R6 ;  /* 0x00000006050a7221 */ /* 0x000fe20000010000 */
[----:B------:R1:W4:Y:S08]  /*16e40*/  MUFU.EX2 R7, R195 ;  /* 0x000000c300077308 */ /* 0x0003300000000800 */
[----:B------:R-:W4:Y:S01]  /*16e50*/  MUFU.EX2 R6, R212 ;  /* 0x000000d400067308 */ /* 0x000f220000000800 */
[----:B------:R-:W-:Y:S01]  /*16e60*/  F2FP.BF16.F32.PACK_AB R24, R2, R3 ;  /* 0x000000030218723e */ /* 0x000fe200000010ff */
[----:B------:R-:W-:-:S05]  /*16e70*/  @!P3 HFMA2.BF16_V2 R83, -RZ.H0_H0, RZ.H0_H0, -R69.H0_H0 ;  /* 0x200000ffff53b231 */ /* 0x000fca0000340945 */
[----:B------:R-:W-:Y:S01]  /*16e80*/  @!P3 PRMT R69, R83, 0x5410, RZ ;  /* 0x000054105345b816 */ /* 0x000fe200000000ff */
[----:B------:R-:W-:Y:S02]  /*16e90*/  IMAD.MOV.U32 R83, RZ, RZ, R232 ;  /* 0x000000ffff537224 */ /* 0x000fe400078e00e8 */
[----:B------:R-:W-:Y:S01]  /*16ea0*/  @!P0 HFMA2.BF16_V2 R70, -RZ.H0_H0, RZ.H0_H0, -R66.H0_H0 ;  /* 0x200000ffff468231 */ /* 0x000fe20000340942 */
[----:B------:R-:W-:-:S04]  /*16eb0*/  PRMT R232, R67, 0x5410, R66 ;  /* 0x0000541043e87816 */ /* 0x000fc80000000042 */
[----:B------:R-:W-:Y:S01]  /*16ec0*/  @!P0 PRMT R66, R70, 0x5410, RZ ;  /* 0x0000541046428816 */ /* 0x000fe200000000ff */
[----:B------:R-:W-:-:S04]  /*16ed0*/  IMAD.MOV.U32 R70, RZ, RZ, R28 ;  /* 0x000000ffff467224 */ /* 0x000fc800078e001c */
[----:B------:R-:W-:Y:S02]  /*16ee0*/  IMAD.MOV.U32 R186, RZ, RZ, R70 ;  /* 0x000000ffffba7224 */ /* 0x000fe400078e0046 */
[----:B-1----:R-:W-:Y:S02]  /*16ef0*/  IMAD.MOV.U32 R195, RZ, RZ, R194 ;  /* 0x000000ffffc37224 */ /* 0x002fe400078e00c2 */
[----:B------:R-:W-:Y:S02]  /*16f00*/  IMAD.MOV.U32 R194, RZ, RZ, R171 ;  /* 0x000000ffffc27224 */ /* 0x000fe400078e00ab */
[----:B------:R-:W-:Y:S02]  /*16f10*/  IMAD.MOV.U32 R70, RZ, RZ, R170 ;  /* 0x000000ffff467224 */ /* 0x000fe400078e00aa */
[----:B------:R-:W-:Y:S02]  /*16f20*/  IMAD.MOV.U32 R170, RZ, RZ, R64 ;  /* 0x000000ffffaa7224 */ /* 0x000fe400078e0040 */
[----:B------:R-:W-:Y:S01]  /*16f30*/  IMAD.MOV.U32 R171, RZ, RZ, R65 ;  /* 0x000000ffffab7224 */ /* 0x000fe200078e0041 */
[C---:B------:R-:W-:Y:S01]  /*16f40*/  PRMT R48, R16.reuse, 0x7610, R48 ;  /* 0x0000761010307816 */ /* 0x040fe20000000030 */
[----:B------:R-:W-:Y:S01]  /*16f50*/  @!P1 HFMA2.BF16_V2 R71, -RZ.H0_H0, RZ.H0_H0, -R67.H0_H0 ;  /* 0x200000ffff479231 */ /* 0x000fe20000340943 */
[----:B------:R-:W-:-:S04]  /*16f60*/  PRMT R59, R16, 0x7632, R59 ;  /* 0x00007632103b7816 */ /* 0x000fc8000000003b */
[----:B------:R-:W-:Y:S01]  /*16f70*/  @!P1 PRMT R67, R71, 0x5410, RZ ;  /* 0x0000541047439816 */ /* 0x000fe200000000ff */
[----:B------:R-:W-:Y:S01]  /*16f80*/  IMAD.MOV.U32 R71, RZ, RZ, R29 ;  /* 0x000000ffff477224 */ /* 0x000fe200078e001d */
[C---:B------:R-:W-:Y:S02]  /*16f90*/  PRMT R58, R51.reuse, 0x7610, R58 ;  /* 0x00007610333a7816 */ /* 0x040fe4000000003a */
[----:B------:R-:W-:Y:S01]  /*16fa0*/  PRMT R54, R51, 0x7632, R54 ;  /* 0x0000763233367816 */ /* 0x000fe20000000036 */
[----:B------:R-:W-:Y:S01]  /*16fb0*/  IMAD.MOV.U32 R187, RZ, RZ, R71 ;  /* 0x000000ffffbb7224 */ /* 0x000fe200078e0047 */
[C---:B------:R-:W-:Y:S01]  /*16fc0*/  PRMT R53, R23.reuse, 0x7610, R53 ;  /* 0x0000761017357816 */ /* 0x040fe20000000035 */
[----:B------:R-:W-:Y:S01]  /*16fd0*/  IMAD.MOV.U32 R71, RZ, RZ, R152 ;  /* 0x000000ffff477224 */ /* 0x000fe200078e0098 */
[----:B------:R-:W-:Y:S02]  /*16fe0*/  PRMT R49, R23, 0x7632, R49 ;  /* 0x0000763217317816 */ /* 0x000fe40000000031 */
[----:B------:R-:W-:-:S02]  /*16ff0*/  PRMT R52, R27, 0x7610, R52 ;  /* 0x000076101b347816 */ /* 0x000fc40000000034 */
[C---:B------:R-:W-:Y:S02]  /*17000*/  PRMT R47, R55.reuse, 0x7632, R47 ;  /* 0x00007632372f7816 */ /* 0x040fe4000000002f */
[----:B------:R-:W-:Y:S02]  /*17010*/  PRMT R44, R55, 0x7610, R44 ;  /* 0x00007610372c7816 */ /* 0x000fe4000000002c */
[----:B------:R-:W-:Y:S01]  /*17020*/  PRMT R56, R57, 0x7632, R56 ;  /* 0x0000763239387816 */ /* 0x000fe20000000038 */
[-C--:B------:R-:W-:Y:S01]  /*17030*/  FMUL.FTZ R138, R138, R0.reuse ;  /* 0x000000008a8a7220 */ /* 0x080fe20000410000 */
[-C--:B----4-:R-:W-:Y:S01]  /*17040*/  FFMA.FTZ R5, R82, R0.reuse, R13 ;  /* 0x0000000052057223 */ /* 0x090fe2000001000d */
[C---:B------:R-:W-:Y:S01]  /*17050*/  PRMT R46, R24.reuse, 0x7610, R46 ;  /* 0x00007610182e7816 */ /* 0x040fe2000000002e */
[-C--:B------:R-:W-:Y:S01]  /*17060*/  FMUL.FTZ R139, R139, R0.reuse ;  /* 0x000000008b8b7220 */ /* 0x080fe20000410000 */
[----:B------:R-:W-:Y:S01]  /*17070*/  PRMT R45, R24, 0x7632, R45 ;  /* 0x00007632182d7816 */ /* 0x000fe2000000002d */
[----:B------:R-:W-:Y:S01]  /*17080*/  FADD.FTZ R11, R11, R5 ;  /* 0x000000050b0b7221 */ /* 0x000fe20000010000 */
[----:B------:R-:W-:Y:S01]  /*17090*/  FADD.FTZ R5, R3, R10 ;  /* 0x0000000a03057221 */ /* 0x000fe20000010000 */
[-C--:B------:R-:W-:Y:S01]  /*170a0*/  FMUL.FTZ R134, R134, R0.reuse ;  /* 0x0000000086867220 */ /* 0x080fe20000410000 */
[-C--:B------:R-:W-:Y:S01]  /*170b0*/  FMUL.FTZ R135, R135, R0.reuse ;  /* 0x0000000087877220 */ /* 0x080fe20000410000 */
[-C--:B------:R-:W-:Y:S01]  /*170c0*/  FMUL.FTZ R130, R130, R0.reuse ;  /* 0x0000000082827220 */ /* 0x080fe20000410000 */
[----:B------:R-:W-:Y:S01]  /*170d0*/  FADD.FTZ R10, R2, R5 ;  /* 0x00000005020a7221 */ /* 0x000fe20000010000 */
[----:B------:R-:W-:Y:S01]  /*170e0*/  FMUL.FTZ R131, R131, R0 ;  /* 0x0000000083837220 */ /* 0x000fe20000410000 */
[----:B------:R-:W1:Y:S01]  /*170f0*/  MUFU.EX2 R5, R213 ;  /* 0x000000d500057308 */ /* 0x000e620000000800 */
[----:B------:R-:W-:Y:S01]  /*17100*/  FADD.FTZ R2, R14, R11 ;  /* 0x0000000b0e027221 */ /* 0x000fe20000010000 */
[----:B------:R-:W-:Y:S01]  /*17110*/  F2FP.BF16.F32.PACK_AB R14, R9, R14 ;  /* 0x0000000e090e723e */ /* 0x000fe200000010ff */
[-C--:B------:R-:W-:Y:S01]  /*17120*/  FMUL.FTZ R126, R126, R0.reuse ;  /* 0x000000007e7e7220 */ /* 0x080fe20000410000 */
[-C--:B------:R-:W-:Y:S01]  /*17130*/  FMUL.FTZ R127, R127, R0.reuse ;  /* 0x000000007f7f7220 */ /* 0x080fe20000410000 */
[----:B------:R-:W-:Y:S01]  /*17140*/  FADD.FTZ R9, R9, R2 ;  /* 0x0000000209097221 */ /* 0x000fe20000010000 */
[----:B------:R-:W-:Y:S01]  /*17150*/  FADD.FTZ R2, R7, R10 ;  /* 0x0000000a07027221 */ /* 0x000fe20000010000 */
[----:B------:R-:W-:Y:S01]  /*17160*/  F2FP.BF16.F32.PACK_AB R13, R6, R7 ;  /* 0x00000007060d723e */ /* 0x000fe200000010ff */
[-C--:B------:R-:W-:Y:S01]  /*17170*/  FMUL.FTZ R122, R122, R0.reuse ;  /* 0x000000007a7a7220 */ /* 0x080fe20000410000 */
[-C--:B------:R-:W-:Y:S01]  /*17180*/  FMUL.FTZ R123, R123, R0.reuse ;  /* 0x000000007b7b7220 */ /* 0x080fe20000410000 */
[----:B------:R-:W-:Y:S01]  /*17190*/  FADD.FTZ R7, R6, R2 ;  /* 0x0000000206077221 */ /* 0x000fe20000010000 */
[----:B------:R-:W-:Y:S01]  /*171a0*/  FADD.FTZ R6, R8, R9 ;  /* 0x0000000908067221 */ /* 0x000fe20000010000 */
[----:B------:R-:W4:Y:S01]  /*171b0*/  MUFU.EX2 R3, R214 ;  /* 0x000000d600037308 */ /* 0x000f220000000800 */
[-C--:B------:R-:W-:Y:S01]  /*171c0*/  FMUL.FTZ R118, R118, R0.reuse ;  /* 0x0000000076767220 */ /* 0x080fe20000410000 */
[-C--:B------:R-:W-:Y:S01]  /*171d0*/  FMUL.FTZ R119, R119, R0.reuse ;  /* 0x0000000077777220 */ /* 0x080fe20000410000 */
[-C--:B------:R-:W-:Y:S01]  /*171e0*/  FMUL.FTZ R114, R114, R0.reuse ;  /* 0x0000000072727220 */ /* 0x080fe20000410000 */
[----:B------:R-:W-:Y:S01]  /*171f0*/  FMUL.FTZ R115, R115, R0 ;  /* 0x0000000073737220 */ /* 0x000fe20000410000 */
[C---:B-1----:R-:W-:Y:S01]  /*17200*/  F2FP.BF16.F32.PACK_AB R43, R5.reuse, R8 ;  /* 0x00000008052b723e */ /* 0x042fe200000010ff */
[----:B------:R-:W-:Y:S01]  /*17210*/  FADD.FTZ R6, R5, R6 ;  /* 0x0000000605067221 */ /* 0x000fe20000010000 */
[----:B------:R-:W-:Y:S01]  /*17220*/  IMAD.SHL.U32 R5, R205, 0x2, RZ ;  /* 0x00000002cd057824 */ /* 0x000fe200078e00ff */
[----:B------:R-:W1:Y:S01]  /*17230*/  MUFU.EX2 R2, R215 ;  /* 0x000000d700027308 */ /* 0x000e620000000800 */
[----:B------:R-:W3:Y:S03]  /*17240*/  LDL.LU.64 R28, [R1+0x268] ;  /* 0x00026800011c7983 */ /* 0x000ee60000300a00 */
[----:B------:R-:W-:-:S04]  /*17250*/  LOP3.LUT R5, R87, R5, RZ, 0x3c, !PT ;  /* 0x0000000557057212 */ /* 0x000fc800078e3cff */
[----:B------:R-:W-:Y:S01]  /*17260*/  LOP3.LUT R5, R5, R191, RZ, 0x3c, !PT ;  /* 0x000000bf05057212 */ /* 0x000fe200078e3cff */
[----:B------:R-:W-:Y:S02]  /*17270*/  IMAD.MOV.U32 R213, RZ, RZ, R83 ;  /* 0x000000ffffd57224 */ /* 0x000fe400078e0053 */
[----:B----4-:R-:W-:Y:S01]  /*17280*/  FADD.FTZ R6, R3, R6 ;  /* 0x0000000603067221 */ /* 0x010fe20000010000 */
[----:B------:R-:W-:Y:S02]  /*17290*/  IMAD.MOV.U32 R214, RZ, RZ, R98 ;  /* 0x000000ffffd67224 */ /* 0x000fe400078e0062 */
[----:B------:R-:W-:-:S04]  /*172a0*/  IMAD.WIDE.U32 R82, R5, -0x326172a9, RZ ;  /* 0xcd9e8d5705527825 */ /* 0x000fc800078e00ff */
[----:B------:R-:W-:Y:S01]  /*172b0*/  FADD.FTZ R7, R15, R7 ;  /* 0x000000070f077221 */ /* 0x000fe20000010000 */
[C---:B-1----:R-:W-:Y:S01]  /*172c0*/  F2FP.BF16.F32.PACK_AB R15, R2.reuse, R3 ;  /* 0x00000003020f723e */ /* 0x042fe200000010ff */
[----:B------:R-:W-:Y:S01]  /*172d0*/  FADD.FTZ R10, R2, R6 ;  /* 0x00000006020a7221 */ /* 0x000fe20000010000 */
[----:B------:R-:W-:Y:S02]  /*172e0*/  LOP3.LUT R2, R83, R213, R214, 0x96, !PT ;  /* 0x000000d553027212 */ /* 0x000fe400078e96d6 */
[----:B------:R-:W-:-:S03]  /*172f0*/  LOP3.LUT R6, R209, R189, R82, 0x96, !PT ;  /* 0x000000bdd1067212 */ /* 0x000fc600078e9652 */
[----:B------:R-:W-:-:S04]  /*17300*/  IMAD.WIDE.U32 R2, R2, -0x2daee0ad, RZ ;  /* 0xd2511f5302027825 */ /* 0x000fc800078e00ff */
[----:B------:R-:W-:Y:S01]  /*17310*/  FADD.FTZ R11, R12, R7 ;  /* 0x000000070c0b7221 */ /* 0x000fe20000010000 */
[----:B------:R-:W-:Y:S01]  /*17320*/  IMAD.WIDE.U32 R6, R6, -0x2daee0ad, RZ ;  /* 0xd2511f5306067825 */ /* 0x000fe200078e00ff */
[----:B------:R-:W-:Y:S01]  /*17330*/  LOP3.LUT R3, R3, R144, R186, 0x96, !PT ;  /* 0x0000009003037212 */ /* 0x000fe200078e96ba */
[----:B------:R-:W1:Y:S03]  /*17340*/  MUFU.EX2 R8, R218 ;  /* 0x000000da00087308 */ /* 0x000e660000000800 */
[----:B------:R-:W-:Y:S01]  /*17350*/  LOP3.LUT R2, R7, R145, R2, 0x96, !PT ;  /* 0x0000009107027212 */ /* 0x000fe200078e9602 */
[----:B------:R-:W-:-:S04]  /*17360*/  IMAD.WIDE.U32 R64, R3, -0x326172a9, RZ ;  /* 0xcd9e8d5703407825 */ /* 0x000fc800078e00ff */
[----:B------:R-:W-:Y:S01]  /*17370*/  IMAD.MOV.U32 R215, RZ, RZ, R99 ;  /* 0x000000ffffd77224 */ /* 0x000fe200078e0063 */
[----:B------:R-:W-:Y:S01]  /*17380*/  LOP3.LUT R3, R65, R194, R208, 0x96, !PT ;  /* 0x000000c241037212 */ /* 0x000fe200078e96d0 */
[----:B------:R-:W-:Y:S01]  /*17390*/  IMAD.WIDE.U32 R98, R2, -0x326172a9, RZ ;  /* 0xcd9e8d5702627825 */ /* 0x000fe200078e00ff */
[----:B------:R-:W4:Y:S03]  /*173a0*/  MUFU.EX2 R5, R222 ;  /* 0x000000de00057308 */ /* 0x000f260000000800 */
[----:B------:R-:W-:Y:S01]  /*173b0*/  IMAD.WIDE.U32 R2, R3, -0x2daee0ad, RZ ;  /* 0xd2511f5303027825 */ /* 0x000fe200078e00ff */
[----:B------:R-:W-:-:S04]  /*173c0*/  LOP3.LUT R7, R99, R195, R64, 0x96, !PT ;  /* 0x000000c363077212 */ /* 0x000fc800078e9640 */
[----:B------:R-:W-:Y:S01]  /*173d0*/  LOP3.LUT R9, R3, R165, R6, 0x96, !PT ;  /* 0x000000a503097212 */ /* 0x000fe200078e9606 */
[----:B------:R-:W-:-:S04]  /*173e0*/  IMAD.WIDE.U32 R6, R7, -0x2daee0ad, RZ ;  /* 0xd2511f5307067825 */ /* 0x000fc800078e00ff */
[----:B-1----:R-:W-:Y:S01]  /*173f0*/  FADD.FTZ R3, R8, R10 ;  /* 0x0000000a08037221 */ /* 0x002fe20000010000 */
[----:B------:R-:W-:Y:S01]  /*17400*/  LOP3.LUT R2, R7, R153, R2, 0x96, !PT ;  /* 0x0000009907027212 */ /* 0x000fe200078e9602 */
[----:B------:R-:W-:-:S04]  /*17410*/  IMAD.WIDE.U32 R86, R9, -0x326172a9, RZ ;  /* 0xcd9e8d5709567825 */ /* 0x000fc800078e00ff */
[C---:B----4-:R-:W-:Y:S01]  /*17420*/  FADD.FTZ R10, R5.reuse, R3 ;  /* 0x00000003050a7221 */ /* 0x050fe20000010000 */
[----:B------:R-:W-:Y:S01]  /*17430*/  IMAD.WIDE.U32 R2, R2, -0x326172a9, RZ ;  /* 0xcd9e8d5702027825 */ /* 0x000fe200078e00ff */
[----:B------:R-:W-:-:S04]  /*17440*/  F2FP.BF16.F32.PACK_AB R142, R5, R8 ;  /* 0x00000008058e723e */ /* 0x000fc800000010ff */
[----:B------:R-:W-:-:S04]  /*17450*/  LOP3.LUT R5, R3, R188, R86, 0x96, !PT ;  /* 0x000000bc03057212 */ /* 0x000fc800078e9656 */
[----:B------:R-:W-:-:S04]  /*17460*/  LOP3.LUT R7, R5, 0xff, RZ, 0xc0, !PT ;  /* 0x000000ff05077812 */ /* 0x000fc800078ec0ff */
[----:B------:R-:W-:Y:S02]  /*17470*/  ISETP.GE.U32.AND P2, PT, R192, R7, PT ;  /* 0x00000007c000720c */ /* 0x000fe40003f46070 */
[----:B------:R-:W-:-:S04]  /*17480*/  LOP3.LUT R7, R5, 0xffff, RZ, 0xc0, !PT ;  /* 0x0000ffff05077812 */ /* 0x000fc800078ec0ff */
[----:B------:R-:W-:-:S04]  /*17490*/  SHF.R.U32.HI R7, RZ, 0x8, R7 ;  /* 0x00000008ff077819 */ /* 0x000fc80000011607 */
[----:B------:R-:W-:Y:S02]  /*174a0*/  LOP3.LUT R7, R7, 0xffff, RZ, 0xc0, !PT ;  /* 0x0000ffff07077812 */ /* 0x000fe400078ec0ff */
[--C-:B------:R-:W-:Y:S02]  /*174b0*/  SHF.R.U32.HI R8, RZ, 0x10, R5.reuse ;  /* 0x00000010ff087819 */ /* 0x100fe40000011605 */
[----:B------:R-:W-:Y:S02]  /*174c0*/  SHF.R.U32.HI R5, RZ, 0x18, R5 ;  /* 0x00000018ff057819 */ /* 0x000fe40000011605 */
[----:B------:R-:W-:Y:S02]  /*174d0*/  ISETP.GE.U32.AND P6, PT, R192, R7, PT ;  /* 0x00000007c000720c */ /* 0x000fe40003fc6070 */
[----:B------:R-:W1:Y:S01]  /*174e0*/  MUFU.EX2 R7, R223 ;  /* 0x000000df00077308 */ /* 0x000e620000000800 */
[----:B------:R-:W-:Y:S02]  /*174f0*/  LOP3.LUT R8, R8, 0xff, RZ, 0xc0, !PT ;  /* 0x000000ff08087812 */ /* 0x000fe400078ec0ff */
[----:B------:R-:W-:-:S02]  /*17500*/  ISETP.GE.U32.AND P4, PT, R192, R5, PT ;  /* 0x00000005c000720c */ /* 0x000fc40003f86070 */
[----:B------:R-:W-:-:S03]  /*17510*/  ISETP.GE.U32.AND P5, PT, R192, R8, PT ;  /* 0x00000008c000720c */ /* 0x000fc60003fa6070 */
[----:B------:R-:W4:Y:S01]  /*17520*/  MUFU.EX2 R5, R226 ;  /* 0x000000e200057308 */ /* 0x000f220000000800 */
[C---:B------:R-:W-:Y:S02]  /*17530*/  LOP3.LUT R8, R2.reuse, 0xff, RZ, 0xc0, !PT ;  /* 0x000000ff02087812 */ /* 0x040fe400078ec0ff */
[----:B------:R-:W-:Y:S02]  /*17540*/  LOP3.LUT R9, R2, 0xffff, RZ, 0xc0, !PT ;  /* 0x0000ffff02097812 */ /* 0x000fe400078ec0ff */
[----:B------:R-:W-:Y:S02]  /*17550*/  ISETP.GE.U32.AND P3, PT, R192, R8, PT ;  /* 0x00000008c000720c */ /* 0x000fe40003f66070 */
[--C-:B------:R-:W-:Y:S02]  /*17560*/  SHF.R.U32.HI R8, RZ, 0x10, R2.reuse ;  /* 0x00000010ff087819 */ /* 0x100fe40000011602 */
[----:B------:R-:W-:-:S04]  /*17570*/  SHF.R.U32.HI R2, RZ, 0x18, R2 ;  /* 0x00000018ff027819 */ /* 0x000fc80000011602 */
[----:B------:R-:W-:Y:S01]  /*17580*/  ISETP.GE.U32.AND P0, PT, R192, R2, PT ;  /* 0x00000002c000720c */ /* 0x000fe20003f06070 */
[----:B-1----:R-:W-:Y:S01]  /*17590*/  FADD.FTZ R2, R7, R10 ;  /* 0x0000000a07027221 */ /* 0x002fe20000010000 */
[----:B------:R-:W-:-:S03]  /*175a0*/  @!P2 HFMA2.BF16_V2 R143, -RZ.H0_H0, RZ.H0_H0, -R48.H0_H0 ;  /* 0x200000ffff8fa231 */ /* 0x000fc60000340930 */
[----:B----4-:R-:W-:Y:S01]  /*175b0*/  FADD.FTZ R10, R5, R2 ;  /* 0x00000002050a7221 */ /* 0x010fe20000010000 */
[----:B------:R-:W-:Y:S01]  /*175c0*/  SHF.R.U32.HI R2, RZ, 0x8, R9 ;  /* 0x00000008ff027819 */ /* 0x000fe20000011609 */
[----:B------:R-:W-:Y:S02]  /*175d0*/  IMAD.MOV.U32 R226, RZ, RZ, R144 ;  /* 0x000000ffffe27224 */ /* 0x000fe400078e0090 */
[----:B------:R-:W-:Y:S01]  /*175e0*/  IMAD.MOV.U32 R144, RZ, RZ, R176 ;  /* 0x000000ffff907224 */ /* 0x000fe200078e00b0 */
[----:B------:R-:W-:Y:S02]  /*175f0*/  LOP3.LUT R2, R2, 0xffff, RZ, 0xc0, !PT ;  /* 0x0000ffff02027812 */ /* 0x000fe400078ec0ff */
[----:B------:R-:W-:Y:S02]  /*17600*/  PRMT R176, R48, 0x5410, R59 ;  /* 0x0000541030b07816 */ /* 0x000fe4000000003b */
[----:B------:R-:W-:Y:S02]  /*17610*/  @!P2 PRMT R48, R143, 0x5410, RZ ;  /* 0x000054108f30a816 */ /* 0x000fe400000000ff */
[----:B------:R-:W-:-:S02]  /*17620*/  ISETP.GE.U32.AND P2, PT, R192, R2, PT ;  /* 0x00000002c000720c */ /* 0x000fc40003f46070 */
[----:B------:R-:W-:Y:S02]  /*17630*/  LOP3.LUT R3, R8, 0xff, RZ, 0xc0, !PT ;  /* 0x000000ff08037812 */ /* 0x000fe400078ec0ff */
[----:B------:R-:W-:Y:S02]  /*17640*/  LOP3.LUT R2, R87, R70, R98, 0x96, !PT ;  /* 0x0000004657027212 */ /* 0x000fe400078e9662 */
[----:B------:R-:W-:-:S03]  /*17650*/  ISETP.GE.U32.AND P1, PT, R192, R3, PT ;  /* 0x00000003c000720c */ /* 0x000fc60003f26070 */
[----:B------:R-:W-:Y:S01]  /*17660*/  IMAD.WIDE.U32 R2, R2, -0x2daee0ad, RZ ;  /* 0xd2511f5302027825 */ /* 0x000fe200078e00ff */
[----:B------:R-:W-:-:S04]  /*17670*/  F2FP.BF16.F32.PACK_AB R12, R5, R7 ;  /* 0x00000007050c723e */ /* 0x000fc800000010ff */
[----:B------:R-:W-:Y:S01]  /*17680*/  LOP3.LUT R5, R3, R71, R6, 0x96, !PT ;  /* 0x0000004703057212 */ /* 0x000fe200078e9606 */
[----:B------:R-:W-:-:S03]  /*17690*/  @!P5 HFMA2.BF16_V2 R146, -RZ.H0_H0, RZ.H0_H0, -R58.H0_H0 ;  /* 0x200000ffff92d231 */ /* 0x000fc6000034093a */
[----:B------:R-:W-:Y:S01]  /*176a0*/  SHF.R.U32.HI R6, RZ, 0x10, R5 ;  /* 0x00000010ff067819 */ /* 0x000fe20000011605 */
[----:B------:R-:W-:Y:S01]  /*176b0*/  IMAD.MOV.U32 R223, RZ, RZ, R171 ;  /* 0x000000ffffdf7224 */ /* 0x000fe200078e00ab */
[----:B------:R-:W-:Y:S02]  /*176c0*/  PRMT R171, R58, 0x5410, R54 ;  /* 0x000054103aab7816 */ /* 0x000fe40000000036 */
[----:B------:R-:W-:Y:S01]  /*176d0*/  LOP3.LUT R6, R6, 0xff, RZ, 0xc0, !PT ;  /* 0x000000ff06067812 */ /* 0x000fe200078ec0ff */
[----:B------:R-:W-:Y:S01]  /*176e0*/  @!P3 HFMA2.BF16_V2 R156, -RZ.H0_H0, RZ.H0_H0, -R53.H0_H0 ;  /* 0x200000ffff9cb231 */ /* 0x000fe20000340935 */
[----:B------:R-:W-:Y:S01]  /*176f0*/  @!P5 PRMT R58, R146, 0x5410, RZ ;  /* 0x00005410923ad816 */ /* 0x000fe200000000ff */
[----:B------:R-:W-:Y:S01]  /*17700*/  FADD.FTZ R11, R18, R11 ;  /* 0x0000000b120b7221 */ /* 0x000fe20000010000 */
[----:B------:R-:W-:Y:S02]  /*17710*/  ISETP.GE.U32.AND P5, PT, R192, R6, PT ;  /* 0x00000006c000720c */ /* 0x000fe40003fa6070 */
[----:B------:R-:W-:-:S02]  /*17720*/  LOP3.LUT R6, R2, 0xff, RZ, 0xc0, !PT ;  /* 0x000000ff02067812 */ /* 0x000fc400078ec0ff */
[----:B------:R-:W-:Y:S01]  /*17730*/  PRMT R143, R53, 0x5410, R49 ;  /* 0x00005410358f7816 */ /* 0x000fe20000000031 */
[----:B------:R-:W-:Y:S01]  /*17740*/  FADD.FTZ R7, R17, R11 ;  /* 0x0000000b11077221 */ /* 0x000fe20000010000 */
[----:B------:R-:W-:Y:S01]  /*17750*/  @!P3 PRMT R53, R156, 0x5410, RZ ;  /* 0x000054109c35b816 */ /* 0x000fe200000000ff */
[----:B------:R-:W-:Y:S01]  /*17760*/  @!P2 HFMA2.BF16_V2 R155, -RZ.H0_H0, RZ.H0_H0, -R49.H0_H0 ;  /* 0x200000ffff9ba231 */ /* 0x000fe20000340931 */
[----:B------:R-:W-:Y:S02]  /*17770*/  ISETP.GE.U32.AND P3, PT, R192, R6, PT ;  /* 0x00000006c000720c */ /* 0x000fe40003f66070 */
[----:B------:R-:W-:Y:S01]  /*17780*/  LOP3.LUT R6, R5, 0xff, RZ, 0xc0, !PT ;  /* 0x000000ff05067812 */ /* 0x000fe200078ec0ff */
[----:B------:R-:W-:Y:S02]  /*17790*/  @!P4 HFMA2.BF16_V2 R150, -RZ.H0_H0, RZ.H0_H0, -R54.H0_H0 ;  /* 0x200000ffff96c231 */ /* 0x000fe40000340936 */
[----:B------:R-:W-:Y:S01]  /*177a0*/  FADD.FTZ R11, R19, R7 ;  /* 0x00000007130b7221 */ /* 0x000fe20000010000 */
[----:B------:R-:W-:-:S02]  /*177b0*/  @!P2 PRMT R49, R155, 0x5410, RZ ;  /* 0x000054109b31a816 */ /* 0x000fc400000000ff */
[----:B------:R-:W-:Y:S02]  /*177c0*/  SHF.R.U32.HI R7, RZ, 0x18, R5 ;  /* 0x00000018ff077819 */ /* 0x000fe40000011605 */
[----:B------:R-:W-:Y:S02]  /*177d0*/  ISETP.GE.U32.AND P2, PT, R192, R6, PT ;  /* 0x00000006c000720c */ /* 0x000fe40003f46070 */
[----:B------:R-:W1:Y:S01]  /*177e0*/  MUFU.EX2 R6, R230 ;  /* 0x000000e600067308 */ /* 0x000e620000000800 */
[----:B------:R-:W-:Y:S02]  /*177f0*/  @!P4 PRMT R54, R150, 0x5410, RZ ;  /* 0x000054109636c816 */ /* 0x000fe400000000ff */
[----:B------:R-:W-:Y:S02]  /*17800*/  ISETP.GE.U32.AND P4, PT, R192, R7, PT ;  /* 0x00000007c000720c */ /* 0x000fe40003f86070 */
[----:B------:R-:W-:Y:S02]  /*17810*/  LOP3.LUT R9, R2, 0xffff, RZ, 0xc0, !PT ;  /* 0x0000ffff02097812 */ /* 0x000fe400078ec0ff */
[----:B------:R-:W-:-:S02]  /*17820*/  SHF.R.U32.HI R8, RZ, 0x10, R2 ;  /* 0x00000010ff087819 */ /* 0x000fc40000011602 */
[----:B------:R-:W-:Y:S02]  /*17830*/  SHF.R.U32.HI R7, RZ, 0x18, R2 ;  /* 0x00000018ff077819 */ /* 0x000fe40000011602 */
[----:B------:R-:W4:Y:S01]  /*17840*/  MUFU.EX2 R2, R234 ;  /* 0x000000ea00027308 */ /* 0x000f220000000800 */
[----:B------:R-:W-:Y:S01]  /*17850*/  LOP3.LUT R3, R5, 0xffff, RZ, 0xc0, !PT ;  /* 0x0000ffff05037812 */ /* 0x000fe200078ec0ff */
[----:B------:R-:W-:-:S03]  /*17860*/  @!P6 HFMA2.BF16_V2 R147, -RZ.H0_H0, RZ.H0_H0, -R59.H0_H0 ;  /* 0x200000ffff93e231 */ /* 0x000fc6000034093b */
[----:B------:R-:W-:Y:S01]  /*17870*/  SHF.R.U32.HI R3, RZ, 0x8, R3 ;  /* 0x00000008ff037819 */ /* 0x000fe20000011603 */
[----:B------:R-:W-:Y:S01]  /*17880*/  @!P1 HFMA2.BF16_V2 R154, -RZ.H0_H0, RZ.H0_H0, -R52.H0_H0 ;  /* 0x200000ffff9a9231 */ /* 0x000fe20000340934 */
[----:B------:R-:W-:Y:S02]  /*17890*/  PRMT R51, R27, 0x7632, R51 ;  /* 0x000076321b337816 */ /* 0x000fe40000000033 */
[----:B------:R-:W-:Y:S02]  /*178a0*/  LOP3.LUT R3, R3, 0xffff, RZ, 0xc0, !PT ;  /* 0x0000ffff03037812 */ /* 0x000fe400078ec0ff */
[----:B------:R-:W-:Y:S01]  /*178b0*/  LOP3.LUT R5, R8, 0xff, RZ, 0xc0, !PT ;  /* 0x000000ff08057812 */ /* 0x000fe200078ec0ff */
[----:B------:R-:W-:Y:S01]  /*178c0*/  IMAD.MOV.U32 R222, RZ, RZ, R170 ;  /* 0x000000ffffde7224 */ /* 0x000fe200078e00aa */
[----:B------:R-:W-:Y:S02]  /*178d0*/  @!P6 PRMT R59, R147, 0x5410, RZ ;  /* 0x00005410933be816 */ /* 0x000fe400000000ff */
[----:B------:R-:W-:Y:S01]  /*178e0*/  ISETP.GE.U32.AND P6, PT, R192, R3, PT ;  /* 0x00000003c000720c */ /* 0x000fe20003fc6070 */
[----:B-1----:R-:W-:Y:S01]  /*178f0*/  FADD.FTZ R3, R6, R10 ;  /* 0x0000000a06037221 */ /* 0x002fe20000010000 */
[----:B------:R-:W-:-:S02]  /*17900*/  PRMT R170, R52, 0x5410, R51 ;  /* 0x0000541034aa7816 */ /* 0x000fc40000000033 */
[----:B------:R-:W-:Y:S02]  /*17910*/  @!P1 PRMT R52, R154, 0x5410, RZ ;  /* 0x000054109a349816 */ /* 0x000fe400000000ff */
[----:B------:R-:W-:Y:S02]  /*17920*/  ISETP.GE.U32.AND P1, PT, R192, R5, PT ;  /* 0x00000005c000720c */ /* 0x000fe40003f26070 */
[----:B------:R-:W1:Y:S01]  /*17930*/  MUFU.EX2 R5, R249 ;  /* 0x000000f900057308 */ /* 0x000e620000000800 */
[C---:B----4-:R-:W-:Y:S01]  /*17940*/  F2FP.BF16.F32.PACK_AB R61, R2.reuse, R6 ;  /* 0x00000006023d723e */ /* 0x050fe200000010ff */
[----:B------:R-:W-:Y:S01]  /*17950*/  FADD.FTZ R6, R2, R3 ;  /* 0x0000000302067221 */ /* 0x000fe20000010000 */
[----:B------:R-:W-:Y:S01]  /*17960*/  SHF.R.U32.HI R2, RZ, 0x8, R9 ;  /* 0x00000008ff027819 */ /* 0x000fe20000011609 */
[----:B------:R-:W-:-:S04]  /*17970*/  @!P2 HFMA2.BF16_V2 R157, -RZ.H0_H0, RZ.H0_H0, -R46.H0_H0 ;  /* 0x200000ffff9da231 */ /* 0x000fc8000034092e */
[----:B------:R-:W4:Y:S01]  /*17980*/  MUFU.EX2 R3, R252 ;  /* 0x000000fc00037308 */ /* 0x000f220000000800 */
[----:B------:R-:W-:Y:S01]  /*17990*/  @!P0 HFMA2.BF16_V2 R151, -RZ.H0_H0, RZ.H0_H0, -R51.H0_H0 ;  /* 0x200000ffff978231 */ /* 0x000fe20000340933 */
[----:B------:R-:W-:Y:S01]  /*179a0*/  LOP3.LUT R2, R2, 0xffff, RZ, 0xc0, !PT ;  /* 0x0000ffff02027812 */ /* 0x000fe200078ec0ff */
[----:B------:R-:W-:Y:S01]  /*179b0*/  @!P6 HFMA2.BF16_V2 R158, -RZ.H0_H0, RZ.H0_H0, -R45.H0_H0 ;  /* 0x200000ffff9ee231 */ /* 0x000fe2000034092d */
[----:B------:R-:W-:Y:S01]  /*179c0*/  PRMT R212, R46, 0x5410, R45 ;  /* 0x000054102ed47816 */ /* 0x000fe2000000002d */
[----:B------:R-:W-:Y:S01]  /*179d0*/  @!P4 HFMA2.BF16_V2 R159, -RZ.H0_H0, RZ.H0_H0, -R47.H0_H0 ;  /* 0x200000ffff9fc231 */ /* 0x000fe2000034092f */
[----:B------:R-:W-:Y:S01]  /*179e0*/  @!P2 PRMT R46, R157, 0x5410, RZ ;  /* 0x000054109d2ea816 */ /* 0x000fe200000000ff */
[----:B------:R-:W-:Y:S01]  /*179f0*/  @!P1 HFMA2.BF16_V2 R162, -RZ.H0_H0, RZ.H0_H0, -R57.H0_H0 ;  /* 0x200000ffffa29231 */ /* 0x000fe20000340939 */
[----:B------:R-:W-:Y:S01]  /*17a00*/  @!P0 PRMT R51, R151, 0x5410, RZ ;  /* 0x0000541097338816 */ /* 0x000fe200000000ff */
[----:B------:R-:W-:Y:S01]  /*17a10*/  IMAD.MOV.U32 R152, RZ, RZ, R246 ;  /* 0x000000ffff987224 */ /* 0x000fe200078e00f6 */
[----:B------:R-:W-:Y:S01]  /*17a20*/  ISETP.GE.U32.AND P2, PT, R192, R2, PT ;  /* 0x00000002c000720c */ /* 0x000fe20003f46070 */
[----:B------:R-:W-:Y:S01]  /*17a30*/  FADD.FTZ R2, R22, R11 ;  /* 0x0000000b16027221 */ /* 0x000fe20000010000 */
[----:B------:R-:W-:Y:S01]  /*17a40*/  ISETP.GE.U32.AND P0, PT, R192, R7, PT ;  /* 0x00000007c000720c */ /* 0x000fe20003f06070 */
[----:B------:R-:W-:Y:S01]  /*17a50*/  IMAD.MOV.U32 R218, RZ, RZ, R167 ;  /* 0x000000ffffda7224 */ /* 0x000fe200078e00a7 */
[----:B------:R-:W-:Y:S01]  /*17a60*/  PRMT R246, R44, 0x5410, R47 ;  /* 0x000054102cf67816 */ /* 0x000fe2000000002f */
[----:B------:R-:W-:Y:S01]  /*17a70*/  IMAD.MOV.U32 R7, RZ, RZ, R166 ;  /* 0x000000ffff077224 */ /* 0x000fe200078e00a6 */
[----:B------:R-:W-:Y:S01]  /*17a80*/  @!P6 PRMT R45, R158, 0x5410, RZ ;  /* 0x000054109e2de816 */ /* 0x000fe200000000ff */
[-C--:B------:R-:W-:Y:S01]  /*17a90*/  FMUL.FTZ R146, R110, R0.reuse ;  /* 0x000000006e927220 */ /* 0x080fe20000410000 */
[----:B------:R-:W-:Y:S01]  /*17aa0*/  @!P4 PRMT R47, R159, 0x5410, RZ ;  /* 0x000054109f2fc816 */ /* 0x000fe200000000ff */
[-C--:B------:R-:W-:Y:S01]  /*17ab0*/  FMUL.FTZ R147, R111, R0.reuse ;  /* 0x000000006f937220 */ /* 0x080fe20000410000 */
[----:B------:R-:W-:Y:S01]  /*17ac0*/  PRMT R234, R57, 0x5410, R56 ;  /* 0x0000541039ea7816 */ /* 0x000fe20000000038 */
        /* <DEDUP_REMOVED lines=8> */
[----:B------:R-:W-:Y:S01]  /*17b50*/  @!P1 PRMT R57, R162, 0x5410, RZ ;  /* 0x00005410a2399816 */ /* 0x000fe200000000ff */
[----:B-1----:R-:W-:Y:S01]  /*17b60*/  FADD.FTZ R0, R5, R6 ;  /* 0x0000000605007221 */ /* 0x002fe20000010000 */
[----:B------:R-:W-:-:S02]  /*17b70*/  IMAD.MOV.U32 R162, RZ, RZ, R222 ;  /* 0x000000ffffa27224 */ /* 0x000fc400078e00de */
[----:B------:R-:W-:Y:S01]  /*17b80*/  FADD.FTZ R2, R21, R2 ;  /* 0x0000000215027221 */ /* 0x000fe20000010000 */
[C---:B----4-:R-:W-:Y:S01]  /*17b90*/  F2FP.BF16.F32.PACK_AB R60, R3.reuse, R5 ;  /* 0x00000005033c723e */ /* 0x050fe200000010ff */
[----:B------:R-:W-:Y:S02]  /*17ba0*/  FADD.FTZ R3, R3, R0 ;  /* 0x0000000003037221 */ /* 0x000fe40000010000 */
[----:B------:R-:W-:Y:S01]  /*17bb0*/  FADD.FTZ R0, R20, R2 ;  /* 0x0000000214007221 */ /* 0x000fe20000010000 */
[----:B------:R-:W-:Y:S01]  /*17bc0*/  LOP3.LUT R2, R83, R213, R162, 0x96, !PT ;  /* 0x000000d553027212 */ /* 0x000fe200078e96a2 */
[----:B------:R-:W-:Y:S02]  /*17bd0*/  IMAD.MOV.U32 R230, RZ, RZ, R145 ;  /* 0x000000ffffe67224 */ /* 0x000fe400078e0091 */
[----:B------:R-:W-:Y:S02]  /*17be0*/  @!P5 HFMA2.BF16_V2 R160, -RZ.H0_H0, RZ.H0_H0, -R44.H0_H0 ;  /* 0x200000ffffa0d231 */ /* 0x000fe4000034092c */
[----:B------:R-:W-:Y:S01]  /*17bf0*/  IMAD.MOV.U32 R145, RZ, RZ, R144 ;  /* 0x000000ffff917224 */ /* 0x000fe200078e0090 */
[----:B------:R1:W-:Y:S01]  /*17c00*/  STL [R1+0x174], R3 ;  /* 0x0001740301007387 */ /* 0x0003e20000100800 */
[----:B------:R-:W-:-:S02]  /*17c10*/  IMAD.MOV.U32 R144, RZ, RZ, R233 ;  /* 0x000000ffff907224 */ /* 0x000fc400078e00e9 */
[----:B------:R-:W-:Y:S01]  /*17c20*/  @!P0 HFMA2.BF16_V2 R161, -RZ.H0_H0, RZ.H0_H0, -R56.H0_H0 ;  /* 0x200000ffffa18231 */ /* 0x000fe20000340938 */
[----:B------:R-:W-:Y:S01]  /*17c30*/  @!P5 PRMT R44, R160, 0x5410, RZ ;  /* 0x00005410a02cd816 */ /* 0x000fe200000000ff */
[----:B------:R4:W-:Y:S01]  /*17c40*/  STL [R1+0x15c], R0 ;  /* 0x00015c0001007387 */ /* 0x0009e20000100800 */
[----:B------:R-:W-:Y:S01]  /*17c50*/  IMAD.MOV.U32 R160, RZ, RZ, R144 ;  /* 0x000000ffffa07224 */ /* 0x000fe200078e0090 */
[C---:B------:R-:W-:Y:S02]  /*17c60*/  PRMT R55, R13.reuse, 0x7632, R55 ;  /* 0x000076320d377816 */ /* 0x040fe40000000037 */
[----:B------:R-:W-:Y:S01]  /*17c70*/  PRMT R50, R13, 0x7610, R50 ;  /* 0x000076100d327816 */ /* 0x000fe20000000032 */
[----:B------:R-:W-:Y:S01]  /*17c80*/  IMAD.MOV.U32 R11, RZ, RZ, R160 ;  /* 0x000000ffff0b7224 */ /* 0x000fe200078e00a0 */
[----:B------:R-:W-:Y:S01]  /*17c90*/  @!P0 PRMT R56, R161, 0x5410, RZ ;  /* 0x00005410a1388816 */ /* 0x000fe200000000ff */
[----:B------:R-:W-:Y:S02]  /*17ca0*/  IMAD.MOV.U32 R160, RZ, RZ, R7 ;  /* 0x000000ffffa07224 */ /* 0x000fe400078e0007 */
[----:B------:R-:W-:-:S02]  /*17cb0*/  @!P2 HFMA2.BF16_V2 R163, -RZ.H0_H0, RZ.H0_H0, -R55.H0_H0 ;  /* 0x200000ffffa3a231 */ /* 0x000fc40000340937 */
[----:B------:R-:W-:Y:S02]  /*17cc0*/  IMAD.MOV.U32 R161, RZ, RZ, R194 ;  /* 0x000000ffffa17224 */ /* 0x000fe400078e00c2 */
[----:B-1----:R-:W-:-:S05]  /*17cd0*/  IMAD.WIDE.U32 R2, R2, -0x2daee0ad, RZ ;  /* 0xd2511f5302027825 */ /* 0x002fca00078e00ff */
[----:B----4-:R-:W-:Y:S02]  /*17ce0*/  LOP3.LUT R0, R3, R226, R248, 0x96, !PT ;  /* 0x000000e203007212 */ /* 0x010fe400078e96f8 */
[----:B------:R-:W-:-:S03]  /*17cf0*/  LOP3.LUT R3, R245, R189, R82, 0x96, !PT ;  /* 0x000000bdf5037212 */ /* 0x000fc600078e9652 */
[----:B------:R-:W-:-:S04]  /*17d00*/  IMAD.WIDE.U32 R6, R0, -0x326172a9, RZ ;  /* 0xcd9e8d5700067825 */ /* 0x000fc800078e00ff */
[----:B------:R-:W-:Y:S02]  /*17d10*/  @!P3 HFMA2.BF16_V2 R164, -RZ.H0_H0, RZ.H0_H0, -R50.H0_H0 ;  /* 0x200000ffffa4b231 */ /* 0x000fe40000340932 */
[----:B------:R-:W-:Y:S01]  /*17d20*/  IMAD.WIDE.U32 R20, R3, -0x2daee0ad, RZ ;  /* 0xd2511f5303147825 */ /* 0x000fe200078e00ff */
[----:B------:R-:W-:-:S03]  /*17d30*/  LOP3.LUT R0, R7, R161, R244, 0x96, !PT ;  /* 0x000000a107007212 */ /* 0x000fc600078e96f4 */
[----:B------:R-:W-:Y:S01]  /*17d40*/  IMAD.MOV.U32 R233, RZ, RZ, R243 ;  /* 0x000000ffffe97224 */ /* 0x000fe200078e00f3 */
[----:B------:R-:W-:Y:S01]  /*17d50*/  PRMT R243, R50, 0x5410, R55 ;  /* 0x0000541032f37816 */ /* 0x000fe20000000037 */
[----:B------:R-:W-:Y:S01]  /*17d60*/  IMAD.MOV.U32 R9, RZ, RZ, R149 ;  /* 0x000000ffff097224 */ /* 0x000fe200078e0095 */
[----:B------:R-:W-:Y:S01]  /*17d70*/  @!P2 PRMT R55, R163, 0x5410, RZ ;  /* 0x00005410a337a816 */ /* 0x000fe200000000ff */
[----:B------:R-:W-:Y:S02]  /*17d80*/  IMAD.MOV.U32 R163, RZ, RZ, R223 ;  /* 0x000000ffffa37224 */ /* 0x000fe400078e00df */
[----:B------:R-:W-:Y:S01]  /*17d90*/  FMUL.FTZ R149, R73, R4 ;  /* 0x0000000449957220 */ /* 0x000fe20000410000 */
[----:B------:R-:W-:Y:S01]  /*17da0*/  LOP3.LUT R2, R21, R230, R2, 0x96, !PT ;  /* 0x000000e615027212 */ /* 0x000fe200078e9602 */
[----:B------:R-:W-:Y:S01]  /*17db0*/  IMAD.MOV.U32 R222, RZ, RZ, R152 ;  /* 0x000000ffffde7224 */ /* 0x000fe200078e0098 */
[----:B------:R-:W-:Y:S01]  /*17dc0*/  @!P3 PRMT R50, R164, 0x5410, RZ ;  /* 0x00005410a432b816 */ /* 0x000fe200000000ff */
        /* <DEDUP_REMOVED lines=27> */
[----:B------:R-:W-:-:S04]  /*17f80*/  IMAD.WIDE.U32 R4, R0, -0x2daee0ad, RZ ;  /* 0xd2511f5300047825 */ /* 0x000fc800078e00ff */
[----:B------:R-:W-:Y:S01]  /*17f90*/  IMAD.WIDE.U32 R2, R2, -0x326172a9, RZ ;  /* 0xcd9e8d5702027825 */ /* 0x000fe200078e00ff */
[----:B------:R-:W-:-:S04]  /*17fa0*/  LOP3.LUT R0, R5, R8, R20, 0x96, !PT ;  /* 0x0000000805007212 */ /* 0x000fc800078e9614 */
[----:B------:R-:W-:Y:S01]  /*17fb0*/  LOP3.LUT R3, R3, R195, R6, 0x96, !PT ;  /* 0x000000c303037212 */ /* 0x000fe200078e9606 */
[----:B------:R-:W-:-:S04]  /*17fc0*/  IMAD.WIDE.U32 R6, R0, -0x326172a9, RZ ;  /* 0xcd9e8d5700067825 */ /* 0x000fc800078e00ff */
[----:B------:R-:W-:Y:S02]  /*17fd0*/  IMAD.MOV.U32 R252, RZ, RZ, R9 ;  /* 0x000000fffffc7224 */ /* 0x000fe400078e0009 */
[----:B------:R-:W-:Y:S02]  /*17fe0*/  IMAD.MOV.U32 R0, RZ, RZ, R8 ;  /* 0x000000ffff007224 */ /* 0x000fe400078e0008 */
[----:B------:R-:W-:Y:S01]  /*17ff0*/  IMAD.WIDE.U32 R8, R3, -0x2daee0ad, RZ ;  /* 0xd2511f5303087825 */ /* 0x000fe200078e00ff */
[----:B------:R-:W-:-:S04]  /*18000*/  LOP3.LUT R5, R7, R70, R2, 0x96, !PT ;  /* 0x0000004607057212 */ /* 0x000fc800078e9602 */
[----:B------:R-:W-:Y:S01]  /*18010*/  LOP3.LUT R2, R9, R73, R4, 0x96, !PT ;  /* 0x0000004909027212 */ /* 0x000fe200078e9604 */
[----:B------:R-:W-:-:S04]  /*18020*/  IMAD.MOV.U32 R4, RZ, RZ, R0 ;  /* 0x000000ffff047224 */ /* 0x000fc800078e0000 */
[----:B------:R-:W-:-:S05]  /*18030*/  IMAD.WIDE.U32 R2, R2, -0x326172a9, RZ ;  /* 0xcd9e8d5702027825 */ /* 0x000fca00078e00ff */
[----:B------:R-:W-:Y:S01]  /*18040*/  LOP3.LUT R0, R3, R188, R6, 0x96, !PT ;  /* 0x000000bc03007212 */ /* 0x000fe200078e9606 */
[----:B------:R-:W-:Y:S02]  /*18050*/  IMAD.MOV.U32 R7, RZ, RZ, R4 ;  /* 0x000000ffff077224 */ /* 0x000fe400078e0004 */
[----:B------:R-:W-:Y:S01]  /*18060*/  FADD.FTZ R10, R36, R26 ;  /* 0x0000001a240a7221 */ /* 0x000fe20000010000 */
[----:B------:R-:W-:-:S04]  /*18070*/  LOP3.LUT R4, R0, 0xff, RZ, 0xc0, !PT ;  /* 0x000000ff00047812 */ /* 0x000fc800078ec0ff */
[----:B------:R-:W-:Y:S01]  /*18080*/  ISETP.GE.U32.AND P0, PT, R192, R4, PT ;  /* 0x00000004c000720c */ /* 0x000fe20003f06070 */
[----:B------:R-:W-:Y:S01]  /*18090*/  FADD.FTZ R4, R37, R10 ;  /* 0x0000000a25047221 */ /* 0x000fe20000010000 */
[----:B------:R-:W-:Y:S02]  /*180a0*/  IMAD.MOV.U32 R6, RZ, RZ, R188 ;  /* 0x000000ffff067224 */ /* 0x000fe400078e00bc */
[----:B------:R-:W4:Y:S01]  /*180b0*/  LDL.LU R188, [R1+0x260] ;  /* 0x0002600001bc7983 */ /* 0x000f220000300800 */
[----:B------:R-:W-:-:S03]  /*180c0*/  PRMT R42, R217, 0x7610, R42 ;  /* 0x00007610d92a7816 */ /* 0x000fc6000000002a */
[----:B------:R1:W-:Y:S01]  /*180d0*/  STL [R1+0x16c], R4 ;  /* 0x00016c0401007387 */ /* 0x0003e20000100800 */
[----:B------:R-:W-:Y:S01]  /*180e0*/  PRMT R41, R217, 0x7632, R41 ;  /* 0x00007632d9297816 */ /* 0x000fe20000000029 */
[----:B------:R-:W-:-:S03]  /*180f0*/  IMAD.MOV.U32 R10, RZ, RZ, R6 ;  /* 0x000000ffff0a7224 */ /* 0x000fc600078e0006 */
[----:B------:R-:W-:Y:S02]  /*18100*/  @!P0 HFMA2.BF16_V2 R72, -RZ.H0_H0, RZ.H0_H0, -R42.H0_H0 ;  /* 0x200000ffff488231 */ /* 0x000fe4000034092a */
[----:B------:R-:W-:Y:S01]  /*18110*/  IMAD.MOV.U32 R6, RZ, RZ, R73 ;  /* 0x000000ffff067224 */ /* 0x000fe200078e0049 */
[----:B------:R-:W-:Y:S02]  /*18120*/  PRMT R73, R42, 0x5410, R41 ;  /* 0x000054102a497816 */ /* 0x000fe40000000029 */
        /* <DEDUP_REMOVED lines=9> */
[----:B------:R-:W-:Y:S02]  /*181c0*/  SHF.R.U32.HI R0, RZ, 0x10, R0 ;  /* 0x00000010ff007819 */ /* 0x000fe40000011600 */
[C---:B------:R-:W-:Y:S02]  /*181d0*/  PRMT R39, R25.reuse, 0x7632, R39 ;  /* 0x0000763219277816 */ /* 0x040fe40000000027 */
[----:B------:R-:W-:Y:S02]  /*181e0*/  LOP3.LUT R0, R0, 0xff, RZ, 0xc0, !PT ;  /* 0x000000ff00007812 */ /* 0x000fe400078ec0ff */
[----:B------:R-:W-:-:S02]  /*181f0*/  PRMT R40, R25, 0x7610, R40 ;  /* 0x0000761019287816 */ /* 0x000fc40000000028 */
[----:B------:R-:W-:-:S03]  /*18200*/  ISETP.GE.U32.AND P1, PT, R192, R0, PT ;  /* 0x00000000c000720c */ /* 0x000fc60003f26070 */
[----:B------:R-:W-:Y:S01]  /*18210*/  @!P0 HFMA2.BF16_V2 R75, -RZ.H0_H0, RZ.H0_H0, -R39.H0_H0 ;  /* 0x200000ffff4b8231 */ /* 0x000fe20000340927 */
[----:B------:R-:W-:Y:S02]  /*18220*/  LOP3.LUT R0, R2, 0xff, RZ, 0xc0, !PT ;  /* 0x000000ff02007812 */ /* 0x000fe400078ec0ff */
        /* <DEDUP_REMOVED lines=20> */
[----:B------:R-:W-:Y:S02]  /*18370*/  IMAD.MOV.U32 R78, RZ, RZ, R70 ;  /* 0x000000ffff4e7224 */ /* 0x000fe400078e0046 */
[----:B------:R-:W-:Y:S01]  /*18380*/  @!P1 HFMA2.BF16_V2 R76, -RZ.H0_H0, RZ.H0_H0, -R40.H0_H0 ;  /* 0x200000ffff4c9231 */ /* 0x000fe20000340928 */
[----:B------:R-:W-:-:S05]  /*18390*/  PRMT R70, R36, 0x5410, R27 ;  /* 0x0000541024467816 */ /* 0x000fca000000001b */
[----:B------:R-:W-:Y:S01]  /*183a0*/  @!P0 HFMA2.BF16_V2 R79, -RZ.H0_H0, RZ.H0_H0, -R27.H0_H0 ;  /* 0x200000ffff4f8231 */ /* 0x000fe2000034091b */
[----:B------:R-:W-:Y:S01]  /*183b0*/  LOP3.LUT R0, R0, 0xff, RZ, 0xc0, !PT ;  /* 0x000000ff00007812 */ /* 0x000fe200078ec0ff */
[----:B------:R-:W-:-:S03]  /*183c0*/  IMAD.WIDE.U32 R2, R5, -0x2daee0ad, RZ ;  /* 0xd2511f5305027825 */ /* 0x000fc600078e00ff */
[----:B------:R-:W-:Y:S01]  /*183d0*/  @!P0 PRMT R27, R79, 0x5410, RZ ;  /* 0x000054104f1b8816 */ /* 0x000fe200000000ff */
[----:B------:R-:W-:Y:S01]  /*183e0*/  IMAD.MOV.U32 R79, RZ, RZ, R217 ;  /* 0x000000ffff4f7224 */ /* 0x000fe200078e00d9 */
[----:B------:R-:W-:Y:S02]  /*183f0*/  @!P1 PRMT R40, R76, 0x5410, RZ ;  /* 0x000054104c289816 */ /* 0x000fe400000000ff */
[----:B------:R-:W-:Y:S02]  /*18400*/  ISETP.GE.U32.AND P1, PT, R192, R0, PT ;  /* 0x00000000c000720c */ /* 0x000fe40003f26070 */
[----:B------:R-:W-:-:S04]  /*18410*/  LOP3.LUT R0, R3, R79, R8, 0x96, !PT ;  /* 0x0000004f03007212 */ /* 0x000fc800078e9608 */
[----:B------:R-:W-:-:S04]  /*18420*/  LOP3.LUT R4, R0, 0xff, RZ, 0xc0, !PT ;  /* 0x000000ff00047812 */ /* 0x000fc800078ec0ff */
[----:B------:R-:W-:Y:S02]  /*18430*/  ISETP.GE.U32.AND P0, PT, R192, R4, PT ;  /* 0x00000004c000720c */ /* 0x000fe40003f06070 */
[----:B------:R-:W-:Y:S02]  /*18440*/  LOP3.LUT R4, R0, 0xffff, RZ, 0xc0, !PT ;  /* 0x0000ffff00047812 */ /* 0x000fe400078ec0ff */
[C---:B------:R-:W-:Y:S02]  /*18450*/  PRMT R26, R220.reuse, 0x7610, R26 ;  /* 0x00007610dc1a7816 */ /* 0x040fe4000000001a */
        /* <DEDUP_REMOVED lines=8> */
[C---:B------:R-:W-:Y:S02]  /*184e0*/  PRMT R23, R43.reuse, 0x7632, R23 ;  /* 0x000076322b177816 */ /* 0x040fe40000000017 */
[----:B------:R-:W-:Y:S01]  /*184f0*/  PRMT R24, R43, 0x7610, R24 ;  /* 0x000076102b187816 */ /* 0x000fe20000000018 */
[----:B------:R-:W-:Y:S01]  /*18500*/  IMAD.MOV.U32 R74, RZ, RZ, R162 ;  /* 0x000000ffff4a7224 */ /* 0x000fe200078e00a2 */
[--C-:B------:R-:W-:Y:S01]  /*18510*/  SHF.R.U32.HI R4, RZ, 0x10, R0.reuse ;  /* 0x00000010ff047819 */ /* 0x100fe20000011600 */
[----:B------:R-:W-:Y:S01]  /*18520*/  @!P1 HFMA2.BF16_V2 R88, -RZ.H0_H0, RZ.H0_H0, -R36.H0_H0 ;  /* 0x200000ffff589231 */ /* 0x000fe20000340924 */
[----:B------:R-:W-:-:S02]  /*18530*/  SHF.R.U32.HI R0, RZ, 0x18, R0 ;  /* 0x00000018ff007819 */ /* 0x000fc40000011600 */
[C---:B------:R-:W-:Y:S02]  /*18540*/  PRMT R22, R221.reuse, 0x7610, R22 ;  /* 0x00007610dd167816 */ /* 0x040fe40000000016 */
[----:B------:R-:W-:Y:S01]  /*18550*/  PRMT R19, R221, 0x7632, R19 ;  /* 0x00007632dd137816 */ /* 0x000fe20000000013 */
[----:B------:R-:W-:Y:S02]  /*18560*/  @!P0 HFMA2.BF16_V2 R90, -RZ.H0_H0, RZ.H0_H0, -R25.H0_H0 ;  /* 0x200000ffff5a8231 */ /* 0x000fe40000340919 */
[----:B------:R-:W-:Y:S02]  /*18570*/  IMAD.MOV.U32 R219, RZ, RZ, R6 ;  /* 0x000000ffffdb7224 */ /* 0x000fe400078e0006 */
[----:B------:R-:W-:Y:S01]  /*18580*/  IMAD.MOV.U32 R77, RZ, RZ, R10 ;  /* 0x000000ffff4d7224 */ /* 0x000fe200078e000a */
[----:B------:R-:W-:Y:S02]  /*18590*/  PRMT R16, R216, 0x7610, R16 ;  /* 0x00007610d8107816 */ /* 0x000fe40000000010 */
[----:B------:R-:W-:-:S02]  /*185a0*/  PRMT R18, R15, 0x7610, R18 ;  /* 0x000076100f127816 */ /* 0x000fc40000000012 */
[----:B------:R-:W-:Y:S01]  /*185b0*/  PRMT R17, R15, 0x7632, R17 ;  /* 0x000076320f117816 */ /* 0x000fe20000000011 */
[----:B------:R-:W-:Y:S01]  /*185c0*/  IMAD.MOV.U32 R75, RZ, RZ, R222 ;  /* 0x000000ffff4b7224 */ /* 0x000fe200078e00de */
[----:B------:R-:W-:Y:S02]  /*185d0*/  @!P0 PRMT R25, R90, 0x5410, RZ ;  /* 0x000054105a198816 */ /* 0x000fe400000000ff */
[C---:B------:R-:W-:Y:S02]  /*185e0*/  PRMT R14, R184.reuse, 0x7610, R14 ;  /* 0x00007610b80e7816 */ /* 0x040fe4000000000e */
[----:B------:R-:W-:Y:S01]  /*185f0*/  PRMT R13, R184, 0x7632, R13 ;  /* 0x00007632b80d7816 */ /* 0x000fe2000000000d */
[----:B------:R-:W-:Y:S01]  /*18600*/  IMAD.MOV.U32 R217, RZ, RZ, R233 ;  /* 0x000000ffffd97224 */ /* 0x000fe200078e00e9 */
[----:B------:R-:W-:Y:S01]  /*18610*/  ISETP.GE.U32.AND P0, PT, R192, R0, PT ;  /* 0x00000000c000720c */ /* 0x000fe20003f06070 */
[----:B------:R-:W-:Y:S01]  /*18620*/  IMAD.MOV.U32 R76, RZ, RZ, R160 ;  /* 0x000000ffff4c7224 */ /* 0x000fe200078e00a0 */
[----:B------:R-:W-:Y:S01]  /*18630*/  LOP3.LUT R0, R2, 0xff, RZ, 0xc0, !PT ;  /* 0x000000ff02007812 */ /* 0x000fe200078ec0ff */
[----:B------:R-:W2:Y:S01]  /*18640*/  LDL.LU R89, [R1+0xf0] ;  /* 0x0000f00001597983 */ /* 0x000ea20000300800 */
[----:B------:R-:W-:-:S09]  /*18650*/  PRMT R162, R24, 0x5410, R23 ;  /* 0x0000541018a27816 */ /* 0x000fd20000000017 */
[----:B------:R-:W-:Y:S01]  /*18660*/  @!P0 HFMA2.BF16_V2 R92, -RZ.H0_H0, RZ.H0_H0, -R23.H0_H0 ;  /* 0x200000ffff5c8231 */ /* 0x000fe20000340917 */
[----:B------:R-:W-:Y:S02]  /*18670*/  @!P1 PRMT R36, R88, 0x5410, RZ ;  /* 0x0000541058249816 */ /* 0x000fe400000000ff */
[----:B------:R-:W-:Y:S02]  /*18680*/  LOP3.LUT R4, R4, 0xff, RZ, 0xc0, !PT ;  /* 0x000000ff04047812 */ /* 0x000fe400078ec0ff */
[----:B------:R-:W-:Y:S01]  /*18690*/  PRMT R15, R216, 0x7632, R15 ;  /* 0x00007632d80f7816 */ /* 0x000fe2000000000f */
[----:B------:R-:W-:Y:S01]  /*186a0*/  IMAD.MOV.U32 R222, RZ, RZ, R232 ;  /* 0x000000ffffde7224 */ /* 0x000fe200078e00e8 */
[----:B------:R-:W-:Y:S01]  /*186b0*/  @!P0 PRMT R23, R92, 0x5410, RZ ;  /* 0x000054105c178816 */ /* 0x000fe200000000ff */
[----:B------:R-:W4:Y:S01]  /*186c0*/  LDL R220, [R1+0x194] ;  /* 0x0001940001dc7983 */ /* 0x000f220000100800 */
        /* <DEDUP_REMOVED lines=10> */
[----:B------:R-:W-:-:S04]  /*18770*/  SHF.R.U32.HI R0, RZ, 0x10, R2 ;  /* 0x00000010ff007819 */ /* 0x000fc80000011602 */
[----:B------:R-:W-:-:S04]  /*18780*/  LOP3.LUT R0, R0, 0xff, RZ, 0xc0, !PT ;  /* 0x000000ff00007812 */ /* 0x000fc800078ec0ff */
[C---:B------:R-:W-:Y:S02]  /*18790*/  ISETP.GE.U32.AND P2, PT, R192.reuse, R0, PT ;  /* 0x00000000c000720c */ /* 0x040fe40003f46070 */
[----:B------:R-:W-:Y:S02]  /*187a0*/  LOP3.LUT R0, R63, R213, R74, 0x96, !PT ;  /* 0x000000d53f007212 */ /* 0x000fe400078e964a */
[----:B------:R-:W-:-:S03]  /*187b0*/  ISETP.GE.U32.AND P1, PT, R192, R4, PT ;  /* 0x00000004c000720c */ /* 0x000fc60003f26070 */
[----:B------:R-:W-:Y:S01]  /*187c0*/  IMAD.WIDE.U32 R4, R0, -0x2daee0ad, RZ ;  /* 0xd2511f5300047825 */ /* 0x000fe200078e00ff */
[----:B------:R-:W-:-:S04]  /*187d0*/  LOP3.LUT R3, R245, R189, R62, 0x96, !PT ;  /* 0x000000bdf5037212 */ /* 0x000fc800078e963e */
[----:B------:R-:W-:Y:S01]  /*187e0*/  LOP3.LUT R0, R5, R226, R248, 0x96, !PT ;  /* 0x000000e205007212 */ /* 0x000fe200078e96f8 */
[----:B------:R-:W-:-:S04]  /*187f0*/  IMAD.MOV.U32 R248, RZ, RZ, R7 ;  /* 0x000000fffff87224 */ /* 0x000fc800078e0007 */
[----:B------:R-:W-:-:S04]  /*18800*/  IMAD.WIDE.U32 R6, R0, -0x326172a9, RZ ;  /* 0xcd9e8d5700067825 */ /* 0x000fc800078e00ff */
[----:B------:R-:W-:Y:S01]  /*18810*/  IMAD.WIDE.U32 R8, R3, -0x2daee0ad, RZ ;  /* 0xd2511f5303087825 */ /* 0x000fe200078e00ff */
[----:B------:R-:W-:-:S04]  /*18820*/  LOP3.LUT R0, R7, R248, R244, 0x96, !PT ;  /* 0x000000f807007212 */ /* 0x000fc800078e96f4 */
[----:B------:R-:W-:Y:S01]  /*18830*/  LOP3.LUT R3, R9, R230, R4, 0x96, !PT ;  /* 0x000000e609037212 */ /* 0x000fe200078e9604 */
[----:B------:R-:W-:-:S05]  /*18840*/  IMAD.WIDE.U32 R4, R0, -0x2daee0ad, RZ ;  /* 0xd2511f5300047825 */ /* 0x000fca00078e00ff */
[----:B------:R-:W-:Y:S01]  /*18850*/  LOP3.LUT R5, R5, R88, R8, 0x96, !PT ;  /* 0x0000005805057212 */ /* 0x000fe200078e9608 */
[----:B------:R-:W-:-:S05]  /*18860*/  IMAD.WIDE.U32 R8, R3, -0x326172a9, RZ ;  /* 0xcd9e8d5703087825 */ /* 0x000fca00078e00ff */
[----:B------:R-:W-:Y:S01]  /*18870*/  LOP3.LUT R0, R9, R195, R6, 0x96, !PT ;  /* 0x000000c309007212 */ /* 0x000fe200078e9606 */
[----:B------:R-:W-:-:S04]  /*18880*/  IMAD.MOV.U32 R74, RZ, RZ, R11 ;  /* 0x000000ffff4a7224 */ /* 0x000fc800078e000b */
[----:B------:R-:W-:Y:S01]  /*18890*/  IMAD.WIDE.U32 R10, R0, -0x2daee0ad, RZ ;  /* 0xd2511f53000a7825 */ /* 0x000fe200078e00ff */
[----:B------:R-:W-:-:S04]  /*188a0*/  SHF.R.U32.HI R6, RZ, 0x18, R2 ;  /* 0x00000018ff067819 */ /* 0x000fc80000011602 */
[----:B------:R-:W-:Y:S01]  /*188b0*/  LOP3.LUT R3, R11, R219, R4, 0x96, !PT ;  /* 0x000000db0b037212 */ /* 0x000fe200078e9604 */
[----:B------:R-:W-:-:S04]  /*188c0*/  IMAD.WIDE.U32 R4, R5, -0x326172a9, RZ ;  /* 0xcd9e8d5705047825 */ /* 0x000fc800078e00ff */
[----:B------:R-:W-:-:S04]  /*188d0*/  IMAD.WIDE.U32 R2, R3, -0x326172a9, RZ ;  /* 0xcd9e8d5703027825 */ /* 0x000fc800078e00ff */
[----:B------:R-:W-:Y:S01]  /*188e0*/  @!P0 HFMA2.BF16_V2 R94, -RZ.H0_H0, RZ.H0_H0, -R19.H0_H0 ;  /* 0x200000ffff5e8231 */ /* 0x000fe20000340913 */
[----:B------:R-:W-:-:S04]  /*188f0*/  LOP3.LUT R0, R3, R77, R4, 0x96, !PT ;  /* 0x0000004d03007212 */ /* 0x000fc800078e9604 */
[----:B------:R-:W-:Y:S02]  /*18900*/  LOP3.LUT R4, R0, 0xff, RZ, 0xc0, !PT ;  /* 0x000000ff00047812 */ /* 0x000fe400078ec0ff */
[----:B------:R-:W-:Y:S02]  /*18910*/  @!P0 PRMT R19, R94, 0x5410, RZ ;  /* 0x000054105e138816 */ /* 0x000fe400000000ff */
[----:B------:R-:W-:Y:S02]  /*18920*/  ISETP.GE.U32.AND P0, PT, R192, R4, PT ;  /* 0x00000004c000720c */ /* 0x000fe40003f06070 */
[----:B------:R-:W-:-:S04]  /*18930*/  LOP3.LUT R4, R0, 0xffff, RZ, 0xc0, !PT ;  /* 0x0000ffff00047812 */ /* 0x000fc800078ec0ff */
[----:B------:R-:W-:Y:S02]  /*18940*/  SHF.R.U32.HI R4, RZ, 0x8, R4 ;  /* 0x00000008ff047819 */ /* 0x000fe40000011604 */
[----:B------:R-:W-:Y:S02]  /*18950*/  PRMT R232, R16, 0x5410, R15 ;  /* 0x0000541010e87816 */ /* 0x000fe4000000000f */
[----:B------:R-:W-:-:S03]  /*18960*/  LOP3.LUT R4, R4, 0xffff, RZ, 0xc0, !PT ;  /* 0x0000ffff04047812 */ /* 0x000fc600078ec0ff */
[----:B------:R-:W-:-:S05]  /*18970*/  @!P0 HFMA2.BF16_V2 R109, -RZ.H0_H0, RZ.H0_H0, -R16.H0_H0 ;  /* 0x200000ffff6d8231 */ /* 0x000fca0000340910 */
[----:B------:R-:W-:Y:S02]  /*18980*/  @!P0 PRMT R16, R109, 0x5410, RZ ;  /* 0x000054106d108816 */ /* 0x000fe400000000ff */
[----:B------:R-:W-:Y:S02]  /*18990*/  ISETP.GE.U32.AND P0, PT, R192, R4, PT ;  /* 0x00000004c000720c */ /* 0x000fe40003f06070 */
[----:B------:R-:W-:Y:S01]  /*189a0*/  LOP3.LUT R4, R2, 0xff, RZ, 0xc0, !PT ;  /* 0x000000ff02047812 */ /* 0x000fe200078ec0ff */
[----:B------:R-:W-:-:S10]  /*189b0*/  @!P1 HFMA2.BF16_V2 R91, -RZ.H0_H0, RZ.H0_H0, -R24.H0_H0 ;  /* 0x200000ffff5b9231 */ /* 0x000fd40000340918 */
[----:B------:R-:W-:-:S05]  /*189c0*/  @!P0 HFMA2.BF16_V2 R110, -RZ.H0_H0, RZ.H0_H0, -R15.H0_H0 ;  /* 0x200000ffff6e8231 */ /* 0x000fca000034090f */
[----:B------:R-:W-:Y:S02]  /*189d0*/  @!P0 PRMT R15, R110, 0x5410, RZ ;  /* 0x000054106e0f8816 */ /* 0x000fe400000000ff */
[----:B------:R-:W-:Y:S02]  /*189e0*/  ISETP.GE.U32.AND P0, PT, R192, R4, PT ;  /* 0x00000004c000720c */ /* 0x000fe40003f06070 */
[----:B------:R-:W-:Y:S02]  /*189f0*/  LOP3.LUT R3, R2, 0xffff, RZ, 0xc0, !PT ;  /* 0x0000ffff02037812 */ /* 0x000fe400078ec0ff */
[----:B------:R-:W-:Y:S02]  /*18a00*/  @!P1 PRMT R24, R91, 0x5410, RZ ;  /* 0x000054105b189816 */ /* 0x000fe400000000ff */
[----:B------:R-:W-:Y:S02]  /*18a10*/  ISETP.GE.U32.AND P1, PT, R192, R6, PT ;  /* 0x00000006c000720c */ /* 0x000fe40003f26070 */
[----:B------:R-:W-:-:S05]  /*18a20*/  SHF.R.U32.HI R3, RZ, 0x8, R3 ;  /* 0x00000008ff037819 */ /* 0x000fca0000011603 */
[----:B------:R-:W-:Y:S01]  /*18a30*/  @!P0 HFMA2.BF16_V2 R111, -RZ.H0_H0, RZ.H0_H0, -R14.H0_H0 ;  /* 0x200000ffff6f8231 */ /* 0x000fe2000034090e */
        /* <DEDUP_REMOVED lines=8> */
[----:B------:R-:W-:Y:S02]  /*18ac0*/  @!P1 PRMT R17, R108, 0x5410, RZ ;  /* 0x000054106c119816 */ /* 0x000fe400000000ff */
[----:B------:R-:W-:-:S03]  /*18ad0*/  ISETP.GE.U32.AND P1, PT, R192, R3, PT ;  /* 0x00000003c000720c */ /* 0x000fc60003f26070 */
[----:B------:R-:W-:Y:S01]  /*18ae0*/  @!P0 HFMA2.BF16_V2 R225, -RZ.H0_H0, RZ.H0_H0, -R13.H0_H0 ;  /* 0x200000ffffe18231 */ /* 0x000fe2000034090d */
[----:B------:R-:W-:-:S04]  /*18af0*/  PRMT R11, R12, 0x7632, R11 ;  /* 0x000076320c0b7816 */ /* 0x000fc8000000000b */
[----:B------:R-:W-:Y:S01]  /*18b00*/  @!P0 PRMT R13, R225, 0x5410, RZ ;  /* 0x00005410e10d8816 */ /* 0x000fe200000000ff */
[----:B------:R-:W-:-:S04]  /*18b10*/  IMAD.MOV.U32 R225, RZ, RZ, R195 ;  /* 0x000000ffffe17224 */ /* 0x000fc800078e00c3 */
[----:B------:R-:W-:Y:S01]  /*18b20*/  @!P1 HFMA2.BF16_V2 R227, -RZ.H0_H0, RZ.H0_H0, -R12.H0_H0 ;  /* 0x200000ffffe39231 */ /* 0x000fe2000034090c */
[----:B------:R-:W-:-:S04]  /*18b30*/  PRMT R195, R12, 0x5410, R11 ;  /* 0x000054100cc37816 */ /* 0x000fc8000000000b */
[----:B------:R-:W-:Y:S01]  /*18b40*/  @!P1 PRMT R12, R227, 0x5410, RZ ;  /* 0x00005410e30c9816 */ /* 0x000fe200000000ff */
[----:B------:R-:W-:Y:S02]  /*18b50*/  IMAD.MOV.U32 R227, RZ, RZ, R88 ;  /* 0x000000ffffe37224 */ /* 0x000fe400078e0058 */
[----:B------:R-:W4:Y:S01]  /*18b60*/  LDL.LU R88, [R1+0x30] ;  /* 0x0000300001587983 */ /* 0x000f220000300800 */
[----:B------:R-:W-:Y:S02]  /*18b70*/  SHF.R.U32.HI R2, RZ, 0x18, R2 ;  /* 0x00000018ff027819 */ /* 0x000fe40000011602 */
[----:B------:R-:W-:Y:S02]  /*18b80*/  LOP3.LUT R5, R5, R78, R8, 0x96, !PT ;  /* 0x0000004e05057212 */ /* 0x000fe400078e9608 */
[----:B------:R-:W-:-:S03]  /*18b90*/  ISETP.GE.U32.AND P0, PT, R192, R2, PT ;  /* 0x00000002c000720c */ /* 0x000fc60003f06070 */
[----:B------:R-:W-:-:S05]  /*18ba0*/  IMAD.WIDE.U32 R2, R5, -0x2daee0ad, RZ ;  /* 0xd2511f5305027825 */ /* 0x000fca00078e00ff */
[----:B------:R-:W-:-:S05]  /*18bb0*/  LOP3.LUT R5, R3, R79, R10, 0x96, !PT ;  /* 0x0000004f03057212 */ /* 0x000fca00078e960a */
[----:B------:R-:W-:Y:S01]  /*18bc0*/  @!P0 HFMA2.BF16_V2 R228, -RZ.H0_H0, RZ.H0_H0, -R11.H0_H0 ;  /* 0x200000ffffe48231 */ /* 0x000fe2000034090b */
[----:B------:R-:W-:-:S04]  /*18bd0*/  LOP3.LUT R4, R5, 0xff, RZ, 0xc0, !PT ;  /* 0x000000ff05047812 */ /* 0x000fc800078ec0ff */
        /* <DEDUP_REMOVED lines=11> */
[----:B------:R-:W-:-:S11]  /*18c90*/  LOP3.LUT R4, R2, 0xff, RZ, 0xc0, !PT ;  /* 0x000000ff02047812 */ /* 0x000fd600078ec0ff */
[----:B------:R-:W-:-:S05]  /*18ca0*/  @!P0 HFMA2.BF16_V2 R231, -RZ.H0_H0, RZ.H0_H0, -R9.H0_H0 ;  /* 0x200000ffffe78231 */ /* 0x000fca0000340909 */
        /* <DEDUP_REMOVED lines=11> */
[----:B------:R-:W-:-:S04]  /*18d60*/  SHF.R.U32.HI R3, RZ, 0x10, R2 ;  /* 0x00000010ff037819 */ /* 0x000fc80000011602 */
[----:B------:R-:W-:-:S07]  /*18d70*/  LOP3.LUT R3, R3, 0xff, RZ, 0xc0, !PT ;  /* 0x000000ff03037812 */ /* 0x000fce00078ec0ff */
[----:B------:R-:W-:-:S05]  /*18d80*/  @!P0 HFMA2.BF16_V2 R236, -RZ.H0_H0, RZ.H0_H0, -R7.H0_H0 ;  /* 0x200000ffffec8231 */ /* 0x000fca0000340907 */
[----:B------:R-:W-:Y:S02]  /*18d90*/  @!P0 PRMT R7, R236, 0x5410, RZ ;  /* 0x00005410ec078816 */ /* 0x000fe400000000ff */
[----:B------:R-:W-:Y:S02]  /*18da0*/  ISETP.GE.U32.AND P0, PT, R192, R3, PT ;  /* 0x00000003c000720c */ /* 0x000fe40003f06070 */
[----:B------:R-:W-:-:S11]  /*18db0*/  SHF.R.U32.HI R2, RZ, 0x18, R2 ;  /* 0x00000018ff027819 */ /* 0x000fd60000011602 */
[----:B------:R-:W-:Y:S01]  /*18dc0*/  @!P0 HFMA2.BF16_V2 R237, -RZ.H0_H0, RZ.H0_H0, -R60.H0_H0 ;  /* 0x200000ffffed8231 */ /* 0x000fe2000034093c */
[----:B------:R-:W-:-:S04]  /*18dd0*/  @P0 PRMT R43, R60, 0x7610, R43 ;  /* 0x000076103c2b0816 */ /* 0x000fc8000000002b */
[----:B------:R-:W-:Y:S02]  /*18de0*/  @!P0 PRMT R43, R237, 0x5410, RZ ;  /* 0x00005410ed2b8816 */ /* 0x000fe400000000ff */
[----:B------:R-:W-:Y:S02]  /*18df0*/  ISETP.GE.U32.AND P0, PT, R192, R2, PT ;  /* 0x00000002c000720c */ /* 0x000fe40003f06070 */
[----:B------:R-:W-:-:S04]  /*18e00*/  SHF.R.U32.HI R2, RZ, 0x10, R0 ;  /* 0x00000010ff027819 */ /* 0x000fc80000011600 */
[----:B------:R-:W-:Y:S02]  /*18e10*/  LOP3.LUT R2, R2, 0xff, RZ, 0xc0, !PT ;  /* 0x000000ff02027812 */ /* 0x000fe400078ec0ff */
[----:B------:R-:W-:Y:S02]  /*18e20*/  PRMT R6, R60, 0x7632, R6 ;  /* 0x000076323c067816 */ /* 0x000fe40000000006 */
[----:B------:R-:W-:-:S03]  /*18e30*/  ISETP.GE.U32.AND P1, PT, R192, R2, PT ;  /* 0x00000002c000720c */ /* 0x000fc60003f26070 */
[----:B------:R-:W-:Y:S01]  /*18e40*/  @!P0 HFMA2.BF16_V2 R238, -RZ.H0_H0, RZ.H0_H0, -R6.H0_H0 ;  /* 0x200000ffffee8231 */ /* 0x000fe20000340906 */
[----:B------:R-:W-:Y:S02]  /*18e50*/  SHF.R.U32.HI R0, RZ, 0x18, R0 ;  /* 0x00000018ff007819 */ /* 0x000fe40000011600 */
[----:B------:R-:W-:Y:S02]  /*18e60*/  PRMT R4, R142, 0x7610, R4 ;  /* 0x000076108e047816 */ /* 0x000fe40000000004 */
[----:B------:R-:W-:Y:S02]  /*18e70*/  PRMT R236, R60, 0x5410, R6 ;  /* 0x000054103cec7816 */ /* 0x000fe40000000006 */
[----:B------:R-:W-:Y:S02]  /*18e80*/  @!P0 PRMT R6, R238, 0x5410, RZ ;  /* 0x00005410ee068816 */ /* 0x000fe400000000ff */
[----:B------:R-:W-:Y:S01]  /*18e90*/  ISETP.GE.U32.AND P0, PT, R192, R0, PT ;  /* 0x00000000c000720c */ /* 0x000fe20003f06070 */
[----:B------:R-:W-:Y:S01]  /*18ea0*/  @!P1 HFMA2.BF16_V2 R239, -RZ.H0_H0, RZ.H0_H0, -R4.H0_H0 ;  /* 0x200000ffffef9231 */ /* 0x000fe20000340904 */
[----:B------:R-:W-:Y:S01]  /*18eb0*/  PRMT R3, R142, 0x7632, R3 ;  /* 0x000076328e037816 */ /* 0x000fe20000000003 */
[----:B------:R-:W-:Y:S01]  /*18ec0*/  IMAD.MOV.U32 R228, RZ, RZ, R219 ;  /* 0x000000ffffe47224 */ /* 0x000fe200078e00db */
[----:B------:R-:W-:Y:S01]  /*18ed0*/  SHF.R.U32.HI R0, RZ, 0x10, R5 ;  /* 0x00000010ff007819 */ /* 0x000fe20000011605 */
[----:B------:R-:W-:Y:S01]  /*18ee0*/  IMAD.MOV.U32 R219, RZ, RZ, R75 ;  /* 0x000000ffffdb7224 */ /* 0x000fe200078e004b */
[----:B------:R-:W-:Y:S01]  /*18ef0*/  ST.E.U16 desc[UR4][R34.64+-0x100], R48 ;  /* 0xffff003022007985 */ /* 0x000fe2000c101504 */
[----:B------:R-:W-:Y:S01]  /*18f00*/  IMAD.MOV.U32 R75, RZ, RZ, R194 ;  /* 0x000000ffff4b7224 */ /* 0x000fe200078e00c2 */
[----:B------:R-:W-:-:S02]  /*18f10*/  PRMT R194, R4, 0x5410, R3 ;  /* 0x0000541004c27816 */ /* 0x000fc40000000003 */
[----:B------:R-:W-:Y:S01]  /*18f20*/  ST.E.U16 desc[UR4][R34.64+-0xfe], R59 ;  /* 0xffff023b22007985 */ /* 0x000fe2000c101504 */
[----:B------:R-:W-:Y:S01]  /*18f30*/  @!P1 PRMT R4, R239, 0x5410, RZ ;  /* 0x00005410ef049816 */ /* 0x000fe200000000ff */
[----:B--2---:R-:W-:Y:S01]  /*18f40*/  IMAD.WIDE.U32 R238, R89, -0x326172a9, RZ ;  /* 0xcd9e8d5759ee7825 */ /* 0x004fe200078e00ff */
[----:B------:R-:W-:Y:S01]  /*18f50*/  LOP3.LUT R0, R0, 0xff, RZ, 0xc0, !PT ;  /* 0x000000ff00007812 */ /* 0x000fe200078ec0ff */
[----:B------:R-:W-:Y:S04]  /*18f60*/  ST.E.U16 desc[UR4][R32.64+-0x100], R58 ;  /* 0xffff003a20007985 */ /* 0x000fe8000c101504 */
[----:B------:R-:W-:Y:S01]  /*18f70*/  ST.E.U16 desc[UR4][R32.64+-0xfe], R54 ;  /* 0xffff023620007985 */ /* 0x000fe2000c101504 */
[----:B------:R-:W-:-:S03]  /*18f80*/  ISETP.GE.U32.AND P1, PT, R192, R0, PT ;  /* 0x00000000c000720c */ /* 0x000fc60003f26070 */
[----:B---3--:R-:W-:Y:S04]  /*18f90*/  ST.E.U16 desc[UR4][R30.64+-0x100], R42 ;  /* 0xffff002a1e007985 */ /* 0x008fe8000c101504 */
[----:B------:R-:W-:Y:S01]  /*18fa0*/  ST.E.U16 desc[UR4][R30.64+-0xfe], R41 ;  /* 0xffff02291e007985 */ /* 0x000fe2000c101504 */
[----:B------:R-:W-:-:S03]  /*18fb0*/  SHF.R.U32.HI R0, RZ, 0x18, R5 ;  /* 0x00000018ff007819 */ /* 0x000fc60000011605 */
[----:B------:R-:W-:Y:S04]  /*18fc0*/  ST.E.U16 desc[UR4][R28.64+-0x100], R40 ;  /* 0xffff00281c007985 */ /* 0x000fe8000c101504 */
[----:B------:R-:W-:Y:S01]  /*18fd0*/  ST.E.U16 desc[UR4][R28.64+-0xfe], R39 ;  /* 0xffff02271c007985 */ /* 0x000fe2000c101504 */
[----:B------:R-:W-:-:S03]  /*18fe0*/  LOP3.LUT R5, R83, R213, R238, 0x96, !PT ;  /* 0x000000d553057212 */ /* 0x000fc600078e96ee */
[----:B------:R-:W-:Y:S04]  /*18ff0*/  ST.E.U16 desc[UR4][R34.64+-0xf0], R53 ;  /* 0xffff103522007985 */ /* 0x000fe8000c101504 */
[----:B------:R-:W-:Y:S01]  /*19000*/  ST.E.U16 desc[UR4][R34.64+-0xee], R49 ;  /* 0xffff123122007985 */ /* 0x000fe2000c101504 */
[----:B------:R-:W-:-:S03]  /*19010*/  @!P0 HFMA2.BF16_V2 R240, -RZ.H0_H0, RZ.H0_H0, -R3.H0_H0 ;  /* 0x200000fffff08231 */ /* 0x000fc60000340903 */
[----:B------:R-:W-:Y:S04]  /*19020*/  ST.E.U16 desc[UR4][R32.64+-0xf0], R52 ;  /* 0xffff103420007985 */ /* 0x000fe8000c101504 */
[----:B------:R-:W-:Y:S04]  /*19030*/  ST.E.U16 desc[UR4][R32.64+-0xee], R51 ;  /* 0xffff123320007985 */ /* 0x000fe8000c101504 */
[----:B------:R-:W-:Y:S04]  /*19040*/  ST.E.U16 desc[UR4][R30.64+-0xf0], R38 ;  /* 0xffff10261e007985 */ /* 0x000fe8000c101504 */
[----:B------:R-:W-:Y:S04]  /*19050*/  ST.E.U16 desc[UR4][R30.64+-0xee], R37 ;  /* 0xffff12251e007985 */ /* 0x000fe8000c101504 */
[----:B------:R4:W-:Y:S01]  /*19060*/  ST.E.U16 desc[UR4][R28.64+-0xee], R27 ;  /* 0xffff121b1c007985 */ /* 0x0009e2000c101504 */
[----:B------:R-:W-:-:S03]  /*19070*/  @!P0 PRMT R3, R240, 0x5410, RZ ;  /* 0x00005410f0038816 */ /* 0x000fc600000000ff */
[----:B------:R1:W-:Y:S01]  /*19080*/  ST.E.U16 desc[UR4][R28.64+-0xf0], R36 ;  /* 0xffff10241c007985 */ /* 0x0003e2000c101504 */
[----:B------:R-:W-:Y:S01]  /*19090*/  ISETP.GE.U32.AND P0, PT, R192, R0, PT ;  /* 0x00000000c000720c */ /* 0x000fe20003f06070 */
[----:B------:R-:W-:Y:S02]  /*190a0*/  @!P2 HFMA2.BF16_V2 R95, -RZ.H0_H0, RZ.H0_H0, -R18.H0_H0 ;  /* 0x200000ffff5fa231 */ /* 0x000fe40000340912 */
[----:B------:R-:W-:Y:S04]  /*190b0*/  ST.E.U16 desc[UR4][R34.64+-0xe0], R46 ;  /* 0xffff202e22007985 */ /* 0x000fe8000c101504 */
[----:B------:R-:W-:Y:S01]  /*190c0*/  ST.E.U16 desc[UR4][R34.64+-0xde], R45 ;  /* 0xffff222d22007985 */ /* 0x000fe2000c101504 */
[----:B------:R-:W-:-:S03]  /*190d0*/  @!P2 PRMT R18, R95, 0x5410, RZ ;  /* 0x000054105f12a816 */ /* 0x000fc600000000ff */
[----:B------:R-:W-:Y:S01]  /*190e0*/  ST.E.U16 desc[UR4][R32.64+-0xe0], R44 ;  /* 0xffff202c20007985 */ /* 0x000fe2000c101504 */
[----:B----4-:R-:W-:Y:S01]  /*190f0*/  LOP3.LUT R27, R220, R239, RZ, 0x3c, !PT ;  /* 0x000000efdc1b7212 */ /* 0x010fe200078e3cff */
[----:B-1----:R-:W-:-:S04]  /*19100*/  IMAD.WIDE.U32 R36, R5, -0x2daee0ad, RZ ;  /* 0xd2511f5305247825 */ /* 0x002fc800078e00ff */
[----:B------:R-:W-:Y:S01]  /*19110*/  IMAD.WIDE.U32 R62, R27, -0x2daee0ad, RZ ;  /* 0xd2511f531b3e7825 */ /* 0x000fe200078e00ff */
[----:B------:R-:W-:Y:S01]  /*19120*/  LOP3.LUT R36, R21, R230, R36, 0x96, !PT ;  /* 0x000000e615247212 */ /* 0x000fe200078e9624 */
[----:B------:R-:W-:Y:S01]  /*19130*/  ST.E.U16 desc[UR4][R32.64+-0xde], R47 ;  /* 0xffff222f20007985 */ /* 0x000fe2000c101504 */
[----:B------:R-:W-:-:S03]  /*19140*/  LOP3.LUT R5, R37, R226, R62, 0x96, !PT ;  /* 0x000000e225057212 */ /* 0x000fc600078e963e */
[----:B------:R1:W-:Y:S01]  /*19150*/  ST.E.U16 desc[UR4][R30.64+-0xe0], R26 ;  /* 0xffff201a1e007985 */ /* 0x0003e2000c101504 */
[----:B------:R-:W-:-:S03]  /*19160*/  PRMT R2, R61, 0x7610, R2 ;  /* 0x000076103d027816 */ /* 0x000fc60000000002 */
[----:B------:R-:W-:Y:S01]  /*19170*/  ST.E.U16 desc[UR4][R30.64+-0xde], R25 ;  /* 0xffff22191e007985 */ /* 0x000fe2000c101504 */
[----:B------:R-:W-:Y:S01]  /*19180*/  PRMT R0, R61, 0x7632, R0 ;  /* 0x000076323d007816 */ /* 0x000fe20000000000 */
[----:B------:R-:W-:Y:S02]  /*19190*/  IMAD.WIDE.U32 R48, R36, -0x326172a9, RZ ;  /* 0xcd9e8d5724307825 */ /* 0x000fe400078e00ff */
[----:B------:R2:W-:Y:S04]  /*191a0*/  ST.E.U16 desc[UR4][R28.64+-0xe0], R24 ;  /* 0xffff20181c007985 */ /* 0x0005e8000c101504 */
[----:B------:R-:W-:Y:S04]  /*191b0*/  ST.E.U16 desc[UR4][R28.64+-0xde], R23 ;  /* 0xffff22171c007985 */ /* 0x000fe8000c101504 */
[----:B------:R3:W-:Y:S04]  /*191c0*/  ST.E.U16 desc[UR4][R34.64+-0xd0], R50 ;  /* 0xffff303222007985 */ /* 0x0007e8000c101504 */
[----:B------:R-:W-:Y:S04]  /*191d0*/  ST.E.U16 desc[UR4][R34.64+-0xce], R55 ;  /* 0xffff323722007985 */ /* 0x000fe8000c101504 */
[----:B------:R-:W-:Y:S01]  /*191e0*/  ST.E.U16 desc[UR4][R32.64+-0xd0], R57 ;  /* 0xffff303920007985 */ /* 0x000fe2000c101504 */
[----:B-1----:R-:W-:-:S03]  /*191f0*/  IMAD.WIDE.U32 R26, R5, -0x326172a9, RZ ;  /* 0xcd9e8d57051a7825 */ /* 0x002fc600078e00ff */
[----:B------:R-:W-:Y:S01]  /*19200*/  ST.E.U16 desc[UR4][R32.64+-0xce], R56 ;  /* 0xffff323820007985 */ /* 0x000fe2000c101504 */
[----:B------:R-:W-:-:S03]  /*19210*/  @!P1 HFMA2.BF16_V2 R242, -RZ.H0_H0, RZ.H0_H0, -R2.H0_H0 ;  /* 0x200000fffff29231 */ /* 0x000fc60000340902 */
[----:B------:R-:W-:Y:S01]  /*19220*/  ST.E.U16 desc[UR4][R30.64+-0xd0], R22 ;  /* 0xffff30161e007985 */ /* 0x000fe2000c101504 */
[----:B------:R-:W-:-:S03]  /*19230*/  @!P0 HFMA2.BF16_V2 R241, -RZ.H0_H0, RZ.H0_H0, -R0.H0_H0 ;  /* 0x200000fffff18231 */ /* 0x000fc60000340900 */
[----:B------:R-:W-:Y:S01]  /*19240*/  ST.E.U16 desc[UR4][R30.64+-0xce], R19 ;  /* 0xffff32131e007985 */ /* 0x000fe2000c101504 */
[----:B------:R-:W-:-:S03]  /*19250*/  LOP3.LUT R5, R49, R225, R26, 0x96, !PT ;  /* 0x000000e131057212 */ /* 0x000fc600078e961a */
[----:B------:R-:W-:Y:S01]  /*19260*/  ST.E.U16 desc[UR4][R28.64+-0xd0], R18 ;  /* 0xffff30121c007985 */ /* 0x000fe2000c101504 */
[----:B------:R-:W-:-:S03]  /*19270*/  LOP3.LUT R21, R63, R88, R190, 0x96, !PT ;  /* 0x000000583f157212 */ /* 0x000fc600078e96be */
[----:B------:R-:W-:Y:S02]  /*19280*/  ST.E.U16 desc[UR4][R28.64+-0xce], R17 ;  /* 0xffff32111c007985 */ /* 0x000fe4000c101504 */
[----:B------:R-:W-:Y:S02]  /*19290*/  IMAD.WIDE.U32 R60, R21, -0x326172a9, RZ ;  /* 0xcd9e8d57153c7825 */ /* 0x000fe400078e00ff */
[----:B------:R-:W-:Y:S04]  /*192a0*/  ST.E.U16 desc[UR4][R34.64+-0xc0], R141 ;  /* 0xffff408d22007985 */ /* 0x000fe8000c101504 */
[----:B------:R-:W-:Y:S01]  /*192b0*/  ST.E.U16 desc[UR4][R34.64+-0xbe], R140 ;  /* 0xffff428c22007985 */ /* 0x000fe2000c101504 */
[----:B------:R-:W-:-:S03]  /*192c0*/  LOP3.LUT R21, R27, R248, R60, 0x96, !PT ;  /* 0x000000f81b157212 */ /* 0x000fc600078e963c */
[----:B------:R-:W-:Y:S04]  /*192d0*/  ST.E.U16 desc[UR4][R32.64+-0xc0], R106 ;  /* 0xffff406a20007985 */ /* 0x000fe8000c101504 */
[----:B------:R-:W-:Y:S01]  /*192e0*/  ST.E.U16 desc[UR4][R32.64+-0xbe], R107 ;  /* 0xffff426b20007985 */ /* 0x000fe2000c101504 */
[----:B------:R-:W-:-:S03]  /*192f0*/  PRMT R235, R2, 0x5410, R0 ;  /* 0x0000541002eb7816 */ /* 0x000fc60000000000 */
[----:B------:R-:W-:Y:S04]  /*19300*/  ST.E.U16 desc[UR4][R30.64+-0xc0], R16 ;  /* 0xffff40101e007985 */ /* 0x000fe8000c101504 */
[----:B------:R-:W-:Y:S01]  /*19310*/  ST.E.U16 desc[UR4][R30.64+-0xbe], R15 ;  /* 0xffff420f1e007985 */ /* 0x000fe2000c101504 */
[----:B------:R-:W-:-:S03]  /*19320*/  @!P1 PRMT R2, R242, 0x5410, RZ ;  /* 0x00005410f2029816 */ /* 0x000fc600000000ff */
[----:B------:R-:W-:Y:S01]  /*19330*/  ST.E.U16 desc[UR4][R28.64+-0xc0], R4 ;  /* 0xffff40041c007985 */ /* 0x000fe2000c101504 */
[----:B------:R-:W-:-:S03]  /*19340*/  @!P0 PRMT R0, R241, 0x5410, RZ ;  /* 0x00005410f1008816 */ /* 0x000fc600000000ff */
[----:B------:R-:W-:Y:S01]  /*19350*/  ST.E.U16 desc[UR4][R28.64+-0xbe], R3 ;  /* 0xffff42031c007985 */ /* 0x000fe2000c101504 */
[----:B--2---:R-:W-:-:S03]  /*19360*/  IMAD.WIDE.U32 R24, R21, -0x2daee0ad, RZ ;  /* 0xd2511f5315187825 */ /* 0x004fc600078e00ff */
[----:B------:R-:W-:Y:S01]  /*19370*/  ST.E.U16 desc[UR4][R34.64+-0xb0], R105 ;  /* 0xffff506922007985 */ /* 0x000fe2000c101504 */
[----:B---3--:R-:W-:-:S03]  /*19380*/  IMAD.WIDE.U32 R50, R5, -0x2daee0ad, RZ ;  /* 0xd2511f5305327825 */ /* 0x008fc600078e00ff */
        /* <DEDUP_REMOVED lines=8> */
[----:B------:R-:W-:Y:S01]  /*19410*/  ST.E.U16 desc[UR4][R34.64+-0x9e], R84 ;  /* 0xffff625422007985 */ /* 0x000fe2000c101504 */
[----:B------:R-:W-:-:S03]  /*19420*/  LOP3.LUT R5, R51, R228, R24, 0x96, !PT ;  /* 0x000000e433057212 */ /* 0x000fc600078e9618 */
        /* <DEDUP_REMOVED lines=8> */
[----:B------:R-:W-:Y:S04]  /*194b0*/  ST.E.U16 desc[UR4][R34.64+-0x8e], R68 ;  /* 0xffff724422007985 */ /* 0x000fe8000c101504 */
[----:B------:R-:W-:Y:S04]  /*194c0*/  ST.E.U16 desc[UR4][R32.64+-0x90], R67 ;  /* 0xffff704320007985 */ /* 0x000fe8000c101504 */
[----:B------:R-:W-:Y:S04]  /*194d0*/  ST.E.U16 desc[UR4][R32.64+-0x8e], R66 ;  /* 0xffff724220007985 */ /* 0x000fe8000c101504 */
[----:B------:R-:W-:Y:S04]  /*194e0*/  ST.E.U16 desc[UR4][R30.64+-0x90], R8 ;  /* 0xffff70081e007985 */ /* 0x000fe8000c101504 */
[----:B------:R2:W-:Y:S01]  /*194f0*/  ST.E.U16 desc[UR4][R30.64+-0x8e], R7 ;  /* 0xffff72071e007985 */ /* 0x0005e2000c101504 */
[----:B-1----:R-:W-:-:S03]  /*19500*/  IMAD.WIDE.U32 R2, R5, -0x326172a9, RZ ;  /* 0xcd9e8d5705027825 */ /* 0x002fc600078e00ff */
[----:B------:R-:W-:Y:S04]  /*19510*/  ST.E.U16 desc[UR4][R28.64+-0x90], R43 ;  /* 0xffff702b1c007985 */ /* 0x000fe8000c101504 */
[----:B------:R1:W-:Y:S04]  /*19520*/  ST.E.U16 desc[UR4][R28.64+-0x8e], R6 ;  /* 0xffff72061c007985 */ /* 0x0003e8000c101504 */
[----:B------:R-:W3:Y:S01]  /*19530*/  LDSM.16.MT88.4 R36, [R174+0x9000] ;  /* 0x00900000ae24783b */ /* 0x000ee20000004200 */
[----:B------:R-:W-:Y:S01]  /*19540*/  IMAD.MOV.U32 R229, RZ, RZ, R77 ;  /* 0x000000ffffe57224 */ /* 0x000fe200078e004d */
[----:B------:R-:W-:-:S02]  /*19550*/  LOP3.LUT R4, R2, 0xffff, RZ, 0xc0, !PT ;  /* 0x0000ffff02047812 */ /* 0x000fc400078ec0ff */
[----:B------:R-:W4:Y:S02]  /*19560*/  LDSM.16.MT88.4 R24, [R188+0x9000] ;  /* 0x00900000bc18783b */ /* 0x000f240000004200 */
[----:B------:R-:W-:Y:S01]  /*19570*/  SHF.R.U32.HI R5, RZ, 0x8, R4 ;  /* 0x00000008ff057819 */ /* 0x000fe20000011604 */
[----:B--2---:R-:W-:Y:S01]  /*19580*/  IMAD.WIDE.U32 R30, R20, -0x326172a9, RZ ;  /* 0xcd9e8d57141e7825 */ /* 0x004fe200078e00ff */
[----:B------:R-:W-:Y:S01]  /*19590*/  SHF.R.U32.HI R4, RZ, 0x18, R2 ;  /* 0x00000018ff047819 */ /* 0x000fe20000011602 */
[----:B------:R-:W2:Y:S01]  /*195a0*/  LDSM.16.MT88.4 R20, [R174+0xa000] ;  /* 0x00a00000ae14783b */ /* 0x000ea20000004200 */
[----:B------:R-:W-:Y:S01]  /*195b0*/  LOP3.LUT R0, R3, R229, R30, 0x96, !PT ;  /* 0x000000e503007212 */ /* 0x000fe200078e961e */
[----:B------:R-:W-:Y:S01]  /*195c0*/  IMAD.MOV.U32 R52, RZ, RZ, R75 ;  /* 0x000000ffff347224 */ /* 0x000fe200078e004b */
[----:B------:R-:W-:Y:S01]  /*195d0*/  SHF.R.U32.HI R3, RZ, 0x10, R2 ;  /* 0x00000010ff037819 */ /* 0x000fe20000011602 */
[----:B------:R-:W-:Y:S01]  /*195e0*/  IMAD.MOV.U32 R53, RZ, RZ, R74 ;  /* 0x000000ffff357224 */ /* 0x000fe200078e004a */
[----:B-1----:R-:W-:Y:S01]  /*195f0*/  LOP3.LUT R6, R2, 0xff, RZ, 0xc0, !PT ;  /* 0x000000ff02067812 */ /* 0x002fe200078ec0ff */
[----:B------:R-:W1:Y:S01]  /*19600*/  LDSM.16.MT88.4 R16, [R188+0xa000] ;  /* 0x00a00000bc10783b */ /* 0x000e620000004200 */
[----:B------:R-:W-:-:S02]  /*19610*/  LOP3.LUT R2, R0, 0xffff, RZ, 0xc0, !PT ;  /* 0x0000ffff00027812 */ /* 0x000fc400078ec0ff */
[----:B------:R-:W-:Y:S01]  /*19620*/  LOP3.LUT R3, R3, 0xff, RZ, 0xc0, !PT ;  /* 0x000000ff03037812 */ /* 0x000fe200078ec0ff */
[----:B------:R-:W1:Y:S01]  /*19630*/  LDSM.16.MT88.4 R44, [R174+0xb000] ;  /* 0x00b00000ae2c783b */ /* 0x000e620000004200 */
[----:B------:R-:W-:Y:S02]  /*19640*/  PRMT R8, R6, 0x5410, R5 ;  /* 0x0000541006087816 */ /* 0x000fe40000000005 */
[----:B------:R-:W-:Y:S01]  /*19650*/  SHF.R.U32.HI R5, RZ, 0x10, R0 ;  /* 0x00000010ff057819 */ /* 0x000fe20000011600 */
[----:B------:R-:W1:Y:S01]  /*19660*/  LDSM.16.MT88.4 R40, [R188+0xb000] ;  /* 0x00b00000bc28783b */ /* 0x000e620000004200 */
[----:B------:R-:W-:Y:S02]  /*19670*/  SHF.R.U32.HI R6, RZ, 0x8, R2 ;  /* 0x00000008ff067819 */ /* 0x000fe40000011602 */
[----:B------:R-:W-:Y:S02]  /*19680*/  PRMT R2, R3, 0x5410, R4 ;  /* 0x0000541003027816 */ /* 0x000fe40000000004 */
[----:B------:R-:W-:-:S02]  /*19690*/  LOP3.LUT R7, R0, 0xff, RZ, 0xc0, !PT ;  /* 0x000000ff00077812 */ /* 0x000fc400078ec0ff */
[----:B------:R-:W-:Y:S02]  /*196a0*/  SHF.R.U32.HI R4, RZ, 0x18, R0 ;  /* 0x00000018ff047819 */ /* 0x000fe40000011600 */
[----:B------:R-:W-:Y:S02]  /*196b0*/  LOP3.LUT R5, R5, 0xff, RZ, 0xc0, !PT ;  /* 0x000000ff05057812 */ /* 0x000fe400078ec0ff */
[----:B------:R-:W-:Y:S02]  /*196c0*/  PRMT R240, R192, 0x7054, R192 ;  /* 0x00007054c0f07816 */ /* 0x000fe400000000c0 */
[----:B------:R-:W-:Y:S02]  /*196d0*/  PRMT R3, R7, 0x5410, R6 ;  /* 0x0000541007037816 */ /* 0x000fe40000000006 */
[----:B------:R-:W-:Y:S02]  /*196e0*/  PRMT R5, R5, 0x5410, R4 ;  /* 0x0000541005057816 */ /* 0x000fe40000000004 */
[----:B------:R-:W-:-:S02]  /*196f0*/  HSET2.LE.AND R0, R8, R240, PT ;  /* 0x000000f008007233 */ /* 0x000fc40003803000 */
[--C-:B------:R-:W-:Y:S02]  /*19700*/  HSET2.LE.AND R2, R2, R240.reuse, PT ;  /* 0x000000f002027233 */ /* 0x100fe40003803000 */
[--C-:B------:R-:W-:Y:S02]  /*19710*/  HSET2.LE.AND R3, R3, R240.reuse, PT ;  /* 0x000000f003037233 */ /* 0x100fe40003803000 */
[----:B------:R-:W-:Y:S02]  /*19720*/  HSET2.LE.AND R5, R5, R240, PT ;  /* 0x000000f005057233 */ /* 0x000fe40003803000 */
[----:B------:R-:W-:Y:S02]  /*19730*/  LOP3.LUT R6, R71, R0, RZ, 0xc0, !PT ;  /* 0x0000000047067212 */ /* 0x000fe400078ec0ff */
[----:B------:R-:W-:Y:S02]  /*19740*/  LOP3.LUT R7, R70, R2, RZ, 0xc0, !PT ;  /* 0x0000000246077212 */ /* 0x000fe400078ec0ff */
[----:B------:R-:W-:-:S02]  /*19750*/  LOP3.LUT R4, R73, R3, RZ, 0xc0, !PT ;  /* 0x0000000349047212 */ /* 0x000fc400078ec0ff */
[----:B------:R-:W-:-:S07]  /*19760*/  LOP3.LUT R5, R72, R5, RZ, 0xc0, !PT ;  /* 0x0000000548057212 */ /* 0x000fce00078ec0ff */
[C---:B---3--:R-:W-:Y:S01]  /*19770*/  HMMA.16816.F32.BF16 R92, R4.reuse, R36, R136 ;  /* 0x00000024045c723c */ /* 0x048fe20000041888 */
[----:B------:R-:W3:Y:S04]  /*19780*/  LDL.LU R136, [R1+0x80] ;  /* 0x0000800001887983 */ /* 0x000ee80000300800 */
[----:B------:R-:W3:Y:S02]  /*19790*/  LDL.LU R137, [R1+0x84] ;  /* 0x0000840001897983 */ /* 0x000ee40000300800 */
[----:B------:R-:W-:Y:S01]  /*197a0*/  IMAD.MOV.U32 R138, RZ, RZ, R207 ;  /* 0x000000ffff8a7224 */ /* 0x000fe200078e00cf */
[----:B----4-:R-:W-:Y:S01]  /*197b0*/  HMMA.16816.F32.BF16 R56, R4, R24, R128 ;  /* 0x000000180438723c */ /* 0x010fe20000041880 */
[----:B------:R-:W4:Y:S01]  /*197c0*/  LDL.LU R207, [R1+0x25c] ;  /* 0x00025c0001cf7983 */ /* 0x000f220000300800 */
[----:B------:R-:W-:-:S03]  /*197d0*/  IMAD.MOV.U32 R139, RZ, RZ, R198 ;  /* 0x000000ffff8b7224 */ /* 0x000fc600078e00c6 */
[----:B------:R-:W4:Y:S02]  /*197e0*/  LDL.LU R198, [R1+0x258] ;  /* 0x0002580001c67983 */ /* 0x000f240000300800 */
[----:B------:R-:W-:Y:S02]  /*197f0*/  IMAD.MOV.U32 R130, RZ, RZ, R204 ;  /* 0x000000ffff827224 */ /* 0x000fe400078e00cc */
[----:B------:R-:W4:Y:S01]  /*19800*/  LDL.LU R128, [R1+0x60] ;  /* 0x0000600001807983 */ /* 0x000f220000300800 */
[----:B------:R-:W-:Y:S01]  /*19810*/  IMAD.MOV.U32 R131, RZ, RZ, R201 ;  /* 0x000000ffff837224 */ /* 0x000fe200078e00c9 */
[----:B------:R-:W-:Y:S02]  /*19820*/  HMMA.16816.F32.BF16 R72, R4, R38, R132 ;  /* 0x000000260448723c */ /* 0x000fe40000041884 */
[----:B------:R-:W4:Y:S04]  /*19830*/  LDL.LU R129, [R1+0x64] ;  /* 0x0000640001817983 */ /* 0x000f280000300800 */
[----:B------:R-:W4:Y:S01]  /*19840*/  LDL.LU R204, [R1+0x254] ;  /* 0x0002540001cc7983 */ /* 0x000f220000300800 */
[----:B------:R-:W-:-:S03]  /*19850*/  IMAD.MOV.U32 R134, RZ, RZ, R173 ;  /* 0x000000ffff867224 */ /* 0x000fc600078e00ad */
[----:B------:R-:W4:Y:S01]  /*19860*/  LDL.LU R201, [R1+0x250] ;  /* 0x0002500001c97983 */ /* 0x000f220000300800 */
[----:B------:R-:W-:-:S03]  /*19870*/  IMAD.MOV.U32 R135, RZ, RZ, R203 ;  /* 0x000000ffff877224 */ /* 0x000fc600078e00cb */
[----:B------:R-:W4:Y:S01]  /*19880*/  LDL.LU R132, [R1+0x50] ;  /* 0x0000500001847983 */ /* 0x000f220000300800 */
[----:B------:R-:W-:Y:S03]  /*19890*/  HMMA.16816.F32.BF16 R88, R4, R26, R124 ;  /* 0x0000001a0458723c */ /* 0x000fe6000004187c */
[----:B------:R-:W4:Y:S04]  /*198a0*/  LDL.LU R133, [R1+0x54] ;  /* 0x0000540001857983 */ /* 0x000f280000300800 */
[----:B------:R-:W4:Y:S04]  /*198b0*/  LDL.LU R173, [R1+0x24c] ;  /* 0x00024c0001ad7983 */ /* 0x000f280000300800 */
[----:B------:R-:W4:Y:S04]  /*198c0*/  LDL.LU R203, [R1+0x248] ;  /* 0x0002480001cb7983 */ /* 0x000f280000300800 */
[----:B------:R-:W4:Y:S04]  /*198d0*/  LDL.LU R124, [R1+0x40] ;  /* 0x00004000017c7983 */ /* 0x000f280000300800 */
[----:B------:R-:W4:Y:S01]  /*198e0*/  LDL.LU R125, [R1+0x44] ;  /* 0x00004400017d7983 */ /* 0x000f220000300800 */
[----:B------:R-:W-:-:S02]  /*198f0*/  LOP3.LUT R2, R65, R248, R208, 0x96, !PT ;  /* 0x000000f841027212 */ /* 0x000fc400078e96d0 */
[----:B------:R-:W-:-:S03]  /*19900*/  LOP3.LUT R0, R99, R225, R64, 0x96, !PT ;  /* 0x000000e163007212 */ /* 0x000fc600078e9640 */
[----:B------:R-:W-:Y:S02]  /*19910*/  IMAD R2, R2, -0x2daee0ad, RZ ;  /* 0xd2511f5302027824 */ /* 0x000fe400078e02ff */
[----:B------:R-:W-:-:S05]  /*19920*/  IMAD.WIDE.U32 R28, R0, -0x2daee0ad, RZ ;  /* 0xd2511f53001c7825 */ /* 0x000fca00078e00ff */
[----:B------:R-:W-:-:S05]  /*19930*/  LOP3.LUT R2, R29, R228, R2, 0x96, !PT ;  /* 0x000000e41d027212 */ /* 0x000fca00078e9602 */
[----:B------:R-:W-:-:S05]  /*19940*/  IMAD.WIDE.U32 R2, R2, -0x326172a9, RZ ;  /* 0xcd9e8d5702027825 */ /* 0x000fca00078e00ff */
[----:B------:R-:W-:Y:S02]  /*19950*/  LOP3.LUT R0, R3, R229, R86, 0x96, !PT ;  /* 0x000000e503007212 */ /* 0x000fe400078e9656 */
[----:B------:R-:W-:Y:S01]  /*19960*/  LOP3.LUT R3, R2, 0xffff, RZ, 0xc0, !PT ;  /* 0x0000ffff02037812 */ /* 0x000fe200078ec0ff */
[----:B------:R-:W-:Y:S01]  /*19970*/  IMAD.MOV.U32 R126, RZ, RZ, R196 ;  /* 0x000000ffff7e7224 */ /* 0x000fe200078e00c4 */
[----:B------:R-:W-:Y:S01]  /*19980*/  LOP3.LUT R8, R0, 0xffff, RZ, 0xc0, !PT ;  /* 0x0000ffff00087812 */ /* 0x000fe200078ec0ff */
[----:B------:R-:W4:Y:S01]  /*19990*/  LDL.LU R196, [R1+0x244] ;  /* 0x0002440001c47983 */ /* 0x000f220000300800 */
[----:B------:R-:W-:Y:S01]  /*199a0*/  IMAD.MOV.U32 R127, RZ, RZ, R102 ;  /* 0x000000ffff7f7224 */ /* 0x000fe200078e0066 */
[----:B------:R-:W-:Y:S02]  /*199b0*/  SHF.R.U32.HI R9, RZ, 0x8, R3 ;  /* 0x00000008ff097819 */ /* 0x000fe40000011603 */
[----:B------:R-:W4:Y:S01]  /*199c0*/  LDL.LU R102, [R1+0x240] ;  /* 0x0002400001667983 */ /* 0x000f220000300800 */
[----:B------:R-:W-:-:S02]  /*199d0*/  LOP3.LUT R12, R2, 0xff, RZ, 0xc0, !PT ;  /* 0x000000ff020c7812 */ /* 0x000fc400078ec0ff */
[----:B------:R-:W-:Y:S02]  /*199e0*/  SHF.R.U32.HI R3, RZ, 0x10, R0 ;  /* 0x00000010ff037819 */ /* 0x000fe40000011600 */
[----:B------:R-:W-:Y:S02]  /*199f0*/  SHF.R.U32.HI R11, RZ, 0x8, R8 ;  /* 0x00000008ff0b7819 */ /* 0x000fe40000011608 */
[----:B------:R-:W-:Y:S02]  /*19a00*/  LOP3.LUT R8, R3, 0xff, RZ, 0xc0, !PT ;  /* 0x000000ff03087812 */ /* 0x000fe400078ec0ff */
[----:B------:R-:W-:Y:S02]  /*19a10*/  PRMT R3, R12, 0x5410, R9 ;  /* 0x000054100c037816 */ /* 0x000fe40000000009 */
[----:B------:R-:W4:Y:S01]  /*19a20*/  LDL.LU R12, [R1+0xb0] ;  /* 0x0000b000010c7983 */ /* 0x000f220000300800 */
[----:B------:R-:W-:Y:S02]  /*19a30*/  LOP3.LUT R13, R0, 0xff, RZ, 0xc0, !PT ;  /* 0x000000ff000d7812 */ /* 0x000fe400078ec0ff */
[----:B------:R-:W-:-:S02]  /*19a40*/  SHF.R.U32.HI R15, RZ, 0x10, R2 ;  /* 0x00000010ff0f7819 */ /* 0x000fc40000011602 */
[----:B------:R-:W-:Y:S02]  /*19a50*/  SHF.R.U32.HI R10, RZ, 0x18, R0 ;  /* 0x00000018ff0a7819 */ /* 0x000fe40000011600 */
[----:B------:R-:W-:Y:S02]  /*19a60*/  SHF.R.U32.HI R14, RZ, 0x18, R2 ;  /* 0x00000018ff0e7819 */ /* 0x000fe40000011602 */
[----:B------:R-:W-:Y:S02]  /*19a70*/  PRMT R0, R13, 0x5410, R11 ;  /* 0x000054100d007816 */ /* 0x000fe4000000000b */
[----:B------:R-:W-:Y:S02]  /*19a80*/  PRMT R2, R8, 0x5410, R10 ;  /* 0x0000541008027816 */ /* 0x000fe4000000000a */
[----:B------:R-:W-:Y:S01]  /*19a90*/  LOP3.LUT R11, R15, 0xff, RZ, 0xc0, !PT ;  /* 0x000000ff0f0b7812 */ /* 0x000fe200078ec0ff */
[----:B------:R-:W-:Y:S02]  /*19aa0*/  IMAD.MOV.U32 R241, RZ, RZ, R78 ;  /* 0x000000fffff17224 */ /* 0x000fe400078e004e */
[----:B------:R-:W-:-:S02]  /*19ab0*/  HSET2.LE.AND R2, R2, R240, PT ;  /* 0x000000f002027233 */ /* 0x000fc40003803000 */
[----:B------:R-:W-:Y:S02]  /*19ac0*/  PRMT R11, R11, 0x5410, R14 ;  /* 0x000054100b0b7816 */ /* 0x000fe4000000000e */
[--C-:B------:R-:W-:Y:S02]  /*19ad0*/  HSET2.LE.AND R3, R3, R240.reuse, PT ;  /* 0x000000f003037233 */ /* 0x100fe40003803000 */
[--C-:B------:R-:W-:Y:S02]  /*19ae0*/  HSET2.LE.AND R0, R0, R240.reuse, PT ;  /* 0x000000f000007233 */ /* 0x100fe40003803000 */
[----:B------:R-:W-:Y:S02]  /*19af0*/  HSET2.LE.AND R11, R11, R240, PT ;  /* 0x000000f00b0b7233 */ /* 0x000fe40003803000 */
[----:B------:R-:W-:Y:S02]  /*19b00*/  LOP3.LUT R9, R171, R2, RZ, 0xc0, !PT ;  /* 0x00000002ab097212 */ /* 0x000fe400078ec0ff */
[----:B------:R-:W-:-:S02]  /*19b10*/  LOP3.LUT R2, R31, R241, R48, 0x96, !PT ;  /* 0x000000f11f027212 */ /* 0x000fc400078e9630 */
[----:B------:R-:W-:Y:S02]  /*19b20*/  LOP3.LUT R8, R176, R0, RZ, 0xc0, !PT ;  /* 0x00000000b0087212 */ /* 0x000fe400078ec0ff */
[----:B------:R-:W-:Y:S02]  /*19b30*/  LOP3.LUT R10, R143, R3, RZ, 0xc0, !PT ;  /* 0x000000038f0a7212 */ /* 0x000fe400078ec0ff */
[----:B------:R-:W-:Y:S01]  /*19b40*/  LOP3.LUT R11, R170, R11, RZ, 0xc0, !PT ;  /* 0x0000000baa0b7212 */ /* 0x000fe200078ec0ff */
[----:B------:R-:W-:Y:S01]  /*19b50*/  IMAD.WIDE.U32 R2, R2, -0x2daee0ad, RZ ;  /* 0xd2511f5302027825 */ /* 0x000fe200078e00ff */
[C---:B--2---:R-:W-:Y:S03]  /*19b60*/  HMMA.16816.F32.BF16 R108, R4.reuse, R22, R116 ;  /* 0x00000016046c723c */ /* 0x044fe60000041874 */
[----:B------:R-:W-:Y:S01]  /*19b70*/  IMAD.MOV.U32 R216, RZ, RZ, R219 ;  /* 0x000000ffffd87224 */ /* 0x000fe200078e00db */
[----:B------:R-:W-:Y:S01]  /*19b80*/  LOP3.LUT R0, R2, 0xffff, RZ, 0xc0, !PT ;  /* 0x0000ffff02007812 */ /* 0x000fe200078ec0ff */
[----:B------:R-:W-:Y:S01]  /*19b90*/  IMAD.MOV.U32 R242, RZ, RZ, R79 ;  /* 0x000000fffff27224 */ /* 0x000fe200078e004f */
[----:B-1----:R-:W-:Y:S01]  /*19ba0*/  HMMA.16816.F32.BF16 R116, R4, R16, R112 ;  /* 0x000000100474723c */ /* 0x002fe20000041870 */
[----:B------:R-:W-:-:S05]  /*19bb0*/  IMAD.MOV.U32 R219, RZ, RZ, R76 ;  /* 0x000000ffffdb7224 */ /* 0x000fca00078e004c */
[C---:B------:R-:W-:Y:S06]  /*19bc0*/  HMMA.16816.F32.BF16 R80, R4.reuse, R20, R120 ;  /* 0x000000140450723c */ /* 0x040fec0000041878 */
[C---:B------:R-:W-:Y:S06]  /*19bd0*/  HMMA.16816.F32.BF16 R76, R4.reuse, R18, R144 ;  /* 0x00000012044c723c */ /* 0x040fec0000041890 */
[C---:B------:R-:W-:Y:S06]  /*19be0*/  HMMA.16816.F32.BF16 R68, R4.reuse, R44, R148 ;  /* 0x0000002c0444723c */ /* 0x040fec0000041894 */
[C---:B------:R-:W-:Y:S06]  /*19bf0*/  HMMA.16816.F32.BF16 R64, R4.reuse, R46, R152 ;  /* 0x0000002e0440723c */ /* 0x040fec0000041898 */
[C---:B------:R-:W-:Y:S06]  /*19c00*/  HMMA.16816.F32.BF16 R104, R4.reuse, R40, R156 ;  /* 0x000000280468723c */ /* 0x040fec000004189c */
[----:B------:R-:W-:Y:S07]  /*19c10*/  HMMA.16816.F32.BF16 R112, R4, R42, R164 ;  /* 0x0000002a0470723c */ /* 0x000fee00000418a4 */
[----:B------:R-:W-:-:S02]  /*19c20*/  SHF.R.U32.HI R5, RZ, 0x10, R2 ;  /* 0x00000010ff057819 */ /* 0x000fc40000011602 */
[----:B------:R-:W-:Y:S02]  /*19c30*/  SHF.R.U32.HI R4, RZ, 0x8, R0 ;  /* 0x00000008ff047819 */ /* 0x000fe40000011600 */
[----:B------:R-:W-:Y:S02]  /*19c40*/  LOP3.LUT R7, R2, 0xff, RZ, 0xc0, !PT ;  /* 0x000000ff02077812 */ /* 0x000fe400078ec0ff */
[----:B------:R-:W-:Y:S02]  /*19c50*/  SHF.R.U32.HI R6, RZ, 0x18, R2 ;  /* 0x00000018ff067819 */ /* 0x000fe40000011602 */
[----:B------:R-:W-:Y:S02]  /*19c60*/  LOP3.LUT R0, R5, 0xff, RZ, 0xc0, !PT ;  /* 0x000000ff05007812 */ /* 0x000fe400078ec0ff */
[----:B------:R-:W-:Y:S02]  /*19c70*/  LOP3.LUT R2, R3, R242, R50, 0x96, !PT ;  /* 0x000000f203027212 */ /* 0x000fe400078e9632 */
[----:B------:R-:W-:Y:S01]  /*19c80*/  PRMT R6, R0, 0x5410, R6 ;  /* 0x0000541000067816 */ /* 0x000fe20000000006 */
[----:B------:R-:W-:Y:S01]  /*19c90*/  IMAD.MOV.U32 R54, RZ, RZ, R252 ;  /* 0x000000ffff367224 */ /* 0x000fe200078e00fc */
[C---:B------:R-:W-:Y:S01]  /*19ca0*/  LOP3.LUT R0, R2.reuse, 0xffff, RZ, 0xc0, !PT ;  /* 0x0000ffff02007812 */ /* 0x040fe200078ec0ff */
[----:B------:R-:W-:Y:S01]  /*19cb0*/  IMAD.MOV.U32 R55, RZ, RZ, R223 ;  /* 0x000000ffff377224 */ /* 0x000fe200078e00df */
[----:B------:R-:W-:Y:S01]  /*19cc0*/  LOP3.LUT R5, R2, 0xff, RZ, 0xc0, !PT ;  /* 0x000000ff02057812 */ /* 0x000fe200078ec0ff */
[----:B------:R-:W-:Y:S01]  /*19cd0*/  LDSM.16.MT88.4 R48, [R188+0xa400] ;  /* 0x00a40000bc30783b */ /* 0x000fe20000004200 */
[----:B------:R-:W-:-:S02]  /*19ce0*/  SHF.R.U32.HI R0, RZ, 0x8, R0 ;  /* 0x00000008ff007819 */ /* 0x000fc40000011600 */
[----:B------:R-:W-:Y:S02]  /*19cf0*/  SHF.R.U32.HI R3, RZ, 0x10, R2 ;  /* 0x00000010ff037819 */ /* 0x000fe40000011602 */
[----:B------:R-:W-:Y:S02]  /*19d00*/  PRMT R7, R7, 0x5410, R4 ;  /* 0x0000541007077816 */ /* 0x000fe40000000004 */
[----:B------:R-:W-:Y:S02]  /*19d10*/  PRMT R0, R5, 0x5410, R0 ;  /* 0x0000541005007816 */ /* 0x000fe40000000000 */
[----:B------:R-:W-:Y:S02]  /*19d20*/  SHF.R.U32.HI R4, RZ, 0x18, R2 ;  /* 0x00000018ff047819 */ /* 0x000fe40000011602 */
[----:B------:R-:W-:Y:S02]  /*19d30*/  LOP3.LUT R2, R3, 0xff, RZ, 0xc0, !PT ;  /* 0x000000ff03027812 */ /* 0x000fe400078ec0ff */
[----:B------:R-:W-:-:S02]  /*19d40*/  HSET2.LE.AND R0, R0, R240, PT ;  /* 0x000000f000007233 */ /* 0x000fc40003803000 */
[----:B------:R-:W-:Y:S02]  /*19d50*/  PRMT R2, R2, 0x5410, R4 ;  /* 0x0000541002027816 */ /* 0x000fe40000000004 */
[--C-:B------:R-:W-:Y:S02]  /*19d60*/  HSET2.LE.AND R3, R7, R240.reuse, PT ;  /* 0x000000f007037233 */ /* 0x100fe40003803000 */
[----:B------:R-:W-:Y:S02]  /*19d70*/  LOP3.LUT R4, R163, R0, RZ, 0xc0, !PT ;  /* 0x00000000a3047212 */ /* 0x000fe400078ec0ff */
[--C-:B------:R-:W-:Y:S02]  /*19d80*/  HSET2.LE.AND R2, R2, R240.reuse, PT ;  /* 0x000000f002027233 */ /* 0x100fe40003803000 */
[----:B------:R-:W-:Y:S02]  /*19d90*/  HSET2.LE.AND R0, R6, R240, PT ;  /* 0x000000f006007233 */ /* 0x000fe40003803000 */
[----:B------:R-:W-:-:S02]  /*19da0*/  LOP3.LUT R6, R161, R3, RZ, 0xc0, !PT ;  /* 0x00000003a1067212 */ /* 0x000fc400078ec0ff */
[----:B------:R-:W-:Y:S02]  /*19db0*/  LOP3.LUT R5, R162, R2, RZ, 0xc0, !PT ;  /* 0x00000002a2057212 */ /* 0x000fe400078ec0ff */
[----:B------:R-:W-:Y:S01]  /*19dc0*/  LOP3.LUT R7, R160, R0, RZ, 0xc0, !PT ;  /* 0x00000000a0077212 */ /* 0x000fe200078ec0ff */
[----:B------:R-:W-:Y:S01]  /*19dd0*/  IMAD.MOV.U32 R252, RZ, RZ, R222 ;  /* 0x000000fffffc7224 */ /* 0x000fe200078e00de */
[C---:B------:R-:W-:Y:S01]  /*19de0*/  HMMA.16816.F32.BF16 R164, R8.reuse, R42, R180 ;  /* 0x0000002a08a4723c */ /* 0x040fe200000418b4 */
[----:B------:R-:W-:Y:S01]  /*19df0*/  LOP3.LUT R2, R87, R241, R98, 0x96, !PT ;  /* 0x000000f157027212 */ /* 0x000fe200078e9662 */
[----:B------:R-:W-:Y:S02]  /*19e00*/  IMAD.MOV.U32 R222, RZ, RZ, R186 ;  /* 0x000000ffffde7224 */ /* 0x000fe400078e00ba */
[----:B------:R-:W-:Y:S02]  /*19e10*/  IMAD.MOV.U32 R223, RZ, RZ, R187 ;  /* 0x000000ffffdf7224 */ /* 0x000fe400078e00bb */
[----:B------:R-:W-:Y:S01]  /*19e20*/  HMMA.16816.F32.BF16 R144, R8, R22, R216 ;  /* 0x000000160890723c */ /* 0x000fe200000418d8 */
        /* <DEDUP_REMOVED lines=9> */
[----:B------:R-:W-:-:S05]  /*19ec0*/  IMAD.WIDE.U32 R2, R2, -0x2daee0ad, RZ ;  /* 0xd2511f5302027825 */ /* 0x000fca00078e00ff */
[----:B------:R-:W-:Y:S01]  /*19ed0*/  LOP3.LUT R0, R3, R242, R28, 0x96, !PT ;  /* 0x000000f203007212 */ /* 0x000fe200078e961c */
[----:B------:R-:W-:Y:S01]  /*19ee0*/  IMAD.MOV.U32 R221, RZ, RZ, R178 ;  /* 0x000000ffffdd7224 */ /* 0x000fe200078e00b2 */
[C---:B---3--:R-:W-:Y:S06]  /*19ef0*/  HMMA.16816.F32.BF16 R120, R8.reuse, R26, R136 ;  /* 0x0000001a0878723c */ /* 0x048fec0000041888 */
[C---:B----4-:R-:W-:Y:S06]  /*19f00*/  HMMA.16816.F32.BF16 R132, R8.reuse, R38, R132 ;  /* 0x000000260884723c */ /* 0x050fec0000041884 */
[C---:B------:R-:W-:Y:S01]  /*19f10*/  HMMA.16816.F32.BF16 R124, R8.reuse, R36, R124 ;  /* 0x00000024087c723c */ /* 0x040fe2000004187c */
[----:B------:R-:W1:Y:S05]  /*19f20*/  LDSM.16.MT88.4 R36, [R188+0x9400] ;  /* 0x00940000bc24783b */ /* 0x000e6a0000004200 */
[----:B------:R-:W-:Y:S01]  /*19f30*/  HMMA.16816.F32.BF16 R136, R8, R20, R52 ;  /* 0x000000140888723c */ /* 0x000fe20000041834 */
[----:B------:R-:W-:Y:S01]  /*19f40*/  IMAD.MOV.U32 R149, RZ, RZ, R203 ;  /* 0x000000ffff957224 */ /* 0x000fe200078e00cb */
[----:B------:R-:W-:Y:S05]  /*19f50*/  LDSM.16.MT88.4 R20, [R174+0xa400] ;  /* 0x00a40000ae14783b */ /* 0x000fea0000004200 */
[----:B------:R-:W-:-:S02]  /*19f60*/  IMAD.MOV.U32 R52, RZ, RZ, R173 ;  /* 0x000000ffff347224 */ /* 0x000fc400078e00ad */
[----:B------:R-:W-:Y:S02]  /*19f70*/  IMAD.MOV.U32 R53, RZ, RZ, R201 ;  /* 0x000000ffff357224 */ /* 0x000fe400078e00c9 */
[----:B------:R-:W-:Y:S02]  /*19f80*/  IMAD.MOV.U32 R54, RZ, RZ, R199 ;  /* 0x000000ffff367224 */ /* 0x000fe400078e00c7 */
[----:B------:R-:W-:Y:S01]  /*19f90*/  IMAD.MOV.U32 R55, RZ, RZ, R185 ;  /* 0x000000ffff377224 */ /* 0x000fe200078e00b9 */
[C---:B------:R-:W-:Y:S01]  /*19fa0*/  HMMA.16816.F32.BF16 R128, R8.reuse, R24, R128 ;  /* 0x000000180880723c */ /* 0x040fe20000041880 */
[----:B------:R-:W2:Y:S01]  /*19fb0*/  LDSM.16.MT88.4 R24, [R174+0x9400] ;  /* 0x00940000ae18783b */ /* 0x000ea20000004200 */
[----:B------:R-:W-:Y:S02]  /*19fc0*/  IMAD.MOV.U32 R184, RZ, RZ, R204 ;  /* 0x000000ffffb87224 */ /* 0x000fe400078e00cc */
[----:B------:R-:W-:Y:S02]  /*19fd0*/  IMAD.MOV.U32 R185, RZ, RZ, R198 ;  /* 0x000000ffffb97224 */ /* 0x000fe400078e00c6 */
[----:B------:R-:W-:Y:S01]  /*19fe0*/  HMMA.16816.F32.BF16 R152, R8, R44, R52 ;  /* 0x0000002c0898723c */ /* 0x000fe20000041834 */
[----:B------:R-:W-:Y:S01]  /*19ff0*/  IMAD.MOV.U32 R216, RZ, RZ, R207 ;  /* 0x000000ffffd87224 */ /* 0x000fe200078e00cf */
[----:B------:R-:W-:Y:S01]  /*1a000*/  LDSM.16.MT88.4 R52, [R174+0xb400] ;  /* 0x00b40000ae34783b */ /* 0x000fe20000004200 */
[----:B------:R-:W-:-:S02]  /*1a010*/  IMAD.MOV.U32 R148, RZ, RZ, R196 ;  /* 0x000000ffff947224 */ /* 0x000fc400078e00c4 */
[----:B------:R-:W-:Y:S01]  /*1a020*/  IMAD.MOV.U32 R13, RZ, RZ, R102 ;  /* 0x000000ffff0d7224 */ /* 0x000fe200078e0066 */
[----:B------:R-:W-:Y:S01]  /*1a030*/  HMMA.16816.F32.BF16 R156, R8, R46, R184 ;  /* 0x0000002e089c723c */ /* 0x000fe200000418b8 */
[----:B------:R-:W-:Y:S01]  /*1a040*/  IMAD.MOV.U32 R220, RZ, RZ, R177 ;  /* 0x000000ffffdc7224 */ /* 0x000fe200078e00b1 */
[----:B------:R3:W5:Y:S04]  /*1a050*/  LDL.LU R102, [R1+0x23c] ;  /* 0x00023c0001667983 */ /* 0x0007680000300800 */
[----:B-1----:R-:W-:Y:S01]  /*1a060*/  HMMA.16816.F32.BF16 R180, R4, R36, R56 ;  /* 0x0000002404b4723c */ /* 0x002fe20000041838 */
[----:B------:R-:W1:Y:S05]  /*1a070*/  LDSM.16.MT88.4 R56, [R188+0xb400] ;  /* 0x00b40000bc38783b */ /* 0x000e6a0000004200 */
[C---:B------:R-:W-:Y:S06]  /*1a080*/  HMMA.16816.F32.BF16 R140, R8.reuse, R16, R12 ;  /* 0x00000010088c723c */ /* 0x040fec000004180c */
[C---:B------:R-:W-:Y:S06]  /*1a090*/  HMMA.16816.F32.BF16 R148, R8.reuse, R18, R148 ;  /* 0x000000120894723c */ /* 0x040fec0000041894 */
[----:B------:R-:W-:Y:S01]  /*1a0a0*/  HMMA.16816.F32.BF16 R160, R8, R40, R216 ;  /* 0x0000002808a0723c */ /* 0x000fe200000418d8 */
[----:B------:R-:W-:Y:S01]  /*1a0b0*/  IMAD.MOV.U32 R33, RZ, RZ, R213 ;  /* 0x000000ffff217224 */ /* 0x000fe200078e00d5 */
[----:B------:R3:W5:Y:S05]  /*1a0c0*/  LDL.LU R103, [R1+0x238] ;  /* 0x0002380001677983 */ /* 0x00076a0000300800 */
[----:B------:R-:W-:-:S02]  /*1a0d0*/  LOP3.LUT R8, R2, 0xffff, RZ, 0xc0, !PT ;  /* 0x0000ffff02087812 */ /* 0x000fc400078ec0ff */
[----:B------:R-:W-:Y:S02]  /*1a0e0*/  LOP3.LUT R9, R2, 0xff, RZ, 0xc0, !PT ;  /* 0x000000ff02097812 */ /* 0x000fe400078ec0ff */
[--C-:B------:R-:W-:Y:S02]  /*1a0f0*/  SHF.R.U32.HI R10, RZ, 0x10, R2.reuse ;  /* 0x00000010ff0a7819 */ /* 0x100fe40000011602 */
[----:B------:R-:W-:Y:S02]  /*1a100*/  SHF.R.U32.HI R12, RZ, 0x18, R2 ;  /* 0x00000018ff0c7819 */ /* 0x000fe40000011602 */
[----:B------:R-:W-:Y:S02]  /*1a110*/  SHF.R.U32.HI R11, RZ, 0x18, R0 ;  /* 0x00000018ff0b7819 */ /* 0x000fe40000011600 */
[----:B------:R-:W-:Y:S01]  /*1a120*/  LOP3.LUT R14, R224, R191, RZ, 0x3c, !PT ;  /* 0x000000bfe00e7212 */ /* 0x000fe200078e3cff */
[C---:B------:R-:W-:Y:S01]  /*1a130*/  HMMA.16816.F32.BF16 R216, R4.reuse, R48, R116 ;  /* 0x0000003004d8723c */ /* 0x040fe20000041874 */
[----:B------:R-:W-:Y:S01]  /*1a140*/  SHF.R.U32.HI R3, RZ, 0x8, R8 ;  /* 0x00000008ff037819 */ /* 0x000fe20000011608 */
[----:B------:R-:W-:Y:S01]  /*1a150*/  IMAD.MOV.U32 R18, RZ, RZ, R248 ;  /* 0x000000ffff127224 */ /* 0x000fe200078e00f8 */
[C---:B------:R-:W-:Y:S01]  /*1a160*/  LOP3.LUT R2, R0.reuse, 0xffff, RZ, 0xc0, !PT ;  /* 0x0000ffff00027812 */ /* 0x040fe200078ec0ff */
[----:B------:R-:W-:Y:S01]  /*1a170*/  IMAD.MOV.U32 R249, RZ, RZ, R179 ;  /* 0x000000fffff97224 */ /* 0x000fe200078e00b3 */
[----:B------:R-:W-:Y:S01]  /*1a180*/  PRMT R13, R9, 0x5410, R3 ;  /* 0x00005410090d7816 */ /* 0x000fe20000000003 */
[----:B------:R-:W-:Y:S01]  /*1a190*/  IMAD.MOV.U32 R31, RZ, RZ, R228 ;  /* 0x000000ffff1f7224 */ /* 0x000fe200078e00e4 */
[----:B------:R-:W-:Y:S01]  /*1a1a0*/  SHF.R.U32.HI R3, RZ, 0x10, R0 ;  /* 0x00000010ff037819 */ /* 0x000fe20000011600 */
[----:B------:R-:W-:Y:S01]  /*1a1b0*/  IMAD.MOV.U32 R30, RZ, RZ, R227 ;  /* 0x000000ffff1e7224 */ /* 0x000fe200078e00e3 */
[----:B------:R-:W-:Y:S01]  /*1a1c0*/  LOP3.LUT R9, R0, 0xff, RZ, 0xc0, !PT ;  /* 0x000000ff00097812 */ /* 0x000fe200078ec0ff */
[----:B------:R-:W-:Y:S01]  /*1a1d0*/  IMAD.MOV.U32 R19, RZ, RZ, R225 ;  /* 0x000000ffff137224 */ /* 0x000fe200078e00e1 */
[----:B------:R-:W-:Y:S01]  /*1a1e0*/  SHF.R.U32.HI R8, RZ, 0x8, R2 ;  /* 0x00000008ff087819 */ /* 0x000fe20000011602 */
[----:B------:R-:W-:Y:S01]  /*1a1f0*/  IMAD.MOV.U32 R237, RZ, RZ, R221 ;  /* 0x000000ffffed7224 */ /* 0x000fe200078e00dd */
[----:B------:R-:W-:Y:S01]  /*1a200*/  LOP3.LUT R2, R3, 0xff, RZ, 0xc0, !PT ;  /* 0x000000ff03027812 */ /* 0x000fe200078ec0ff */
[----:B------:R-:W-:Y:S01]  /*1a210*/  IMAD.MOV.U32 R15, RZ, RZ, R230 ;  /* 0x000000ffff0f7224 */ /* 0x000fe200078e00e6 */
[----:B------:R-:W-:Y:S01]  /*1a220*/  PRMT R0, R9, 0x5410, R8 ;  /* 0x0000541009007816 */ /* 0x000fe20000000008 */
[----:B------:R-:W-:Y:S01]  /*1a230*/  IMAD.MOV.U32 R17, RZ, RZ, R226 ;  /* 0x000000ffff117224 */ /* 0x000fe200078e00e2 */
[----:B------:R-:W-:Y:S01]  /*1a240*/  PRMT R2, R2, 0x5410, R11 ;  /* 0x0000541002027816 */ /* 0x000fe2000000000b */
[----:B------:R-:W-:Y:S01]  /*1a250*/  IMAD.MOV.U32 R46, RZ, RZ, R222 ;  /* 0x000000ffff2e7224 */ /* 0x000fe200078e00de */
[----:B------:R-:W-:Y:S01]  /*1a260*/  LOP3.LUT R10, R10, 0xff, RZ, 0xc0, !PT ;  /* 0x000000ff0a0a7812 */ /* 0x000fe200078ec0ff */
[----:B------:R-:W-:Y:S01]  /*1a270*/  IMAD.MOV.U32 R47, RZ, RZ, R223 ;  /* 0x000000ffff2f7224 */ /* 0x000fe200078e00df */
[--C-:B------:R-:W-:Y:S01]  /*1a280*/  HSET2.LE.AND R0, R0, R240.reuse, PT ;  /* 0x000000f000007233 */ /* 0x100fe20003803000 */
[----:B------:R-:W-:Y:S01]  /*1a290*/  IMAD.MOV.U32 R40, RZ, RZ, R214 ;  /* 0x000000ffff287224 */ /* 0x000fe200078e00d6 */
[----:B------:R-:W-:Y:S01]  /*1a2a0*/  PRMT R3, R10, 0x5410, R12 ;  /* 0x000054100a037816 */ /* 0x000fe2000000000c */
[----:B------:R-:W-:Y:S01]  /*1a2b0*/  IMAD.MOV.U32 R41, RZ, RZ, R215 ;  /* 0x000000ffff297224 */ /* 0x000fe200078e00d7 */
[--C-:B------:R-:W-:Y:S01]  /*1a2c0*/  HSET2.LE.AND R2, R2, R240.reuse, PT ;  /* 0x000000f002027233 */ /* 0x100fe20003803000 */
[----:B--2---:R-:W-:Y:S01]  /*1a2d0*/  HMMA.16816.F32.BF16 R168, R4, R24, R92 ;  /* 0x0000001804a8723c */ /* 0x004fe2000004185c */
[----:B------:R-:W-:Y:S01]  /*1a2e0*/  LOP3.LUT R8, R212, R0, RZ, 0xc0, !PT ;  /* 0x00000000d4087212 */ /* 0x000fe200078ec0ff */
[----:B------:R3:W5:Y:S01]  /*1a2f0*/  LDL.LU R202, [R1+0x234] ;  /* 0x0002340001ca7983 */ /* 0x0007620000300800 */
[----:B------:R-:W-:-:S02]  /*1a300*/  HSET2.LE.AND R0, R13, R240, PT ;  /* 0x000000f00d007233 */ /* 0x000fc40003803000 */
[----:B------:R-:W-:Y:S02]  /*1a310*/  HSET2.LE.AND R11, R3, R240, PT ;  /* 0x000000f0030b7233 */ /* 0x000fe40003803000 */
[----:B------:R-:W-:Y:S01]  /*1a320*/  LOP3.LUT R9, R246, R2, RZ, 0xc0, !PT ;  /* 0x00000002f6097212 */ /* 0x000fe200078ec0ff */
[----:B------:R-:W-:Y:S01]  /*1a330*/  IMAD.WIDE.U32 R2, R14, -0x326172a9, RZ ;  /* 0xcd9e8d570e027825 */ /* 0x000fe200078e00ff */
[C---:B------:R-:W-:Y:S01]  /*1a340*/  HMMA.16816.F32.BF16 R176, R4.reuse, R26, R72 ;  /* 0x0000001a04b0723c */ /* 0x040fe20000041848 */
[----:B------:R-:W-:Y:S01]  /*1a350*/  LOP3.LUT R10, R243, R0, RZ, 0xc0, !PT ;  /* 0x00000000f30a7212 */ /* 0x000fe200078ec0ff */
[----:B------:R3:W5:Y:S01]  /*1a360*/  LDL.LU R196, [R1+0x230] ;  /* 0x0002300001c47983 */ /* 0x0007620000300800 */
[----:B------:R-:W-:Y:S02]  /*1a370*/  IMAD.MOV.U32 R119, RZ, RZ, R229 ;  /* 0x000000ffff777224 */ /* 0x000fe400078e00e5 */
[----:B------:R-:W-:Y:S01]  /*1a380*/  IMAD.MOV.U32 R248, RZ, RZ, R220 ;  /* 0x000000fffff87224 */ /* 0x000fe200078e00dc */
[C---:B------:R-:W-:Y:S01]  /*1a390*/  HMMA.16816.F32.BF16 R184, R4.reuse, R38, R88 ;  /* 0x0000002604b8723c */ /* 0x040fe20000041858 */
[----:B------:R-:W-:Y:S01]  /*1a3a0*/  LOP3.LUT R0, R3, R33, R238, 0x96, !PT ;  /* 0x0000002103007212 */ /* 0x000fe200078e96ee */
[----:B------:R3:W5:Y:S04]  /*1a3b0*/  LDL.LU R203, [R1+0x22c] ;  /* 0x00022c0001cb7983 */ /* 0x0007680000300800 */
[C---:B------:R-:W-:Y:S06]  /*1a3c0*/  HMMA.16816.F32.BF16 R84, R4.reuse, R20, R80 ;  /* 0x000000140454723c */ /* 0x040fec0000041850 */
[C---:B------:R-:W-:Y:S06]  /*1a3d0*/  HMMA.16816.F32.BF16 R108, R4.reuse, R22, R108 ;  /* 0x00000016046c723c */ /* 0x040fec000004186c */
[C---:B------:R-:W-:Y:S06]  /*1a3e0*/  HMMA.16816.F32.BF16 R224, R4.reuse, R50, R76 ;  /* 0x0000003204e0723c */ /* 0x040fec000004184c */
[C---:B-1----:R-:W-:Y:S06]  /*1a3f0*/  HMMA.16816.F32.BF16 R212, R4.reuse, R56, R104 ;  /* 0x0000003804d4723c */ /* 0x042fec0000041868 */
[C---:B------:R-:W-:Y:S01]  /*1a400*/  HMMA.16816.F32.BF16 R96, R4.reuse, R58, R112 ;  /* 0x0000003a0460723c */ /* 0x040fe20000041870 */
[----:B------:R-:W-:Y:S01]  /*1a410*/  LOP3.LUT R11, R234, R11, RZ, 0xc0, !PT ;  /* 0x0000000bea0b7212 */ /* 0x000fe200078ec0ff */
[----:B------:R3:W5:Y:S04]  /*1a420*/  LDL.LU R197, [R1+0x228] ;  /* 0x0002280001c57983 */ /* 0x0007680000300800 */
[C---:B------:R-:W-:Y:S01]  /*1a430*/  HMMA.16816.F32.BF16 R228, R4.reuse, R52, R68 ;  /* 0x0000003404e4723c */ /* 0x040fe20000041844 */
[----:B------:R3:W5:Y:S04]  /*1a440*/  LDL.LU R172, [R1+0x224] ;  /* 0x0002240001ac7983 */ /* 0x0007680000300800 */
[----:B------:R3:W5:Y:S01]  /*1a450*/  LDL.LU R173, [R1+0x220] ;  /* 0x0002200001ad7983 */ /* 0x0007620000300800 */
[----:B------:R-:W-:Y:S03]  /*1a460*/  HMMA.16816.F32.BF16 R220, R4, R54, R64 ;  /* 0x0000003604dc723c */ /* 0x000fe60000041840 */
[----:B------:R3:W5:Y:S04]  /*1a470*/  LDL.LU R201, [R1+0x21c] ;  /* 0x00021c0001c97983 */ /* 0x0007680000300800 */
[----:B------:R-:W-:Y:S01]  /*1a480*/  LOP3.LUT R6, R61, R189, R2, 0x96, !PT ;  /* 0x000000bd3d067212 */ /* 0x000fe200078e9602 */
[----:B------:R-:W-:Y:S01]  /*1a490*/  IMAD.WIDE.U32 R4, R0, -0x2daee0ad, RZ ;  /* 0xd2511f5300047825 */ /* 0x000fe200078e00ff */
[C---:B------:R-:W-:Y:S01]  /*1a4a0*/  HMMA.16816.F32.BF16 R92, R8.reuse, R24, R124 ;  /* 0x00000018085c723c */ /* 0x040fe2000004187c */
[----:B------:R3:W5:Y:S02]  /*1a4b0*/  LDL.LU R199, [R1+0x218] ;  /* 0x0002180001c77983 */ /* 0x0007640000300800 */
[----:B------:R-:W-:Y:S01]  /*1a4c0*/  IMAD.WIDE.U32 R12, R6, -0x2daee0ad, RZ ;  /* 0xd2511f53060c7825 */ /* 0x000fe200078e00ff */
[----:B------:R-:W-:Y:S01]  /*1a4d0*/  LOP3.LUT R5, R5, R17, R62, 0x96, !PT ;  /* 0x0000001105057212 */ /* 0x000fe200078e963e */
[----:B------:R3:W5:Y:S03]  /*1a4e0*/  LDL.LU R204, [R1+0x214] ;  /* 0x0002140001cc7983 */ /* 0x0007660000300800 */
[----:B------:R-:W-:Y:S01]  /*1a4f0*/  LOP3.LUT R0, R13, R15, R4, 0x96, !PT ;  /* 0x0000000f0d007212 */ /* 0x000fe200078e9604 */
[----:B------:R-:W-:Y:S01]  /*1a500*/  IMAD.WIDE.U32 R4, R5, -0x326172a9, RZ ;  /* 0xcd9e8d5705047825 */ /* 0x000fe200078e00ff */
[----:B------:R-:W-:Y:S01]  /*1a510*/  LOP3.LUT R6, R3, R33, R40, 0x96, !PT ;  /* 0x0000002103067212 */ /* 0x000fe200078e9628 */
[----:B------:R-:W-:Y:S01]  /*1a520*/  HMMA.16816.F32.BF16 R64, R8, R48, R140 ;  /* 0x000000300840723c */ /* 0x000fe2000004188c */
[----:B------:R3:W5:Y:S01]  /*1a530*/  LDL.LU R198, [R1+0x210] ;  /* 0x0002100001c67983 */ /* 0x0007620000300800 */
[----:B------:R-:W-:Y:S01]  /*1a540*/  IMAD.WIDE.U32 R44, R0, -0x326172a9, RZ ;  /* 0xcd9e8d57002c7825 */ /* 0x000fe200078e00ff */
[----:B------:R-:W-:-:S02]  /*1a550*/  LOP3.LUT R5, R5, R18, R60, 0x96, !PT ;  /* 0x0000001205057212 */ /* 0x000fc400078e963c */
[----:B------:R-:W-:Y:S01]  /*1a560*/  LOP3.LUT R3, R209, R189, R2, 0x96, !PT ;  /* 0x000000bdd1037212 */ /* 0x000fe200078e9602 */
[----:B------:R-:W-:Y:S01]  /*1a570*/  IMAD.WIDE.U32 R6, R6, -0x2daee0ad, RZ ;  /* 0xd2511f5306067825 */ /* 0x000fe200078e00ff */
[----:B------:R-:W-:Y:S01]  /*1a580*/  LOP3.LUT R0, R45, R19, R4, 0x96, !PT ;  /* 0x000000132d007212 */ /* 0x000fe200078e9604 */
[----:B------:R-:W-:Y:S01]  /*1a590*/  HMMA.16816.F32.BF16 R68, R8, R54, R156 ;  /* 0x000000360844723c */ /* 0x000fe2000004189c */
[----:B------:R3:W5:Y:S01]  /*1a5a0*/  LDL.LU R211, [R1+0x20c] ;  /* 0x00020c0001d37983 */ /* 0x0007620000300800 */
[----:B------:R-:W-:-:S03]  /*1a5b0*/  IMAD.WIDE.U32 R4, R5, -0x2daee0ad, RZ ;  /* 0xd2511f5305047825 */ /* 0x000fc600078e00ff */
[----:B------:R-:W1:Y:S01]  /*1a5c0*/  LDSM.16.MT88.4 R40, [R174+0x9800] ;  /* 0x00980000ae28783b */ /* 0x000e620000004200 */
[----:B------:R-:W-:Y:S01]  /*1a5d0*/  IMAD.WIDE.U32 R32, R0, -0x2daee0ad, RZ ;  /* 0xd2511f5300207825 */ /* 0x000fe200078e00ff */
[----:B------:R-:W-:Y:S01]  /*1a5e0*/  LOP3.LUT R0, R5, R30, R12, 0x96, !PT ;  /* 0x0000001e05007212 */ /* 0x000fe200078e960c */
[C---:B------:R-:W-:Y:S01]  /*1a5f0*/  HMMA.16816.F32.BF16 R88, R8.reuse, R26, R132 ;  /* 0x0000001a0858723c */ /* 0x040fe20000041884 */
[----:B------:R-:W-:Y:S02]  /*1a600*/  LDSM.16.MT88.4 R140, [R188+0xac00] ;  /* 0x00ac0000bc8c783b */ /* 0x000fe40000004200 */
[----:B------:R-:W-:Y:S01]  /*1a610*/  LOP3.LUT R2, R33, R31, R4, 0x96, !PT ;  /* 0x0000001f21027212 */ /* 0x000fe200078e9604 */
[----:B------:R-:W-:Y:S01]  /*1a620*/  IMAD.WIDE.U32 R24, R3, -0x2daee0ad, RZ ;  /* 0xd2511f5303187825 */ /* 0x000fe200078e00ff */
[----:B------:R-:W-:Y:S01]  /*1a630*/  LOP3.LUT R17, R7, R17, R46, 0x96, !PT ;  /* 0x0000001107117212 */ /* 0x000fe200078e962e */
[----:B------:R-:W-:Y:S01]  /*1a640*/  HMMA.16816.F32.BF16 R60, R8, R50, R148 ;  /* 0x00000032083c723c */ /* 0x000fe20000041894 */
[----:B------:R3:W5:Y:S01]  /*1a650*/  LDL.LU R210, [R1+0x208] ;  /* 0x0002080001d27983 */ /* 0x0007620000300800 */
[----:B------:R-:W-:-:S03]  /*1a660*/  IMAD.WIDE.U32 R2, R2, -0x326172a9, RZ ;  /* 0xcd9e8d5702027825 */ /* 0x000fc600078e00ff */
[----:B------:R-:W-:Y:S01]  /*1a670*/  LDSM.16.MT88.4 R156, [R188+0x9c00] ;  /* 0x009c0000bc9c783b */ /* 0x000fe20000004200 */
[----:B------:R-:W-:Y:S01]  /*1a680*/  IMAD.WIDE.U32 R28, R0, -0x326172a9, RZ ;  /* 0xcd9e8d57001c7825 */ /* 0x000fe200078e00ff */
[----:B------:R-:W-:Y:S02]  /*1a690*/  LOP3.LUT R4, R2, 0xffff, RZ, 0xc0, !PT ;  /* 0x0000ffff02047812 */ /* 0x000fe400078ec0ff */
[----:B------:R-:W-:Y:S01]  /*1a6a0*/  LOP3.LUT R16, R25, R15, R6, 0x96, !PT ;  /* 0x0000000f19107212 */ /* 0x000fe200078e9606 */
[C---:B------:R-:W-:Y:S01]  /*1a6b0*/  HMMA.16816.F32.BF16 R48, R8.reuse, R52, R152 ;  /* 0x000000340830723c */ /* 0x040fe20000041898 */
[----:B------:R-:W-:Y:S01]  /*1a6c0*/  LOP3.LUT R0, R3, R119, R28, 0x96, !PT ;  /* 0x0000007703007212 */ /* 0x000fe200078e961c */
[----:B------:R3:W5:Y:S03]  /*1a6d0*/  LDL.LU R207, [R1+0x204] ;  /* 0x0002040001cf7983 */ /* 0x0007660000300800 */
[----:B------:R-:W-:Y:S01]  /*1a6e0*/  LOP3.LUT R3, R0, 0xffff, RZ, 0xc0, !PT ;  /* 0x0000ffff00037812 */ /* 0x000fe200078ec0ff */
[----:B------:R-:W-:Y:S01]  /*1a6f0*/  HMMA.16816.F32.BF16 R80, R8, R36, R128 ;  /* 0x000000240850723c */ /* 0x000fe20000041880 */
[----:B------:R-:W-:Y:S01]  /*1a700*/  SHF.R.U32.HI R5, RZ, 0x10, R0 ;  /* 0x00000010ff057819 */ /* 0x000fe20000011600 */
[----:B------:R3:W5:Y:S01]  /*1a710*/  LDL.LU R206, [R1+0x200] ;  /* 0x0002000001ce7983 */ /* 0x0007620000300800 */
[----:B------:R-:W-:-:S02]  /*1a720*/  SHF.R.U32.HI R7, RZ, 0x8, R4 ;  /* 0x00000008ff077819 */ /* 0x000fc40000011604 */
[----:B------:R-:W-:Y:S01]  /*1a730*/  LOP3.LUT R13, R0, 0xff, RZ, 0xc0, !PT ;  /* 0x000000ff000d7812 */ /* 0x000fe200078ec0ff */
[C---:B------:R-:W-:Y:S01]  /*1a740*/  HMMA.16816.F32.BF16 R120, R8.reuse, R38, R120 ;  /* 0x000000260878723c */ /* 0x040fe20000041878 */
[----:B------:R-:W-:Y:S01]  /*1a750*/  SHF.R.U32.HI R6, RZ, 0x8, R3 ;  /* 0x00000008ff067819 */ /* 0x000fe20000011603 */
[----:B------:R3:W5:Y:S01]  /*1a760*/  LDL.LU R200, [R1+0x1fc] ;  /* 0x0001fc0001c87983 */ /* 0x0007620000300800 */
[----:B------:R-:W-:Y:S02]  /*1a770*/  SHF.R.U32.HI R4, RZ, 0x18, R0 ;  /* 0x00000018ff047819 */ /* 0x000fe40000011600 */
[----:B------:R-:W-:Y:S01]  /*1a780*/  LOP3.LUT R3, R5, 0xff, RZ, 0xc0, !PT ;  /* 0x000000ff05037812 */ /* 0x000fe200078ec0ff */
[----:B------:R-:W-:Y:S01]  /*1a790*/  HMMA.16816.F32.BF16 R76, R8, R20, R136 ;  /* 0x00000014084c723c */ /* 0x000fe20000041888 */
[----:B------:R-:W-:Y:S01]  /*1a7a0*/  SHF.R.U32.HI R14, RZ, 0x10, R2 ;  /* 0x00000010ff0e7819 */ /* 0x000fe20000011602 */
[----:B------:R3:W5:Y:S01]  /*1a7b0*/  LDL.LU R193, [R1+0x1f8] ;  /* 0x0001f80001c17983 */ /* 0x0007620000300800 */
[----:B------:R-:W-:-:S02]  /*1a7c0*/  LOP3.LUT R12, R2, 0xff, RZ, 0xc0, !PT ;  /* 0x000000ff020c7812 */ /* 0x000fc400078ec0ff */
[----:B------:R-:W-:Y:S01]  /*1a7d0*/  SHF.R.U32.HI R5, RZ, 0x18, R2 ;  /* 0x00000018ff057819 */ /* 0x000fe20000011602 */
[C---:B------:R-:W-:Y:S01]  /*1a7e0*/  HMMA.16816.F32.BF16 R52, R8.reuse, R56, R160 ;  /* 0x000000380834723c */ /* 0x040fe200000418a0 */
[----:B------:R-:W-:Y:S01]  /*1a7f0*/  PRMT R0, R13, 0x5410, R6 ;  /* 0x000054100d007816 */ /* 0x000fe20000000006 */
[----:B------:R3:W5:Y:S01]  /*1a800*/  LDL.LU.64 R190, [R1+0x1f0] ;  /* 0x0001f00001be7983 */ /* 0x0007620000300a00 */
[----:B------:R-:W-:Y:S02]  /*1a810*/  PRMT R2, R3, 0x5410, R4 ;  /* 0x0000541003027816 */ /* 0x000fe40000000004 */
[----:B------:R-:W-:Y:S01]  /*1a820*/  LOP3.LUT R3, R14, 0xff, RZ, 0xc0, !PT ;  /* 0x000000ff0e037812 */ /* 0x000fe200078ec0ff */
[----:B------:R-:W-:Y:S01]  /*1a830*/  HMMA.16816.F32.BF16 R72, R8, R22, R144 ;  /* 0x000000160848723c */ /* 0x000fe20000041890 */
[----:B------:R-:W-:Y:S01]  /*1a840*/  HSET2.LE.AND R0, R0, R240, PT ;  /* 0x000000f000007233 */ /* 0x000fe20003803000 */
[----:B------:R3:W5:Y:S01]  /*1a850*/  LDL.LU R189, [R1+0x1ec] ;  /* 0x0001ec0001bd7983 */ /* 0x0007620000300800 */
[----:B------:R-:W-:-:S02]  /*1a860*/  PRMT R7, R12, 0x5410, R7 ;  /* 0x000054100c077816 */ /* 0x000fc40000000007 */
[----:B------:R-:W-:Y:S01]  /*1a870*/  PRMT R6, R3, 0x5410, R5 ;  /* 0x0000541003067816 */ /* 0x000fe20000000005 */
[----:B------:R-:W-:Y:S01]  /*1a880*/  HMMA.16816.F32.BF16 R56, R8, R58, R164 ;  /* 0x0000003a0838723c */ /* 0x000fe200000418a4 */
[----:B------:R-:W-:Y:S01]  /*1a890*/  LOP3.LUT R4, R232, R0, RZ, 0xc0, !PT ;  /* 0x00000000e8047212 */ /* 0x000fe200078ec0ff */
[----:B------:R-:W2:Y:S01]  /*1a8a0*/  LDSM.16.MT88.4 R36, [R188+0x9800] ;  /* 0x00980000bc24783b */ /* 0x000ea20000004200 */
[--C-:B------:R-:W-:Y:S02]  /*1a8b0*/  HSET2.LE.AND R2, R2, R240.reuse, PT ;  /* 0x000000f002027233 */ /* 0x100fe40003803000 */
[--C-:B------:R-:W-:Y:S01]  /*1a8c0*/  HSET2.LE.AND R3, R7, R240.reuse, PT ;  /* 0x000000f007037233 */ /* 0x100fe20003803000 */
[----:B------:R-:W4:Y:S01]  /*1a8d0*/  LDSM.16.MT88.4 R20, [R174+0xa800] ;  /* 0x00a80000ae14783b */ /* 0x000f220000004200 */
[----:B------:R-:W-:Y:S02]  /*1a8e0*/  HSET2.LE.AND R0, R6, R240, PT ;  /* 0x000000f006007233 */ /* 0x000fe40003803000 */
[----:B------:R-:W-:Y:S01]  /*1a8f0*/  LOP3.LUT R5, R194, R2, RZ, 0xc0, !PT ;  /* 0x00000002c2057212 */ /* 0x000fe200078ec0ff */
[----:B------:R-:W3:Y:S01]  /*1a900*/  LDSM.16.MT88.4 R12, [R188+0xa800] ;  /* 0x00a80000bc0c783b */ /* 0x000ee20000004200 */
[----:B------:R-:W-:Y:S01]  /*1a910*/  LOP3.LUT R6, R233, R3, RZ, 0xc0, !PT ;  /* 0x00000003e9067212 */ /* 0x000fe200078ec0ff */
[----:B------:R-:W-:Y:S01]  /*1a920*/  IMAD.WIDE.U32 R2, R17, -0x326172a9, RZ ;  /* 0xcd9e8d5711027825 */ /* 0x000fe200078e00ff */
[----:B------:R-:W-:Y:S01]  /*1a930*/  LOP3.LUT R7, R195, R0, RZ, 0xc0, !PT ;  /* 0x00000000c3077212 */ /* 0x000fe200078ec0ff */
[----:B------:R-:W-:Y:S02]  /*1a940*/  LDSM.16.MT88.4 R164, [R174+0x9c00] ;  /* 0x009c0000aea4783b */ /* 0x000fe40000004200 */
[----:B------:R-:W-:Y:S01]  /*1a950*/  IMAD.WIDE.U32 R194, R16, -0x326172a9, RZ ;  /* 0xcd9e8d5710c27825 */ /* 0x000fe200078e00ff */
[----:B------:R-:W-:Y:S01]  /*1a960*/  LOP3.LUT R3, R3, R18, R208, 0x96, !PT ;  /* 0x0000001203037212 */ /* 0x000fe200078e96d0 */
[----:B------:R-:W-:Y:S03]  /*1a970*/  LDSM.16.MT88.4 R148, [R174+0xac00] ;  /* 0x00ac0000ae94783b */ /* 0x000fe60000004200 */
[----:B------:R-:W-:Y:S01]  /*1a980*/  LOP3.LUT R0, R195, R19, R2, 0x96, !PT ;  /* 0x00000013c3007212 */ /* 0x000fe200078e9602 */
[----:B------:R-:W-:Y:S01]  /*1a990*/  IMAD.WIDE.U32 R2, R3, -0x2daee0ad, RZ ;  /* 0xd2511f5303027825 */ /* 0x000fe200078e00ff */
[----:B------:R-:W3:Y:S03]  /*1a9a0*/  LDSM.16.MT88.4 R16, [R174+0xb800] ;  /* 0x00b80000ae10783b */ /* 0x000ee60000004200 */
[----:B------:R-:W-:Y:S01]  /*1a9b0*/  IMAD.WIDE.U32 R46, R0, -0x2daee0ad, RZ ;  /* 0xd2511f53002e7825 */ /* 0x000fe200078e00ff */
[----:B------:R-:W-:-:S02]  /*1a9c0*/  LOP3.LUT R0, R3, R30, R24, 0x96, !PT ;  /* 0x0000001e03007212 */ /* 0x000fc400078e9618 */
[----:B------:R-:W3:Y:S02]  /*1a9d0*/  LDSM.16.MT88.4 R24, [R188+0xb800] ;  /* 0x00b80000bc18783b */ /* 0x000ee40000004200 */
[----:B------:R-:W-:Y:S01]  /*1a9e0*/  LOP3.LUT R2, R47, R31, R2, 0x96, !PT ;  /* 0x0000001f2f027212 */ /* 0x000fe200078e9602 */
[----:B------:R-:W-:-:S04]  /*1a9f0*/  IMAD.WIDE.U32 R30, R0, -0x326172a9, RZ ;  /* 0xcd9e8d57001e7825 */ /* 0x000fc800078e00ff */
[----:B------:R-:W-:-:S05]  /*1aa00*/  IMAD.WIDE.U32 R2, R2, -0x326172a9, RZ ;  /* 0xcd9e8d5702027825 */ /* 0x000fca00078e00ff */
[----:B------:R-:W-:Y:S02]  /*1aa10*/  LOP3.LUT R0, R3, R119, R30, 0x96, !PT ;  /* 0x0000007703007212 */ /* 0x000fe400078e961e */
[----:B------:R-:W-:Y:S02]  /*1aa20*/  LOP3.LUT R8, R2, 0xffff, RZ, 0xc0, !PT ;  /* 0x0000ffff02087812 */ /* 0x000fe400078ec0ff */
[C---:B------:R-:W-:Y:S02]  /*1aa30*/  LOP3.LUT R3, R0.reuse, 0xffff, RZ, 0xc0, !PT ;  /* 0x0000ffff00037812 */ /* 0x040fe400078ec0ff */
[----:B------:R-:W-:Y:S02]  /*1aa40*/  LOP3.LUT R11, R0, 0xff, RZ, 0xc0, !PT ;  /* 0x000000ff000b7812 */ /* 0x000fe400078ec0ff */
[----:B------:R-:W-:Y:S02]  /*1aa50*/  SHF.R.U32.HI R10, RZ, 0x8, R3 ;  /* 0x00000008ff0a7819 */ /* 0x000fe40000011603 */
[----:B------:R-:W-:-:S02]  /*1aa60*/  SHF.R.U32.HI R28, RZ, 0x8, R8 ;  /* 0x00000008ff1c7819 */ /* 0x000fc40000011608 */
[--C-:B------:R-:W-:Y:S02]  /*1aa70*/  SHF.R.U32.HI R8, RZ, 0x10, R0.reuse ;  /* 0x00000010ff087819 */ /* 0x100fe40000011600 */
[----:B------:R-:W-:Y:S02]  /*1aa80*/  SHF.R.U32.HI R9, RZ, 0x18, R0 ;  /* 0x00000018ff097819 */ /* 0x000fe40000011600 */
[----:B------:R-:W-:Y:S02]  /*1aa90*/  PRMT R0, R11, 0x5410, R10 ;  /* 0x000054100b007816 */ /* 0x000fe4000000000a */
[----:B------:R-:W-:-:S03]  /*1aaa0*/  LOP3.LUT R8, R8, 0xff, RZ, 0xc0, !PT ;  /* 0x000000ff08087812 */ /* 0x000fc600078ec0ff */
[----:B------:R-:W-:Y:S02]  /*1aab0*/  HSET2.LE.AND R0, R0, R240, PT ;  /* 0x000000f000007233 */ /* 0x000fe40003803000 */
[----:B------:R-:W-:Y:S02]  /*1aac0*/  LOP3.LUT R30, R2, 0xff, RZ, 0xc0, !PT ;  /* 0x000000ff021e7812 */ /* 0x000fe400078ec0ff */
[--C-:B------:R-:W-:Y:S02]  /*1aad0*/  SHF.R.U32.HI R45, RZ, 0x10, R2.reuse ;  /* 0x00000010ff2d7819 */ /* 0x100fe40000011602 */
[----:B------:R-:W-:Y:S02]  /*1aae0*/  SHF.R.U32.HI R33, RZ, 0x18, R2 ;  /* 0x00000018ff217819 */ /* 0x000fe40000011602 */
[----:B------:R-:W-:Y:S02]  /*1aaf0*/  PRMT R2, R8, 0x5410, R9 ;  /* 0x0000541008027816 */ /* 0x000fe40000000009 */
[----:B------:R-:W-:-:S02]  /*1ab00*/  LOP3.LUT R8, R175, R0, RZ, 0xc0, !PT ;  /* 0x00000000af087212 */ /* 0x000fc400078ec0ff */
[----:B------:R2:W5:Y:S01]  /*1ab10*/  LDL.LU R175, [R1+0x1e8] ;  /* 0x0001e80001af7983 */ /* 0x0005620000300800 */
[----:B------:R-:W-:Y:S02]  /*1ab20*/  PRMT R3, R30, 0x5410, R28 ;  /* 0x000054101e037816 */ /* 0x000fe4000000001c */
[----:B------:R-:W-:Y:S02]  /*1ab30*/  LOP3.LUT R11, R45, 0xff, RZ, 0xc0, !PT ;  /* 0x000000ff2d0b7812 */ /* 0x000fe400078ec0ff */
[--C-:B------:R-:W-:Y:S02]  /*1ab40*/  HSET2.LE.AND R2, R2, R240.reuse, PT ;  /* 0x000000f002027233 */ /* 0x100fe40003803000 */
[----:B------:R-:W-:Y:S02]  /*1ab50*/  PRMT R11, R11, 0x5410, R33 ;  /* 0x000054100b0b7816 */ /* 0x000fe40000000021 */
[----:B------:R-:W-:Y:S02]  /*1ab60*/  HSET2.LE.AND R3, R3, R240, PT ;  /* 0x000000f003037233 */ /* 0x000fe40003803000 */
[----:B------:R-:W-:-:S02]  /*1ab70*/  LOP3.LUT R9, R251, R2, RZ, 0xc0, !PT ;  /* 0x00000002fb097212 */ /* 0x000fc400078ec0ff */
[----:B------:R-:W-:Y:S02]  /*1ab80*/  LOP3.LUT R2, R29, R241, R44, 0x96, !PT ;  /* 0x000000f11d027212 */ /* 0x000fe400078e962c */
[----:B------:R-:W-:Y:S02]  /*1ab90*/  HSET2.LE.AND R11, R11, R240, PT ;  /* 0x000000f00b0b7233 */ /* 0x000fe40003803000 */
[----:B------:R-:W-:Y:S01]  /*1aba0*/  LOP3.LUT R10, R250, R3, RZ, 0xc0, !PT ;  /* 0x00000003fa0a7212 */ /* 0x000fe200078ec0ff */
[----:B------:R-:W-:Y:S02]  /*1abb0*/  IMAD.WIDE.U32 R2, R2, -0x2daee0ad, RZ ;  /* 0xd2511f5302027825 */ /* 0x000fe400078e00ff */
[----:B------:R-:W-:Y:S01]  /*1abc0*/  LOP3.LUT R11, R247, R11, RZ, 0xc0, !PT ;  /* 0x0000000bf70b7212 */ /* 0x000fe200078ec0ff */
[----:B-1----:R-:W-:Y:S02]  /*1abd0*/  HMMA.16816.F32.BF16 R132, R4, R42, R176 ;  /* 0x0000002a0484723c */ /* 0x002fe400000418b0 */
[----:B------:R-:W-:-:S02]  /*1abe0*/  LOP3.LUT R0, R3, R242, R32, 0x96, !PT ;  /* 0x000000f203007212 */ /* 0x000fc400078e9620 */
[----:B------:R-:W-:Y:S02]  /*1abf0*/  LOP3.LUT R3, R2, 0xffff, RZ, 0xc0, !PT ;  /* 0x0000ffff02037812 */ /* 0x000fe400078ec0ff */
[C---:B--2---:R-:W-:Y:S06]  /*1ac00*/  HMMA.16816.F32.BF16 R128, R4.reuse, R36, R180 ;  /* 0x000000240480723c */ /* 0x044fec00000418b4 */
[C---:B----4-:R-:W-:Y:S06]  /*1ac10*/  HMMA.16816.F32.BF16 R116, R4.reuse, R22, R108 ;  /* 0x000000160474723c */ /* 0x050fec000004186c */
[C---:B------:R-:W-:Y:S06]  /*1ac20*/  HMMA.16816.F32.BF16 R136, R4.reuse, R40, R168 ;  /* 0x000000280488723c */ /* 0x040fec00000418a8 */
[C---:B------:R-:W-:Y:S06]  /*1ac30*/  HMMA.16816.F32.BF16 R124, R4.reuse, R38, R184 ;  /* 0x00000026047c723c */ /* 0x040fec00000418b8 */
[C---:B------:R-:W-:Y:S06]  /*1ac40*/  HMMA.16816.F32.BF16 R84, R4.reuse, R20, R84 ;  /* 0x000000140454723c */ /* 0x040fec0000041854 */
[C---:B---3--:R-:W-:Y:S06]  /*1ac50*/  HMMA.16816.F32.BF16 R112, R4.reuse, R12, R216 ;  /* 0x0000000c0470723c */ /* 0x048fec00000418d8 */
[C---:B------:R-:W-:Y:S06]  /*1ac60*/  HMMA.16816.F32.BF16 R108, R4.reuse, R14, R224 ;  /* 0x0000000e046c723c */ /* 0x040fec00000418e0 */
[C---:B------:R-:W-:Y:S06]  /*1ac70*/  HMMA.16816.F32.BF16 R104, R4.reuse, R16, R228 ;  /* 0x000000100468723c */ /* 0x040fec00000418e4 */
[C---:B------:R-:W-:Y:S06]  /*1ac80*/  HMMA.16816.F32.BF16 R176, R4.reuse, R18, R220 ;  /* 0x0000001204b0723c */ /* 0x040fec00000418dc */
[C---:B------:R-:W-:Y:S06]  /*1ac90*/  HMMA.16816.F32.BF16 R180, R4.reuse, R24, R212 ;  /* 0x0000001804b4723c */ /* 0x040fec00000418d4 */
[----:B------:R-:W-:Y:S06]  /*1aca0*/  HMMA.16816.F32.BF16 R144, R4, R26, R96 ;  /* 0x0000001a0490723c */ /* 0x000fec0000041860 */
[----:B------:R-:W-:Y:S01]  /*1acb0*/  HMMA.16816.F32.BF16 R60, R8, R14, R60 ;  /* 0x0000000e083c723c */ /* 0x000fe2000004183c */
[----:B------:R-:W-:-:S02]  /*1acc0*/  LOP3.LUT R4, R0, 0xffff, RZ, 0xc0, !PT ;  /* 0x0000ffff00047812 */ /* 0x000fc400078ec0ff */
[----:B------:R-:W-:Y:S02]  /*1acd0*/  SHF.R.U32.HI R6, RZ, 0x10, R0 ;  /* 0x00000010ff067819 */ /* 0x000fe40000011600 */
[--C-:B------:R-:W-:Y:S02]  /*1ace0*/  SHF.R.U32.HI R5, RZ, 0x10, R2.reuse ;  /* 0x00000010ff057819 */ /* 0x100fe40000011602 */
[----:B------:R-:W-:Y:S02]  /*1acf0*/  LOP3.LUT R14, R2, 0xff, RZ, 0xc0, !PT ;  /* 0x000000ff020e7812 */ /* 0x000fe400078ec0ff */
[----:B------:R-:W-:Y:S01]  /*1ad00*/  SHF.R.U32.HI R7, RZ, 0x18, R2 ;  /* 0x00000018ff077819 */ /* 0x000fe20000011602 */
[----:B------:R-:W-:Y:S01]  /*1ad10*/  HMMA.16816.F32.BF16 R64, R8, R12, R64 ;  /* 0x0000000c0840723c */ /* 0x000fe20000041840 */
[----:B------:R-:W-:Y:S02]  /*1ad20*/  SHF.R.U32.HI R2, RZ, 0x8, R3 ;  /* 0x00000008ff027819 */ /* 0x000fe40000011603 */
[----:B------:R-:W-:-:S02]  /*1ad30*/  SHF.R.U32.HI R3, RZ, 0x8, R4 ;  /* 0x00000008ff037819 */ /* 0x000fc40000011604 */
[----:B------:R-:W-:Y:S02]  /*1ad40*/  LOP3.LUT R4, R6, 0xff, RZ, 0xc0, !PT ;  /* 0x000000ff06047812 */ /* 0x000fe400078ec0ff */
[----:B------:R-:W-:Y:S02]  /*1ad50*/  SHF.R.U32.HI R12, RZ, 0x18, R0 ;  /* 0x00000018ff0c7819 */ /* 0x000fe40000011600 */
[----:B------:R-:W-:Y:S02]  /*1ad60*/  PRMT R6, R14, 0x5410, R2 ;  /* 0x000054100e067816 */ /* 0x000fe40000000002 */
[----:B------:R-:W-:Y:S02]  /*1ad70*/  PRMT R2, R4, 0x5410, R12 ;  /* 0x0000541004027816 */ /* 0x000fe4000000000c */
[----:B------:R-:W-:Y:S02]  /*1ad80*/  LOP3.LUT R13, R0, 0xff, RZ, 0xc0, !PT ;  /* 0x000000ff000d7812 */ /* 0x000fe400078ec0ff */
[----:B------:R-:W-:-:S02]  /*1ad90*/  LOP3.LUT R0, R5, 0xff, RZ, 0xc0, !PT ;  /* 0x000000ff05007812 */ /* 0x000fc400078ec0ff */
[--C-:B------:R-:W-:Y:S01]  /*1ada0*/  HSET2.LE.AND R2, R2, R240.reuse, PT ;  /* 0x000000f002027233 */ /* 0x100fe20003803000 */
[C---:B------:R-:W-:Y:S01]  /*1adb0*/  HMMA.16816.F32.BF16 R168, R8.reuse, R40, R92 ;  /* 0x0000002808a8723c */ /* 0x040fe2000004185c */
[----:B------:R-:W-:Y:S02]  /*1adc0*/  PRMT R5, R0, 0x5410, R7 ;  /* 0x0000541000057816 */ /* 0x000fe40000000007 */
[----:B------:R-:W-:Y:S02]  /*1add0*/  PRMT R0, R13, 0x5410, R3 ;  /* 0x000054100d007816 */ /* 0x000fe40000000003 */
[----:B------:R-:W-:Y:S01]  /*1ade0*/  HSET2.LE.AND R3, R6, R240, PT ;  /* 0x000000f006037233 */ /* 0x000fe20003803000 */
[----:B------:R-:W-:Y:S01]  /*1adf0*/  HMMA.16816.F32.BF16 R160, R8, R36, R80 ;  /* 0x0000002408a0723c */ /* 0x000fe20000041850 */
[----:B------:R-:W-:Y:S01]  /*1ae00*/  LOP3.LUT R93, R235, R2, RZ, 0xc0, !PT ;  /* 0x00000002eb5d7212 */ /* 0x000fe200078ec0ff */
[----:B------:R-:W1:Y:S01]  /*1ae10*/  LDSM.16.MT88.4 R80, [R174+0xbc00] ;  /* 0x00bc0000ae50783b */ /* 0x000e620000004200 */
[----:B------:R-:W-:-:S03]  /*1ae20*/  LOP3.LUT R2, R31, R241, R194, 0x96, !PT ;  /* 0x000000f11f027212 */ /* 0x000fc600078e96c2 */
[----:B------:R-:W2:Y:S01]  /*1ae30*/  LDSM.16.MT88.4 R12, [R188+0xbc00] ;  /* 0x00bc0000bc0c783b */ /* 0x000ea20000004200 */
[--C-:B------:R-:W-:Y:S02]  /*1ae40*/  HSET2.LE.AND R0, R0, R240.reuse, PT ;  /* 0x000000f000007233 */ /* 0x100fe40003803000 */
[----:B------:R-:W-:Y:S01]  /*1ae50*/  LOP3.LUT R94, R244, R3, RZ, 0xc0, !PT ;  /* 0x00000003f45e7212 */ /* 0x000fe200078ec0ff */
[----:B------:R-:W-:Y:S01]  /*1ae60*/  IMAD.WIDE.U32 R2, R2, -0x2daee0ad, RZ ;  /* 0xd2511f5302027825 */ /* 0x000fe200078e00ff */
[----:B------:R-:W-:Y:S02]  /*1ae70*/  HSET2.LE.AND R4, R5, R240, PT ;  /* 0x000000f005047233 */ /* 0x000fe40003803000 */
[----:B------:R-:W-:Y:S02]  /*1ae80*/  LOP3.LUT R92, R245, R0, RZ, 0xc0, !PT ;  /* 0x00000000f55c7212 */ /* 0x000fe400078ec0ff */
[----:B------:R-:W-:Y:S02]  /*1ae90*/  LOP3.LUT R0, R3, R242, R46, 0x96, !PT ;  /* 0x000000f203007212 */ /* 0x000fe400078e962e */
[----:B------:R-:W-:-:S02]  /*1aea0*/  LOP3.LUT R95, R236, R4, RZ, 0xc0, !PT ;  /* 0x00000004ec5f7212 */ /* 0x000fc400078ec0ff */
[C---:B------:R-:W-:Y:S01]  /*1aeb0*/  LOP3.LUT R4, R0.reuse, 0xffff, RZ, 0xc0, !PT ;  /* 0x0000ffff00047812 */ /* 0x040fe200078ec0ff */
[----:B------:R-:W-:Y:S01]  /*1aec0*/  HMMA.16816.F32.BF16 R152, R8, R20, R76 ;  /* 0x000000140898723c */ /* 0x000fe2000004184c */
[----:B------:R-:W-:Y:S02]  /*1aed0*/  LOP3.LUT R7, R0, 0xff, RZ, 0xc0, !PT ;  /* 0x000000ff00077812 */ /* 0x000fe400078ec0ff */
[----:B------:R-:W-:-:S03]  /*1aee0*/  SHF.R.U32.HI R4, RZ, 0x8, R4 ;  /* 0x00000008ff047819 */ /* 0x000fc60000011604 */
[----:B------:R-:W-:Y:S01]  /*1aef0*/  HMMA.16816.F32.BF16 R48, R8, R16, R48 ;  /* 0x000000100830723c */ /* 0x000fe20000041830 */
[----:B------:R-:W-:Y:S02]  /*1af00*/  LOP3.LUT R3, R2, 0xffff, RZ, 0xc0, !PT ;  /* 0x0000ffff02037812 */ /* 0x000fe400078ec0ff */
[----:B------:R-:W-:-:S03]  /*1af10*/  SHF.R.U32.HI R5, RZ, 0x10, R0 ;  /* 0x00000010ff057819 */ /* 0x000fc60000011600 */
[----:B------:R-:W-:Y:S01]  /*1af20*/  HMMA.16816.F32.BF16 R40, R8, R42, R88 ;  /* 0x0000002a0828723c */ /* 0x000fe20000041858 */
[----:B------:R-:W-:-:S05]  /*1af30*/  LOP3.LUT R6, R2, 0xff, RZ, 0xc0, !PT ;  /* 0x000000ff02067812 */ /* 0x000fca00078ec0ff */
[----:B------:R-:W-:Y:S01]  /*1af40*/  HMMA.16816.F32.BF16 R36, R8, R38, R120 ;  /* 0x000000260824723c */ /* 0x000fe20000041878 */
[----:B------:R-:W-:-:S05]  /*1af50*/  SHF.R.U32.HI R3, RZ, 0x8, R3 ;  /* 0x00000008ff037819 */ /* 0x000fca0000011603 */
[----:B------:R-:W-:Y:S01]  /*1af60*/  HMMA.16816.F32.BF16 R20, R8, R22, R72 ;  /* 0x000000160814723c */ /* 0x000fe20000041848 */
[----:B------:R-:W-:-:S05]  /*1af70*/  LOP3.LUT R5, R5, 0xff, RZ, 0xc0, !PT ;  /* 0x000000ff05057812 */ /* 0x000fca00078ec0ff */
[C---:B------:R-:W-:Y:S06]  /*1af80*/  HMMA.16816.F32.BF16 R16, R8.reuse, R18, R68 ;  /* 0x000000120810723c */ /* 0x040fec0000041844 */
[C---:B------:R-:W-:Y:S06]  /*1af90*/  HMMA.16816.F32.BF16 R52, R8.reuse, R24, R52 ;  /* 0x000000180834723c */ /* 0x040fec0000041834 */
[----:B------:R-:W-:Y:S07]  /*1afa0*/  HMMA.16816.F32.BF16 R56, R8, R26, R56 ;  /* 0x0000001a0838723c */ /* 0x000fee0000041838 */
[----:B------:R-:W-:-:S02]  /*1afb0*/  SHF.R.U32.HI R9, RZ, 0x10, R2 ;  /* 0x00000010ff097819 */ /* 0x000fc40000011602 */
[----:B------:R-:W-:Y:S02]  /*1afc0*/  SHF.R.U32.HI R8, RZ, 0x18, R0 ;  /* 0x00000018ff087819 */ /* 0x000fe40000011600 */
[----:B------:R-:W-:Y:S02]  /*1afd0*/  PRMT R0, R7, 0x5410, R4 ;  /* 0x0000541007007816 */ /* 0x000fe40000000004 */
[----:B------:R-:W-:Y:S02]  /*1afe0*/  SHF.R.U32.HI R10, RZ, 0x18, R2 ;  /* 0x00000018ff0a7819 */ /* 0x000fe40000011602 */
[----:B------:R-:W-:Y:S02]  /*1aff0*/  LOP3.LUT R4, R9, 0xff, RZ, 0xc0, !PT ;  /* 0x000000ff09047812 */ /* 0x000fe400078ec0ff */
        /* <DEDUP_REMOVED lines=10> */
[----:B------:R-:W-:Y:S01]  /*1b0a0*/  LOP3.LUT R99, R252, R4, RZ, 0xc0, !PT ;  /* 0x00000004fc637212 */ /* 0x000fe200078ec0ff */
        /* <DEDUP_REMOVED lines=8> */
[C---:B-1----:R-:W-:Y:S06]  /*1b130*/  HMMA.16816.F32.BF16 R72, R92.reuse, R80, R104 ;  /* 0x000000505c48723c */ /* 0x042fec0000041868 */
        /* <DEDUP_REMOVED lines=15> */
[----:B------:R-:W-:Y:S01]  /*1b230*/  IADD3 R194, P0, R34, -0x180, RZ ;  /* 0xfffffe8022c27810 */ /* 0x000fe20007f1e0ff */
[----:B------:R-:W-:-:S03]  /*1b240*/  IMAD.MOV.U32 R107, RZ, RZ, R205 ;  /* 0x000000ffff6b7224 */ /* 0x000fc600078e00cd */
[----:B------:R-:W-:-:S15]  /*1b250*/  IADD3.X R195, R35, -0x1, RZ, P0, !PT ;  /* 0xffffffff23c37810 */ /* 0x000fde00007fe4ff */
[----:B------:R-:W-:-:S04]  /*1b260*/  NOP ;  /* 0x0000000000007918 */ /* 0x000fc80000000000 */
.L_x_961:
[----:B------:R-:W2:Y:S02]  /*1b270*/  LDL R0, [R1+0x198] ;  /* 0x0001980001007983 */ /* 0x000ea40000100800 */
[----:B--2---:R-:W-:-:S13]  /*1b280*/  ISETP.GT.AND P0, PT, R107, R0, PT ;  /* 0x000000006b00720c */ /* 0x004fda0003f04270 */
[----:B------:R-:W-:Y:S05]  /*1b290*/  @!P0 BRA `(.L_x_970) ;  /* 0x0000008000c48947 */ /* 0x000fea0003800000 */
[----:B------:R-:W2:Y:S04]  /*1b2a0*/  LDL R4, [R1+0x1a0] ;  /* 0x0001a00001047983 */ /* 0x000ea80000100800 */
[----:B------:R-:W3:Y:S01]  /*1b2b0*/  LDL R6, [R1+0x158] ;  /* 0x0001580001067983 */ /* 0x000ee20000100800 */
[----:B------:R-:W-:Y:S01]  /*1b2c0*/  IMAD.MOV.U32 R106, RZ, RZ, R101 ;  /* 0x000000ffff6a7224 */ /* 0x000fe200078e0065 */
[----:B------:R-:W-:Y:S01]  /*1b2d0*/  MOV R104, R100 ;  /* 0x0000006400687202 */ /* 0x000fe20000000f00 */
[----:B-----5:R-:W-:Y:S01]  /*1b2e0*/  IMAD.MOV.U32 R105, RZ, RZ, R102 ;  /* 0x000000ffff697224 */ /* 0x020fe200078e0066 */
[----:B--2---:R-:W-:Y:S01]  /*1b2f0*/  SHF.R.S32.HI R0, RZ, 0x1f, R4 ;  /* 0x0000001fff007819 */ /* 0x004fe20000011404 */
[----:B------:R-:W-:Y:S01]  /*1b300*/  IMAD.WIDE.U32 R2, R4, 0x70, RZ ;  /* 0x0000007004027825 */ /* 0x000fe200078e00ff */
[----:B---3--:R-:W-:-:S03]  /*1b310*/  ISETP.GE.AND P3, PT, R6, R200, PT ;  /* 0x000000c80600720c */ /* 0x008fc60003f66270 */
[----:B------:R-:W-:Y:S02]  /*1b320*/  IMAD R0, R0, 0x70, RZ ;  /* 0x0000007000007824 */ /* 0x000fe400078e02ff */
[----:B------:R-:W-:-:S03]  /*1b330*/  IMAD.SHL.U32 R2, R4, 0x8, RZ ;  /* 0x0000000804027824 */ /* 0x000fc600078e00ff */
[----:B------:R-:W-:Y:S01]  /*1b340*/  IADD3 R3, R3, R0, RZ ;  /* 0x0000000003037210 */ /* 0x000fe20007ffe0ff */
[C-C-:B------:R-:W-:Y:S01]  /*1b350*/  IMAD R0, R4.reuse, 0x38, R2.reuse ;  /* 0x0000003804007824 */ /* 0x140fe200078e0202 */
[----:B------:R-:W-:Y:S01]  /*1b360*/  SHF.R.S32.HI R5, RZ, 0x1f, R2 ;  /* 0x0000001fff057819 */ /* 0x000fe20000011402 */
[----:B------:R-:W-:Y:S02]  /*1b370*/  IMAD R4, R4, 0x48, RZ ;  /* 0x0000004804047824 */ /* 0x000fe400078e02ff */
[----:B------:R-:W-:Y:S01]  /*1b380*/  VIADD R0, R0, 0x1 ;  /* 0x0000000100007836 */ /* 0x000fe20000000000 */
[C---:B------:R-:W-:Y:S01]  /*1b390*/  SHF.L.U64.HI R7, R2.reuse, 0x1, R5 ;  /* 0x0000000102077819 */ /* 0x040fe20000010205 */
[----:B------:R1:W-:Y:S01]  /*1b3a0*/  STL [R1+0x190], R3 ;  /* 0x0001900301007387 */ /* 0x0003e20000100800 */
[----:B------:R-:W-:Y:S02]  /*1b3b0*/  SHF.L.U32 R2, R2, 0x1, RZ ;  /* 0x0000000102027819 */ /* 0x000fe400000006ff */
[----:B------:R-:W-:Y:S01]  /*1b3c0*/  SHF.R.S32.HI R6, RZ, 0x1f, R4 ;  /* 0x0000001fff067819 */ /* 0x000fe20000011404 */
[----:B------:R-:W-:Y:S01]  /*1b3d0*/  STL [R1+0x18c], R7 ;  /* 0x00018c0701007387 */ /* 0x000fe20000100800 */
[----:B------:R-:W-:-:S02]  /*1b3e0*/  SHF.R.S32.HI R5, RZ, 0x1f, R0 ;  /* 0x0000001fff057819 */ /* 0x000fc40000011400 */
[C---:B------:R-:W-:Y:S01]  /*1b3f0*/  SHF.L.U64.HI R6, R4.reuse, 0x1, R6 ;  /* 0x0000000104067819 */ /* 0x040fe20000010206 */
[----:B------:R2:W-:Y:S01]  /*1b400*/  STL [R1+0x184], R2 ;  /* 0x0001840201007387 */ /* 0x0005e20000100800 */
[----:B------:R-:W-:-:S03]  /*1b410*/  IMAD.SHL.U32 R4, R4, 0x2, RZ ;  /* 0x0000000204047824 */ /* 0x000fc600078e00ff */
[----:B------:R3:W-:Y:S04]  /*1b420*/  STL [R1+0x188], R6 ;  /* 0x0001880601007387 */ /* 0x0007e80000100800 */
[----:B------:R3:W-:Y:S01]  /*1b430*/  STL [R1+0x180], R4 ;  /* 0x0001800401007387 */ /* 0x0007e20000100800 */
[----:B-1----:R-:W-:Y:S01]  /*1b440*/  IMAD.MOV.U32 R3, RZ, RZ, R103 ;  /* 0x000000ffff037224 */ /* 0x002fe200078e0067 */
[C---:B--2---:R-:W-:Y:S02]  /*1b450*/  SHF.L.U64.HI R2, R0.reuse, 0x1, R5 ;  /* 0x0000000100027819 */ /* 0x044fe40000010205 */
[----:B------:R-:W-:-:S05]  /*1b460*/  SHF.L.U32 R0, R0, 0x1, RZ ;  /* 0x0000000100007819 */ /* 0x000fca00000006ff */
[----:B------:R3:W-:Y:S04]  /*1b470*/  STL [R1+0x178], R0 ;  /* 0x0001780001007387 */ /* 0x0007e80000100800 */
[----:B------:R3:W-:Y:S02]  /*1b480*/  STL [R1+0x17c], R2 ;  /* 0x00017c0201007387 */ /* 0x0007e40000100800 */
.L_x_973:
[----:B------:R-:W2:Y:S01]  /*1b490*/  LDL.64 R8, [R1+0x150] ;  /* 0x0001500001087983 */ /* 0x000ea20000100a00 */
[----:B------:R-:W-:Y:S01]  /*1b4a0*/  VIADD R231, R107, 0xffffffff ;  /* 0xffffffff6be77836 */ /* 0x000fe20000000000 */
[----:B------:R-:W-:Y:S04]  /*1b4b0*/  DEPBAR.LE SB0, 0x0 ;  /* 0x000080000000791a */ /* 0x000fe80000000000 */
[----:B---3--:R-:W3:Y:S01]  /*1b4c0*/  LDL R6, [R1+0x24] ;  /* 0x0000240001067983 */ /* 0x008ee20000100800 */
[----:B------:R-:W-:Y:S05]  /*1b4d0*/  WARPSYNC.ALL ;  /* 0x0000000000007948 */ /* 0x000fea0003800000 */
[----:B------:R-:W4:Y:S01]  /*1b4e0*/  LDL R0, [R1+0x28] ;  /* 0x0000280001007983 */ /* 0x000f220000100800 */
[----:B------:R-:W-:Y:S04]  /*1b4f0*/  BSSY B0, `(.L_x_971) ;  /* 0x0000120000007945 */ /* 0x000fe80003800000 */
[----:B------:R-:W5:Y:S05]  /*1b500*/  LDL.64 R10, [R1+0x1b0] ;  /* 0x0001b000010a7983 */ /* 0x000f6a0000100a00 */
[----:B------:R-:W5:Y:S01]  /*1b510*/  LDL.64 R4, [R1+0x1b8] ;  /* 0x0001b80001047983 */ /* 0x000f620000100a00 */
[----:B------:R-:W-:Y:S06]  /*1b520*/  BAR.SYNC.DEFER_BLOCKING 0x0 ;  /* 0x0000000000007b1d */ /* 0x000fec0000010000 */
[----:B------:R-:W-:Y:S05]  /*1b530*/  @P3 STS [R193+0x9000], RZ ;  /* 0x009000ffc1003388 */ /* 0x000fea0000000800 */
[----:B------:R-:W-:Y:S05]  /*1b540*/  @P3 STS [R193+0x9004], RZ ;  /* 0x009004ffc1003388 */ /* 0x000fea0000000800 */
[----:B------:R-:W-:Y:S05]  /*1b550*/  @P3 STS.64 [R193+0x9008], RZ ;  /* 0x009008ffc1003388 */ /* 0x000fea0000000a00 */
[----:B------:R-:W5:Y:S01]  /*1b560*/  LDL R184, [R1+0x198] ;  /* 0x0001980001b87983 */ /* 0x000f620000100800 */
[----:B------:R-:W1:Y:S02]  /*1b570*/  S2R R185, SR_TID.X ;  /* 0x0000000000b97919 */ /* 0x000e640000002100 */
[----:B-1----:R-:W-:Y:S05]  /*1b580*/  IMAD.SHL.U32 R185, R185, 0x2, RZ ;  /* 0x00000002b9b97824 */ /* 0x002fea00078e00ff */
[----:B------:R-:W-:Y:S02]  /*1b590*/  LOP3.LUT R185, R185, 0x6, RZ, 0xc0, !PT ;  /* 0x00000006b9b97812 */ /* 0x000fe400078ec0ff */
[----:B--2---:R-:W-:Y:S05]  /*1b5a0*/  SHF.L.U64.HI R2, R8, 0x6, R9 ;  /* 0x0000000608027819 */ /* 0x004fea0000010209 */
[----:B------:R-:W-:Y:S01]  /*1b5b0*/  IMAD R2, R2, R231, RZ ;  /* 0x000000e702027224 */ /* 0x000fe200078e02ff */
[-C--:B---3--:R-:W-:Y:S01]  /*1b5c0*/  ISETP.GE.AND P2, PT, R6, R200.reuse, PT ;  /* 0x000000c80600720c */ /* 0x088fe20003f46270 */
[----:B------:R-:W-:Y:S01]  /*1b5d0*/  IMAD.SHL.U32 R6, R8, 0x40, RZ ;  /* 0x0000004008067824 */ /* 0x000fe200078e00ff */
[----:B----4-:R-:W-:Y:S02]  /*1b5e0*/  ISETP.GE.AND P1, PT, R0, R200, PT ;  /* 0x000000c80000720c */ /* 0x010fe40003f26270 */
[----:B------:R-:W-:Y:S05]  /*1b5f0*/  SHF.R.S32.HI R0, RZ, 0x1f, R231 ;  /* 0x0000001fff007819 */ /* 0x000fea00000114e7 */
[-C--:B------:R-:W-:Y:S02]  /*1b600*/  IMAD R2, R0, R6.reuse, R2 ;  /* 0x0000000600027224 */ /* 0x080fe400078e0202 */
[----:B-----5:R-:W-:Y:S02]  /*1b610*/  IMAD.MOV.U32 R5, RZ, RZ, R11 ;  /* 0x000000ffff057224 */ /* 0x020fe400078e000b */
[----:B------:R-:W-:Y:S04]  /*1b620*/  IMAD.WIDE.U32 R4, R231, R6, R4 ;  /* 0x00000006e7047225 */ /* 0x000fe800078e0004 */
[----:B------:R-:W-:Y:S01]  /*1b630*/  IMAD.IADD R2, R5, 0x1, R2 ;  /* 0x0000000105027824 */ /* 0x000fe200078e0202 */
[----:B------:R-:W-:Y:S02]  /*1b640*/  @!P2 LEA R12, P0, R4, R210, 0x1 ;  /* 0x000000d2040ca211 */ /* 0x000fe400078008ff */
[----:B------:R-:W-:Y:S02]  /*1b650*/  LEA R0, P6, R8, R4, 0x5 ;  /* 0x0000000408007211 */ /* 0x000fe400078c28ff */
[CC--:B------:R-:W-:Y:S02]  /*1b660*/  @!P3 LEA R15, P4, R4.reuse, R210.reuse, 0x1 ;  /* 0x000000d2040fb211 */ /* 0x0c0fe400078808ff */
[C---:B------:R-:W-:Y:S02]  /*1b670*/  @!P1 LEA R10, P5, R4.reuse, R210, 0x1 ;  /* 0x000000d2040a9211 */ /* 0x040fe400078a08ff */
[-CC-:B------:R-:W-:Y:S02]  /*1b680*/  @!P2 LEA.HI.X R13, R4, R211.reuse, R2.reuse, 0x1, P0 ;  /* 0x000000d3040da211 */ /* 0x180fe400000f0c02 */
[----:B------:R-:W-:Y:S02]  /*1b690*/  LEA.HI.X R5, R8, R2, R9, 0x5, P6 ;  /* 0x0000000208057211 */ /* 0x000fe400030f2c09 */
[-CC-:B------:R-:W-:Y:S02]  /*1b6a0*/  @!P3 LEA.HI.X R14, R4, R211.reuse, R2.reuse, 0x1, P4 ;  /* 0x000000d3040eb211 */ /* 0x180fe400020f0c02 */
[CC--:B------:R-:W-:Y:S02]  /*1b6b0*/  @!P3 LEA R16, P6, R0.reuse, R210.reuse, 0x1 ;  /* 0x000000d20010b211 */ /* 0x0c0fe400078c08ff */
[CC--:B------:R-:W-:Y:S02]  /*1b6c0*/  @!P2 LEA R8, P4, R0.reuse, R210.reuse, 0x1 ;  /* 0x000000d20008a211 */ /* 0x0c0fe400078808ff */
[----:B------:R-:W-:Y:S02]  /*1b6d0*/  @!P1 LEA R6, P0, R0, R210, 0x1 ;  /* 0x000000d200069211 */ /* 0x000fe400078008ff */
[-C--:B------:R-:W-:Y:S01]  /*1b6e0*/  @!P1 LEA.HI.X R11, R4, R211.reuse, R2, 0x1, P5 ;  /* 0x000000d3040b9211 */ /* 0x080fe200028f0c02 */
[----:B------:R-:W-:Y:S01]  /*1b6f0*/  @!P3 IMAD.MOV.U32 R4, RZ, RZ, R15 ;  /* 0x000000ffff04b224 */ /* 0x000fe200078e000f */
[CCC-:B------:R-:W-:Y:S02]  /*1b700*/  @!P2 LEA.HI.X R9, R0.reuse, R211.reuse, R5.reuse, 0x1, P4 ;  /* 0x000000d30009a211 */ /* 0x1c0fe400020f0c05 */
[CCC-:B------:R-:W-:Y:S02]  /*1b710*/  @!P1 LEA.HI.X R7, R0.reuse, R211.reuse, R5.reuse, 0x1, P0 ;  /* 0x000000d300079211 */ /* 0x1c0fe400000f0c05 */
[----:B------:R-:W-:Y:S01]  /*1b720*/  @!P3 LEA.HI.X R2, R0, R211, R5, 0x1, P6 ;  /* 0x000000d30002b211 */ /* 0x000fe200030f0c05 */
[----:B------:R-:W-:Y:S05]  /*1b730*/  @!P3 IMAD.MOV.U32 R5, RZ, RZ, R14 ;  /* 0x000000ffff05b224 */ /* 0x000fea00078e000e */
        /* <DEDUP_REMOVED lines=13> */
[----:B------:R-:W-:Y:S05]  /*1b810*/  @!P1 LDGSTS.E.BYPASS.LTC128B.128 [R193+0xb000], desc[UR4][R10.64+0x80] ;  /* 0x0b0000800ac19fae */ /* 0x000fea000b901d44 */
[----:B------:R-:W-:Y:S01]  /*1b820*/  @P3 STS.128 [R193+0x9800], RZ ;  /* 0x009800ffc1003388 */ /* 0x000fe20000000c00 */
[----:B-1----:R-:W-:Y:S02]  /*1b830*/  @!P3 IMAD.MOV.U32 R4, RZ, RZ, R16 ;  /* 0x000000ffff04b224 */ /* 0x002fe400078e0010 */
[----:B------:R-:W-:Y:S02]  /*1b840*/  @!P3 IMAD.MOV.U32 R5, RZ, RZ, R2 ;  /* 0x000000ffff05b224 */ /* 0x000fe400078e0002 */
[----:B------:R-:W-:Y:S03]  /*1b850*/  IMAD R2, R231, 0x40, R185 ;  /* 0x00000040e7027824 */ /* 0x000fe600078e02b9 */
[----:B------:R-:W-:Y:S01]  /*1b860*/  @!PT LDS RZ, [RZ] ;  /* 0x00000000fffff984 */ /* 0x000fe20000000800 */
[----:B------:R-:W-:Y:S01]  /*1b870*/  @!PT LDS RZ, [RZ] ;  /* 0x00000000fffff984 */ /* 0x000fe20000000800 */
[----:B------:R-:W-:Y:S01]  /*1b880*/  @!PT LDS RZ, [RZ] ;  /* 0x00000000fffff984 */ /* 0x000fe20000000800 */
[----:B------:R-:W-:Y:S01]  /*1b890*/  @!P3 LDGSTS.E.BYPASS.LTC128B.128 [R193+0x9800], desc[UR4][R4.64] ;  /* 0x0980000004c1bfae */ /* 0x000fe2000b901d44 */
[C---:B------:R-:W-:Y:S01]  /*1b8a0*/  VIADD R0, R2.reuse, 0x1 ;  /* 0x0000000102007836 */ /* 0x040fe20000000000 */
[C---:B------:R-:W-:Y:S03]  /*1b8b0*/  ISETP.GE.AND P5, PT, R2.reuse, R198, PT ;  /* 0x000000c60200720c */ /* 0x040fe60003fa6270 */
[----:B------:R-:W-:Y:S01]  /*1b8c0*/  @P2 STS.128 [R193+0xa800], RZ ;  /* 0x00a800ffc1002388 */ /* 0x000fe20000000c00 */
[-C--:B------:R-:W-:Y:S02]  /*1b8d0*/  ISETP.GE.AND P6, PT, R2, R197.reuse, PT ;  /* 0x000000c50200720c */ /* 0x080fe40003fc6270 */
[----:B------:R-:W-:Y:S02]  /*1b8e0*/  ISETP.GE.AND P0, PT, R0, R197, PT ;  /* 0x000000c50000720c */ /* 0x000fe40003f06270 */
[----:B------:R-:W-:Y:S01]  /*1b8f0*/  @!PT LDS RZ, [RZ] ;  /* 0x00000000fffff984 */ /* 0x000fe20000000800 */
[----:B------:R-:W-:Y:S01]  /*1b900*/  @!PT LDS RZ, [RZ] ;  /* 0x00000000fffff984 */ /* 0x000fe20000000800 */
[----:B------:R-:W-:Y:S01]  /*1b910*/  @!PT LDS RZ, [RZ] ;  /* 0x00000000fffff984 */ /* 0x000fe20000000800 */
[----:B------:R-:W-:Y:S01]  /*1b920*/  @!P2 LDGSTS.E.BYPASS.LTC128B.128 [R193+0xa800], desc[UR4][R8.64+0x40] ;  /* 0x0a80004008c1afae */ /* 0x000fe2000b901d44 */
[----:B------:R-:W-:Y:S02]  /*1b930*/  ISETP.GE.OR P5, PT, R2, R204, !P5 ;  /* 0x000000cc0200720c */ /* 0x000fe40006fa6670 */
[-C--:B------:R-:W-:Y:S02]  /*1b940*/  ISETP.GE.OR P0, PT, R0, R203.reuse, !P0 ;  /* 0x000000cb0000720c */ /* 0x080fe40004706670 */
[----:B------:R-:W-:Y:S01]  /*1b950*/  @P1 STS.128 [R193+0xb800], RZ ;  /* 0x00b800ffc1001388 */ /* 0x000fe20000000c00 */
[----:B------:R-:W-:Y:S02]  /*1b960*/  ISETP.GE.OR P6, PT, R2, R203, !P6 ;  /* 0x000000cb0200720c */ /* 0x000fe400077c6670 */
[C---:B------:R-:W-:Y:S02]  /*1b970*/  ISETP.GE.AND P4, PT, R0.reuse, R198, PT ;  /* 0x000000c60000720c */ /* 0x040fe40003f86270 */
[----:B------:R-:W-:Y:S01]  /*1b980*/  @!PT LDS RZ, [RZ] ;  /* 0x00000000fffff984 */ /* 0x000fe20000000800 */
[----:B------:R-:W-:Y:S01]  /*1b990*/  @!PT LDS RZ, [RZ] ;  /* 0x00000000fffff984 */ /* 0x000fe20000000800 */
[----:B------:R-:W-:Y:S01]  /*1b9a0*/  @!PT LDS RZ, [RZ] ;  /* 0x00000000fffff984 */ /* 0x000fe20000000800 */
[----:B------:R1:W-:Y:S02]  /*1b9b0*/  @!P1 LDGSTS.E.BYPASS.LTC128B.128 [R193+0xb800], desc[UR4][R6.64+0x80] ;  /* 0x0b80008006c19fae */ /* 0x0003e4000b901d44 */
[----:B------:R-:W-:Y:S03]  /*1b9c0*/  ISETP.GE.OR P4, PT, R0, R204, !P4 ;  /* 0x000000cc0000720c */ /* 0x000fe60006786670 */
        /* <DEDUP_REMOVED lines=8> */
[----:B------:R-:W-:Y:S01]  /*1ba50*/  LDSM.16.M88.4 R180, [R191+0x1000] ;  /* 0x00100000bfb4783b */ /* 0x000fe20000000200 */
        /* <DEDUP_REMOVED lines=37> */
[----:B------:R-:W-:Y:S05]  /*1bcb0*/  LDSM.16.M88.4 R100, [R190+0x2000] ;  /* 0x00200000be64783b */ /* 0x000fea0000000200 */
[----:B------:R-:W1:Y:S02]  /*1bcc0*/  LDSM.16.M88.4 R176, [R175+0x7000] ;  /* 0x00700000afb0783b */ /* 0x000e640000000200 */
        /* <DEDUP_REMOVED lines=71> */
[----:B------:R-:W-:Y:S02]  /*1c140*/  FSEL R186, R7, -INF , !P0 ;  /* 0xff80000007ba7808 */ /* 0x000fe40004000000 */
[----:B------:R-:W-:Y:S03]  /*1c150*/  ISETP.GT.AND P0, PT, R231, R184, PT ;  /* 0x000000b8e700720c */ /* 0x000fe60003f04270 */
[----:B------:R-:W-:Y:S02]  /*1c160*/  FSEL R185, R6, -INF , !P6 ;  /* 0xff80000006b97808 */ /* 0x000fe40007000000 */
[C---:B------:R-:W-:Y:S02]  /*1c170*/  ISETP.GE.AND P6, PT, R0.reuse, R196, PT ;  /* 0x000000c40000720c */ /* 0x040fe40003fc6270 */
[----:B------:R-:W-:Y:S02]  /*1c180*/  FSEL R187, R5, -INF , !P4 ;  /* 0xff80000005bb7808 */ /* 0x000fe40006000000 */
[----:B------:R-:W-:Y:S02]  /*1c190*/  ISETP.GE.OR P6, PT, R0, R202, !P6 ;  /* 0x000000ca0000720c */ /* 0x000fe400077c6670 */
[-C--:B------:R-:W-:Y:S01]  /*1c1a0*/  ISETP.GE.AND P4, PT, R2, R199.reuse, PT ;  /* 0x000000c70200720c */ /* 0x080fe20003f86270 */
        /* <DEDUP_REMOVED lines=9> */
[----:B------:R-:W1:Y:S01]  /*1c240*/  LDSM.16.M88.4 R176, [R189+0x8c00] ;  /* 0x008c0000bdb0783b */ /* 0x000e620000000200 */
[----:B------:R-:W-:Y:S04]  /*1c250*/  DEPBAR.LE SB0, 0x0 ;  /* 0x000080000000791a */ /* 0x000fe80000000000 */
[----:B------:R-:W-:Y:S01]  /*1c260*/  BAR.SYNC.DEFER_BLOCKING 0x0 ;  /* 0x0000000000007b1d */ /* 0x000fe20000010000 */
[-C--:B-1----:R-:W-:Y:S06]  /*1c270*/  HMMA.16816.F32.BF16 R52, R100, R176.reuse, R52 ;  /* 0x000000b06434723c */ /* 0x082fec0000041834 */
[C---:B------:R-:W-:Y:S06]  /*1c280*/  HMMA.16816.F32.BF16 R56, R180.reuse, R176, R56 ;  /* 0x000000b0b438723c */ /* 0x040fec0000041838 */
[-C--:B------:R-:W-:Y:S06]  /*1c290*/  HMMA.16816.F32.BF16 R60, R180, R178.reuse, R60 ;  /* 0x000000b2b43c723c */ /* 0x080fec000004183c */
[----:B------:R-:W-:Y:S05]  /*1c2a0*/  HMMA.16816.F32.BF16 R64, R100, R178, R64 ;  /* 0x000000b26440723c */ /* 0x000fea0000041840 */
[----:B------:R-:W-:Y:S02]  /*1c2b0*/  FSEL R180, R4, -INF , !P5 ;  /* 0xff80000004b47808 */ /* 0x000fe40006800000 */
[C---:B------:R-:W-:Y:S04]  /*1c2c0*/  ISETP.GE.AND P5, PT, R0.reuse, R199, PT ;  /* 0x000000c70000720c */ /* 0x040fe80003fa6270 */
[----:B------:R-:W-:Y:S01]  /*1c2d0*/  ISETP.GE.OR P5, PT, R0, R201, !P5 ;  /* 0x000000c90000720c */ /* 0x000fe20006fa6670 */
[----:B------:R-:W-:Y:S01]  /*1c2e0*/  @!UPT UIADD3 URZ, URZ, URZ, URZ ;  /* 0x0000003f3f3ff290 */ /* 0x000fe2000fffe03f */
[----:B------:R-:W-:Y:S11]  /*1c2f0*/  @!P0 BRA `(.L_x_972) ;  /* 0x0000000000fc8947 */ /* 0x000ff60003800000 */
[----:B------:R-:W2:Y:S01]  /*1c300*/  LDL R183, [R1+0x1d4] ;  /* 0x0001d40001b77983 */ /* 0x000ea20000100800 */
[----:B------:R-:W-:Y:S03]  /*1c310*/  VIADD R0, R107, 0xfffffffe ;  /* 0xfffffffe6b007836 */ /* 0x000fe60000000000 */
[----:B------:R-:W3:Y:S02]  /*1c320*/  LDL R181, [R1+0x158] ;  /* 0x0001580001b57983 */ /* 0x000ee40000100800 */
[----:B------:R-:W-:Y:S02]  /*1c330*/  SHF.R.S32.HI R4, RZ, 0x1f, R0 ;  /* 0x0000001fff047819 */ /* 0x000fe40000011400 */
[----:B------:R-:W4:Y:S04]  /*1c340*/  LDL R182, [R1+0x19c] ;  /* 0x00019c0001b67983 */ /* 0x000f280000100800 */
[----:B------:R-:W5:Y:S04]  /*1c350*/  LDL.64 R212, [R1+0x1a8] ;  /* 0x0001a80001d47983 */ /* 0x000f680000100a00 */
[----:B------:R-:W5:Y:S04]  /*1c360*/  LDL.64 R208, [R1+0x1c8] ;  /* 0x0001c80001d07983 */ /* 0x000f680000100a00 */
[----:B------:R-:W5:Y:S04]  /*1c370*/  LDL R177, [R1+0x1a4] ;  /* 0x0001a40001b17983 */ /* 0x000f680000100800 */
[----:B------:R-:W5:Y:S01]  /*1c380*/  LDL R176, [R1+0x1c0] ;  /* 0x0001c00001b07983 */ /* 0x000f620000100800 */
[----:B--2---:R-:W-:Y:S01]  /*1c390*/  IMAD R7, R183, R0, RZ ;  /* 0x00000000b7077224 */ /* 0x004fe200078e02ff */
[----:B---3--:R-:W-:Y:S03]  /*1c3a0*/  ISETP.GE.AND P3, PT, R181, R200, PT ;  /* 0x000000c8b500720c */ /* 0x008fe60003f66270 */
[-C--:B----4-:R-:W-:Y:S02]  /*1c3b0*/  IMAD R7, R4, R182.reuse, R7 ;  /* 0x000000b604077224 */ /* 0x090fe400078e0207 */
[----:B-----5:R-:W-:Y:S02]  /*1c3c0*/  IMAD.MOV.U32 R5, RZ, RZ, R213 ;  /* 0x000000ffff057224 */ /* 0x020fe400078e00d5 */
[----:B------:R-:W-:Y:S06]  /*1c3d0*/  IMAD.MOV.U32 R4, RZ, RZ, R208 ;  /* 0x000000ffff047224 */ /* 0x000fec00078e00d0 */
[----:B------:R1:W-:Y:S01]  /*1c3e0*/  @P3 STS [R193+0x6000], RZ ;  /* 0x006000ffc1003388 */ /* 0x0003e20000000800 */
[----:B------:R-:W-:Y:S03]  /*1c3f0*/  IMAD.WIDE.U32 R4, R0, R182, R4 ;  /* 0x000000b600047225 */ /* 0x000fe600078e0004 */
[----:B------:R1:W-:Y:S01]  /*1c400*/  @P3 STS [R193+0x6004], RZ ;  /* 0x006004ffc1003388 */ /* 0x0003e20000000800 */
[----:B------:R-:W-:Y:S03]  /*1c410*/  IMAD.IADD R0, R5, 0x1, R7 ;  /* 0x0000000105007824 */ /* 0x000fe600078e0207 */
[----:B------:R1:W-:Y:S01]  /*1c420*/  @P3 STS.64 [R193+0x6008], RZ ;  /* 0x006008ffc1003388 */ /* 0x0003e20000000a00 */
[CC--:B------:R-:W-:Y:S04]  /*1c430*/  @!P3 LEA R6, P0, R4.reuse, R206.reuse, 0x1 ;  /* 0x000000ce0406b211 */ /* 0x0c0fe800078008ff */
[CCC-:B------:R-:W-:Y:S05]  /*1c440*/  @!P3 LEA.HI.X R7, R4.reuse, R207.reuse, R0.reuse, 0x1, P0 ;  /* 0x000000cf0407b211 */ /* 0x1c0fea00000f0c00 */
[----:B------:R-:W-:Y:S01]  /*1c450*/  @!PT LDS RZ, [RZ] ;  /* 0x00000000fffff984 */ /* 0x000fe20000000800 */
[----:B------:R-:W-:Y:S01]  /*1c460*/  @!PT LDS RZ, [RZ] ;  /* 0x00000000fffff984 */ /* 0x000fe20000000800 */
[----:B------:R-:W-:Y:S01]  /*1c470*/  @!PT LDS RZ, [RZ] ;  /* 0x00000000fffff984 */ /* 0x000fe20000000800 */
[----:B------:R2:W-:Y:S04]  /*1c480*/  @!P3 LDGSTS.E.BYPASS.LTC128B.128 [R193+0x6000], desc[UR4][R6.64] ;  /* 0x0600000006c1bfae */ /* 0x0005e8000b901d44 */
[----:B------:R1:W-:Y:S01]  /*1c490*/  @P2 STS.128 [R193+0x7000], RZ ;  /* 0x007000ffc1002388 */ /* 0x0003e20000000c00 */
[CC--:B--2---:R-:W-:Y:S04]  /*1c4a0*/  @!P2 LEA R6, P0, R4.reuse, R206.reuse, 0x1 ;  /* 0x000000ce0406a211 */ /* 0x0c4fe800078008ff */
[CCC-:B------:R-:W-:Y:S05]  /*1c4b0*/  @!P2 LEA.HI.X R7, R4.reuse, R207.reuse, R0.reuse, 0x1, P0 ;  /* 0x000000cf0407a211 */ /* 0x1c0fea00000f0c00 */
[----:B------:R-:W-:Y:S01]  /*1c4c0*/  @!PT LDS RZ, [RZ] ;  /* 0x00000000fffff984 */ /* 0x000fe20000000800 */
[----:B------:R-:W-:Y:S01]  /*1c4d0*/  @!PT LDS RZ, [RZ] ;  /* 0x00000000fffff984 */ /* 0x000fe20000000800 */
[----:B------:R-:W-:Y:S01]  /*1c4e0*/  @!PT LDS RZ, [RZ] ;  /* 0x00000000fffff984 */ /* 0x000fe20000000800 */
[----:B------:R2:W-:Y:S04]  /*1c4f0*/  @!P2 LDGSTS.E.BYPASS.LTC128B.128 [R193+0x7000], desc[UR4][R6.64+0x40] ;  /* 0x0700004006c1afae */ /* 0x0005e8000b901d44 */
[----:B------:R1:W-:Y:S01]  /*1c500*/  @P1 STS.128 [R193+0x8000], RZ ;  /* 0x008000ffc1001388 */ /* 0x0003e20000000c00 */
[C---:B--2---:R-:W-:Y:S04]  /*1c510*/  @!P1 LEA R6, P0, R4.reuse, R206, 0x1 ;  /* 0x000000ce04069211 */ /* 0x044fe800078008ff */
[-CC-:B------:R-:W-:Y:S02]  /*1c520*/  @!P1 LEA.HI.X R7, R4, R207.reuse, R0.reuse, 0x1, P0 ;  /* 0x000000cf04079211 */ /* 0x180fe400000f0c00 */
[----:B------:R-:W-:Y:S03]  /*1c530*/  IADD3 R4, P0, R177, R4, RZ ;  /* 0x00000004b1047210 */ /* 0x000fe60007f1e0ff */
[----:B------:R-:W-:Y:S01]  /*1c540*/  @!PT LDS RZ, [RZ] ;  /* 0x00000000fffff984 */ /* 0x000fe20000000800 */
[----:B------:R-:W-:Y:S01]  /*1c550*/  @!PT LDS RZ, [RZ] ;  /* 0x00000000fffff984 */ /* 0x000fe20000000800 */
[----:B------:R-:W-:Y:S01]  /*1c560*/  @!PT LDS RZ, [RZ] ;  /* 0x00000000fffff984 */ /* 0x000fe20000000800 */
[----:B------:R2:W-:Y:S02]  /*1c570*/  @!P1 LDGSTS.E.BYPASS.LTC128B.128 [R193+0x8000], desc[UR4][R6.64+0x80] ;  /* 0x0800008006c19fae */ /* 0x0005e4000b901d44 */
[----:B------:R-:W-:Y:S02]  /*1c580*/  IMAD.X R0, R176, 0x1, R0, P0 ;  /* 0x00000001b0007824 */ /* 0x000fe400000e0600 */
        /* <DEDUP_REMOVED lines=16> */
[----:B------:R-:W-:Y:S05]  /*1c690*/  @!P1 LEA.HI.X R7, R4, R207, R0, 0x1, P0 ;  /* 0x000000cf04079211 */ /* 0x000fea00000f0c00 */
[----:B------:R-:W-:Y:S01]  /*1c6a0*/  @!PT LDS RZ, [RZ] ;  /* 0x00000000fffff984 */ /* 0x000fe20000000800 */
[----:B------:R-:W-:Y:S01]  /*1c6b0*/  @!PT LDS RZ, [RZ] ;  /* 0x00000000fffff984 */ /* 0x000fe20000000800 */
[----:B------:R-:W-:Y:S01]  /*1c6c0*/  @!PT LDS RZ, [RZ] ;  /* 0x00000000fffff984 */ /* 0x000fe20000000800 */
[----:B------:R1:W-:Y:S04]  /*1c6d0*/  @!P1 LDGSTS.E.BYPASS.LTC128B.128 [R193+0x8800], desc[UR4][R6.64+0x80] ;  /* 0x0880008006c19fae */ /* 0x0003e8000b901d44 */
[----:B------:R-:W0:Y:S02]  /*1c6e0*/  LDGDEPBAR ;  /* 0x00000000000079af */ /* 0x000e240000000000 */
.L_x_972:
[----:B------:R-:W-:Y:S05]  /*1c6f0*/  BSYNC B0 ;  /* 0x0000000000007941 */ /* 0x000fea0003800000 */
.L_x_971:
[C---:B------:R-:W-:Y:S01]  /*1c700*/  ISETP.GE.AND P0, PT, R2.reuse, R196, PT ;  /* 0x000000c40200720c */ /* 0x040fe20003f06270 */
[----:B------:R-:W2:Y:S01]  /*1c710*/  LD.E R0, desc[UR4][R172.64+0xdc] ;  /* 0x0000dc04ac007980 */ /* 0x000ea2000c101900 */
[C---:B------:R-:W-:Y:S01]  /*1c720*/  ISETP.GE.OR P4, PT, R2.reuse, R201, !P4 ;  /* 0x000000c90200720c */ /* 0x040fe20006786670 */
[C---:B------:R-:W-:Y:S01]  /*1c730*/  VIADD R5, R2.reuse, 0x8 ;  /* 0x0000000802057836 */ /* 0x040fe20000000000 */
[C---:B------:R-:W-:Y:S01]  /*1c740*/  ISETP.GE.OR P0, PT, R2.reuse, R202, !P0 ;  /* 0x000000ca0200720c */ /* 0x040fe20004706670 */
[----:B------:R-:W-:Y:S01]  /*1c750*/  VIADD R4, R2, 0x9 ;  /* 0x0000000902047836 */ /* 0x000fe20000000000 */
[----:B------:R-:W-:Y:S02]  /*1c760*/  FSEL R107, R10, -INF , !P4 ;  /* 0xff8000000a6b7808 */ /* 0x000fe40006000000 */
[----:B------:R-:W-:Y:S02]  /*1c770*/  FSEL R176, R11, -INF , !P5 ;  /* 0xff8000000bb07808 */ /* 0x000fe40006800000 */
[----:B------:R-:W-:Y:S02]  /*1c780*/  FSEL R177, R9, -INF , !P6 ;  /* 0xff80000009b17808 */ /* 0x000fe40007000000 */
[----:B------:R-:W-:Y:S02]  /*1c790*/  FSEL R11, R8, -INF , !P0 ;  /* 0xff800000080b7808 */ /* 0x000fe40004000000 */
[CC--:B------:R-:W-:Y:S02]  /*1c7a0*/  ISETP.GE.AND P2, PT, R5.reuse, R199.reuse, PT ;  /* 0x000000c70500720c */ /* 0x0c0fe40003f46270 */
[C---:B------:R-:W-:Y:S02]  /*1c7b0*/  ISETP.GE.AND P1, PT, R4.reuse, R199, PT ;  /* 0x000000c70400720c */ /* 0x040fe40003f26270 */
[C---:B------:R-:W-:Y:S02]  /*1c7c0*/  ISETP.GE.AND P6, PT, R5.reuse, R196, PT ;  /* 0x000000c40500720c */ /* 0x040fe40003fc6270 */
[C---:B------:R-:W-:Y:S02]  /*1c7d0*/  ISETP.GE.AND P4, PT, R5.reuse, R198, PT ;  /* 0x000000c60500720c */ /* 0x040fe40003f86270 */
[C---:B------:R-:W-:Y:S02]  /*1c7e0*/  ISETP.GE.AND P5, PT, R5.reuse, R197, PT ;  /* 0x000000c50500720c */ /* 0x040fe40003fa6270 */
[C---:B------:R-:W-:Y:S02]  /*1c7f0*/  ISETP.GE.AND P0, PT, R4.reuse, R196, PT ;  /* 0x000000c40400720c */ /* 0x040fe40003f06270 */
[CC--:B------:R-:W-:Y:S02]  /*1c800*/  ISETP.GE.OR P2, PT, R5.reuse, R201.reuse, !P2 ;  /* 0x000000c90500720c */ /* 0x0c0fe40005746670 */
[----:B------:R-:W-:Y:S02]  /*1c810*/  ISETP.GE.OR P1, PT, R4, R201, !P1 ;  /* 0x000000c90400720c */ /* 0x000fe40004f26670 */
[C---:B------:R-:W-:Y:S02]  /*1c820*/  ISETP.GE.OR P6, PT, R5.reuse, R202, !P6 ;  /* 0x000000ca0500720c */ /* 0x040fe400077c6670 */
[C---:B------:R-:W-:Y:S02]  /*1c830*/  ISETP.GE.OR P4, PT, R5.reuse, R204, !P4 ;  /* 0x000000cc0500720c */ /* 0x040fe40006786670 */
[----:B------:R-:W-:Y:S01]  /*1c840*/  ISETP.GE.OR P5, PT, R5, R203, !P5 ;  /* 0x000000cb0500720c */ /* 0x000fe20006fa6670 */
[----:B------:R-:W-:Y:S01]  /*1c850*/  VIADD R5, R2, 0x10 ;  /* 0x0000001002057836 */ /* 0x000fe20000000000 */
[----:B------:R-:W-:Y:S02]  /*1c860*/  ISETP.GE.OR P0, PT, R4, R202, !P0 ;  /* 0x000000ca0400720c */ /* 0x000fe40004706670 */
[----:B------:R-:W-:Y:S02]  /*1c870*/  FSEL R14, R14, -INF , !P2 ;  /* 0xff8000000e0e7808 */ /* 0x000fe40005000000 */
[----:B------:R-:W-:Y:S02]  /*1c880*/  FSEL R15, R15, -INF , !P1 ;  /* 0xff8000000f0f7808 */ /* 0x000fe40004800000 */
[CC--:B------:R-:W-:Y:S02]  /*1c890*/  ISETP.GE.AND P2, PT, R4.reuse, R198.reuse, PT ;  /* 0x000000c60400720c */ /* 0x0c0fe40003f46270 */
[-C--:B------:R-:W-:Y:S02]  /*1c8a0*/  ISETP.GE.AND P1, PT, R4, R197.reuse, PT ;  /* 0x000000c50400720c */ /* 0x080fe40003f26270 */
[----:B------:R-:W-:Y:S02]  /*1c8b0*/  FSEL R184, R12, -INF , !P6 ;  /* 0xff8000000cb87808 */ /* 0x000fe40007000000 */
[----:B------:R-:W-:Y:S02]  /*1c8c0*/  FSEL R183, R13, -INF , !P0 ;  /* 0xff8000000db77808 */ /* 0x000fe40004000000 */
[C---:B------:R-:W-:Y:S02]  /*1c8d0*/  ISETP.GE.AND P0, PT, R5.reuse, R198, PT ;  /* 0x000000c60500720c */ /* 0x040fe40003f06270 */
[C---:B------:R-:W-:Y:S02]  /*1c8e0*/  ISETP.GE.AND P6, PT, R5.reuse, R197, PT ;  /* 0x000000c50500720c */ /* 0x040fe40003fc6270 */
[CC--:B------:R-:W-:Y:S02]  /*1c8f0*/  ISETP.GE.OR P2, PT, R4.reuse, R204.reuse, !P2 ;  /* 0x000000cc0400720c */ /* 0x0c0fe40005746670 */
[-C--:B------:R-:W-:Y:S01]  /*1c900*/  ISETP.GE.OR P1, PT, R4, R203.reuse, !P1 ;  /* 0x000000cb0400720c */ /* 0x080fe20004f26670 */
[----:B------:R-:W-:Y:S01]  /*1c910*/  VIADD R4, R2, 0x11 ;  /* 0x0000001102047836 */ /* 0x000fe20000000000 */
[C---:B------:R-:W-:Y:S02]  /*1c920*/  ISETP.GE.OR P0, PT, R5.reuse, R204, !P0 ;  /* 0x000000cc0500720c */ /* 0x040fe40004706670 */
[----:B------:R-:W-:Y:S02]  /*1c930*/  ISETP.GE.OR P6, PT, R5, R203, !P6 ;  /* 0x000000cb0500720c */ /* 0x000fe400077c6670 */
[----:B------:R-:W-:Y:S02]  /*1c940*/  FSEL R16, R16, -INF , !P4 ;  /* 0xff80000010107808 */ /* 0x000fe40006000000 */
[----:B------:R-:W-:Y:S02]  /*1c950*/  FSEL R18, R18, -INF , !P5 ;  /* 0xff80000012127808 */ /* 0x000fe40006800000 */
        /* <DEDUP_REMOVED lines=8> */
[C---:B------:R-:W-:Y:S02]  /*1c9e0*/  ISETP.GE.AND P0, PT, R4.reuse, R199, PT ;  /* 0x000000c70400720c */ /* 0x040fe40003f06270 */
[----:B------:R-:W-:Y:S02]  /*1c9f0*/  ISETP.GE.AND P6, PT, R4, R196, PT ;  /* 0x000000c40400720c */ /* 0x000fe40003fc6270 */
[C---:B------:R-:W-:Y:S02]  /*1ca00*/  ISETP.GE.OR P4, PT, R5.reuse, R201, !P4 ;  /* 0x000000c90500720c */ /* 0x040fe40006786670 */
[----:B------:R-:W-:Y:S01]  /*1ca10*/  ISETP.GE.OR P5, PT, R5, R202, !P5 ;  /* 0x000000ca0500720c */ /* 0x000fe20006fa6670 */
[----:B------:R-:W-:Y:S01]  /*1ca20*/  VIADD R5, R2, 0x18 ;  /* 0x0000001802057836 */ /* 0x000fe20000000000 */
        /* <DEDUP_REMOVED lines=93> */
[C---:B------:R-:W-:Y:S02]  /*1d000*/  ISETP.GE.AND P2, PT, R4.reuse, R198, PT ;  /* 0x000000c60400720c */ /* 0x040fe40003f46270 */
[C---:B------:R-:W-:Y:S02]  /*1d010*/  ISETP.GE.AND P1, PT, R4.reuse, R197, PT ;  /* 0x000000c50400720c */ /* 0x040fe40003f26270 */
[C---:B------:R-:W-:Y:S02]  /*1d020*/  ISETP.GE.AND P4, PT, R4.reuse, R199, PT ;  /* 0x000000c70400720c */ /* 0x040fe40003f86270 */
[-C--:B------:R-:W-:Y:S02]  /*1d030*/  ISETP.GE.AND P6, PT, R4, R196.reuse, PT ;  /* 0x000000c40400720c */ /* 0x080fe40003fc6270 */
[----:B------:R-:W-:Y:S02]  /*1d040*/  FSEL R50, R50, -INF , !P0 ;  /* 0xff80000032327808 */ /* 0x000fe40004000000 */
[C---:B------:R-:W-:Y:S02]  /*1d050*/  ISETP.GE.AND P0, PT, R5.reuse, R196, PT ;  /* 0x000000c40500720c */ /* 0x040fe40003f06270 */
[C---:B------:R-:W-:Y:S02]  /*1d060*/  ISETP.GE.OR P2, PT, R4.reuse, R204, !P2 ;  /* 0x000000cc0400720c */ /* 0x040fe40005746670 */
[C---:B------:R-:W-:Y:S02]  /*1d070*/  ISETP.GE.OR P1, PT, R4.reuse, R203, !P1 ;  /* 0x000000cb0400720c */ /* 0x040fe40004f26670 */
[C---:B------:R-:W-:Y:S02]  /*1d080*/  ISETP.GE.OR P4, PT, R4.reuse, R201, !P4 ;  /* 0x000000c90400720c */ /* 0x040fe40006786670 */
[-C--:B------:R-:W-:Y:S01]  /*1d090*/  ISETP.GE.OR P6, PT, R4, R202.reuse, !P6 ;  /* 0x000000ca0400720c */ /* 0x080fe200077c6670 */
[C---:B------:R-:W-:Y:S01]  /*1d0a0*/  VIADD R4, R2.reuse, 0x38 ;  /* 0x0000003802047836 */ /* 0x040fe20000000000 */
[----:B------:R-:W-:Y:S01]  /*1d0b0*/  ISETP.GE.OR P0, PT, R5, R202, !P0 ;  /* 0x000000ca0500720c */ /* 0x000fe20004706670 */
[----:B------:R-:W-:Y:S01]  /*1d0c0*/  VIADD R2, R2, 0x39 ;  /* 0x0000003902027836 */ /* 0x000fe20000000000 */
[----:B------:R-:W-:Y:S02]  /*1d0d0*/  FSEL R55, R55, -INF , !P1 ;  /* 0xff80000037377808 */ /* 0x000fe40004800000 */
[----:B------:R-:W-:Y:S02]  /*1d0e0*/  FSEL R56, R56, -INF , !P0 ;  /* 0xff80000038387808 */ /* 0x000fe40004000000 */
[-C--:B------:R-:W-:Y:S02]  /*1d0f0*/  ISETP.GE.AND P1, PT, R4, R199.reuse, PT ;  /* 0x000000c70400720c */ /* 0x080fe40003f26270 */
[----:B------:R-:W-:Y:S02]  /*1d100*/  ISETP.GE.AND P0, PT, R2, R199, PT ;  /* 0x000000c70200720c */ /* 0x000fe40003f06270 */
[-C--:B------:R-:W-:Y:S02]  /*1d110*/  ISETP.GE.OR P1, PT, R4, R201.reuse, !P1 ;  /* 0x000000c90400720c */ /* 0x080fe40004f26670 */
[----:B------:R-:W-:Y:S02]  /*1d120*/  ISETP.GE.OR P0, PT, R2, R201, !P0 ;  /* 0x000000c90200720c */ /* 0x000fe40004706670 */
[----:B------:R-:W-:Y:S02]  /*1d130*/  FSEL R57, R57, -INF , !P6 ;  /* 0xff80000039397808 */ /* 0x000fe40007000000 */
[----:B------:R-:W-:Y:S02]  /*1d140*/  FSEL R62, R62, -INF , !P1 ;  /* 0xff8000003e3e7808 */ /* 0x000fe40004800000 */
[----:B------:R-:W-:Y:S02]  /*1d150*/  FSEL R63, R63, -INF , !P0 ;  /* 0xff8000003f3f7808 */ /* 0x000fe40004000000 */
[C---:B------:R-:W-:Y:S02]  /*1d160*/  ISETP.GE.AND P6, PT, R2.reuse, R196, PT ;  /* 0x000000c40200720c */ /* 0x040fe40003fc6270 */
[C---:B------:R-:W-:Y:S02]  /*1d170*/  ISETP.GE.AND P1, PT, R2.reuse, R198, PT ;  /* 0x000000c60200720c */ /* 0x040fe40003f26270 */
[C---:B------:R-:W-:Y:S02]  /*1d180*/  ISETP.GE.AND P0, PT, R2.reuse, R197, PT ;  /* 0x000000c50200720c */ /* 0x040fe40003f06270 */
[C---:B------:R-:W-:Y:S02]  /*1d190*/  ISETP.GE.OR P6, PT, R2.reuse, R202, !P6 ;  /* 0x000000ca0200720c */ /* 0x040fe400077c6670 */
[C---:B------:R-:W-:Y:S02]  /*1d1a0*/  ISETP.GE.OR P1, PT, R2.reuse, R204, !P1 ;  /* 0x000000cc0200720c */ /* 0x040fe40004f26670 */
[----:B------:R-:W-:Y:S02]  /*1d1b0*/  ISETP.GE.OR P0, PT, R2, R203, !P0 ;  /* 0x000000cb0200720c */ /* 0x000fe40004706670 */
[----:B------:R-:W-:Y:S02]  /*1d1c0*/  FMNMX.FTZ R2, R11, R104, !PT ;  /* 0x000000680b027209 */ /* 0x000fe40007810000 */
[----:B------:R-:W-:Y:S02]  /*1d1d0*/  FSEL R48, R48, -INF , !P5 ;  /* 0xff80000030307808 */ /* 0x000fe40006800000 */
[----:B------:R-:W-:Y:S02]  /*1d1e0*/  ISETP.GE.AND P5, PT, R5, R199, PT ;  /* 0x000000c70500720c */ /* 0x000fe40003fa6270 */
[----:B------:R-:W-:Y:S02]  /*1d1f0*/  FMNMX.FTZ R2, R177, R2, !PT ;  /* 0x00000002b1027209 */ /* 0x000fe40007810000 */
[----:B------:R-:W-:Y:S02]  /*1d200*/  ISETP.GE.OR P5, PT, R5, R201, !P5 ;  /* 0x000000c90500720c */ /* 0x000fe40006fa6670 */
[----:B------:R-:W-:Y:S02]  /*1d210*/  FMNMX.FTZ R2, R184, R2, !PT ;  /* 0x00000002b8027209 */ /* 0x000fe40007810000 */
[----:B------:R-:W-:Y:S02]  /*1d220*/  FSEL R53, R53, -INF , !P2 ;  /* 0xff80000035357808 */ /* 0x000fe40005000000 */
[----:B------:R-:W-:Y:S02]  /*1d230*/  FSEL R58, R58, -INF , !P5 ;  /* 0xff8000003a3a7808 */ /* 0x000fe40006800000 */
[----:B------:R-:W-:Y:S02]  /*1d240*/  FSEL R59, R59, -INF , !P4 ;  /* 0xff8000003b3b7808 */ /* 0x000fe40006000000 */
[C---:B------:R-:W-:Y:S02]  /*1d250*/  ISETP.GE.AND P2, PT, R4.reuse, R196, PT ;  /* 0x000000c40400720c */ /* 0x040fe40003f46270 */
[C---:B------:R-:W-:Y:S02]  /*1d260*/  ISETP.GE.AND P5, PT, R4.reuse, R198, PT ;  /* 0x000000c60400720c */ /* 0x040fe40003fa6270 */
[----:B------:R-:W-:Y:S02]  /*1d270*/  ISETP.GE.AND P4, PT, R4, R197, PT ;  /* 0x000000c50400720c */ /* 0x000fe40003f86270 */
[----:B------:R-:W-:Y:S02]  /*1d280*/  FMNMX.FTZ R2, R183, R2, !PT ;  /* 0x00000002b7027209 */ /* 0x000fe40007810000 */
[----:B------:R-:W-:Y:S02]  /*1d290*/  FMNMX.FTZ R5, R180, R105, !PT ;  /* 0x00000069b4057209 */ /* 0x000fe40007810000 */
[C---:B------:R-:W-:Y:S02]  /*1d2a0*/  ISETP.GE.OR P2, PT, R4.reuse, R202, !P2 ;  /* 0x000000ca0400720c */ /* 0x040fe40005746670 */
        /* <DEDUP_REMOVED lines=45> */
[----:B------:R-:W-:Y:S02]  /*1d580*/  FMNMX.FTZ R100, R61, R100, !PT ;  /* 0x000000643d647209 */ /* 0x000fe40007810000 */
[----:B------:R-:W-:Y:S02]  /*1d590*/  FMNMX.FTZ R4, R51, R4, !PT ;  /* 0x0000000433047209 */ /* 0x000fe40007810000 */
[----:B------:R-:W-:Y:S01]  /*1d5a0*/  FMNMX.FTZ R103, R42, R103, !PT ;  /* 0x000000672a677209 */ /* 0x000fe20007810000 */
[----:B-1----:R-:W1:Y:S01]  /*1d5b0*/  SHFL.BFLY PT, R7, R100, 0x2, 0x1f ;  /* 0x0c401f0064077f89 */ /* 0x002e6200000e0000 */
[----:B------:R-:W-:Y:S02]  /*1d5c0*/  FMNMX.FTZ R5, R52, R5, !PT ;  /* 0x0000000534057209 */ /* 0x000fe40007810000 */
[----:B------:R-:W-:Y:S02]  /*1d5d0*/  FMNMX.FTZ R4, R54, R4, !PT ;  /* 0x0000000436047209 */ /* 0x000fe40007810000 */
[----:B------:R-:W-:Y:S02]  /*1d5e0*/  FMNMX.FTZ R103, R43, R103, !PT ;  /* 0x000000672b677209 */ /* 0x000fe40007810000 */
[----:B------:R-:W-:Y:S02]  /*1d5f0*/  FSEL R64, R64, -INF , !P5 ;  /* 0xff80000040407808 */ /* 0x000fe40006800000 */
        /* <DEDUP_REMOVED lines=11> */
[----:B------:R-:W-:Y:S05]  /*1d6b0*/  FSEL R66, R66, -INF , !P4 ;  /* 0xff80000042427808 */ /* 0x000fea0006000000 */
[----:B------:R-:W3:Y:S01]  /*1d6c0*/  SHFL.BFLY PT, R7, R100, 0x1, 0x1f ;  /* 0x0c201f0064077f89 */ /* 0x000ee200000e0000 */
[----:B------:R-:W-:Y:S02]  /*1d6d0*/  FMNMX.FTZ R103, R62, R103, !PT ;  /* 0x000000673e677209 */ /* 0x000fe40007810000 */
[----:B------:R-:W-:Y:S02]  /*1d6e0*/  FSEL R67, R67, -INF , !P0 ;  /* 0xff80000043437808 */ /* 0x000fe40004000000 */
[----:B------:R-:W-:Y:S02]  /*1d6f0*/  FMNMX.FTZ R103, R63, R103, !PT ;  /* 0x000000673f677209 */ /* 0x000fe40007810000 */
[----:B------:R-:W-:Y:S03]  /*1d700*/  FMNMX.FTZ R2, R66, R2, !PT ;  /* 0x0000000242027209 */ /* 0x000fe60007810000 */
[----:B------:R-:W4:Y:S01]  /*1d710*/  SHFL.BFLY PT, R6, R103, 0x2, 0x1f ;  /* 0x0c401f0067067f89 */ /* 0x000f2200000e0000 */
[----:B------:R-:W-:Y:S07]  /*1d720*/  FMNMX.FTZ R2, R67, R2, !PT ;  /* 0x0000000243027209 */ /* 0x000fee0007810000 */
[----:B------:R-:W5:Y:S01]  /*1d730*/  SHFL.BFLY PT, R8, R2, 0x2, 0x1f ;  /* 0x0c401f0002087f89 */ /* 0x000f6200000e0000 */
[----:B-1----:R-:W-:Y:S02]  /*1d740*/  FMNMX.FTZ R4, R4, R5, !PT ;  /* 0x0000000504047209 */ /* 0x002fe40007810000 */
[----:B---3--:R-:W-:Y:S05]  /*1d750*/  FMNMX.FTZ R100, R100, R7, !PT ;  /* 0x0000000764647209 */ /* 0x008fea0007810000 */
[----:B------:R-:W1:Y:S01]  /*1d760*/  SHFL.BFLY PT, R102, R4, 0x1, 0x1f ;  /* 0x0c201f0004667f89 */ /* 0x000e6200000e0000 */
[----:B------:R-:W-:Y:S01]  /*1d770*/  FSETP.NEU.FTZ.AND P0, PT, R100, -INF , PT ;  /* 0xff8000006400780b */ /* 0x000fe20003f1d000 */
[----:B--2---:R-:W-:Y:S01]  /*1d780*/  FMUL.FTZ R10, R0, R100 ;  /* 0x00000064000a7220 */ /* 0x004fe20000410000 */
[----:B----4-:R-:W-:Y:S04]  /*1d790*/  FMNMX.FTZ R103, R103, R6, !PT ;  /* 0x0000000667677209 */ /* 0x010fe80007810000 */
[----:B------:R-:W-:Y:S01]  /*1d7a0*/  FSEL R10, R10, RZ, P0 ;  /* 0x000000ff0a0a7208 */ /* 0x000fe20000000000 */
[----:B------:R-:W2:Y:S01]  /*1d7b0*/  SHFL.BFLY PT, R6, R103, 0x1, 0x1f ;  /* 0x0c201f0067067f89 */ /* 0x000ea200000e0000 */
[----:B-----5:R-:W-:Y:S03]  /*1d7c0*/  FMNMX.FTZ R2, R2, R8, !PT ;  /* 0x0000000802027209 */ /* 0x020fe60007810000 */
[-CC-:B------:R-:W-:Y:S01]  /*1d7d0*/  FFMA.FTZ R184, R184, R0.reuse, -R10.reuse ;  /* 0x00000000b8b87223 */ /* 0x180fe2000001080a */
[-CC-:B------:R-:W-:Y:S01]  /*1d7e0*/  FFMA.FTZ R225, R41, R0.reuse, -R10.reuse ;  /* 0x0000000029e17223 */ /* 0x180fe2000001080a */
[-CC-:B------:R-:W-:Y:S01]  /*1d7f0*/  FFMA.FTZ R183, R183, R0.reuse, -R10.reuse ;  /* 0x00000000b7b77223 */ /* 0x180fe2000001080a */
[-CC-:B------:R-:W-:Y:S01]  /*1d800*/  FFMA.FTZ R215, R28, R0.reuse, -R10.reuse ;  /* 0x000000001cd77223 */ /* 0x180fe2000001080a */
[-CC-:B------:R-:W-:Y:S01]  /*1d810*/  FFMA.FTZ R216, R29, R0.reuse, -R10.reuse ;  /* 0x000000001dd87223 */ /* 0x180fe2000001080a */
[-CC-:B------:R-:W-:Y:S01]  /*1d820*/  FFMA.FTZ R221, R40, R0.reuse, -R10.reuse ;  /* 0x0000000028dd7223 */ /* 0x180fe2000001080a */
[-CC-:B------:R-:W-:Y:S01]  /*1d830*/  FFMA.FTZ R233, R44, R0.reuse, -R10.reuse ;  /* 0x000000002ce97223 */ /* 0x180fe2000001080a */
[--C-:B------:R-:W-:Y:S01]  /*1d840*/  FFMA.FTZ R235, R45, R0, -R10.reuse ;  /* 0x000000002deb7223 */ /* 0x100fe2000001080a */
[----:B-1----:R-:W-:Y:S01]  /*1d850*/  FMNMX.FTZ R102, R4, R102, !PT ;  /* 0x0000006604667209 */ /* 0x002fe20007810000 */
[-CC-:B------:R-:W-:Y:S01]  /*1d860*/  FFMA.FTZ R4, R11, R0.reuse, -R10.reuse ;  /* 0x000000000b047223 */ /* 0x180fe2000001080a */
[----:B------:R-:W1:Y:S01]  /*1d870*/  SHFL.BFLY PT, R101, R2, 0x1, 0x1f ;  /* 0x0c201f0002657f89 */ /* 0x000e6200000e0000 */
[--C-:B------:R-:W-:Y:S01]  /*1d880*/  FFMA.FTZ R240, R56, R0, -R10.reuse ;  /* 0x0000000038f07223 */ /* 0x100fe2000001080a */
[----:B------:R-:W-:Y:S01]  /*1d890*/  FSETP.NEU.FTZ.AND P2, PT, R102, -INF , PT ;  /* 0xff8000006600780b */ /* 0x000fe20003f5d000 */
[----:B------:R3:W-:Y:S01]  /*1d8a0*/  MUFU.EX2 R182, R4 ;  /* 0x0000000400b67308 */ /* 0x0007e20000000800 */
[----:B------:R-:W-:Y:S01]  /*1d8b0*/  FMUL.FTZ R8, R0, R102 ;  /* 0x0000006600087220 */ /* 0x000fe20000410000 */
[----:B------:R-:W-:Y:S04]  /*1d8c0*/  FFMA.FTZ R241, R57, R0, -R10 ;  /* 0x0000000039f17223 */ /* 0x000fe8000001080a */
[----:B------:R-:W-:Y:S02]  /*1d8d0*/  FSEL R8, R8, RZ, P2 ;  /* 0x000000ff08087208 */ /* 0x000fe40001000000 */
[----:B--2---:R-:W-:Y:S03]  /*1d8e0*/  FMNMX.FTZ R103, R103, R6, !PT ;  /* 0x0000000667677209 */ /* 0x004fe60007810000 */
[-CC-:B------:R-:W-:Y:S01]  /*1d8f0*/  FFMA.FTZ R212, R20, R0.reuse, -R8.reuse ;  /* 0x0000000014d47223 */ /* 0x180fe20000010808 */
[-CC-:B------:R-:W-:Y:S01]  /*1d900*/  FFMA.FTZ R213, R21, R0.reuse, -R8.reuse ;  /* 0x0000000015d57223 */ /* 0x180fe20000010808 */
[----:B------:R-:W-:Y:S01]  /*1d910*/  FSETP.NEU.FTZ.AND P1, PT, R103, -INF , PT ;  /* 0xff8000006700780b */ /* 0x000fe20003f3d000 */
[----:B------:R-:W-:Y:S01]  /*1d920*/  FMUL.FTZ R9, R0, R103 ;  /* 0x0000006700097220 */ /* 0x000fe20000410000 */
[-CC-:B------:R-:W-:Y:S01]  /*1d930*/  FFMA.FTZ R219, R32, R0.reuse, -R8.reuse ;  /* 0x0000000020db7223 */ /* 0x180fe20000010808 */
[-CC-:B------:R-:W-:Y:S01]  /*1d940*/  FFMA.FTZ R220, R33, R0.reuse, -R8.reuse ;  /* 0x0000000021dc7223 */ /* 0x180fe20000010808 */
[-CC-:B---3--:R-:W-:Y:S01]  /*1d950*/  FFMA.FTZ R4, R180, R0.reuse, -R8.reuse ;  /* 0x00000000b4047223 */ /* 0x188fe20000010808 */
[-CC-:B------:R-:W-:Y:S01]  /*1d960*/  FFMA.FTZ R224, R36, R0.reuse, -R8.reuse ;  /* 0x0000000024e07223 */ /* 0x180fe20000010808 */
[----:B------:R-:W-:Y:S01]  /*1d970*/  FSEL R9, R9, RZ, P1 ;  /* 0x000000ff09097208 */ /* 0x000fe20000800000 */
[-C--:B------:R-:W-:Y:S01]  /*1d980*/  FFMA.FTZ R227, R37, R0.reuse, -R8 ;  /* 0x0000000025e37223 */ /* 0x080fe20000010808 */
[----:B-1----:R-:W-:Y:S01]  /*1d990*/  FMNMX.FTZ R101, R2, R101, !PT ;  /* 0x0000006502657209 */ /* 0x002fe20007810000 */
[----:B------:R1:W-:Y:S01]  /*1d9a0*/  MUFU.EX2 R250, R4 ;  /* 0x0000000400fa7308 */ /* 0x0003e20000000800 */
[----:B------:R-:W-:Y:S01]  /*1d9b0*/  FSEL R2, R103, RZ, P1 ;  /* 0x000000ff67027208 */ /* 0x000fe20000800000 */
[-CC-:B------:R-:W-:Y:S01]  /*1d9c0*/  FFMA.FTZ R5, R107, R0.reuse, -R9.reuse ;  /* 0x000000006b057223 */ /* 0x180fe20000010809 */
[----:B------:R-:W-:Y:S01]  /*1d9d0*/  FSETP.NEU.FTZ.AND P1, PT, R101, -INF , PT ;  /* 0xff8000006500780b */ /* 0x000fe20003f3d000 */
[----:B------:R-:W-:Y:S01]  /*1d9e0*/  FMUL.FTZ R7, R0, R101 ;  /* 0x0000006500077220 */ /* 0x000fe20000410000 */
[-C--:B------:R-:W-:Y:S01]  /*1d9f0*/  FFMA.FTZ R11, R176, R0.reuse, -R9 ;  /* 0x00000000b00b7223 */ /* 0x080fe20000010809 */
[----:B------:R-:W-:Y:S01]  /*1da00*/  FADD.FTZ R3, -R2, R3 ;  /* 0x0000000302037221 */ /* 0x000fe20000010100 */
[----:B------:R-:W-:Y:S03]  /*1da10*/  FSEL R2, R100, RZ, P0 ;  /* 0x000000ff64027208 */ /* 0x000fe60000000000 */
[----:B------:R2:W-:Y:S01]  /*1da20*/  MUFU.EX2 R181, R5 ;  /* 0x0000000500b57308 */ /* 0x0005e20000000800 */
[----:B------:R-:W-:Y:S01]  /*1da30*/  FSEL R7, R7, RZ, P1 ;  /* 0x000000ff07077208 */ /* 0x000fe20000800000 */
        /* <DEDUP_REMOVED lines=13> */
[-CC-:B------:R-:W-:Y:S01]  /*1db10*/  FFMA.FTZ R248, R58, R0.reuse, -R9.reuse ;  /* 0x000000003af87223 */ /* 0x180fe20000010809 */
[-CC-:B------:R-:W-:Y:S01]  /*1db20*/  FFMA.FTZ R249, R59, R0.reuse, -R9.reuse ;  /* 0x000000003bf97223 */ /* 0x180fe20000010809 */
[----:B--2---:R-:W-:Y:S01]  /*1db30*/  FADD.FTZ R5, -R2, R104 ;  /* 0x0000006802057221 */ /* 0x004fe20000010100 */
[----:B------:R-:W-:Y:S01]  /*1db40*/  FSEL R2, R102, RZ, P2 ;  /* 0x000000ff66027208 */ /* 0x000fe20001000000 */
[-CC-:B------:R-:W-:Y:S01]  /*1db50*/  FFMA.FTZ R252, R62, R0.reuse, -R9.reuse ;  /* 0x000000003efc7223 */ /* 0x180fe20000010809 */
[-C--:B------:R-:W-:Y:S01]  /*1db60*/  FFMA.FTZ R107, R63, R0.reuse, -R9 ;  /* 0x000000003f6b7223 */ /* 0x080fe20000010809 */
[-C--:B------:R-:W-:Y:S01]  /*1db70*/  FFMA.FTZ R205, R22, R0.reuse, -R7 ;  /* 0x0000000016cd7223 */ /* 0x080fe20000010807 */
[----:B------:R-:W2:Y:S01]  /*1db80*/  LDL.LU R104, [R1+0x174] ;  /* 0x0001740001687983 */ /* 0x000ea20000300800 */
[----:B------:R-:W-:Y:S01]  /*1db90*/  FADD.FTZ R6, -R2, R105 ;  /* 0x0000006902067221 */ /* 0x000fe20000010100 */
[----:B------:R-:W-:Y:S01]  /*1dba0*/  FSEL R2, R101, RZ, P1 ;  /* 0x000000ff65027208 */ /* 0x000fe20000800000 */
[----:B------:R3:W-:Y:S01]  /*1dbb0*/  MUFU.EX2 R105, R11 ;  /* 0x0000000b00697308 */ /* 0x0007e20000000800 */
[--C-:B------:R-:W-:Y:S01]  /*1dbc0*/  FFMA.FTZ R222, R38, R0, -R7.reuse ;  /* 0x0000000026de7223 */ /* 0x100fe20000010807 */
[----:B------:R-:W-:Y:S01]  /*1dbd0*/  FMUL.FTZ R6, R0, R6 ;  /* 0x0000000600067220 */ /* 0x000fe20000410000 */
[-CC-:B------:R-:W-:Y:S01]  /*1dbe0*/  FFMA.FTZ R9, R16, R0.reuse, -R8.reuse ;  /* 0x0000000010097223 */ /* 0x180fe20000010808 */
[-C--:B------:R-:W-:Y:S01]  /*1dbf0*/  FFMA.FTZ R238, R48, R0.reuse, -R8 ;  /* 0x0000000030ee7223 */ /* 0x080fe20000010808 */
[----:B-1----:R-:W-:Y:S01]  /*1dc00*/  FADD.FTZ R4, -R2, R106 ;  /* 0x0000006a02047221 */ /* 0x002fe20000010100 */
[-CC-:B------:R-:W-:Y:S01]  /*1dc10*/  FFMA.FTZ R2, R186, R0.reuse, -R7.reuse ;  /* 0x00000000ba027223 */ /* 0x180fe20000010807 */
[-CC-:B------:R-:W-:Y:S01]  /*1dc20*/  FFMA.FTZ R239, R49, R0.reuse, -R8.reuse ;  /* 0x0000000031ef7223 */ /* 0x180fe20000010808 */
[-CC-:B------:R-:W-:Y:S01]  /*1dc30*/  FFMA.FTZ R246, R52, R0.reuse, -R8.reuse ;  /* 0x0000000034f67223 */ /* 0x180fe20000010808 */
[-CC-:B------:R-:W-:Y:S01]  /*1dc40*/  FFMA.FTZ R247, R53, R0.reuse, -R8.reuse ;  /* 0x0000000035f77223 */ /* 0x180fe20000010808 */
[----:B------:R1:W-:Y:S01]  /*1dc50*/  MUFU.EX2 R245, R2 ;  /* 0x0000000200f57308 */ /* 0x0003e20000000800 */
[-CC-:B------:R-:W-:Y:S01]  /*1dc60*/  FFMA.FTZ R64, R64, R0.reuse, -R8.reuse ;  /* 0x0000000040407223 */ /* 0x180fe20000010808 */
[-CC-:B------:R-:W-:Y:S01]  /*1dc70*/  FFMA.FTZ R65, R65, R0.reuse, -R8.reuse ;  /* 0x0000000041417223 */ /* 0x180fe20000010808 */
[-CC-:B------:R-:W-:Y:S01]  /*1dc80*/  FFMA.FTZ R18, R18, R0.reuse, -R7.reuse ;  /* 0x0000000012127223 */ /* 0x180fe20000010807 */
[-CC-:B------:R-:W-:Y:S01]  /*1dc90*/  FFMA.FTZ R208, R23, R0.reuse, -R7.reuse ;  /* 0x0000000017d07223 */ /* 0x180fe20000010807 */
[-CC-:B------:R-:W-:Y:S01]  /*1dca0*/  FFMA.FTZ R218, R34, R0.reuse, -R7.reuse ;  /* 0x0000000022da7223 */ /* 0x180fe20000010807 */
[-CC-:B------:R-:W-:Y:S01]  /*1dcb0*/  FFMA.FTZ R217, R35, R0.reuse, -R7.reuse ;  /* 0x0000000023d97223 */ /* 0x180fe20000010807 */
[-C--:B---3--:R-:W-:Y:S01]  /*1dcc0*/  FFMA.FTZ R11, R187, R0.reuse, -R8 ;  /* 0x00000000bb0b7223 */ /* 0x088fe20000010808 */
[-CC-:B------:R-:W-:Y:S01]  /*1dcd0*/  FFMA.FTZ R228, R39, R0.reuse, -R7.reuse ;  /* 0x0000000027e47223 */ /* 0x180fe20000010807 */
[-CC-:B------:R-:W-:Y:S01]  /*1dce0*/  FFMA.FTZ R234, R50, R0.reuse, -R7.reuse ;  /* 0x0000000032ea7223 */ /* 0x180fe20000010807 */
[-CC-:B------:R-:W-:Y:S01]  /*1dcf0*/  FFMA.FTZ R236, R51, R0.reuse, -R7.reuse ;  /* 0x0000000033ec7223 */ /* 0x180fe20000010807 */
[----:B------:R3:W-:Y:S01]  /*1dd00*/  MUFU.EX2 R242, R11 ;  /* 0x0000000b00f27308 */ /* 0x0007e20000000800 */
[-CC-:B------:R-:W-:Y:S01]  /*1dd10*/  FFMA.FTZ R244, R54, R0.reuse, -R7.reuse ;  /* 0x0000000036f47223 */ /* 0x180fe20000010807 */
[-CC-:B------:R-:W-:Y:S01]  /*1dd20*/  FFMA.FTZ R243, R55, R0.reuse, -R7.reuse ;  /* 0x0000000037f37223 */ /* 0x180fe20000010807 */
[-CC-:B------:R-:W-:Y:S01]  /*1dd30*/  FFMA.FTZ R66, R66, R0.reuse, -R7.reuse ;  /* 0x0000000042427223 */ /* 0x180fe20000010807 */
[-C--:B------:R-:W-:Y:S01]  /*1dd40*/  FFMA.FTZ R67, R67, R0.reuse, -R7 ;  /* 0x0000000043437223 */ /* 0x080fe20000010807 */
[-CC-:B------:R-:W-:Y:S01]  /*1dd50*/  FFMA.FTZ R186, R24, R0.reuse, -R10.reuse ;  /* 0x0000000018ba7223 */ /* 0x180fe2000001080a */
[-CC-:B-1----:R-:W-:Y:S01]  /*1dd60*/  FFMA.FTZ R2, R177, R0.reuse, -R10.reuse ;  /* 0x00000000b1027223 */ /* 0x182fe2000001080a */
[-CC-:B------:R-:W-:Y:S01]  /*1dd70*/  FFMA.FTZ R187, R25, R0.reuse, -R10.reuse ;  /* 0x0000000019bb7223 */ /* 0x180fe2000001080a */
[-CC-:B------:R-:W-:Y:S01]  /*1dd80*/  FFMA.FTZ R19, R60, R0.reuse, -R10.reuse ;  /* 0x000000003c137223 */ /* 0x180fe2000001080a */
[----:B------:R-:W-:Y:S01]  /*1dd90*/  FFMA.FTZ R22, R61, R0, -R10 ;  /* 0x000000003d167223 */ /* 0x000fe2000001080a */
[----:B------:R1:W-:Y:S01]  /*1dda0*/  MUFU.EX2 R180, R2 ;  /* 0x0000000200b47308 */ /* 0x0003e20000000800 */
[C---:B------:R-:W-:Y:S01]  /*1ddb0*/  FMUL.FTZ R4, R0.reuse, R4 ;  /* 0x0000000400047220 */ /* 0x040fe20000410000 */
[----:B------:R-:W4:Y:S01]  /*1ddc0*/  LDL.LU R106, [R1+0x170] ;  /* 0x00017000016a7983 */ /* 0x000f220000300800 */
[----:B------:R-:W-:Y:S02]  /*1ddd0*/  IMAD.MOV.U32 R34, RZ, RZ, R65 ;  /* 0x000000ffff227224 */ /* 0x000fe400078e0041 */
[----:B------:R-:W-:Y:S02]  /*1dde0*/  IMAD.MOV.U32 R35, RZ, RZ, R107 ;  /* 0x000000ffff237224 */ /* 0x000fe400078e006b */
[----:B---3--:R-:W-:Y:S03]  /*1ddf0*/  FFMA.FTZ R11, R17, R0, -R8 ;  /* 0x00000000110b7223 */ /* 0x008fe60000010808 */
[----:B------:R-:W-:Y:S01]  /*1de00*/  MUFU.EX2 R179, R13 ;  /* 0x0000000d00b37308 */ /* 0x000fe20000000800 */
[----:B------:R-:W-:Y:S09]  /*1de10*/  IMAD.MOV.U32 R23, RZ, RZ, R64 ;  /* 0x000000ffff177224 */ /* 0x000ff200078e0040 */
[----:B------:R-:W-:Y:S01]  /*1de20*/  MUFU.EX2 R176, R11 ;  /* 0x0000000b00b07308 */ /* 0x000fe20000000800 */
[C---:B-1----:R-:W-:Y:S01]  /*1de30*/  FMUL.FTZ R2, R0.reuse, R3 ;  /* 0x0000000300027220 */ /* 0x042fe20000410000 */
[----:B------:R-:W-:Y:S02]  /*1de40*/  FMUL.FTZ R3, R0, R5 ;  /* 0x0000000500037220 */ /* 0x000fe40000410000 */
[----:B------:R-:W3:Y:S06]  /*1de50*/  LDL.LU R5, [R1+0x15c] ;  /* 0x00015c0001057983 */ /* 0x000eec0000300800 */
[----:B------:R1:W5:Y:S10]  /*1de60*/  MUFU.EX2 R0, R6 ;  /* 0x0000000600007308 */ /* 0x0003740000000800 */
[----:B------:R-:W5:Y:S10]  /*1de70*/  MUFU.EX2 R2, R2 ;  /* 0x0000000200027308 */ /* 0x000f740000000800 */
[----:B------:R-:W5:Y:S01]  /*1de80*/  MUFU.EX2 R3, R3 ;  /* 0x0000000300037308 */ /* 0x000f620000000800 */
[----:B-1----:R-:W3:Y:S01]  /*1de90*/  LDL.LU R6, [R1+0x16c] ;  /* 0x00016c0001067983 */ /* 0x002ee20000300800 */
[C---:B-----5:R-:W-:Y:S01]  /*1dea0*/  FMUL.FTZ R65, R0.reuse, R141 ;  /* 0x0000008d00417220 */ /* 0x060fe20000410000 */
[C---:B------:R-:W-:Y:S01]  /*1deb0*/  FMUL.FTZ R33, R0.reuse, R157 ;  /* 0x0000009d00217220 */ /* 0x040fe20000410000 */
[C---:B------:R-:W-:Y:S01]  /*1dec0*/  FMUL.FTZ R16, R0.reuse, R164 ;  /* 0x000000a400107220 */ /* 0x040fe20000410000 */
[----:B------:R-:W5:Y:S01]  /*1ded0*/  LDL R141, [R1+0x194] ;  /* 0x00019400018d7983 */ /* 0x000f620000100800 */
[C---:B------:R-:W-:Y:S01]  /*1dee0*/  FMUL.FTZ R17, R0.reuse, R165 ;  /* 0x000000a500117220 */ /* 0x040fe20000410000 */
[----:B------:R-:W-:Y:S03]  /*1def0*/  FMUL.FTZ R20, R0, R160 ;  /* 0x000000a000147220 */ /* 0x000fe60000410000 */
[----:B------:R-:W-:Y:S01]  /*1df00*/  MUFU.EX2 R177, R12 ;  /* 0x0000000c00b17308 */ /* 0x000fe20000000800 */
        /* <DEDUP_REMOVED lines=26> */
[----:B------:R-:W5:Y:S01]  /*1e0b0*/  LDL R124, [R1+0x168] ;  /* 0x00016800017c7983 */ /* 0x000f620000100800 */
[----:B------:R-:W1:Y:S01]  /*1e0c0*/  MUFU.EX2 R178, R9 ;  /* 0x0000000900b27308 */ /* 0x000e620000000800 */
[----:B------:R-:W-:Y:S02]  /*1e0d0*/  IMAD.MOV.U32 R135, RZ, RZ, R34 ;  /* 0x000000ffff877224 */ /* 0x000fe400078e0022 */
[C---:B------:R-:W-:Y:S01]  /*1e0e0*/  FMUL.FTZ R57, R3.reuse, R113 ;  /* 0x0000007103397220 */ /* 0x040fe20000410000 */
[----:B------:R-:W5:Y:S01]  /*1e0f0*/  LDL R109, [R1+0x1d0] ;  /* 0x0001d000016d7983 */ /* 0x000f620000100800 */
[C---:B------:R-:W-:Y:S01]  /*1e100*/  FMUL.FTZ R60, R3.reuse, R108 ;  /* 0x0000006c033c7220 */ /* 0x040fe20000410000 */
[----:B------:R-:W-:Y:S02]  /*1e110*/  IMAD.MOV.U32 R157, RZ, RZ, R135 ;  /* 0x000000ffff9d7224 */ /* 0x000fe400078e0087 */
[C---:B------:R-:W-:Y:S01]  /*1e120*/  FMUL.FTZ R25, R3.reuse, R129 ;  /* 0x0000008103197220 */ /* 0x040fe20000410000 */
[----:B------:R-:W5:Y:S01]  /*1e130*/  LDL R135, [R1+0x144] ;  /* 0x0001440001877983 */ /* 0x000f620000100800 */
[C---:B------:R-:W-:Y:S01]  /*1e140*/  FMUL.FTZ R29, R3.reuse, R125 ;  /* 0x0000007d031d7220 */ /* 0x040fe20000410000 */
[----:B------:R-:W-:Y:S02]  /*1e150*/  IMAD.MOV.U32 R139, RZ, RZ, R66 ;  /* 0x000000ffff8b7224 */ /* 0x000fe400078e0042 */
[----:B------:R-:W-:Y:S01]  /*1e160*/  FMUL.FTZ R13, R3, R133 ;  /* 0x00000085030d7220 */ /* 0x000fe20000410000 */
[----:B------:R-:W-:Y:S01]  /*1e170*/  F2FP.BF16.F32.PACK_AB R133, R245, R251 ;  /* 0x000000fbf585723e */ /* 0x000fe200000010ff */
[----:B------:R-:W5:Y:S01]  /*1e180*/  LDL R164, [R1+0xfc] ;  /* 0x0000fc0001a47983 */ /* 0x000f620000100800 */
[C---:B------:R-:W-:Y:S01]  /*1e190*/  FMUL.FTZ R21, R0.reuse, R161 ;  /* 0x000000a100157220 */ /* 0x040fe20000410000 */
[C---:B------:R-:W-:Y:S01]  /*1e1a0*/  FMUL.FTZ R32, R0.reuse, R156 ;  /* 0x0000009c00207220 */ /* 0x040fe20000410000 */
[----:B------:R-:W-:Y:S01]  /*1e1b0*/  FMUL.FTZ R36, R0, R152 ;  /* 0x0000009800247220 */ /* 0x000fe20000410000 */
[----:B------:R2:W5:Y:S01]  /*1e1c0*/  LDL.S16 R129, [R1+0xb8] ;  /* 0x0000b80001817983 */ /* 0x0005620000100600 */
[----:B-1----:R-:W-:Y:S01]  /*1e1d0*/  F2FP.BF16.F32.PACK_AB R108, R176, R178 ;  /* 0x000000b2b06c723e */ /* 0x002fe200000010ff */
        /* <DEDUP_REMOVED lines=16> */
[----:B------:R1:W-:Y:S01]  /*1e2e0*/  MUFU.EX2 R112, R184 ;  /* 0x000000b800707308 */ /* 0x0003e20000000800 */
        /* <DEDUP_REMOVED lines=15> */
[----:B------:R2:W5:Y:S01]  /*1e3e0*/  LDL.S16 R125, [R1+0xb4] ;  /* 0x0000b400017d7983 */ /* 0x0005620000100600 */
[----:B------:R-:W-:Y:S01]  /*1e3f0*/  MUFU.EX2 R110, R18 ;  /* 0x00000012006e7308 */ /* 0x000fe20000000800 */
[----:B------:R-:W-:Y:S02]  /*1e400*/  IMAD.MOV.U32 R130, RZ, RZ, R67 ;  /* 0x000000ffff827224 */ /* 0x000fe400078e0043 */
[----:B-1----:R-:W5:Y:S01]  /*1e410*/  LDL R184, [R1+0x13c] ;  /* 0x00013c0001b87983 */ /* 0x002f620000100800 */
[----:B------:R-:W-:Y:S02]  /*1e420*/  IMAD.MOV.U32 R126, RZ, RZ, R22 ;  /* 0x000000ffff7e7224 */ /* 0x000fe400078e0016 */
[----:B------:R-:W-:Y:S02]  /*1e430*/  IMAD.MOV.U32 R134, RZ, RZ, R35 ;  /* 0x000000ffff867224 */ /* 0x000fe400078e0023 */
[----:B------:R-:W-:Y:S02]  /*1e440*/  IMAD.MOV.U32 R131, RZ, RZ, R23 ;  /* 0x000000ffff837224 */ /* 0x000fe400078e0017 */
[----:B------:R-:W-:Y:S01]  /*1e450*/  MUFU.EX2 R111, R183 ;  /* 0x000000b7006f7308 */ /* 0x000fe20000000800 */
[----:B------:R-:W-:Y:S02]  /*1e460*/  IMAD.MOV.U32 R138, RZ, RZ, R19 ;  /* 0x000000ffff8a7224 */ /* 0x000fe400078e0013 */
[----:B------:R-:W-:Y:S02]  /*1e470*/  IMAD.SHL.U32 R116, R231, 0x2, RZ ;  /* 0x00000002e7747824 */ /* 0x000fe400078e00ff */
[----:B------:R-:W-:Y:S02]  /*1e480*/  IMAD.MOV.U32 R122, RZ, RZ, R126 ;  /* 0x000000ffff7a7224 */ /* 0x000fe400078e007e */
[----:B------:R-:W-:Y:S02]  /*1e490*/  IMAD.MOV.U32 R137, RZ, RZ, R130 ;  /* 0x000000ffff897224 */ /* 0x000fe400078e0082 */
[----:B------:R-:W-:Y:S02]  /*1e4a0*/  IMAD.MOV.U32 R123, RZ, RZ, R131 ;  /* 0x000000ffff7b7224 */ /* 0x000fe400078e0083 */
[----:B------:R-:W-:Y:S02]  /*1e4b0*/  IMAD.MOV.U32 R156, RZ, RZ, R134 ;  /* 0x000000ffff9c7224 */ /* 0x000fe400078e0086 */
[----:B------:R-:W-:Y:S02]  /*1e4c0*/  IMAD.MOV.U32 R140, RZ, RZ, R123 ;  /* 0x000000ffff8c7224 */ /* 0x000fe400078e007b */
[----:B------:R-:W-:Y:S01]  /*1e4d0*/  IMAD.MOV.U32 R153, RZ, RZ, R137 ;  /* 0x000000ffff997224 */ /* 0x000fe200078e0089 */
[----:B------:R-:W-:Y:S01]  /*1e4e0*/  MUFU.EX2 R123, R218 ;  /* 0x000000da007b7308 */ /* 0x000fe20000000800 */
[----:B------:R-:W-:Y:S09]  /*1e4f0*/  IMAD.MOV.U32 R137, RZ, RZ, R122 ;  /* 0x000000ffff897224 */ /* 0x000ff200078e007a */
[----:B------:R-:W-:Y:S01]  /*1e500*/  MUFU.EX2 R122, R215 ;  /* 0x000000d7007a7308 */ /* 0x000fe20000000800 */
[----:B--2---:R-:W-:Y:S01]  /*1e510*/  FFMA.FTZ R104, R2, R104, R181 ;  /* 0x0000006802687223 */ /* 0x004fe200000100b5 */
[C---:B------:R-:W-:Y:S08]  /*1e520*/  F2FP.BF16.F32.PACK_AB R181, R105.reuse, R181 ;  /* 0x000000b569b5723e */ /* 0x040ff000000010ff */
[----:B------:R-:W1:Y:S01]  /*1e530*/  MUFU.EX2 R2, R4 ;  /* 0x0000000400027308 */ /* 0x000e620000000800 */
[----:B------:R-:W-:Y:S04]  /*1e540*/  FADD.FTZ R105, R105, R104 ;  /* 0x0000006869697221 */ /* 0x000fe80000010000 */
[----:B------:R-:W-:Y:S01]  /*1e550*/  FADD.FTZ R105, R179, R105 ;  /* 0x00000069b3697221 */ /* 0x000fe20000010000 */
[C---:B------:R-:W-:Y:S03]  /*1e560*/  F2FP.BF16.F32.PACK_AB R179, R177.reuse, R179 ;  /* 0x000000b3b1b3723e */ /* 0x040fe600000010ff */
[----:B------:R-:W-:Y:S01]  /*1e570*/  FADD.FTZ R113, R177, R105 ;  /* 0x00000069b1717221 */ /* 0x000fe20000010000 */
[C---:B-1----:R-:W-:Y:S01]  /*1e580*/  FMUL.FTZ R7, R2.reuse, R171 ;  /* 0x000000ab02077220 */ /* 0x042fe20000410000 */
[----:B------:R-:W-:Y:S01]  /*1e590*/  FMUL.FTZ R55, R2, R147 ;  /* 0x0000009302377220 */ /* 0x000fe20000410000 */
[----:B------:R-:W-:Y:S01]  /*1e5a0*/  FMUL.FTZ R4, R0, R168 ;  /* 0x000000a800047220 */ /* 0x000fe20000410000 */
[----:B------:R-:W2:Y:S01]  /*1e5b0*/  LDL R147, [R1+0x14c] ;  /* 0x00014c0001937983 */ /* 0x000ea20000100800 */
        /* <DEDUP_REMOVED lines=13> */
[----:B----4-:R-:W-:Y:S01]  /*1e690*/  FFMA.FTZ R114, R3, R106, R182 ;  /* 0x0000006a03727223 */ /* 0x010fe200000100b6 */
        /* <DEDUP_REMOVED lines=9> */
[----:B------:R-:W-:Y:S01]  /*1e730*/  FADD.FTZ R117, R180, R114 ;  /* 0x00000072b4757221 */ /* 0x000fe20000010000 */
[C---:B---3--:R-:W-:Y:S01]  /*1e740*/  FFMA.FTZ R106, R0.reuse, R5, R250 ;  /* 0x00000005006a7223 */ /* 0x048fe200000100fa */
[----:B------:R-:W-:Y:S01]  /*1e750*/  FMUL.FTZ R5, R0, R169 ;  /* 0x000000a900057220 */ /* 0x000fe20000410000 */
[----:B------:R-:W3:Y:S01]  /*1e760*/  LDL R250, [R1+0x11c] ;  /* 0x00011c0001fa7983 */ /* 0x000ee20000100800 */
[----:B------:R1:W4:Y:S01]  /*1e770*/  MUFU.EX2 R0, R185 ;  /* 0x000000b900007308 */ /* 0x0003220000000800 */
[----:B------:R-:W-:Y:S02]  /*1e780*/  FADD.FTZ R106, R242, R106 ;  /* 0x0000006af26a7221 */ /* 0x000fe40000010000 */
[----:B------:R-:W3:Y:S02]  /*1e790*/  LDL R242, [R1+0x4] ;  /* 0x0000040001f27983 */ /* 0x000ee40000100800 */
[----:B------:R-:W-:Y:S02]  /*1e7a0*/  FADD.FTZ R105, R178, R106 ;  /* 0x0000006ab2697221 */ /* 0x000fe40000010000 */
[----:B------:R-:W3:Y:S02]  /*1e7b0*/  LDL R178, [R1+0x140] ;  /* 0x0001400001b27983 */ /* 0x000ee40000100800 */
[----:B------:R-:W-:Y:S02]  /*1e7c0*/  FADD.FTZ R121, R176, R105 ;  /* 0x00000069b0797221 */ /* 0x000fe40000010000 */
[----:B-1----:R-:W3:Y:S01]  /*1e7d0*/  LDL R185, [R1+0x120] ;  /* 0x0001200001b97983 */ /* 0x002ee20000100800 */
[C---:B------:R-:W-:Y:S01]  /*1e7e0*/  FFMA.FTZ R107, R2.reuse, R6, R251 ;  /* 0x00000006026b7223 */ /* 0x040fe200000100fb */
[----:B------:R-:W-:Y:S02]  /*1e7f0*/  FMUL.FTZ R6, R2, R170 ;  /* 0x000000aa02067220 */ /* 0x000fe40000410000 */
[----:B------:R-:W2:Y:S01]  /*1e800*/  LDL.64 R170, [R1+0x160] ;  /* 0x0001600001aa7983 */ /* 0x000ea20000100a00 */
[----:B------:R-:W-:Y:S04]  /*1e810*/  FADD.FTZ R107, R245, R107 ;  /* 0x0000006bf56b7221 */ /* 0x000fe80000010000 */
[----:B------:R-:W-:Y:S01]  /*1e820*/  FADD.FTZ R106, R110, R107 ;  /* 0x0000006b6e6a7221 */ /* 0x000fe20000010000 */
[C---:B----4-:R-:W-:Y:S01]  /*1e830*/  F2FP.BF16.F32.PACK_AB R110, R0.reuse, R110 ;  /* 0x0000006e006e723e */ /* 0x050fe200000010ff */
[----:B------:R-:W4:Y:S02]  /*1e840*/  LDL R245, [R1+0x148] ;  /* 0x0001480001f57983 */ /* 0x000f240000100800 */
[----:B------:R-:W-:Y:S02]  /*1e850*/  FADD.FTZ R120, R0, R106 ;  /* 0x0000006a00787221 */ /* 0x000fe40000010000 */
[----:B------:R-:W4:Y:S01]  /*1e860*/  LDL R251, [R1+0x74] ;  /* 0x0000740001fb7983 */ /* 0x000f220000100800 */
[----:B------:R-:W-:Y:S01]  /*1e870*/  MUFU.EX2 R0, R214 ;  /* 0x000000d600007308 */ /* 0x000fe20000000800 */
[----:B-----5:R-:W-:Y:S04]  /*1e880*/  IMAD.WIDE.U32 R154, R124, -0x326172a9, RZ ;  /* 0xcd9e8d577c9a7825 */ /* 0x020fe800078e00ff */
[----:B------:R-:W-:Y:S01]  /*1e890*/  IMAD.WIDE.U32 R148, R109, -0x2daee0ad, RZ ;  /* 0xd2511f536d947825 */ /* 0x000fe200078e00ff */
[----:B------:R-:W-:Y:S04]  /*1e8a0*/  LOP3.LUT R2, R141, R155, RZ, 0x3c, !PT ;  /* 0x0000009b8d027212 */ /* 0x000fe800078e3cff */
[----:B------:R-:W1:Y:S01]  /*1e8b0*/  MUFU.EX2 R109, R209 ;  /* 0x000000d1006d7308 */ /* 0x000e620000000800 */
[----:B------:R-:W-:Y:S01]  /*1e8c0*/  IMAD.WIDE.U32 R150, R2, -0x2daee0ad, RZ ;  /* 0xd2511f5302967825 */ /* 0x000fe200078e00ff */
[----:B------:R-:W-:Y:S02]  /*1e8d0*/  F2FP.BF16.F32.PACK_AB R2, R180, R182 ;  /* 0x000000b6b402723e */ /* 0x000fe400000010ff */
[----:B-1----:R-:W-:Y:S02]  /*1e8e0*/  F2FP.BF16.F32.PACK_AB R146, R0, R109 ;  /* 0x0000006d0092723e */ /* 0x002fe400000010ff */
[C---:B--2---:R-:W-:Y:S01]  /*1e8f0*/  LOP3.LUT R104, R171.reuse, R116, RZ, 0x3c, !PT ;  /* 0x00000074ab687212 */ /* 0x044fe200078e3cff */
[----:B------:R-:W-:Y:S02]  /*1e900*/  VIADD R126, R171, 0xbb67ae85 ;  /* 0xbb67ae85ab7e7836 */ /* 0x000fe40000000000 */
[----:B------:R-:W-:Y:S01]  /*1e910*/  VIADD R116, R116, 0x1 ;  /* 0x0000000174747836 */ /* 0x000fe20000000000 */
[----:B------:R-:W-:Y:S02]  /*1e920*/  LOP3.LUT R104, R104, R149, RZ, 0x3c, !PT ;  /* 0x0000009568687212 */ /* 0x000fe400078e3cff */
[----:B------:R-:W-:Y:S03]  /*1e930*/  LOP3.LUT R142, R151, R126, R148, 0x96, !PT ;  /* 0x0000007e978e7212 */ /* 0x000fe600078e9694 */
[----:B------:R-:W-:Y:S04]  /*1e940*/  IMAD.WIDE.U32 R118, R104, -0x326172a9, RZ ;  /* 0xcd9e8d5768767825 */ /* 0x000fe800078e00ff */
[----:B------:R-:W-:Y:S01]  /*1e950*/  IMAD.WIDE.U32 R142, R142, -0x326172a9, RZ ;  /* 0xcd9e8d578e8e7825 */ /* 0x000fe200078e00ff */
[----:B------:R-:W-:Y:S04]  /*1e960*/  LOP3.LUT R104, R119, R135, R154, 0x96, !PT ;  /* 0x0000008777687212 */ /* 0x000fe800078e969a */
[----:B------:R-:W-:Y:S01]  /*1e970*/  LOP3.LUT R107, R143, R147, R118, 0x96, !PT ;  /* 0x000000938f6b7212 */ /* 0x000fe200078e9676 */
[----:B------:R-:W-:Y:S04]  /*1e980*/  IMAD.WIDE.U32 R104, R104, -0x2daee0ad, RZ ;  /* 0xd2511f5368687825 */ /* 0x000fe800078e00ff */
[----:B------:R-:W-:Y:S01]  /*1e990*/  IMAD.WIDE.U32 R106, R107, -0x2daee0ad, RZ ;  /* 0xd2511f536b6a7825 */ /* 0x000fe200078e00ff */
[----:B---3--:R-:W-:Y:S04]  /*1e9a0*/  LOP3.LUT R114, R105, R178, R150, 0x96, !PT ;  /* 0x000000b269727212 */ /* 0x008fe800078e9696 */
[----:B----4-:R-:W-:Y:S01]  /*1e9b0*/  LOP3.LUT R105, R107, R245, R104, 0x96, !PT ;  /* 0x000000f56b697212 */ /* 0x010fe200078e9668 */
[----:B------:R-:W-:Y:S01]  /*1e9c0*/  FADD.FTZ R104, R112, R117 ;  /* 0x0000007570687221 */ /* 0x000fe20000010000 */
[C---:B------:R-:W-:Y:S01]  /*1e9d0*/  F2FP.BF16.F32.PACK_AB R107, R111.reuse, R112 ;  /* 0x000000706f6b723e */ /* 0x040fe200000010ff */
[----:B------:R-:W-:Y:S04]  /*1e9e0*/  IMAD.WIDE.U32 R114, R114, -0x326172a9, RZ ;  /* 0xcd9e8d5772727825 */ /* 0x000fe800078e00ff */
[----:B------:R-:W-:Y:S01]  /*1e9f0*/  FADD.FTZ R117, R111, R104 ;  /* 0x000000686f757221 */ /* 0x000fe20000010000 */
[----:B------:R-:W-:Y:S01]  /*1ea00*/  FADD.FTZ R104, R109, R113 ;  /* 0x000000716d687221 */ /* 0x000fe20000010000 */
[----:B------:R-:W-:Y:S01]  /*1ea10*/  LOP3.LUT R112, R115, R251, R142, 0x96, !PT ;  /* 0x000000fb73707212 */ /* 0x000fe200078e968e */
[----:B------:R-:W-:Y:S02]  /*1ea20*/  MUFU.EX2 R111, R213 ;  /* 0x000000d5006f7308 */ /* 0x000fe40000000800 */
[----:B------:R-:W-:Y:S01]  /*1ea30*/  FADD.FTZ R127, R0, R104 ;  /* 0x00000068007f7221 */ /* 0x000fe20000010000 */
[----:B------:R-:W-:Y:S04]  /*1ea40*/  IMAD.WIDE.U32 R104, R105, -0x326172a9, RZ ;  /* 0xcd9e8d5769687825 */ /* 0x000fe800078e00ff */
[----:B------:R-:W-:Y:S01]  /*1ea50*/  IMAD.WIDE.U32 R112, R112, -0x2daee0ad, RZ ;  /* 0xd2511f5370707825 */ /* 0x000fe200078e00ff */
[----:B------:R-:W-:Y:S02]  /*1ea60*/  LOP3.LUT R114, R105, R185, R114, 0x96, !PT ;  /* 0x000000b969727212 */ /* 0x000fe400078e9672 */
[----:B------:R-:W1:Y:S02]  /*1ea70*/  MUFU.EX2 R115, R212 ;  /* 0x000000d400737308 */ /* 0x000e640000000800 */
[----:B------:R-:W-:Y:S01]  /*1ea80*/  LOP3.LUT R106, R113, R184, R106, 0x96, !PT ;  /* 0x000000b8716a7212 */ /* 0x000fe200078e966a */
[----:B------:R-:W-:Y:S07]  /*1ea90*/  IMAD.WIDE.U32 R182, R114, -0x2daee0ad, RZ ;  /* 0xd2511f5372b67825 */ /* 0x000fee00078e00ff */
[----:B------:R-:W2:Y:S01]  /*1eaa0*/  MUFU.EX2 R109, R205 ;  /* 0x000000cd006d7308 */ /* 0x000ea20000000800 */
[----:B------:R-:W-:Y:S01]  /*1eab0*/  LOP3.LUT R130, R183, R250, R112, 0x96, !PT ;  /* 0x000000fab7827212 */ /* 0x000fe200078e9670 */
[----:B------:R-:W-:Y:S04]  /*1eac0*/  IMAD.WIDE.U32 R160, R106, -0x326172a9, RZ ;  /* 0xcd9e8d576aa07825 */ /* 0x000fe800078e00ff */
[----:B------:R-:W-:Y:S01]  /*1ead0*/  IMAD.WIDE.U32 R130, R130, -0x326172a9, RZ ;  /* 0xcd9e8d5782827825 */ /* 0x000fe200078e00ff */
[----:B------:R-:W-:Y:S03]  /*1eae0*/  LOP3.LUT R134, R161, R164, R104, 0x96, !PT ;  /* 0x000000a4a1867212 */ /* 0x000fe600078e9668 */
[----:B------:R-:W3:Y:S01]  /*1eaf0*/  MUFU.EX2 R0, R208 ;  /* 0x000000d000007308 */ /* 0x000ee20000000800 */
[----:B-1----:R-:W-:Y:S01]  /*1eb00*/  F2FP.BF16.F32.PACK_AB R144, R111, R115 ;  /* 0x000000736f90723e */ /* 0x002fe200000010ff */
[----:B------:R-:W-:Y:S01]  /*1eb10*/  FADD.FTZ R105, R115, R121 ;  /* 0x0000007973697221 */ /* 0x000fe20000010000 */
[----:B------:R-:W-:Y:S03]  /*1eb20*/  LOP3.LUT R104, R131, R242, R160, 0x96, !PT ;  /* 0x000000f283687212 */ /* 0x000fe600078e96a0 */
[----:B------:R-:W-:Y:S04]  /*1eb30*/  FADD.FTZ R128, R111, R105 ;  /* 0x000000696f807221 */ /* 0x000fe80000010000 */
[----:B------:R-:W-:Y:S01]  /*1eb40*/  MUFU.EX2 R111, R223 ;  /* 0x000000df006f7308 */ /* 0x000fe20000000800 */
[----:B--2---:R-:W-:Y:S09]  /*1eb50*/  FADD.FTZ R105, R109, R120 ;  /* 0x000000786d697221 */ /* 0x004ff20000010000 */
[----:B------:R-:W-:Y:S01]  /*1eb60*/  MUFU.EX2 R121, R216 ;  /* 0x000000d800797308 */ /* 0x000fe20000000800 */
[C---:B---3--:R-:W-:Y:S01]  /*1eb70*/  F2FP.BF16.F32.PACK_AB R145, R0.reuse, R109 ;  /* 0x0000006d0091723e */ /* 0x048fe200000010ff */
[----:B------:R-:W-:Y:S01]  /*1eb80*/  FADD.FTZ R132, R0, R105 ;  /* 0x0000006900847221 */ /* 0x000fe20000010000 */
[----:B------:R-:W-:Y:S04]  /*1eb90*/  LOP3.LUT R0, R104, 0xff, RZ, 0xc0, !PT ;  /* 0x000000ff68007812 */ /* 0x000fe800078ec0ff */
[----:B------:R-:W-:Y:S03]  /*1eba0*/  ISETP.GE.U32.AND P0, PT, R192, R0, PT ;  /* 0x00000000c000720c */ /* 0x000fe60003f06070 */
[----:B------:R-:W1:Y:S01]  /*1ebb0*/  MUFU.EX2 R106, R186 ;  /* 0x000000ba006a7308 */ /* 0x000e620000000800 */
[C---:B------:R-:W-:Y:S04]  /*1ebc0*/  PRMT R0, R3.reuse, 0x7632, R0 ;  /* 0x0000763203007816 */ /* 0x040fe80000000000 */
[----:B------:R-:W-:Y:S05]  /*1ebd0*/  PRMT R114, R3, 0x5410, R0 ;  /* 0x0000541003727816 */ /* 0x000fea0000000000 */
[----:B------:R-:W2:Y:S01]  /*1ebe0*/  MUFU.EX2 R105, R187 ;  /* 0x000000bb00697308 */ /* 0x000ea20000000800 */
[----:B------:R-:W-:Y:S09]  /*1ebf0*/  @!P0 HFMA2.BF16_V2 R129, -RZ.H0_H0, RZ.H0_H0, -R3.H0_H0 ;  /* 0x200000ffff818231 */ /* 0x000ff20000340903 */
[----:B------:R-:W-:Y:S01]  /*1ec00*/  MUFU.EX2 R120, R229 ;  /* 0x000000e500787308 */ /* 0x000fe20000000800 */
[----:B------:R-:W-:Y:S01]  /*1ec10*/  PRMT R112, R129, 0x7610, R112 ;  /* 0x0000761081707816 */ /* 0x000fe20000000070 */
[----:B------:R3:W-:Y:S01]  /*1ec20*/  @!P0 STL.S16 [R1+0xb8], R129 ;  /* 0x0000b88101008387 */ /* 0x0007e20000100600 */
[----:B-1----:R-:W-:Y:S02]  /*1ec30*/  FADD.FTZ R109, R106, R117 ;  /* 0x000000756a6d7221 */ /* 0x002fe40000010000 */
[----:B------:R-:W-:Y:S05]  /*1ec40*/  @!P0 PRMT R3, R112, 0x5410, RZ ;  /* 0x0000541070038816 */ /* 0x000fea00000000ff */
[----:B------:R-:W1:Y:S01]  /*1ec50*/  MUFU.EX2 R117, R217 ;  /* 0x000000d900757308 */ /* 0x000e620000000800 */
[----:B--2---:R-:W-:Y:S01]  /*1ec60*/  F2FP.BF16.F32.PACK_AB R106, R105, R106 ;  /* 0x0000006a696a723e */ /* 0x004fe200000010ff */
[----:B------:R2:W-:Y:S08]  /*1ec70*/  ST.E.U16 desc[UR4][R194.64], R3 ;  /* 0x00000003c2007985 */ /* 0x0005f0000c101504 */
[----:B------:R-:W4:Y:S01]  /*1ec80*/  MUFU.EX2 R115, R230 ;  /* 0x000000e600737308 */ /* 0x000f220000000800 */
[----:B-1----:R-:W-:Y:S01]  /*1ec90*/  F2FP.BF16.F32.PACK_AB R159, R117, R123 ;  /* 0x0000007b759f723e */ /* 0x002fe200000010ff */
[----:B---3--:R-:W-:Y:S08]  /*1eca0*/  FADD.FTZ R129, R105, R109 ;  /* 0x0000006d69817221 */ /* 0x008ff00000010000 */
[----:B------:R-:W-:Y:S01]  /*1ecb0*/  MUFU.EX2 R105, R219 ;  /* 0x000000db00697308 */ /* 0x000fe20000000800 */
[----:B----4-:R-:W-:Y:S02]  /*1ecc0*/  F2FP.BF16.F32.PACK_AB R205, R115, R120 ;  /* 0x0000007873cd723e */ /* 0x010fe400000010ff */
[----:B--2---:R-:W-:Y:S07]  /*1ecd0*/  LOP3.LUT R3, R104, 0xffff, RZ, 0xc0, !PT ;  /* 0x0000ffff68037812 */ /* 0x004fee00078ec0ff */
[----:B------:R1:W2:Y:S01]  /*1ece0*/  MUFU.EX2 R109, R226 ;  /* 0x000000e2006d7308 */ /* 0x0002a20000000800 */
[----:B------:R-:W-:Y:S04]  /*1ecf0*/  SHF.R.U32.HI R3, RZ, 0x8, R3 ;  /* 0x00000008ff037819 */ /* 0x000fe80000011603 */
[----:B------:R-:W-:Y:S05]  /*1ed00*/  LOP3.LUT R112, R3, 0xffff, RZ, 0xc0, !PT ;  /* 0x0000ffff03707812 */ /* 0x000fea00078ec0ff */
[----:B------:R-:W3:Y:S01]  /*1ed10*/  MUFU.EX2 R3, R220 ;  /* 0x000000dc00037308 */ /* 0x000ee20000000800 */
[----:B------:R-:W-:Y:S02]  /*1ed20*/  ISETP.GE.U32.AND P0, PT, R192, R112, PT ;  /* 0x00000070c000720c */ /* 0x000fe40003f06070 */
[--C-:B------:R-:W-:Y:S02]  /*1ed30*/  SHF.R.U32.HI R112, RZ, 0x10, R104.reuse ;  /* 0x00000010ff707819 */ /* 0x100fe40000011668 */
[----:B------:R-:W-:Y:S02]  /*1ed40*/  SHF.R.U32.HI R104, RZ, 0x18, R104 ;  /* 0x00000018ff687819 */ /* 0x000fe40000011668 */
[----:B------:R-:W-:Y:S01]  /*1ed50*/  LOP3.LUT R112, R112, 0xff, RZ, 0xc0, !PT ;  /* 0x000000ff70707812 */ /* 0x000fe200078ec0ff */
[----:B-1----:R-:W-:Y:S01]  /*1ed60*/  IMAD.MOV.U32 R226, RZ, RZ, R170 ;  /* 0x000000ffffe27224 */ /* 0x002fe200078e00aa */
[C---:B------:R-:W-:Y:S01]  /*1ed70*/  ISETP.GE.U32.AND P1, PT, R192.reuse, R104, PT ;  /* 0x00000068c000720c */ /* 0x040fe20003f26070 */
[----:B------:R-:W-:Y:S01]  /*1ed80*/  FADD.FTZ R104, R111, R127 ;  /* 0x0000007f6f687221 */ /* 0x000fe20000010000 */
[----:B------:R-:W-:Y:S01]  /*1ed90*/  ISETP.GE.U32.AND P2, PT, R192, R112, PT ;  /* 0x00000070c000720c */ /* 0x000fe20003f46070 */
[----:B------:R-:W-:Y:S01]  /*1eda0*/  VIADD R112, R124, 0x4 ;  /* 0x000000047c707836 */ /* 0x000fe20000000000 */
[----:B--2---:R-:W-:Y:S01]  /*1edb0*/  F2FP.BF16.F32.PACK_AB R208, R109, R111 ;  /* 0x0000006f6dd0723e */ /* 0x004fe200000010ff */
[----:B------:R1:W-:Y:S01]  /*1edc0*/  MUFU.EX2 R124, R227 ;  /* 0x000000e3007c7308 */ /* 0x0003e20000000800 */
[----:B------:R-:W-:Y:S01]  /*1edd0*/  @!P0 HFMA2.BF16_V2 R125, -RZ.H0_H0, RZ.H0_H0, -R0.H0_H0 ;  /* 0x200000ffff7d8231 */ /* 0x000fe20000340900 */
[----:B---3--:R-:W-:Y:S01]  /*1ede0*/  F2FP.BF16.F32.PACK_AB R136, R3, R105 ;  /* 0x000000690388723e */ /* 0x008fe200000010ff */
[----:B------:R-:W-:Y:S01]  /*1edf0*/  FADD.FTZ R127, R109, R104 ;  /* 0x000000686d7f7221 */ /* 0x000fe20000010000 */
[----:B------:R-:W-:Y:S01]  /*1ee00*/  FADD.FTZ R104, R123, R132 ;  /* 0x000000847b687221 */ /* 0x000fe20000010000 */
[----:B------:R-:W-:Y:S01]  /*1ee10*/  IMAD.MOV.U32 R170, RZ, RZ, R140 ;  /* 0x000000ffffaa7224 */ /* 0x000fe200078e008c */
[----:B------:R-:W-:Y:S01]  /*1ee20*/  PRMT R113, R125, 0x7610, R113 ;  /* 0x000076107d717816 */ /* 0x000fe20000000071 */
[----:B------:R2:W-:Y:S03]  /*1ee30*/  @!P0 STL.S16 [R1+0xb4], R125 ;  /* 0x0000b47d01008387 */ /* 0x0005e60000100600 */
[----:B------:R-:W-:Y:S01]  /*1ee40*/  MUFU.EX2 R111, R222 ;  /* 0x000000de006f7308 */ /* 0x000fe20000000800 */
[----:B------:R-:W-:Y:S01]  /*1ee50*/  FADD.FTZ R123, R117, R104 ;  /* 0x00000068757b7221 */ /* 0x000fe20000010000 */
[----:B------:R-:W-:Y:S01]  /*1ee60*/  @!P0 PRMT R0, R113, 0x5410, RZ ;  /* 0x0000541071008816 */ /* 0x000fe200000000ff */
[----:B------:R4:W3:Y:S01]  /*1ee70*/  LDL.S16 R176, [R1+0xb0] ;  /* 0x0000b00001b07983 */ /* 0x0008e20000100600 */
[----:B------:R-:W-:Y:S04]  /*1ee80*/  IMAD.WIDE.U32 R112, R112, -0x326172a9, RZ ;  /* 0xcd9e8d5770707825 */ /* 0x000fe800078e00ff */
[----:B------:R-:W-:Y:S01]  /*1ee90*/  FADD.FTZ R104, R120, R127 ;  /* 0x0000007f78687221 */ /* 0x000fe20000010000 */
[----:B------:R-:W5:Y:S01]  /*1eea0*/  LDL R166, [R1+0x184] ;  /* 0x0001840001a67983 */ /* 0x000f620000100800 */
[----:B------:R-:W4:Y:S01]  /*1eeb0*/  MUFU.EX2 R109, R228 ;  /* 0x000000e4006d7308 */ /* 0x000f220000000800 */
[----:B------:R-:W-:Y:S01]  /*1eec0*/  LOP3.LUT R152, R141, R113, RZ, 0x3c, !PT ;  /* 0x000000718d987212 */ /* 0x000fe200078e3cff */
[----:B-1----:R-:W-:Y:S01]  /*1eed0*/  IMAD.MOV.U32 R227, RZ, RZ, R171 ;  /* 0x000000ffffe37224 */ /* 0x002fe200078e00ab */
[----:B------:R-:W-:Y:S01]  /*1eee0*/  LOP3.LUT R119, R119, R135, R112, 0x96, !PT ;  /* 0x0000008777777212 */ /* 0x000fe200078e9670 */
[----:B------:R1:W5:Y:S01]  /*1eef0*/  LDL.S16 R171, [R1+0xac] ;  /* 0x0000ac0001ab7983 */ /* 0x0003620000100600 */
[----:B------:R-:W-:Y:S01]  /*1ef00*/  FADD.FTZ R113, R122, R129 ;  /* 0x000000817a717221 */ /* 0x000fe20000010000 */
[----:B------:R-:W-:Y:S01]  /*1ef10*/  IMAD.MOV.U32 R141, RZ, RZ, R153 ;  /* 0x000000ffff8d7224 */ /* 0x000fe200078e0099 */
[----:B------:R-:W-:Y:S01]  /*1ef20*/  LOP3.LUT R116, R227, R116, RZ, 0x3c, !PT ;  /* 0x00000074e3747212 */ /* 0x000fe200078e3cff */
[----:B------:R-:W5:Y:S01]  /*1ef30*/  LDL R158, [R1+0x18c] ;  /* 0x00018c00019e7983 */ /* 0x000f620000100800 */
[----:B------:R-:W-:Y:S01]  /*1ef40*/  FADD.FTZ R127, R121, R113 ;  /* 0x00000071797f7221 */ /* 0x000fe20000010000 */
[----:B------:R-:W-:Y:S01]  /*1ef50*/  IMAD.WIDE.U32 R152, R152, -0x2daee0ad, RZ ;  /* 0xd2511f5398987825 */ /* 0x000fe200078e00ff */
[----:B------:R-:W-:Y:S01]  /*1ef60*/  LOP3.LUT R140, R116, R149, RZ, 0x3c, !PT ;  /* 0x00000095748c7212 */ /* 0x000fe200078e3cff */
[----:B------:R1:W-:Y:S03]  /*1ef70*/  ST.E.U16 desc[UR4][R194.64+0x2], R0 ;  /* 0x00000200c2007985 */ /* 0x0003e6000c101504 */
[----:B------:R-:W-:Y:S01]  /*1ef80*/  LOP3.LUT R148, R153, R126, R148, 0x96, !PT ;  /* 0x0000007e99947212 */ /* 0x000fe200078e9694 */
[----:B--2---:R-:W2:Y:S01]  /*1ef90*/  MUFU.EX2 R125, R224 ;  /* 0x000000e0007d7308 */ /* 0x004ea20000000800 */
[----:B----4-:R-:W-:Y:S03]  /*1efa0*/  F2FP.BF16.F32.PACK_AB R183, R109, R111 ;  /* 0x0000006f6db7723e */ /* 0x010fe600000010ff */
[----:B------:R-:W-:Y:S06]  /*1efb0*/  IMAD.WIDE.U32 R148, R148, -0x326172a9, RZ ;  /* 0xcd9e8d5794947825 */ /* 0x000fec00078e00ff */
[----:B------:R-:W-:Y:S01]  /*1efc0*/  MUFU.EX2 R126, R221 ;  /* 0x000000dd007e7308 */ /* 0x000fe20000000800 */
[----:B------:R-:W-:Y:S01]  /*1efd0*/  LOP3.LUT R120, R149, R147, R118, 0x96, !PT ;  /* 0x0000009395787212 */ /* 0x000fe200078e9676 */
[----:B------:R-:W-:Y:S01]  /*1efe0*/  IMAD.WIDE.U32 R118, R119, -0x2daee0ad, RZ ;  /* 0xd2511f5377767825 */ /* 0x000fe200078e00ff */
[C---:B--2---:R-:W-:Y:S03]  /*1eff0*/  F2FP.BF16.F32.PACK_AB R167, R124.reuse, R125 ;  /* 0x0000007d7ca7723e */ /* 0x044fe600000010ff */
[----:B-1----:R-:W-:Y:S01]  /*1f000*/  FADD.FTZ R0, R105, R128 ;  /* 0x0000008069007221 */ /* 0x002fe20000010000 */
[----:B------:R-:W-:Y:S01]  /*1f010*/  F2FP.BF16.F32.PACK_AB R105, R121, R122 ;  /* 0x0000007a7969723e */ /* 0x000fe200000010ff */
[----:B------:R-:W-:Y:S01]  /*1f020*/  FADD.FTZ R121, R115, R104 ;  /* 0x0000006873797221 */ /* 0x000fe20000010000 */
[----:B------:R-:W-:Y:S01]  /*1f030*/  LOP3.LUT R122, R119, R178, R152, 0x96, !PT ;  /* 0x000000b2777a7212 */ /* 0x000fe200078e9698 */
[--C-:B------:R-:W-:Y:S01]  /*1f040*/  FADD.FTZ R128, R3, R0.reuse ;  /* 0x0000000003807221 */ /* 0x100fe20000010000 */
[C---:B------:R-:W-:Y:S01]  /*1f050*/  PRMT R3, R133.reuse, 0x7610, R3 ;  /* 0x0000761085037816 */ /* 0x040fe20000000003 */
[----:B------:R-:W1:Y:S01]  /*1f060*/  MUFU.EX2 R104, R225 ;  /* 0x000000e100687308 */ /* 0x000e620000000800 */
[----:B------:R-:W-:Y:S01]  /*1f070*/  PRMT R0, R133, 0x7632, R0 ;  /* 0x0000763285007816 */ /* 0x000fe20000000000 */
[----:B------:R-:W-:Y:S03]  /*1f080*/  FADD.FTZ R115, R125, R128 ;  /* 0x000000807d737221 */ /* 0x000fe60000010000 */
[----:B------:R-:W-:Y:S01]  /*1f090*/  PRMT R113, R3, 0x5410, R0 ;  /* 0x0000541003717816 */ /* 0x000fe20000000000 */
[----:B------:R-:W-:Y:S01]  /*1f0a0*/  FADD.FTZ R129, R124, R115 ;  /* 0x000000737c817221 */ /* 0x000fe20000010000 */
[----:B------:R-:W-:Y:S05]  /*1f0b0*/  IMAD.WIDE.U32 R124, R120, -0x2daee0ad, RZ ;  /* 0xd2511f53787c7825 */ /* 0x000fea00078e00ff */
[----:B------:R-:W-:Y:S02]  /*1f0c0*/  LOP3.LUT R118, R125, R245, R118, 0x96, !PT ;  /* 0x000000f57d767212 */ /* 0x000fe400078e9676 */
[----:B-1----:R-:W-:Y:S03]  /*1f0d0*/  F2FP.BF16.F32.PACK_AB R169, R104, R126 ;  /* 0x0000007e68a9723e */ /* 0x002fe600000010ff */
[----:B------:R-:W-:Y:S04]  /*1f0e0*/  IMAD.WIDE.U32 R118, R118, -0x326172a9, RZ ;  /* 0xcd9e8d5776767825 */ /* 0x000fe800078e00ff */
[----:B---3--:R-:W-:Y:S01]  /*1f0f0*/  @!P2 HFMA2.BF16_V2 R176, -RZ.H0_H0, RZ.H0_H0, -R3.H0_H0 ;  /* 0x200000ffffb0a231 */ /* 0x008fe20000340903 */
[----:B-----5:R-:W-:Y:S04]  /*1f100*/  IADD3 R116, P0, R194, R166, RZ ;  /* 0x000000a6c2747210 */ /* 0x020fe80007f1e0ff */
[----:B------:R-:W-:Y:S01]  /*1f110*/  @!P2 STL.S16 [R1+0xb0], R176 ;  /* 0x0000b0b00100a387 */ /* 0x000fe20000100600 */
[----:B------:R-:W-:Y:S01]  /*1f120*/  PRMT R133, R176, 0x7610, R133 ;  /* 0x00007610b0857816 */ /* 0x000fe20000000085 */
[----:B------:R-:W-:Y:S02]  /*1f130*/  IMAD.MOV.U32 R166, RZ, RZ, R170 ;  /* 0x000000ffffa67224 */ /* 0x000fe400078e00aa */
[----:B------:R-:W-:Y:S01]  /*1f140*/  @!P1 HFMA2.BF16_V2 R171, -RZ.H0_H0, RZ.H0_H0, -R0.H0_H0 ;  /* 0x200000ffffab9231 */ /* 0x000fe20000340900 */
[----:B------:R-:W-:Y:S01]  /*1f150*/  @!P2 PRMT R3, R133, 0x5410, RZ ;  /* 0x000054108503a816 */ /* 0x000fe200000000ff */
[----:B------:R-:W-:Y:S02]  /*1f160*/  IMAD.MOV.U32 R214, RZ, RZ, R166 ;  /* 0x000000ffffd67224 */ /* 0x000fe400078e00a6 */
[----:B------:R-:W-:Y:S01]  /*1f170*/  IMAD.X R117, R195, 0x1, R158, P0 ;  /* 0x00000001c3757824 */ /* 0x000fe200000e069e */
[----:B------:R-:W-:Y:S01]  /*1f180*/  PRMT R132, R171, 0x7610, R132 ;  /* 0x00007610ab847816 */ /* 0x000fe20000000084 */
[----:B------:R-:W-:Y:S01]  /*1f190*/  @!P1 STL.S16 [R1+0xac], R171 ;  /* 0x0000acab01009387 */ /* 0x000fe20000100600 */
[----:B------:R-:W-:Y:S02]  /*1f1a0*/  IMAD.MOV.U32 R158, RZ, RZ, R157 ;  /* 0x000000ffff9e7224 */ /* 0x000fe400078e009d */
[----:B------:R-:W-:Y:S01]  /*1f1b0*/  @!P1 PRMT R0, R132, 0x5410, RZ ;  /* 0x0000541084009816 */ /* 0x000fe200000000ff */
[----:B------:R1:W2:Y:S01]  /*1f1c0*/  LDL.S16 R180, [R1+0x128] ;  /* 0x0001280001b47983 */ /* 0x0002a20000100600 */
[----:B------:R-:W-:Y:S02]  /*1f1d0*/  IMAD.MOV.U32 R157, RZ, RZ, R156 ;  /* 0x000000ffff9d7224 */ /* 0x000fe400078e009c */
[----:B------:R-:W-:Y:S01]  /*1f1e0*/  IMAD.MOV.U32 R156, RZ, RZ, R137 ;  /* 0x000000ffff9c7224 */ /* 0x000fe200078e0089 */
[----:B------:R-:W3:Y:S01]  /*1f1f0*/  LDL R132, [R1+0x1a0] ;  /* 0x0001a00001847983 */ /* 0x000ee20000100800 */
[----:B------:R-:W-:Y:S02]  /*1f200*/  IMAD.MOV.U32 R137, RZ, RZ, R138 ;  /* 0x000000ffff897224 */ /* 0x000fe400078e008a */
[----:B------:R-:W-:Y:S01]  /*1f210*/  IMAD.MOV.U32 R166, RZ, RZ, R141 ;  /* 0x000000ffffa67224 */ /* 0x000fe200078e008d */
[----:B------:R4:W-:Y:S01]  /*1f220*/  ST.E.U16 desc[UR4][R116.64+0x2], R0 ;  /* 0x0000020074007985 */ /* 0x0009e2000c101504 */
[----:B------:R-:W-:Y:S03]  /*1f230*/  IMAD.WIDE.U32 R140, R140, -0x326172a9, RZ ;  /* 0xcd9e8d578c8c7825 */ /* 0x000fe600078e00ff */
[----:B------:R5:W-:Y:S01]  /*1f240*/  ST.E.U16 desc[UR4][R116.64], R3 ;  /* 0x0000000374007985 */ /* 0x000be2000c101504 */
[----:B------:R-:W-:Y:S02]  /*1f250*/  IMAD.MOV.U32 R223, RZ, RZ, R157 ;  /* 0x000000ffffdf7224 */ /* 0x000fe400078e009d */
[----:B------:R-:W-:Y:S01]  /*1f260*/  IMAD.MOV.U32 R157, RZ, RZ, R137 ;  /* 0x000000ffff9d7224 */ /* 0x000fe200078e0089 */
[----:B------:R-:W-:Y:S01]  /*1f270*/  LOP3.LUT R137, R141, R135, R154, 0x96, !PT ;  /* 0x000000878d897212 */ /* 0x000fe200078e969a */
[----:B------:R-:W2:Y:S01]  /*1f280*/  LDL R133, [R1+0x190] ;  /* 0x0001900001857983 */ /* 0x000ea20000100800 */
[----:B----4-:R-:W-:Y:S01]  /*1f290*/  FADD.FTZ R0, R111, R123 ;  /* 0x0000007b6f007221 */ /* 0x010fe20000010000 */
[----:B------:R-:W-:Y:S01]  /*1f2a0*/  IMAD.WIDE.U32 R122, R122, -0x326172a9, RZ ;  /* 0xcd9e8d577a7a7825 */ /* 0x000fe200078e00ff */
[----:B-----5:R-:W4:Y:S03]  /*1f2b0*/  MUFU.EX2 R3, R232 ;  /* 0x000000e800037308 */ /* 0x020f260000000800 */
[----:B------:R-:W-:Y:S01]  /*1f2c0*/  FADD.FTZ R128, R109, R0 ;  /* 0x000000006d807221 */ /* 0x000fe20000010000 */
[----:B------:R-:W-:Y:S01]  /*1f2d0*/  LOP3.LUT R120, R123, R251, R148, 0x96, !PT ;  /* 0x000000fb7b787212 */ /* 0x000fe200078e9694 */
[----:B------:R-:W-:Y:S01]  /*1f2e0*/  FADD.FTZ R109, R126, R127 ;  /* 0x0000007f7e6d7221 */ /* 0x000fe20000010000 */
[----:B------:R-:W-:Y:S03]  /*1f2f0*/  LOP3.LUT R122, R119, R185, R122, 0x96, !PT ;  /* 0x000000b9777a7212 */ /* 0x000fe600078e967a */
[----:B------:R-:W-:Y:S01]  /*1f300*/  FADD.FTZ R115, R104, R109 ;  /* 0x0000006d68737221 */ /* 0x000fe20000010000 */
[----:B------:R-:W5:Y:S01]  /*1f310*/  MUFU.EX2 R0, R237 ;  /* 0x000000ed00007308 */ /* 0x000f620000000800 */
[----:B------:R-:W-:Y:S09]  /*1f320*/  IMAD.WIDE.U32 R176, R122, -0x2daee0ad, RZ ;  /* 0xd2511f537ab07825 */ /* 0x000ff200078e00ff */
[----:B------:R-:W-:Y:S01]  /*1f330*/  MUFU.EX2 R109, R234 ;  /* 0x000000ea006d7308 */ /* 0x000fe20000000800 */
[----:B----4-:R-:W-:Y:S01]  /*1f340*/  FADD.FTZ R104, R3, R121 ;  /* 0x0000007903687221 */ /* 0x010fe20000010000 */
[----:B------:R-:W-:Y:S05]  /*1f350*/  IMAD.WIDE.U32 R120, R120, -0x2daee0ad, RZ ;  /* 0xd2511f5378787825 */ /* 0x000fea00078e00ff */
[----:B------:R-:W-:Y:S02]  /*1f360*/  LOP3.LUT R124, R121, R184, R124, 0x96, !PT ;  /* 0x000000b8797c7212 */ /* 0x000fe400078e967c */
[C---:B-----5:R-:W-:Y:S01]  /*1f370*/  F2FP.BF16.F32.PACK_AB R209, R0.reuse, R3 ;  /* 0x0000000300d1723e */ /* 0x060fe200000010ff */
[----:B------:R-:W-:Y:S01]  /*1f380*/  FADD.FTZ R125, R0, R104 ;  /* 0x00000068007d7221 */ /* 0x000fe20000010000 */
[----:B------:R-:W-:Y:S01]  /*1f390*/  LOP3.LUT R122, R177, R250, R120, 0x96, !PT ;  /* 0x000000fab17a7212 */ /* 0x000fe200078e9678 */
[----:B------:R-:W4:Y:S01]  /*1f3a0*/  MUFU.EX2 R104, R238 ;  /* 0x000000ee00687308 */ /* 0x000f220000000800 */
[----:B------:R-:W-:Y:S04]  /*1f3b0*/  IMAD.WIDE.U32 R170, R124, -0x326172a9, RZ ;  /* 0xcd9e8d577caa7825 */ /* 0x000fe800078e00ff */
[----:B------:R-:W-:Y:S01]  /*1f3c0*/  IMAD.WIDE.U32 R122, R122, -0x326172a9, RZ ;  /* 0xcd9e8d577a7a7825 */ /* 0x000fe200078e00ff */
[----:B------:R-:W-:Y:S04]  /*1f3d0*/  LOP3.LUT R138, R171, R164, R118, 0x96, !PT ;  /* 0x000000a4ab8a7212 */ /* 0x000fe800078e9676 */
[----:B------:R-:W5:Y:S10]  /*1f3e0*/  MUFU.EX2 R3, R239 ;  /* 0x000000ef00037308 */ /* 0x000f740000000800 */
[----:B------:R-:W1:Y:S01]  /*1f3f0*/  MUFU.EX2 R0, R236 ;  /* 0x000000ec00007308 */ /* 0x000e620000000800 */
[----:B----4-:R-:W-:Y:S01]  /*1f400*/  FADD.FTZ R111, R104, R129 ;  /* 0x00000081686f7221 */ /* 0x010fe20000010000 */
[C---:B-----5:R-:W-:Y:S08]  /*1f410*/  F2FP.BF16.F32.PACK_AB R165, R3.reuse, R104 ;  /* 0x0000006803a5723e */ /* 0x060ff000000010ff */
[----:B------:R-:W4:Y:S01]  /*1f420*/  MUFU.EX2 R104, R233 ;  /* 0x000000e900687308 */ /* 0x000f220000000800 */
[----:B-1----:R-:W-:Y:S01]  /*1f430*/  F2FP.BF16.F32.PACK_AB R168, R0, R109 ;  /* 0x0000006d00a8723e */ /* 0x002fe200000010ff */
[----:B---3--:R-:W-:Y:S02]  /*1f440*/  IMAD R118, R132, 0x70, RZ ;  /* 0x0000007084767824 */ /* 0x008fe400078e02ff */
[----:B------:R-:W-:Y:S01]  /*1f450*/  FADD.FTZ R132, R3, R111 ;  /* 0x0000006f03847221 */ /* 0x000fe20000010000 */
[----:B------:R-:W-:Y:S01]  /*1f460*/  LOP3.LUT R3, R123, R242, R170, 0x96, !PT ;  /* 0x000000f27b037212 */ /* 0x000fe200078e96aa */
[----:B------:R-:W-:Y:S01]  /*1f470*/  FADD.FTZ R111, R109, R128 ;  /* 0x000000806d6f7221 */ /* 0x000fe20000010000 */
[----:B------:R-:W-:Y:S03]  /*1f480*/  IADD3 R118, P0, R118, R116, RZ ;  /* 0x0000007476767210 */ /* 0x000fe60007f1e0ff */
[----:B------:R-:W1:Y:S01]  /*1f490*/  MUFU.EX2 R109, R235 ;  /* 0x000000eb006d7308 */ /* 0x000e620000000800 */
[----:B------:R-:W-:Y:S01]  /*1f4a0*/  FADD.FTZ R128, R0, R111 ;  /* 0x0000006f00807221 */ /* 0x000fe20000010000 */
[----:B------:R-:W-:Y:S01]  /*1f4b0*/  LOP3.LUT R0, R3, 0xff, RZ, 0xc0, !PT ;  /* 0x000000ff03007812 */ /* 0x000fe200078ec0ff */
[----:B----4-:R-:W-:Y:S03]  /*1f4c0*/  FADD.FTZ R111, R104, R115 ;  /* 0x00000073686f7221 */ /* 0x010fe60000010000 */
[----:B------:R-:W-:Y:S01]  /*1f4d0*/  ISETP.GE.U32.AND P1, PT, R192, R0, PT ;  /* 0x00000000c000720c */ /* 0x000fe20003f26070 */
[----:B--2---:R-:W-:Y:S01]  /*1f4e0*/  IMAD.X R119, R133, 0x1, R117, P0 ;  /* 0x0000000185777824 */ /* 0x004fe200000e0675 */
[C---:B------:R-:W-:Y:S04]  /*1f4f0*/  PRMT R0, R2.reuse, 0x7632, R0 ;  /* 0x0000763202007816 */ /* 0x040fe80000000000 */
[----:B------:R-:W-:Y:S02]  /*1f500*/  PRMT R126, R2, 0x5410, R0 ;  /* 0x00005410027e7816 */ /* 0x000fe40000000000 */
[C---:B-1----:R-:W-:Y:S01]  /*1f510*/  F2FP.BF16.F32.PACK_AB R104, R109.reuse, R104 ;  /* 0x000000686d68723e */ /* 0x042fe200000010ff */
[----:B------:R-:W-:Y:S01]  /*1f520*/  FADD.FTZ R133, R109, R111 ;  /* 0x0000006f6d857221 */ /* 0x000fe20000010000 */
[----:B------:R-:W-:Y:S03]  /*1f530*/  SHF.R.U32.HI R109, RZ, 0x10, R130 ;  /* 0x00000010ff6d7819 */ /* 0x000fe60000011682 */
[----:B------:R-:W-:Y:S01]  /*1f540*/  @!P1 HFMA2.BF16_V2 R180, -RZ.H0_H0, RZ.H0_H0, -R2.H0_H0 ;  /* 0x200000ffffb49231 */ /* 0x000fe20000340902 */
[----:B------:R-:W-:Y:S01]  /*1f550*/  MUFU.EX2 R111, R248 ;  /* 0x000000f8006f7308 */ /* 0x000fe20000000800 */
[----:B------:R-:W-:Y:S03]  /*1f560*/  LOP3.LUT R115, R109, 0xff, RZ, 0xc0, !PT ;  /* 0x000000ff6d737812 */ /* 0x000fe600078ec0ff */
[----:B------:R-:W-:Y:S01]  /*1f570*/  PRMT R124, R180, 0x7610, R124 ;  /* 0x00007610b47c7816 */ /* 0x000fe2000000007c */
[----:B------:R1:W-:Y:S01]  /*1f580*/  @!P1 STL.S16 [R1+0x128], R180 ;  /* 0x000128b401009387 */ /* 0x0003e20000100600 */
[----:B------:R-:W-:Y:S02]  /*1f590*/  ISETP.GE.U32.AND P4, PT, R192, R115, PT ;  /* 0x00000073c000720c */ /* 0x000fe40003f86070 */
[----:B------:R-:W-:Y:S01]  /*1f5a0*/  @!P1 PRMT R2, R124, 0x5410, RZ ;  /* 0x000054107c029816 */ /* 0x000fe200000000ff */
[----:B------:R2:W3:Y:S01]  /*1f5b0*/  LDL.S16 R121, [R1+0x10c] ;  /* 0x00010c0001797983 */ /* 0x0004e20000100600 */
[--C-:B------:R-:W-:Y:S03]  /*1f5c0*/  SHF.R.U32.HI R115, RZ, 0x18, R3.reuse ;  /* 0x00000018ff737819 */ /* 0x100fe60000011603 */
[----:B------:R2:W4:Y:S01]  /*1f5d0*/  LDL.S16 R129, [R1+0x108] ;  /* 0x0001080001817983 */ /* 0x0005220000100600 */
[----:B------:R-:W-:Y:S03]  /*1f5e0*/  ISETP.GE.U32.AND P1, PT, R192, R115, PT ;  /* 0x00000073c000720c */ /* 0x000fe60003f26070 */
[----:B------:R5:W-:Y:S04]  /*1f5f0*/  ST.E.U16 desc[UR4][R118.64], R2 ;  /* 0x0000000276007985 */ /* 0x000be8000c101504 */
[----:B------:R-:W2:Y:S04]  /*1f600*/  LDL R120, [R1+0x178] ;  /* 0x0001780001787983 */ /* 0x000ea80000100800 */
[----:B------:R-:W2:Y:S04]  /*1f610*/  LDL R153, [R1+0x17c] ;  /* 0x00017c0001997983 */ /* 0x000ea80000100800 */
[----:B------:R-:W2:Y:S01]  /*1f620*/  LDL R127, [R1+0x180] ;  /* 0x00018000017f7983 */ /* 0x000ea20000100800 */
[----:B-1----:R-:W-:Y:S01]  /*1f630*/  IMAD.MOV.U32 R180, RZ, RZ, R158 ;  /* 0x000000ffffb47224 */ /* 0x002fe200078e009e */
[----:B------:R-:W-:Y:S02]  /*1f640*/  LOP3.LUT R158, R141, R135, R112, 0x96, !PT ;  /* 0x000000878d9e7212 */ /* 0x000fe400078e9670 */
[----:B------:R-:W2:Y:S01]  /*1f650*/  LDL R124, [R1+0x188] ;  /* 0x00018800017c7983 */ /* 0x000ea20000100800 */
[----:B-----5:R-:W-:Y:S02]  /*1f660*/  LOP3.LUT R2, R3, 0xffff, RZ, 0xc0, !PT ;  /* 0x0000ffff03027812 */ /* 0x020fe400078ec0ff */
[----:B------:R-:W-:Y:S02]  /*1f670*/  LOP3.LUT R118, R130, 0xff, RZ, 0xc0, !PT ;  /* 0x000000ff82767812 */ /* 0x000fe400078ec0ff */
[----:B------:R-:W-:Y:S02]  /*1f680*/  SHF.R.U32.HI R2, RZ, 0x8, R2 ;  /* 0x00000008ff027819 */ /* 0x000fe40000011602 */
[----:B------:R-:W-:Y:S02]  /*1f690*/  ISETP.GE.U32.AND P6, PT, R192, R118, PT ;  /* 0x00000076c000720c */ /* 0x000fe40003fc6070 */
[----:B------:R-:W-:Y:S04]  /*1f6a0*/  LOP3.LUT R2, R2, 0xffff, RZ, 0xc0, !PT ;  /* 0x0000ffff02027812 */ /* 0x000fe800078ec0ff */
[----:B------:R-:W-:Y:S02]  /*1f6b0*/  ISETP.GE.U32.AND P0, PT, R192, R2, PT ;  /* 0x00000002c000720c */ /* 0x000fe40003f06070 */
[----:B------:R-:W-:Y:S04]  /*1f6c0*/  SHF.R.U32.HI R2, RZ, 0x10, R3 ;  /* 0x00000010ff027819 */ /* 0x000fe80000011603 */
[----:B------:R-:W-:Y:S02]  /*1f6d0*/  LOP3.LUT R109, R2, 0xff, RZ, 0xc0, !PT ;  /* 0x000000ff026d7812 */ /* 0x000fe400078ec0ff */
[----:B------:R-:W-:Y:S02]  /*1f6e0*/  LOP3.LUT R2, R130, 0xffff, RZ, 0xc0, !PT ;  /* 0x0000ffff82027812 */ /* 0x000fe400078ec0ff */
[----:B------:R-:W-:Y:S02]  /*1f6f0*/  ISETP.GE.U32.AND P2, PT, R192, R109, PT ;  /* 0x0000006dc000720c */ /* 0x000fe40003f46070 */
[----:B------:R-:W-:Y:S01]  /*1f700*/  SHF.R.U32.HI R2, RZ, 0x8, R2 ;  /* 0x00000008ff027819 */ /* 0x000fe20000011602 */
[----:B------:R-:W1:Y:S03]  /*1f710*/  MUFU.EX2 R109, R249 ;  /* 0x000000f9006d7308 */ /* 0x000e660000000800 */
[----:B------:R-:W-:Y:S02]  /*1f720*/  LOP3.LUT R3, R2, 0xffff, RZ, 0xc0, !PT ;  /* 0x0000ffff02037812 */ /* 0x000fe400078ec0ff */
[----:B------:R-:W-:Y:S02]  /*1f730*/  PRMT R2, R181, 0x7610, R2 ;  /* 0x00007610b5027816 */ /* 0x000fe40000000002 */
[----:B-1----:R-:W-:Y:S01]  /*1f740*/  F2FP.BF16.F32.PACK_AB R171, R109, R111 ;  /* 0x0000006f6dab723e */ /* 0x002fe200000010ff */
[----:B---3--:R-:W-:Y:S02]  /*1f750*/  @!P0 HFMA2.BF16_V2 R121, -RZ.H0_H0, RZ.H0_H0, -R0.H0_H0 ;  /* 0x200000ffff798231 */ /* 0x008fe40000340900 */
[----:B----4-:R-:W-:Y:S03]  /*1f760*/  @!P2 HFMA2.BF16_V2 R129, -RZ.H0_H0, RZ.H0_H0, -R2.H0_H0 ;  /* 0x200000ffff81a231 */ /* 0x010fe60000340902 */
[----:B------:R-:W-:Y:S01]  /*1f770*/  PRMT R118, R121, 0x7610, R118 ;  /* 0x0000761079767816 */ /* 0x000fe20000000076 */
[----:B------:R1:W-:Y:S03]  /*1f780*/  @!P0 STL.S16 [R1+0x10c], R121 ;  /* 0x00010c7901008387 */ /* 0x0003e60000100600 */
[----:B------:R-:W-:Y:S01]  /*1f790*/  @!P0 PRMT R0, R118, 0x5410, RZ ;  /* 0x0000541076008816 */ /* 0x000fe200000000ff */
[----:B------:R3:W-:Y:S01]  /*1f7a0*/  @!P2 STL.S16 [R1+0x108], R129 ;  /* 0x000108810100a387 */ /* 0x0007e20000100600 */
[----:B------:R-:W-:Y:S02]  /*1f7b0*/  PRMT R115, R129, 0x7610, R115 ;  /* 0x0000761081737816 */ /* 0x000fe40000000073 */
[C---:B--2---:R-:W-:Y:S01]  /*1f7c0*/  IADD3 R120, P5, R194.reuse, R120, RZ ;  /* 0x00000078c2787210 */ /* 0x044fe20007fbe0ff */
[----:B------:R2:W4:Y:S04]  /*1f7d0*/  LDL.S16 R212, [R1+0x124] ;  /* 0x0001240001d47983 */ /* 0x0005280000100600 */
[----:B------:R2:W5:Y:S01]  /*1f7e0*/  LDL.S16 R135, [R1+0x138] ;  /* 0x0001380001877983 */ /* 0x0005620000100600 */
[----:B------:R-:W-:Y:S02]  /*1f7f0*/  IADD3 R118, P0, R194, R127, RZ ;  /* 0x0000007fc2767210 */ /* 0x000fe40007f1e0ff */
[----:B------:R-:W2:Y:S03]  /*1f800*/  MUFU.EX2 R127, R246 ;  /* 0x000000f6007f7308 */ /* 0x000ea60000000800 */
[C---:B------:R-:W-:Y:S07]  /*1f810*/  IMAD.X R119, R195.reuse, 0x1, R124, P0 ;  /* 0x00000001c3777824 */ /* 0x040fee00000e067c */
[----:B------:R-:W-:Y:S01]  /*1f820*/  MUFU.EX2 R124, R240 ;  /* 0x000000f0007c7308 */ /* 0x000fe20000000800 */
[----:B-1----:R-:W-:Y:S01]  /*1f830*/  IMAD.X R121, R195, 0x1, R153, P5 ;  /* 0x00000001c3797824 */ /* 0x002fe200028e0699 */
[----:B------:R-:W-:Y:S01]  /*1f840*/  ISETP.GE.U32.AND P5, PT, R192, R3, PT ;  /* 0x00000003c000720c */ /* 0x000fe20003fa6070 */
[----:B------:R1:W5:Y:S01]  /*1f850*/  LDL.S16 R153, [R1+0x114] ;  /* 0x0001140001997983 */ /* 0x0003620000100600 */
[----:B------:R-:W-:Y:S03]  /*1f860*/  FADD.FTZ R3, R111, R125 ;  /* 0x0000007d6f037221 */ /* 0x000fe60000010000 */
[----:B------:R1:W-:Y:S01]  /*1f870*/  ST.E.U16 desc[UR4][R120.64], R0 ;  /* 0x0000000078007985 */ /* 0x0003e2000c101504 */
[----:B---3--:R-:W-:Y:S01]  /*1f880*/  FADD.FTZ R129, R109, R3 ;  /* 0x000000036d817221 */ /* 0x008fe20000010000 */
[----:B------:R-:W-:Y:S01]  /*1f890*/  SHF.R.U32.HI R109, RZ, 0x10, R122 ;  /* 0x00000010ff6d7819 */ /* 0x000fe2000001167a */
[----:B------:R-:W3:Y:S01]  /*1f8a0*/  MUFU.EX2 R3, R247 ;  /* 0x000000f700037308 */ /* 0x000ee20000000800 */
[----:B--2---:R-:W-:Y:S02]  /*1f8b0*/  FADD.FTZ R112, R127, R132 ;  /* 0x000000847f707221 */ /* 0x004fe40000010000 */
[----:B------:R-:W-:Y:S07]  /*1f8c0*/  LOP3.LUT R109, R109, 0xff, RZ, 0xc0, !PT ;  /* 0x000000ff6d6d7812 */ /* 0x000fee00078ec0ff */
[----:B------:R-:W-:Y:S01]  /*1f8d0*/  MUFU.EX2 R111, R243 ;  /* 0x000000f3006f7308 */ /* 0x000fe20000000800 */
[C---:B---3--:R-:W-:Y:S01]  /*1f8e0*/  F2FP.BF16.F32.PACK_AB R162, R3.reuse, R127 ;  /* 0x0000007f03a2723e */ /* 0x048fe200000010ff */
[----:B------:R-:W-:Y:S08]  /*1f8f0*/  FADD.FTZ R155, R3, R112 ;  /* 0x00000070039b7221 */ /* 0x000ff00000010000 */
[----:B------:R-:W-:Y:S01]  /*1f900*/  MUFU.EX2 R127, R252 ;  /* 0x000000fc007f7308 */ /* 0x000fe20000000800 */
[----:B-1----:R-:W-:Y:S04]  /*1f910*/  PRMT R0, R181, 0x7632, R0 ;  /* 0x00007632b5007816 */ /* 0x002fe80000000000 */
[----:B------:R-:W-:Y:S02]  /*1f920*/  PRMT R125, R2, 0x5410, R0 ;  /* 0x00005410027d7816 */ /* 0x000fe40000000000 */
[----:B------:R-:W-:Y:S03]  /*1f930*/  @!P2 PRMT R2, R115, 0x5410, RZ ;  /* 0x000054107302a816 */ /* 0x000fe600000000ff */
[----:B------:R-:W1:Y:S02]  /*1f940*/  MUFU.EX2 R115, R244 ;  /* 0x000000f400737308 */ /* 0x000e640000000800 */
[----:B------:R2:W-:Y:S01]  /*1f950*/  ST.E.U16 desc[UR4][R118.64], R2 ;  /* 0x0000000276007985 */ /* 0x0005e2000c101504 */
[----:B-1----:R-:W-:Y:S01]  /*1f960*/  F2FP.BF16.F32.PACK_AB R161, R111, R115 ;  /* 0x000000736fa1723e */ /* 0x002fe200000010ff */
[----:B------:R-:W-:Y:S06]  /*1f970*/  FADD.FTZ R3, R115, R128 ;  /* 0x0000008073037221 */ /* 0x000fec0000010000 */
[----:B------:R-:W-:Y:S01]  /*1f980*/  MUFU.EX2 R115, R223 ;  /* 0x000000df00737308 */ /* 0x000fe20000000800 */
[----:B--2---:R-:W-:Y:S04]  /*1f990*/  SHF.R.U32.HI R2, RZ, 0x18, R130 ;  /* 0x00000018ff027819 */ /* 0x004fe80000011682 */
[----:B------:R-:W-:Y:S02]  /*1f9a0*/  ISETP.GE.U32.AND P2, PT, R192, R2, PT ;  /* 0x00000002c000720c */ /* 0x000fe40003f46070 */
[----:B------:R-:W-:Y:S04]  /*1f9b0*/  LOP3.LUT R2, R122, 0xff, RZ, 0xc0, !PT ;  /* 0x000000ff7a027812 */ /* 0x000fe800078ec0ff */
[----:B------:R-:W-:Y:S02]  /*1f9c0*/  ISETP.GE.U32.AND P0, PT, R192, R2, PT ;  /* 0x00000002c000720c */ /* 0x000fe40003f06070 */
[----:B------:R-:W1:Y:S01]  /*1f9d0*/  MUFU.EX2 R2, R241 ;  /* 0x000000f100027308 */ /* 0x000e620000000800 */
[----:B----4-:R-:W-:Y:S05]  /*1f9e0*/  @!P1 HFMA2.BF16_V2 R212, -RZ.H0_H0, RZ.H0_H0, -R0.H0_H0 ;  /* 0x200000ffffd49231 */ /* 0x010fea0000340900 */
[----:B------:R-:W-:Y:S01]  /*1f9f0*/  PRMT R154, R212, 0x7610, R154 ;  /* 0x00007610d49a7816 */ /* 0x000fe2000000009a */
[----:B------:R2:W-:Y:S03]  /*1fa00*/  @!P1 STL.S16 [R1+0x124], R212 ;  /* 0x000124d401009387 */ /* 0x0005e60000100600 */
[----:B------:R-:W-:Y:S01]  /*1fa10*/  @!P1 PRMT R0, R154, 0x5410, RZ ;  /* 0x000054109a009816 */ /* 0x000fe200000000ff */
[----:B------:R4:W3:Y:S01]  /*1fa20*/  LDL.S16 R225, [R1+0x134] ;  /* 0x0001340001e17983 */ /* 0x0008e20000100600 */
[----:B------:R-:W-:Y:S01]  /*1fa30*/  ISETP.GE.U32.AND P1, PT, R192, R109, PT ;  /* 0x0000006dc000720c */ /* 0x000fe20003f26070 */
[----:B------:R-:W-:Y:S01]  /*1fa40*/  FADD.FTZ R154, R111, R3 ;  /* 0x000000036f9a7221 */ /* 0x000fe20000010000 */
[----:B------:R-:W-:Y:S01]  /*1fa50*/  PRMT R109, R108, 0x7632, R109 ;  /* 0x000076326c6d7816 */ /* 0x000fe2000000006d */
[----:B------:R-:W-:Y:S01]  /*1fa60*/  ST.E.U16 desc[UR4][R118.64+0x2], R0 ;  /* 0x0000020076007985 */ /* 0x000fe2000c101504 */
[----:B------:R-:W-:Y:S02]  /*1fa70*/  LOP3.LUT R111, R122, 0xffff, RZ, 0xc0, !PT ;  /* 0x0000ffff7a6f7812 */ /* 0x000fe400078ec0ff */
[----:B------:R-:W-:Y:S01]  /*1fa80*/  PRMT R112, R108, 0x5410, R109 ;  /* 0x000054106c707816 */ /* 0x000fe2000000006d */
[----:B-----5:R-:W-:Y:S01]  /*1fa90*/  @!P5 HFMA2.BF16_V2 R135, -RZ.H0_H0, RZ.H0_H0, -R109.H0_H0 ;  /* 0x200000ffff87d231 */ /* 0x020fe2000034096d */
[----:B------:R-:W-:Y:S01]  /*1faa0*/  SHF.R.U32.HI R111, RZ, 0x8, R111 ;  /* 0x00000008ff6f7819 */ /* 0x000fe2000001166f */
[----:B------:R-:W-:Y:S01]  /*1fab0*/  @!P6 HFMA2.BF16_V2 R153, -RZ.H0_H0, RZ.H0_H0, -R108.H0_H0 ;  /* 0x200000ffff99e231 */ /* 0x000fe2000034096c */
[----:B------:R-:W-:Y:S02]  /*1fac0*/  SHF.R.U32.HI R3, RZ, 0x18, R122 ;  /* 0x00000018ff037819 */ /* 0x000fe4000001167a */
[----:B------:R-:W-:Y:S02]  /*1fad0*/  PRMT R186, R135, 0x7610, R186 ;  /* 0x0000761087ba7816 */ /* 0x000fe400000000ba */
[----:B------:R-:W-:Y:S02]  /*1fae0*/  PRMT R128, R153, 0x7610, R128 ;  /* 0x0000761099807816 */ /* 0x000fe40000000080 */
[----:B------:R-:W-:Y:S01]  /*1faf0*/  @!P5 PRMT R109, R186, 0x5410, RZ ;  /* 0x00005410ba6dd816 */ /* 0x000fe200000000ff */
[----:B------:R-:W-:Y:S01]  /*1fb00*/  IMAD.MOV.U32 R186, RZ, RZ, R214 ;  /* 0x000000ffffba7224 */ /* 0x000fe200078e00d6 */
[----:B------:R-:W-:Y:S01]  /*1fb10*/  @!P6 PRMT R108, R128, 0x5410, RZ ;  /* 0x00005410806ce816 */ /* 0x000fe200000000ff */
[----:B------:R-:W-:Y:S01]  /*1fb20*/  FADD.FTZ R128, R124, R133 ;  /* 0x000000857c807221 */ /* 0x000fe20000010000 */
[----:B------:R-:W-:Y:S01]  /*1fb30*/  LOP3.LUT R111, R111, 0xffff, RZ, 0xc0, !PT ;  /* 0x0000ffff6f6f7812 */ /* 0x000fe200078ec0ff */
[----:B--2---:R-:W2:Y:S01]  /*1fb40*/  LDL R212, [R1+0x8] ;  /* 0x0000080001d47983 */ /* 0x004ea20000100800 */
[----:B------:R-:W-:Y:S02]  /*1fb50*/  IMAD.MOV.U32 R214, RZ, RZ, R180 ;  /* 0x000000ffffd67224 */ /* 0x000fe400078e00b4 */
[----:B------:R-:W-:Y:S01]  /*1fb60*/  IMAD.MOV.U32 R180, RZ, RZ, R139 ;  /* 0x000000ffffb47224 */ /* 0x000fe200078e008b */
[----:B------:R5:W-:Y:S01]  /*1fb70*/  @!P6 STL.S16 [R1+0x114], R153 ;  /* 0x000114990100e387 */ /* 0x000be20000100600 */
[----:B------:R-:W-:Y:S02]  /*1fb80*/  ISETP.GE.U32.AND P6, PT, R192, R3, PT ;  /* 0x00000003c000720c */ /* 0x000fe40003fc6070 */
[----:B-1----:R-:W-:Y:S01]  /*1fb90*/  F2FP.BF16.F32.PACK_AB R3, R2, R124 ;  /* 0x0000007c0203723e */ /* 0x002fe200000010ff */
[----:B------:R4:W4:Y:S04]  /*1fba0*/  LDL.S16 R223, [R1+0x130] ;  /* 0x0001300001df7983 */ /* 0x0009280000100600 */
[----:B------:R1:W4:Y:S04]  /*1fbb0*/  LDL.S16 R222, [R1+0x12c] ;  /* 0x00012c0001de7983 */ /* 0x0003280000100600 */
[----:B------:R1:W-:Y:S01]  /*1fbc0*/  @!P5 STL.S16 [R1+0x138], R135 ;  /* 0x000138870100d387 */ /* 0x0003e20000100600 */
[----:B------:R-:W-:Y:S02]  /*1fbd0*/  ISETP.GE.U32.AND P5, PT, R192, R111, PT ;  /* 0x0000006fc000720c */ /* 0x000fe40003fa6070 */
[----:B------:R-:W-:Y:S01]  /*1fbe0*/  PRMT R111, R110, 0x7632, R111 ;  /* 0x000076326e6f7816 */ /* 0x000fe2000000006f */
[----:B------:R2:W4:Y:S04]  /*1fbf0*/  LDL.S16 R139, [R1+0x118] ;  /* 0x00011800018b7983 */ /* 0x0005280000100600 */
[----:B------:R-:W-:Y:S04]  /*1fc00*/  ST.E.U16 desc[UR4][R194.64+0x10], R108 ;  /* 0x0000106cc2007985 */ /* 0x000fe8000c101504 */
[----:B------:R2:W-:Y:S01]  /*1fc10*/  ST.E.U16 desc[UR4][R194.64+0x12], R109 ;  /* 0x0000126dc2007985 */ /* 0x0005e2000c101504 */
[----:B-----5:R-:W-:Y:S01]  /*1fc20*/  FADD.FTZ R153, R2, R128 ;  /* 0x0000008002997221 */ /* 0x020fe20000010000 */
[----:B------:R-:W-:Y:S01]  /*1fc30*/  F2FP.BF16.F32.PACK_AB R2, R115, R127 ;  /* 0x0000007f7302723e */ /* 0x000fe200000010ff */
[----:B------:R-:W-:Y:S04]  /*1fc40*/  FADD.FTZ R128, R127, R129 ;  /* 0x000000817f807221 */ /* 0x000fe80000010000 */
[----:B------:R-:W-:Y:S01]  /*1fc50*/  FADD.FTZ R128, R115, R128 ;  /* 0x0000008073807221 */ /* 0x000fe20000010000 */
[----:B------:R-:W-:Y:S01]  /*1fc60*/  PRMT R115, R110, 0x5410, R111 ;  /* 0x000054106e737816 */ /* 0x000fe2000000006f */
[----:B-1----:R-:W-:Y:S04]  /*1fc70*/  IMAD.WIDE.U32 R134, R134, -0x2daee0ad, RZ ;  /* 0xd2511f5386867825 */ /* 0x002fe800078e00ff */
[----:B---3--:R-:W-:Y:S05]  /*1fc80*/  @!P4 HFMA2.BF16_V2 R225, -RZ.H0_H0, RZ.H0_H0, -R110.H0_H0 ;  /* 0x200000ffffe1c231 */ /* 0x008fea000034096e */
[----:B------:R-:W-:Y:S01]  /*1fc90*/  PRMT R224, R225, 0x7610, R224 ;  /* 0x00007610e1e07816 */ /* 0x000fe200000000e0 */
[----:B------:R-:W-:Y:S03]  /*1fca0*/  @!P4 STL.S16 [R1+0x134], R225 ;  /* 0x000134e10100c387 */ /* 0x000fe60000100600 */
[----:B------:R-:W-:Y:S01]  /*1fcb0*/  @!P4 PRMT R110, R224, 0x5410, RZ ;  /* 0x00005410e06ec816 */ /* 0x000fe200000000ff */
[----:B------:R1:W-:Y:S04]  /*1fcc0*/  STL [R1+0x174], R128 ;  /* 0x0001748001007387 */ /* 0x0003e80000100800 */
[----:B------:R-:W-:Y:S01]  /*1fcd0*/  ST.E.U16 desc[UR4][R116.64+0x10], R110 ;  /* 0x0000106e74007985 */ /* 0x000fe2000c101504 */
[----:B--2---:R-:W-:Y:S04]  /*1fce0*/  LOP3.LUT R124, R135, R212, R182, 0x96, !PT ;  /* 0x000000d4877c7212 */ /* 0x004fe800078e96b6 */
[----:B------:R-:W-:Y:S02]  /*1fcf0*/  LOP3.LUT R0, R124, 0xff, RZ, 0xc0, !PT ;  /* 0x000000ff7c007812 */ /* 0x000fe400078ec0ff */
[----:B------:R-:W-:Y:S02]  /*1fd00*/  SHF.R.U32.HI R109, RZ, 0x18, R124 ;  /* 0x00000018ff6d7819 */ /* 0x000fe4000001167c */
[----:B------:R-:W-:Y:S01]  /*1fd10*/  ISETP.GE.U32.AND P4, PT, R192, R0, PT ;  /* 0x00000000c000720c */ /* 0x000fe20003f86070 */
[----:B----4-:R-:W-:Y:S01]  /*1fd20*/  @!P2 HFMA2.BF16_V2 R223, -RZ.H0_H0, RZ.H0_H0, -R111.H0_H0 ;  /* 0x200000ffffdfa231 */ /* 0x010fe2000034096f */
[----:B------:R-:W-:Y:S01]  /*1fd30*/  LOP3.LUT R0, R124, 0xffff, RZ, 0xc0, !PT ;  /* 0x0000ffff7c007812 */ /* 0x000fe200078ec0ff */
[----:B------:R-:W-:Y:S01]  /*1fd40*/  @!P0 HFMA2.BF16_V2 R222, -RZ.H0_H0, RZ.H0_H0, -R107.H0_H0 ;  /* 0x200000ffffde8231 */ /* 0x000fe2000034096b */
[----:B-1----:R1:W2:Y:S02]  /*1fd50*/  LDL.S16 R128, [R1+0x104] ;  /* 0x0001040001807983 */ /* 0x0022a40000100600 */
[----:B------:R-:W-:Y:S02]  /*1fd60*/  PRMT R221, R223, 0x7610, R221 ;  /* 0x00007610dfdd7816 */ /* 0x000fe400000000dd */
[----:B------:R-:W-:Y:S01]  /*1fd70*/  SHF.R.U32.HI R0, RZ, 0x8, R0 ;  /* 0x00000008ff007819 */ /* 0x000fe20000011600 */
[----:B------:R-:W-:Y:S01]  /*1fd80*/  @!P2 STL.S16 [R1+0x130], R223 ;  /* 0x000130df0100a387 */ /* 0x000fe20000100600 */
[----:B------:R-:W-:Y:S02]  /*1fd90*/  @!P2 PRMT R111, R221, 0x5410, RZ ;  /* 0x00005410dd6fa816 */ /* 0x000fe400000000ff */
[----:B------:R-:W-:Y:S01]  /*1fda0*/  LOP3.LUT R108, R0, 0xffff, RZ, 0xc0, !PT ;  /* 0x0000ffff006c7812 */ /* 0x000fe200078ec0ff */
[----:B------:R-:W-:Y:S01]  /*1fdb0*/  @!P0 STL.S16 [R1+0x12c], R222 ;  /* 0x00012cde01008387 */ /* 0x000fe20000100600 */
[C---:B------:R-:W-:Y:S02]  /*1fdc0*/  PRMT R0, R107.reuse, 0x7632, R0 ;  /* 0x000076326b007816 */ /* 0x040fe40000000000 */
[----:B------:R-:W-:Y:S01]  /*1fdd0*/  PRMT R219, R222, 0x7610, R219 ;  /* 0x00007610dedb7816 */ /* 0x000fe200000000db */
[----:B------:R1:W3:Y:S01]  /*1fde0*/  LDL.S16 R221, [R1+0x100] ;  /* 0x0001000001dd7983 */ /* 0x0002e20000100600 */
[C---:B------:R-:W-:Y:S01]  /*1fdf0*/  ISETP.GE.U32.AND P2, PT, R192.reuse, R108, PT ;  /* 0x0000006cc000720c */ /* 0x040fe20003f46070 */
[----:B------:R-:W-:Y:S01]  /*1fe00*/  @!P5 HFMA2.BF16_V2 R139, -RZ.H0_H0, RZ.H0_H0, -R0.H0_H0 ;  /* 0x200000ffff8bd231 */ /* 0x000fe20000340900 */
[----:B------:R-:W-:Y:S01]  /*1fe10*/  SHF.R.U32.HI R108, RZ, 0x10, R124 ;  /* 0x00000010ff6c7819 */ /* 0x000fe2000001167c */
[----:B------:R-:W-:Y:S01]  /*1fe20*/  ST.E.U16 desc[UR4][R116.64+0x12], R111 ;  /* 0x0000126f74007985 */ /* 0x000fe2000c101504 */
[----:B------:R-:W-:Y:S02]  /*1fe30*/  PRMT R124, R107, 0x5410, R0 ;  /* 0x000054106b7c7816 */ /* 0x000fe40000000000 */
[----:B------:R-:W-:Y:S02]  /*1fe40*/  @!P0 PRMT R107, R219, 0x5410, RZ ;  /* 0x00005410db6b8816 */ /* 0x000fe400000000ff */
[----:B------:R-:W-:Y:S01]  /*1fe50*/  PRMT R217, R139, 0x7610, R217 ;  /* 0x000076108bd97816 */ /* 0x000fe200000000d9 */
[----:B------:R1:W4:Y:S01]  /*1fe60*/  LDL.S16 R219, [R1+0x110] ;  /* 0x0001100001db7983 */ /* 0x0003220000100600 */
[----:B------:R-:W-:Y:S02]  /*1fe70*/  ISETP.GE.U32.AND P0, PT, R192, R109, PT ;  /* 0x0000006dc000720c */ /* 0x000fe40003f06070 */
[----:B------:R-:W-:Y:S01]  /*1fe80*/  @!P5 PRMT R0, R217, 0x5410, RZ ;  /* 0x00005410d900d816 */ /* 0x000fe200000000ff */
[----:B------:R5:W-:Y:S01]  /*1fe90*/  @!P5 STL.S16 [R1+0x118], R139 ;  /* 0x0001188b0100d387 */ /* 0x000be20000100600 */
[C---:B------:R-:W-:Y:S02]  /*1fea0*/  PRMT R109, R179.reuse, 0x7610, R109 ;  /* 0x00007610b36d7816 */ /* 0x040fe4000000006d */
[----:B------:R-:W-:Y:S01]  /*1feb0*/  LOP3.LUT R108, R108, 0xff, RZ, 0xc0, !PT ;  /* 0x000000ff6c6c7812 */ /* 0x000fe200078ec0ff */
[----:B------:R1:W4:Y:S03]  /*1fec0*/  LDL.S16 R217, [R1+0xf8] ;  /* 0x0000f80001d97983 */ /* 0x0003260000100600 */
[----:B------:R-:W-:Y:S01]  /*1fed0*/  ISETP.GE.U32.AND P5, PT, R192, R108, PT ;  /* 0x0000006cc000720c */ /* 0x000fe20003fa6070 */
[----:B------:R1:W-:Y:S01]  /*1fee0*/  ST.E.U16 desc[UR4][R120.64+0xe], R107 ;  /* 0x00000e6b78007985 */ /* 0x0003e2000c101504 */
[----:B------:R-:W-:Y:S03]  /*1fef0*/  PRMT R108, R179, 0x7632, R108 ;  /* 0x00007632b36c7816 */ /* 0x000fe6000000006c */
[----:B------:R1:W-:Y:S01]  /*1ff00*/  ST.E.U16 desc[UR4][R120.64+0x10], R0 ;  /* 0x0000100078007985 */ /* 0x0003e2000c101504 */
[----:B-----5:R-:W-:Y:S05]  /*1ff10*/  IMAD.WIDE.U32 R138, R138, -0x2daee0ad, RZ ;  /* 0xd2511f538a8a7825 */ /* 0x020fea00078e00ff */
[----:B------:R-:W-:Y:S04]  /*1ff20*/  LOP3.LUT R110, R139, R212, R176, 0x96, !PT ;  /* 0x000000d48b6e7212 */ /* 0x000fe800078e96b0 */
[C---:B------:R-:W-:Y:S02]  /*1ff30*/  LOP3.LUT R111, R110.reuse, 0xff, RZ, 0xc0, !PT ;  /* 0x000000ff6e6f7812 */ /* 0x040fe400078ec0ff */
[----:B-1----:R-:W-:Y:S04]  /*1ff40*/  LOP3.LUT R107, R110, 0xffff, RZ, 0xc0, !PT ;  /* 0x0000ffff6e6b7812 */ /* 0x002fe800078ec0ff */
[--C-:B------:R-:W-:Y:S02]  /*1ff50*/  SHF.R.U32.HI R0, RZ, 0x8, R107.reuse ;  /* 0x00000008ff007819 */ /* 0x100fe4000001166b */
[----:B------:R-:W-:Y:S01]  /*1ff60*/  PRMT R107, R144, 0x7610, R107 ;  /* 0x00007610906b7816 */ /* 0x000fe2000000006b */
[----:B--2---:R-:W-:Y:S05]  /*1ff70*/  @!P1 HFMA2.BF16_V2 R128, -RZ.H0_H0, RZ.H0_H0, -R109.H0_H0 ;  /* 0x200000ffff809231 */ /* 0x004fea000034096d */
[----:B------:R-:W-:Y:S01]  /*1ff80*/  PRMT R133, R128, 0x7610, R133 ;  /* 0x0000761080857816 */ /* 0x000fe20000000085 */
[----:B------:R1:W-:Y:S04]  /*1ff90*/  @!P1 STL.S16 [R1+0x104], R128 ;  /* 0x0001048001009387 */ /* 0x0003e80000100600 */
[----:B------:R2:W5:Y:S01]  /*1ffa0*/  LDL.S16 R179, [R1+0xf4] ;  /* 0x0000f40001b37983 */ /* 0x0005620000100600 */
[----:B---3--:R-:W-:Y:S05]  /*1ffb0*/  @!P6 HFMA2.BF16_V2 R221, -RZ.H0_H0, RZ.H0_H0, -R108.H0_H0 ;  /* 0x200000ffffdde231 */ /* 0x008fea000034096c */
[----:B------:R-:W-:Y:S01]  /*1ffc0*/  PRMT R132, R221, 0x7610, R132 ;  /* 0x00007610dd847816 */ /* 0x000fe20000000084 */
[----:B----4-:R-:W-:Y:S05]  /*1ffd0*/  @!P4 HFMA2.BF16_V2 R219, -RZ.H0_H0, RZ.H0_H0, -R107.H0_H0 ;  /* 0x200000ffffdbc231 */ /* 0x010fea000034096b */
[----:B------:R-:W-:Y:S02]  /*1ffe0*/  PRMT R218, R219, 0x7610, R218 ;  /* 0x00007610dbda7816 */ /* 0x000fe400000000da */
[----:B-1----:R-:W-:Y:S02]  /*1fff0*/  PRMT R128, R109, 0x5410, R108 ;  /* 0x000054106d807816 */ /* 0x002fe4000000006c */
[----:B------:R-:W-:Y:S02]  /*20000*/  @!P1 PRMT R109, R133, 0x5410, RZ ;  /* 0x00005410856d9816 */ /* 0x000fe400000000ff */
[----:B------:R-:W-:Y:S01]  /*20010*/  ISETP.GE.U32.AND P1, PT, R192, R111, PT ;  /* 0x0000006fc000720c */ /* 0x000fe20003f26070 */
[----:B------:R2:W3:Y:S01]  /*20020*/  LDL.S16 R133, [R1+0xf0] ;  /* 0x0000f00001857983 */ /* 0x0004e20000100600 */
[----:B------:R-:W-:Y:S02]  /*20030*/  @!P6 PRMT R108, R132, 0x5410, RZ ;  /* 0x00005410846ce816 */ /* 0x000fe400000000ff */
[----:B------:R-:W-:Y:S01]  /*20040*/  LOP3.LUT R111, R0, 0xffff, RZ, 0xc0, !PT ;  /* 0x0000ffff006f7812 */ /* 0x000fe200078ec0ff */
[----:B------:R-:W-:Y:S01]  /*20050*/  @!P6 STL.S16 [R1+0x100], R221 ;  /* 0x000100dd0100e387 */ /* 0x000fe20000100600 */
[----:B------:R-:W-:Y:S02]  /*20060*/  PRMT R0, R144, 0x7632, R0 ;  /* 0x0000763290007816 */ /* 0x000fe40000000000 */
[----:B------:R-:W-:Y:S01]  /*20070*/  ISETP.GE.U32.AND P6, PT, R192, R111, PT ;  /* 0x0000006fc000720c */ /* 0x000fe20003fc6070 */
[----:B------:R1:W-:Y:S01]  /*20080*/  ST.E.U16 desc[UR4][R118.64+0x12], R108 ;  /* 0x0000126c76007985 */ /* 0x0003e2000c101504 */
[----:B------:R-:W-:Y:S01]  /*20090*/  PRMT R132, R107, 0x5410, R0 ;  /* 0x000054106b847816 */ /* 0x000fe20000000000 */
[----:B------:R-:W-:Y:S01]  /*200a0*/  @!P2 HFMA2.BF16_V2 R217, -RZ.H0_H0, RZ.H0_H0, -R0.H0_H0 ;  /* 0x200000ffffd9a231 */ /* 0x000fe20000340900 */
[----:B------:R-:W-:Y:S01]  /*200b0*/  @!P4 PRMT R107, R218, 0x5410, RZ ;  /* 0x00005410da6bc816 */ /* 0x000fe200000000ff */
[----:B------:R-:W-:Y:S01]  /*200c0*/  @!P4 STL.S16 [R1+0x110], R219 ;  /* 0x000110db0100c387 */ /* 0x000fe20000100600 */
[--C-:B------:R-:W-:Y:S02]  /*200d0*/  SHF.R.U32.HI R111, RZ, 0x18, R110.reuse ;  /* 0x00000018ff6f7819 */ /* 0x100fe4000001166e */
[----:B------:R-:W-:Y:S01]  /*200e0*/  PRMT R141, R217, 0x7610, R141 ;  /* 0x00007610d98d7816 */ /* 0x000fe2000000008d */
[----:B------:R4:W-:Y:S01]  /*200f0*/  @!P2 STL.S16 [R1+0xf8], R217 ;  /* 0x0000f8d90100a387 */ /* 0x0009e20000100600 */
[----:B------:R-:W-:Y:S02]  /*20100*/  ISETP.GE.U32.AND P4, PT, R192, R111, PT ;  /* 0x0000006fc000720c */ /* 0x000fe40003f86070 */
[----:B------:R-:W-:Y:S01]  /*20110*/  @!P2 PRMT R0, R141, 0x5410, RZ ;  /* 0x000054108d00a816 */ /* 0x000fe200000000ff */
[----:B------:R2:W2:Y:S01]  /*20120*/  LDL.S16 R218, [R1+0xec] ;  /* 0x0000ec0001da7983 */ /* 0x0004a20000100600 */
[----:B------:R-:W-:Y:S03]  /*20130*/  LOP3.LUT R111, R134, 0xff, RZ, 0xc0, !PT ;  /* 0x000000ff866f7812 */ /* 0x000fe600078ec0ff */
[----:B------:R4:W-:Y:S01]  /*20140*/  ST.E.U16 desc[UR4][R118.64+0x10], R109 ;  /* 0x0000106d76007985 */ /* 0x0009e2000c101504 */
[----:B------:R-:W-:Y:S02]  /*20150*/  ISETP.GE.U32.AND P2, PT, R192, R111, PT ;  /* 0x0000006fc000720c */ /* 0x000fe40003f46070 */
[----:B------:R-:W-:Y:S01]  /*20160*/  SHF.R.U32.HI R111, RZ, 0x10, R110 ;  /* 0x00000010ff6f7819 */ /* 0x000fe2000001166e */
[----:B------:R2:W2:Y:S01]  /*20170*/  LDL.S16 R141, [R1+0xe8] ;  /* 0x0000e800018d7983 */ /* 0x0004a20000100600 */
[----:B------:R-:W-:Y:S02]  /*20180*/  LOP3.LUT R110, R134, 0xffff, RZ, 0xc0, !PT ;  /* 0x0000ffff866e7812 */ /* 0x000fe400078ec0ff */
[----:B------:R-:W-:Y:S01]  /*20190*/  LOP3.LUT R111, R111, 0xff, RZ, 0xc0, !PT ;  /* 0x000000ff6f6f7812 */ /* 0x000fe200078ec0ff */
[----:B------:R4:W-:Y:S01]  /*201a0*/  ST.E.U16 desc[UR4][R194.64+0x22], R0 ;  /* 0x00002200c2007985 */ /* 0x0009e2000c101504 */
[----:B------:R-:W-:Y:S02]  /*201b0*/  SHF.R.U32.HI R110, RZ, 0x8, R110 ;  /* 0x00000008ff6e7819 */ /* 0x000fe4000001166e */
[C---:B-1----:R-:W-:Y:S01]  /*201c0*/  PRMT R108, R145.reuse, 0x7610, R108 ;  /* 0x00007610916c7816 */ /* 0x042fe2000000006c */
[----:B------:R1:W-:Y:S01]  /*201d0*/  ST.E.U16 desc[UR4][R194.64+0x20], R107 ;  /* 0x0000206bc2007985 */ /* 0x0003e2000c101504 */
[----:B------:R-:W-:Y:S03]  /*201e0*/  LOP3.LUT R110, R110, 0xffff, RZ, 0xc0, !PT ;  /* 0x0000ffff6e6e7812 */ /* 0x000fe600078ec0ff */
[----:B----4-:R4:W4:Y:S01]  /*201f0*/  LDL.S16 R217, [R1+0xe4] ;  /* 0x0000e40001d97983 */ /* 0x0109220000100600 */
[----:B------:R-:W-:Y:S02]  /*20200*/  PRMT R109, R145, 0x7632, R109 ;  /* 0x00007632916d7816 */ /* 0x000fe4000000006d */
[----:B------:R-:W-:Y:S02]  /*20210*/  PRMT R0, R106, 0x7632, R0 ;  /* 0x000076326a007816 */ /* 0x000fe40000000000 */
[----:B-1----:R-:W-:Y:S04]  /*20220*/  SHF.R.U32.HI R107, RZ, 0x10, R134 ;  /* 0x00000010ff6b7819 */ /* 0x002fe80000011686 */
[----:B------:R-:W-:Y:S01]  /*20230*/  LOP3.LUT R107, R107, 0xff, RZ, 0xc0, !PT ;  /* 0x000000ff6b6b7812 */ /* 0x000fe200078ec0ff */
[----:B-----5:R-:W-:Y:S05]  /*20240*/  @!P5 HFMA2.BF16_V2 R179, -RZ.H0_H0, RZ.H0_H0, -R108.H0_H0 ;  /* 0x200000ffffb3d231 */ /* 0x020fea000034096c */
[----:B------:R-:W-:Y:S01]  /*20250*/  PRMT R144, R179, 0x7610, R144 ;  /* 0x00007610b3907816 */ /* 0x000fe20000000090 */
[----:B------:R1:W-:Y:S01]  /*20260*/  @!P5 STL.S16 [R1+0xf4], R179 ;  /* 0x0000f4b30100d387 */ /* 0x0003e20000100600 */
[----:B---3--:R-:W-:Y:S05]  /*20270*/  @!P0 HFMA2.BF16_V2 R133, -RZ.H0_H0, RZ.H0_H0, -R109.H0_H0 ;  /* 0x200000ffff858231 */ /* 0x008fea000034096d */
[----:B------:R-:W-:Y:S01]  /*20280*/  PRMT R129, R133, 0x7610, R129 ;  /* 0x0000761085817816 */ /* 0x000fe20000000081 */
[----:B------:R3:W-:Y:S04]  /*20290*/  @!P0 STL.S16 [R1+0xf0], R133 ;  /* 0x0000f08501008387 */ /* 0x0007e80000100600 */
[----:B-1----:R1:W5:Y:S01]  /*202a0*/  LDL.S16 R179, [R1+0xe0] ;  /* 0x0000e00001b37983 */ /* 0x0023620000100600 */
[----:B--2---:R-:W-:Y:S02]  /*202b0*/  @!P1 HFMA2.BF16_V2 R218, -RZ.H0_H0, RZ.H0_H0, -R106.H0_H0 ;  /* 0x200000ffffda9231 */ /* 0x004fe4000034096a */
[----:B------:R-:W-:Y:S01]  /*202c0*/  @!P6 HFMA2.BF16_V2 R141, -RZ.H0_H0, RZ.H0_H0, -R0.H0_H0 ;  /* 0x200000ffff8de231 */ /* 0x000fe20000340900 */
[----:B---3--:R-:W-:Y:S02]  /*202d0*/  PRMT R133, R108, 0x5410, R109 ;  /* 0x000054106c857816 */ /* 0x008fe4000000006d */
[----:B------:R-:W-:Y:S02]  /*202e0*/  @!P5 PRMT R108, R144, 0x5410, RZ ;  /* 0x00005410906cd816 */ /* 0x000fe400000000ff */
[----:B------:R-:W-:Y:S01]  /*202f0*/  @!P0 PRMT R109, R129, 0x5410, RZ ;  /* 0x00005410816d8816 */ /* 0x000fe200000000ff */
[----:B------:R1:W2:Y:S01]  /*20300*/  LDL.S16 R144, [R1+0xdc] ;  /* 0x0000dc0001907983 */ /* 0x0002a20000100600 */
[----:B------:R-:W-:Y:S02]  /*20310*/  ISETP.GE.U32.AND P0, PT, R192, R110, PT ;  /* 0x0000006ec000720c */ /* 0x000fe40003f06070 */
[----:B------:R-:W-:Y:S01]  /*20320*/  PRMT R110, R218, 0x7610, R110 ;  /* 0x00007610da6e7816 */ /* 0x000fe2000000006e */
[----:B------:R1:W3:Y:S01]  /*20330*/  LDL.S16 R129, [R1+0xd8] ;  /* 0x0000d80001817983 */ /* 0x0002e20000100600 */
[----:B------:R-:W-:Y:S02]  /*20340*/  PRMT R187, R141, 0x7610, R187 ;  /* 0x000076108dbb7816 */ /* 0x000fe400000000bb */
[----:B------:R-:W-:Y:S01]  /*20350*/  ISETP.GE.U32.AND P5, PT, R192, R111, PT ;  /* 0x0000006fc000720c */ /* 0x000fe20003fa6070 */
[----:B------:R-:W-:Y:S04]  /*20360*/  @!P1 STL.S16 [R1+0xec], R218 ;  /* 0x0000ecda01009387 */ /* 0x000fe80000100600 */
[----:B------:R4:W-:Y:S04]  /*20370*/  @!P6 STL.S16 [R1+0xe8], R141 ;  /* 0x0000e88d0100e387 */ /* 0x0009e80000100600 */
[----:B------:R1:W-:Y:S04]  /*20380*/  ST.E.U16 desc[UR4][R116.64+0x20], R108 ;  /* 0x0000206c74007985 */ /* 0x0003e8000c101504 */
[----:B------:R1:W-:Y:S01]  /*20390*/  ST.E.U16 desc[UR4][R116.64+0x22], R109 ;  /* 0x0000226d74007985 */ /* 0x0003e2000c101504 */
[----:B----4-:R-:W-:Y:S02]  /*203a0*/  PRMT R141, R106, 0x5410, R0 ;  /* 0x000054106a8d7816 */ /* 0x010fe40000000000 */
[----:B------:R-:W-:Y:S02]  /*203b0*/  @!P1 PRMT R106, R110, 0x5410, RZ ;  /* 0x000054106e6a9816 */ /* 0x000fe400000000ff */
[----:B------:R-:W-:Y:S02]  /*203c0*/  ISETP.GE.U32.AND P1, PT, R192, R107, PT ;  /* 0x0000006bc000720c */ /* 0x000fe40003f26070 */
[C---:B-1----:R-:W-:Y:S01]  /*203d0*/  PRMT R108, R146.reuse, 0x7610, R108 ;  /* 0x00007610926c7816 */ /* 0x042fe2000000006c */
[----:B------:R1:W-:Y:S01]  /*203e0*/  ST.E.U16 desc[UR4][R120.64+0x1e], R106 ;  /* 0x00001e6a78007985 */ /* 0x0003e2000c101504 */
[----:B------:R-:W-:Y:S02]  /*203f0*/  PRMT R107, R146, 0x7632, R107 ;  /* 0x00007632926b7816 */ /* 0x000fe4000000006b */
[----:B------:R-:W-:Y:S01]  /*20400*/  SHF.R.U32.HI R110, RZ, 0x18, R134 ;  /* 0x00000018ff6e7819 */ /* 0x000fe20000011686 */
[----:B------:R-:W-:Y:S01]  /*20410*/  @!P5 HFMA2.BF16_V2 R217, -RZ.H0_H0, RZ.H0_H0, -R108.H0_H0 ;  /* 0x200000ffffd9d231 */ /* 0x000fe2000034096c */
[----:B------:R-:W-:Y:S02]  /*20420*/  LOP3.LUT R109, R138, 0xffff, RZ, 0xc0, !PT ;  /* 0x0000ffff8a6d7812 */ /* 0x000fe400078ec0ff */
[----:B------:R-:W-:Y:S02]  /*20430*/  @!P6 PRMT R0, R187, 0x5410, RZ ;  /* 0x00005410bb00e816 */ /* 0x000fe400000000ff */
[----:B------:R-:W-:Y:S01]  /*20440*/  PRMT R181, R217, 0x7610, R181 ;  /* 0x00007610d9b57816 */ /* 0x000fe200000000b5 */
[----:B------:R-:W-:Y:S01]  /*20450*/  @!P5 STL.S16 [R1+0xe4], R217 ;  /* 0x0000e4d90100d387 */ /* 0x000fe20000100600 */
[----:B------:R-:W-:Y:S02]  /*20460*/  ISETP.GE.U32.AND P6, PT, R192, R110, PT ;  /* 0x0000006ec000720c */ /* 0x000fe40003fc6070 */
[----:B------:R-:W-:Y:S01]  /*20470*/  LOP3.LUT R110, R138, 0xff, RZ, 0xc0, !PT ;  /* 0x000000ff8a6e7812 */ /* 0x000fe200078ec0ff */
[----:B------:R4:W-:Y:S01]  /*20480*/  ST.E.U16 desc[UR4][R120.64+0x20], R0 ;  /* 0x0000200078007985 */ /* 0x0009e2000c101504 */
[----:B------:R-:W-:Y:S02]  /*20490*/  SHF.R.U32.HI R109, RZ, 0x8, R109 ;  /* 0x00000008ff6d7819 */ /* 0x000fe4000001166d */
[----:B------:R-:W-:Y:S02]  /*204a0*/  PRMT R146, R108, 0x5410, R107 ;  /* 0x000054106c927816 */ /* 0x000fe4000000006b */
[----:B------:R-:W-:Y:S02]  /*204b0*/  @!P5 PRMT R108, R181, 0x5410, RZ ;  /* 0x00005410b56cd816 */ /* 0x000fe400000000ff */
[----:B------:R-:W-:Y:S02]  /*204c0*/  ISETP.GE.U32.AND P5, PT, R192, R110, PT ;  /* 0x0000006ec000720c */ /* 0x000fe40003fa6070 */
[----:B------:R-:W-:Y:S01]  /*204d0*/  LOP3.LUT R110, R109, 0xffff, RZ, 0xc0, !PT ;  /* 0x0000ffff6d6e7812 */ /* 0x000fe200078ec0ff */
[----:B------:R-:W-:Y:S01]  /*204e0*/  ST.E.U16 desc[UR4][R118.64+0x20], R108 ;  /* 0x0000206c76007985 */ /* 0x000fe2000c101504 */
[C---:B------:R-:W-:Y:S02]  /*204f0*/  PRMT R109, R136.reuse, 0x7610, R109 ;  /* 0x00007610886d7816 */ /* 0x040fe4000000006d */
[----:B-1----:R-:W-:Y:S04]  /*20500*/  PRMT R106, R136, 0x7632, R106 ;  /* 0x00007632886a7816 */ /* 0x002fe8000000006a */
[----:B------:R-:W-:Y:S02]  /*20510*/  PRMT R136, R109, 0x5410, R106 ;  /* 0x000054106d887816 */ /* 0x000fe4000000006a */
[--C-:B----4-:R-:W-:Y:S01]  /*20520*/  SHF.R.U32.HI R0, RZ, 0x18, R138.reuse ;  /* 0x00000018ff007819 */ /* 0x110fe2000001168a */
[----:B-----5:R-:W-:Y:S05]  /*20530*/  @!P4 HFMA2.BF16_V2 R179, -RZ.H0_H0, RZ.H0_H0, -R107.H0_H0 ;  /* 0x200000ffffb3c231 */ /* 0x020fea000034096b */
[----:B------:R-:W-:Y:S01]  /*20540*/  PRMT R145, R179, 0x7610, R145 ;  /* 0x00007610b3917816 */ /* 0x000fe20000000091 */
[----:B------:R1:W-:Y:S03]  /*20550*/  @!P4 STL.S16 [R1+0xe0], R179 ;  /* 0x0000e0b30100c387 */ /* 0x0003e60000100600 */
[----:B------:R-:W-:Y:S02]  /*20560*/  @!P4 PRMT R107, R145, 0x5410, RZ ;  /* 0x00005410916bc816 */ /* 0x000fe400000000ff */
[----:B------:R-:W-:Y:S02]  /*20570*/  ISETP.GE.U32.AND P4, PT, R192, R110, PT ;  /* 0x0000006ec000720c */ /* 0x000fe40003f86070 */
[----:B------:R-:W-:Y:S01]  /*20580*/  SHF.R.U32.HI R110, RZ, 0x10, R138 ;  /* 0x00000010ff6e7819 */ /* 0x000fe2000001168a */
[----:B------:R-:W-:Y:S03]  /*20590*/  ST.E.U16 desc[UR4][R118.64+0x22], R107 ;  /* 0x0000226b76007985 */ /* 0x000fe6000c101504 */
[----:B------:R-:W-:Y:S01]  /*205a0*/  LOP3.LUT R110, R110, 0xff, RZ, 0xc0, !PT ;  /* 0x000000ff6e6e7812 */ /* 0x000fe200078ec0ff */
[----:B--2---:R-:W-:Y:S02]  /*205b0*/  @!P2 HFMA2.BF16_V2 R144, -RZ.H0_H0, RZ.H0_H0, -R109.H0_H0 ;  /* 0x200000ffff90a231 */ /* 0x004fe4000034096d */
[----:B---3--:R-:W-:Y:S03]  /*205c0*/  @!P0 HFMA2.BF16_V2 R129, -RZ.H0_H0, RZ.H0_H0, -R106.H0_H0 ;  /* 0x200000ffff818231 */ /* 0x008fe6000034096a */
[----:B------:R-:W-:Y:S01]  /*205d0*/  PRMT R127, R144, 0x7610, R127 ;  /* 0x00007610907f7816 */ /* 0x000fe2000000007f */
[----:B------:R2:W-:Y:S01]  /*205e0*/  @!P2 STL.S16 [R1+0xdc], R144 ;  /* 0x0000dc900100a387 */ /* 0x0005e20000100600 */
[----:B------:R-:W-:Y:S03]  /*205f0*/  PRMT R111, R129, 0x7610, R111 ;  /* 0x00007610816f7816 */ /* 0x000fe6000000006f */
[----:B------:R-:W-:Y:S01]  /*20600*/  @!P0 STL.S16 [R1+0xd8], R129 ;  /* 0x0000d88101008387 */ /* 0x000fe20000100600 */
[----:B------:R-:W-:Y:S02]  /*20610*/  @!P2 PRMT R109, R127, 0x5410, RZ ;  /* 0x000054107f6da816 */ /* 0x000fe400000000ff */
[C---:B------:R-:W-:Y:S01]  /*20620*/  ISETP.GE.U32.AND P2, PT, R192.reuse, R110, PT ;  /* 0x0000006ec000720c */ /* 0x040fe20003f46070 */
[----:B-1----:R1:W3:Y:S01]  /*20630*/  LDL.S16 R179, [R1+0xd4] ;  /* 0x0000d40001b37983 */ /* 0x0022e20000100600 */
[----:B------:R-:W-:Y:S01]  /*20640*/  @!P0 PRMT R106, R111, 0x5410, RZ ;  /* 0x000054106f6a8816 */ /* 0x000fe200000000ff */
[----:B------:R-:W-:Y:S01]  /*20650*/  IMAD.WIDE.U32 R110, R137, -0x2daee0ad, RZ ;  /* 0xd2511f53896e7825 */ /* 0x000fe200078e00ff */
[----:B------:R-:W-:Y:S01]  /*20660*/  ISETP.GE.U32.AND P0, PT, R192, R0, PT ;  /* 0x00000000c000720c */ /* 0x000fe20003f06070 */
[----:B------:R-:W-:Y:S01]  /*20670*/  ST.E.U16 desc[UR4][R194.64+0x30], R109 ;  /* 0x0000306dc2007985 */ /* 0x000fe2000c101504 */
[----:B------:R-:W-:Y:S02]  /*20680*/  MUFU.EX2 R0, R214 ;  /* 0x000000d600007308 */ /* 0x000fe40000000800 */
[----:B------:R-:W-:Y:S01]  /*20690*/  LOP3.LUT R150, R111, R178, R150, 0x96, !PT ;  /* 0x000000b26f967212 */ /* 0x000fe200078e9696 */
[----:B------:R4:W-:Y:S04]  /*206a0*/  ST.E.U16 desc[UR4][R194.64+0x32], R106 ;  /* 0x0000326ac2007985 */ /* 0x0009e8000c101504 */
[----:B------:R-:W-:Y:S03]  /*206b0*/  IMAD.WIDE.U32 R150, R150, -0x326172a9, RZ ;  /* 0xcd9e8d5796967825 */ /* 0x000fe600078e00ff */
[----:B------:R-:W-:Y:S01]  /*206c0*/  MUFU.EX2 R127, R166 ;  /* 0x000000a6007f7308 */ /* 0x000fe20000000800 */
[-CC-:B--2---:R-:W-:Y:S02]  /*206d0*/  LOP3.LUT R144, R143, R147.reuse, R140.reuse, 0x96, !PT ;  /* 0x000000938f907212 */ /* 0x184fe400078e968c */
[----:B------:R-:W-:Y:S07]  /*206e0*/  LOP3.LUT R147, R149, R147, R140, 0x96, !PT ;  /* 0x0000009395937212 */ /* 0x000fee00078e968c */
[----:B------:R-:W2:Y:S01]  /*206f0*/  MUFU.EX2 R140, R186 ;  /* 0x000000ba008c7308 */ /* 0x000ea20000000800 */
[----:B------:R-:W-:Y:S05]  /*20700*/  IMAD.WIDE.U32 R144, R144, -0x2daee0ad, RZ ;  /* 0xd2511f5390907825 */ /* 0x000fea00078e00ff */
[----:B------:R-:W-:Y:S02]  /*20710*/  LOP3.LUT R143, R145, R245, R110, 0x96, !PT ;  /* 0x000000f5918f7212 */ /* 0x000fe400078e966e */
[----:B------:R-:W-:Y:S02]  /*20720*/  LOP3.LUT R110, R151, R251, R142, 0x96, !PT ;  /* 0x000000fb976e7212 */ /* 0x000fe400078e968e */
[----:B------:R-:W5:Y:S01]  /*20730*/  MUFU.EX2 R145, R180 ;  /* 0x000000b400917308 */ /* 0x000f620000000800 */
[----:B------:R1:W3:Y:S01]  /*20740*/  LDL.S16 R151, [R1+0xd0] ;  /* 0x0000d00001977983 */ /* 0x0002e20000100600 */
[----:B------:R-:W-:Y:S01]  /*20750*/  IMAD.WIDE.U32 R142, R143, -0x326172a9, RZ ;  /* 0xcd9e8d578f8e7825 */ /* 0x000fe200078e00ff */
[----:B----4-:R-:W-:Y:S03]  /*20760*/  PRMT R106, R208, 0x7610, R106 ;  /* 0x00007610d06a7816 */ /* 0x010fe6000000006a */
[----:B------:R-:W-:Y:S01]  /*20770*/  IMAD.WIDE.U32 R110, R110, -0x2daee0ad, RZ ;  /* 0xd2511f536e6e7825 */ /* 0x000fe200078e00ff */
[----:B------:R-:W-:Y:S03]  /*20780*/  LOP3.LUT R150, R143, R185, R150, 0x96, !PT ;  /* 0x000000b98f967212 */ /* 0x000fe600078e9696 */
[----:B------:R-:W4:Y:S01]  /*20790*/  MUFU.EX2 R137, R157 ;  /* 0x0000009d00897308 */ /* 0x000f220000000800 */
[----:B--2---:R-:W-:Y:S02]  /*207a0*/  F2FP.BF16.F32.PACK_AB R163, R0, R140 ;  /* 0x0000008c00a3723e */ /* 0x004fe400000010ff */
[----:B------:R-:W-:Y:S01]  /*207b0*/  LOP3.LUT R144, R111, R184, R144, 0x96, !PT ;  /* 0x000000b86f907212 */ /* 0x000fe200078e9690 */
[----:B------:R-:W-:Y:S04]  /*207c0*/  IMAD.WIDE.U32 R186, R150, -0x2daee0ad, RZ ;  /* 0xd2511f5396ba7825 */ /* 0x000fe800078e00ff */
[----:B------:R-:W-:Y:S01]  /*207d0*/  FADD.FTZ R111, R140, R155 ;  /* 0x0000009b8c6f7221 */ /* 0x000fe20000010000 */
[----:B------:R1:W2:Y:S01]  /*207e0*/  LDL.S16 R150, [R1+0xcc] ;  /* 0x0000cc0001967983 */ /* 0x0002a20000100600 */
[----:B------:R4:W1:Y:S01]  /*207f0*/  MUFU.EX2 R129, R156 ;  /* 0x0000009c00817308 */ /* 0x0008620000000800 */
[----:B-----5:R-:W-:Y:S01]  /*20800*/  F2FP.BF16.F32.PACK_AB R155, R127, R145 ;  /* 0x000000917f9b723e */ /* 0x020fe200000010ff */
[--C-:B------:R-:W-:Y:S01]  /*20810*/  FADD.FTZ R0, R0, R111.reuse ;  /* 0x0000006f00007221 */ /* 0x100fe20000010000 */
[----:B------:R-:W-:Y:S01]  /*20820*/  PRMT R111, R159, 0x7610, R111 ;  /* 0x000076109f6f7816 */ /* 0x000fe2000000006f */
[----:B------:R-:W-:Y:S03]  /*20830*/  IMAD.WIDE.U32 R180, R144, -0x326172a9, RZ ;  /* 0xcd9e8d5790b47825 */ /* 0x000fe600078e00ff */
[----:B------:R5:W-:Y:S02]  /*20840*/  STL [R1+0x15c], R0 ;  /* 0x00015c0001007387 */ /* 0x000be40000100800 */
[----:B------:R-:W-:Y:S02]  /*20850*/  LOP3.LUT R166, R181, R164, R142, 0x96, !PT ;  /* 0x000000a4b5a67212 */ /* 0x000fe400078e968e */
[--C-:B----4-:R-:W-:Y:S02]  /*20860*/  LOP3.LUT R156, R187, R250, R110.reuse, 0x96, !PT ;  /* 0x000000fabb9c7212 */ /* 0x110fe400078e966e */
[----:B------:R-:W-:Y:S03]  /*20870*/  PRMT R110, R159, 0x7632, R110 ;  /* 0x000076329f6e7816 */ /* 0x000fe6000000006e */
[----:B------:R-:W-:Y:S04]  /*20880*/  IMAD.WIDE.U32 R156, R156, -0x326172a9, RZ ;  /* 0xcd9e8d579c9c7825 */ /* 0x000fe800078e00ff */
[----:B-----5:R-:W-:Y:S04]  /*20890*/  FADD.FTZ R0, R145, R154 ;  /* 0x0000009a91007221 */ /* 0x020fe80000010000 */
[----:B------:R-:W-:Y:S01]  /*208a0*/  FADD.FTZ R140, R127, R0 ;  /* 0x000000007f8c7221 */ /* 0x000fe20000010000 */
[----:B------:R-:W-:Y:S01]  /*208b0*/  LOP3.LUT R127, R157, R242, R180, 0x96, !PT ;  /* 0x000000f29d7f7212 */ /* 0x000fe200078e96b4 */
[----:B------:R-:W-:Y:S01]  /*208c0*/  FADD.FTZ R0, R137, R153 ;  /* 0x0000009989007221 */ /* 0x000fe20000010000 */
[----:B-1----:R-:W-:Y:S01]  /*208d0*/  F2FP.BF16.F32.PACK_AB R137, R129, R137 ;  /* 0x000000898189723e */ /* 0x002fe200000010ff */
[----:B---3--:R-:W-:Y:S05]  /*208e0*/  @!P1 HFMA2.BF16_V2 R179, -RZ.H0_H0, RZ.H0_H0, -R111.H0_H0 ;  /* 0x200000ffffb39231 */ /* 0x008fea000034096f */
[----:B------:R-:W-:Y:S01]  /*208f0*/  PRMT R143, R179, 0x7610, R143 ;  /* 0x00007610b38f7816 */ /* 0x000fe2000000008f */
[----:B------:R-:W-:Y:S04]  /*20900*/  @!P1 STL.S16 [R1+0xd4], R179 ;  /* 0x0000d4b301009387 */ /* 0x000fe80000100600 */
[----:B------:R1:W-:Y:S01]  /*20910*/  STL [R1+0x16c], R140 ;  /* 0x00016c8c01007387 */ /* 0x0003e20000100800 */
[----:B------:R-:W-:Y:S02]  /*20920*/  @!P6 HFMA2.BF16_V2 R151, -RZ.H0_H0, RZ.H0_H0, -R110.H0_H0 ;  /* 0x200000ffff97e231 */ /* 0x000fe4000034096e */
[----:B-1----:R-:W-:Y:S01]  /*20930*/  FADD.FTZ R140, R129, R0 ;  /* 0x00000000818c7221 */ /* 0x002fe20000010000 */
[----:B------:R-:W-:Y:S02]  /*20940*/  LOP3.LUT R0, R127, 0xff, RZ, 0xc0, !PT ;  /* 0x000000ff7f007812 */ /* 0x000fe400078ec0ff */
[----:B------:R-:W-:Y:S02]  /*20950*/  PRMT R142, R151, 0x7610, R142 ;  /* 0x00007610978e7816 */ /* 0x000fe4000000008e */
[----:B------:R1:W-:Y:S04]  /*20960*/  STL [R1+0x170], R140 ;  /* 0x0001708c01007387 */ /* 0x0003e80000100800 */
[----:B------:R4:W3:Y:S01]  /*20970*/  LDL.S16 R159, [R1+0xc8] ;  /* 0x0000c800019f7983 */ /* 0x0008e20000100600 */
[----:B--2---:R-:W-:Y:S03]  /*20980*/  @!P5 HFMA2.BF16_V2 R150, -RZ.H0_H0, RZ.H0_H0, -R105.H0_H0 ;  /* 0x200000ffff96d231 */ /* 0x004fe60000340969 */
[----:B------:R-:W-:Y:S02]  /*20990*/  @!P6 STL.S16 [R1+0xd0], R151 ;  /* 0x0000d0970100e387 */ /* 0x000fe40000100600 */
[----:B------:R-:W-:Y:S02]  /*209a0*/  PRMT R108, R150, 0x7610, R108 ;  /* 0x00007610966c7816 */ /* 0x000fe4000000006c */
[----:B------:R2:W-:Y:S04]  /*209b0*/  @!P5 STL.S16 [R1+0xcc], R150 ;  /* 0x0000cc960100d387 */ /* 0x0005e80000100600 */
[----:B------:R4:W5:Y:S04]  /*209c0*/  LDL.S16 R145, [R1+0xc0] ;  /* 0x0000c00001917983 */ /* 0x0009680000100600 */
[----:B------:R4:W4:Y:S04]  /*209d0*/  LDL.S16 R219, [R1+0xbc] ;  /* 0x0000bc0001db7983 */ /* 0x0009280000100600 */
[----:B------:R3:W4:Y:S01]  /*209e0*/  LDL.S16 R217, [R1+0xc4] ;  /* 0x0000c40001d97983 */ /* 0x0007220000100600 */
[----:B-1----:R-:W-:Y:S02]  /*209f0*/  PRMT R140, R111, 0x5410, R110 ;  /* 0x000054106f8c7816 */ /* 0x002fe4000000006e */
[----:B------:R-:W-:Y:S02]  /*20a00*/  @!P1 PRMT R111, R143, 0x5410, RZ ;  /* 0x000054108f6f9816 */ /* 0x000fe400000000ff */
[----:B------:R-:W-:Y:S02]  /*20a10*/  ISETP.GE.U32.AND P1, PT, R192, R0, PT ;  /* 0x00000000c000720c */ /* 0x000fe40003f26070 */
[----:B------:R-:W-:Y:S01]  /*20a20*/  LOP3.LUT R0, R127, 0xffff, RZ, 0xc0, !PT ;  /* 0x0000ffff7f007812 */ /* 0x000fe200078ec0ff */
[----:B------:R-:W-:Y:S01]  /*20a30*/  ST.E.U16 desc[UR4][R116.64+0x30], R111 ;  /* 0x0000306f74007985 */ /* 0x000fe2000c101504 */
[----:B------:R-:W-:Y:S01]  /*20a40*/  @!P6 PRMT R110, R142, 0x5410, RZ ;  /* 0x000054108e6ee816 */ /* 0x000fe200000000ff */
[----:B------:R-:W-:Y:S01]  /*20a50*/  IMAD.WIDE.U32 R142, R158, -0x2daee0ad, RZ ;  /* 0xd2511f539e8e7825 */ /* 0x000fe200078e00ff */
[----:B------:R-:W-:Y:S03]  /*20a60*/  SHF.R.U32.HI R0, RZ, 0x8, R0 ;  /* 0x00000008ff007819 */ /* 0x000fe60000011600 */
[----:B------:R-:W-:Y:S01]  /*20a70*/  ST.E.U16 desc[UR4][R116.64+0x32], R110 ;  /* 0x0000326e74007985 */ /* 0x000fe2000c101504 */
[----:B------:R-:W-:Y:S02]  /*20a80*/  LOP3.LUT R107, R0, 0xffff, RZ, 0xc0, !PT ;  /* 0x0000ffff006b7812 */ /* 0x000fe400078ec0ff */
[----:B------:R-:W-:Y:S02]  /*20a90*/  PRMT R0, R105, 0x7632, R0 ;  /* 0x0000763269007816 */ /* 0x000fe40000000000 */
[----:B--2---:R-:W-:Y:S02]  /*20aa0*/  LOP3.LUT R150, R143, R178, R152, 0x96, !PT ;  /* 0x000000b28f967212 */ /* 0x004fe400078e9698 */
[----:B------:R-:W-:Y:S02]  /*20ab0*/  PRMT R144, R105, 0x5410, R0 ;  /* 0x0000541069907816 */ /* 0x000fe40000000000 */
[----:B------:R-:W-:Y:S01]  /*20ac0*/  @!P5 PRMT R105, R108, 0x5410, RZ ;  /* 0x000054106c69d816 */ /* 0x000fe200000000ff */
[----:B------:R-:W-:Y:S01]  /*20ad0*/  IMAD.WIDE.U32 R108, R147, -0x2daee0ad, RZ ;  /* 0xd2511f53936c7825 */ /* 0x000fe200078e00ff */
[----:B------:R-:W-:Y:S02]  /*20ae0*/  ISETP.GE.U32.AND P6, PT, R192, R107, PT ;  /* 0x0000006bc000720c */ /* 0x000fe40003fc6070 */
[--C-:B------:R-:W-:Y:S01]  /*20af0*/  SHF.R.U32.HI R107, RZ, 0x18, R127.reuse ;  /* 0x00000018ff6b7819 */ /* 0x100fe2000001167f */
[----:B------:R-:W-:Y:S01]  /*20b00*/  IMAD.WIDE.U32 R150, R150, -0x326172a9, RZ ;  /* 0xcd9e8d5796967825 */ /* 0x000fe200078e00ff */
[----:B------:R-:W-:Y:S01]  /*20b10*/  LOP3.LUT R109, R109, R245, R142, 0x96, !PT ;  /* 0x000000f56d6d7212 */ /* 0x000fe200078e968e */
[----:B------:R-:W-:Y:S01]  /*20b20*/  ST.E.U16 desc[UR4][R120.64+0x2e], R105 ;  /* 0x00002e6978007985 */ /* 0x000fe2000c101504 */
[----:B------:R-:W-:Y:S02]  /*20b30*/  ISETP.GE.U32.AND P5, PT, R192, R107, PT ;  /* 0x0000006bc000720c */ /* 0x000fe40003fa6070 */
[----:B------:R-:W-:Y:S05]  /*20b40*/  LOP3.LUT R142, R151, R251, R148, 0x96, !PT ;  /* 0x000000fb978e7212 */ /* 0x000fea00078e9694 */
[----:B------:R-:W-:Y:S05]  /*20b50*/  IMAD.WIDE.U32 R142, R142, -0x2daee0ad, RZ ;  /* 0xd2511f538e8e7825 */ /* 0x000fea00078e00ff */
[----:B------:R-:W-:Y:S01]  /*20b60*/  LOP3.LUT R107, R143, R184, R108, 0x96, !PT ;  /* 0x000000b88f6b7212 */ /* 0x000fe200078e966c */
[----:B------:R-:W-:Y:S04]  /*20b70*/  IMAD.WIDE.U32 R108, R109, -0x326172a9, RZ ;  /* 0xcd9e8d576d6c7825 */ /* 0x000fe800078e00ff */
[----:B------:R-:W-:Y:S01]  /*20b80*/  IMAD.WIDE.U32 R178, R107, -0x326172a9, RZ ;  /* 0xcd9e8d576bb27825 */ /* 0x000fe200078e00ff */
[----:B------:R-:W-:Y:S02]  /*20b90*/  LOP3.LUT R150, R109, R185, R150, 0x96, !PT ;  /* 0x000000b96d967212 */ /* 0x000fe400078e9696 */
[----:B------:R-:W-:Y:S02]  /*20ba0*/  SHF.R.U32.HI R107, RZ, 0x10, R127 ;  /* 0x00000010ff6b7819 */ /* 0x000fe4000001167f */
[--C-:B------:R-:W-:Y:S01]  /*20bb0*/  LOP3.LUT R164, R179, R164, R108.reuse, 0x96, !PT ;  /* 0x000000a4b3a47212 */ /* 0x100fe200078e966c */
[----:B------:R-:W-:Y:S01]  /*20bc0*/  IMAD.WIDE.U32 R184, R150, -0x2daee0ad, RZ ;  /* 0xd2511f5396b87825 */ /* 0x000fe200078e00ff */
[----:B------:R-:W-:Y:S02]  /*20bd0*/  LOP3.LUT R107, R107, 0xff, RZ, 0xc0, !PT ;  /* 0x000000ff6b6b7812 */ /* 0x000fe400078ec0ff */
[----:B------:R-:W-:Y:S02]  /*20be0*/  PRMT R108, R208, 0x7632, R108 ;  /* 0x00007632d06c7816 */ /* 0x000fe4000000006c */
[----:B------:R-:W-:Y:S02]  /*20bf0*/  LOP3.LUT R158, R185, R250, R142, 0x96, !PT ;  /* 0x000000fab99e7212 */ /* 0x000fe400078e968e */
[----:B------:R-:W-:Y:S01]  /*20c00*/  PRMT R109, R167, 0x7632, R109 ;  /* 0x00007632a76d7816 */ /* 0x000fe2000000006d */
[----:B---3--:R-:W-:Y:S05]  /*20c10*/  @!P4 HFMA2.BF16_V2 R159, -RZ.H0_H0, RZ.H0_H0, -R0.H0_H0 ;  /* 0x200000ffff9fc231 */ /* 0x008fea0000340900 */
[----:B------:R-:W-:Y:S01]  /*20c20*/  PRMT R127, R159, 0x7610, R127 ;  /* 0x000076109f7f7816 */ /* 0x000fe2000000007f */
[----:B------:R1:W-:Y:S03]  /*20c30*/  @!P4 STL.S16 [R1+0xc8], R159 ;  /* 0x0000c89f0100c387 */ /* 0x0003e60000100600 */
[----:B------:R-:W-:Y:S01]  /*20c40*/  @!P4 PRMT R0, R127, 0x5410, RZ ;  /* 0x000054107f00c816 */ /* 0x000fe200000000ff */
[----:B------:R2:W3:Y:S01]  /*20c50*/  LDL.S16 R218, [R1+0xa8] ;  /* 0x0000a80001da7983 */ /* 0x0004e20000100600 */
[----:B------:R-:W-:Y:S01]  /*20c60*/  ISETP.GE.U32.AND P4, PT, R192, R107, PT ;  /* 0x0000006bc000720c */ /* 0x000fe20003f86070 */
[----:B-----5:R-:W-:Y:S02]  /*20c70*/  @!P2 HFMA2.BF16_V2 R145, -RZ.H0_H0, RZ.H0_H0, -R106.H0_H0 ;  /* 0x200000ffff91a231 */ /* 0x020fe4000034096a */
[----:B------:R2:W5:Y:S01]  /*20c80*/  LDL.S16 R214, [R1+0xa4] ;  /* 0x0000a40001d67983 */ /* 0x0005620000100600 */
[----:B----4-:R-:W-:Y:S02]  /*20c90*/  @!P0 HFMA2.BF16_V2 R219, -RZ.H0_H0, RZ.H0_H0, -R108.H0_H0 ;  /* 0x200000ffffdb8231 */ /* 0x010fe4000034096c */
[----:B------:R-:W-:Y:S01]  /*20ca0*/  PRMT R220, R145, 0x7610, R220 ;  /* 0x0000761091dc7816 */ /* 0x000fe200000000dc */
[----:B------:R2:W4:Y:S02]  /*20cb0*/  LDL.S16 R148, [R1+0xa0] ;  /* 0x0000a00001947983 */ /* 0x0005240000100600 */
[----:B------:R-:W-:Y:S02]  /*20cc0*/  PRMT R150, R219, 0x7610, R150 ;  /* 0x00007610db967816 */ /* 0x000fe40000000096 */
[----:B------:R2:W-:Y:S04]  /*20cd0*/  @!P2 STL.S16 [R1+0xc0], R145 ;  /* 0x0000c0910100a387 */ /* 0x0005e80000100600 */
[----:B------:R-:W-:Y:S04]  /*20ce0*/  @!P0 STL.S16 [R1+0xbc], R219 ;  /* 0x0000bcdb01008387 */ /* 0x000fe80000100600 */
[----:B------:R2:W-:Y:S01]  /*20cf0*/  ST.E.U16 desc[UR4][R120.64+0x30], R0 ;  /* 0x0000300078007985 */ /* 0x0005e2000c101504 */
[----:B-1----:R-:W-:Y:S05]  /*20d00*/  IMAD.WIDE.U32 R158, R158, -0x326172a9, RZ ;  /* 0xcd9e8d579e9e7825 */ /* 0x002fea00078e00ff */
[----:B------:R-:W-:Y:S04]  /*20d10*/  LOP3.LUT R127, R159, R242, R178, 0x96, !PT ;  /* 0x000000f29f7f7212 */ /* 0x000fe800078e96b2 */
[C---:B------:R-:W-:Y:S02]  /*20d20*/  LOP3.LUT R107, R127.reuse, 0xff, RZ, 0xc0, !PT ;  /* 0x000000ff7f6b7812 */ /* 0x040fe400078ec0ff */
[----:B--2---:R-:W-:Y:S02]  /*20d30*/  PRMT R145, R106, 0x5410, R108 ;  /* 0x000054106a917816 */ /* 0x004fe4000000006c */
[----:B------:R-:W-:Y:S02]  /*20d40*/  @!P2 PRMT R106, R220, 0x5410, RZ ;  /* 0x00005410dc6aa816 */ /* 0x000fe400000000ff */
[----:B------:R-:W-:Y:S02]  /*20d50*/  ISETP.GE.U32.AND P2, PT, R192, R107, PT ;  /* 0x0000006bc000720c */ /* 0x000fe40003f46070 */
[----:B------:R-:W-:Y:S01]  /*20d60*/  LOP3.LUT R107, R127, 0xffff, RZ, 0xc0, !PT ;  /* 0x0000ffff7f6b7812 */ /* 0x000fe200078ec0ff */
[----:B------:R1:W-:Y:S01]  /*20d70*/  ST.E.U16 desc[UR4][R118.64+0x30], R106 ;  /* 0x0000306a76007985 */ /* 0x0003e2000c101504 */
[----:B------:R-:W-:Y:S02]  /*20d80*/  @!P0 PRMT R108, R150, 0x5410, RZ ;  /* 0x00005410966c8816 */ /* 0x000fe400000000ff */
[--C-:B------:R-:W-:Y:S02]  /*20d90*/  SHF.R.U32.HI R105, RZ, 0x8, R107.reuse ;  /* 0x00000008ff697819 */ /* 0x100fe4000001166b */
[----:B------:R-:W-:Y:S01]  /*20da0*/  PRMT R107, R167, 0x7610, R107 ;  /* 0x00007610a76b7816 */ /* 0x000fe2000000006b */
[----:B------:R-:W-:Y:S01]  /*20db0*/  ST.E.U16 desc[UR4][R118.64+0x32], R108 ;  /* 0x0000326c76007985 */ /* 0x000fe2000c101504 */
[----:B------:R-:W-:Y:S02]  /*20dc0*/  LOP3.LUT R105, R105, 0xffff, RZ, 0xc0, !PT ;  /* 0x0000ffff69697812 */ /* 0x000fe400078ec0ff */
[----:B------:R-:W-:Y:S01]  /*20dd0*/  PRMT R150, R107, 0x5410, R109 ;  /* 0x000054106b967816 */ /* 0x000fe2000000006d */
[----:B------:R-:W-:Y:S01]  /*20de0*/  @!P1 HFMA2.BF16_V2 R217, -RZ.H0_H0, RZ.H0_H0, -R107.H0_H0 ;  /* 0x200000ffffd99231 */ /* 0x000fe2000034096b */
[----:B------:R-:W-:Y:S02]  /*20df0*/  ISETP.GE.U32.AND P0, PT, R192, R105, PT ;  /* 0x00000069c000720c */ /* 0x000fe40003f06070 */
[----:B------:R-:W-:Y:S02]  /*20e00*/  SHF.R.U32.HI R105, RZ, 0x18, R127 ;  /* 0x00000018ff697819 */ /* 0x000fe4000001167f */
[----:B------:R-:W-:Y:S01]  /*20e10*/  PRMT R154, R217, 0x7610, R154 ;  /* 0x00007610d99a7816 */ /* 0x000fe2000000009a */
[----:B------:R2:W-:Y:S01]  /*20e20*/  @!P1 STL.S16 [R1+0xc4], R217 ;  /* 0x0000c4d901009387 */ /* 0x0005e20000100600 */
[C---:B------:R-:W-:Y:S02]  /*20e30*/  PRMT R0, R183.reuse, 0x7632, R0 ;  /* 0x00007632b7007816 */ /* 0x040fe40000000000 */
[----:B------:R-:W-:Y:S02]  /*20e40*/  @!P1 PRMT R107, R154, 0x5410, RZ ;  /* 0x000054109a6b9816 */ /* 0x000fe400000000ff */
[----:B------:R-:W-:Y:S01]  /*20e50*/  ISETP.GE.U32.AND P1, PT, R192, R105, PT ;  /* 0x00000069c000720c */ /* 0x000fe20003f26070 */
[----:B------:R3:W4:Y:S01]  /*20e60*/  LDL.S16 R154, [R1+0x98] ;  /* 0x00009800019a7983 */ /* 0x0007220000100600 */
[----:B------:R-:W-:Y:S02]  /*20e70*/  PRMT R105, R183, 0x7610, R105 ;  /* 0x00007610b7697816 */ /* 0x000fe40000000069 */
[----:B------:R-:W-:Y:S01]  /*20e80*/  SHF.R.U32.HI R127, RZ, 0x10, R127 ;  /* 0x00000010ff7f7819 */ /* 0x000fe2000001167f */
[----:B------:R2:W-:Y:S01]  /*20e90*/  ST.E.U16 desc[UR4][R194.64+0x40], R107 ;  /* 0x0000406bc2007985 */ /* 0x0005e2000c101504 */
[----:B-1----:R-:W-:Y:S02]  /*20ea0*/  LOP3.LUT R106, R156, 0xff, RZ, 0xc0, !PT ;  /* 0x000000ff9c6a7812 */ /* 0x002fe400078ec0ff */
[----:B------:R-:W-:Y:S01]  /*20eb0*/  LOP3.LUT R127, R127, 0xff, RZ, 0xc0, !PT ;  /* 0x000000ff7f7f7812 */ /* 0x000fe200078ec0ff */
[----:B--2---:R1:W2:Y:S01]  /*20ec0*/  LDL.S16 R217, [R1+0x9c] ;  /* 0x00009c0001d97983 */ /* 0x0042a20000100600 */
[----:B------:R-:W-:Y:S01]  /*20ed0*/  PRMT R107, R169, 0x7610, R107 ;  /* 0x00007610a96b7816 */ /* 0x000fe2000000006b */
[----:B---3--:R-:W-:Y:S02]  /*20ee0*/  @!P6 HFMA2.BF16_V2 R218, -RZ.H0_H0, RZ.H0_H0, -R109.H0_H0 ;  /* 0x200000ffffdae231 */ /* 0x008fe4000034096d */
[----:B-----5:R-:W-:Y:S03]  /*20ef0*/  @!P4 HFMA2.BF16_V2 R214, -RZ.H0_H0, RZ.H0_H0, -R105.H0_H0 ;  /* 0x200000ffffd6c231 */ /* 0x020fe60000340969 */
[----:B------:R-:W-:Y:S01]  /*20f00*/  PRMT R153, R218, 0x7610, R153 ;  /* 0x00007610da997816 */ /* 0x000fe20000000099 */
[----:B------:R-:W-:Y:S01]  /*20f10*/  @!P6 STL.S16 [R1+0xa8], R218 ;  /* 0x0000a8da0100e387 */ /* 0x000fe20000100600 */
[----:B----4-:R-:W-:Y:S02]  /*20f20*/  @!P5 HFMA2.BF16_V2 R148, -RZ.H0_H0, RZ.H0_H0, -R0.H0_H0 ;  /* 0x200000ffff94d231 */ /* 0x010fe40000340900 */
[----:B------:R-:W-:Y:S02]  /*20f30*/  @!P6 PRMT R109, R153, 0x5410, RZ ;  /* 0x00005410996de816 */ /* 0x000fe400000000ff */
[----:B------:R-:W-:Y:S01]  /*20f40*/  PRMT R213, R214, 0x7610, R213 ;  /* 0x00007610d6d57816 */ /* 0x000fe200000000d5 */
[----:B------:R1:W3:Y:S01]  /*20f50*/  LDL.S16 R153, [R1+0x94] ;  /* 0x0000940001997983 */ /* 0x0002e20000100600 */
[----:B------:R-:W-:Y:S02]  /*20f60*/  PRMT R147, R148, 0x7610, R147 ;  /* 0x0000761094937816 */ /* 0x000fe40000000093 */
[----:B------:R-:W-:Y:S01]  /*20f70*/  ISETP.GE.U32.AND P6, PT, R192, R106, PT ;  /* 0x0000006ac000720c */ /* 0x000fe20003fc6070 */
[----:B------:R4:W-:Y:S01]  /*20f80*/  @!P4 STL.S16 [R1+0xa4], R214 ;  /* 0x0000a4d60100c387 */ /* 0x0009e20000100600 */
[----:B------:R-:W-:Y:S03]  /*20f90*/  LOP3.LUT R106, R156, 0xffff, RZ, 0xc0, !PT ;  /* 0x0000ffff9c6a7812 */ /* 0x000fe600078ec0ff */
[----:B------:R5:W-:Y:S01]  /*20fa0*/  @!P5 STL.S16 [R1+0xa0], R148 ;  /* 0x0000a0940100d387 */ /* 0x000be20000100600 */
[----:B------:R-:W-:Y:S03]  /*20fb0*/  SHF.R.U32.HI R106, RZ, 0x8, R106 ;  /* 0x00000008ff6a7819 */ /* 0x000fe6000001166a */
[----:B------:R1:W-:Y:S01]  /*20fc0*/  ST.E.U16 desc[UR4][R194.64+0x42], R109 ;  /* 0x0000426dc2007985 */ /* 0x0003e2000c101504 */
[----:B------:R-:W-:Y:S02]  /*20fd0*/  LOP3.LUT R108, R106, 0xffff, RZ, 0xc0, !PT ;  /* 0x0000ffff6a6c7812 */ /* 0x000fe400078ec0ff */
[----:B------:R-:W-:Y:S01]  /*20fe0*/  PRMT R106, R169, 0x7632, R106 ;  /* 0x00007632a96a7816 */ /* 0x000fe2000000006a */
[----:B----4-:R4:W4:Y:S01]  /*20ff0*/  LDL.S16 R214, [R1+0x8c] ;  /* 0x00008c0001d67983 */ /* 0x0109220000100600 */
[----:B-----5:R-:W-:Y:S02]  /*21000*/  PRMT R148, R105, 0x5410, R0 ;  /* 0x0000541069947816 */ /* 0x020fe40000000000 */
[----:B------:R-:W-:Y:S02]  /*21010*/  @!P4 PRMT R105, R213, 0x5410, RZ ;  /* 0x00005410d569c816 */ /* 0x000fe400000000ff */
[----:B------:R-:W-:Y:S01]  /*21020*/  @!P5 PRMT R0, R147, 0x5410, RZ ;  /* 0x000054109300d816 */ /* 0x000fe200000000ff */
[----:B------:R2:W5:Y:S01]  /*21030*/  LDL.S16 R213, [R1+0x90] ;  /* 0x0000900001d57983 */ /* 0x0005620000100600 */
[C---:B------:R-:W-:Y:S02]  /*21040*/  ISETP.GE.U32.AND P4, PT, R192.reuse, R127, PT ;  /* 0x0000007fc000720c */ /* 0x040fe40003f86070 */
[----:B------:R-:W-:Y:S01]  /*21050*/  ISETP.GE.U32.AND P5, PT, R192, R108, PT ;  /* 0x0000006cc000720c */ /* 0x000fe20003fa6070 */
[----:B------:R2:W4:Y:S01]  /*21060*/  LDL.S16 R147, [R1+0x88] ;  /* 0x0000880001937983 */ /* 0x0005220000100600 */
[----:B------:R-:W-:Y:S03]  /*21070*/  SHF.R.U32.HI R108, RZ, 0x10, R156 ;  /* 0x00000010ff6c7819 */ /* 0x000fe6000001169c */
[----:B------:R2:W-:Y:S01]  /*21080*/  ST.E.U16 desc[UR4][R116.64+0x40], R105 ;  /* 0x0000406974007985 */ /* 0x0005e2000c101504 */
[----:B-1----:R-:W-:Y:S02]  /*21090*/  LOP3.LUT R109, R108, 0xff, RZ, 0xc0, !PT ;  /* 0x000000ff6c6d7812 */ /* 0x002fe400078ec0ff */
[----:B------:R-:W-:Y:S01]  /*210a0*/  PRMT R108, R205, 0x7610, R108 ;  /* 0x00007610cd6c7816 */ /* 0x000fe2000000006c */
[----:B------:R1:W-:Y:S01]  /*210b0*/  ST.E.U16 desc[UR4][R116.64+0x42], R0 ;  /* 0x0000420074007985 */ /* 0x0003e2000c101504 */
[----:B------:R-:W-:Y:S05]  /*210c0*/  @!P0 HFMA2.BF16_V2 R154, -RZ.H0_H0, RZ.H0_H0, -R106.H0_H0 ;  /* 0x200000ffff9a8231 */ /* 0x000fea000034096a */
[----:B------:R-:W-:Y:S02]  /*210d0*/  PRMT R151, R154, 0x7610, R151 ;  /* 0x000076109a977816 */ /* 0x000fe40000000097 */
[----:B--2---:R-:W-:Y:S01]  /*210e0*/  LOP3.LUT R105, R158, 0xffff, RZ, 0xc0, !PT ;  /* 0x0000ffff9e697812 */ /* 0x004fe200078ec0ff */
[----:B------:R-:W-:Y:S03]  /*210f0*/  @!P2 HFMA2.BF16_V2 R217, -RZ.H0_H0, RZ.H0_H0, -R107.H0_H0 ;  /* 0x200000ffffd9a231 */ /* 0x000fe6000034096b */
[----:B------:R-:W-:Y:S02]  /*21100*/  SHF.R.U32.HI R105, RZ, 0x8, R105 ;  /* 0x00000008ff697819 */ /* 0x000fe40000011669 */
[----:B------:R-:W-:Y:S01]  /*21110*/  PRMT R110, R217, 0x7610, R110 ;  /* 0x00007610d96e7816 */ /* 0x000fe2000000006e */
[----:B------:R-:W-:Y:S01]  /*21120*/  @!P2 STL.S16 [R1+0x9c], R217 ;  /* 0x00009cd90100a387 */ /* 0x000fe20000100600 */
[----:B-1----:R-:W-:Y:S03]  /*21130*/  PRMT R0, R165, 0x7632, R0 ;  /* 0x00007632a5007816 */ /* 0x002fe60000000000 */
[----:B------:R1:W-:Y:S02]  /*21140*/  @!P0 STL.S16 [R1+0x98], R154 ;  /* 0x0000989a01008387 */ /* 0x0003e40000100600 */
[----:B-1----:R-:W-:Y:S02]  /*21150*/  PRMT R154, R107, 0x5410, R106 ;  /* 0x000054106b9a7816 */ /* 0x002fe4000000006a */
[----:B------:R-:W-:Y:S02]  /*21160*/  @!P0 PRMT R106, R151, 0x5410, RZ ;  /* 0x00005410976a8816 */ /* 0x000fe400000000ff */
[----:B------:R-:W-:Y:S02]  /*21170*/  @!P2 PRMT R107, R110, 0x5410, RZ ;  /* 0x000054106e6ba816 */ /* 0x000fe400000000ff */
[C---:B------:R-:W-:Y:S01]  /*21180*/  ISETP.GE.U32.AND P2, PT, R192.reuse, R109, PT ;  /* 0x0000006dc000720c */ /* 0x040fe20003f46070 */
[----:B------:R1:W-:Y:S01]  /*21190*/  ST.E.U16 desc[UR4][R120.64+0x40], R106 ;  /* 0x0000406a78007985 */ /* 0x0003e2000c101504 */
[----:B------:R-:W-:Y:S02]  /*211a0*/  PRMT R109, R205, 0x7632, R109 ;  /* 0x00007632cd6d7816 */ /* 0x000fe4000000006d */
[----:B------:R-:W-:Y:S01]  /*211b0*/  SHF.R.U32.HI R110, RZ, 0x18, R156 ;  /* 0x00000018ff6e7819 */ /* 0x000fe2000001169c */
[----:B------:R2:W-:Y:S03]  /*211c0*/  ST.E.U16 desc[UR4][R120.64+0x3e], R107 ;  /* 0x00003e6b78007985 */ /* 0x0005e6000c101504 */
[----:B------:R-:W-:Y:S02]  /*211d0*/  ISETP.GE.U32.AND P0, PT, R192, R110, PT ;  /* 0x0000006ec000720c */ /* 0x000fe40003f06070 */
[----:B------:R-:W-:Y:S02]  /*211e0*/  LOP3.LUT R110, R158, 0xff, RZ, 0xc0, !PT ;  /* 0x000000ff9e6e7812 */ /* 0x000fe400078ec0ff */
[C---:B-1----:R-:W-:Y:S02]  /*211f0*/  PRMT R106, R168.reuse, 0x7632, R106 ;  /* 0x00007632a86a7816 */ /* 0x042fe4000000006a */
[----:B--2---:R-:W-:Y:S01]  /*21200*/  PRMT R107, R168, 0x7610, R107 ;  /* 0x00007610a86b7816 */ /* 0x004fe2000000006b */
[----:B---3--:R-:W-:Y:S05]  /*21210*/  @!P4 HFMA2.BF16_V2 R153, -RZ.H0_H0, RZ.H0_H0, -R108.H0_H0 ;  /* 0x200000ffff99c231 */ /* 0x008fea000034096c */
[----:B------:R-:W-:Y:S01]  /*21220*/  PRMT R215, R153, 0x7610, R215 ;  /* 0x0000761099d77816 */ /* 0x000fe200000000d7 */
[----:B------:R1:W-:Y:S04]  /*21230*/  @!P4 STL.S16 [R1+0x94], R153 ;  /* 0x000094990100c387 */ /* 0x0003e80000100600 */
[----:B------:R2:W3:Y:S01]  /*21240*/  LDL.S16 R151, [R1+0x84] ;  /* 0x0000840001977983 */ /* 0x0004e20000100600 */
[----:B-1----:R-:W-:Y:S02]  /*21250*/  PRMT R153, R108, 0x5410, R109 ;  /* 0x000054106c997816 */ /* 0x002fe4000000006d */
[----:B------:R-:W-:Y:S02]  /*21260*/  @!P4 PRMT R108, R215, 0x5410, RZ ;  /* 0x00005410d76cc816 */ /* 0x000fe400000000ff */
[----:B------:R-:W-:Y:S02]  /*21270*/  ISETP.GE.U32.AND P4, PT, R192, R110, PT ;  /* 0x0000006ec000720c */ /* 0x000fe40003f86070 */
[----:B------:R-:W-:Y:S01]  /*21280*/  LOP3.LUT R110, R105, 0xffff, RZ, 0xc0, !PT ;  /* 0x0000ffff696e7812 */ /* 0x000fe200078ec0ff */
[----:B-----5:R-:W-:Y:S01]  /*21290*/  @!P1 HFMA2.BF16_V2 R213, -RZ.H0_H0, RZ.H0_H0, -R109.H0_H0 ;  /* 0x200000ffffd59231 */ /* 0x020fe2000034096d */
[----:B------:R-:W-:Y:S01]  /*212a0*/  PRMT R105, R165, 0x7610, R105 ;  /* 0x00007610a5697816 */ /* 0x000fe20000000069 */
[----:B------:R-:W-:Y:S01]  /*212b0*/  ST.E.U16 desc[UR4][R118.64+0x40], R108 ;  /* 0x0000406c76007985 */ /* 0x000fe2000c101504 */
[----:B----4-:R-:W-:Y:S02]  /*212c0*/  @!P5 HFMA2.BF16_V2 R147, -RZ.H0_H0, RZ.H0_H0, -R0.H0_H0 ;  /* 0x200000ffff93d231 */ /* 0x010fe40000340900 */
[----:B------:R-:W-:Y:S01]  /*212d0*/  PRMT R169, R213, 0x7610, R169 ;  /* 0x00007610d5a97816 */ /* 0x000fe200000000a9 */
[----:B------:R1:W-:Y:S01]  /*212e0*/  @!P1 STL.S16 [R1+0x90], R213 ;  /* 0x000090d501009387 */ /* 0x0003e20000100600 */
[----:B------:R-:W-:Y:S02]  /*212f0*/  @!P6 HFMA2.BF16_V2 R214, -RZ.H0_H0, RZ.H0_H0, -R105.H0_H0 ;  /* 0x200000ffffd6e231 */ /* 0x000fe40000340969 */
[----:B------:R-:W-:Y:S02]  /*21300*/  @!P1 PRMT R109, R169, 0x5410, RZ ;  /* 0x00005410a96d9816 */ /* 0x000fe400000000ff */
[----:B------:R-:W-:Y:S01]  /*21310*/  PRMT R143, R147, 0x7610, R143 ;  /* 0x00007610938f7816 */ /* 0x000fe2000000008f */
[----:B------:R2:W4:Y:S01]  /*21320*/  LDL.S16 R169, [R1+0x7c] ;  /* 0x00007c0001a97983 */ /* 0x0005220000100600 */
[----:B------:R-:W-:Y:S02]  /*21330*/  PRMT R167, R214, 0x7610, R167 ;  /* 0x00007610d6a77816 */ /* 0x000fe400000000a7 */
[----:B------:R-:W-:Y:S01]  /*21340*/  ISETP.GE.U32.AND P1, PT, R192, R110, PT ;  /* 0x0000006ec000720c */ /* 0x000fe20003f26070 */
[----:B------:R-:W-:Y:S01]  /*21350*/  ST.E.U16 desc[UR4][R118.64+0x42], R109 ;  /* 0x0000426d76007985 */ /* 0x000fe2000c101504 */
[----:B------:R-:W-:Y:S04]  /*21360*/  SHF.R.U32.HI R110, RZ, 0x10, R158 ;  /* 0x00000010ff6e7819 */ /* 0x000fe8000001169e */
[----:B------:R-:W-:Y:S01]  /*21370*/  LOP3.LUT R110, R110, 0xff, RZ, 0xc0, !PT ;  /* 0x000000ff6e6e7812 */ /* 0x000fe200078ec0ff */
[----:B-1----:R2:W5:Y:S04]  /*21380*/  LDL.S16 R213, [R1+0x80] ;  /* 0x0000800001d57983 */ /* 0x0025680000100600 */
[----:B------:R-:W-:Y:S04]  /*21390*/  @!P6 STL.S16 [R1+0x8c], R214 ;  /* 0x00008cd60100e387 */ /* 0x000fe80000100600 */
[----:B------:R1:W-:Y:S02]  /*213a0*/  @!P5 STL.S16 [R1+0x88], R147 ;  /* 0x000088930100d387 */ /* 0x0003e40000100600 */
[----:B-1----:R-:W-:Y:S02]  /*213b0*/  PRMT R147, R105, 0x5410, R0 ;  /* 0x0000541069937816 */ /* 0x002fe40000000000 */
[----:B------:R-:W-:Y:S02]  /*213c0*/  @!P5 PRMT R0, R143, 0x5410, RZ ;  /* 0x000054108f00d816 */ /* 0x000fe400000000ff */
[----:B------:R-:W-:Y:S01]  /*213d0*/  @!P6 PRMT R105, R167, 0x5410, RZ ;  /* 0x00005410a769e816 */ /* 0x000fe200000000ff */
[----:B------:R2:W2:Y:S01]  /*213e0*/  LDL.S16 R143, [R1+0x78] ;  /* 0x00007800018f7983 */ /* 0x0004a20000100600 */
[----:B------:R-:W-:Y:S01]  /*213f0*/  ISETP.GE.U32.AND P6, PT, R192, R110, PT ;  /* 0x0000006ec000720c */ /* 0x000fe20003fc6070 */
[----:B------:R-:W-:Y:S01]  /*21400*/  IMAD.WIDE.U32 R166, R166, -0x2daee0ad, RZ ;  /* 0xd2511f53a6a67825 */ /* 0x000fe200078e00ff */
[----:B------:R-:W-:Y:S01]  /*21410*/  SHF.R.U32.HI R110, RZ, 0x18, R158 ;  /* 0x00000018ff6e7819 */ /* 0x000fe2000001169e */
[----:B------:R1:W-:Y:S03]  /*21420*/  ST.E.U16 desc[UR4][R194.64+0x52], R0 ;  /* 0x00005200c2007985 */ /* 0x0003e6000c101504 */
[----:B------:R-:W-:Y:S01]  /*21430*/  LOP3.LUT R108, R167, R212, R186, 0x96, !PT ;  /* 0x000000d4a76c7212 */ /* 0x000fe200078e96ba */
[----:B------:R1:W-:Y:S01]  /*21440*/  ST.E.U16 desc[UR4][R194.64+0x50], R105 ;  /* 0x00005069c2007985 */ /* 0x0003e2000c101504 */
[----:B------:R-:W-:Y:S02]  /*21450*/  ISETP.GE.U32.AND P5, PT, R192, R110, PT ;  /* 0x0000006ec000720c */ /* 0x000fe40003fa6070 */
[----:B------:R-:W-:Y:S02]  /*21460*/  LOP3.LUT R109, R108, 0xff, RZ, 0xc0, !PT ;  /* 0x000000ff6c6d7812 */ /* 0x000fe400078ec0ff */
[----:B-1----:R-:W-:Y:S02]  /*21470*/  PRMT R0, R104, 0x7632, R0 ;  /* 0x0000763268007816 */ /* 0x002fe40000000000 */
[----:B------:R-:W-:Y:S04]  /*21480*/  LOP3.LUT R105, R108, 0xffff, RZ, 0xc0, !PT ;  /* 0x0000ffff6c697812 */ /* 0x000fe800078ec0ff */
[----:B------:R-:W-:Y:S04]  /*21490*/  SHF.R.U32.HI R105, RZ, 0x8, R105 ;  /* 0x00000008ff697819 */ /* 0x000fe80000011669 */
[----:B------:R-:W-:Y:S01]  /*214a0*/  LOP3.LUT R105, R105, 0xffff, RZ, 0xc0, !PT ;  /* 0x0000ffff69697812 */ /* 0x000fe200078ec0ff */
[----:B---3--:R-:W-:Y:S05]  /*214b0*/  @!P2 HFMA2.BF16_V2 R151, -RZ.H0_H0, RZ.H0_H0, -R107.H0_H0 ;  /* 0x200000ffff97a231 */ /* 0x008fea000034096b */
[----:B------:R-:W-:Y:S01]  /*214c0*/  PRMT R149, R151, 0x7610, R149 ;  /* 0x0000761097957816 */ /* 0x000fe20000000095 */
[----:B------:R1:W-:Y:S02]  /*214d0*/  @!P2 STL.S16 [R1+0x84], R151 ;  /* 0x000084970100a387 */ /* 0x0003e40000100600 */
[----:B-1----:R-:W-:Y:S02]  /*214e0*/  PRMT R151, R107, 0x5410, R106 ;  /* 0x000054106b977816 */ /* 0x002fe4000000006a */
[----:B------:R-:W-:Y:S02]  /*214f0*/  @!P2 PRMT R107, R149, 0x5410, RZ ;  /* 0x00005410956ba816 */ /* 0x000fe400000000ff */
[----:B------:R-:W-:Y:S01]  /*21500*/  ISETP.GE.U32.AND P2, PT, R192, R109, PT ;  /* 0x0000006dc000720c */ /* 0x000fe20003f46070 */
[----:B------:R1:W3:Y:S01]  /*21510*/  LDL.S16 R149, [R1+0x6c] ;  /* 0x00006c0001957983 */ /* 0x0002e20000100600 */
[----:B----4-:R-:W-:Y:S03]  /*21520*/  @!P4 HFMA2.BF16_V2 R169, -RZ.H0_H0, RZ.H0_H0, -R104.H0_H0 ;  /* 0x200000ffffa9c231 */ /* 0x010fe60000340968 */
[----:B------:R4:W-:Y:S02]  /*21530*/  ST.E.U16 desc[UR4][R116.64+0x50], R107 ;  /* 0x0000506b74007985 */ /* 0x0009e4000c101504 */
[----:B------:R-:W-:Y:S01]  /*21540*/  PRMT R165, R169, 0x7610, R165 ;  /* 0x00007610a9a57816 */ /* 0x000fe200000000a5 */
[----:B-----5:R-:W-:Y:S05]  /*21550*/  @!P0 HFMA2.BF16_V2 R213, -RZ.H0_H0, RZ.H0_H0, -R106.H0_H0 ;  /* 0x200000ffffd58231 */ /* 0x020fea000034096a */
[----:B------:R-:W-:Y:S01]  /*21560*/  PRMT R152, R213, 0x7610, R152 ;  /* 0x00007610d5987816 */ /* 0x000fe20000000098 */
[----:B------:R5:W-:Y:S03]  /*21570*/  @!P0 STL.S16 [R1+0x80], R213 ;  /* 0x000080d501008387 */ /* 0x000be60000100600 */
[----:B------:R-:W-:Y:S01]  /*21580*/  @!P0 PRMT R106, R152, 0x5410, RZ ;  /* 0x00005410986a8816 */ /* 0x000fe200000000ff */
[----:B------:R-:W-:Y:S01]  /*21590*/  @!P4 STL.S16 [R1+0x7c], R169 ;  /* 0x00007ca90100c387 */ /* 0x000fe20000100600 */
[----:B------:R-:W-:Y:S02]  /*215a0*/  ISETP.GE.U32.AND P0, PT, R192, R105, PT ;  /* 0x00000069c000720c */ /* 0x000fe40003f06070 */
[----:B------:R-:W-:Y:S01]  /*215b0*/  SHF.R.U32.HI R105, RZ, 0x18, R108 ;  /* 0x00000018ff697819 */ /* 0x000fe2000001166c */
[----:B------:R1:W3:Y:S01]  /*215c0*/  LDL.S16 R215, [R1+0x68] ;  /* 0x0000680001d77983 */ /* 0x0002e20000100600 */
[----:B------:R-:W-:Y:S02]  /*215d0*/  PRMT R152, R104, 0x5410, R0 ;  /* 0x0000541068987816 */ /* 0x000fe40000000000 */
[----:B------:R-:W-:Y:S01]  /*215e0*/  @!P4 PRMT R104, R165, 0x5410, RZ ;  /* 0x00005410a568c816 */ /* 0x000fe200000000ff */
[----:B------:R1:W3:Y:S01]  /*215f0*/  LDL.S16 R214, [R1+0x70] ;  /* 0x0000700001d67983 */ /* 0x0002e20000100600 */
[----:B------:R-:W-:Y:S01]  /*21600*/  ISETP.GE.U32.AND P4, PT, R192, R105, PT ;  /* 0x00000069c000720c */ /* 0x000fe20003f86070 */
[----:B------:R-:W-:Y:S01]  /*21610*/  IMAD.WIDE.U32 R164, R164, -0x2daee0ad, RZ ;  /* 0xd2511f53a4a47825 */ /* 0x000fe200078e00ff */
[----:B------:R-:W-:Y:S01]  /*21620*/  PRMT R105, R209, 0x7610, R105 ;  /* 0x00007610d1697816 */ /* 0x000fe20000000069 */
[----:B------:R1:W-:Y:S01]  /*21630*/  ST.E.U16 desc[UR4][R116.64+0x52], R106 ;  /* 0x0000526a74007985 */ /* 0x0003e2000c101504 */
[----:B------:R-:W-:Y:S03]  /*21640*/  SHF.R.U32.HI R108, RZ, 0x10, R108 ;  /* 0x00000010ff6c7819 */ /* 0x000fe6000001166c */
[----:B------:R1:W-:Y:S01]  /*21650*/  ST.E.U16 desc[UR4][R120.64+0x4e], R104 ;  /* 0x00004e6878007985 */ /* 0x0003e2000c101504 */
[----:B------:R-:W-:Y:S01]  /*21660*/  LOP3.LUT R108, R108, 0xff, RZ, 0xc0, !PT ;  /* 0x000000ff6c6c7812 */ /* 0x000fe200078ec0ff */
[----:B--2---:R-:W-:Y:S05]  /*21670*/  @!P1 HFMA2.BF16_V2 R143, -RZ.H0_H0, RZ.H0_H0, -R0.H0_H0 ;  /* 0x200000ffff8f9231 */ /* 0x004fea0000340900 */
[----:B----4-:R-:W-:Y:S01]  /*21680*/  PRMT R107, R143, 0x7610, R107 ;  /* 0x000076108f6b7816 */ /* 0x010fe2000000006b */
[----:B------:R2:W-:Y:S03]  /*21690*/  @!P1 STL.S16 [R1+0x78], R143 ;  /* 0x0000788f01009387 */ /* 0x0005e60000100600 */
[----:B------:R-:W-:Y:S01]  /*216a0*/  @!P1 PRMT R0, R107, 0x5410, RZ ;  /* 0x000054106b009816 */ /* 0x000fe200000000ff */
[----:B-----5:R4:W5:Y:S01]  /*216b0*/  LDL.S16 R213, [R1+0x64] ;  /* 0x0000640001d57983 */ /* 0x0209620000100600 */
[----:B-1----:R-:W-:Y:S02]  /*216c0*/  PRMT R106, R209, 0x7632, R106 ;  /* 0x00007632d16a7816 */ /* 0x002fe4000000006a */
[----:B------:R-:W-:Y:S01]  /*216d0*/  LOP3.LUT R107, R165, R212, R184, 0x96, !PT ;  /* 0x000000d4a56b7212 */ /* 0x000fe200078e96b8 */
[----:B------:R4:W4:Y:S01]  /*216e0*/  LDL.S16 R169, [R1+0x60] ;  /* 0x0000600001a97983 */ /* 0x0009220000100600 */
[----:B------:R-:W-:Y:S02]  /*216f0*/  ISETP.GE.U32.AND P1, PT, R192, R108, PT ;  /* 0x0000006cc000720c */ /* 0x000fe40003f26070 */
[C---:B------:R-:W-:Y:S01]  /*21700*/  LOP3.LUT R104, R107.reuse, 0xff, RZ, 0xc0, !PT ;  /* 0x000000ff6b687812 */ /* 0x040fe200078ec0ff */
[----:B------:R1:W-:Y:S04]  /*21710*/  ST.E.U16 desc[UR4][R120.64+0x50], R0 ;  /* 0x0000500078007985 */ /* 0x0003e8000c101504 */
[----:B--2---:R2:W2:Y:S01]  /*21720*/  LDL.S16 R143, [R1+0x5c] ;  /* 0x00005c00018f7983 */ /* 0x0044a20000100600 */
[----:B-1----:R-:W-:Y:S01]  /*21730*/  LOP3.LUT R0, R107, 0xffff, RZ, 0xc0, !PT ;  /* 0x0000ffff6b007812 */ /* 0x002fe200078ec0ff */
[----:B---3--:R-:W-:Y:S05]  /*21740*/  @!P6 HFMA2.BF16_V2 R149, -RZ.H0_H0, RZ.H0_H0, -R105.H0_H0 ;  /* 0x200000ffff95e231 */ /* 0x008fea0000340969 */
[----:B------:R-:W-:Y:S01]  /*21750*/  PRMT R216, R149, 0x7610, R216 ;  /* 0x0000761095d87816 */ /* 0x000fe200000000d8 */
[----:B------:R1:W-:Y:S02]  /*21760*/  @!P6 STL.S16 [R1+0x6c], R149 ;  /* 0x00006c950100e387 */ /* 0x0003e40000100600 */
[----:B-1----:R-:W-:Y:S02]  /*21770*/  PRMT R149, R105, 0x5410, R106 ;  /* 0x0000541069957816 */ /* 0x002fe4000000006a */
[----:B------:R-:W-:Y:S02]  /*21780*/  @!P6 PRMT R105, R216, 0x5410, RZ ;  /* 0x00005410d869e816 */ /* 0x000fe400000000ff */
[----:B------:R-:W-:Y:S02]  /*21790*/  ISETP.GE.U32.AND P6, PT, R192, R104, PT ;  /* 0x00000068c000720c */ /* 0x000fe40003fc6070 */
[--C-:B------:R-:W-:Y:S01]  /*217a0*/  SHF.R.U32.HI R104, RZ, 0x8, R0.reuse ;  /* 0x00000008ff687819 */ /* 0x100fe20000011600 */
[----:B------:R1:W-:Y:S01]  /*217b0*/  ST.E.U16 desc[UR4][R118.64+0x50], R105 ;  /* 0x0000506976007985 */ /* 0x0003e2000c101504 */
[----:B------:R-:W-:Y:S01]  /*217c0*/  PRMT R0, R162, 0x7610, R0 ;  /* 0x00007610a2007816 */ /* 0x000fe20000000000 */
[----:B------:R-:W-:Y:S04]  /*217d0*/  @!P5 HFMA2.BF16_V2 R215, -RZ.H0_H0, RZ.H0_H0, -R106.H0_H0 ;  /* 0x200000ffffd7d231 */ /* 0x000fe8000034096a */
[----:B------:R-:W-:Y:S01]  /*217e0*/  @!P2 HFMA2.BF16_V2 R214, -RZ.H0_H0, RZ.H0_H0, -R0.H0_H0 ;  /* 0x200000ffffd6a231 */ /* 0x000fe20000340900 */
[----:B------:R-:W-:Y:S01]  /*217f0*/  @!P5 STL.S16 [R1+0x68], R215 ;  /* 0x000068d70100d387 */ /* 0x000fe20000100600 */
[----:B------:R-:W-:Y:S03]  /*21800*/  PRMT R127, R215, 0x7610, R127 ;  /* 0x00007610d77f7816 */ /* 0x000fe6000000007f */
[----:B------:R-:W-:Y:S01]  /*21810*/  @!P2 STL.S16 [R1+0x70], R214 ;  /* 0x000070d60100a387 */ /* 0x000fe20000100600 */
[----:B------:R-:W-:Y:S02]  /*21820*/  PRMT R111, R214, 0x7610, R111 ;  /* 0x00007610d66f7816 */ /* 0x000fe4000000006f */
[----:B------:R-:W-:Y:S02]  /*21830*/  @!P5 PRMT R106, R127, 0x5410, RZ ;  /* 0x000054107f6ad816 */ /* 0x000fe400000000ff */
[----:B------:R3:W3:Y:S04]  /*21840*/  LDL.S16 R127, [R1+0x58] ;  /* 0x00005800017f7983 */ /* 0x0006e80000100600 */
[----:B------:R4:W-:Y:S01]  /*21850*/  ST.E.U16 desc[UR4][R118.64+0x52], R106 ;  /* 0x0000526a76007985 */ /* 0x0009e2000c101504 */
[----:B-1----:R-:W-:Y:S02]  /*21860*/  LOP3.LUT R105, R104, 0xffff, RZ, 0xc0, !PT ;  /* 0x0000ffff68697812 */ /* 0x002fe400078ec0ff */
[----:B------:R-:W-:Y:S02]  /*21870*/  PRMT R104, R162, 0x7632, R104 ;  /* 0x00007632a2687816 */ /* 0x000fe40000000068 */
[----:B------:R-:W-:Y:S02]  /*21880*/  ISETP.GE.U32.AND P5, PT, R192, R105, PT ;  /* 0x00000069c000720c */ /* 0x000fe40003fa6070 */
[----:B------:R-:W-:Y:S01]  /*21890*/  PRMT R162, R0, 0x5410, R104 ;  /* 0x0000541000a27816 */ /* 0x000fe20000000068 */
[----:B-----5:R-:W-:Y:S01]  /*218a0*/  @!P0 HFMA2.BF16_V2 R213, -RZ.H0_H0, RZ.H0_H0, -R104.H0_H0 ;  /* 0x200000ffffd58231 */ /* 0x020fe20000340968 */
[----:B------:R-:W-:Y:S02]  /*218b0*/  @!P2 PRMT R0, R111, 0x5410, RZ ;  /* 0x000054106f00a816 */ /* 0x000fe400000000ff */
[----:B------:R1:W5:Y:S01]  /*218c0*/  LDL.S16 R111, [R1+0x54] ;  /* 0x00005400016f7983 */ /* 0x0003620000100600 */
[----:B------:R-:W-:Y:S02]  /*218d0*/  SHF.R.U32.HI R105, RZ, 0x18, R107 ;  /* 0x00000018ff697819 */ /* 0x000fe4000001166b */
[----:B------:R-:W-:Y:S01]  /*218e0*/  PRMT R209, R213, 0x7610, R209 ;  /* 0x00007610d5d17816 */ /* 0x000fe200000000d1 */
[----:B------:R1:W-:Y:S01]  /*218f0*/  ST.E.U16 desc[UR4][R194.64+0x60], R0 ;  /* 0x00006000c2007985 */ /* 0x0003e2000c101504 */
[----:B------:R-:W-:Y:S02]  /*21900*/  ISETP.GE.U32.AND P2, PT, R192, R105, PT ;  /* 0x00000069c000720c */ /* 0x000fe40003f46070 */
[----:B------:R-:W-:Y:S01]  /*21910*/  PRMT R105, R161, 0x7632, R105 ;  /* 0x00007632a1697816 */ /* 0x000fe20000000069 */
[----:B------:R-:W-:Y:S01]  /*21920*/  @!P0 STL.S16 [R1+0x64], R213 ;  /* 0x000064d501008387 */ /* 0x000fe20000100600 */
[----:B------:R-:W-:Y:S02]  /*21930*/  @!P0 PRMT R104, R209, 0x5410, RZ ;  /* 0x00005410d1688816 */ /* 0x000fe400000000ff */
[----:B----4-:R-:W-:Y:S01]  /*21940*/  LOP3.LUT R106, R166, 0xff, RZ, 0xc0, !PT ;  /* 0x000000ffa66a7812 */ /* 0x010fe200078ec0ff */
[----:B------:R4:W4:Y:S01]  /*21950*/  LDL.S16 R209, [R1+0x50] ;  /* 0x0000500001d17983 */ /* 0x0009220000100600 */
[----:B------:R-:W-:Y:S02]  /*21960*/  SHF.R.U32.HI R107, RZ, 0x10, R107 ;  /* 0x00000010ff6b7819 */ /* 0x000fe4000001166b */
[----:B------:R-:W-:Y:S01]  /*21970*/  ISETP.GE.U32.AND P0, PT, R192, R106, PT ;  /* 0x0000006ac000720c */ /* 0x000fe20003f06070 */
[----:B------:R1:W-:Y:S01]  /*21980*/  ST.E.U16 desc[UR4][R194.64+0x62], R104 ;  /* 0x00006268c2007985 */ /* 0x0003e2000c101504 */
[----:B--2---:R-:W-:Y:S01]  /*21990*/  @!P4 HFMA2.BF16_V2 R143, -RZ.H0_H0, RZ.H0_H0, -R105.H0_H0 ;  /* 0x200000ffff8fc231 */ /* 0x004fe20000340969 */
[----:B------:R-:W-:Y:S02]  /*219a0*/  LOP3.LUT R106, R166, 0xffff, RZ, 0xc0, !PT ;  /* 0x0000ffffa66a7812 */ /* 0x000fe400078ec0ff */
[----:B------:R-:W-:Y:S02]  /*219b0*/  LOP3.LUT R107, R107, 0xff, RZ, 0xc0, !PT ;  /* 0x000000ff6b6b7812 */ /* 0x000fe400078ec0ff */
[----:B------:R-:W-:Y:S02]  /*219c0*/  PRMT R129, R143, 0x7610, R129 ;  /* 0x000076108f817816 */ /* 0x000fe40000000081 */
[----:B------:R-:W-:Y:S04]  /*219d0*/  SHF.R.U32.HI R106, RZ, 0x8, R106 ;  /* 0x00000008ff6a7819 */ /* 0x000fe8000001166a */
[----:B------:R-:W-:Y:S02]  /*219e0*/  LOP3.LUT R106, R106, 0xffff, RZ, 0xc0, !PT ;  /* 0x0000ffff6a6a7812 */ /* 0x000fe400078ec0ff */
[----:B-1----:R-:W-:Y:S04]  /*219f0*/  PRMT R0, R161, 0x7610, R0 ;  /* 0x00007610a1007816 */ /* 0x002fe80000000000 */
[----:B------:R-:W-:Y:S01]  /*21a00*/  PRMT R161, R0, 0x5410, R105 ;  /* 0x0000541000a17816 */ /* 0x000fe20000000069 */
[----:B------:R-:W-:Y:S01]  /*21a10*/  @!P1 HFMA2.BF16_V2 R169, -RZ.H0_H0, RZ.H0_H0, -R0.H0_H0 ;  /* 0x200000ffffa99231 */ /* 0x000fe20000340900 */
[----:B------:R-:W-:Y:S04]  /*21a20*/  @!P4 PRMT R105, R129, 0x5410, RZ ;  /* 0x000054108169c816 */ /* 0x000fe800000000ff */
[----:B------:R-:W-:Y:S01]  /*21a30*/  PRMT R108, R169, 0x7610, R108 ;  /* 0x00007610a96c7816 */ /* 0x000fe2000000006c */
[----:B------:R-:W-:Y:S01]  /*21a40*/  @!P1 STL.S16 [R1+0x60], R169 ;  /* 0x000060a901009387 */ /* 0x000fe20000100600 */
[----:B------:R-:W-:Y:S02]  /*21a50*/  SHF.R.U32.HI R104, RZ, 0x10, R166 ;  /* 0x00000010ff687819 */ /* 0x000fe400000116a6 */
[----:B------:R-:W-:Y:S01]  /*21a60*/  @!P1 PRMT R0, R108, 0x5410, RZ ;  /* 0x000054106c009816 */ /* 0x000fe200000000ff */
[----:B------:R1:W-:Y:S01]  /*21a70*/  @!P4 STL.S16 [R1+0x5c], R143 ;  /* 0x00005c8f0100c387 */ /* 0x0003e20000100600 */
[C---:B------:R-:W-:Y:S02]  /*21a80*/  ISETP.GE.U32.AND P4, PT, R192.reuse, R106, PT ;  /* 0x0000006ac000720c */ /* 0x040fe40003f86070 */
[----:B------:R-:W-:Y:S01]  /*21a90*/  ISETP.GE.U32.AND P1, PT, R192, R107, PT ;  /* 0x0000006bc000720c */ /* 0x000fe20003f26070 */
[----:B------:R2:W-:Y:S01]  /*21aa0*/  ST.E.U16 desc[UR4][R116.64+0x60], R0 ;  /* 0x0000600074007985 */ /* 0x0005e2000c101504 */
[----:B------:R-:W-:Y:S03]  /*21ab0*/  PRMT R107, R155, 0x7632, R107 ;  /* 0x000076329b6b7816 */ /* 0x000fe6000000006b */
[----:B------:R2:W4:Y:S04]  /*21ac0*/  LDL.S16 R108, [R1+0x4c] ;  /* 0x00004c00016c7983 */ /* 0x0005280000100600 */
[----:B------:R2:W-:Y:S04]  /*21ad0*/  ST.E.U16 desc[UR4][R116.64+0x62], R105 ;  /* 0x0000626974007985 */ /* 0x0005e8000c101504 */
[----:B-1----:R1:W4:Y:S01]  /*21ae0*/  LDL.S16 R143, [R1+0x3c] ;  /* 0x00003c00018f7983 */ /* 0x0023220000100600 */
[C---:B--2---:R-:W-:Y:S04]  /*21af0*/  PRMT R0, R3.reuse, 0x7632, R0 ;  /* 0x0000763203007816 */ /* 0x044fe80000000000 */
[----:B------:R-:W-:Y:S02]  /*21b00*/  PRMT R169, R3, 0x5410, R0 ;  /* 0x0000541003a97816 */ /* 0x000fe40000000000 */
[----:B------:R-:W-:Y:S02]  /*21b10*/  LOP3.LUT R105, R104, 0xff, RZ, 0xc0, !PT ;  /* 0x000000ff68697812 */ /* 0x000fe400078ec0ff */
[----:B------:R-:W-:Y:S01]  /*21b20*/  PRMT R104, R171, 0x7610, R104 ;  /* 0x00007610ab687816 */ /* 0x000fe20000000068 */
[----:B---3--:R-:W-:Y:S05]  /*21b30*/  @!P6 HFMA2.BF16_V2 R127, -RZ.H0_H0, RZ.H0_H0, -R3.H0_H0 ;  /* 0x200000ffff7fe231 */ /* 0x008fea0000340903 */
[----:B------:R2:W-:Y:S01]  /*21b40*/  @!P6 STL.S16 [R1+0x58], R127 ;  /* 0x0000587f0100e387 */ /* 0x0005e20000100600 */
[----:B------:R-:W-:Y:S04]  /*21b50*/  PRMT R106, R127, 0x7610, R106 ;  /* 0x000076107f6a7816 */ /* 0x000fe8000000006a */
[----:B------:R-:W-:Y:S02]  /*21b60*/  @!P6 PRMT R3, R106, 0x5410, RZ ;  /* 0x000054106a03e816 */ /* 0x000fe400000000ff */
[----:B------:R-:W-:Y:S02]  /*21b70*/  ISETP.GE.U32.AND P6, PT, R192, R105, PT ;  /* 0x00000069c000720c */ /* 0x000fe40003fc6070 */
[----:B------:R-:W-:Y:S01]  /*21b80*/  PRMT R105, R171, 0x7632, R105 ;  /* 0x00007632ab697816 */ /* 0x000fe20000000069 */
[----:B------:R3:W-:Y:S01]  /*21b90*/  ST.E.U16 desc[UR4][R120.64+0x5e], R3 ;  /* 0x00005e0378007985 */ /* 0x0007e2000c101504 */
[----:B------:R-:W-:Y:S01]  /*21ba0*/  SHF.R.U32.HI R106, RZ, 0x18, R166 ;  /* 0x00000018ff6a7819 */ /* 0x000fe200000116a6 */
[----:B-----5:R-:W-:Y:S05]  /*21bb0*/  @!P5 HFMA2.BF16_V2 R111, -RZ.H0_H0, RZ.H0_H0, -R0.H0_H0 ;  /* 0x200000ffff6fd231 */ /* 0x020fea0000340900 */
[----:B------:R5:W-:Y:S01]  /*21bc0*/  @!P5 STL.S16 [R1+0x54], R111 ;  /* 0x0000546f0100d387 */ /* 0x000be20000100600 */
[----:B------:R-:W-:Y:S03]  /*21bd0*/  PRMT R168, R111, 0x7610, R168 ;  /* 0x000076106fa87816 */ /* 0x000fe600000000a8 */
[----:B------:R1:W5:Y:S01]  /*21be0*/  LDL.S16 R129, [R1+0x48] ;  /* 0x0000480001817983 */ /* 0x0003620000100600 */
[----:B------:R-:W-:Y:S01]  /*21bf0*/  @!P5 PRMT R0, R168, 0x5410, RZ ;  /* 0x00005410a800d816 */ /* 0x000fe200000000ff */
[----:B----4-:R-:W-:Y:S02]  /*21c00*/  @!P1 HFMA2.BF16_V2 R209, -RZ.H0_H0, RZ.H0_H0, -R104.H0_H0 ;  /* 0x200000ffffd19231 */ /* 0x010fe40000340968 */
[----:B--2---:R1:W2:Y:S01]  /*21c10*/  LDL.S16 R127, [R1+0x44] ;  /* 0x00004400017f7983 */ /* 0x0042a20000100600 */
[----:B------:R-:W-:Y:S02]  /*21c20*/  ISETP.GE.U32.AND P5, PT, R192, R106, PT ;  /* 0x0000006ac000720c */ /* 0x000fe40003fa6070 */
[----:B------:R-:W-:Y:S01]  /*21c30*/  LOP3.LUT R106, R164, 0xff, RZ, 0xc0, !PT ;  /* 0x000000ffa46a7812 */ /* 0x000fe200078ec0ff */
[----:B------:R4:W-:Y:S01]  /*21c40*/  ST.E.U16 desc[UR4][R120.64+0x60], R0 ;  /* 0x0000600078007985 */ /* 0x0009e2000c101504 */
[----:B------:R-:W-:Y:S02]  /*21c50*/  PRMT R205, R209, 0x7610, R205 ;  /* 0x00007610d1cd7816 */ /* 0x000fe400000000cd */
[----:B------:R-:W-:Y:S02]  /*21c60*/  PRMT R168, R104, 0x5410, R105 ;  /* 0x0000541068a87816 */ /* 0x000fe40000000069 */
[----:B---3--:R-:W-:Y:S02]  /*21c70*/  LOP3.LUT R3, R164, 0xffff, RZ, 0xc0, !PT ;  /* 0x0000ffffa4037812 */ /* 0x008fe400078ec0ff */
[----:B------:R-:W-:Y:S02]  /*21c80*/  @!P1 PRMT R104, R205, 0x5410, RZ ;  /* 0x00005410cd689816 */ /* 0x000fe400000000ff */
[----:B------:R-:W-:Y:S03]  /*21c90*/  SHF.R.U32.HI R3, RZ, 0x8, R3 ;  /* 0x00000008ff037819 */ /* 0x000fe60000011603 */
[----:B------:R3:W-:Y:S01]  /*21ca0*/  ST.E.U16 desc[UR4][R118.64+0x60], R104 ;  /* 0x0000606876007985 */ /* 0x0007e2000c101504 */
[----:B------:R-:W-:Y:S03]  /*21cb0*/  LOP3.LUT R3, R3, 0xffff, RZ, 0xc0, !PT ;  /* 0x0000ffff03037812 */ /* 0x000fe600078ec0ff */
[----:B-----5:R1:W5:Y:S04]  /*21cc0*/  LDL.S16 R111, [R1+0x40] ;  /* 0x00004000016f7983 */ /* 0x0203680000100600 */
[----:B------:R-:W-:Y:S01]  /*21cd0*/  @!P1 STL.S16 [R1+0x50], R209 ;  /* 0x000050d101009387 */ /* 0x000fe20000100600 */
[----:B------:R-:W-:Y:S02]  /*21ce0*/  ISETP.GE.U32.AND P1, PT, R192, R106, PT ;  /* 0x0000006ac000720c */ /* 0x000fe40003f26070 */
[C---:B------:R-:W-:Y:S02]  /*21cf0*/  PRMT R106, R163.reuse, 0x7632, R106 ;  /* 0x00007632a36a7816 */ /* 0x040fe4000000006a */
[----:B----4-:R-:W-:Y:S01]  /*21d00*/  PRMT R0, R163, 0x7610, R0 ;  /* 0x00007610a3007816 */ /* 0x010fe20000000000 */
[----:B------:R-:W-:Y:S01]  /*21d10*/  @!P2 HFMA2.BF16_V2 R108, -RZ.H0_H0, RZ.H0_H0, -R105.H0_H0 ;  /* 0x200000ffff6ca231 */ /* 0x000fe20000340969 */
[----:B---3--:R-:W-:Y:S04]  /*21d20*/  SHF.R.U32.HI R104, RZ, 0x10, R164 ;  /* 0x00000010ff687819 */ /* 0x008fe800000116a4 */
[----:B------:R-:W-:Y:S01]  /*21d30*/  PRMT R177, R108, 0x7610, R177 ;  /* 0x000076106cb17816 */ /* 0x000fe200000000b1 */
[----:B------:R3:W-:Y:S01]  /*21d40*/  @!P2 STL.S16 [R1+0x4c], R108 ;  /* 0x00004c6c0100a387 */ /* 0x0007e20000100600 */
[----:B------:R-:W-:Y:S02]  /*21d50*/  LOP3.LUT R104, R104, 0xff, RZ, 0xc0, !PT ;  /* 0x000000ff68687812 */ /* 0x000fe400078ec0ff */
[----:B------:R-:W-:Y:S02]  /*21d60*/  @!P2 PRMT R105, R177, 0x5410, RZ ;  /* 0x00005410b169a816 */ /* 0x000fe400000000ff */
[----:B------:R-:W-:Y:S02]  /*21d70*/  ISETP.GE.U32.AND P2, PT, R192, R3, PT ;  /* 0x00000003c000720c */ /* 0x000fe40003f46070 */
[----:B------:R-:W-:Y:S01]  /*21d80*/  PRMT R3, R155, 0x7610, R3 ;  /* 0x000076109b037816 */ /* 0x000fe20000000003 */
[----:B------:R4:W-:Y:S01]  /*21d90*/  ST.E.U16 desc[UR4][R118.64+0x62], R105 ;  /* 0x0000626976007985 */ /* 0x0009e2000c101504 */
[----:B------:R-:W-:Y:S02]  /*21da0*/  @!P0 HFMA2.BF16_V2 R143, -RZ.H0_H0, RZ.H0_H0, -R0.H0_H0 ;  /* 0x200000ffff8f8231 */ /* 0x000fe40000340900 */
[----:B------:R-:W-:Y:S03]  /*21db0*/  PRMT R155, R3, 0x5410, R107 ;  /* 0x00005410039b7816 */ /* 0x000fe6000000006b */
[----:B------:R-:W-:Y:S01]  /*21dc0*/  @!P0 STL.S16 [R1+0x3c], R143 ;  /* 0x00003c8f01008387 */ /* 0x000fe20000100600 */
[----:B------:R-:W-:Y:S02]  /*21dd0*/  PRMT R110, R143, 0x7610, R110 ;  /* 0x000076108f6e7816 */ /* 0x000fe4000000006e */
[----:B---3--:R-:W-:Y:S02]  /*21de0*/  LOP3.LUT R108, R131, R242, R160, 0x96, !PT ;  /* 0x000000f2836c7212 */ /* 0x008fe400078e96a0 */
[----:B------:R-:W-:Y:S02]  /*21df0*/  PRMT R160, R0, 0x5410, R106 ;  /* 0x0000541000a07816 */ /* 0x000fe4000000006a */
[----:B------:R-:W-:Y:S02]  /*21e00*/  @!P0 PRMT R0, R110, 0x5410, RZ ;  /* 0x000054106e008816 */ /* 0x000fe400000000ff */
[----:B------:R-:W-:Y:S02]  /*21e10*/  ISETP.GE.U32.AND P0, PT, R192, R104, PT ;  /* 0x00000068c000720c */ /* 0x000fe40003f06070 */
[----:B------:R-:W-:Y:S01]  /*21e20*/  LOP3.LUT R104, R108, 0xffff, RZ, 0xc0, !PT ;  /* 0x0000ffff6c687812 */ /* 0x000fe200078ec0ff */
[----:B------:R3:W-:Y:S01]  /*21e30*/  ST.E.U16 desc[UR4][R194.64+0x70], R0 ;  /* 0x00007000c2007985 */ /* 0x0007e2000c101504 */
[----:B----4-:R-:W-:Y:S02]  /*21e40*/  SHF.R.U32.HI R105, RZ, 0x18, R164 ;  /* 0x00000018ff697819 */ /* 0x010fe400000116a4 */
[----:B------:R-:W-:Y:S02]  /*21e50*/  SHF.R.U32.HI R104, RZ, 0x8, R104 ;  /* 0x00000008ff687819 */ /* 0x000fe40000011668 */
[----:B------:R-:W-:Y:S02]  /*21e60*/  SHF.R.U32.HI R110, RZ, 0x18, R108 ;  /* 0x00000018ff6e7819 */ /* 0x000fe4000001166c */
[----:B---3--:R-:W-:Y:S01]  /*21e70*/  PRMT R0, R2, 0x7632, R0 ;  /* 0x0000763202007816 */ /* 0x008fe20000000000 */
[----:B------:R-:W-:Y:S02]  /*21e80*/  @!P4 HFMA2.BF16_V2 R129, -RZ.H0_H0, RZ.H0_H0, -R106.H0_H0 ;  /* 0x200000ffff81c231 */ /* 0x000fe4000034096a */
[----:B--2---:R-:W-:Y:S03]  /*21e90*/  @!P6 HFMA2.BF16_V2 R127, -RZ.H0_H0, RZ.H0_H0, -R3.H0_H0 ;  /* 0x200000ffff7fe231 */ /* 0x004fe60000340903 */
[----:B------:R-:W-:Y:S01]  /*21ea0*/  @!P4 STL.S16 [R1+0x48], R129 ;  /* 0x000048810100c387 */ /* 0x000fe20000100600 */
[----:B------:R-:W-:Y:S03]  /*21eb0*/  PRMT R109, R129, 0x7610, R109 ;  /* 0x00007610816d7816 */ /* 0x000fe6000000006d */
[----:B------:R-:W-:Y:S01]  /*21ec0*/  @!P6 STL.S16 [R1+0x44], R127 ;  /* 0x0000447f0100e387 */ /* 0x000fe20000100600 */
[----:B------:R-:W-:Y:S02]  /*21ed0*/  @!P4 PRMT R106, R109, 0x5410, RZ ;  /* 0x000054106d6ac816 */ /* 0x000fe400000000ff */
[----:B------:R-:W-:Y:S02]  /*21ee0*/  ISETP.GE.U32.AND P4, PT, R192, R105, PT ;  /* 0x00000069c000720c */ /* 0x000fe40003f86070 */
[----:B------:R-:W-:Y:S01]  /*21ef0*/  LOP3.LUT R105, R108, 0xff, RZ, 0xc0, !PT ;  /* 0x000000ff6c697812 */ /* 0x000fe200078ec0ff */
[----:B------:R-:W-:Y:S01]  /*21f00*/  ST.E.U16 desc[UR4][R194.64+0x72], R106 ;  /* 0x0000726ac2007985 */ /* 0x000fe2000c101504 */
[----:B------:R-:W-:Y:S02]  /*21f10*/  PRMT R208, R127, 0x7610, R208 ;  /* 0x000076107fd07816 */ /* 0x000fe400000000d0 */
[----:B------:R-:W-:Y:S02]  /*21f20*/  SHF.R.U32.HI R109, RZ, 0x10, R130 ;  /* 0x00000010ff6d7819 */ /* 0x000fe40000011682 */
[----:B------:R-:W-:Y:S02]  /*21f30*/  @!P6 PRMT R3, R208, 0x5410, RZ ;  /* 0x00005410d003e816 */ /* 0x000fe400000000ff */
[----:B------:R-:W-:Y:S01]  /*21f40*/  LOP3.LUT R109, R109, 0xff, RZ, 0xc0, !PT ;  /* 0x000000ff6d6d7812 */ /* 0x000fe200078ec0ff */
[----:B-----5:R-:W-:Y:S02]  /*21f50*/  @!P5 HFMA2.BF16_V2 R111, -RZ.H0_H0, RZ.H0_H0, -R107.H0_H0 ;  /* 0x200000ffff6fd231 */ /* 0x020fe4000034096b */
[----:B------:R-:W-:Y:S04]  /*21f60*/  ST.E.U16 desc[UR4][R116.64+0x70], R3 ;  /* 0x0000700374007985 */ /* 0x000fe8000c101504 */
[----:B------:R2:W-:Y:S01]  /*21f70*/  @!P5 STL.S16 [R1+0x40], R111 ;  /* 0x0000406f0100d387 */ /* 0x0005e20000100600 */
[----:B------:R-:W-:Y:S03]  /*21f80*/  PRMT R142, R111, 0x7610, R142 ;  /* 0x000076106f8e7816 */ /* 0x000fe6000000008e */
[----:B------:R1:W3:Y:S01]  /*21f90*/  LDL.S16 R205, [R1+0x38] ;  /* 0x0000380001cd7983 */ /* 0x0002e20000100600 */
[----:B------:R-:W-:Y:S03]  /*21fa0*/  @!P5 PRMT R107, R142, 0x5410, RZ ;  /* 0x000054108e6bd816 */ /* 0x000fe600000000ff */
[----:B------:R1:W4:Y:S04]  /*21fb0*/  LDL.S16 R177, [R1+0x34] ;  /* 0x0000340001b17983 */ /* 0x0003280000100600 */
[----:B------:R1:W5:Y:S04]  /*21fc0*/  LDL.S16 R163, [R1+0x30] ;  /* 0x0000300001a37983 */ /* 0x0003680000100600 */
[----:B------:R1:W5:Y:S04]  /*21fd0*/  LDL.S16 R143, [R1+0x2c] ;  /* 0x00002c00018f7983 */ /* 0x0003680000100600 */
[----:B------:R1:W-:Y:S01]  /*21fe0*/  ST.E.U16 desc[UR4][R116.64+0x72], R107 ;  /* 0x0000726b74007985 */ /* 0x0003e2000c101504 */
[----:B--2---:R-:W-:Y:S02]  /*21ff0*/  PRMT R111, R105, 0x5410, R104 ;  /* 0x00005410696f7816 */ /* 0x004fe40000000068 */
[C---:B------:R-:W-:Y:S02]  /*22000*/  LOP3.LUT R104, R130.reuse, 0xffff, RZ, 0xc0, !PT ;  /* 0x0000ffff82687812 */ /* 0x040fe400078ec0ff */
[----:B------:R-:W-:Y:S02]  /*22010*/  LOP3.LUT R105, R130, 0xff, RZ, 0xc0, !PT ;  /* 0x000000ff82697812 */ /* 0x000fe400078ec0ff */
[----:B------:R-:W-:Y:S02]  /*22020*/  SHF.R.U32.HI R104, RZ, 0x8, R104 ;  /* 0x00000008ff687819 */ /* 0x000fe40000011668 */
[----:B------:R-:W-:Y:S02]  /*22030*/  SHF.R.U32.HI R130, RZ, 0x18, R130 ;  /* 0x00000018ff827819 */ /* 0x000fe40000011682 */
[----:B------:R-:W-:Y:S02]  /*22040*/  PRMT R129, R105, 0x5410, R104 ;  /* 0x0000541069817816 */ /* 0x000fe40000000068 */
[----:B------:R-:W-:Y:S02]  /*22050*/  SHF.R.U32.HI R104, RZ, 0x10, R108 ;  /* 0x00000010ff687819 */ /* 0x000fe4000001166c */
[----:B------:R-:W-:Y:S02]  /*22060*/  LOP3.LUT R108, R123, R242, R170, 0x96, !PT ;  /* 0x000000f27b6c7212 */ /* 0x000fe400078e96aa */
[----:B------:R-:W-:Y:S02]  /*22070*/  LOP3.LUT R105, R104, 0xff, RZ, 0xc0, !PT ;  /* 0x000000ff68697812 */ /* 0x000fe400078ec0ff */
[C---:B------:R-:W-:Y:S02]  /*22080*/  LOP3.LUT R104, R122.reuse, 0xffff, RZ, 0xc0, !PT ;  /* 0x0000ffff7a687812 */ /* 0x040fe400078ec0ff */
[----:B------:R-:W-:Y:S02]  /*22090*/  PRMT R123, R105, 0x5410, R110 ;  /* 0x00005410697b7816 */ /* 0x000fe4000000006e */
[----:B------:R-:W-:Y:S02]  /*220a0*/  LOP3.LUT R105, R122, 0xff, RZ, 0xc0, !PT ;  /* 0x000000ff7a697812 */ /* 0x000fe400078ec0ff */
[----:B------:R-:W-:Y:S02]  /*220b0*/  SHF.R.U32.HI R104, RZ, 0x8, R104 ;  /* 0x00000008ff687819 */ /* 0x000fe40000011668 */
[----:B------:R-:W-:Y:S02]  /*220c0*/  PRMT R130, R109, 0x5410, R130 ;  /* 0x000054106d827816 */ /* 0x000fe40000000082 */
[--C-:B------:R-:W-:Y:S02]  /*220d0*/  PRMT R127, R105, 0x5410, R104.reuse ;  /* 0x00005410697f7816 */ /* 0x100fe40000000068 */
[C---:B------:R-:W-:Y:S02]  /*220e0*/  PRMT R105, R137.reuse, 0x7610, R105 ;  /* 0x0000761089697816 */ /* 0x040fe40000000069 */
[----:B------:R-:W-:Y:S02]  /*220f0*/  PRMT R104, R137, 0x7632, R104 ;  /* 0x0000763289687816 */ /* 0x000fe40000000068 */
[--C-:B------:R-:W-:Y:S02]  /*22100*/  SHF.R.U32.HI R109, RZ, 0x10, R122.reuse ;  /* 0x00000010ff6d7819 */ /* 0x100fe4000001167a */
[----:B------:R-:W-:Y:S02]  /*22110*/  SHF.R.U32.HI R122, RZ, 0x18, R122 ;  /* 0x00000018ff7a7819 */ /* 0x000fe4000001167a */
[----:B------:R-:W-:Y:S02]  /*22120*/  LOP3.LUT R106, R109, 0xff, RZ, 0xc0, !PT ;  /* 0x000000ff6d6a7812 */ /* 0x000fe400078ec0ff */
[----:B------:R-:W-:Y:S02]  /*22130*/  PRMT R3, R105, 0x5410, R104 ;  /* 0x0000541069037816 */ /* 0x000fe40000000068 */
[----:B------:R-:W-:Y:S02]  /*22140*/  PRMT R131, R106, 0x5410, R122 ;  /* 0x000054106a837816 */ /* 0x000fe4000000007a */
[----:B-1----:R-:W-:Y:S02]  /*22150*/  LOP3.LUT R116, R108, 0xff, RZ, 0xc0, !PT ;  /* 0x000000ff6c747812 */ /* 0x002fe400078ec0ff */
[----:B------:R-:W-:Y:S01]  /*22160*/  SHF.R.U32.HI R107, RZ, 0x18, R108 ;  /* 0x00000018ff6b7819 */ /* 0x000fe2000001166c */
[----:B---3--:R-:W-:Y:S02]  /*22170*/  @!P1 HFMA2.BF16_V2 R205, -RZ.H0_H0, RZ.H0_H0, -R105.H0_H0 ;  /* 0x200000ffffcd9231 */ /* 0x008fe40000340969 */
[----:B----4-:R-:W-:Y:S03]  /*22180*/  @!P2 HFMA2.BF16_V2 R177, -RZ.H0_H0, RZ.H0_H0, -R104.H0_H0 ;  /* 0x200000ffffb1a231 */ /* 0x010fe60000340968 */
[----:B------:R-:W-:Y:S01]  /*22190*/  @!P1 STL.S16 [R1+0x38], R205 ;  /* 0x000038cd01009387 */ /* 0x000fe20000100600 */
[----:B------:R-:W-:Y:S01]  /*221a0*/  PRMT R122, R205, 0x7610, R122 ;  /* 0x00007610cd7a7816 */ /* 0x000fe2000000007a */
[----:B-----5:R-:W-:Y:S02]  /*221b0*/  @!P0 HFMA2.BF16_V2 R163, -RZ.H0_H0, RZ.H0_H0, -R2.H0_H0 ;  /* 0x200000ffffa38231 */ /* 0x020fe40000340902 */
[----:B------:R1:W-:Y:S01]  /*221c0*/  @!P2 STL.S16 [R1+0x34], R177 ;  /* 0x000034b10100a387 */ /* 0x0003e20000100600 */
[----:B------:R-:W-:Y:S01]  /*221d0*/  PRMT R110, R177, 0x7610, R110 ;  /* 0x00007610b16e7816 */ /* 0x000fe2000000006e */
[----:B------:R-:W-:Y:S02]  /*221e0*/  @!P4 HFMA2.BF16_V2 R143, -RZ.H0_H0, RZ.H0_H0, -R0.H0_H0 ;  /* 0x200000ffff8fc231 */ /* 0x000fe40000340900 */
[----:B------:R2:W-:Y:S01]  /*221f0*/  @!P0 STL.S16 [R1+0x30], R163 ;  /* 0x000030a301008387 */ /* 0x0005e20000100600 */
[----:B------:R-:W-:Y:S02]  /*22200*/  PRMT R109, R163, 0x7610, R109 ;  /* 0x00007610a36d7816 */ /* 0x000fe4000000006d */
[----:B------:R-:W-:Y:S01]  /*22210*/  @!P1 PRMT R105, R122, 0x5410, RZ ;  /* 0x000054107a699816 */ /* 0x000fe200000000ff */
[----:B------:R-:W-:Y:S01]  /*22220*/  @!P4 STL.S16 [R1+0x2c], R143 ;  /* 0x00002c8f0100c387 */ /* 0x000fe20000100600 */
[----:B------:R-:W-:Y:S02]  /*22230*/  PRMT R106, R143, 0x7610, R106 ;  /* 0x000076108f6a7816 */ /* 0x000fe4000000006a */
[----:B------:R-:W-:Y:S01]  /*22240*/  @!P2 PRMT R104, R110, 0x5410, RZ ;  /* 0x000054106e68a816 */ /* 0x000fe200000000ff */
[----:B------:R3:W-:Y:S04]  /*22250*/  ST.E.U16 desc[UR4][R120.64+0x6e], R105 ;  /* 0x00006e6978007985 */ /* 0x0007e8000c101504 */
[----:B------:R4:W-:Y:S04]  /*22260*/  ST.E.U16 desc[UR4][R120.64+0x70], R104 ;  /* 0x0000706878007985 */ /* 0x0009e8000c101504 */
[----:B------:R-:W5:Y:S01]  /*22270*/  LDL R250, [R1+0x198] ;  /* 0x0001980001fa7983 */ /* 0x000f620000100800 */
[----:B-1----:R-:W-:Y:S02]  /*22280*/  PRMT R177, R192, 0x7054, R192 ;  /* 0x00007054c0b17816 */ /* 0x002fe400000000c0 */
[----:B--2---:R-:W-:Y:S02]  /*22290*/  PRMT R163, R2, 0x5410, R0 ;  /* 0x0000541002a37816 */ /* 0x004fe40000000000 */
[----:B------:R-:W-:Y:S02]  /*222a0*/  @!P0 PRMT R2, R109, 0x5410, RZ ;  /* 0x000054106d028816 */ /* 0x000fe400000000ff */
[----:B------:R-:W-:Y:S02]  /*222b0*/  @!P4 PRMT R0, R106, 0x5410, RZ ;  /* 0x000054106a00c816 */ /* 0x000fe400000000ff */
[--C-:B------:R-:W-:Y:S01]  /*222c0*/  HSET2.LE.AND R106, R129, R177.reuse, PT ;  /* 0x000000b1816a7233 */ /* 0x100fe20003803000 */
[----:B------:R1:W-:Y:S01]  /*222d0*/  ST.E.U16 desc[UR4][R118.64+0x70], R2 ;  /* 0x0000700276007985 */ /* 0x0003e2000c101504 */
[----:B------:R-:W-:Y:S02]  /*222e0*/  IADD3 R194, P0, R194, -0x80, RZ ;  /* 0xffffff80c2c27810 */ /* 0x000fe40007f1e0ff */
[--C-:B---3--:R-:W-:Y:S01]  /*222f0*/  HSET2.LE.AND R105, R123, R177.reuse, PT ;  /* 0x000000b17b697233 */ /* 0x108fe20003803000 */
[----:B------:R2:W-:Y:S01]  /*22300*/  ST.E.U16 desc[UR4][R118.64+0x72], R0 ;  /* 0x0000720076007985 */ /* 0x0005e2000c101504 */
[----:B------:R-:W-:Y:S02]  /*22310*/  LOP3.LUT R106, R112, R106, RZ, 0xc0, !PT ;  /* 0x0000006a706a7212 */ /* 0x000fe400078ec0ff */
[--C-:B----4-:R-:W-:Y:S01]  /*22320*/  HSET2.LE.AND R104, R111, R177.reuse, PT ;  /* 0x000000b16f687233 */ /* 0x110fe20003803000 */
[----:B------:R-:W-:Y:S01]  /*22330*/  LDSM.16.MT88.4 R120, [R174+0xa000] ;  /* 0x00a00000ae78783b */ /* 0x000fe20000004200 */
[----:B------:R-:W-:Y:S02]  /*22340*/  LOP3.LUT R105, R113, R105, RZ, 0xc0, !PT ;  /* 0x0000006971697212 */ /* 0x000fe400078ec0ff */
[----:B------:R-:W-:Y:S02]  /*22350*/  IADD3.X R195, R195, -0x1, RZ, P0, !PT ;  /* 0xffffffffc3c37810 */ /* 0x000fe400007fe4ff */
[----:B------:R-:W-:Y:S02]  /*22360*/  LOP3.LUT R104, R114, R104, RZ, 0xc0, !PT ;  /* 0x0000006872687212 */ /* 0x000fe400078ec0ff */
[--C-:B------:R-:W-:Y:S05]  /*22370*/  HSET2.LE.AND R114, R127, R177.reuse, PT ;  /* 0x000000b17f727233 */ /* 0x100fea0003803000 */
[----:B------:R-:W-:Y:S02]  /*22380*/  LOP3.LUT R114, R124, R114, RZ, 0xc0, !PT ;  /* 0x000000727c727212 */ /* 0x000fe400078ec0ff */
[----:B-1----:R-:W-:Y:S02]  /*22390*/  SHF.R.U32.HI R2, RZ, 0x10, R108 ;  /* 0x00000010ff027819 */ /* 0x002fe4000001166c */
[----:B--2---:R-:W-:Y:S02]  /*223a0*/  LOP3.LUT R0, R108, 0xffff, RZ, 0xc0, !PT ;  /* 0x0000ffff6c007812 */ /* 0x004fe400078ec0ff */
[----:B------:R-:W1:Y:S01]  /*223b0*/  LDSM.16.MT88.4 R108, [R174+0x9000] ;  /* 0x00900000ae6c783b */ /* 0x000e620000004200 */
[----:B------:R-:W-:Y:S02]  /*223c0*/  LOP3.LUT R2, R2, 0xff, RZ, 0xc0, !PT ;  /* 0x000000ff02027812 */ /* 0x000fe400078ec0ff */
[----:B------:R-:W-:Y:S02]  /*223d0*/  SHF.R.U32.HI R0, RZ, 0x8, R0 ;  /* 0x00000008ff007819 */ /* 0x000fe40000011600 */
[----:B------:R-:W-:Y:S02]  /*223e0*/  PRMT R2, R2, 0x5410, R107 ;  /* 0x0000541002027816 */ /* 0x000fe4000000006b */
[----:B------:R-:W-:Y:S02]  /*223f0*/  PRMT R0, R116, 0x5410, R0 ;  /* 0x0000541074007816 */ /* 0x000fe40000000000 */
[----:B------:R-:W2:Y:S01]  /*22400*/  LDSM.16.MT88.4 R116, [R188+0x9000] ;  /* 0x00900000bc74783b */ /* 0x000ea20000004200 */
[--C-:B------:R-:W-:Y:S02]  /*22410*/  HSET2.LE.AND R107, R130, R177.reuse, PT ;  /* 0x000000b1826b7233 */ /* 0x100fe40003803000 */
[--C-:B------:R-:W-:Y:S02]  /*22420*/  HSET2.LE.AND R112, R0, R177.reuse, PT ;  /* 0x000000b100707233 */ /* 0x100fe40003803000 */
[--C-:B------:R-:W-:Y:S02]  /*22430*/  HSET2.LE.AND R113, R2, R177.reuse, PT ;  /* 0x000000b102717233 */ /* 0x100fe40003803000 */
[----:B------:R-:W-:Y:S02]  /*22440*/  LOP3.LUT R107, R115, R107, RZ, 0xc0, !PT ;  /* 0x0000006b736b7212 */ /* 0x000fe400078ec0ff */
[--C-:B------:R-:W-:Y:S02]  /*22450*/  HSET2.LE.AND R115, R131, R177.reuse, PT ;  /* 0x000000b183737233 */ /* 0x100fe40003803000 */
[----:B------:R-:W-:Y:S02]  /*22460*/  LOP3.LUT R112, R126, R112, RZ, 0xc0, !PT ;  /* 0x000000707e707212 */ /* 0x000fe400078ec0ff */
[----:B------:R-:W-:Y:S02]  /*22470*/  LOP3.LUT R113, R125, R113, RZ, 0xc0, !PT ;  /* 0x000000717d717212 */ /* 0x000fe400078ec0ff */
[----:B------:R-:W-:Y:S01]  /*22480*/  LOP3.LUT R115, R128, R115, RZ, 0xc0, !PT ;  /* 0x0000007380737212 */ /* 0x000fe200078ec0ff */
[----:B------:R-:W3:Y:S01]  /*22490*/  LDSM.16.MT88.4 R124, [R188+0xa000] ;  /* 0x00a00000bc7c783b */ /* 0x000ee20000004200 */
[-C--:B------:R-:W-:Y:S02]  /*224a0*/  LOP3.LUT R2, R135, R212.reuse, R182, 0x96, !PT ;  /* 0x000000d487027212 */ /* 0x080fe400078e96b6 */
[----:B------:R-:W-:Y:S02]  /*224b0*/  LOP3.LUT R128, R138, 0xff, RZ, 0xc0, !PT ;  /* 0x000000ff8a807812 */ /* 0x000fe400078ec0ff */
[----:B------:R-:W-:Y:S01]  /*224c0*/  LOP3.LUT R0, R139, R212, R176, 0x96, !PT ;  /* 0x000000d48b007212 */ /* 0x000fe200078e96b0 */
[-C--:B-1----:R-:W-:Y:S06]  /*224d0*/  HMMA.16816.F32.BF16 R4, R104, R108.reuse, R4 ;  /* 0x0000006c6804723c */ /* 0x082fec0000041804 */
[C---:B------:R-:W-:Y:S06]  /*224e0*/  HMMA.16816.F32.BF16 R8, R112.reuse, R108, R8 ;  /* 0x0000006c7008723c */ /* 0x040fec0000041808 */
[-C--:B------:R-:W-:Y:S06]  /*224f0*/  HMMA.16816.F32.BF16 R12, R112, R110.reuse, R12 ;  /* 0x0000006e700c723c */ /* 0x080fec000004180c */
[C---:B------:R-:W-:Y:S01]  /*22500*/  HMMA.16816.F32.BF16 R16, R104.reuse, R110, R16 ;  /* 0x0000006e6810723c */ /* 0x040fe20000041810 */
[----:B------:R-:W1:Y:S05]  /*22510*/  LDSM.16.MT88.4 R108, [R174+0xb000] ;  /* 0x00b00000ae6c783b */ /* 0x000e6a0000004200 */
[-C--:B--2---:R-:W-:Y:S06]  /*22520*/  HMMA.16816.F32.BF16 R20, R104, R116.reuse, R20 ;  /* 0x000000746814723c */ /* 0x084fec0000041814 */
[C---:B------:R-:W-:Y:S06]  /*22530*/  HMMA.16816.F32.BF16 R24, R112.reuse, R116, R24 ;  /* 0x000000747018723c */ /* 0x040fec0000041818 */
[-C--:B------:R-:W-:Y:S05]  /*22540*/  HMMA.16816.F32.BF16 R28, R112, R118.reuse, R28 ;  /* 0x00000076701c723c */ /* 0x080fea000004181c */
[----:B------:R-:W-:Y:S01]  /*22550*/  LOP3.LUT R116, R134, 0xffff, RZ, 0xc0, !PT ;  /* 0x0000ffff86747812 */ /* 0x000fe200078ec0ff */
[C---:B------:R-:W-:Y:S06]  /*22560*/  HMMA.16816.F32.BF16 R32, R104.reuse, R118, R32 ;  /* 0x000000766820723c */ /* 0x040fec0000041820 */
[-C--:B------:R-:W-:Y:S06]  /*22570*/  HMMA.16816.F32.BF16 R36, R104, R120.reuse, R36 ;  /* 0x000000786824723c */ /* 0x080fec0000041824 */
[C---:B------:R-:W-:Y:S06]  /*22580*/  HMMA.16816.F32.BF16 R40, R112.reuse, R120, R40 ;  /* 0x000000787028723c */ /* 0x040fec0000041828 */
[-C--:B------:R-:W-:Y:S05]  /*22590*/  HMMA.16816.F32.BF16 R44, R112, R122.reuse, R44 ;  /* 0x0000007a702c723c */ /* 0x080fea000004182c */
[----:B------:R-:W-:Y:S01]  /*225a0*/  SHF.R.U32.HI R121, RZ, 0x8, R116 ;  /* 0x00000008ff797819 */ /* 0x000fe20000011674 */
[C---:B------:R-:W-:Y:S01]  /*225b0*/  HMMA.16816.F32.BF16 R48, R104.reuse, R122, R48 ;  /* 0x0000007a6830723c */ /* 0x040fe20000041830 */
[----:B------:R-:W2:Y:S04]  /*225c0*/  LDSM.16.MT88.4 R116, [R188+0xb000] ;  /* 0x00b00000bc74783b */ /* 0x000ea80000004200 */
[----:B------:R-:W-:Y:S01]  /*225d0*/  SHF.R.U32.HI R120, RZ, 0x10, R138 ;  /* 0x00000010ff787819 */ /* 0x000fe2000001168a */
[-C--:B---3--:R-:W-:Y:S05]  /*225e0*/  HMMA.16816.F32.BF16 R52, R104, R124.reuse, R52 ;  /* 0x0000007c6834723c */ /* 0x088fea0000041834 */
[----:B------:R-:W-:Y:S01]  /*225f0*/  LOP3.LUT R123, R2, 0xff, RZ, 0xc0, !PT ;  /* 0x000000ff027b7812 */ /* 0x000fe200078ec0ff */
[C---:B------:R-:W-:Y:S05]  /*22600*/  HMMA.16816.F32.BF16 R56, R112.reuse, R124, R56 ;  /* 0x0000007c7038723c */ /* 0x040fea0000041838 */
[----:B------:R-:W-:Y:S01]  /*22610*/  LOP3.LUT R122, R134, 0xff, RZ, 0xc0, !PT ;  /* 0x000000ff867a7812 */ /* 0x000fe200078ec0ff */
[-C--:B------:R-:W-:Y:S05]  /*22620*/  HMMA.16816.F32.BF16 R60, R112, R126.reuse, R60 ;  /* 0x0000007e703c723c */ /* 0x080fea000004183c */
[----:B------:R-:W-:Y:S01]  /*22630*/  PRMT R135, R122, 0x5410, R121 ;  /* 0x000054107a877816 */ /* 0x000fe20000000079 */
[C---:B------:R-:W-:Y:S05]  /*22640*/  HMMA.16816.F32.BF16 R64, R104.reuse, R126, R64 ;  /* 0x0000007e6840723c */ /* 0x040fea0000041840 */
[----:B------:R-:W-:Y:S01]  /*22650*/  LOP3.LUT R124, R138, 0xffff, RZ, 0xc0, !PT ;  /* 0x0000ffff8a7c7812 */ /* 0x000fe200078ec0ff */
[-C--:B-1----:R-:W-:Y:S05]  /*22660*/  HMMA.16816.F32.BF16 R68, R104, R108.reuse, R68 ;  /* 0x0000006c6844723c */ /* 0x082fea0000041844 */
[----:B------:R-:W-:Y:S01]  /*22670*/  LOP3.LUT R122, R120, 0xff, RZ, 0xc0, !PT ;  /* 0x000000ff787a7812 */ /* 0x000fe200078ec0ff */
[C---:B------:R-:W-:Y:S05]  /*22680*/  HMMA.16816.F32.BF16 R72, R112.reuse, R108, R72 ;  /* 0x0000006c7048723c */ /* 0x040fea0000041848 */
[----:B------:R-:W-:Y:S01]  /*22690*/  LOP3.LUT R120, R2, 0xffff, RZ, 0xc0, !PT ;  /* 0x0000ffff02787812 */ /* 0x000fe200078ec0ff */
[-C--:B------:R-:W-:Y:S05]  /*226a0*/  HMMA.16816.F32.BF16 R76, R112, R110.reuse, R76 ;  /* 0x0000006e704c723c */ /* 0x080fea000004184c */
[----:B------:R-:W-:Y:S01]  /*226b0*/  SHF.R.U32.HI R121, RZ, 0x10, R2 ;  /* 0x00000010ff797819 */ /* 0x000fe20000011602 */
[C---:B------:R-:W-:Y:S05]  /*226c0*/  HMMA.16816.F32.BF16 R80, R104.reuse, R110, R80 ;  /* 0x0000006e6850723c */ /* 0x040fea0000041850 */
[----:B------:R-:W-:Y:S01]  /*226d0*/  SHF.R.U32.HI R124, RZ, 0x8, R124 ;  /* 0x00000008ff7c7819 */ /* 0x000fe2000001167c */
[-C--:B--2---:R-:W-:Y:S05]  /*226e0*/  HMMA.16816.F32.BF16 R84, R104, R116.reuse, R84 ;  /* 0x000000746854723c */ /* 0x084fea0000041854 */
[----:B------:R-:W-:Y:S01]  /*226f0*/  SHF.R.U32.HI R138, RZ, 0x18, R138 ;  /* 0x00000018ff8a7819 */ /* 0x000fe2000001168a */
[C---:B------:R-:W-:Y:S05]  /*22700*/  HMMA.16816.F32.BF16 R88, R112.reuse, R116, R88 ;  /* 0x000000747058723c */ /* 0x040fea0000041858 */
[----:B------:R-:W-:Y:S01]  /*22710*/  SHF.R.U32.HI R120, RZ, 0x8, R120 ;  /* 0x00000008ff787819 */ /* 0x000fe20000011678 */
[-C--:B------:R-:W-:Y:S05]  /*22720*/  HMMA.16816.F32.BF16 R92, R112, R118.reuse, R92 ;  /* 0x00000076705c723c */ /* 0x080fea000004185c */
[----:B------:R-:W-:Y:S01]  /*22730*/  LOP3.LUT R121, R121, 0xff, RZ, 0xc0, !PT ;  /* 0x000000ff79797812 */ /* 0x000fe200078ec0ff */
[----:B------:R-:W-:Y:S01]  /*22740*/  HMMA.16816.F32.BF16 R96, R104, R118, R96 ;  /* 0x000000766860723c */ /* 0x000fe20000041860 */
[----:B------:R-:W-:Y:S04]  /*22750*/  LDSM.16.MT88.4 R104, [R188+0xb400] ;  /* 0x00b40000bc68783b */ /* 0x000fe80000004200 */
[----:B------:R-:W-:Y:S02]  /*22760*/  SHF.R.U32.HI R2, RZ, 0x18, R2 ;  /* 0x00000018ff027819 */ /* 0x000fe40000011602 */
[----:B------:R-:W-:Y:S02]  /*22770*/  PRMT R171, R128, 0x5410, R124 ;  /* 0x0000541080ab7816 */ /* 0x000fe4000000007c */
[----:B------:R-:W-:Y:S02]  /*22780*/  LDSM.16.MT88.4 R128, [R188+0x9400] ;  /* 0x00940000bc80783b */ /* 0x000fe40000004200 */
[----:B------:R-:W-:Y:S02]  /*22790*/  PRMT R170, R122, 0x5410, R138 ;  /* 0x000054107aaa7816 */ /* 0x000fe4000000008a */
[----:B------:R-:W-:Y:S02]  /*227a0*/  PRMT R124, R123, 0x5410, R120 ;  /* 0x000054107b7c7816 */ /* 0x000fe40000000078 */
[----:B------:R-:W-:Y:S02]  /*227b0*/  PRMT R127, R121, 0x5410, R2 ;  /* 0x00005410797f7816 */ /* 0x000fe40000000002 */
[----:B------:R-:W1:Y:S01]  /*227c0*/  LDSM.16.MT88.4 R120, [R174+0x9400] ;  /* 0x00940000ae78783b */ /* 0x000e620000004200 */
[--C-:B------:R-:W-:Y:S02]  /*227d0*/  SHF.R.U32.HI R125, RZ, 0x10, R134.reuse ;  /* 0x00000010ff7d7819 */ /* 0x100fe40000011686 */
[----:B------:R-:W-:Y:S02]  /*227e0*/  SHF.R.U32.HI R134, RZ, 0x18, R134 ;  /* 0x00000018ff867819 */ /* 0x000fe40000011686 */
[----:B------:R-:W-:Y:S02]  /*227f0*/  LOP3.LUT R125, R125, 0xff, RZ, 0xc0, !PT ;  /* 0x000000ff7d7d7812 */ /* 0x000fe400078ec0ff */
[C---:B------:R-:W-:Y:S02]  /*22800*/  LOP3.LUT R2, R0.reuse, 0xffff, RZ, 0xc0, !PT ;  /* 0x0000ffff00027812 */ /* 0x040fe400078ec0ff */
[----:B------:R-:W-:Y:S02]  /*22810*/  SHF.R.U32.HI R108, RZ, 0x10, R0 ;  /* 0x00000010ff6c7819 */ /* 0x000fe40000011600 */
[----:B------:R-:W-:Y:S02]  /*22820*/  PRMT R134, R125, 0x5410, R134 ;  /* 0x000054107d867816 */ /* 0x000fe40000000086 */
[----:B------:R-:W-:Y:S02]  /*22830*/  LOP3.LUT R126, R0, 0xff, RZ, 0xc0, !PT ;  /* 0x000000ff007e7812 */ /* 0x000fe400078ec0ff */
[----:B------:R-:W-:Y:S02]  /*22840*/  SHF.R.U32.HI R125, RZ, 0x18, R0 ;  /* 0x00000018ff7d7819 */ /* 0x000fe40000011600 */
[----:B------:R-:W-:Y:S02]  /*22850*/  LOP3.LUT R0, R108, 0xff, RZ, 0xc0, !PT ;  /* 0x000000ff6c007812 */ /* 0x000fe400078ec0ff */
[----:B------:R-:W-:Y:S02]  /*22860*/  SHF.R.U32.HI R2, RZ, 0x8, R2 ;  /* 0x00000008ff027819 */ /* 0x000fe40000011602 */
[--C-:B------:R-:W-:Y:S02]  /*22870*/  HSET2.LE.AND R110, R135, R177.reuse, PT ;  /* 0x000000b1876e7233 */ /* 0x100fe40003803000 */
[--C-:B------:R-:W-:Y:S02]  /*22880*/  HSET2.LE.AND R111, R134, R177.reuse, PT ;  /* 0x000000b1866f7233 */ /* 0x100fe40003803000 */
[--C-:B------:R-:W-:Y:S02]  /*22890*/  HSET2.LE.AND R108, R124, R177.reuse, PT ;  /* 0x000000b17c6c7233 */ /* 0x100fe40003803000 */
[--C-:B------:R-:W-:Y:S02]  /*228a0*/  HSET2.LE.AND R109, R127, R177.reuse, PT ;  /* 0x000000b17f6d7233 */ /* 0x100fe40003803000 */
[----:B------:R-:W-:Y:S02]  /*228b0*/  PRMT R2, R126, 0x5410, R2 ;  /* 0x000054107e027816 */ /* 0x000fe40000000002 */
[----:B------:R-:W-:Y:S02]  /*228c0*/  PRMT R125, R0, 0x5410, R125 ;  /* 0x00005410007d7816 */ /* 0x000fe4000000007d */
[----:B------:R-:W-:Y:S02]  /*228d0*/  LOP3.LUT R108, R132, R108, RZ, 0xc0, !PT ;  /* 0x0000006c846c7212 */ /* 0x000fe400078ec0ff */
[----:B------:R-:W-:Y:S02]  /*228e0*/  LOP3.LUT R109, R133, R109, RZ, 0xc0, !PT ;  /* 0x0000006d856d7212 */ /* 0x000fe400078ec0ff */
[----:B------:R-:W-:Y:S01]  /*228f0*/  LOP3.LUT R110, R136, R110, RZ, 0xc0, !PT ;  /* 0x0000006e886e7212 */ /* 0x000fe200078ec0ff */
[----:B------:R-:W2:Y:S01]  /*22900*/  LDSM.16.MT88.4 R132, [R174+0xa400] ;  /* 0x00a40000ae84783b */ /* 0x000ea20000004200 */
[----:B------:R-:W-:Y:S02]  /*22910*/  LOP3.LUT R111, R140, R111, RZ, 0xc0, !PT ;  /* 0x0000006f8c6f7212 */ /* 0x000fe400078ec0ff */
[--C-:B------:R-:W-:Y:S02]  /*22920*/  HSET2.LE.AND R124, R2, R177.reuse, PT ;  /* 0x000000b1027c7233 */ /* 0x100fe40003803000 */
[--C-:B------:R-:W-:Y:S02]  /*22930*/  HSET2.LE.AND R125, R125, R177.reuse, PT ;  /* 0x000000b17d7d7233 */ /* 0x100fe40003803000 */
[--C-:B------:R-:W-:Y:S01]  /*22940*/  HSET2.LE.AND R126, R171, R177.reuse, PT ;  /* 0x000000b1ab7e7233 */ /* 0x100fe20003803000 */
[-C--:B-1----:R-:W-:Y:S01]  /*22950*/  HMMA.16816.F32.BF16 R4, R108, R120.reuse, R4 ;  /* 0x000000786c04723c */ /* 0x082fe20000041804 */
[----:B------:R-:W1:Y:S04]  /*22960*/  LDSM.16.MT88.4 R136, [R188+0xa400] ;  /* 0x00a40000bc88783b */ /* 0x000e680000004200 */
[--C-:B------:R-:W-:Y:S02]  /*22970*/  HSET2.LE.AND R127, R170, R177.reuse, PT ;  /* 0x000000b1aa7f7233 */ /* 0x100fe40003803000 */
[----:B------:R-:W-:Y:S02]  /*22980*/  LOP3.LUT R124, R141, R124, RZ, 0xc0, !PT ;  /* 0x0000007c8d7c7212 */ /* 0x000fe400078ec0ff */
[----:B------:R-:W3:Y:S01]  /*22990*/  LDSM.16.MT88.4 R140, [R174+0xb400] ;  /* 0x00b40000ae8c783b */ /* 0x000ee20000004200 */
[----:B-----5:R-:W-:Y:S02]  /*229a0*/  ISETP.GT.AND P1, PT, R231, R250, PT ;  /* 0x000000fae700720c */ /* 0x020fe40003f24270 */
[----:B------:R-:W-:Y:S02]  /*229b0*/  LOP3.LUT R125, R146, R125, RZ, 0xc0, !PT ;  /* 0x0000007d927d7212 */ /* 0x000fe400078ec0ff */
[----:B------:R-:W-:Y:S02]  /*229c0*/  LOP3.LUT R126, R144, R126, RZ, 0xc0, !PT ;  /* 0x0000007e907e7212 */ /* 0x000fe400078ec0ff */
[----:B------:R-:W-:Y:S02]  /*229d0*/  LOP3.LUT R127, R145, R127, RZ, 0xc0, !PT ;  /* 0x0000007f917f7212 */ /* 0x000fe400078ec0ff */
[----:B------:R-:W-:Y:S02]  /*229e0*/  LOP3.LUT R115, R156, 0xffff, RZ, 0xc0, !PT ;  /* 0x0000ffff9c737812 */ /* 0x000fe400078ec0ff */
[----:B------:R-:W-:Y:S02]  /*229f0*/  LOP3.LUT R112, R158, 0xffff, RZ, 0xc0, !PT ;  /* 0x0000ffff9e707812 */ /* 0x000fe400078ec0ff */
[----:B------:R-:W-:Y:S01]  /*22a00*/  LOP3.LUT R117, R156, 0xff, RZ, 0xc0, !PT ;  /* 0x000000ff9c757812 */ /* 0x000fe200078ec0ff */
[C---:B------:R-:W-:Y:S04]  /*22a10*/  HMMA.16816.F32.BF16 R8, R124.reuse, R120, R8 ;  /* 0x000000787c08723c */ /* 0x040fe80000041808 */
[----:B------:R-:W-:Y:S02]  /*22a20*/  LOP3.LUT R116, R158, 0xff, RZ, 0xc0, !PT ;  /* 0x000000ff9e747812 */ /* 0x000fe400078ec0ff */
[-C--:B------:R-:W-:Y:S05]  /*22a30*/  HMMA.16816.F32.BF16 R12, R124, R122.reuse, R12 ;  /* 0x0000007a7c0c723c */ /* 0x080fea000004180c */
[-C--:B------:R-:W-:Y:S01]  /*22a40*/  LOP3.LUT R0, R157, R242.reuse, R180, 0x96, !PT ;  /* 0x000000f29d007212 */ /* 0x080fe200078e96b4 */
[C---:B------:R-:W-:Y:S01]  /*22a50*/  HMMA.16816.F32.BF16 R16, R108.reuse, R122, R16 ;  /* 0x0000007a6c10723c */ /* 0x040fe20000041810 */
[----:B------:R-:W-:Y:S04]  /*22a60*/  LDSM.16.MT88.4 R180, [R174+0xbc00] ;  /* 0x00bc0000aeb4783b */ /* 0x000fe80000004200 */
[----:B------:R-:W-:Y:S01]  /*22a70*/  LOP3.LUT R2, R159, R242, R178, 0x96, !PT ;  /* 0x000000f29f027212 */ /* 0x000fe200078e96b2 */
[-C--:B------:R-:W-:Y:S05]  /*22a80*/  HMMA.16816.F32.BF16 R20, R108, R128.reuse, R20 ;  /* 0x000000806c14723c */ /* 0x080fea0000041814 */
[----:B------:R-:W-:Y:S01]  /*22a90*/  SHF.R.U32.HI R115, RZ, 0x8, R115 ;  /* 0x00000008ff737819 */ /* 0x000fe20000011673 */
[C---:B------:R-:W-:Y:S05]  /*22aa0*/  HMMA.16816.F32.BF16 R24, R124.reuse, R128, R24 ;  /* 0x000000807c18723c */ /* 0x040fea0000041818 */
[----:B------:R-:W-:Y:S01]  /*22ab0*/  PRMT R120, R117, 0x5410, R115 ;  /* 0x0000541075787816 */ /* 0x000fe20000000073 */
[-C--:B------:R-:W-:Y:S05]  /*22ac0*/  HMMA.16816.F32.BF16 R28, R124, R130.reuse, R28 ;  /* 0x000000827c1c723c */ /* 0x080fea000004181c */
[----:B------:R-:W-:Y:S01]  /*22ad0*/  SHF.R.U32.HI R113, RZ, 0x8, R112 ;  /* 0x00000008ff717819 */ /* 0x000fe20000011670 */
[C---:B------:R-:W-:Y:S01]  /*22ae0*/  HMMA.16816.F32.BF16 R32, R108.reuse, R130, R32 ;  /* 0x000000826c20723c */ /* 0x040fe20000041820 */
[----:B------:R-:W-:Y:S04]  /*22af0*/  LDSM.16.MT88.4 R128, [R188+0x9800] ;  /* 0x00980000bc80783b */ /* 0x000fe80000004200 */
[----:B------:R-:W-:Y:S01]  /*22b00*/  PRMT R122, R116, 0x5410, R113 ;  /* 0x00005410747a7816 */ /* 0x000fe20000000071 */
[-C--:B--2---:R-:W-:Y:S03]  /*22b10*/  HMMA.16816.F32.BF16 R36, R108, R132.reuse, R36 ;  /* 0x000000846c24723c */ /* 0x084fe60000041824 */
[----:B------:R-:W2:Y:S02]  /*22b20*/  LDSM.16.MT88.4 R116, [R174+0x9800] ;  /* 0x00980000ae74783b */ /* 0x000ea40000004200 */
[--C-:B------:R-:W-:Y:S01]  /*22b30*/  SHF.R.U32.HI R112, RZ, 0x10, R158.reuse ;  /* 0x00000010ff707819 */ /* 0x100fe2000001169e */
[C---:B------:R-:W-:Y:S05]  /*22b40*/  HMMA.16816.F32.BF16 R40, R124.reuse, R132, R40 ;  /* 0x000000847c28723c */ /* 0x040fea0000041828 */
[----:B------:R-:W-:Y:S01]  /*22b50*/  SHF.R.U32.HI R158, RZ, 0x18, R158 ;  /* 0x00000018ff9e7819 */ /* 0x000fe2000001169e */
[-C--:B------:R-:W-:Y:S05]  /*22b60*/  HMMA.16816.F32.BF16 R44, R124, R134.reuse, R44 ;  /* 0x000000867c2c723c */ /* 0x080fea000004182c */
[----:B------:R-:W-:Y:S01]  /*22b70*/  LOP3.LUT R115, R0, 0xff, RZ, 0xc0, !PT ;  /* 0x000000ff00737812 */ /* 0x000fe200078ec0ff */
[C---:B------:R-:W-:Y:S01]  /*22b80*/  HMMA.16816.F32.BF16 R48, R108.reuse, R134, R48 ;  /* 0x000000866c30723c */ /* 0x040fe20000041830 */
[----:B------:R-:W4:Y:S04]  /*22b90*/  LDSM.16.MT88.4 R132, [R174+0xa800] ;  /* 0x00a80000ae84783b */ /* 0x000f280000004200 */
[--C-:B------:R-:W-:Y:S01]  /*22ba0*/  SHF.R.U32.HI R114, RZ, 0x10, R156.reuse ;  /* 0x00000010ff727819 */ /* 0x100fe2000001169c */
[-C--:B-1----:R-:W-:Y:S05]  /*22bb0*/  HMMA.16816.F32.BF16 R52, R108, R136.reuse, R52 ;  /* 0x000000886c34723c */ /* 0x082fea0000041834 */
[----:B------:R-:W-:Y:S01]  /*22bc0*/  SHF.R.U32.HI R156, RZ, 0x18, R156 ;  /* 0x00000018ff9c7819 */ /* 0x000fe2000001169c */
[C---:B------:R-:W-:Y:S05]  /*22bd0*/  HMMA.16816.F32.BF16 R56, R124.reuse, R136, R56 ;  /* 0x000000887c38723c */ /* 0x040fea0000041838 */
[----:B------:R-:W-:Y:S01]  /*22be0*/  LOP3.LUT R114, R114, 0xff, RZ, 0xc0, !PT ;  /* 0x000000ff72727812 */ /* 0x000fe200078ec0ff */
[-C--:B------:R-:W-:Y:S05]  /*22bf0*/  HMMA.16816.F32.BF16 R60, R124, R138.reuse, R60 ;  /* 0x0000008a7c3c723c */ /* 0x080fea000004183c */
[----:B------:R-:W-:Y:S01]  /*22c00*/  PRMT R156, R114, 0x5410, R156 ;  /* 0x00005410729c7816 */ /* 0x000fe2000000009c */
[C---:B------:R-:W-:Y:S01]  /*22c10*/  HMMA.16816.F32.BF16 R64, R108.reuse, R138, R64 ;  /* 0x0000008a6c40723c */ /* 0x040fe20000041840 */
[----:B------:R-:W1:Y:S04]  /*22c20*/  LDSM.16.MT88.4 R136, [R188+0xa800] ;  /* 0x00a80000bc88783b */ /* 0x000e680000004200 */
[----:B------:R-:W-:Y:S01]  /*22c30*/  LOP3.LUT R114, R112, 0xff, RZ, 0xc0, !PT ;  /* 0x000000ff70727812 */ /* 0x000fe200078ec0ff */
[-C--:B---3--:R-:W-:Y:S05]  /*22c40*/  HMMA.16816.F32.BF16 R68, R108, R140.reuse, R68 ;  /* 0x0000008c6c44723c */ /* 0x088fea0000041844 */
[----:B------:R-:W-:Y:S01]  /*22c50*/  PRMT R123, R114, 0x5410, R158 ;  /* 0x00005410727b7816 */ /* 0x000fe2000000009e */
[C---:B------:R-:W-:Y:S05]  /*22c60*/  HMMA.16816.F32.BF16 R72, R124.reuse, R140, R72 ;  /* 0x0000008c7c48723c */ /* 0x040fea0000041848 */
[--C-:B------:R-:W-:Y:S01]  /*22c70*/  HSET2.LE.AND R123, R123, R177.reuse, PT ;  /* 0x000000b17b7b7233 */ /* 0x100fe20003803000 */
[-C--:B------:R-:W-:Y:S05]  /*22c80*/  HMMA.16816.F32.BF16 R76, R124, R142.reuse, R76 ;  /* 0x0000008e7c4c723c */ /* 0x080fea000004184c */
[----:B------:R-:W-:Y:S01]  /*22c90*/  LOP3.LUT R123, R149, R123, RZ, 0xc0, !PT ;  /* 0x0000007b957b7212 */ /* 0x000fe200078ec0ff */
[C---:B------:R-:W-:Y:S01]  /*22ca0*/  HMMA.16816.F32.BF16 R80, R108.reuse, R142, R80 ;  /* 0x0000008e6c50723c */ /* 0x040fe20000041850 */
[----:B------:R-:W-:Y:S04]  /*22cb0*/  LDSM.16.MT88.4 R140, [R188+0xac00] ;  /* 0x00ac0000bc8c783b */ /* 0x000fe80000004200 */
[--C-:B------:R-:W-:Y:S01]  /*22cc0*/  HSET2.LE.AND R114, R120, R177.reuse, PT ;  /* 0x000000b178727233 */ /* 0x100fe20003803000 */
[-C--:B------:R-:W-:Y:S05]  /*22cd0*/  HMMA.16816.F32.BF16 R84, R108, R104.reuse, R84 ;  /* 0x000000686c54723c */ /* 0x080fea0000041854 */
[--C-:B------:R-:W-:Y:S01]  /*22ce0*/  SHF.R.U32.HI R113, RZ, 0x10, R0.reuse ;  /* 0x00000010ff717819 */ /* 0x100fe20000011600 */
[C---:B------:R-:W-:Y:S05]  /*22cf0*/  HMMA.16816.F32.BF16 R88, R124.reuse, R104, R88 ;  /* 0x000000687c58723c */ /* 0x040fea0000041858 */
[----:B------:R-:W-:Y:S01]  /*22d00*/  LOP3.LUT R112, R0, 0xffff, RZ, 0xc0, !PT ;  /* 0x0000ffff00707812 */ /* 0x000fe200078ec0ff */
[-C--:B------:R-:W-:Y:S05]  /*22d10*/  HMMA.16816.F32.BF16 R92, R124, R106.reuse, R92 ;  /* 0x0000006a7c5c723c */ /* 0x080fea000004185c */
[----:B------:R-:W-:Y:S01]  /*22d20*/  SHF.R.U32.HI R0, RZ, 0x18, R0 ;  /* 0x00000018ff007819 */ /* 0x000fe20000011600 */
[----:B------:R-:W-:Y:S01]  /*22d30*/  HMMA.16816.F32.BF16 R96, R108, R106, R96 ;  /* 0x0000006a6c60723c */ /* 0x000fe20000041860 */
[----:B------:R-:W-:Y:S04]  /*22d40*/  LDSM.16.MT88.4 R108, [R188+0xb800] ;  /* 0x00b80000bc6c783b */ /* 0x000fe80000004200 */
[----:B------:R-:W-:Y:S02]  /*22d50*/  LOP3.LUT R113, R113, 0xff, RZ, 0xc0, !PT ;  /* 0x000000ff71717812 */ /* 0x000fe400078ec0ff */
[----:B------:R-:W-:Y:S04]  /*22d60*/  SHF.R.U32.HI R112, RZ, 0x8, R112 ;  /* 0x00000008ff707819 */ /* 0x000fe80000011670 */
[----:B------:R-:W-:Y:S02]  /*22d70*/  PRMT R113, R113, 0x5410, R0 ;  /* 0x0000541071717816 */ /* 0x000fe40000000000 */
[----:B------:R-:W-:Y:S02]  /*22d80*/  SHF.R.U32.HI R104, RZ, 0x10, R2 ;  /* 0x00000010ff687819 */ /* 0x000fe40000011602 */
[C---:B------:R-:W-:Y:S02]  /*22d90*/  LOP3.LUT R0, R2.reuse, 0xffff, RZ, 0xc0, !PT ;  /* 0x0000ffff02007812 */ /* 0x040fe400078ec0ff */
[----:B------:R-:W-:Y:S02]  /*22da0*/  PRMT R112, R115, 0x5410, R112 ;  /* 0x0000541073707816 */ /* 0x000fe40000000070 */
[----:B------:R-:W-:Y:S02]  /*22db0*/  LOP3.LUT R105, R2, 0xff, RZ, 0xc0, !PT ;  /* 0x000000ff02697812 */ /* 0x000fe400078ec0ff */
[----:B------:R-:W-:Y:S02]  /*22dc0*/  LOP3.LUT R104, R104, 0xff, RZ, 0xc0, !PT ;  /* 0x000000ff68687812 */ /* 0x000fe400078ec0ff */
[----:B------:R-:W-:Y:S02]  /*22dd0*/  SHF.R.U32.HI R2, RZ, 0x18, R2 ;  /* 0x00000018ff027819 */ /* 0x000fe40000011602 */
[----:B------:R-:W-:Y:S02]  /*22de0*/  SHF.R.U32.HI R0, RZ, 0x8, R0 ;  /* 0x00000008ff007819 */ /* 0x000fe40000011600 */
[--C-:B------:R-:W-:Y:S02]  /*22df0*/  HSET2.LE.AND R115, R156, R177.reuse, PT ;  /* 0x000000b19c737233 */ /* 0x100fe40003803000 */
[--C-:B------:R-:W-:Y:S01]  /*22e00*/  HSET2.LE.AND R112, R112, R177.reuse, PT ;  /* 0x000000b170707233 */ /* 0x100fe20003803000 */
[----:B------:R-:W-:Y:S01]  /*22e10*/  LDSM.16.MT88.4 R156, [R188+0x9c00] ;  /* 0x009c0000bc9c783b */ /* 0x000fe20000004200 */
[--C-:B------:R-:W-:Y:S02]  /*22e20*/  HSET2.LE.AND R113, R113, R177.reuse, PT ;  /* 0x000000b171717233 */ /* 0x100fe40003803000 */
[----:B------:R-:W-:Y:S02]  /*22e30*/  PRMT R0, R105, 0x5410, R0 ;  /* 0x0000541069007816 */ /* 0x000fe40000000000 */
[----:B------:R-:W-:Y:S02]  /*22e40*/  PRMT R2, R104, 0x5410, R2 ;  /* 0x0000541068027816 */ /* 0x000fe40000000002 */
[----:B------:R-:W-:Y:S01]  /*22e50*/  LOP3.LUT R112, R150, R112, RZ, 0xc0, !PT ;  /* 0x0000007096707212 */ /* 0x000fe200078ec0ff */
[----:B------:R-:W3:Y:S01]  /*22e60*/  LDSM.16.MT88.4 R104, [R174+0xb800] ;  /* 0x00b80000ae68783b */ /* 0x000ee20000004200 */
[----:B------:R-:W-:Y:S02]  /*22e70*/  LOP3.LUT R113, R148, R113, RZ, 0xc0, !PT ;  /* 0x0000007194717212 */ /* 0x000fe400078ec0ff */
[----:B------:R-:W-:Y:S02]  /*22e80*/  LOP3.LUT R115, R151, R115, RZ, 0xc0, !PT ;  /* 0x0000007397737212 */ /* 0x000fe400078ec0ff */
[----:B------:R-:W-:Y:S02]  /*22e90*/  LOP3.LUT R114, R147, R114, RZ, 0xc0, !PT ;  /* 0x0000007293727212 */ /* 0x000fe400078ec0ff */
[--C-:B------:R-:W-:Y:S01]  /*22ea0*/  HSET2.LE.AND R120, R0, R177.reuse, PT ;  /* 0x000000b100787233 */ /* 0x100fe20003803000 */
[----:B------:R-:W-:Y:S01]  /*22eb0*/  LDSM.16.MT88.4 R148, [R174+0xac00] ;  /* 0x00ac0000ae94783b */ /* 0x000fe20000004200 */
[--C-:B------:R-:W-:Y:S02]  /*22ec0*/  HSET2.LE.AND R121, R2, R177.reuse, PT ;  /* 0x000000b102797233 */ /* 0x100fe40003803000 */
[--C-:B------:R-:W-:Y:S01]  /*22ed0*/  HSET2.LE.AND R122, R122, R177.reuse, PT ;  /* 0x000000b17a7a7233 */ /* 0x100fe20003803000 */
[-C--:B--2---:R-:W-:Y:S05]  /*22ee0*/  HMMA.16816.F32.BF16 R4, R112, R116.reuse, R4 ;  /* 0x000000747004723c */ /* 0x084fea0000041804 */
[----:B------:R-:W-:Y:S02]  /*22ef0*/  LOP3.LUT R120, R154, R120, RZ, 0xc0, !PT ;  /* 0x000000789a787212 */ /* 0x000fe400078ec0ff */
[----:B------:R-:W-:Y:S04]  /*22f00*/  LOP3.LUT R121, R153, R121, RZ, 0xc0, !PT ;  /* 0x0000007999797212 */ /* 0x000fe800078ec0ff */
[----:B------:R-:W-:Y:S02]  /*22f10*/  LOP3.LUT R122, R152, R122, RZ, 0xc0, !PT ;  /* 0x0000007a987a7212 */ /* 0x000fe400078ec0ff */
[C---:B------:R-:W-:Y:S02]  /*22f20*/  LOP3.LUT R125, R166.reuse, 0xffff, RZ, 0xc0, !PT ;  /* 0x0000ffffa67d7812 */ /* 0x040fe400078ec0ff */
[-C--:B------:R-:W-:Y:S02]  /*22f30*/  LOP3.LUT R2, R167, R212.reuse, R186, 0x96, !PT ;  /* 0x000000d4a7027212 */ /* 0x080fe400078e96ba */
[----:B------:R-:W-:Y:S01]  /*22f40*/  LOP3.LUT R0, R165, R212, R184, 0x96, !PT ;  /* 0x000000d4a5007212 */ /* 0x000fe200078e96b8 */
[C---:B------:R-:W-:Y:S01]  /*22f50*/  HMMA.16816.F32.BF16 R8, R120.reuse, R116, R8 ;  /* 0x000000747808723c */ /* 0x040fe20000041808 */
[----:B------:R-:W-:Y:S03]  /*22f60*/  LDSM.16.MT88.4 R184, [R188+0xbc00] ;  /* 0x00bc0000bcb8783b */ /* 0x000fe60000004200 */
[----:B------:R-:W-:Y:S02]  /*22f70*/  SHF.R.U32.HI R124, RZ, 0x10, R166 ;  /* 0x00000010ff7c7819 */ /* 0x000fe400000116a6 */
[-C--:B------:R-:W-:Y:S05]  /*22f80*/  HMMA.16816.F32.BF16 R12, R120, R118.reuse, R12 ;  /* 0x00000076780c723c */ /* 0x080fea000004180c */
[----:B------:R-:W-:Y:S01]  /*22f90*/  SHF.R.U32.HI R117, RZ, 0x10, R164 ;  /* 0x00000010ff757819 */ /* 0x000fe200000116a4 */
        /* <DEDUP_REMOVED lines=9> */
[----:B------:R-:W-:Y:S01]  /*23030*/  SHF.R.U32.HI R164, RZ, 0x18, R164 ;  /* 0x00000018ffa47819 */ /* 0x000fe200000116a4 */
[-C--:B----4-:R-:W-:Y:S05]  /*23040*/  HMMA.16816.F32.BF16 R36, R112, R132.reuse, R36 ;  /* 0x000000847024723c */ /* 0x090fea0000041824 */
[----:B------:R-:W-:Y:S01]  /*23050*/  LOP3.LUT R124, R124, 0xff, RZ, 0xc0, !PT ;  /* 0x000000ff7c7c7812 */ /* 0x000fe200078ec0ff */
[C---:B------:R-:W-:Y:S05]  /*23060*/  HMMA.16816.F32.BF16 R40, R120.reuse, R132, R40 ;  /* 0x000000847828723c */ /* 0x040fea0000041828 */
[----:B------:R-:W-:Y:S01]  /*23070*/  PRMT R124, R124, 0x5410, R166 ;  /* 0x000054107c7c7816 */ /* 0x000fe200000000a6 */
[-C--:B------:R-:W-:Y:S05]  /*23080*/  HMMA.16816.F32.BF16 R44, R120, R134.reuse, R44 ;  /* 0x00000086782c723c */ /* 0x080fea000004182c */
[----:B------:R-:W-:Y:S01]  /*23090*/  LOP3.LUT R117, R117, 0xff, RZ, 0xc0, !PT ;  /* 0x000000ff75757812 */ /* 0x000fe200078ec0ff */
[C---:B------:R-:W-:Y:S05]  /*230a0*/  HMMA.16816.F32.BF16 R48, R112.reuse, R134, R48 ;  /* 0x000000867030723c */ /* 0x040fea0000041830 */
[----:B------:R-:W-:Y:S01]  /*230b0*/  PRMT R179, R117, 0x5410, R164 ;  /* 0x0000541075b37816 */ /* 0x000fe200000000a4 */
[-C--:B-1----:R-:W-:Y:S01]  /*230c0*/  HMMA.16816.F32.BF16 R52, R112, R136.reuse, R52 ;  /* 0x000000887034723c */ /* 0x082fe20000041834 */
[----:B------:R-:W1:Y:S04]  /*230d0*/  LDSM.16.MT88.4 R164, [R174+0x9c00] ;  /* 0x009c0000aea4783b */ /* 0x000e680000004200 */
[C---:B------:R-:W-:Y:S01]  /*230e0*/  LOP3.LUT R116, R2.reuse, 0xffff, RZ, 0xc0, !PT ;  /* 0x0000ffff02747812 */ /* 0x040fe200078ec0ff */
[C---:B------:R-:W-:Y:S05]  /*230f0*/  HMMA.16816.F32.BF16 R56, R120.reuse, R136, R56 ;  /* 0x000000887838723c */ /* 0x040fea0000041838 */
[----:B------:R-:W-:Y:S01]  /*23100*/  LOP3.LUT R119, R2, 0xff, RZ, 0xc0, !PT ;  /* 0x000000ff02777812 */ /* 0x000fe200078ec0ff */
[-C--:B------:R-:W-:Y:S05]  /*23110*/  HMMA.16816.F32.BF16 R60, R120, R138.reuse, R60 ;  /* 0x0000008a783c723c */ /* 0x080fea000004183c */
[----:B------:R-:W-:Y:S01]  /*23120*/  SHF.R.U32.HI R116, RZ, 0x8, R116 ;  /* 0x00000008ff747819 */ /* 0x000fe20000011674 */
[C---:B------:R-:W-:Y:S05]  /*23130*/  HMMA.16816.F32.BF16 R64, R112.reuse, R138, R64 ;  /* 0x0000008a7040723c */ /* 0x040fea0000041840 */
[----:B------:R-:W-:Y:S01]  /*23140*/  SHF.R.U32.HI R117, RZ, 0x18, R2 ;  /* 0x00000018ff757819 */ /* 0x000fe20000011602 */
[-C--:B---3--:R-:W-:Y:S05]  /*23150*/  HMMA.16816.F32.BF16 R68, R112, R104.reuse, R68 ;  /* 0x000000687044723c */ /* 0x088fea0000041844 */
[----:B------:R-:W-:Y:S01]  /*23160*/  SHF.R.U32.HI R125, RZ, 0x8, R125 ;  /* 0x00000008ff7d7819 */ /* 0x000fe2000001167d */
[C---:B------:R-:W-:Y:S05]  /*23170*/  HMMA.16816.F32.BF16 R72, R120.reuse, R104, R72 ;  /* 0x000000687848723c */ /* 0x040fea0000041848 */
[----:B------:R-:W-:Y:S01]  /*23180*/  PRMT R119, R119, 0x5410, R116 ;  /* 0x0000541077777816 */ /* 0x000fe20000000074 */
[-C--:B------:R-:W-:Y:S05]  /*23190*/  HMMA.16816.F32.BF16 R76, R120, R106.reuse, R76 ;  /* 0x0000006a784c723c */ /* 0x080fea000004184c */
[----:B------:R-:W-:Y:S01]  /*231a0*/  SHF.R.U32.HI R104, RZ, 0x10, R2 ;  /* 0x00000010ff687819 */ /* 0x000fe20000011602 */
[C---:B------:R-:W-:Y:S05]  /*231b0*/  HMMA.16816.F32.BF16 R80, R112.reuse, R106, R80 ;  /* 0x0000006a7050723c */ /* 0x040fea0000041850 */
[----:B------:R-:W-:Y:S01]  /*231c0*/  LOP3.LUT R2, R0, 0xffff, RZ, 0xc0, !PT ;  /* 0x0000ffff00027812 */ /* 0x000fe200078ec0ff */
[-C--:B------:R-:W-:Y:S05]  /*231d0*/  HMMA.16816.F32.BF16 R84, R112, R108.reuse, R84 ;  /* 0x0000006c7054723c */ /* 0x080fea0000041854 */
[----:B------:R-:W-:Y:S01]  /*231e0*/  SHF.R.U32.HI R105, RZ, 0x10, R0 ;  /* 0x00000010ff697819 */ /* 0x000fe20000011600 */
[C---:B------:R-:W-:Y:S05]  /*231f0*/  HMMA.16816.F32.BF16 R88, R120.reuse, R108, R88 ;  /* 0x0000006c7858723c */ /* 0x040fea0000041858 */
[----:B------:R-:W-:Y:S01]  /*23200*/  LOP3.LUT R104, R104, 0xff, RZ, 0xc0, !PT ;  /* 0x000000ff68687812 */ /* 0x000fe200078ec0ff */
[-C--:B------:R-:W-:Y:S05]  /*23210*/  HMMA.16816.F32.BF16 R92, R120, R110.reuse, R92 ;  /* 0x0000006e785c723c */ /* 0x080fea000004185c */
[----:B------:R-:W-:Y:S01]  /*23220*/  LOP3.LUT R116, R0, 0xff, RZ, 0xc0, !PT ;  /* 0x000000ff00747812 */ /* 0x000fe200078ec0ff */
[----:B------:R-:W-:Y:S05]  /*23230*/  HMMA.16816.F32.BF16 R96, R112, R110, R96 ;  /* 0x0000006e7060723c */ /* 0x000fea0000041860 */
[----:B------:R-:W-:Y:S02]  /*23240*/  SHF.R.U32.HI R118, RZ, 0x8, R118 ;  /* 0x00000008ff767819 */ /* 0x000fe40000011676 */
[----:B------:R-:W-:Y:S04]  /*23250*/  PRMT R125, R127, 0x5410, R125 ;  /* 0x000054107f7d7816 */ /* 0x000fe8000000007d */
[----:B------:R-:W-:Y:S02]  /*23260*/  SHF.R.U32.HI R0, RZ, 0x18, R0 ;  /* 0x00000018ff007819 */ /* 0x000fe40000011600 */
[----:B------:R-:W-:Y:S02]  /*23270*/  SHF.R.U32.HI R2, RZ, 0x8, R2 ;  /* 0x00000008ff027819 */ /* 0x000fe40000011602 */
[----:B------:R-:W-:Y:S02]  /*23280*/  LOP3.LUT R105, R105, 0xff, RZ, 0xc0, !PT ;  /* 0x000000ff69697812 */ /* 0x000fe400078ec0ff */
[----:B------:R-:W-:Y:S02]  /*23290*/  PRMT R117, R104, 0x5410, R117 ;  /* 0x0000541068757816 */ /* 0x000fe40000000075 */
[----:B------:R-:W-:Y:S02]  /*232a0*/  PRMT R118, R126, 0x5410, R118 ;  /* 0x000054107e767816 */ /* 0x000fe40000000076 */
[----:B------:R-:W-:Y:S02]  /*232b0*/  PRMT R2, R116, 0x5410, R2 ;  /* 0x0000541074027816 */ /* 0x000fe40000000002 */
[----:B------:R-:W-:Y:S02]  /*232c0*/  PRMT R0, R105, 0x5410, R0 ;  /* 0x0000541069007816 */ /* 0x000fe40000000000 */
[--C-:B------:R-:W-:Y:S02]  /*232d0*/  HSET2.LE.AND R106, R125, R177.reuse, PT ;  /* 0x000000b17d6a7233 */ /* 0x100fe40003803000 */
[--C-:B------:R-:W-:Y:S02]  /*232e0*/  HSET2.LE.AND R107, R124, R177.reuse, PT ;  /* 0x000000b17c6b7233 */ /* 0x100fe40003803000 */
[--C-:B------:R-:W-:Y:S02]  /*232f0*/  HSET2.LE.AND R104, R119, R177.reuse, PT ;  /* 0x000000b177687233 */ /* 0x100fe40003803000 */
[--C-:B------:R-:W-:Y:S02]  /*23300*/  HSET2.LE.AND R105, R117, R177.reuse, PT ;  /* 0x000000b175697233 */ /* 0x100fe40003803000 */
[--C-:B------:R-:W-:Y:S02]  /*23310*/  HSET2.LE.AND R178, R118, R177.reuse, PT ;  /* 0x000000b176b27233 */ /* 0x100fe40003803000 */
[--C-:B------:R-:W-:Y:S02]  /*23320*/  HSET2.LE.AND R179, R179, R177.reuse, PT ;  /* 0x000000b1b3b37233 */ /* 0x100fe40003803000 */
[--C-:B------:R-:W-:Y:S02]  /*23330*/  HSET2.LE.AND R176, R2, R177.reuse, PT ;  /* 0x000000b102b07233 */ /* 0x100fe40003803000 */
[----:B------:R-:W-:Y:S02]  /*23340*/  HSET2.LE.AND R177, R0, R177, PT ;  /* 0x000000b100b17233 */ /* 0x000fe40003803000 */
[----:B------:R-:W-:Y:S02]  /*23350*/  LOP3.LUT R104, R162, R104, RZ, 0xc0, !PT ;  /* 0x00000068a2687212 */ /* 0x000fe400078ec0ff */
[----:B------:R-:W-:Y:S02]  /*23360*/  LOP3.LUT R105, R161, R105, RZ, 0xc0, !PT ;  /* 0x00000069a1697212 */ /* 0x000fe400078ec0ff */
[----:B------:R-:W-:Y:S02]  /*23370*/  LOP3.LUT R106, R160, R106, RZ, 0xc0, !PT ;  /* 0x0000006aa06a7212 */ /* 0x000fe400078ec0ff */
[----:B------:R-:W-:Y:S02]  /*23380*/  LOP3.LUT R107, R155, R107, RZ, 0xc0, !PT ;  /* 0x0000006b9b6b7212 */ /* 0x000fe400078ec0ff */
[----:B------:R-:W-:Y:S02]  /*23390*/  LOP3.LUT R176, R169, R176, RZ, 0xc0, !PT ;  /* 0x000000b0a9b07212 */ /* 0x000fe400078ec0ff */
[----:B------:R-:W-:Y:S02]  /*233a0*/  LOP3.LUT R177, R168, R177, RZ, 0xc0, !PT ;  /* 0x000000b1a8b17212 */ /* 0x000fe400078ec0ff */
[----:B------:R-:W-:Y:S01]  /*233b0*/  LOP3.LUT R178, R3, R178, RZ, 0xc0, !PT ;  /* 0x000000b203b27212 */ /* 0x000fe200078ec0ff */
[-C--:B-1----:R-:W-:Y:S05]  /*233c0*/  HMMA.16816.F32.BF16 R168, R104, R164.reuse, R4 ;  /* 0x000000a468a8723c */ /* 0x082fea0000041804 */
[----:B------:R-:W-:Y:S01]  /*233d0*/  LOP3.LUT R179, R163, R179, RZ, 0xc0, !PT ;  /* 0x000000b3a3b37212 */ /* 0x000fe200078ec0ff */
[----:B------:R-:W-:Y:S06]  /*233e0*/  IMAD.MOV.U32 R3, RZ, RZ, R103 ;  /* 0x000000ffff037224 */ /* 0x000fec00078e0067 */
        /* <DEDUP_REMOVED lines=22> */
[----:B------:R-:W-:Y:S07]  /*23550*/  HMMA.16816.F32.BF16 R96, R104, R186, R96 ;  /* 0x000000ba6860723c */ /* 0x000fee0000041860 */
[----:B------:R-:W-:Y:S04]  /*23560*/  IMAD.MOV.U32 R107, RZ, RZ, R231 ;  /* 0x000000ffff6b7224 */ /* 0x000fe800078e00e7 */
[----:B------:R-:W-:Y:S02]  /*23570*/  IMAD.MOV.U32 R106, RZ, RZ, R101 ;  /* 0x000000ffff6a7224 */ /* 0x000fe400078e0065 */
[----:B------:R-:W-:Y:S02]  /*23580*/  IMAD.MOV.U32 R105, RZ, RZ, R102 ;  /* 0x000000ffff697224 */ /* 0x000fe400078e0066 */
[----:B------:R-:W-:Y:S01]  /*23590*/  IMAD.MOV.U32 R104, RZ, RZ, R100 ;  /* 0x000000ffff687224 */ /* 0x000fe200078e0064 */
[----:B------:R-:W-:Y:S08]  /*235a0*/  @P1 BRA `(.L_x_973) ;  /* 0xffffff7c00b81947 */ /* 0x000ff0000383ffff */
.L_x_970:
[----:B------:R1:W5:Y:S04]  /*235b0*/  LDL R14, [R1+0x15c] ;  /* 0x00015c00010e7983 */ /* 0x0003680000100800 */
[----:B------:R1:W5:Y:S04]  /*235c0*/  LDL R13, [R1+0x16c] ;  /* 0x00016c00010d7983 */ /* 0x0003680000100800 */
[----:B------:R1:W5:Y:S04]  /*235d0*/  LDL R11, [R1+0x174] ;  /* 0x00017400010b7983 */ /* 0x0003680000100800 */
[----:B------:R1:W5:Y:S04]  /*235e0*/  LDL R12, [R1+0x170] ;  /* 0x00017000010c7983 */ /* 0x0003680000100800 */
[----:B-----5:R1:W5:Y:S04]  /*235f0*/  LD.E R53, desc[UR4][R172.64+0xd8] ;  /* 0x0000d804ac357980 */ /* 0x020368000c101900 */
[----:B------:R1:W5:Y:S01]  /*23600*/  LD.E R5, desc[UR4][R172.64+0x17c] ;  /* 0x00017c04ac057980 */ /* 0x000362000c101900 */
[----:B------:R-:W-:-:S03]  /*23610*/  UMOV UR6, 0xffffffff ;  /* 0xffffffff00067882 */ /* 0x000fc60000000000 */
[----:B------:R-:W-:Y:S05]  /*23620*/  BRA.DIV UR6, `(.L_x_974) ;  /* 0x0000001e06e87947 */ /* 0x000fea000b800000 */
[----:B------:R-:W2:Y:S04]  /*23630*/  SHFL.BFLY PT, R8, R14, 0x2, 0x1f ;  /* 0x0c401f000e087f89 */ /* 0x000ea800000e0000 */
[----:B------:R-:W3:Y:S04]  /*23640*/  SHFL.BFLY PT, R7, R13, 0x2, 0x1f ;  /* 0x0c401f000d077f89 */ /* 0x000ee800000e0000 */
[----:B------:R-:W4:Y:S04]  /*23650*/  SHFL.BFLY PT, R6, R12, 0x2, 0x1f ;  /* 0x0c401f000c067f89 */ /* 0x000f2800000e0000 */
[----:B------:R-:W1:Y:S01]  /*23660*/  SHFL.BFLY PT, R2, R11, 0x2, 0x1f ;  /* 0x0c401f000b027f89 */ /* 0x000e6200000e0000 */
[----:B--2---:R-:W-:Y:S01]  /*23670*/  FADD.FTZ R8, R8, R14 ;  /* 0x0000000e08087221 */ /* 0x004fe20000010000 */
[----:B---3--:R-:W-:-:S04]  /*23680*/  FADD.FTZ R7, R7, R13 ;  /* 0x0000000d07077221 */ /* 0x008fc80000010000 */
[----:B------:R-:W2:Y:S01]  /*23690*/  SHFL.BFLY PT, R57, R8, 0x1, 0x1f ;  /* 0x0c201f0008397f89 */ /* 0x000ea200000e0000 */
[----:B----4-:R-:W-:-:S03]  /*236a0*/  FADD.FTZ R6, R6, R12 ;  /* 0x0000000c06067221 */ /* 0x010fc60000010000 */
[----:B------:R-:W3:Y:S01]  /*236b0*/  SHFL.BFLY PT, R10, R7, 0x1, 0x1f ;  /* 0x0c201f00070a7f89 */ /* 0x000ee200000e0000 */
[----:B-1----:R-:W-:-:S03]  /*236c0*/  FADD.FTZ R2, R2, R11 ;  /* 0x0000000b02027221 */ /* 0x002fc60000010000 */
[----:B------:R-:W1:Y:S04]  /*236d0*/  SHFL.BFLY PT, R9, R6, 0x1, 0x1f ;  /* 0x0c201f0006097f89 */ /* 0x000e6800000e0000 */
[----:B------:R4:W4:Y:S01]  /*236e0*/  SHFL.BFLY PT, R4, R2, 0x1, 0x1f ;  /* 0x0c201f0002047f89 */ /* 0x00092200000e0000 */
[----:B--2---:R-:W-:Y:S01]  /*236f0*/  FADD.FTZ R57, R8, R57 ;  /* 0x0000003908397221 */ /* 0x004fe20000010000 */
[----:B---3--:R-:W-:Y:S01]  /*23700*/  FADD.FTZ R56, R7, R10 ;  /* 0x0000000a07387221 */ /* 0x008fe20000010000 */
[----:B-1----:R-:W-:-:S07]  /*23710*/  FADD.FTZ R54, R6, R9 ;  /* 0x0000000906367221 */ /* 0x002fce0000010000 */
.L_x_997:
[----:B------:R-:W2:Y:S01]  /*23720*/  LDL R61, [R1+0x1c4] ;  /* 0x0001c400013d7983 */ /* 0x000ea20000100800 */
[----:B------:R-:W-:Y:S01]  /*23730*/  FSETP.NE.FTZ.AND P5, PT, R57, RZ, PT ;  /* 0x000000ff3900720b */ /* 0x000fe20003fb5000 */
[----:B----4-:R-:W-:Y:S01]  /*23740*/  FADD.FTZ R55, R2, R4 ;  /* 0x0000000402377221 */ /* 0x010fe20000010000 */
[----:B------:R-:W-:Y:S01]  /*23750*/  MOV R0, 0x3f800000 ;  /* 0x3f80000000007802 */ /* 0x000fe20000000f00 */
[----:B------:R-:W1:Y:S01]  /*23760*/  S2R R59, SR_TID.X ;  /* 0x00000000003b7919 */ /* 0x000e620000002100 */
[----:B------:R-:W-:Y:S01]  /*23770*/  FSETP.NE.FTZ.AND P3, PT, R54, RZ, PT ;  /* 0x000000ff3600720b */ /* 0x000fe20003f75000 */
[----:B------:R-:W3:Y:S01]  /*23780*/  S2UR UR6, SR_CgaCtaId ;  /* 0x00000000000679c3 */ /* 0x000ee20000008800 */
[----:B------:R-:W-:Y:S01]  /*23790*/  MOV R2, 0x3f800000 ;  /* 0x3f80000000027802 */ /* 0x000fe20000000f00 */
[----:B------:R-:W-:Y:S01]  /*237a0*/  UMOV UR7, 0x400 ;  /* 0x0000040000077882 */ /* 0x000fe20000000000 */
[----:B------:R-:W-:Y:S02]  /*237b0*/  FSETP.NE.FTZ.AND P4, PT, R56, RZ, PT ;  /* 0x000000ff3800720b */ /* 0x000fe40003f95000 */
[----:B------:R-:W-:-:S02]  /*237c0*/  FSETP.NE.FTZ.AND P2, PT, R55, RZ, PT ;  /* 0x000000ff3700720b */ /* 0x000fc40003f55000 */
[----:B------:R-:W-:Y:S01]  /*237d0*/  MOV R3, 0x3f800000 ;  /* 0x3f80000000037802 */ /* 0x000fe20000000f00 */
[----:B------:R-:W4:Y:S08]  /*237e0*/  @P5 MUFU.RCP R0, R57 ;  /* 0x0000003900005308 */ /* 0x000f300000001000 */
[----:B------:R-:W1:Y:S08]  /*237f0*/  @P3 MUFU.RCP R2, R54 ;  /* 0x0000003600023308 */ /* 0x000e700000001000 */
[----:B------:R-:W1:Y:S01]  /*23800*/  @P4 MUFU.RCP R3, R56 ;  /* 0x0000003800034308 */ /* 0x000e620000001000 */
[----:B----45:R-:W-:Y:S01]  /*23810*/  FMUL.FTZ R0, R5, R0 ;  /* 0x0000000005007220 */ /* 0x030fe20000410000 */
[----:B---3--:R-:W-:-:S03]  /*23820*/  ULEA UR6, UR6, UR7, 0x18 ;  /* 0x0000000706067291 */ /* 0x008fc6000f8ec03f */
        /* <DEDUP_REMOVED lines=25> */
[C---:B-1----:R-:W-:Y:S01]  /*239c0*/  FMUL.FTZ R2, R5.reuse, R2 ;  /* 0x0000000205027220 */ /* 0x042fe20000410000 */
[----:B------:R-:W-:Y:S01]  /*239d0*/  SHF.R.S32.HI R58, RZ, 0x1f, R59 ;  /* 0x0000001fff3a7819 */ /* 0x000fe2000001143b */
[----:B------:R-:W-:Y:S01]  /*239e0*/  FMUL.FTZ R3, R5, R3 ;  /* 0x0000000305037220 */ /* 0x000fe20000410000 */
[----:B------:R-:W-:Y:S01]  /*239f0*/  F2FP.BF16.F32.PACK_AB R17, R17, R168 ;  /* 0x000000a81111723e */ /* 0x000fe200000010ff */
        /* <DEDUP_REMOVED lines=28> */
[----:B-1----:R-:W-:Y:S01]  /*23bc0*/  FMUL.FTZ R0, R5, R0 ;  /* 0x0000000005007220 */ /* 0x002fe20000410000 */
        /* <DEDUP_REMOVED lines=51> */
[----:B------:R-:W-:-:S02]  /*23f00*/  LEA.HI R58, R58, R59, RZ, 0x5 ;  /* 0x0000003b3a3a7211 */ /* 0x000fc400078f28ff */
[----:B------:R-:W-:Y:S02]  /*23f10*/  LOP3.LUT R3, R52, 0xfffffffc, RZ, 0xc0, !PT ;  /* 0xfffffffc34037812 */ /* 0x000fe400078ec0ff */
[----:B------:R-:W-:Y:S02]  /*23f20*/  LEA.HI R0, R2, R2, RZ, 0x1 ;  /* 0x0000000202007211 */ /* 0x000fe400078f08ff */
[----:B------:R-:W-:Y:S02]  /*23f30*/  SHF.R.S32.HI R6, RZ, 0x5, R58 ;  /* 0x00000005ff067819 */ /* 0x000fe4000001143a */
[----:B------:R-:W-:Y:S02]  /*23f40*/  IADD3 R5, -R3, R59, RZ ;  /* 0x0000003b03057210 */ /* 0x000fe40007ffe1ff */
[----:B------:R-:W-:Y:S02]  /*23f50*/  SHF.R.S32.HI R3, RZ, 0x1, R0 ;  /* 0x00000001ff037819 */ /* 0x000fe40000011400 */
[----:B------:R-:W-:-:S02]  /*23f60*/  LOP3.LUT R0, R0, 0x3fffffe, RZ, 0xc0, !PT ;  /* 0x03fffffe00007812 */ /* 0x000fc400078ec0ff */
[----:B------:R-:W-:Y:S02]  /*23f70*/  LEA R6, R6, R5, 0x8 ;  /* 0x0000000506067211 */ /* 0x000fe400078e40ff */
[----:B------:R-:W-:Y:S02]  /*23f80*/  SHF.L.U32 R5, R3, 0x6, RZ ;  /* 0x0000000603057819 */ /* 0x000fe400000006ff */
[----:B------:R-:W-:Y:S02]  /*23f90*/  IADD3 R0, R2, -R0, RZ ;  /* 0x8000000002007210 */ /* 0x000fe40007ffe0ff */
[----:B------:R-:W-:Y:S02]  /*23fa0*/  LOP3.LUT R2, R5, 0xc0, RZ, 0xc0, !PT ;  /* 0x000000c005027812 */ /* 0x000fe400078ec0ff */
[----:B------:R-:W-:Y:S02]  /*23fb0*/  LEA R5, R0, R6, 0x4 ;  /* 0x0000000600057211 */ /* 0x000fe400078e20ff */
[----:B------:R-:W-:-:S02]  /*23fc0*/  LOP3.LUT R6, R3, 0x1, RZ, 0xc0, !PT ;  /* 0x0000000103067812 */ /* 0x000fc400078ec0ff */
[----:B------:R-:W-:Y:S02]  /*23fd0*/  LEA.HI R0, R2, R2, RZ, 0x1d ;  /* 0x0000000202007211 */ /* 0x000fe400078fe8ff */
[----:B------:R-:W-:Y:S02]  /*23fe0*/  ISETP.NE.U32.AND P1, PT, R6, 0x1, PT ;  /* 0x000000010600780c */ /* 0x000fe40003f25070 */
[----:B------:R-:W-:Y:S02]  /*23ff0*/  LEA R0, R5, R0, 0x1 ;  /* 0x0000000005007211 */ /* 0x000fe400078e08ff */
[----:B------:R-:W-:Y:S02]  /*24000*/  LOP3.LUT P0, RZ, R3, 0x2, RZ, 0xc0, !PT ;  /* 0x0000000203ff7812 */ /* 0x000fe4000780c0ff */
[----:B------:R-:W-:Y:S02]  /*24010*/  LEA R0, R0, UR6, 0x1 ;  /* 0x0000000600007c11 */ /* 0x000fe4000f8e08ff */
[----:B------:R-:W-:-:S02]  /*24020*/  MOV R3, 0x20 ;  /* 0x0000002000037802 */ /* 0x000fc40000000f00 */
[----:B------:R-:W-:Y:S01]  /*24030*/  F2FP.BF16.F32.PACK_AB R4, R4, R170 ;  /* 0x000000aa0404723e */ /* 0x000fe200000010ff */
[----:B------:R-:W-:Y:S01]  /*24040*/  STS [R0], R17 ;  /* 0x0000001100007388 */ /* 0x000fe20000000800 */
[----:B------:R-:W-:Y:S02]  /*24050*/  IADD3 R2, R0, -0x10, RZ ;  /* 0xfffffff000027810 */ /* 0x000fe40007ffe0ff */
[----:B------:R-:W-:Y:S01]  /*24060*/  SEL R3, R3, 0xffffffe0, !P0 ;  /* 0xffffffe003037807 */ /* 0x000fe20004000000 */
[----:B------:R1:W-:Y:S01]  /*24070*/  STS [R0+0x200], R4 ;  /* 0x0002000400007388 */ /* 0x0003e20000000800 */
[----:B------:R-:W-:Y:S02]  /*24080*/  F2FP.BF16.F32.PACK_AB R21, R21, R164 ;  /* 0x000000a41515723e */ /* 0x000fe400000010ff */
[----:B------:R-:W-:Y:S02]  /*24090*/  F2FP.BF16.F32.PACK_AB R20, R20, R166 ;  /* 0x000000a61414723e */ /* 0x000fe400000010ff */
[----:B------:R-:W-:-:S02]  /*240a0*/  @P1 IADD3 R2, R0, 0x10, RZ ;  /* 0x0000001000021810 */ /* 0x000fc40007ffe0ff */
[----:B------:R-:W-:Y:S02]  /*240b0*/  F2FP.BF16.F32.PACK_AB R22, R22, R136 ;  /* 0x000000881616723e */ /* 0x000fe400000010ff */
[----:B------:R-:W-:Y:S01]  /*240c0*/  F2FP.BF16.F32.PACK_AB R16, R16, R138 ;  /* 0x0000008a1010723e */ /* 0x000fe200000010ff */
[----:B------:R-:W-:Y:S01]  /*240d0*/  STS [R2], R21 ;  /* 0x0000001502007388 */ /* 0x000fe20000000800 */
        /* <DEDUP_REMOVED lines=10> */
[----:B-1----:R-:W-:Y:S01]  /*24180*/  IADD3 R4, R0, R3, RZ ;  /* 0x0000000300047210 */ /* 0x002fe20007ffe0ff */
[----:B------:R-:W-:Y:S01]  /*24190*/  STS [R2+0x1000], R51 ;  /* 0x0010003302007388 */ /* 0x000fe20000000800 */
[----:B------:R-:W-:Y:S02]  /*241a0*/  IADD3 R3, R3, R2, RZ ;  /* 0x0000000203037210 */ /* 0x000fe40007ffe0ff */
        /* <DEDUP_REMOVED lines=52> */
[----:B------:R-:W-:Y:S04]  /*244f0*/  STS [R4+0x2000], R38 ;  /* 0x0020002604007388 */ /* 0x000fe80000000800 */
[----:B------:R-:W-:Y:S04]  /*24500*/  STS [R4+0x2200], R37 ;  /* 0x0022002504007388 */ /* 0x000fe80000000800 */
[----:B------:R-:W-:Y:S04]  /*24510*/  STS [R3+0x2000], R35 ;  /* 0x0020002303007388 */ /* 0x000fe80000000800 */
[----:B------:R-:W-:Y:S01]  /*24520*/  STS [R3+0x2200], R34 ;  /* 0x0022002203007388 */ /* 0x000fe20000000800 */
[----:B--2---:R-:W-:-:S03]  /*24530*/  ISETP.NE.AND P0, PT, R61, -0x1, PT ;  /* 0xffffffff3d00780c */ /* 0x004fc60003f05270 */
        /* <DEDUP_REMOVED lines=20> */
[----:B-1----:R-:W4:Y:S04]  /*24680*/  LD.E.U16 R0, desc[UR4][R172.64+0x1c8] ;  /* 0x0001c804ac007980 */ /* 0x002f28000c101500 */
[----:B------:R1:W5:Y:S04]  /*24690*/  LD.E.64 R16, desc[UR4][R172.64+0x70] ;  /* 0x00007004ac107980 */ /* 0x000368000c101b00 */
[----:B--2---:R-:W2:Y:S04]  /*246a0*/  @P0 LD.E.64 R6, desc[UR4][R172.64+0x88] ;  /* 0x00008804ac060980 */ /* 0x004ea8000c101b00 */
[----:B---3--:R1:W5:Y:S04]  /*246b0*/  LD.E.64 R18, desc[UR4][R172.64+0x90] ;  /* 0x00009004ac127980 */ /* 0x008368000c101b00 */
[----:B----4-:R-:W3:Y:S01]  /*246c0*/  @!P0 LD.E.64 R2, desc[UR4][R172.64+0x80] ;  /* 0x00008004ac028980 */ /* 0x010ee2000c101b00 */
[----:B------:R-:W4:Y:S01]  /*246d0*/  @P5 MUFU.LG2 R11, R57 ;  /* 0x00000039000b5308 */ /* 0x000f220000000c00 */
[----:B------:R-:W1:Y:S01]  /*246e0*/  S2R R60, SR_CTAID.Y ;  /* 0x00000000003c7919 */ /* 0x000e620000002600 */
[----:B------:R-:W-:-:S06]  /*246f0*/  MOV R48, 0x7f800000 ;  /* 0x7f80000000307802 */ /* 0x000fcc0000000f00 */
[----:B------:R-:W1:Y:S01]  /*24700*/  @P4 MUFU.LG2 R10, R56 ;  /* 0x00000038000a4308 */ /* 0x000e620000000c00 */
[----:B----4-:R-:W-:Y:S01]  /*24710*/  @P5 FMUL.FTZ R11, R11, 0.69314718246459960938 ;  /* 0x3f3172180b0b5820 */ /* 0x010fe20000410000 */
[-C--:B--2---:R-:W-:Y:S02]  /*24720*/  @P0 IMAD R8, R7, R61.reuse, RZ ;  /* 0x0000003d07080224 */ /* 0x084fe400078e02ff */
[----:B------:R-:W-:Y:S02]  /*24730*/  @P0 IMAD.WIDE.U32 R4, R6, R61, RZ ;  /* 0x0000003d06040225 */ /* 0x000fe400078e00ff */
[----:B------:R2:W5:Y:S02]  /*24740*/  @!P0 LD.E.64 R6, desc[UR4][R172.64+0x88] ;  /* 0x00008804ac068980 */ /* 0x000564000c101b00 */
[----:B------:R-:W-:Y:S01]  /*24750*/  @P5 FFMA.FTZ R48, R53, R102, R11 ;  /* 0x0000006635305223 */ /* 0x000fe2000001000b */
[C---:B------:R-:W-:Y:S01]  /*24760*/  PRMT R11, R0.reuse, 0x7770, RZ ;  /* 0x00007770000b7816 */ /* 0x040fe200000000ff */
[----:B------:R-:W4:Y:S01]  /*24770*/  @P2 MUFU.LG2 R12, R55 ;  /* 0x00000037000c2308 */ /* 0x000f220000000c00 */
[----:B------:R-:W-:-:S02]  /*24780*/  PRMT R0, R0, 0x7771, RZ ;  /* 0x0000777100007816 */ /* 0x000fc400000000ff */
[----:B------:R-:W-:-:S05]  /*24790*/  ISETP.NE.AND P1, PT, R11, RZ, PT ;  /* 0x000000ff0b00720c */ /* 0x000fca0003f25270 */
[----:B------:R-:W2:Y:S01]  /*247a0*/  @P3 MUFU.LG2 R9, R54 ;  /* 0x0000003600093308 */ /* 0x000ea20000000c00 */
[----:B------:R-:W-:Y:S01]  /*247b0*/  ISETP.NE.OR P5, PT, R0, RZ, !P1 ;  /* 0x000000ff0000720c */ /* 0x000fe20004fa5670 */
[----:B-1----:R-:W-:Y:S01]  /*247c0*/  @P4 FMUL.FTZ R10, R10, 0.69314718246459960938 ;  /* 0x3f3172180a0a4820 */ /* 0x002fe20000410000 */
[----:B------:R-:W-:Y:S01]  /*247d0*/  @!P0 SHF.R.S32.HI R13, RZ, 0x1f, R60 ;  /* 0x0000001fff0d8819 */ /* 0x000fe2000001143c */
[----:B---3--:R-:W-:Y:S01]  /*247e0*/  @!P0 IMAD R3, R3, R60, RZ ;  /* 0x0000003c03038224 */ /* 0x008fe200078e02ff */
[----:B------:R-:W-:Y:S01]  /*247f0*/  MOV R49, 0x7f800000 ;  /* 0x7f80000000317802 */ /* 0x000fe20000000f00 */
[----:B------:R-:W-:Y:S01]  /*24800*/  @P4 FFMA.FTZ R49, R53, R101, R10 ;  /* 0x0000006535314223 */ /* 0x000fe2000001000a */
[----:B------:R-:W-:Y:S01]  /*24810*/  @P0 MOV R34, R4 ;  /* 0x0000000400220202 */ /* 0x000fe20000000f00 */
[----:B------:R-:W-:Y:S02]  /*24820*/  @!P0 IMAD R10, R2, R13, R3 ;  /* 0x0000000d020a8224 */ /* 0x000fe400078e0203 */
[----:B----4-:R-:W-:Y:S01]  /*24830*/  @P2 FMUL.FTZ R4, R12, 0.69314718246459960938 ;  /* 0x3f3172180c042820 */ /* 0x010fe20000410000 */
[----:B------:R-:W-:Y:S01]  /*24840*/  @!P0 IMAD.WIDE.U32 R2, R2, R60, RZ ;  /* 0x0000003c02028225 */ /* 0x000fe200078e00ff */
[----:B------:R-:W-:Y:S01]  /*24850*/  BSSY B1, `(.L_x_975) ;  /* 0x0000017000017945 */ /* 0x000fe20003800000 */
[----:B------:R-:W-:-:S02]  /*24860*/  MOV R33, 0x7f800000 ;  /* 0x7f80000000217802 */ /* 0x000fc40000000f00 */
[----:B------:R-:W-:Y:S01]  /*24870*/  @P2 FFMA.FTZ R33, R53, R103, R4 ;  /* 0x0000006735212223 */ /* 0x000fe20000010004 */
[----:B------:R-:W-:Y:S01]  /*24880*/  @P0 IADD3 R35, R5, R8, RZ ;  /* 0x0000000805230210 */ /* 0x000fe20007ffe0ff */
[----:B--2---:R-:W-:Y:S01]  /*24890*/  @P3 FMUL.FTZ R9, R9, 0.69314718246459960938 ;  /* 0x3f31721809093820 */ /* 0x004fe20000410000 */
[----:B------:R-:W-:Y:S02]  /*248a0*/  MOV R32, 0x7f800000 ;  /* 0x7f80000000207802 */ /* 0x000fe40000000f00 */
[----:B------:R-:W-:Y:S02]  /*248b0*/  CS2R R4, SRZ ;  /* 0x0000000000047805 */ /* 0x000fe4000001ff00 */
[----:B------:R-:W-:Y:S01]  /*248c0*/  PLOP3.LUT P4, PT, PT, PT, PT, 0x8, 0x0 ;  /* 0x000000000000781c */ /* 0x000fe20003f8e170 */
[----:B------:R-:W-:Y:S01]  /*248d0*/  @P3 FFMA.FTZ R32, R53, R100, R9 ;  /* 0x0000006435203223 */ /* 0x000fe20000010009 */
[----:B------:R-:W-:Y:S02]  /*248e0*/  @!P0 IADD3 R35, R3, R10, RZ ;  /* 0x0000000a03238210 */ /* 0x000fe40007ffe0ff */
[----:B------:R-:W-:Y:S01]  /*248f0*/  @!P0 MOV R34, R2 ;  /* 0x0000000200228202 */ /* 0x000fe20000000f00 */
[----:B------:R-:W-:Y:S08]  /*24900*/  @P5 BRA `(.L_x_976) ;  /* 0x00000000002c5947 */ /* 0x000ff00003800000 */
[----:B------:R-:W-:Y:S01]  /*24910*/  ISETP.NE.AND P0, PT, R61, -0x1, PT ;  /* 0xffffffff3d00780c */ /* 0x000fe20003f05270 */
[----:B------:R-:W-:Y:S01]  /*24920*/  BSSY B0, `(.L_x_977) ;  /* 0x0000006000007945 */ /* 0x000fe20003800000 */
[----:B------:R-:W-:-:S11]  /*24930*/  PLOP3.LUT P4, PT, PT, PT, PT, 0x80, 0x0 ;  /* 0x000000000000781c */ /* 0x000fd60003f8f070 */
[----:B------:R-:W-:Y:S05]  /*24940*/  @P0 BRA `(.L_x_978) ;  /* 0x00000000000c0947 */ /* 0x000fea0003800000 */
[----:B------:R-:W2:Y:S02]  /*24950*/  LD.E R0, desc[UR4][R172.64+0xb4] ;  /* 0x0000b404ac007980 */ /* 0x000ea4000c101900 */
[----:B--2---:R-:W-:-:S05]  /*24960*/  IMAD R61, R0, R60, RZ ;  /* 0x0000003c003d7224 */ /* 0x004fca00078e02ff */
[----:B------:R1:W-:Y:S02]  /*24970*/  STL [R1+0x1c4], R61 ;  /* 0x0001c43d01007387 */ /* 0x0003e40000100800 */
.L_x_978:
[----:B------:R-:W-:Y:S05]  /*24980*/  BSYNC B0 ;  /* 0x0000000000007941 */ /* 0x000fea0003800000 */
.L_x_977:
[----:B------:R-:W-:Y:S01]  /*24990*/  PRMT R0, RZ, 0x7610, R0 ;  /* 0x00007610ff007816 */ /* 0x000fe20000000000 */
[--C-:B------:R-:W-:Y:S01]  /*249a0*/  IMAD.MOV.U32 R4, RZ, RZ, R61.reuse ;  /* 0x000000ffff047224 */ /* 0x100fe200078e003d */
[----:B------:R-:W-:Y:S02]  /*249b0*/  SHF.R.S32.HI R5, RZ, 0x1f, R61 ;  /* 0x0000001fff057819 */ /* 0x000fe4000001143d */
.L_x_976:
[----:B------:R-:W-:Y:S05]  /*249c0*/  BSYNC B1 ;  /* 0x0000000000017941 */ /* 0x000fea0003800000 */
.L_x_975:
[----:B------:R-:W-:-:S13]  /*249d0*/  LOP3.LUT P0, RZ, R0, 0xff, RZ, 0xc0, !PT ;  /* 0x000000ff00ff7812 */ /* 0x000fda000780c0ff */
[----:B------:R-:W2:Y:S01]  /*249e0*/  @P0 LD.E.64 R8, desc[UR4][R172.64+0xb0] ;  /* 0x0000b004ac080980 */ /* 0x000ea2000c101b00 */
[----:B------:R-:W-:Y:S01]  /*249f0*/  BSSY B0, `(.L_x_979) ;  /* 0x0000009000007945 */ /* 0x000fe20003800000 */
[----:B------:R-:W-:Y:S01]  /*24a00*/  @P0 MOV R2, 0x1 ;  /* 0x0000000100020802 */ /* 0x000fe20000000f00 */
[----:B--2---:R-:W-:Y:S02]  /*24a10*/  @P0 IMAD R0, R8, R9, RZ ;  /* 0x0000000908000224 */ /* 0x004fe400078e02ff */
[----:B------:R-:W-:Y:S05]  /*24a20*/  @P0 BRA `(.L_x_980) ;  /* 0x0000000000140947 */ /* 0x000fea0003800000 */
[----:B------:R-:W2:Y:S04]  /*24a30*/  @P1 LD.E R0, desc[UR4][R172.64+0xd4] ;  /* 0x0000d404ac001980 */ /* 0x000ea8000c101900 */
[----:B------:R-:W2:Y:S04]  /*24a40*/  LD.E R2, desc[UR4][R172.64+0x60] ;  /* 0x00006004ac027980 */ /* 0x000ea8000c101900 */
[----:B------:R-:W2:Y:S01]  /*24a50*/  @!P1 LD.E R0, desc[UR4][R172.64+0xb4] ;  /* 0x0000b404ac009980 */ /* 0x000ea2000c101900 */
[----:B------:R-:W-:Y:S01]  /*24a60*/  MOV R8, 0x1 ;  /* 0x0000000100087802 */ /* 0x000fe20000000f00 */
[----:B--2---:R-:W-:-:S02]  /*24a70*/  IMAD R2, R0, R2, RZ ;  /* 0x0000000200027224 */ /* 0x004fc400078e02ff */
.L_x_980:
[----:B------:R-:W-:Y:S05]  /*24a80*/  BSYNC B0 ;  /* 0x0000000000007941 */ /* 0x000fea0003800000 */
.L_x_979:
[----:B------:R-:W2:Y:S01]  /*24a90*/  S2R R50, SR_CTAID.Z ;  /* 0x0000000000327919 */ /* 0x000ea20000002700 */
[----:B------:R-:W-:Y:S01]  /*24aa0*/  IMAD R2, R60, R2, RZ ;  /* 0x000000023c027224 */ /* 0x000fe200078e02ff */
[----:B------:R-:W-:Y:S01]  /*24ab0*/  LOP3.LUT R3, R58, 0xffffffe0, RZ, 0xc0, !PT ;  /* 0xffffffe03a037812 */ /* 0x000fe200078ec0ff */
[----:B------:R-:W3:Y:S03]  /*24ac0*/  S2R R51, SR_CTAID.X ;  /* 0x0000000000337919 */ /* 0x000ee60000002500 */
[----:B------:R-:W-:Y:S01]  /*24ad0*/  SEL R2, R2, RZ, !P4 ;  /* 0x000000ff02027207 */ /* 0x000fe20006000000 */
[----:B------:R-:W-:Y:S01]  /*24ae0*/  IMAD.IADD R3, R59, 0x1, -R3 ;  /* 0x000000013b037824 */ /* 0x000fe200078e0a03 */
[----:B------:R-:W-:Y:S05]  /*24af0*/  WARPSYNC.ALL ;  /* 0x0000000000007948 */ /* 0x000fea0003800000 */
[----:B------:R-:W-:Y:S01]  /*24b00*/  LOP3.LUT P2, RZ, R3, 0x3, RZ, 0xc0, !PT ;  /* 0x0000000303ff7812 */ /* 0x000fe2000784c0ff */
[----:B--2---:R-:W-:-:S02]  /*24b10*/  IMAD R0, R50, R0, R2 ;  /* 0x0000000032007224 */ /* 0x004fc400078e0202 */
[----:B------:R2:W5:Y:S01]  /*24b20*/  LD.E.64 R2, desc[UR4][R172.64+0xa0] ;  /* 0x0000a004ac027980 */ /* 0x000562000c101b00 */
[----:B---3--:R-:W-:Y:S01]  /*24b30*/  IMAD R9, R51, R8, RZ ;  /* 0x0000000833097224 */ /* 0x008fe200078e02ff */
[----:B------:R-:W-:Y:S03]  /*24b40*/  BAR.SYNC.DEFER_BLOCKING 0x0 ;  /* 0x0000000000007b1d */ /* 0x000fe60000010000 */
[----:B------:R-:W-:-:S03]  /*24b50*/  IMAD.SHL.U32 R9, R9, 0x80, RZ ;  /* 0x0000008009097824 */ /* 0x000fc600078e00ff */
[----:B------:R2:W3:Y:S04]  /*24b60*/  LDS.128 R28, [R193] ;  /* 0x00000000c11c7984 */ /* 0x0004e80000000c00 */
[----:B------:R2:W4:Y:S04]  /*24b70*/  LDS.128 R44, [R193+0x800] ;  /* 0x00080000c12c7984 */ /* 0x0005280000000c00 */
[----:B------:R2:W2:Y:S04]  /*24b80*/  LDS.128 R64, [R193+0x1000] ;  /* 0x00100000c1407984 */ /* 0x0004a80000000c00 */
[----:B------:R2:W2:Y:S04]  /*24b90*/  LDS.128 R76, [R193+0x1800] ;  /* 0x00180000c14c7984 */ /* 0x0004a80000000c00 */
[----:B------:R2:W2:Y:S04]  /*24ba0*/  LDS.128 R24, [R193+0x2000] ;  /* 0x00200000c1187984 */ /* 0x0004a80000000c00 */
[----:B------:R2:W2:Y:S04]  /*24bb0*/  LDS.128 R40, [R193+0x2800] ;  /* 0x00280000c1287984 */ /* 0x0004a80000000c00 */
[----:B-1----:R1:W1:Y:S04]  /*24bc0*/  LDS.128 R60, [R193+0x3000] ;  /* 0x00300000c13c7984 */ /* 0x0022680000000c00 */
[----:B------:R1:W1:Y:S04]  /*24bd0*/  LDS.128 R72, [R193+0x3800] ;  /* 0x00380000c1487984 */ /* 0x0002680000000c00 */
[----:B------:R1:W1:Y:S04]  /*24be0*/  LDS.128 R20, [R193+0x4000] ;  /* 0x00400000c1147984 */ /* 0x0002680000000c00 */
[----:B------:R1:W1:Y:S04]  /*24bf0*/  LDS.128 R36, [R193+0x4800] ;  /* 0x00480000c1247984 */ /* 0x0002680000000c00 */
[----:B------:R1:W1:Y:S04]  /*24c00*/  LDS.128 R56, [R193+0x5000] ;  /* 0x00500000c1387984 */ /* 0x0002680000000c00 */
[----:B------:R1:W1:Y:S01]  /*24c10*/  LDS.128 R68, [R193+0x5800] ;  /* 0x00580000c1447984 */ /* 0x0002620000000c00 */
[----:B------:R-:W-:Y:S01]  /*24c20*/  IADD3 R12, P1, P0, R9, R4, R0 ;  /* 0x00000004090c7210 */ /* 0x000fe2000783e000 */
[----:B------:R-:W-:Y:S01]  /*24c30*/  BSSY B0, `(.L_x_981) ;  /* 0x0000033000007945 */ /* 0x000fe20003800000 */
[----:B------:R-:W-:-:S02]  /*24c40*/  SHF.R.S32.HI R10, RZ, 0x1f, R9 ;  /* 0x0000001fff0a7819 */ /* 0x000fc40000011409 */
[----:B------:R-:W-:-:S04]  /*24c50*/  SHF.R.S32.HI R0, RZ, 0x1f, R0 ;  /* 0x0000001fff007819 */ /* 0x000fc80000011400 */
[----:B------:R-:W-:Y:S01]  /*24c60*/  IADD3.X R13, R10, R5, R0, P1, P0 ;  /* 0x000000050a0d7210 */ /* 0x000fe20000fe0400 */
[----:B---34-:R-:W-:Y:S06]  /*24c70*/  @P2 BRA `(.L_x_982) ;  /* 0x0000000000b82947 */ /* 0x018fec0003800000 */
[----:B------:R-:W3:Y:S01]  /*24c80*/  LDL.LU R11, [R1+0x1e4] ;  /* 0x0001e400010b7983 */ /* 0x000ee20000300800 */
[----:B------:R-:W4:Y:S02]  /*24c90*/  S2R R9, SR_TID.X ;  /* 0x0000000000097919 */ /* 0x000f240000002100 */
[----:B----4-:R-:W-:-:S04]  /*24ca0*/  SHF.R.S32.HI R5, RZ, 0x1f, R9 ;  /* 0x0000001fff057819 */ /* 0x010fc80000011409 */
        /* <DEDUP_REMOVED lines=12> */
[C---:B------:R-:W-:Y:S02]  /*24d70*/  VIADD R5, R0.reuse, 0x8 ;  /* 0x0000000800057836 */ /* 0x040fe40000000000 */
[C---:B------:R-:W-:Y:S02]  /*24d80*/  VIADD R4, R0.reuse, 0x40 ;  /* 0x0000004000047836 */ /* 0x040fe40000000000 */
[C---:B------:R-:W-:Y:S01]  /*24d90*/  VIADD R9, R0.reuse, 0x48 ;  /* 0x0000004800097836 */ /* 0x040fe20000000000 */
[-C--:B---3--:R-:W-:Y:S02]  /*24da0*/  ISETP.GE.AND P6, PT, R0, R11.reuse, PT ;  /* 0x0000000b0000720c */ /* 0x088fe40003fc6270 */
[-C--:B------:R-:W-:Y:S02]  /*24db0*/  ISETP.GE.AND P5, PT, R5, R11.reuse, PT ;  /* 0x0000000b0500720c */ /* 0x080fe40003fa6270 */
[-C--:B------:R-:W-:Y:S02]  /*24dc0*/  ISETP.GE.AND P4, PT, R4, R11.reuse, PT ;  /* 0x0000000b0400720c */ /* 0x080fe40003f86270 */
[----:B------:R-:W-:-:S07]  /*24dd0*/  ISETP.GE.AND P3, PT, R9, R11, PT ;  /* 0x0000000b0900720c */ /* 0x000fce0003f66270 */
[-C--:B------:R-:W-:Y:S02]  /*24de0*/  @!P6 IMAD R0, R0, R8.reuse, RZ ;  /* 0x000000080000e224 */ /* 0x080fe400078e02ff */
[-C--:B------:R-:W-:Y:S02]  /*24df0*/  @!P5 IMAD R5, R5, R8.reuse, RZ ;  /* 0x000000080505d224 */ /* 0x080fe400078e02ff */
[----:B------:R-:W-:Y:S01]  /*24e00*/  @!P4 IMAD R15, R4, R8, RZ ;  /* 0x00000008040fc224 */ /* 0x000fe200078e02ff */
[----:B------:R-:W-:Y:S01]  /*24e10*/  @!P6 IADD3 R11, P0, R0, R12, RZ ;  /* 0x0000000c000be210 */ /* 0x000fe20007f1e0ff */
[----:B------:R-:W-:-:S03]  /*24e20*/  @!P3 IMAD R4, R9, R8, RZ ;  /* 0x000000080904b224 */ /* 0x000fc600078e02ff */
[----:B------:R-:W-:Y:S02]  /*24e30*/  @!P6 LEA.HI.X.SX32 R14, R0, R13, 0x1, P0 ;  /* 0x0000000d000ee211 */ /* 0x000fe400000f0eff */
[----:B-----5:R-:W-:Y:S02]  /*24e40*/  @!P6 LEA R10, P0, R11, R2, 0x2 ;  /* 0x000000020b0ae211 */ /* 0x020fe400078010ff */
[-C--:B------:R-:W-:Y:S02]  /*24e50*/  @!P5 IADD3 R0, P2, R5, R12.reuse, RZ ;  /* 0x0000000c0500d210 */ /* 0x080fe40007f5e0ff */
[----:B------:R-:W-:Y:S02]  /*24e60*/  @!P6 LEA.HI.X R11, R11, R3, R14, 0x2, P0 ;  /* 0x000000030b0be211 */ /* 0x000fe400000f140e */
[-C--:B------:R-:W-:Y:S02]  /*24e70*/  @!P4 IADD3 R14, P1, R15, R12.reuse, RZ ;  /* 0x0000000c0f0ec210 */ /* 0x080fe40007f3e0ff */
[----:B------:R-:W-:Y:S01]  /*24e80*/  @!P3 IADD3 R12, P0, R4, R12, RZ ;  /* 0x0000000c040cb210 */ /* 0x000fe20007f1e0ff */
[----:B------:R3:W-:Y:S01]  /*24e90*/  @!P6 ST.E desc[UR4][R10.64], R48 ;  /* 0x000000300a00e985 */ /* 0x0007e2000c101904 */
[----:B------:R-:W-:-:S02]  /*24ea0*/  @!P5 LEA.HI.X.SX32 R5, R5, R13, 0x1, P2 ;  /* 0x0000000d0505d211 */ /* 0x000fc400010f0eff */
[-C--:B------:R-:W-:Y:S02]  /*24eb0*/  @!P4 LEA.HI.X.SX32 R15, R15, R13.reuse, 0x1, P1 ;  /* 0x0000000d0f0fc211 */ /* 0x080fe400008f0eff */
[-C--:B------:R-:W-:Y:S02]  /*24ec0*/  @!P5 LEA R8, P2, R0, R2.reuse, 0x2 ;  /* 0x000000020008d211 */ /* 0x080fe400078410ff */
[----:B------:R-:W-:Y:S02]  /*24ed0*/  @!P3 LEA.HI.X.SX32 R13, R4, R13, 0x1, P0 ;  /* 0x0000000d040db211 */ /* 0x000fe400000f0eff */
[-C--:B------:R-:W-:Y:S02]  /*24ee0*/  @!P4 LEA R4, P1, R14, R2.reuse, 0x2 ;  /* 0x000000020e04c211 */ /* 0x080fe400078210ff */
[----:B------:R-:W-:Y:S02]  /*24ef0*/  @!P3 LEA R2, P0, R12, R2, 0x2 ;  /* 0x000000020c02b211 */ /* 0x000fe400078010ff */
[----:B------:R-:W-:-:S02]  /*24f00*/  @!P5 LEA.HI.X R9, R0, R3, R5, 0x2, P2 ;  /* 0x000000030009d211 */ /* 0x000fc400010f1405 */
[-C--:B------:R-:W-:Y:S02]  /*24f10*/  @!P4 LEA.HI.X R5, R14, R3.reuse, R15, 0x2, P1 ;  /* 0x000000030e05c211 */ /* 0x080fe400008f140f */
[----:B------:R-:W-:Y:S01]  /*24f20*/  @!P3 LEA.HI.X R3, R12, R3, R13, 0x2, P0 ;  /* 0x000000030c03b211 */ /* 0x000fe200000f140d */
[----:B------:R3:W-:Y:S04]  /*24f30*/  @!P5 ST.E desc[UR4][R8.64], R49 ;  /* 0x000000310800d985 */ /* 0x0007e8000c101904 */
[----:B------:R3:W-:Y:S04]  /*24f40*/  @!P4 ST.E desc[UR4][R4.64], R32 ;  /* 0x000000200400c985 */ /* 0x0007e8000c101904 */
[----:B------:R3:W-:Y:S02]  /*24f50*/  @!P3 ST.E desc[UR4][R2.64], R33 ;  /* 0x000000210200b985 */ /* 0x0007e4000c101904 */
.L_x_982:
[----:B------:R-:W-:Y:S05]  /*24f60*/  BSYNC B0 ;  /* 0x0000000000007941 */ /* 0x000fea0003800000 */
.L_x_981:
[----:B---3-5:R-:W3:Y:S04]  /*24f70*/  LDL.LU R2, [R1+0x1e0] ;  /* 0x0001e00001027983 */ /* 0x028ee80000300800 */
[----:B------:R-:W4:Y:S04]  /*24f80*/  LDL R32, [R1+0x158] ;  /* 0x0001580001207983 */ /* 0x000f280000100800 */
[----:B------:R1:W5:Y:S04]  /*24f90*/  LDL.64 R48, [R1+0x1d8] ;  /* 0x0001d80001307983 */ /* 0x0003680000100a00 */
[----:B------:R1:W5:Y:S04]  /*24fa0*/  LDL R15, [R1+0x24] ;  /* 0x00002400010f7983 */ /* 0x0003680000100800 */
[----:B------:R1:W5:Y:S04]  /*24fb0*/  LDL R14, [R1+0x28] ;  /* 0x00002800010e7983 */ /* 0x0003680000100800 */
[----:B------:R1:W5:Y:S01]  /*24fc0*/  LD.E R0, desc[UR4][R172.64+0xc0] ;  /* 0x0000c004ac007980 */ /* 0x000362000c101900 */
[----:B------:R-:W-:-:S02]  /*24fd0*/  LEA.HI.SX32 R9, R52, 0x20, 0x1e ;  /* 0x0000002034097811 */ /* 0x000fc400078ff2ff */
[C---:B------:R-:W-:Y:S01]  /*24fe0*/  LEA.HI.SX32 R8, R52.reuse, 0x40, 0x1e ;  /* 0x0000004034087811 */ /* 0x040fe200078ff2ff */
[----:B------:R-:W-:Y:S01]  /*24ff0*/  IMAD R5, R19, R50, RZ ;  /* 0x0000003213057224 */ /* 0x000fe200078e02ff */
[----:B------:R-:W-:Y:S02]  /*25000*/  LEA.HI.SX32 R52, R52, 0x60, 0x1e ;  /* 0x0000006034347811 */ /* 0x000fe400078ff2ff */
[----:B------:R-:W-:Y:S01]  /*25010*/  SHF.R.S32.HI R10, RZ, 0x1f, R50 ;  /* 0x0000001fff0a7819 */ /* 0x000fe20000011432 */
[----:B------:R-:W-:Y:S01]  /*25020*/  BSSY B0, `(.L_x_983) ;  /* 0x000001a000007945 */ /* 0x000fe20003800000 */
[----:B---3--:R-:W-:-:S05]  /*25030*/  IMAD R4, R51, -0x80, R2 ;  /* 0xffffff8033047824 */ /* 0x008fca00078e0202 */
[----:B------:R-:W-:Y:S02]  /*25040*/  ISETP.GE.AND P0, PT, R81, R4, PT ;  /* 0x000000045100720c */ /* 0x000fe40003f06270 */
[----:B----4-:R-:W-:Y:S02]  /*25050*/  IADD3 R2, P1, R32, R34, RZ ;  /* 0x0000002220027210 */ /* 0x010fe40007f3e0ff */
[----:B------:R-:W-:Y:S02]  /*25060*/  SHF.R.S32.HI R3, RZ, 0x1f, R32 ;  /* 0x0000001fff037819 */ /* 0x000fe40000011420 */
[----:B------:R-:W-:-:S03]  /*25070*/  ISETP.GE.AND P3, PT, R9, R4, PT ;  /* 0x000000040900720c */ /* 0x000fc60003f66270 */
[----:B------:R-:W-:Y:S01]  /*25080*/  IMAD.X R3, R3, 0x1, R35, P1 ;  /* 0x0000000103037824 */ /* 0x000fe200008e0623 */
[-C--:B------:R-:W-:Y:S02]  /*25090*/  ISETP.GE.AND P2, PT, R8, R4.reuse, PT ;  /* 0x000000040800720c */ /* 0x080fe40003f46270 */
[----:B------:R-:W-:Y:S01]  /*250a0*/  ISETP.GE.AND P1, PT, R52, R4, PT ;  /* 0x000000043400720c */ /* 0x000fe20003f26270 */
[C---:B------:R-:W-:Y:S02]  /*250b0*/  IMAD R4, R18.reuse, R10, R5 ;  /* 0x0000000a12047224 */ /* 0x040fe400078e0205 */
[----:B------:R-:W-:-:S04]  /*250c0*/  IMAD.WIDE.U32 R10, R18, R50, R2 ;  /* 0x00000032120a7225 */ /* 0x000fc800078e0002 */
[----:B------:R-:W-:Y:S01]  /*250d0*/  IMAD.IADD R5, R11, 0x1, R4 ;  /* 0x000000010b057824 */ /* 0x000fe200078e0204 */
[----:B-1----:R-:W-:Y:S06]  /*250e0*/  @P0 BRA `(.L_x_984) ;  /* 0x0000000000340947 */ /* 0x002fec0003800000 */
[----:B-----5:R-:W-:Y:S01]  /*250f0*/  IMAD R2, R49, R6, RZ ;  /* 0x0000000631027224 */ /* 0x020fe200078e02ff */
        /* <DEDUP_REMOVED lines=9> */
[----:B------:R1:W-:Y:S04]  /*25190*/  @!P6 ST.E.128 desc[UR4][R2.64], R28 ;  /* 0x0000001c0200e985 */ /* 0x0003e8000c101d04 */
[----:B--2---:R1:W-:Y:S04]  /*251a0*/  @!P5 ST.E.128 desc[UR4][R2.64+0x40], R24 ;  /* 0x000040180200d985 */ /* 0x0043e8000c101d04 */
[----:B------:R1:W-:Y:S02]  /*251b0*/  @!P4 ST.E.128 desc[UR4][R2.64+0x80], R20 ;  /* 0x000080140200c985 */ /* 0x0003e4000c101d04 */
.L_x_984:
[----:B------:R-:W-:Y:S05]  /*251c0*/  BSYNC B0 ;  /* 0x0000000000007941 */ /* 0x000fea0003800000 */
.L_x_983:
[----:B------:R-:W-:Y:S04]  /*251d0*/  BSSY B0, `(.L_x_985) ;  /* 0x0000012000007945 */ /* 0x000fe80003800000 */
[----:B------:R-:W-:Y:S05]  /*251e0*/  @P3 BRA `(.L_x_986) ;  /* 0x0000000000403947 */ /* 0x000fea0003800000 */
[----:B-----5:R-:W-:Y:S02]  /*251f0*/  IADD3 R12, P0, R48, 0x20, RZ ;  /* 0x00000020300c7810 */ /* 0x020fe40007f1e0ff */
[----:B-1----:R-:W-:Y:S02]  /*25200*/  MOV R3, R5 ;  /* 0x0000000500037202 */ /* 0x002fe40000000f00 */
[-C--:B------:R-:W-:Y:S01]  /*25210*/  ISETP.GE.AND P4, PT, R32, R0.reuse, PT ;  /* 0x000000002000720c */ /* 0x080fe20003f86270 */
[----:B------:R-:W-:Y:S01]  /*25220*/  IMAD.X R2, RZ, RZ, R49, P0 ;  /* 0x000000ffff027224 */ /* 0x000fe200000e0631 */
[-C--:B------:R-:W-:Y:S02]  /*25230*/  ISETP.GE.AND P3, PT, R15, R0.reuse, PT ;  /* 0x000000000f00720c */ /* 0x080fe40003f66270 */
[----:B------:R-:W-:Y:S01]  /*25240*/  ISETP.GE.AND P0, PT, R14, R0, PT ;  /* 0x000000000e00720c */ /* 0x000fe20003f06270 */
[----:B------:R-:W-:Y:S02]  /*25250*/  IMAD R13, R2, R6, RZ ;  /* 0x00000006020d7224 */ /* 0x000fe400078e02ff */
[----:B------:R-:W-:-:S04]  /*25260*/  IMAD.MOV.U32 R2, RZ, RZ, R10 ;  /* 0x000000ffff027224 */ /* 0x000fc800078e000a */
[----:B------:R-:W-:-:S04]  /*25270*/  IMAD.WIDE.U32 R8, R6, R12, R2 ;  /* 0x0000000c06087225 */ /* 0x000fc800078e0002 */
[----:B------:R-:W-:Y:S01]  /*25280*/  IMAD R3, R7, R12, R13 ;  /* 0x0000000c07037224 */ /* 0x000fe200078e020d */
[----:B------:R-:W-:-:S03]  /*25290*/  LEA R2, P5, R8, R16, 0x1 ;  /* 0x0000001008027211 */ /* 0x000fc600078a08ff */
[----:B------:R-:W-:-:S05]  /*252a0*/  IMAD.IADD R3, R9, 0x1, R3 ;  /* 0x0000000109037824 */ /* 0x000fca00078e0203 */
[----:B------:R-:W-:-:S05]  /*252b0*/  LEA.HI.X R3, R8, R17, R3, 0x1, P5 ;  /* 0x0000001108037211 */ /* 0x000fca00028f0c03 */
[----:B------:R3:W-:Y:S04]  /*252c0*/  @!P4 ST.E.128 desc[UR4][R2.64], R44 ;  /* 0x0000002c0200c985 */ /* 0x0007e8000c101d04 */
[----:B--2---:R3:W-:Y:S04]  /*252d0*/  @!P3 ST.E.128 desc[UR4][R2.64+0x40], R40 ;  /* 0x000040280200b985 */ /* 0x0047e8000c101d04 */
[----:B------:R3:W-:Y:S02]  /*252e0*/  @!P0 ST.E.128 desc[UR4][R2.64+0x80], R36 ;  /* 0x0000802402008985 */ /* 0x0007e4000c101d04 */
.L_x_986:
[----:B------:R-:W-:Y:S05]  /*252f0*/  BSYNC B0 ;  /* 0x0000000000007941 */ /* 0x000fea0003800000 */
.L_x_985:
[----:B------:R-:W-:Y:S04]  /*25300*/  BSSY B0, `(.L_x_987) ;  /* 0x0000012000007945 */ /* 0x000fe80003800000 */
[----:B------:R-:W-:Y:S05]  /*25310*/  @P2 BRA `(.L_x_988) ;  /* 0x0000000000402947 */ /* 0x000fea0003800000 */
[----:B-----5:R-:W-:Y:S02]  /*25320*/  IADD3 R12, P0, R48, 0x40, RZ ;  /* 0x00000040300c7810 */ /* 0x020fe40007f1e0ff */
[----:B-1-3--:R-:W-:Y:S02]  /*25330*/  MOV R3, R5 ;  /* 0x0000000500037202 */ /* 0x00afe40000000f00 */
        /* <DEDUP_REMOVED lines=11> */
[----:B--2---:R4:W-:Y:S04]  /*253f0*/  @!P3 ST.E.128 desc[UR4][R2.64], R64 ;  /* 0x000000400200b985 */ /* 0x0049e8000c101d04 */
[----:B------:R4:W-:Y:S04]  /*25400*/  @!P2 ST.E.128 desc[UR4][R2.64+0x40], R60 ;  /* 0x0000403c0200a985 */ /* 0x0009e8000c101d04 */
[----:B------:R4:W-:Y:S02]  /*25410*/  @!P0 ST.E.128 desc[UR4][R2.64+0x80], R56 ;  /* 0x0000803802008985 */ /* 0x0009e4000c101d04 */
.L_x_988:
[----:B------:R-:W-:Y:S05]  /*25420*/  BSYNC B0 ;  /* 0x0000000000007941 */ /* 0x000fea0003800000 */
.L_x_987:
[----:B------:R-:W-:Y:S02]  /*25430*/  MOV R12, 0x50 ;  /* 0x00000050000c7802 */ /* 0x000fe40000000f00 */
[----:B-1-34-:R-:W-:-:S03]  /*25440*/  MOV R3, 0x0 ;  /* 0x0000000000037802 */ /* 0x01afc60000000f00 */
[----:B------:R-:W-:-:S04]  /*25450*/  IMAD.MOV.U32 R2, RZ, RZ, R12 ;  /* 0x000000ffff027224 */ /* 0x000fc800078e000c */
[----:B--2--5:R-:W-:Y:S05]  /*25460*/  @P1 RET.REL.NODEC R2 `(_ZN5flash16flash_fwd_kernelI23Flash_fwd_kernel_traitsILi96ELi128ELi64ELi4ELb0ELb0EN7cutlass10bfloat16_tE19Flash_kernel_traitsILi96ELi128ELi64ELi4ES3_EELb1ELb0ELb1ELb0ELb0ELb0ELb0ELb1EEEvNS_16Flash_fwd_paramsE) ;  /* 0xfffffda802e41950 */ /* 0x024fea0003c3ffff */
[----:B------:R-:W-:Y:S02]  /*25470*/  IADD3 R8, P0, R48, 0x60, RZ ;  /* 0x0000006030087810 */ /* 0x000fe40007f1e0ff */
[----:B------:R-:W-:Y:S02]  /*25480*/  MOV R3, R5 ;  /* 0x0000000500037202 */ /* 0x000fe40000000f00 */
        /* <DEDUP_REMOVED lines=9> */
[----:B------:R-:W-:Y:S02]  /*25520*/  IMAD.IADD R3, R5, 0x1, R3 ;  /* 0x0000000105037824 */ /* 0x000fe400078e0203 */
[----:B------:R-:W-:-:S03]  /*25530*/  IMAD.MOV.U32 R5, RZ, RZ, 0x0 ;  /* 0x00000000ff057424 */ /* 0x000fc600078e00ff */
[----:B------:R-:W-:Y:S02]  /*25540*/  LEA.HI.X R3, R4, R17, R3, 0x1, P3 ;  /* 0x0000001104037211 */ /* 0x000fe400018f0c03 */
[----:B------:R-:W-:-:S03]  /*25550*/  MOV R4, R12 ;  /* 0x0000000c00047202 */ /* 0x000fc60000000f00 */
[----:B------:R-:W-:Y:S04]  /*25560*/  @!P2 ST.E.128 desc[UR4][R2.64], R76 ;  /* 0x0000004c0200a985 */ /* 0x000fe8000c101d04 */
[----:B------:R1:W-:Y:S02]  /*25570*/  @!P1 ST.E.128 desc[UR4][R2.64+0x40], R72 ;  /* 0x0000404802009985 */ /* 0x0003e4000c101d04 */
[----:B-1----:R-:W-:Y:S05]  /*25580*/  @P0 RET.REL.NODEC R4 `(_ZN5flash16flash_fwd_kernelI23Flash_fwd_kernel_traitsILi96ELi128ELi64ELi4ELb0ELb0EN7cutlass10bfloat16_tE19Flash_kernel_traitsILi96ELi128ELi64ELi4ES3_EELb1ELb0ELb1ELb0ELb0ELb0ELb0ELb1EEEvNS_16Flash_fwd_paramsE) ;  /* 0xfffffda8049c0950 */ /* 0x002fea0003c3ffff */
[----:B------:R1:W-:Y:S02]  /*25590*/  ST.E.128 desc[UR4][R2.64+0x80], R68 ;  /* 0x0000804402007985 */ /* 0x0003e4000c101d04 */
[----:B-1----:R-:W-:Y:S02]  /*255a0*/  MOV R2, R12 ;  /* 0x0000000c00027202 */ /* 0x002fe40000000f00 */
[----:B------:R-:W-:-:S04]  /*255b0*/  MOV R3, 0x0 ;  /* 0x0000000000037802 */ /* 0x000fc80000000f00 */
[----:B------:R-:W-:Y:S05]  /*255c0*/  RET.REL.NODEC R2 `(_ZN5flash16flash_fwd_kernelI23Flash_fwd_kernel_traitsILi96ELi128ELi64ELi4ELb0ELb0EN7cutlass10bfloat16_tE19Flash_kernel_traitsILi96ELi128ELi64ELi4ES3_EELb1ELb0ELb1ELb0ELb0ELb0ELb0ELb1EEEvNS_16Flash_fwd_paramsE) ;  /* 0xfffffda8028c7950 */ /* 0x000fea0003c3ffff */
.L_x_974:
[----:B------:R-:W-:Y:S01]  /*255d0*/  IMAD.MOV.U32 R0, RZ, RZ, 0x2 ;  /* 0x00000002ff007424 */ /* 0x000fe200078e00ff */
[----:B------:R-:W-:Y:S01]  /*255e0*/  MOV R2, R14 ;  /* 0x0000000e00027202 */ /* 0x000fe20000000f00 */
[----:B------:R-:W-:Y:S01]  /*255f0*/  IMAD.MOV.U32 R4, RZ, RZ, -0x1 ;  /* 0xffffffffff047424 */ /* 0x000fe200078e00ff */
[----:B------:R-:W-:-:S07]  /*25600*/  MOV R3, 0x1f ;  /* 0x0000001f00037802 */ /* 0x000fce0000000f00 */
[----:B-1---5:R-:W-:Y:S05]  /*25610*/  WARPSYNC.COLLECTIVE R4, `(.L_x_989) ;  /* 0x0000000004087348 */ /* 0x022fea0003c00000 */
[----:B------:R2:W3:Y:S02]  /*25620*/  SHFL.BFLY P0, R0, R2, R0, R3 ;  /* 0x0c00000002007389 */ /* 0x0004e40000000003 */
[----:B-123-5:R-:W-:Y:S01]  /*25630*/  ENDCOLLECTIVE ;  /* 0x000000000000791b */ /* 0x02efe20003800000 */
.L_x_989:
[----:B------:R-:W-:Y:S02]  /*25640*/  MOV R8, R0 ;  /* 0x0000000000087202 */ /* 0x000fe40000000f00 */
[----:B------:R-:W-:-:S03]  /*25650*/  MOV R0, 0x1 ;  /* 0x0000000100007802 */ /* 0x000fc60000000f00 */
[----:B------:R-:W-:-:S04]  /*25660*/  FADD.FTZ R8, R8, R14 ;  /* 0x0000000e08087221 */ /* 0x000fc80000010000 */
[----:B------:R-:W-:-:S07]  /*25670*/  IMAD.MOV.U32 R2, RZ, RZ, R8 ;  /* 0x000000ffff027224 */ /* 0x000fce00078e0008 */
[----:B------:R-:W-:Y:S05]  /*25680*/  WARPSYNC.COLLECTIVE R4, `(.L_x_990) ;  /* 0x0000000004087348 */ /* 0x000fea0003c00000 */
[----:B------:R1:W2:Y:S02]  /*25690*/  SHFL.BFLY P0, R0, R2, R0, R3 ;  /* 0x0c00000002007389 */ /* 0x0002a40000000003 */
[----:B-12---:R-:W-:Y:S01]  /*256a0*/  ENDCOLLECTIVE ;  /* 0x000000000000791b */ /* 0x006fe20003800000 */
.L_x_990:
[----:B------:R-:W-:Y:S01]  /*256b0*/  IMAD.MOV.U32 R57, RZ, RZ, R0 ;  /* 0x000000ffff397224 */ /* 0x000fe200078e0000 */
[----:B------:R-:W-:Y:S02]  /*256c0*/  MOV R0, 0x2 ;  /* 0x0000000200007802 */ /* 0x000fe40000000f00 */
[----:B------:R-:W-:Y:S01]  /*256d0*/  MOV R2, R13 ;  /* 0x0000000d00027202 */ /* 0x000fe20000000f00 */
[----:B------:R-:W-:-:S07]  /*256e0*/  FADD.FTZ R57, R8, R57 ;  /* 0x0000003908397221 */ /* 0x000fce0000010000 */
[----:B------:R-:W-:Y:S05]  /*256f0*/  WARPSYNC.COLLECTIVE R4, `(.L_x_991) ;  /* 0x0000000004087348 */ /* 0x000fea0003c00000 */
[----:B------:R1:W2:Y:S02]  /*25700*/  SHFL.BFLY P0, R0, R2, R0, R3 ;  /* 0x0c00000002007389 */ /* 0x0002a40000000003 */
[----:B-12---:R-:W-:Y:S01]  /*25710*/  ENDCOLLECTIVE ;  /* 0x000000000000791b */ /* 0x006fe20003800000 */
.L_x_991:
[----:B------:R-:W-:Y:S01]  /*25720*/  IMAD.MOV.U32 R7, RZ, RZ, R0 ;  /* 0x000000ffff077224 */ /* 0x000fe200078e0000 */
[----:B------:R-:W-:-:S03]  /*25730*/  MOV R0, 0x1 ;  /* 0x0000000100007802 */ /* 0x000fc60000000f00 */
[----:B------:R-:W-:-:S05]  /*25740*/  FADD.FTZ R7, R7, R13 ;  /* 0x0000000d07077221 */ /* 0x000fca0000010000 */
[----:B------:R-:W-:-:S07]  /*25750*/  MOV R2, R7 ;  /* 0x0000000700027202 */ /* 0x000fce0000000f00 */
[----:B------:R-:W-:Y:S05]  /*25760*/  WARPSYNC.COLLECTIVE R4, `(.L_x_992) ;  /* 0x0000000004087348 */ /* 0x000fea0003c00000 */
[----:B------:R1:W2:Y:S02]  /*25770*/  SHFL.BFLY P0, R0, R2, R0, R3 ;  /* 0x0c00000002007389 */ /* 0x0002a40000000003 */
[----:B-12---:R-:W-:Y:S01]  /*25780*/  ENDCOLLECTIVE ;  /* 0x000000000000791b */ /* 0x006fe20003800000 */
.L_x_992:
[----:B------:R-:W-:Y:S01]  /*25790*/  IMAD.MOV.U32 R10, RZ, RZ, R0 ;  /* 0x000000ffff0a7224 */ /* 0x000fe200078e0000 */
[----:B------:R-:W-:Y:S02]  /*257a0*/  MOV R0, 0x2 ;  /* 0x0000000200007802 */ /* 0x000fe40000000f00 */
[----:B------:R-:W-:Y:S01]  /*257b0*/  MOV R2, R12 ;  /* 0x0000000c00027202 */ /* 0x000fe20000000f00 */
[----:B------:R-:W-:-:S07]  /*257c0*/  FADD.FTZ R56, R7, R10 ;  /* 0x0000000a07387221 */ /* 0x000fce0000010000 */
[----:B------:R-:W-:Y:S05]  /*257d0*/  WARPSYNC.COLLECTIVE R4, `(.L_x_993) ;  /* 0x0000000004087348 */ /* 0x000fea0003c00000 */
[----:B------:R1:W2:Y:S02]  /*257e0*/  SHFL.BFLY P0, R0, R2, R0, R3 ;  /* 0x0c00000002007389 */ /* 0x0002a40000000003 */
[----:B-12---:R-:W-:Y:S01]  /*257f0*/  ENDCOLLECTIVE ;  /* 0x000000000000791b */ /* 0x006fe20003800000 */
.L_x_993:
[----:B------:R-:W-:Y:S01]  /*25800*/  IMAD.MOV.U32 R6, RZ, RZ, R0 ;  /* 0x000000ffff067224 */ /* 0x000fe200078e0000 */
[----:B------:R-:W-:-:S03]  /*25810*/  MOV R0, 0x1 ;  /* 0x0000000100007802 */ /* 0x000fc60000000f00 */
[----:B------:R-:W-:-:S05]  /*25820*/  FADD.FTZ R6, R6, R12 ;  /* 0x0000000c06067221 */ /* 0x000fca0000010000 */
[----:B------:R-:W-:-:S07]  /*25830*/  MOV R2, R6 ;  /* 0x0000000600027202 */ /* 0x000fce0000000f00 */
[----:B------:R-:W-:Y:S05]  /*25840*/  WARPSYNC.COLLECTIVE R4, `(.L_x_994) ;  /* 0x0000000004087348 */ /* 0x000fea0003c00000 */
[----:B------:R1:W2:Y:S02]  /*25850*/  SHFL.BFLY P0, R0, R2, R0, R3 ;  /* 0x0c00000002007389 */ /* 0x0002a40000000003 */
[----:B-12---:R-:W-:Y:S01]  /*25860*/  ENDCOLLECTIVE ;  /* 0x000000000000791b */ /* 0x006fe20003800000 */
.L_x_994:
[----:B------:R-:W-:Y:S01]  /*25870*/  IMAD.MOV.U32 R9, RZ, RZ, R0 ;  /* 0x000000ffff097224 */ /* 0x000fe200078e0000 */
[----:B------:R-:W-:Y:S02]  /*25880*/  MOV R0, 0x2 ;  /* 0x0000000200007802 */ /* 0x000fe40000000f00 */
[----:B------:R-:W-:Y:S01]  /*25890*/  MOV R2, R11 ;  /* 0x0000000b00027202 */ /* 0x000fe20000000f00 */
[----:B------:R-:W-:-:S07]  /*258a0*/  FADD.FTZ R54, R6, R9 ;  /* 0x0000000906367221 */ /* 0x000fce0000010000 */
[----:B------:R-:W-:Y:S05]  /*258b0*/  WARPSYNC.COLLECTIVE R4, `(.L_x_995) ;  /* 0x0000000004087348 */ /* 0x000fea0003c00000 */
[----:B------:R1:W2:Y:S02]  /*258c0*/  SHFL.BFLY P0, R0, R2, R0, R3 ;  /* 0x0c00000002007389 */ /* 0x0002a40000000003 */
[----:B-12---:R-:W-:Y:S01]  /*258d0*/  ENDCOLLECTIVE ;  /* 0x000000000000791b */ /* 0x006fe20003800000 */
.L_x_995:
[----:B------:R-:W-:Y:S01]  /*258e0*/  IMAD.MOV.U32 R2, RZ, RZ, R0 ;  /* 0x000000ffff027224 */ /* 0x000fe200078e0000 */
[----:B------:R-:W-:-:S03]  /*258f0*/  MOV R0, 0x1 ;  /* 0x0000000100007802 */ /* 0x000fc60000000f00 */
[----:B------:R-:W-:-:S07]  /*25900*/  FADD.FTZ R2, R2, R11 ;  /* 0x0000000b02027221 */ /* 0x000fce0000010000 */
[----:B------:R-:W-:Y:S05]  /*25910*/  WARPSYNC.COLLECTIVE R4, `(.L_x_996) ;  /* 0x0000000004087348 */ /* 0x000fea0003c00000 */
[----:B------:R1:W2:Y:S02]  /*25920*/  SHFL.BFLY P0, R0, R2, R0, R3 ;  /* 0x0c00000002007389 */ /* 0x0002a40000000003 */
[----:B-12---:R-:W-:Y:S01]  /*25930*/  ENDCOLLECTIVE ;  /* 0x000000000000791b */ /* 0x006fe20003800000 */
.L_x_996:
[----:B------:R-:W-:Y:S01]  /*25940*/  MOV R4, R0 ;  /* 0x0000000000047202 */ /* 0x000fe20000000f00 */
[----:B------:R-:W-:Y:S06]  /*25950*/  BRA `(.L_x_997) ;  /* 0xffffffdc00707947 */ /* 0x000fec000383ffff */
.L_x_998:
        /* <DEDUP_REMOVED lines=10> */
.L_x_1203:


//--------------------- .text._ZN5flash16flash_fwd_kernelI23Flash_fwd_kernel_traitsILi96ELi128ELi64ELi4ELb0ELb0EN7cutlass10bfloat16_tE19Flash_kernel_traitsILi96ELi128ELi64ELi4ES3_EELb0ELb0ELb1ELb0ELb0ELb0ELb1ELb0EEEvNS_16Flash_fwd_paramsE --------------------------
	.section	.text._ZN5flash16flash_fwd_kernelI23Flash_fwd_kernel_traitsILi96ELi128ELi64ELi4ELb0ELb0EN7cutlass10bfloat16_tE19Flash_kernel_traitsILi96ELi128ELi64ELi4ES3_EELb0ELb0ELb1ELb0ELb0ELb0ELb1ELb0EEEvNS_16Flash_fwd_paramsE,"ax",@progbits
	.align	128
        .global         _ZN5flash16flash_fwd_kernelI23Flash_fwd_kernel_traitsILi96ELi128ELi64ELi4ELb0ELb0EN7cutlass10bfloat16_tE19Flash_kernel_traitsILi96ELi128ELi64ELi4ES3_EELb0ELb0ELb1ELb0ELb0ELb0ELb1ELb0EEEvNS_16Flash_fwd_paramsE
        .type           _ZN5flash16flash_fwd_kernelI23Flash_fwd_kernel_traitsILi96ELi128ELi64ELi4ELb0ELb0EN7cutlass10bfloat16_tE19Flash_kernel_traitsILi96ELi128ELi64ELi4ES3_EELb0ELb0ELb1ELb0ELb0ELb0ELb1ELb0EEEvNS_16Flash_fwd_paramsE,@function
        .size           _ZN5flash16flash_fwd_kernelI23Flash_fwd_kernel_traitsILi96ELi128ELi64ELi4ELb0ELb0EN7cutlass10bfloat16_tE19Flash_kernel_traitsILi96ELi128ELi64ELi4ES3_EELb0ELb0ELb1ELb0ELb0ELb0ELb1ELb0EEEvNS_16Flash_fwd_paramsE,(.L_x_1227 - _ZN5flash16flash_fwd_kernelI23Flash_fwd_kernel_traitsILi96ELi128ELi64ELi4ELb0ELb0EN7cutlass10bfloat16_tE19Flash_kernel_traitsILi96ELi128ELi64ELi4ES3_EELb0ELb0ELb1ELb0ELb0ELb0ELb1ELb0EEEvNS_16Flash_fwd_paramsE)
        .other          _ZN5flash16flash_fwd_kernelI23Flash_fwd_kernel_traitsILi96ELi128ELi64ELi4ELb0ELb0EN7cutlass10bfloat16_tE19Flash_kernel_traitsILi96ELi128ELi64ELi4ES3_EELb0ELb0ELb1ELb0ELb0ELb0ELb1ELb0EEEvNS_16Flash_fwd_paramsE,@"STO_CUDA_ENTRY STV_DEFAULT"
_ZN5flash16flash_fwd_kernelI23Flash_fwd_kernel_traitsILi96ELi128ELi64ELi4ELb0ELb0EN7cutlass10bfloat16_tE19Flash_kernel_traitsILi96ELi128ELi64ELi4ES3_EELb0ELb0ELb1ELb0ELb0ELb0ELb1ELb0EEEvNS_16Flash_fwd_paramsE:
.text._ZN5flash16flash_fwd_kernelI23Flash_fwd_kernel_traitsILi96ELi128ELi64ELi4ELb0ELb0EN7cutlass10bfloat16_tE19Flash_kernel_traitsILi96ELi128ELi64ELi4ES3_EELb0ELb0ELb1ELb0ELb0ELb0ELb1ELb0EEEvNS_16Flash_fwd_paramsE:
        /* <DEDUP_REMOVED lines=55> */
.L_x_999:
[----:B------:R-:W-:-:S05]  /*0370*/  ULDC UR5, c[0x0][0x2c8] ;  /* 0x0000b20000057ab9 */ /* 0x000fca0000000800 */
.L_x_1000:
        /* <DEDUP_REMOVED lines=134> */
.L_x_1003:
[----:B------:R-:W-:Y:S05]  /*0be0*/  BSYNC B0 ;  /* 0x0000000000007941 */ /* 0x000fea0003800000 */
.L_x_1002:
        /* <DEDUP_REMOVED lines=22> */
.L_x_1005:
[----:B------:R-:W-:Y:S05]  /*0d50*/  BSYNC B0 ;  /* 0x0000000000007941 */ /* 0x000fea0003800000 */
.L_x_1004:
        /* <DEDUP_REMOVED lines=22> */
.L_x_1007:
[----:B------:R-:W-:Y:S05]  /*0ec0*/  BSYNC B0 ;  /* 0x0000000000007941 */ /* 0x000fea0003800000 */
.L_x_1006:
        /* <DEDUP_REMOVED lines=24> */
.L_x_1009:
[----:B------:R-:W-:Y:S05]  /*1050*/  BSYNC B0 ;  /* 0x0000000000007941 */ /* 0x000fea0003800000 */
.L_x_1008:
        /* <DEDUP_REMOVED lines=10> */
.L_x_1011:
[----:B------:R-:W-:Y:S05]  /*1100*/  BSYNC B0 ;  /* 0x0000000000007941 */ /* 0x000fea0003800000 */
.L_x_1010:
        /* <DEDUP_REMOVED lines=10> */
.L_x_1013:
[----:B------:R-:W-:Y:S05]  /*11b0*/  BSYNC B0 ;  /* 0x0000000000007941 */ /* 0x000fea0003800000 */
.L_x_1012:
        /* <DEDUP_REMOVED lines=10> */
.L_x_1015:
[----:B------:R-:W-:Y:S05]  /*1260*/  BSYNC B0 ;  /* 0x0000000000007941 */ /* 0x000fea0003800000 */
.L_x_1014:
        /* <DEDUP_REMOVED lines=10> */
.L_x_1001:
        /* <DEDUP_REMOVED lines=71> */
.L_x_1016:
        /* <DEDUP_REMOVED lines=23> */
.L_x_1017:
        /* <DEDUP_REMOVED lines=93> */
.L_x_1019:
[----:B------:R-:W-:Y:S05]  /*1ec0*/  BSYNC B0 ;  /* 0x0000000000007941 */ /* 0x000fea0003800000 */
.L_x_1018:
        /* <DEDUP_REMOVED lines=42> */
.L_x_1021:
[----:B------:R-:W-:Y:S05]  /*2170*/  BSYNC B0 ;  /* 0x0000000000007941 */ /* 0x000fea0003800000 */
.L_x_1020:
        /* <DEDUP_REMOVED lines=45> */
.L_x_1023:
[----:B------:R-:W-:Y:S05]  /*2450*/  BSYNC B0 ;  /* 0x0000000000007941 */ /* 0x000fea0003800000 */
.L_x_1022:
        /* <DEDUP_REMOVED lines=40> */
.L_x_1025:
[----:B------:R-:W-:Y:S05]  /*26e0*/  BSYNC B0 ;  /* 0x0000000000007941 */ /* 0x000fea0003800000 */
.L_x_1024:
        /* <DEDUP_REMOVED lines=31> */
[----:B------:R-:W-:Y:S01]  /*28e0*/  SHF.R.U32.HI R0, RZ, 0x3, R0 ;  /* 0x00000003ff007819 */ /* 0x000fe20000011600 */
[----:B------:R-:W-:Y:S01]  /*28f0*/  IMAD.IADD R16, R5, 0x1, -R6 ;  /* 0x0000000105107824 */ /* 0x000fe200078e0a06 */
[----:B------:R-:W-:Y:S02]  /*2900*/  ISETP.GE.AND P4, PT, R20, UR16, PT ;  /* 0x0000001014007c0c */ /* 0x000fe4000bf86270 */
        /* <DEDUP_REMOVED lines=34> */
.L_x_1027:
[----:B------:R-:W-:Y:S05]  /*2b30*/  BSYNC B0 ;  /* 0x0000000000007941 */ /* 0x000fea0003800000 */
.L_x_1026:
        /* <DEDUP_REMOVED lines=36> */
.L_x_1029:
[----:B------:R-:W-:Y:S05]  /*2d80*/  BSYNC B0 ;  /* 0x0000000000007941 */ /* 0x000fea0003800000 */
.L_x_1028:
        /* <DEDUP_REMOVED lines=8> */
[----:B------:R3:W-:Y:S01]  /*2e10*/  STL.64 [R1+0x48], R10 ;  /* 0x0000480a01007387 */ /* 0x0007e20000100a00 */
        /* <DEDUP_REMOVED lines=59> */
.L_x_1031:
[----:B------:R-:W-:Y:S05]  /*31d0*/  BSYNC B0 ;  /* 0x0000000000007941 */ /* 0x000fea0003800000 */
.L_x_1030:
        /* <DEDUP_REMOVED lines=42> */
.L_x_1033:
[----:B------:R-:W-:Y:S05]  /*3480*/  BSYNC B0 ;  /* 0x0000000000007941 */ /* 0x000fea0003800000 */
.L_x_1032:
[----:B------:R-:W-:Y:S01]  /*3490*/  LDSM.16.M88.4 R12, [R228] ;  /* 0x00000000e40c783b */ /* 0x000fe20000000200 */
[----:B------:R-:W-:Y:S01]  /*34a0*/  IMAD.MOV.U32 R0, RZ, RZ, 0x10 ;  /* 0x00000010ff007424 */ /* 0x000fe200078e00ff */
[----:B------:R-:W-:Y:S01]  /*34b0*/  LOP3.LUT P1, RZ, R16, 0x2, RZ, 0xc0, !PT ;  /* 0x0000000210ff7812 */ /* 0x000fe2000782c0ff */
[----:B------:R-:W-:Y:S01]  /*34c0*/  ULDC UR19, c[0x0][0x39c] ;  /* 0x0000e70000137ab9 */ /* 0x000fe20000000800 */
[----:B-1----:R-:W1:Y:S01]  /*34d0*/  LDSM.16.M88.4 R28, [R225+0x6000] ;  /* 0x00600000e11c783b */ /* 0x002e620000000200 */
[----:B------:R-:W-:Y:S01]  /*34e0*/  LOP3.LUT P0, RZ, R17, 0x2, RZ, 0xc0, !PT ;  /* 0x0000000211ff7812 */ /* 0x000fe2000780c0ff */
[----:B------:R-:W-:Y:S01]  /*34f0*/  UISETP.GT.AND UP0, UPT, UR17, UR12, UPT ;  /* 0x0000000c1100728c */ /* 0x000fe2000bf04270 */
[C---:B----4-:R-:W-:Y:S01]  /*3500*/  SEL R2, R0.reuse, 0xfffffff0, !P1 ;  /* 0xfffffff000027807 */ /* 0x050fe20004800000 */
[----:B------:R-:W4:Y:S01]  /*3510*/  LDSM.16.M88.4 R4, [R228+0x1000] ;  /* 0x00100000e404783b */ /* 0x000f220000000200 */
[----:B------:R-:W-:-:S03]  /*3520*/  SEL R0, R0, 0xfffffff0, !P0 ;  /* 0xfffffff000007807 */ /* 0x000fc60004000000 */
[----:B------:R-:W-:Y:S01]  /*3530*/  IMAD R229, R2, 0x2, R228 ;  /* 0x0000000202e57824 */ /* 0x000fe200078e02e4 */
[----:B------:R-:W-:Y:S01]  /*3540*/  LDSM.16.M88.4 R56, [R225+0x7000] ;  /* 0x00700000e138783b */ /* 0x000fe20000000200 */
[----:B------:R-:W-:-:S03]  /*3550*/  IMAD R227, R0, 0x2, R225 ;  /* 0x0000000200e37824 */ /* 0x000fc600078e02e1 */
[----:B------:R-:W-:Y:S04]  /*3560*/  LDSM.16.M88.4 R24, [R229] ;  /* 0x00000000e518783b */ /* 0x000fe80000000200 */
[----:B------:R-:W5:Y:S04]  /*3570*/  LDSM.16.M88.4 R40, [R227+0x6000] ;  /* 0x00600000e328783b */ /* 0x000f680000000200 */
[----:B---3--:R-:W3:Y:S04]  /*3580*/  LDSM.16.M88.4 R8, [R229+0x1000] ;  /* 0x00100000e508783b */ /* 0x008ee80000000200 */
[----:B------:R-:W-:Y:S04]  /*3590*/  LDSM.16.M88.4 R20, [R228+0x2000] ;  /* 0x00200000e414783b */ /* 0x000fe80000000200 */
[----:B------:R-:W2:Y:S04]  /*35a0*/  LDSM.16.M88.4 R32, [R225+0x6400] ;  /* 0x00640000e120783b */ /* 0x000ea80000000200 */
[----:B------:R-:W2:Y:S04]  /*35b0*/  LDSM.16.M88.4 R44, [R225+0x6800] ;  /* 0x00680000e12c783b */ /* 0x000ea80000000200 */
[----:B------:R-:W2:Y:S01]  /*35c0*/  LDSM.16.M88.4 R48, [R225+0x6c00] ;  /* 0x006c0000e130783b */ /* 0x000ea20000000200 */
[-C--:B-1----:R-:W-:Y:S03]  /*35d0*/  HMMA.16816.F32.BF16 R16, R12, R28.reuse, RZ ;  /* 0x0000001c0c10723c */ /* 0x082fe600000418ff */
[----:B------:R-:W-:Y:S04]  /*35e0*/  LDSM.16.M88.4 R84, [R227+0x7000] ;  /* 0x00700000e354783b */ /* 0x000fe80000000200 */
[----:B------:R-:W1:Y:S01]  /*35f0*/  LDSM.16.M88.4 R36, [R229+0x2000] ;  /* 0x00200000e524783b */ /* 0x000e620000000200 */
[C---:B----4-:R-:W-:Y:S03]  /*3600*/  HMMA.16816.F32.BF16 R60, R4.reuse, R28, RZ ;  /* 0x0000001c043c723c */ /* 0x050fe600000418ff */
[----:B------:R-:W-:Y:S03]  /*3610*/  LDSM.16.M88.4 R68, [R227+0x6400] ;  /* 0x00640000e344783b */ /* 0x000fe60000000200 */
[----:B------:R-:W-:Y:S01]  /*3620*/  HMMA.16816.F32.BF16 R72, R4, R30, RZ ;  /* 0x0000001e0448723c */ /* 0x000fe200000418ff */
[----:B------:R-:W-:Y:S04]  /*3630*/  LDSM.16.M88.4 R76, [R227+0x6800] ;  /* 0x00680000e34c783b */ /* 0x000fe80000000200 */
[----:B------:R-:W-:Y:S04]  /*3640*/  LDSM.16.M88.4 R88, [R227+0x6c00] ;  /* 0x006c0000e358783b */ /* 0x000fe80000000200 */
[----:B------:R-:W-:Y:S01]  /*3650*/  LDSM.16.M88.4 R80, [R225+0x8000] ;  /* 0x00800000e150783b */ /* 0x000fe20000000200 */
[-C--:B-----5:R-:W-:Y:S03]  /*3660*/  HMMA.16816.F32.BF16 R52, R24, R40.reuse, R16 ;  /* 0x000000281834723c */ /* 0x0a0fe60000041810 */
[----:B------:R-:W4:Y:S04]  /*3670*/  LDSM.16.M88.4 R16, [R228+0x3000] ;  /* 0x00300000e410783b */ /* 0x000f280000000200 */
[----:B------:R-:W0:Y:S01]  /*3680*/  LDGDEPBAR ;  /* 0x00000000000079af */ /* 0x000e220000000000 */
[----:B---3--:R-:W-:Y:S06]  /*3690*/  HMMA.16816.F32.BF16 R64, R8, R40, R60 ;  /* 0x000000280840723c */ /* 0x008fec000004183c */
[----:B------:R-:W-:Y:S06]  /*36a0*/  HMMA.16816.F32.BF16 R60, R12, R30, RZ ;  /* 0x0000001e0c3c723c */ /* 0x000fec00000418ff */
[----:B--2---:R-:W-:Y:S06]  /*36b0*/  HMMA.16816.F32.BF16 R116, R4, R32, RZ ;  /* 0x000000200474723c */ /* 0x004fec00000418ff */
[----:B------:R-:W-:Y:S06]  /*36c0*/  HMMA.16816.F32.BF16 R28, R20, R56, R52 ;  /* 0x00000038141c723c */ /* 0x000fec0000041834 */
[----:B------:R-:W-:Y:S06]  /*36d0*/  HMMA.16816.F32.BF16 R112, R4, R34, RZ ;  /* 0x000000220470723c */ /* 0x000fec00000418ff */
[C---:B------:R-:W-:Y:S06]  /*36e0*/  HMMA.16816.F32.BF16 R120, R12.reuse, R32, RZ ;  /* 0x000000200c78723c */ /* 0x040fec00000418ff */
[----:B------:R-:W-:Y:S01]  /*36f0*/  HMMA.16816.F32.BF16 R156, R12, R34, RZ ;  /* 0x000000220c9c723c */ /* 0x000fe200000418ff */
[----:B------:R-:W2:Y:S05]  /*3700*/  LDSM.16.M88.4 R32, [R228+0x4000] ;  /* 0x00400000e420783b */ /* 0x000eaa0000000200 */
[C---:B------:R-:W-:Y:S06]  /*3710*/  HMMA.16816.F32.BF16 R108, R4.reuse, R44, RZ ;  /* 0x0000002c046c723c */ /* 0x040fec00000418ff */
[C---:B------:R-:W-:Y:S06]  /*3720*/  HMMA.16816.F32.BF16 R96, R4.reuse, R48, RZ ;  /* 0x000000300460723c */ /* 0x040fec00000418ff */
[C---:B------:R-:W-:Y:S06]  /*3730*/  HMMA.16816.F32.BF16 R104, R4.reuse, R46, RZ ;  /* 0x0000002e0468723c */ /* 0x040fec00000418ff */
[----:B------:R-:W-:Y:S01]  /*3740*/  HMMA.16816.F32.BF16 R92, R4, R50, RZ ;  /* 0x00000032045c723c */ /* 0x000fe200000418ff */
[----:B------:R-:W3:Y:S05]  /*3750*/  LDSM.16.M88.4 R4, [R229+0x3000] ;  /* 0x00300000e504783b */ /* 0x000eea0000000200 */
[----:B------:R-:W-:Y:S06]  /*3760*/  HMMA.16816.F32.BF16 R52, R24, R42, R60 ;  /* 0x0000002a1834723c */ /* 0x000fec000004183c */
[----:B-1----:R-:W-:Y:S06]  /*3770*/  HMMA.16816.F32.BF16 R28, R36, R84, R28 ;  /* 0x00000054241c723c */ /* 0x002fec000004181c */
[----:B----4-:R-:W-:Y:S06]  /*3780*/  HMMA.16816.F32.BF16 R60, R16, R56, R64 ;  /* 0x00000038103c723c */ /* 0x010fec0000041840 */
[C---:B------:R-:W-:Y:S06]  /*3790*/  HMMA.16816.F32.BF16 R132, R12.reuse, R44, RZ ;  /* 0x0000002c0c84723c */ /* 0x040fec00000418ff */
[C---:B------:R-:W-:Y:S01]  /*37a0*/  HMMA.16816.F32.BF16 R152, R12.reuse, R46, RZ ;  /* 0x0000002e0c98723c */ /* 0x040fe200000418ff */
[----:B------:R-:W-:Y:S05]  /*37b0*/  LDSM.16.M88.4 R44, [R225+0x7800] ;  /* 0x00780000e12c783b */ /* 0x000fea0000000200 */
[C---:B------:R-:W-:Y:S06]  /*37c0*/  HMMA.16816.F32.BF16 R144, R12.reuse, R48, RZ ;  /* 0x000000300c90723c */ /* 0x040fec00000418ff */
[----:B------:R-:W-:Y:S01]  /*37d0*/  HMMA.16816.F32.BF16 R148, R12, R50, RZ ;  /* 0x000000320c94723c */ /* 0x000fe200000418ff */
[----:B------:R-:W-:Y:S04]  /*37e0*/  LDSM.16.M88.4 R48, [R227+0x8000] ;  /* 0x00800000e330783b */ /* 0x000fe80000000200 */
[----:B------:R-:W1:Y:S01]  /*37f0*/  LDSM.16.M88.4 R12, [R229+0x4000] ;  /* 0x00400000e50c783b */ /* 0x000e620000000200 */
[C---:B------:R-:W-:Y:S06]  /*3800*/  HMMA.16816.F32.BF16 R124, R8.reuse, R68, R116 ;  /* 0x00000044087c723c */ /* 0x040fec0000041874 */
[C---:B------:R-:W-:Y:S01]  /*3810*/  HMMA.16816.F32.BF16 R72, R8.reuse, R42, R72 ;  /* 0x0000002a0848723c */ /* 0x040fe20000041848 */
[----:B------:R-:W-:Y:S05]  /*3820*/  LDSM.16.M88.4 R40, [R225+0x7400] ;  /* 0x00740000e128783b */ /* 0x000fea0000000200 */
[C---:B------:R-:W-:Y:S06]  /*3830*/  HMMA.16816.F32.BF16 R140, R8.reuse, R76, R108 ;  /* 0x0000004c088c723c */ /* 0x040fec000004186c */
[C---:B------:R-:W-:Y:S06]  /*3840*/  HMMA.16816.F32.BF16 R136, R8.reuse, R88, R96 ;  /* 0x000000580888723c */ /* 0x040fec0000041860 */
[C---:B------:R-:W-:Y:S06]  /*3850*/  HMMA.16816.F32.BF16 R128, R8.reuse, R70, R112 ;  /* 0x000000460880723c */ /* 0x040fec0000041870 */
[C---:B------:R-:W-:Y:S01]  /*3860*/  HMMA.16816.F32.BF16 R116, R8.reuse, R78, R104 ;  /* 0x0000004e0874723c */ /* 0x040fe20000041868 */
[----:B------:R-:W-:Y:S05]  /*3870*/  LDSM.16.M88.4 R104, [R225+0x7c00] ;  /* 0x007c0000e168783b */ /* 0x000fea0000000200 */
[----:B------:R-:W-:Y:S01]  /*3880*/  HMMA.16816.F32.BF16 R92, R8, R90, R92 ;  /* 0x0000005a085c723c */ /* 0x000fe2000004185c */
[----:B------:R-:W4:Y:S05]  /*3890*/  LDSM.16.M88.4 R8, [R228+0x5000] ;  /* 0x00500000e408783b */ /* 0x000f2a0000000200 */
[----:B------:R-:W-:Y:S06]  /*38a0*/  HMMA.16816.F32.BF16 R64, R20, R58, R52 ;  /* 0x0000003a1440723c */ /* 0x000fec0000041834 */
[----:B--2---:R-:W-:Y:S01]  /*38b0*/  HMMA.16816.F32.BF16 R52, R32, R80, R28 ;  /* 0x000000502034723c */ /* 0x004fe2000004181c */
[----:B------:R-:W2:Y:S05]  /*38c0*/  LDSM.16.M88.4 R28, [R229+0x5000] ;  /* 0x00500000e51c783b */ /* 0x000eaa0000000200 */
[----:B---3--:R-:W-:Y:S06]  /*38d0*/  HMMA.16816.F32.BF16 R60, R4, R84, R60 ;  /* 0x00000054043c723c */ /* 0x008fec000004183c */
[----:B------:R-:W-:Y:S06]  /*38e0*/  HMMA.16816.F32.BF16 R56, R16, R58, R72 ;  /* 0x0000003a1038723c */ /* 0x000fec0000041848 */
[C---:B------:R-:W-:Y:S06]  /*38f0*/  HMMA.16816.F32.BF16 R96, R24.reuse, R68, R120 ;  /* 0x000000441860723c */ /* 0x040fec0000041878 */
[C---:B------:R-:W-:Y:S06]  /*3900*/  HMMA.16816.F32.BF16 R108, R24.reuse, R76, R132 ;  /* 0x0000004c186c723c */ /* 0x040fec0000041884 */
[C---:B------:R-:W-:Y:S06]  /*3910*/  HMMA.16816.F32.BF16 R144, R24.reuse, R88, R144 ;  /* 0x000000581890723c */ /* 0x040fec0000041890 */
[C---:B------:R-:W-:Y:S06]  /*3920*/  HMMA.16816.F32.BF16 R72, R24.reuse, R70, R156 ;  /* 0x000000461848723c */ /* 0x040fec000004189c */
[C---:B------:R-:W-:Y:S06]  /*3930*/  HMMA.16816.F32.BF16 R112, R24.reuse, R78, R152 ;  /* 0x0000004e1870723c */ /* 0x040fec0000041898 */
[----:B------:R-:W-:Y:S06]  /*3940*/  HMMA.16816.F32.BF16 R148, R24, R90, R148 ;  /* 0x0000005a1894723c */ /* 0x000fec0000041894 */
[----:B------:R-:W-:Y:S06]  /*3950*/  HMMA.16816.F32.BF16 R24, R36, R86, R64 ;  /* 0x000000562418723c */ /* 0x000fec0000041840 */
[----:B-1----:R-:W-:Y:S01]  /*3960*/  HMMA.16816.F32.BF16 R64, R12, R48, R52 ;  /* 0x000000300c40723c */ /* 0x002fe20000041834 */
[----:B------:R-:W1:Y:S05]  /*3970*/  LDSM.16.M88.4 R52, [R227+0x7400] ;  /* 0x00740000e334783b */ /* 0x000e6a0000000200 */
[----:B----4-:R-:W-:Y:S06]  /*3980*/  HMMA.16816.F32.BF16 R68, R8, R80, R60 ;  /* 0x000000500844723c */ /* 0x010fec000004183c */
[----:B------:R-:W-:Y:S06]  /*3990*/  HMMA.16816.F32.BF16 R60, R4, R86, R56 ;  /* 0x00000056043c723c */ /* 0x000fec0000041838 */
[-C--:B------:R-:W-:Y:S06]  /*39a0*/  HMMA.16816.F32.BF16 R56, R20, R40.reuse, R96 ;  /* 0x000000281438723c */ /* 0x080fec0000041860 */
[----:B------:R-:W-:Y:S01]  /*39b0*/  HMMA.16816.F32.BF16 R76, R16, R40, R124 ;  /* 0x00000028104c723c */ /* 0x000fe2000004187c */
[----:B------:R-:W-:-:S04]  /*39c0*/  FMUL.FTZ R0, R64, UR19 ;  /* 0x0000001340007c20 */ /* 0x000fc80008410000 */
[----:B------:R3:W4:Y:S01]  /*39d0*/  MUFU.TANH R91, R0 ;  /* 0x00000000005b7308 */ /* 0x0007220000002400 */
[C---:B------:R-:W-:Y:S06]  /*39e0*/  HMMA.16816.F32.BF16 R140, R16.reuse, R44, R140 ;  /* 0x0000002c108c723c */ /* 0x040fec000004188c */
[C---:B------:R-:W-:Y:S06]  /*39f0*/  HMMA.16816.F32.BF16 R136, R16.reuse, R104, R136 ;  /* 0x000000681088723c */ /* 0x040fec0000041888 */
[----:B------:R-:W-:Y:S01]  /*3a00*/  HMMA.16816.F32.BF16 R128, R16, R42, R128 ;  /* 0x0000002a1080723c */ /* 0x000fe20000041880 */
[----:B---3--:R-:W-:-:S05]  /*3a10*/  FMUL.FTZ R0, R65, UR19 ;  /* 0x0000001341007c20 */ /* 0x008fca0008410000 */
[C---:B------:R-:W-:Y:S01]  /*3a20*/  HMMA.16816.F32.BF16 R116, R16.reuse, R46, R116 ;  /* 0x0000002e1074723c */ /* 0x040fe20000041874 */
[----:B------:R3:W-:Y:S05]  /*3a30*/  MUFU.TANH R126, R0 ;  /* 0x00000000007e7308 */ /* 0x0007ea0000002400 */
[----:B------:R-:W-:Y:S01]  /*3a40*/  HMMA.16816.F32.BF16 R92, R16, R106, R92 ;  /* 0x0000006a105c723c */ /* 0x000fe2000004185c */
[----:B------:R-:W5:Y:S05]  /*3a50*/  LDSM.16.M88.4 R16, [R225+0x8400] ;  /* 0x00840000e110783b */ /* 0x000f6a0000000200 */
[----:B------:R-:W-:Y:S06]  /*3a60*/  HMMA.16816.F32.BF16 R24, R32, R82, R24 ;  /* 0x000000522018723c */ /* 0x000fec0000041818 */
[----:B--2---:R-:W-:Y:S01]  /*3a70*/  HMMA.16816.F32.BF16 R68, R28, R48, R68 ;  /* 0x000000301c44723c */ /* 0x004fe20000041844 */
[----:B---3--:R-:W-:-:S04]  /*3a80*/  FMUL.FTZ R0, R66, UR19 ;  /* 0x0000001342007c20 */ /* 0x008fc80008410000 */
[----:B------:R2:W3:Y:S01]  /*3a90*/  MUFU.TANH R84, R0 ;  /* 0x0000000000547308 */ /* 0x0004e20000002400 */
[----:B------:R-:W-:Y:S06]  /*3aa0*/  HMMA.16816.F32.BF16 R60, R8, R82, R60 ;  /* 0x00000052083c723c */ /* 0x000fec000004183c */
[----:B-1----:R-:W-:Y:S06]  /*3ab0*/  HMMA.16816.F32.BF16 R56, R36, R52, R56 ;  /* 0x000000342438723c */ /* 0x002fec0000041838 */
[----:B------:R-:W-:Y:S01]  /*3ac0*/  HMMA.16816.F32.BF16 R72, R20, R42, R72 ;  /* 0x0000002a1448723c */ /* 0x000fe20000041848 */
[----:B------:R-:W1:Y:S01]  /*3ad0*/  LDSM.16.M88.4 R40, [R227+0x8400] ;  /* 0x00840000e328783b */ /* 0x000e620000000200 */
[----:B--2---:R-:W-:-:S04]  /*3ae0*/  FMUL.FTZ R0, R67, UR19 ;  /* 0x0000001343007c20 */ /* 0x004fc80008410000 */
[-C--:B------:R-:W-:Y:S01]  /*3af0*/  HMMA.16816.F32.BF16 R24, R12, R50.reuse, R24 ;  /* 0x000000320c18723c */ /* 0x080fe20000041818 */
[----:B------:R2:W-:Y:S05]  /*3b00*/  MUFU.TANH R89, R0 ;  /* 0x0000000000597308 */ /* 0x0005ea0000002400 */
[----:B------:R-:W-:Y:S01]  /*3b10*/  HMMA.16816.F32.BF16 R64, R28, R50, R60 ;  /* 0x000000321c40723c */ /* 0x000fe2000004183c */
[----:B------:R-:W4:Y:S05]  /*3b20*/  LDSM.16.M88.4 R60, [R227+0x7c00] ;  /* 0x007c0000e33c783b */ /* 0x000f2a0000000200 */
[C---:B------:R-:W-:Y:S06]  /*3b30*/  HMMA.16816.F32.BF16 R108, R20.reuse, R44, R108 ;  /* 0x0000002c146c723c */ /* 0x040fec000004186c */
[----:B------:R-:W-:Y:S01]  /*3b40*/  HMMA.16816.F32.BF16 R112, R20, R46, R112 ;  /* 0x0000002e1470723c */ /* 0x000fe20000041870 */
[----:B--2---:R-:W-:-:S04]  /*3b50*/  FMUL.FTZ R0, R68, UR19 ;  /* 0x0000001344007c20 */ /* 0x004fc80008410000 */
[----:B------:R2:W3:Y:S01]  /*3b60*/  MUFU.TANH R88, R0 ;  /* 0x0000000000587308 */ /* 0x0004e20000002400 */
[----:B-----5:R-:W-:Y:S06]  /*3b70*/  HMMA.16816.F32.BF16 R48, R32, R16, R56 ;  /* 0x000000102030723c */ /* 0x020fec0000041838 */
[----:B------:R-:W-:Y:S06]  /*3b80*/  HMMA.16816.F32.BF16 R44, R4, R52, R76 ;  /* 0x00000034042c723c */ /* 0x000fec000004184c */
[----:B------:R-:W-:Y:S01]  /*3b90*/  HMMA.16816.F32.BF16 R56, R36, R54, R72 ;  /* 0x000000362438723c */ /* 0x000fe20000041848 */
[----:B--2---:R-:W-:-:S05]  /*3ba0*/  FMUL.FTZ R0, R69, UR19 ;  /* 0x0000001345007c20 */ /* 0x004fca0008410000 */
[----:B------:R-:W-:Y:S01]  /*3bb0*/  HMMA.16816.F32.BF16 R52, R4, R54, R128 ;  /* 0x000000360434723c */ /* 0x000fe20000041880 */
[----:B------:R2:W-:Y:S05]  /*3bc0*/  MUFU.TANH R125, R0 ;  /* 0x00000000007d7308 */ /* 0x0005ea0000002400 */
[----:B-1----:R-:W-:Y:S06]  /*3bd0*/  HMMA.16816.F32.BF16 R48, R12, R40, R48 ;  /* 0x000000280c30723c */ /* 0x002fec0000041830 */
[----:B------:R-:W-:Y:S06]  /*3be0*/  HMMA.16816.F32.BF16 R44, R8, R16, R44 ;  /* 0x00000010082c723c */ /* 0x000fec000004182c */
[----:B------:R-:W-:Y:S01]  /*3bf0*/  HMMA.16816.F32.BF16 R76, R20, R104, R144 ;  /* 0x00000068144c723c */ /* 0x000fe20000041890 */
[----:B--2---:R-:W-:-:S04]  /*3c00*/  FMUL.FTZ R0, R70, UR19 ;  /* 0x0000001346007c20 */ /* 0x004fc80008410000 */
[----:B------:R1:W2:Y:S01]  /*3c10*/  MUFU.TANH R86, R0 ;  /* 0x0000000000567308 */ /* 0x0002a20000002400 */
[----:B------:R-:W-:Y:S06]  /*3c20*/  HMMA.16816.F32.BF16 R104, R20, R106, R148 ;  /* 0x0000006a1468723c */ /* 0x000fec0000041894 */
[-C--:B------:R-:W-:Y:S06]  /*3c30*/  HMMA.16816.F32.BF16 R20, R32, R18.reuse, R56 ;  /* 0x000000122014723c */ /* 0x080fec0000041838 */
[----:B------:R-:W-:Y:S01]  /*3c40*/  HMMA.16816.F32.BF16 R52, R8, R18, R52 ;  /* 0x000000120834723c */ /* 0x000fe20000041834 */
[----:B------:R-:W-:Y:S01]  /*3c50*/  LDSM.16.M88.4 R16, [R225+0x8800] ;  /* 0x00880000e110783b */ /* 0x000fe20000000200 */
[----:B-1----:R-:W-:-:S04]  /*3c60*/  FMUL.FTZ R0, R71, UR19 ;  /* 0x0000001347007c20 */ /* 0x002fc80008410000 */
[----:B------:R-:W-:Y:S01]  /*3c70*/  HMMA.16816.F32.BF16 R44, R28, R40, R44 ;  /* 0x000000281c2c723c */ /* 0x000fe2000004182c */
[----:B------:R1:W5:Y:S05]  /*3c80*/  MUFU.TANH R87, R0 ;  /* 0x0000000000577308 */ /* 0x00036a0000002400 */
[----:B----4-:R-:W-:Y:S06]  /*3c90*/  HMMA.16816.F32.BF16 R72, R4, R60, R136 ;  /* 0x0000003c0448723c */ /* 0x010fec0000041888 */
[-C--:B------:R-:W-:Y:S06]  /*3ca0*/  HMMA.16816.F32.BF16 R56, R12, R42.reuse, R20 ;  /* 0x0000002a0c38723c */ /* 0x080fec0000041814 */
[----:B------:R-:W-:Y:S01]  /*3cb0*/  HMMA.16816.F32.BF16 R20, R28, R42, R52 ;  /* 0x0000002a1c14723c */ /* 0x000fe20000041834 */
[----:B-1----:R-:W-:Y:S01]  /*3cc0*/  FMUL.FTZ R0, R24, UR19 ;  /* 0x0000001318007c20 */ /* 0x002fe20008410000 */
[----:B------:R-:W-:Y:S03]  /*3cd0*/  LDSM.16.M88.4 R40, [R227+0x8800] ;  /* 0x00880000e328783b */ /* 0x000fe60000000200 */
[----:B------:R1:W4:Y:S01]  /*3ce0*/  MUFU.TANH R122, R0 ;  /* 0x00000000007a7308 */ /* 0x0003220000002400 */
[----:B------:R-:W-:Y:S01]  /*3cf0*/  FMUL.FTZ R3, R47, UR19 ;  /* 0x000000132f037c20 */ /* 0x000fe20008410000 */
[----:B------:R-:W-:Y:S06]  /*3d00*/  HMMA.16816.F32.BF16 R80, R4, R62, R92 ;  /* 0x0000003e0450723c */ /* 0x000fec000004185c */
[----:B------:R3:W-:Y:S01]  /*3d10*/  MUFU.TANH R137, R3 ;  /* 0x0000000300897308 */ /* 0x0007e20000002400 */
[----:B------:R-:W-:Y:S01]  /*3d20*/  HMMA.16816.F32.BF16 R52, R36, R60, R76 ;  /* 0x0000003c2434723c */ /* 0x000fe2000004184c */
[----:B-1----:R-:W-:-:S09]  /*3d30*/  FMUL.FTZ R0, R25, UR19 ;  /* 0x0000001319007c20 */ /* 0x002fd20008410000 */
[----:B------:R-:W-:Y:S01]  /*3d40*/  FMUL.FTZ R20, R20, UR19 ;  /* 0x0000001314147c20 */ /* 0x000fe20008410000 */
[----:B------:R-:W-:Y:S01]  /*3d50*/  FMUL.FTZ R21, R21, UR19 ;  /* 0x0000001315157c20 */ /* 0x000fe20008410000 */
[----:B------:R1:W-:Y:S01]  /*3d60*/  MUFU.TANH R124, R0 ;  /* 0x00000000007c7308 */ /* 0x0003e20000002400 */
[----:B------:R-:W-:Y:S01]  /*3d70*/  FMUL.FTZ R22, R22, UR19 ;  /* 0x0000001316167c20 */ /* 0x000fe20008410000 */
[----:B------:R-:W-:Y:S01]  /*3d80*/  FMUL.FTZ R23, R23, UR19 ;  /* 0x0000001317177c20 */ /* 0x000fe20008410000 */
[----:B---3--:R-:W-:-:S05]  /*3d90*/  FMUL.FTZ R3, R56, UR19 ;  /* 0x0000001338037c20 */ /* 0x008fca0008410000 */
[----:B------:R-:W-:Y:S08]  /*3da0*/  MUFU.TANH R90, R20 ;  /* 0x00000014005a7308 */ /* 0x000ff00000002400 */
[----:B------:R3:W-:Y:S01]  /*3db0*/  MUFU.TANH R93, R3 ;  /* 0x00000003005d7308 */ /* 0x0007e20000002400 */
[----:B-1----:R-:W-:-:S07]  /*3dc0*/  FMUL.FTZ R0, R26, UR19 ;  /* 0x000000131a007c20 */ /* 0x002fce0008410000 */
[----:B------:R1:W4:Y:S08]  /*3dd0*/  MUFU.TANH R120, R0 ;  /* 0x0000000000787308 */ /* 0x0003300000002400 */
[----:B------:R-:W-:Y:S01]  /*3de0*/  MUFU.TANH R92, R21 ;  /* 0x00000015005c7308 */ /* 0x000fe20000002400 */
[----:B---3--:R-:W-:-:S07]  /*3df0*/  FMUL.FTZ R3, R57, UR19 ;  /* 0x0000001339037c20 */ /* 0x008fce0008410000 */
[----:B------:R-:W-:Y:S01]  /*3e00*/  MUFU.TANH R136, R22 ;  /* 0x0000001600887308 */ /* 0x000fe20000002400 */
[----:B-1----:R-:W-:Y:S02]  /*3e10*/  FMUL.FTZ R0, R27, UR19 ;  /* 0x000000131b007c20 */ /* 0x002fe40008410000 */
[----:B------:R-:W1:Y:S05]  /*3e20*/  LDSM.16.M88.4 R24, [R227+0x7800] ;  /* 0x00780000e318783b */ /* 0x000e6a0000000200 */
[----:B------:R3:W-:Y:S08]  /*3e30*/  MUFU.TANH R123, R0 ;  /* 0x00000000007b7308 */ /* 0x0007f00000002400 */
[----:B------:R-:W-:Y:S08]  /*3e40*/  MUFU.TANH R138, R23 ;  /* 0x00000017008a7308 */ /* 0x000ff00000002400 */
[----:B------:R2:W-:Y:S01]  /*3e50*/  MUFU.TANH R94, R3 ;  /* 0x00000003005e7308 */ /* 0x0005e20000002400 */
[----:B---3--:R-:W-:-:S07]  /*3e60*/  FMUL.FTZ R0, R64, UR19 ;  /* 0x0000001340007c20 */ /* 0x008fce0008410000 */
[----:B------:R3:W4:Y:S01]  /*3e70*/  MUFU.TANH R99, R0 ;  /* 0x0000000000637308 */ /* 0x0007220000002400 */
[----:B--2---:R-:W-:Y:S01]  /*3e80*/  IMAD.U32 R3, RZ, RZ, UR17 ;  /* 0x00000011ff037e24 */ /* 0x004fe2000f8e00ff */
[----:B-1----:R-:W-:Y:S01]  /*3e90*/  HMMA.16816.F32.BF16 R68, R4, R26, R116 ;  /* 0x0000001a0444723c */ /* 0x002fe20000041874 */
[----:B---3--:R-:W-:-:S05]  /*3ea0*/  FMUL.FTZ R0, R65, UR19 ;  /* 0x0000001341007c20 */ /* 0x008fca0008410000 */
[----:B------:R1:W-:Y:S02]  /*3eb0*/  MUFU.TANH R121, R0 ;  /* 0x0000000000797308 */ /* 0x0003e40000002400 */
[----:B-1----:R-:W-:-:S06]  /*3ec0*/  FMUL.FTZ R0, R66, UR19 ;  /* 0x0000001342007c20 */ /* 0x002fcc0008410000 */
[----:B------:R1:W2:Y:S02]  /*3ed0*/  MUFU.TANH R85, R0 ;  /* 0x0000000000557308 */ /* 0x0002a40000002400 */
[----:B-1----:R-:W-:Y:S02]  /*3ee0*/  FMUL.FTZ R0, R67, UR19 ;  /* 0x0000001343007c20 */ /* 0x002fe40008410000 */
[----:B------:R-:W-:Y:S04]  /*3ef0*/  HMMA.16816.F32.BF16 R64, R4, R24, R140 ;  /* 0x000000180440723c */ /* 0x000fe8000004188c */
[----:B------:R1:W3:Y:S03]  /*3f00*/  MUFU.TANH R97, R0 ;  /* 0x0000000000617308 */ /* 0x0002e60000002400 */
[----:B------:R-:W-:-:S02]  /*3f10*/  IMAD.U32 R6, RZ, RZ, UR21 ;  /* 0x00000015ff067e24 */ /* 0x000fc4000f8e00ff */
[----:B------:R-:W-:Y:S02]  /*3f20*/  IMAD.U32 R7, RZ, RZ, UR24 ;  /* 0x00000018ff077e24 */ /* 0x000fe4000f8e00ff */
[----:B-1----:R-:W-:-:S04]  /*3f30*/  FMUL.FTZ R0, R48, UR19 ;  /* 0x0000001330007c20 */ /* 0x002fc80008410000 */
[----:B------:R1:W3:Y:S02]  /*3f40*/  MUFU.TANH R96, R0 ;  /* 0x0000000000607308 */ /* 0x0002e40000002400 */
[----:B-1----:R-:W-:-:S06]  /*3f50*/  FMUL.FTZ R0, R49, UR19 ;  /* 0x0000001331007c20 */ /* 0x002fcc0008410000 */
[----:B------:R1:W-:Y:S02]  /*3f60*/  MUFU.TANH R98, R0 ;  /* 0x0000000000627308 */ /* 0x0003e40000002400 */
[----:B-1----:R-:W-:-:S06]  /*3f70*/  FMUL.FTZ R0, R50, UR19 ;  /* 0x0000001332007c20 */ /* 0x002fcc0008410000 */
[----:B------:R1:W3:Y:S02]  /*3f80*/  MUFU.TANH R148, R0 ;  /* 0x0000000000947308 */ /* 0x0002e40000002400 */
[----:B-1----:R-:W-:Y:S02]  /*3f90*/  FMUL.FTZ R0, R51, UR19 ;  /* 0x0000001333007c20 */ /* 0x002fe40008410000 */
[----:B------:R-:W-:Y:S04]  /*3fa0*/  HMMA.16816.F32.BF16 R48, R36, R24, R108 ;  /* 0x000000182430723c */ /* 0x000fe8000004186c */
[----:B------:R1:W-:Y:S02]  /*3fb0*/  MUFU.TANH R152, R0 ;  /* 0x0000000000987308 */ /* 0x0003e40000002400 */
[----:B-1----:R-:W-:-:S06]  /*3fc0*/  FMUL.FTZ R0, R44, UR19 ;  /* 0x000000132c007c20 */ /* 0x002fcc0008410000 */
[----:B------:R1:W3:-:S12]  /*3fd0*/  MUFU.TANH R129, R0 ;  /* 0x0000000000817308 */ /* 0x0002d80000002400 */
[----:B------:R-:W-:Y:S01]  /*3fe0*/  HMMA.16816.F32.BF16 R48, R32, R16, R48 ;  /* 0x000000102030723c */ /* 0x000fe20000041830 */
[----:B-1----:R-:W-:-:S04]  /*3ff0*/  FMUL.FTZ R0, R45, UR19 ;  /* 0x000000132d007c20 */ /* 0x002fc80008410000 */
[----:B------:R1:W-:-:S15]  /*4000*/  MUFU.TANH R128, R0 ;  /* 0x0000000000807308 */ /* 0x0003de0000002400 */
[----:B------:R-:W-:-:S04]  /*4010*/  NOP ;  /* 0x0000000000007918 */ /* 0x000fc80000000000 */
[----:B------:R-:W-:Y:S01]  /*4020*/  HMMA.16816.F32.BF16 R48, R12, R40, R48 ;  /* 0x000000280c30723c */ /* 0x000fe20000041830 */
[----:B-1----:R-:W-:-:S05]  /*4030*/  FMUL.FTZ R0, R46, UR19 ;  /* 0x000000132e007c20 */ /* 0x002fca0008410000 */
[----:B------:R-:W-:Y:S01]  /*4040*/  HMMA.16816.F32.BF16 R44, R36, R26, R112 ;  /* 0x0000001a242c723c */ /* 0x000fe20000041870 */
[----:B------:R1:W3:Y:S05]  /*4050*/  MUFU.TANH R139, R0 ;  /* 0x00000000008b7308 */ /* 0x0002ea0000002400 */
[----:B------:R-:W-:Y:S01]  /*4060*/  HMMA.16816.F32.BF16 R24, R8, R16, R64 ;  /* 0x000000100818723c */ /* 0x000fe20000041840 */
[----:B-1----:R-:W-:-:S05]  /*4070*/  LOP3.LUT R0, R164, 0xffffffe0, RZ, 0xc0, !PT ;  /* 0xffffffe0a4007812 */ /* 0x002fca00078ec0ff */
[----:B------:R-:W-:-:S12]  /*4080*/  IMAD.IADD R0, R161, 0x1, -R0 ;  /* 0x00000001a1007824 */ /* 0x000fd800078e0a00 */
[----:B------:R-:W-:Y:S01]  /*4090*/  HMMA.16816.F32.BF16 R44, R32, R18, R44 ;  /* 0x00000012202c723c */ /* 0x000fe2000004182c */
[----:B------:R-:W-:Y:S01]  /*40a0*/  IMAD.SHL.U32 R161, R161, 0x2, RZ ;  /* 0x00000002a1a17824 */ /* 0x000fe200078e00ff */
[----:B------:R-:W-:-:S04]  /*40b0*/  SHF.R.S32.HI R4, RZ, 0x1f, R0 ;  /* 0x0000001fff047819 */ /* 0x000fc80000011400 */
[----:B------:R-:W-:Y:S01]  /*40c0*/  LOP3.LUT R165, R161, 0x6, RZ, 0xc0, !PT ;  /* 0x00000006a1a57812 */ /* 0x000fe200078ec0ff */
[----:B------:R-:W-:Y:S01]  /*40d0*/  HMMA.16816.F32.BF16 R24, R28, R40, R24 ;  /* 0x000000281c18723c */ /* 0x000fe20000041818 */
[----:B------:R-:W-:Y:S01]  /*40e0*/  LEA.HI R0, R4, R0, RZ, 0x2 ;  /* 0x0000000004007211 */ /* 0x000fe200078f10ff */
[----:B------:R-:W-:Y:S02]  /*40f0*/  FMUL.FTZ R4, R58, UR19 ;  /* 0x000000133a047c20 */ /* 0x000fe40008410000 */
[----:B------:R-:W-:Y:S01]  /*4100*/  IMAD R3, R3, 0x40, R165 ;  /* 0x0000004003037824 */ /* 0x000fe200078e02a5 */
[----:B------:R-:W-:Y:S01]  /*4110*/  SHF.R.S32.HI R0, RZ, 0x2, R0 ;  /* 0x00000002ff007819 */ /* 0x000fe20000011400 */
[----:B------:R1:W3:Y:S04]  /*4120*/  MUFU.TANH R158, R4 ;  /* 0x00000004009e7308 */ /* 0x0002e80000002400 */
[----:B------:R-:W-:-:S02]  /*4130*/  IMAD.IADD R5, R162, 0x1, R0 ;  /* 0x00000001a2057824 */ /* 0x000fc400078e0200 */
[----:B------:R-:W-:Y:S02]  /*4140*/  IMAD R0, R102, 0x20, R160 ;  /* 0x0000002066007824 */ /* 0x000fe400078e02a0 */
[C---:B------:R-:W-:Y:S01]  /*4150*/  VIADD R16, R5.reuse, 0x8 ;  /* 0x0000000805107836 */ /* 0x040fe20000000000 */
[----:B------:R-:W-:Y:S01]  /*4160*/  IADD3 R20, R6, 0x40, R5 ;  /* 0x0000004006147810 */ /* 0x000fe20007ffe005 */
[C---:B------:R-:W-:Y:S01]  /*4170*/  VIADD R17, R5.reuse, 0x40 ;  /* 0x0000004005117836 */ /* 0x040fe20000000000 */
[----:B------:R-:W-:Y:S01]  /*4180*/  VIADDMNMX R238, R5, UR21, R7, PT ;  /* 0x0000001505ee7c46 */ /* 0x000fe2000b800107 */
[----:B------:R-:W-:Y:S01]  /*4190*/  HMMA.16816.F32.BF16 R44, R12, R42, R44 ;  /* 0x0000002a0c2c723c */ /* 0x000fe2000004182c */
[----:B------:R-:W-:Y:S01]  /*41a0*/  VIADDMNMX R233, R16, UR31, RZ, !PT ;  /* 0x0000001f10e97c46 */ /* 0x000fe2000f8001ff */
[----:B------:R-:W-:Y:S01]  /*41b0*/  IMAD.IADD R0, R103, 0x1, R0 ;  /* 0x0000000167007824 */ /* 0x000fe200078e0200 */
[----:B------:R-:W-:Y:S02]  /*41c0*/  VIADDMNMX R232, R17, UR31, RZ, !PT ;  /* 0x0000001f11e87c46 */ /* 0x000fe4000f8001ff */
[----:B------:R-:W-:Y:S01]  /*41d0*/  VIMNMX R236, R20, UR24, PT ;  /* 0x0000001814ec7c48 */ /* 0x000fe2000bfe0100 */
[----:B------:R-:W-:Y:S01]  /*41e0*/  HMMA.16816.F32.BF16 R16, R8, R18, R68 ;  /* 0x000000120810723c */ /* 0x000fe20000041844 */
[----:B------:R-:W3:Y:S01]  /*41f0*/  LDSM.16.M88.4 R20, [R225+0x8c00] ;  /* 0x008c0000e114783b */ /* 0x000ee20000000200 */
[----:B-1----:R-:W-:Y:S01]  /*4200*/  FMUL.FTZ R4, R59, UR19 ;  /* 0x000000133b047c20 */ /* 0x002fe20008410000 */
[----:B------:R-:W-:-:S02]  /*4210*/  IADD3 R7, R6, 0x8, R5 ;  /* 0x0000000806077810 */ /* 0x000fc40007ffe005 */
[----:B------:R-:W-:Y:S01]  /*4220*/  IADD3 R6, R6, 0x48, R5 ;  /* 0x0000004806067810 */ /* 0x000fe20007ffe005 */
[----:B------:R1:W3:Y:S01]  /*4230*/  MUFU.TANH R156, R4 ;  /* 0x00000004009c7308 */ /* 0x0002e20000002400 */
[C---:B------:R-:W-:Y:S01]  /*4240*/  VIADDMNMX R234, R5.reuse, UR31, RZ, !PT ;  /* 0x0000001f05ea7c46 */ /* 0x040fe2000f8001ff */
[----:B------:R-:W-:Y:S01]  /*4250*/  VIADD R5, R5, 0x48 ;  /* 0x0000004805057836 */ /* 0x000fe20000000000 */
[----:B------:R-:W-:Y:S02]  /*4260*/  ISETP.GE.AND P5, PT, R3, R238, PT ;  /* 0x000000ee0300720c */ /* 0x000fe40003fa6270 */
[----:B------:R-:W-:Y:S02]  /*4270*/  VIMNMX R237, R7, UR24, PT ;  /* 0x0000001807ed7c48 */ /* 0x000fe4000bfe0100 */
[----:B------:R-:W-:Y:S01]  /*4280*/  VIMNMX R235, R6, UR24, PT ;  /* 0x0000001806eb7c48 */ /* 0x000fe2000bfe0100 */
[----:B------:R-:W-:Y:S01]  /*4290*/  FMUL.FTZ R6, R48, UR19 ;  /* 0x0000001330067c20 */ /* 0x000fe20008410000 */
[----:B------:R-:W-:-:S02]  /*42a0*/  ISETP.LT.OR P5, PT, R3, R234, P5 ;  /* 0x000000ea0300720c */ /* 0x000fc40002fa1670 */
[----:B------:R-:W-:Y:S01]  /*42b0*/  VIADDMNMX R231, R5, UR31, RZ, !PT ;  /* 0x0000001f05e77c46 */ /* 0x000fe2000f8001ff */
[----:B------:R5:W3:Y:S01]  /*42c0*/  MUFU.TANH R162, R6 ;  /* 0x0000000600a27308 */ /* 0x000ae20000002400 */
[C---:B------:R-:W-:Y:S01]  /*42d0*/  ISETP.GE.AND P0, PT, R3.reuse, R237, PT ;  /* 0x000000ed0300720c */ /* 0x040fe20003f06270 */
[----:B------:R-:W-:Y:S01]  /*42e0*/  VIADD R5, R3, 0x9 ;  /* 0x0000000903057836 */ /* 0x000fe20000000000 */
[----:B------:R-:W-:Y:S01]  /*42f0*/  FSEL R61, R91, -INF , !P5 ;  /* 0xff8000005b3d7808 */ /* 0x000fe20006800000 */
[C---:B-1----:R-:W-:Y:S01]  /*4300*/  VIADD R4, R3.reuse, 0x1 ;  /* 0x0000000103047836 */ /* 0x042fe20000000000 */
[C---:B------:R-:W-:Y:S01]  /*4310*/  ISETP.LT.OR P0, PT, R3.reuse, R233, P0 ;  /* 0x000000e90300720c */ /* 0x040fe20000701670 */
[----:B------:R-:W-:Y:S01]  /*4320*/  HMMA.16816.F32.BF16 R40, R28, R42, R16 ;  /* 0x0000002a1c28723c */ /* 0x000fe20000041810 */
[----:B------:R-:W-:Y:S01]  /*4330*/  ISETP.GE.AND P5, PT, R3, R236, PT ;  /* 0x000000ec0300720c */ /* 0x000fe20003fa6270 */
[----:B------:R-:W1:Y:S01]  /*4340*/  LDSM.16.M88.4 R16, [R227+0x8c00] ;  /* 0x008c0000e310783b */ /* 0x000e620000000200 */
[----:B------:R-:W-:Y:S01]  /*4350*/  ISETP.GE.AND P4, PT, R4, R238, PT ;  /* 0x000000ee0400720c */ /* 0x000fe20003f86270 */
[----:B------:R-:W-:-:S04]  /*4360*/  DEPBAR.LE SB0, 0x0 ;  /* 0x000080000000791a */ /* 0x000fc80000000000 */
[C---:B------:R-:W-:Y:S02]  /*4370*/  ISETP.GE.AND P2, PT, R4.reuse, R237, PT ;  /* 0x000000ed0400720c */ /* 0x040fe40003f46270 */
[C---:B------:R-:W-:Y:S01]  /*4380*/  ISETP.GE.AND P6, PT, R4.reuse, R236, PT ;  /* 0x000000ec0400720c */ /* 0x040fe20003fc6270 */
[----:B-----5:R-:W-:Y:S01]  /*4390*/  FMUL.FTZ R6, R49, UR19 ;  /* 0x0000001331067c20 */ /* 0x020fe20008410000 */
[C---:B------:R-:W-:Y:S02]  /*43a0*/  ISETP.GE.AND P1, PT, R4.reuse, R235, PT ;  /* 0x000000eb0400720c */ /* 0x040fe40003f26270 */
[C---:B------:R-:W-:Y:S01]  /*43b0*/  ISETP.LT.OR P4, PT, R4.reuse, R234, P4 ;  /* 0x000000ea0400720c */ /* 0x040fe20002781670 */
[----:B------:R5:W-:Y:S01]  /*43c0*/  MUFU.TANH R91, R6 ;  /* 0x00000006005b7308 */ /* 0x000be20000002400 */
[C---:B------:R-:W-:Y:S02]  /*43d0*/  ISETP.LT.OR P2, PT, R4.reuse, R233, P2 ;  /* 0x000000e90400720c */ /* 0x040fe40001741670 */
[----:B------:R-:W-:-:S02]  /*43e0*/  ISETP.LT.OR P6, PT, R4, R232, P6 ;  /* 0x000000e80400720c */ /* 0x000fc400037c1670 */
[----:B------:R-:W-:Y:S01]  /*43f0*/  ISETP.LT.OR P1, PT, R4, R231, P1 ;  /* 0x000000e70400720c */ /* 0x000fe20000f21670 */
[C---:B------:R-:W-:Y:S01]  /*4400*/  VIADD R4, R3.reuse, 0x8 ;  /* 0x0000000803047836 */ /* 0x040fe20000000000 */
[----:B------:R-:W-:Y:S02]  /*4410*/  FSEL R84, R84, -INF , !P0 ;  /* 0xff80000054547808 */ /* 0x000fe40004000000 */
[C---:B------:R-:W-:Y:S01]  /*4420*/  ISETP.LT.OR P5, PT, R3.reuse, R232, P5 ;  /* 0x000000e80300720c */ /* 0x040fe20002fa1670 */
[----:B------:R-:W-:Y:S01]  /*4430*/  FMUL.FTZ R42, R42, UR19 ;  /* 0x000000132a2a7c20 */ /* 0x000fe20008410000 */
[----:B------:R-:W-:Y:S01]  /*4440*/  ISETP.GE.AND P0, PT, R3, R235, PT ;  /* 0x000000eb0300720c */ /* 0x000fe20003f06270 */
[----:B------:R-:W-:Y:S01]  /*4450*/  FMUL.FTZ R41, R41, UR19 ;  /* 0x0000001329297c20 */ /* 0x000fe20008410000 */
[----:B------:R-:W-:Y:S01]  /*4460*/  ISETP.GE.AND P3, PT, R4, R238, PT ;  /* 0x000000ee0400720c */ /* 0x000fe20003f66270 */
[----:B------:R-:W-:Y:S01]  /*4470*/  FMUL.FTZ R43, R43, UR19 ;  /* 0x000000132b2b7c20 */ /* 0x000fe20008410000 */
[----:B------:R-:W-:Y:S01]  /*4480*/  FSEL R65, R88, -INF , !P5 ;  /* 0xff80000058417808 */ /* 0x000fe20006800000 */
[----:B------:R-:W-:Y:S01]  /*4490*/  MUFU.TANH R42, R42 ;  /* 0x0000002a002a7308 */ /* 0x000fe20000002400 */
[----:B-----5:R-:W-:Y:S01]  /*44a0*/  FMUL.FTZ R6, R50, UR19 ;  /* 0x0000001332067c20 */ /* 0x020fe20008410000 */
[----:B------:R-:W-:-:S02]  /*44b0*/  ISETP.LT.OR P0, PT, R3, R231, P0 ;  /* 0x000000e70300720c */ /* 0x000fc40000701670 */
[----:B------:R-:W-:Y:S02]  /*44c0*/  ISETP.LT.OR P3, PT, R4, R234, P3 ;  /* 0x000000ea0400720c */ /* 0x000fe40001f61670 */
[----:B------:R-:W-:Y:S02]  /*44d0*/  FSEL R66, R86, -INF , !P0 ;  /* 0xff80000056427808 */ /* 0x000fe40004000000 */
[----:B------:R5:W1:Y:S01]  /*44e0*/  MUFU.TANH R88, R6 ;  /* 0x0000000600587308 */ /* 0x000a620000002400 */
[----:B------:R-:W-:Y:S02]  /*44f0*/  FSEL R78, R89, -INF , !P2 ;  /* 0xff800000594e7808 */ /* 0x000fe40005000000 */
[----:B------:R-:W-:Y:S02]  /*4500*/  FSEL R58, R125, -INF , !P6 ;  /* 0xff8000007d3a7808 */ /* 0x000fe40007000000 */
[----:B------:R-:W-:Y:S02]  /*4510*/  FSEL R64, R87, -INF , !P1 ;  /* 0xff80000057407808 */ /* 0x000fe40004800000 */
[----:B----4-:R-:W-:Y:S01]  /*4520*/  FSEL R67, R122, -INF , !P3 ;  /* 0xff8000007a437808 */ /* 0x010fe20005800000 */
[----:B------:R-:W-:Y:S01]  /*4530*/  MUFU.TANH R41, R41 ;  /* 0x0000002900297308 */ /* 0x000fe20000002400 */
[----:B------:R-:W-:-:S02]  /*4540*/  ISETP.GE.AND P2, PT, R5, R238, PT ;  /* 0x000000ee0500720c */ /* 0x000fc40003f46270 */
[C---:B------:R-:W-:Y:S02]  /*4550*/  ISETP.GE.AND P6, PT, R5.reuse, R237, PT ;  /* 0x000000ed0500720c */ /* 0x040fe40003fc6270 */
[CC--:B------:R-:W-:Y:S02]  /*4560*/  ISETP.GE.AND P1, PT, R5.reuse, R236.reuse, PT ;  /* 0x000000ec0500720c */ /* 0x0c0fe40003f26270 */
[----:B------:R-:W-:Y:S01]  /*4570*/  ISETP.GE.AND P3, PT, R5, R235, PT ;  /* 0x000000eb0500720c */ /* 0x000fe20003f66270 */
[----:B------:R-:W-:Y:S01]  /*4580*/  MUFU.TANH R43, R43 ;  /* 0x0000002b002b7308 */ /* 0x000fe20000002400 */
[----:B-----5:R-:W-:Y:S01]  /*4590*/  FMUL.FTZ R6, R24, UR19 ;  /* 0x0000001318067c20 */ /* 0x020fe20008410000 */
[----:B------:R-:W-:Y:S02]  /*45a0*/  FSEL R76, R126, -INF , !P4 ;  /* 0xff8000007e4c7808 */ /* 0x000fe40006000000 */
[C---:B------:R-:W-:Y:S02]  /*45b0*/  ISETP.GE.AND P5, PT, R4.reuse, R237, PT ;  /* 0x000000ed0400720c */ /* 0x040fe40003fa6270 */
[----:B------:R-:W-:-:S02]  /*45c0*/  ISETP.GE.AND P0, PT, R4, R236, PT ;  /* 0x000000ec0400720c */ /* 0x000fc40003f06270 */
[----:B------:R4:W5:Y:S01]  /*45d0*/  MUFU.TANH R86, R6 ;  /* 0x0000000600567308 */ /* 0x0009620000002400 */
[C---:B------:R-:W-:Y:S02]  /*45e0*/  ISETP.GE.AND P4, PT, R4.reuse, R235, PT ;  /* 0x000000eb0400720c */ /* 0x040fe40003f86270 */
[C---:B------:R-:W-:Y:S01]  /*45f0*/  ISETP.LT.OR P2, PT, R5.reuse, R234, P2 ;  /* 0x000000ea0500720c */ /* 0x040fe20001741670 */
[----:B------:R-:W-:Y:S01]  /*4600*/  BAR.SYNC.DEFER_BLOCKING 0x0 ;  /* 0x0000000000007b1d */ /* 0x000fe20000010000 */
[C---:B------:R-:W-:Y:S02]  /*4610*/  ISETP.LT.OR P6, PT, R5.reuse, R233, P6 ;  /* 0x000000e90500720c */ /* 0x040fe400037c1670 */
[C---:B------:R-:W-:Y:S02]  /*4620*/  ISETP.LT.OR P1, PT, R5.reuse, R232, P1 ;  /* 0x000000e80500720c */ /* 0x040fe40000f21670 */
[----:B------:R-:W-:Y:S01]  /*4630*/  ISETP.LT.OR P3, PT, R5, R231, P3 ;  /* 0x000000e70500720c */ /* 0x000fe20001f61670 */
[----:B------:R-:W-:Y:S01]  /*4640*/  FMUL.FTZ R5, R27, UR19 ;  /* 0x000000131b057c20 */ /* 0x000fe20008410000 */
[----:B------:R-:W-:-:S02]  /*4650*/  ISETP.LT.OR P5, PT, R4, R233, P5 ;  /* 0x000000e90400720c */ /* 0x000fc40002fa1670 */
[C---:B------:R-:W-:Y:S02]  /*4660*/  ISETP.LT.OR P0, PT, R4.reuse, R232, P0 ;  /* 0x000000e80400720c */ /* 0x040fe40000701670 */
[----:B------:R-:W-:Y:S01]  /*4670*/  ISETP.LT.OR P4, PT, R4, R231, P4 ;  /* 0x000000e70400720c */ /* 0x000fe20002781670 */
[----:B------:R-:W-:Y:S01]  /*4680*/  FMUL.FTZ R4, R51, UR19 ;  /* 0x0000001333047c20 */ /* 0x000fe20008410000 */
[----:B----4-:R-:W-:Y:S01]  /*4690*/  FMUL.FTZ R6, R25, UR19 ;  /* 0x0000001319067c20 */ /* 0x010fe20008410000 */
[----:B------:R-:W-:Y:S01]  /*46a0*/  HMMA.16816.F32.BF16 R48, R36, R62, R104 ;  /* 0x0000003e2430723c */ /* 0x000fe20000041868 */
[----:B------:R-:W-:Y:S01]  /*46b0*/  FSEL R77, R120, -INF , !P5 ;  /* 0xff800000784d7808 */ /* 0x000fe20006800000 */
[----:B------:R4:W-:Y:S01]  /*46c0*/  MUFU.TANH R89, R4 ;  /* 0x0000000400597308 */ /* 0x0009e20000002400 */
[----:B------:R-:W-:Y:S02]  /*46d0*/  FSEL R57, R99, -INF , !P0 ;  /* 0xff80000063397808 */ /* 0x000fe40004000000 */
[----:B--2---:R-:W-:Y:S01]  /*46e0*/  FSEL R60, R85, -INF , !P4 ;  /* 0xff800000553c7808 */ /* 0x004fe20006000000 */
[----:B---3--:R-:W-:Y:S01]  /*46f0*/  HMMA.16816.F32.BF16 R36, R8, R20, R72 ;  /* 0x000000140824723c */ /* 0x008fe20000041848 */
[----:B------:R-:W-:-:S02]  /*4700*/  FSEL R70, R123, -INF , !P6 ;  /* 0xff8000007b467808 */ /* 0x000fc40007000000 */
[----:B------:R-:W-:Y:S01]  /*4710*/  FSEL R59, R97, -INF , !P3 ;  /* 0xff800000613b7808 */ /* 0x000fe20005800000 */
[----:B------:R2:W-:Y:S01]  /*4720*/  MUFU.TANH R87, R6 ;  /* 0x0000000600577308 */ /* 0x0005e20000002400 */
[----:B------:R-:W-:Y:S02]  /*4730*/  FSEL R63, R124, -INF , !P2 ;  /* 0xff8000007c3f7808 */ /* 0x000fe40005000000 */
[----:B------:R-:W-:-:S05]  /*4740*/  FSEL R56, R121, -INF , !P1 ;  /* 0xff80000079387808 */ /* 0x000fca0004800000 */
[----:B------:R3:W-:Y:S01]  /*4750*/  MUFU.TANH R85, R5 ;  /* 0x0000000500557308 */ /* 0x0007e20000002400 */
[----:B----4-:R-:W-:-:S05]  /*4760*/  VIADD R4, R3, 0x10 ;  /* 0x0000001003047836 */ /* 0x010fca0000000000 */
[C---:B------:R-:W-:Y:S02]  /*4770*/  ISETP.GE.AND P5, PT, R4.reuse, R238, PT ;  /* 0x000000ee0400720c */ /* 0x040fe40003fa6270 */
[----:B------:R-:W-:Y:S01]  /*4780*/  ISETP.GE.AND P0, PT, R4, R237, PT ;  /* 0x000000ed0400720c */ /* 0x000fe20003f06270 */
[----:B--2---:R-:W-:Y:S01]  /*4790*/  FMUL.FTZ R6, R26, UR19 ;  /* 0x000000131a067c20 */ /* 0x004fe20008410000 */
[C---:B------:R-:W-:Y:S01]  /*47a0*/  ISETP.LT.OR P5, PT, R4.reuse, R234, P5 ;  /* 0x000000ea0400720c */ /* 0x040fe20002fa1670 */
[C---:B------:R-:W-:Y:S01]  /*47b0*/  HMMA.16816.F32.BF16 R24, R32.reuse, R20, R52 ;  /* 0x000000142018723c */ /* 0x040fe20000041834 */
[----:B------:R-:W-:Y:S01]  /*47c0*/  ISETP.LT.OR P0, PT, R4, R233, P0 ;  /* 0x000000e90400720c */ /* 0x000fe20000701670 */
[----:B------:R2:W4:Y:S01]  /*47d0*/  MUFU.TANH R71, R6 ;  /* 0x0000000600477308 */ /* 0x0005220000002400 */
[----:B------:R-:W-:Y:S02]  /*47e0*/  FSEL R62, R96, -INF , !P5 ;  /* 0xff800000603e7808 */ /* 0x000fe40006800000 */
[----:B------:R-:W-:Y:S01]  /*47f0*/  FSEL R148, R148, -INF , !P0 ;  /* 0xff80000094947808 */ /* 0x000fe20004000000 */
[----:B---3--:R-:W-:Y:S01]  /*4800*/  VIADD R5, R3, 0x11 ;  /* 0x0000001103057836 */ /* 0x008fe20000000000 */
[C---:B------:R-:W-:Y:S01]  /*4810*/  ISETP.GE.AND P4, PT, R4.reuse, R236, PT ;  /* 0x000000ec0400720c */ /* 0x040fe20003f86270 */
[----:B------:R-:W-:Y:S01]  /*4820*/  HMMA.16816.F32.BF16 R32, R32, R22, R48 ;  /* 0x000000162020723c */ /* 0x000fe20000041830 */
[----:B------:R-:W-:-:S02]  /*4830*/  ISETP.GE.AND P2, PT, R4, R235, PT ;  /* 0x000000eb0400720c */ /* 0x000fc40003f46270 */
[C---:B------:R-:W-:Y:S02]  /*4840*/  ISETP.GE.AND P6, PT, R5.reuse, R238, PT ;  /* 0x000000ee0500720c */ /* 0x040fe40003fc6270 */
[C---:B------:R-:W-:Y:S02]  /*4850*/  ISETP.GE.AND P3, PT, R5.reuse, R237, PT ;  /* 0x000000ed0500720c */ /* 0x040fe40003f66270 */
[C---:B------:R-:W-:Y:S02]  /*4860*/  ISETP.GE.AND P5, PT, R5.reuse, R236, PT ;  /* 0x000000ec0500720c */ /* 0x040fe40003fa6270 */
[C---:B------:R-:W-:Y:S02]  /*4870*/  ISETP.GE.AND P0, PT, R5.reuse, R235, PT ;  /* 0x000000eb0500720c */ /* 0x040fe40003f06270 */
[C---:B------:R-:W-:Y:S01]  /*4880*/  ISETP.LT.OR P6, PT, R5.reuse, R234, P6 ;  /* 0x000000ea0500720c */ /* 0x040fe200037c1670 */
[----:B--2---:R-:W-:Y:S01]  /*4890*/  FMUL.FTZ R6, R44, UR19 ;  /* 0x000000132c067c20 */ /* 0x004fe20008410000 */
[----:B------:R-:W-:-:S02]  /*48a0*/  ISETP.LT.OR P3, PT, R5, R233, P3 ;  /* 0x000000e90500720c */ /* 0x000fc40001f61670 */
[CC--:B------:R-:W-:Y:S01]  /*48b0*/  ISETP.LT.OR P5, PT, R5.reuse, R232.reuse, P5 ;  /* 0x000000e80500720c */ /* 0x0c0fe20002fa1670 */
[C---:B-1----:R-:W-:Y:S01]  /*48c0*/  HMMA.16816.F32.BF16 R24, R12.reuse, R16, R24 ;  /* 0x000000100c18723c */ /* 0x042fe20000041818 */
[-C--:B------:R-:W-:Y:S01]  /*48d0*/  ISETP.LT.OR P0, PT, R5, R231.reuse, P0 ;  /* 0x000000e70500720c */ /* 0x080fe20000701670 */
[----:B------:R-:W-:Y:S01]  /*48e0*/  FMUL.FTZ R5, R47, UR19 ;  /* 0x000000132f057c20 */ /* 0x000fe20008410000 */
[C---:B------:R-:W-:Y:S01]  /*48f0*/  ISETP.LT.OR P4, PT, R4.reuse, R232, P4 ;  /* 0x000000e80400720c */ /* 0x040fe20002781670 */
[----:B------:R1:W2:Y:S01]  /*4900*/  MUFU.TANH R69, R6 ;  /* 0x0000000600457308 */ /* 0x0002a20000002400 */
[----:B------:R-:W-:Y:S01]  /*4910*/  ISETP.LT.OR P2, PT, R4, R231, P2 ;  /* 0x000000e70400720c */ /* 0x000fe20001741670 */
[----:B------:R-:W-:Y:S01]  /*4920*/  VIADD R4, R3, 0x18 ;  /* 0x0000001803047836 */ /* 0x000fe20000000000 */
[----:B------:R-:W-:Y:S01]  /*4930*/  FSEL R129, R129, -INF , !P4 ;  /* 0xff80000081817808 */ /* 0x000fe20006000000 */
[----:B------:R-:W-:Y:S01]  /*4940*/  HMMA.16816.F32.BF16 R12, R12, R18, R32 ;  /* 0x000000120c0c723c */ /* 0x000fe20000041820 */
[----:B------:R-:W-:-:S02]  /*4950*/  FSEL R139, R139, -INF , !P2 ;  /* 0xff8000008b8b7808 */ /* 0x000fc40005000000 */
[C---:B------:R-:W-:Y:S01]  /*4960*/  ISETP.GE.AND P1, PT, R4.reuse, R238, PT ;  /* 0x000000ee0400720c */ /* 0x040fe20003f26270 */
[----:B------:R3:W-:Y:S01]  /*4970*/  MUFU.TANH R68, R5 ;  /* 0x0000000500447308 */ /* 0x0007e20000002400 */
[C---:B------:R-:W-:Y:S02]  /*4980*/  ISETP.GE.AND P4, PT, R4.reuse, R237, PT ;  /* 0x000000ed0400720c */ /* 0x040fe40003f86270 */
[----:B------:R-:W-:Y:S02]  /*4990*/  ISETP.LT.OR P1, PT, R4, R234, P1 ;  /* 0x000000ea0400720c */ /* 0x000fe40000f21670 */
[----:B------:R-:W-:Y:S02]  /*49a0*/  FSEL R53, R98, -INF , !P6 ;  /* 0xff80000062357808 */ /* 0x000fe40007000000 */
[C---:B------:R-:W-:Y:S01]  /*49b0*/  ISETP.LT.OR P4, PT, R4.reuse, R233, P4 ;  /* 0x000000e90400720c */ /* 0x040fe20002781670 */
[----:B-1----:R-:W-:Y:S01]  /*49c0*/  FMUL.FTZ R6, R45, UR19 ;  /* 0x000000132d067c20 */ /* 0x002fe20008410000 */
[----:B------:R-:W-:-:S02]  /*49d0*/  ISETP.GE.AND P2, PT, R4, R236, PT ;  /* 0x000000ec0400720c */ /* 0x000fc40003f46270 */
[----:B------:R-:W-:Y:S01]  /*49e0*/  ISETP.GE.AND P6, PT, R4, R235, PT ;  /* 0x000000eb0400720c */ /* 0x000fe20003fc6270 */
[----:B------:R1:W-:Y:S01]  /*49f0*/  MUFU.TANH R79, R6 ;  /* 0x00000006004f7308 */ /* 0x0003e20000002400 */
[----:B------:R-:W-:Y:S01]  /*4a00*/  FSEL R152, R152, -INF , !P3 ;  /* 0xff80000098987808 */ /* 0x000fe20005800000 */
[----:B------:R-:W-:Y:S01]  /*4a10*/  FMUL.FTZ R7, R26, UR19 ;  /* 0x000000131a077c20 */ /* 0x000fe20008410000 */
[----:B------:R-:W-:Y:S01]  /*4a20*/  FSEL R137, R137, -INF , !P0 ;  /* 0xff80000089897808 */ /* 0x000fe20004000000 */
[----:B---3--:R-:W-:Y:S01]  /*4a30*/  FMUL.FTZ R5, R40, UR19 ;  /* 0x0000001328057c20 */ /* 0x008fe20008410000 */
[----:B------:R-:W-:Y:S02]  /*4a40*/  FSEL R55, R93, -INF , !P1 ;  /* 0xff8000005d377808 */ /* 0x000fe40004800000 */
[----:B------:R-:W-:Y:S01]  /*4a50*/  FSEL R158, R158, -INF , !P4 ;  /* 0xff8000009e9e7808 */ /* 0x000fe20006000000 */
[----:B------:R3:W-:Y:S01]  /*4a60*/  MUFU.TANH R40, R5 ;  /* 0x0000000500287308 */ /* 0x0007e20000002400 */
[----:B------:R-:W-:Y:S01]  /*4a70*/  ISETP.LT.OR P2, PT, R4, R232, P2 ;  /* 0x000000e80400720c */ /* 0x000fe20001741670 */
[----:B------:R-:W-:Y:S01]  /*4a80*/  FMUL.FTZ R14, R14, UR19 ;  /* 0x000000130e0e7c20 */ /* 0x000fe20008410000 */
[----:B------:R-:W-:Y:S01]  /*4a90*/  ISETP.LT.OR P6, PT, R4, R231, P6 ;  /* 0x000000e70400720c */ /* 0x000fe200037c1670 */
[----:B------:R-:W-:Y:S01]  /*4aa0*/  VIADD R4, R3, 0x20 ;  /* 0x0000002003047836 */ /* 0x000fe20000000000 */
[----:B------:R-:W-:Y:S01]  /*4ab0*/  FSEL R128, R128, -INF , !P5 ;  /* 0xff80000080807808 */ /* 0x000fe20006800000 */
[----:B------:R-:W-:Y:S01]  /*4ac0*/  FMUL.FTZ R12, R12, UR19 ;  /* 0x000000130c0c7c20 */ /* 0x000fe20008410000 */
[----:B------:R-:W-:Y:S01]  /*4ad0*/  FSEL R107, R90, -INF , !P2 ;  /* 0xff8000005a6b7808 */ /* 0x000fe20005000000 */
[----:B------:R-:W-:Y:S01]  /*4ae0*/  MUFU.TANH R14, R14 ;  /* 0x0000000e000e7308 */ /* 0x000fe20000002400 */
[----:B-1----:R-:W-:Y:S01]  /*4af0*/  FMUL.FTZ R6, R46, UR19 ;  /* 0x000000132e067c20 */ /* 0x002fe20008410000 */
[----:B------:R-:W-:Y:S01]  /*4b00*/  FSEL R136, R136, -INF , !P6 ;  /* 0xff80000088887808 */ /* 0x000fe20007000000 */
[----:B------:R-:W-:Y:S01]  /*4b10*/  HMMA.16816.F32.BF16 R44, R8, R22, R80 ;  /* 0x00000016082c723c */ /* 0x000fe20000041850 */
[C---:B------:R-:W-:Y:S01]  /*4b20*/  ISETP.GE.AND P5, PT, R4.reuse, R238, PT ;  /* 0x000000ee0400720c */ /* 0x040fe20003fa6270 */
[----:B------:R-:W-:Y:S01]  /*4b30*/  FMUL.FTZ R13, R13, UR19 ;  /* 0x000000130d0d7c20 */ /* 0x000fe20008410000 */
[C---:B------:R-:W-:Y:S01]  /*4b40*/  ISETP.GE.AND P2, PT, R4.reuse, R237, PT ;  /* 0x000000ed0400720c */ /* 0x040fe20003f46270 */
[----:B------:R-:W-:Y:S01]  /*4b50*/  FMUL.FTZ R15, R15, UR19 ;  /* 0x000000130f0f7c20 */ /* 0x000fe20008410000 */
[C---:B------:R-:W-:Y:S01]  /*4b60*/  ISETP.GE.AND P6, PT, R4.reuse, R236, PT ;  /* 0x000000ec0400720c */ /* 0x040fe20003fc6270 */
[----:B---3--:R-:W-:Y:S01]  /*4b70*/  VIADD R5, R3, 0x19 ;  /* 0x0000001903057836 */ /* 0x008fe20000000000 */
[----:B------:R-:W-:Y:S01]  /*4b80*/  HMMA.16816.F32.BF16 R8, R28, R16, R36 ;  /* 0x000000101c08723c */ /* 0x000fe20000041824 */
[C---:B------:R-:W-:Y:S01]  /*4b90*/  ISETP.LT.OR P5, PT, R4.reuse, R234, P5 ;  /* 0x000000ea0400720c */ /* 0x040fe20002fa1670 */
[----:B------:R1:W3:Y:S01]  /*4ba0*/  MUFU.TANH R52, R6 ;  /* 0x0000000600347308 */ /* 0x0002e20000002400 */
[----:B------:R-:W-:-:S02]  /*4bb0*/  ISETP.LT.OR P2, PT, R4, R233, P2 ;  /* 0x000000e90400720c */ /* 0x000fc40001741670 */
[C---:B------:R-:W-:Y:S02]  /*4bc0*/  ISETP.GE.AND P3, PT, R5.reuse, R238, PT ;  /* 0x000000ee0500720c */ /* 0x040fe40003f66270 */
[C---:B------:R-:W-:Y:S02]  /*4bd0*/  ISETP.GE.AND P0, PT, R5.reuse, R237, PT ;  /* 0x000000ed0500720c */ /* 0x040fe40003f06270 */
[C---:B------:R-:W-:Y:S01]  /*4be0*/  ISETP.GE.AND P1, PT, R5.reuse, R236, PT ;  /* 0x000000ec0500720c */ /* 0x040fe20003f26270 */
[----:B------:R5:W-:Y:S01]  /*4bf0*/  MUFU.TANH R16, R7 ;  /* 0x0000000700107308 */ /* 0x000be20000002400 */
[C---:B------:R-:W-:Y:S02]  /*4c00*/  ISETP.GE.AND P4, PT, R5.reuse, R235, PT ;  /* 0x000000eb0500720c */ /* 0x040fe40003f86270 */
[C---:B------:R-:W-:Y:S02]  /*4c10*/  ISETP.LT.OR P3, PT, R5.reuse, R234, P3 ;  /* 0x000000ea0500720c */ /* 0x040fe40001f61670 */
[----:B------:R-:W-:-:S02]  /*4c20*/  ISETP.LT.OR P0, PT, R5, R233, P0 ;  /* 0x000000e90500720c */ /* 0x000fc40000701670 */
[CC--:B------:R-:W-:Y:S01]  /*4c30*/  ISETP.LT.OR P1, PT, R5.reuse, R232.reuse, P1 ;  /* 0x000000e80500720c */ /* 0x0c0fe20000f21670 */
[----:B------:R-:W-:Y:S01]  /*4c40*/  HMMA.16816.F32.BF16 R28, R28, R18, R44 ;  /* 0x000000121c1c723c */ /* 0x000fe2000004182c */
[----:B------:R-:W-:Y:S01]  /*4c50*/  ISETP.LT.OR P4, PT, R5, R231, P4 ;  /* 0x000000e70500720c */ /* 0x000fe20002781670 */
[----:B------:R-:W-:Y:S01]  /*4c60*/  FMUL.FTZ R5, R24, UR19 ;  /* 0x0000001318057c20 */ /* 0x000fe20008410000 */
[----:B------:R-:W-:Y:S01]  /*4c70*/  FSEL R54, R94, -INF , !P3 ;  /* 0xff8000005e367808 */ /* 0x000fe20005800000 */
[----:B-1----:R-:W-:Y:S01]  /*4c80*/  FMUL.FTZ R6, R27, UR19 ;  /* 0x000000131b067c20 */ /* 0x002fe20008410000 */
[C---:B------:R-:W-:Y:S01]  /*4c90*/  ISETP.GE.AND P3, PT, R4.reuse, R235, PT ;  /* 0x000000eb0400720c */ /* 0x040fe20003f66270 */
[----:B------:R1:W3:Y:S01]  /*4ca0*/  MUFU.TANH R21, R5 ;  /* 0x0000000500157308 */ /* 0x0002e20000002400 */
[C---:B------:R-:W-:Y:S02]  /*4cb0*/  ISETP.LT.OR P6, PT, R4.reuse, R232, P6 ;  /* 0x000000e80400720c */ /* 0x040fe400037c1670 */
[----:B------:R-:W-:Y:S01]  /*4cc0*/  ISETP.LT.OR P3, PT, R4, R231, P3 ;  /* 0x000000e70400720c */ /* 0x000fe20001f61670 */
[----:B------:R-:W-:Y:S01]  /*4cd0*/  FMUL.FTZ R4, R25, UR19 ;  /* 0x0000001319047c20 */ /* 0x000fe20008410000 */
[----:B------:R-:W-:Y:S01]  /*4ce0*/  FSEL R156, R156, -INF , !P0 ;  /* 0xff8000009c9c7808 */ /* 0x000fe20004000000 */
[----:B-----5:R-:W-:Y:S01]  /*4cf0*/  FMUL.FTZ R7, R10, UR19 ;  /* 0x000000130a077c20 */ /* 0x020fe20008410000 */
[----:B------:R-:W-:Y:S01]  /*4d00*/  FSEL R138, R138, -INF , !P4 ;  /* 0xff8000008a8a7808 */ /* 0x000fe20006000000 */
[----:B------:R5:W-:Y:S01]  /*4d10*/  MUFU.TANH R17, R4 ;  /* 0x0000000400117308 */ /* 0x000be20000002400 */
[----:B------:R-:W-:-:S02]  /*4d20*/  FSEL R162, R162, -INF , !P5 ;  /* 0xff800000a2a27808 */ /* 0x000fc40006800000 */
[----:B------:R-:W-:Y:S02]  /*4d30*/  FSEL R176, R88, -INF , !P2 ;  /* 0xff80000058b07808 */ /* 0x000fe40005000000 */
[----:B------:R-:W-:Y:S02]  /*4d40*/  FSEL R106, R92, -INF , !P1 ;  /* 0xff8000005c6a7808 */ /* 0x000fe40004800000 */
[----:B------:R-:W-:Y:S01]  /*4d50*/  FSEL R161, R86, -INF , !P6 ;  /* 0xff80000056a17808 */ /* 0x000fe20007000000 */
[----:B------:R-:W-:Y:S01]  /*4d60*/  MUFU.TANH R7, R7 ;  /* 0x0000000700077308 */ /* 0x000fe20000002400 */
[----:B-1----:R-:W-:Y:S01]  /*4d70*/  VIADD R5, R3, 0x21 ;  /* 0x0000002103057836 */ /* 0x002fe20000000000 */
[----:B----4-:R-:W-:Y:S01]  /*4d80*/  FSEL R167, R71, -INF , !P3 ;  /* 0xff80000047a77808 */ /* 0x010fe20005800000 */
[----:B------:R-:W-:Y:S01]  /*4d90*/  FMUL.FTZ R28, R28, UR19 ;  /* 0x000000131c1c7c20 */ /* 0x000fe20008410000 */
[----:B------:R-:W-:Y:S02]  /*4da0*/  FMUL.FTZ R29, R29, UR19 ;  /* 0x000000131d1d7c20 */ /* 0x000fe40008410000 */
[----:B------:R-:W-:-:S02]  /*4db0*/  ISETP.GE.AND P0, PT, R5, R238, PT ;  /* 0x000000ee0500720c */ /* 0x000fc40003f06270 */
[----:B------:R-:W-:Y:S01]  /*4dc0*/  ISETP.GE.AND P4, PT, R5, R237, PT ;  /* 0x000000ed0500720c */ /* 0x000fe20003f86270 */
[----:B-----5:R-:W-:Y:S01]  /*4dd0*/  VIADD R4, R3, 0x28 ;  /* 0x0000002803047836 */ /* 0x020fe20000000000 */
[C---:B------:R-:W-:Y:S01]  /*4de0*/  ISETP.GE.AND P5, PT, R5.reuse, R236, PT ;  /* 0x000000ec0500720c */ /* 0x040fe20003fa6270 */
[----:B------:R1:W-:Y:S01]  /*4df0*/  MUFU.TANH R20, R6 ;  /* 0x0000000600147308 */ /* 0x0003e20000002400 */
[C---:B------:R-:W-:Y:S02]  /*4e00*/  ISETP.GE.AND P2, PT, R5.reuse, R235, PT ;  /* 0x000000eb0500720c */ /* 0x040fe40003f46270 */
[C---:B------:R-:W-:Y:S02]  /*4e10*/  ISETP.LT.OR P0, PT, R5.reuse, R234, P0 ;  /* 0x000000ea0500720c */ /* 0x040fe40000701670 */
[C---:B------:R-:W-:Y:S02]  /*4e20*/  ISETP.LT.OR P4, PT, R5.reuse, R233, P4 ;  /* 0x000000e90500720c */ /* 0x040fe40002781670 */
[C---:B------:R-:W-:Y:S01]  /*4e30*/  ISETP.LT.OR P5, PT, R5.reuse, R232, P5 ;  /* 0x000000e80500720c */ /* 0x040fe20002fa1670 */
[----:B------:R-:W-:Y:S01]  /*4e40*/  MUFU.TANH R12, R12 ;  /* 0x0000000c000c7308 */ /* 0x000fe20000002400 */
[----:B------:R-:W-:Y:S01]  /*4e50*/  ISETP.LT.OR P2, PT, R5, R231, P2 ;  /* 0x000000e70500720c */ /* 0x000fe20001741670 */
[----:B------:R-:W-:Y:S01]  /*4e60*/  FMUL.FTZ R5, R8, UR19 ;  /* 0x0000001308057c20 */ /* 0x000fe20008410000 */
[----:B------:R-:W-:-:S02]  /*4e70*/  ISETP.GE.AND P1, PT, R4, R238, PT ;  /* 0x000000ee0400720c */ /* 0x000fc40003f26270 */
[C---:B------:R-:W-:Y:S02]  /*4e80*/  ISETP.GE.AND P6, PT, R4.reuse, R237, PT ;  /* 0x000000ed0400720c */ /* 0x040fe40003fc6270 */
[C---:B------:R-:W-:Y:S01]  /*4e90*/  ISETP.LT.OR P1, PT, R4.reuse, R234, P1 ;  /* 0x000000ea0400720c */ /* 0x040fe20000f21670 */
[----:B------:R4:W5:Y:S01]  /*4ea0*/  MUFU.TANH R8, R5 ;  /* 0x0000000500087308 */ /* 0x0009620000002400 */
[C---:B------:R-:W-:Y:S01]  /*4eb0*/  ISETP.LT.OR P6, PT, R4.reuse, R233, P6 ;  /* 0x000000e90400720c */ /* 0x040fe200037c1670 */
[----:B-1----:R-:W-:Y:S01]  /*4ec0*/  FMUL.FTZ R6, R9, UR19 ;  /* 0x0000001309067c20 */ /* 0x002fe20008410000 */
[----:B------:R-:W-:Y:S02]  /*4ed0*/  FSEL R173, R91, -INF , !P0 ;  /* 0xff8000005bad7808 */ /* 0x000fe40004000000 */
[C---:B------:R-:W-:Y:S02]  /*4ee0*/  ISETP.GE.AND P3, PT, R4.reuse, R236, PT ;  /* 0x000000ec0400720c */ /* 0x040fe40003f66270 */
[----:B------:R-:W-:Y:S01]  /*4ef0*/  ISETP.GE.AND P0, PT, R4, R235, PT ;  /* 0x000000eb0400720c */ /* 0x000fe20003f06270 */
[----:B------:R1:W5:Y:S01]  /*4f00*/  MUFU.TANH R9, R6 ;  /* 0x0000000600097308 */ /* 0x0003620000002400 */
[----:B------:R-:W-:-:S02]  /*4f10*/  FSEL R180, R89, -INF , !P4 ;  /* 0xff80000059b47808 */ /* 0x000fc40006000000 */
[----:B------:R-:W-:Y:S02]  /*4f20*/  FSEL R166, R85, -INF , !P2 ;  /* 0xff80000055a67808 */ /* 0x000fe40005000000 */
[----:B--2---:R-:W-:Y:S02]  /*4f30*/  FSEL R172, R69, -INF , !P1 ;  /* 0xff80000045ac7808 */ /* 0x004fe40004800000 */
[----:B---3--:R-:W-:Y:S01]  /*4f40*/  FSEL R197, R52, -INF , !P6 ;  /* 0xff80000034c57808 */ /* 0x008fe20007000000 */
[----:B------:R-:W-:Y:S01]  /*4f50*/  MUFU.TANH R13, R13 ;  /* 0x0000000d000d7308 */ /* 0x000fe20000002400 */
[C---:B----4-:R-:W-:Y:S01]  /*4f60*/  VIADD R5, R3.reuse, 0x29 ;  /* 0x0000002903057836 */ /* 0x050fe20000000000 */
[C---:B------:R-:W-:Y:S02]  /*4f70*/  ISETP.LT.OR P3, PT, R4.reuse, R232, P3 ;  /* 0x000000e80400720c */ /* 0x040fe40001f61670 */
[----:B------:R-:W-:Y:S01]  /*4f80*/  ISETP.LT.OR P0, PT, R4, R231, P0 ;  /* 0x000000e70400720c */ /* 0x000fe20000701670 */
[----:B------:R-:W-:Y:S01]  /*4f90*/  VIADD R4, R3, 0x30 ;  /* 0x0000003003047836 */ /* 0x000fe20000000000 */
[----:B------:R-:W-:-:S02]  /*4fa0*/  ISETP.GE.AND P4, PT, R5, R238, PT ;  /* 0x000000ee0500720c */ /* 0x000fc40003f86270 */
[----:B------:R-:W-:Y:S01]  /*4fb0*/  ISETP.GE.AND P2, PT, R5, R237, PT ;  /* 0x000000ed0500720c */ /* 0x000fe20003f46270 */
[----:B-1----:R-:W-:Y:S01]  /*4fc0*/  FMUL.FTZ R6, R11, UR19 ;  /* 0x000000130b067c20 */ /* 0x002fe20008410000 */
[C---:B------:R-:W-:Y:S01]  /*4fd0*/  ISETP.GE.AND P1, PT, R5.reuse, R236, PT ;  /* 0x000000ec0500720c */ /* 0x040fe20003f26270 */
[----:B------:R-:W-:Y:S01]  /*4fe0*/  MUFU.TANH R15, R15 ;  /* 0x0000000f000f7308 */ /* 0x000fe20000002400 */
[C---:B------:R-:W-:Y:S02]  /*4ff0*/  ISETP.GE.AND P6, PT, R5.reuse, R235, PT ;  /* 0x000000eb0500720c */ /* 0x040fe40003fc6270 */
[C---:B------:R-:W-:Y:S02]  /*5000*/  ISETP.LT.OR P4, PT, R5.reuse, R234, P4 ;  /* 0x000000ea0500720c */ /* 0x040fe40002781670 */
[C---:B------:R-:W-:Y:S02]  /*5010*/  ISETP.LT.OR P2, PT, R5.reuse, R233, P2 ;  /* 0x000000e90500720c */ /* 0x040fe40001741670 */
[C---:B------:R-:W-:Y:S01]  /*5020*/  ISETP.LT.OR P1, PT, R5.reuse, R232, P1 ;  /* 0x000000e80500720c */ /* 0x040fe20000f21670 */
[----:B------:R-:W1:Y:S01]  /*5030*/  MUFU.TANH R6, R6 ;  /* 0x0000000600067308 */ /* 0x000e620000002400 */
[----:B------:R-:W-:Y:S01]  /*5040*/  ISETP.LT.OR P6, PT, R5, R231, P6 ;  /* 0x000000e70500720c */ /* 0x000fe200037c1670 */
[----:B------:R-:W-:Y:S01]  /*5050*/  VIADD R5, R3, 0x31 ;  /* 0x0000003103057836 */ /* 0x000fe20000000000 */
[----:B------:R-:W-:-:S02]  /*5060*/  FSEL R160, R87, -INF , !P5 ;  /* 0xff80000057a07808 */ /* 0x000fc40006800000 */
[----:B------:R-:W-:Y:S02]  /*5070*/  FSEL R159, R40, -INF , !P3 ;  /* 0xff800000289f7808 */ /* 0x000fe40005800000 */
[----:B------:R-:W-:Y:S01]  /*5080*/  FSEL R164, R42, -INF , !P0 ;  /* 0xff8000002aa47808 */ /* 0x000fe20004000000 */
[----:B------:R-:W2:Y:S01]  /*5090*/  MUFU.TANH R28, R28 ;  /* 0x0000001c001c7308 */ /* 0x000ea20000002400 */
[----:B------:R-:W-:Y:S02]  /*50a0*/  FSEL R171, R79, -INF , !P4 ;  /* 0xff8000004fab7808 */ /* 0x000fe40006000000 */
[C---:B------:R-:W-:Y:S02]  /*50b0*/  ISETP.GE.AND P5, PT, R4.reuse, R238, PT ;  /* 0x000000ee0400720c */ /* 0x040fe40003fa6270 */
[C---:B------:R-:W-:Y:S02]  /*50c0*/  ISETP.GE.AND P3, PT, R4.reuse, R237, PT ;  /* 0x000000ed0400720c */ /* 0x040fe40003f66270 */
[C---:B------:R-:W-:Y:S01]  /*50d0*/  ISETP.GE.AND P0, PT, R4.reuse, R236, PT ;  /* 0x000000ec0400720c */ /* 0x040fe20003f06270 */
[----:B------:R-:W-:Y:S01]  /*50e0*/  MUFU.TANH R29, R29 ;  /* 0x0000001d001d7308 */ /* 0x000fe20000002400 */
[----:B------:R-:W-:-:S02]  /*50f0*/  ISETP.GE.AND P4, PT, R4, R235, PT ;  /* 0x000000eb0400720c */ /* 0x000fc40003f86270 */
[----:B------:R-:W-:Y:S02]  /*5100*/  FSEL R175, R68, -INF , !P2 ;  /* 0xff80000044af7808 */ /* 0x000fe40005000000 */
[----:B------:R-:W-:Y:S02]  /*5110*/  ISETP.GE.AND P2, PT, R5, R238, PT ;  /* 0x000000ee0500720c */ /* 0x000fe40003f46270 */
[C---:B------:R-:W-:Y:S02]  /*5120*/  ISETP.LT.OR P5, PT, R4.reuse, R234, P5 ;  /* 0x000000ea0400720c */ /* 0x040fe40002fa1670 */
[C---:B------:R-:W-:Y:S02]  /*5130*/  ISETP.LT.OR P3, PT, R4.reuse, R233, P3 ;  /* 0x000000e90400720c */ /* 0x040fe40001f61670 */
        /* <DEDUP_REMOVED lines=8> */
[----:B------:R-:W-:Y:S02]  /*51c0*/  FSEL R192, R16, -INF , !P3 ;  /* 0xff80000010c07808 */ /* 0x000fe40005800000 */
[----:B-----5:R-:W-:Y:S02]  /*51d0*/  FSEL R196, R8, -INF , !P0 ;  /* 0xff80000008c47808 */ /* 0x020fe40004000000 */
        /* <DEDUP_REMOVED lines=8> */
[----:B------:R-:W-:Y:S02]  /*5260*/  ISETP.GE.AND P2, PT, R4, R235, PT ;  /* 0x000000eb0400720c */ /* 0x000fe40003f46270 */
[C---:B------:R-:W-:Y:S02]  /*5270*/  ISETP.LT.OR P6, PT, R5.reuse, R233, P6 ;  /* 0x000000e90500720c */ /* 0x040fe400037c1670 */
[C---:B------:R-:W-:Y:S02]  /*5280*/  ISETP.LT.OR P5, PT, R5.reuse, R232, P5 ;  /* 0x000000e80500720c */ /* 0x040fe40002fa1670 */
[----:B------:R-:W-:Y:S01]  /*5290*/  ISETP.LT.OR P3, PT, R5, R231, P3 ;  /* 0x000000e70500720c */ /* 0x000fe20001f61670 */
[----:B------:R-:W-:Y:S01]  /*52a0*/  FMUL.FTZ R5, R30, UR19 ;  /* 0x000000131e057c20 */ /* 0x000fe20008410000 */
[C---:B------:R-:W-:Y:S02]  /*52b0*/  ISETP.LT.OR P1, PT, R4.reuse, R234, P1 ;  /* 0x000000ea0400720c */ /* 0x040fe40000f21670 */
[----:B------:R-:W-:-:S02]  /*52c0*/  ISETP.LT.OR P0, PT, R4, R233, P0 ;  /* 0x000000e90400720c */ /* 0x000fc40000701670 */
[C---:B------:R-:W-:Y:S01]  /*52d0*/  ISETP.LT.OR P4, PT, R4.reuse, R232, P4 ;  /* 0x000000e80400720c */ /* 0x040fe20002781670 */
[----:B------:R-:W3:Y:S01]  /*52e0*/  MUFU.TANH R5, R5 ;  /* 0x0000000500057308 */ /* 0x000ee20000002400 */
[----:B------:R-:W-:Y:S01]  /*52f0*/  ISETP.LT.OR P2, PT, R4, R231, P2 ;  /* 0x000000e70400720c */ /* 0x000fe20001741670 */
[----:B------:R-:W-:Y:S01]  /*5300*/  FMUL.FTZ R4, R31, UR19 ;  /* 0x000000131f047c20 */ /* 0x000fe20008410000 */
[----:B------:R-:W-:Y:S02]  /*5310*/  FSEL R203, R14, -INF , !P0 ;  /* 0xff8000000ecb7808 */ /* 0x000fe40004000000 */
[----:B------:R-:W-:Y:S02]  /*5320*/  PLOP3.LUT P0, PT, PT, PT, UP0, 0x80, 0x0 ;  /* 0x000000000000781c */ /* 0x000fe40003f0f008 */
[----:B------:R-:W-:Y:S01]  /*5330*/  FSEL R202, R20, -INF , !P6 ;  /* 0xff80000014ca7808 */ /* 0x000fe20007000000 */
[----:B------:R-:W4:Y:S01]  /*5340*/  MUFU.TANH R4, R4 ;  /* 0x0000000400047308 */ /* 0x000f220000002400 */
[----:B------:R-:W-:-:S02]  /*5350*/  FSEL R194, R9, -INF , !P5 ;  /* 0xff80000009c27808 */ /* 0x000fc40006800000 */
[----:B-1----:R-:W-:Y:S02]  /*5360*/  FSEL R198, R6, -INF , !P3 ;  /* 0xff80000006c67808 */ /* 0x002fe40005800000 */
[----:B------:R-:W-:Y:S02]  /*5370*/  FSEL R168, R12, -INF , !P1 ;  /* 0xff8000000ca87808 */ /* 0x000fe40004800000 */
[C---:B------:R-:W-:Y:S02]  /*5380*/  ISETP.GE.AND P6, PT, R3.reuse, R238, PT ;  /* 0x000000ee0300720c */ /* 0x040fe40003fc6270 */
[C---:B------:R-:W-:Y:S02]  /*5390*/  ISETP.GE.AND P5, PT, R3.reuse, R237, PT ;  /* 0x000000ed0300720c */ /* 0x040fe40003fa6270 */
[C---:B------:R-:W-:Y:S02]  /*53a0*/  ISETP.GE.AND P3, PT, R3.reuse, R236, PT ;  /* 0x000000ec0300720c */ /* 0x040fe40003f66270 */
[----:B------:R-:W-:-:S02]  /*53b0*/  ISETP.GE.AND P1, PT, R3, R235, PT ;  /* 0x000000eb0300720c */ /* 0x000fc40003f26270 */
[C---:B------:R-:W-:Y:S02]  /*53c0*/  ISETP.LT.OR P6, PT, R3.reuse, R234, P6 ;  /* 0x000000ea0300720c */ /* 0x040fe400037c1670 */
[C---:B------:R-:W-:Y:S02]  /*53d0*/  ISETP.LT.OR P5, PT, R3.reuse, R233, P5 ;  /* 0x000000e90300720c */ /* 0x040fe40002fa1670 */
[C---:B------:R-:W-:Y:S02]  /*53e0*/  ISETP.LT.OR P3, PT, R3.reuse, R232, P3 ;  /* 0x000000e80300720c */ /* 0x040fe40001f61670 */
[----:B------:R-:W-:Y:S02]  /*53f0*/  ISETP.LT.OR P1, PT, R3, R231, P1 ;  /* 0x000000e70300720c */ /* 0x000fe40000f21670 */
[----:B--2---:R-:W-:Y:S02]  /*5400*/  FSEL R193, R28, -INF , !P4 ;  /* 0xff8000001cc17808 */ /* 0x004fe40006000000 */
[----:B---3--:R-:W-:-:S02]  /*5410*/  FSEL R199, R5, -INF , !P2 ;  /* 0xff80000005c77808 */ /* 0x008fc40005000000 */
[----:B------:R-:W-:Y:S02]  /*5420*/  FSEL R174, R13, -INF , !P6 ;  /* 0xff8000000dae7808 */ /* 0x000fe40007000000 */
[----:B------:R-:W-:Y:S02]  /*5430*/  FSEL R204, R15, -INF , !P5 ;  /* 0xff8000000fcc7808 */ /* 0x000fe40006800000 */
[----:B------:R-:W-:Y:S02]  /*5440*/  FSEL R195, R29, -INF , !P3 ;  /* 0xff8000001dc37808 */ /* 0x000fe40005800000 */
[----:B----4-:R-:W-:Y:S01]  /*5450*/  FSEL R201, R4, -INF , !P1 ;  /* 0xff80000004c97808 */ /* 0x010fe20004800000 */
        /* <DEDUP_REMOVED lines=65> */
.L_x_1036:
[----:B------:R-:W-:Y:S05]  /*5870*/  BSYNC B0 ;  /* 0x0000000000007941 */ /* 0x000fea0003800000 */
.L_x_1035:
[----:B------:R-:W0:Y:S02]  /*5880*/  LDGDEPBAR ;  /* 0x00000000000079af */ /* 0x000e240000000000 */
.L_x_1034:
        /* <DEDUP_REMOVED lines=70> */
[----:B-1----:R-:W-:Y:S01]  /*5cf0*/  FMNMX.FTZ R103, R103, R6, !PT ;  /* 0x0000000667677209 */ /* 0x002fe20007810000 */
[----:B------:R-:W-:Y:S01]  /*5d00*/  LDSM.16.MT88.4 R44, [R226+0xb400] ;  /* 0x00b40000e22c783b */ /* 0x000fe20000004200 */
        /* <DEDUP_REMOVED lines=90> */
[----:B------:R-:W-:Y:S03]  /*62b0*/  LDSM.16.MT88.4 R24, [R224+0xa400] ;  /* 0x00a40000e018783b */ /* 0x000fe60000004200 */
[----:B------:R1:W-:Y:S01]  /*62c0*/  MUFU.EX2 R208, R2 ;  /* 0x0000000200d07308 */ /* 0x0003e20000000800 */
[C---:B------:R-:W-:Y:S06]  /*62d0*/  HMMA.16816.F32.BF16 R64, R8.reuse, R20, RZ ;  /* 0x000000140840723c */ /* 0x040fec00000418ff */
[C---:B------:R-:W-:Y:S01]  /*62e0*/  HMMA.16816.F32.BF16 R132, R8.reuse, R22, RZ ;  /* 0x000000160884723c */ /* 0x040fe200000418ff */
[----:B------:R-:W-:Y:S05]  /*62f0*/  LDSM.16.MT88.4 R20, [R224+0x9400] ;  /* 0x00940000e014783b */ /* 0x000fea0000004200 */
[----:B------:R-:W-:Y:S01]  /*6300*/  HMMA.16816.F32.BF16 R56, R8, R36, RZ ;  /* 0x000000240838723c */ /* 0x000fe200000418ff */
[----:B-1----:R-:W-:-:S05]  /*6310*/  FFMA.FTZ R2, R129, UR21, -R13 ;  /* 0x0000001581027c23 */ /* 0x002fca000801080d */
[C---:B------:R-:W-:Y:S01]  /*6320*/  HMMA.16816.F32.BF16 R144, R8.reuse, R38, RZ ;  /* 0x000000260890723c */ /* 0x040fe200000418ff */
[----:B------:R1:W-:Y:S05]  /*6330*/  MUFU.EX2 R250, R2 ;  /* 0x0000000200fa7308 */ /* 0x0003ea0000000800 */
[C---:B------:R-:W-:Y:S06]  /*6340*/  HMMA.16816.F32.BF16 R52, R8.reuse, R40, RZ ;  /* 0x000000280834723c */ /* 0x040fec00000418ff */
[----:B------:R-:W-:Y:S01]  /*6350*/  HMMA.16816.F32.BF16 R36, R8, R48, RZ ;  /* 0x000000300824723c */ /* 0x000fe200000418ff */
[----:B-1----:R-:W-:-:S05]  /*6360*/  FFMA.FTZ R2, R128, UR21, -R13 ;  /* 0x0000001580027c23 */ /* 0x002fca000801080d */
[----:B------:R-:W-:Y:S01]  /*6370*/  HMMA.16816.F32.BF16 R128, R8, R18, RZ ;  /* 0x000000120880723c */ /* 0x000fe200000418ff */
[----:B------:R-:W1:Y:S01]  /*6380*/  LDSM.16.MT88.4 R16, [R226+0x9400] ;  /* 0x00940000e210783b */ /* 0x000e620000004200 */
[----:B------:R2:W3:Y:S02]  /*6390*/  MUFU.EX2 R213, R2 ;  /* 0x0000000200d57308 */ /* 0x0004e40000000800 */
[----:B--2---:R-:W-:Y:S01]  /*63a0*/  FFMA.FTZ R2, R107, UR21, -R13 ;  /* 0x000000156b027c23 */ /* 0x004fe2000801080d */
[----:B---3--:R-:W-:Y:S01]  /*63b0*/  F2FP.BF16.F32.PACK_AB R4, R213, R250 ;  /* 0x000000fad504723e */ /* 0x008fe200000010ff */
[----:B------:R-:W-:-:S04]  /*63c0*/  IMAD.MOV.U32 R107, RZ, RZ, R207 ;  /* 0x000000ffff6b7224 */ /* 0x000fc800078e00cf */
[----:B------:R2:W-:Y:S02]  /*63d0*/  MUFU.EX2 R211, R2 ;  /* 0x0000000200d37308 */ /* 0x0005e40000000800 */
[----:B--2---:R-:W-:Y:S01]  /*63e0*/  FFMA.FTZ R2, R106, UR21, -R13 ;  /* 0x000000156a027c23 */ /* 0x004fe2000801080d */
[----:B------:R-:W-:-:S05]  /*63f0*/  IMAD.MOV.U32 R106, RZ, RZ, R210 ;  /* 0x000000ffff6a7224 */ /* 0x000fca00078e00d2 */
        /* <DEDUP_REMOVED lines=12> */
[----:B---3--:R-:W-:Y:S01]  /*64c0*/  F2FP.BF16.F32.PACK_AB R7, R244, R245 ;  /* 0x000000f5f407723e */ /* 0x008fe200000010ff */
[----:B------:R-:W-:Y:S01]  /*64d0*/  HMMA.16816.F32.BF16 R148, R8, R42, RZ ;  /* 0x0000002a0894723c */ /* 0x000fe200000418ff */
[----:B------:R-:W-:Y:S03]  /*64e0*/  LDSM.16.MT88.4 R40, [R226+0x9800] ;  /* 0x00980000e228783b */ /* 0x000fe60000004200 */
[----:B------:R2:W-:Y:S02]  /*64f0*/  MUFU.EX2 R241, R2 ;  /* 0x0000000200f17308 */ /* 0x0005e40000000800 */
[C---:B-1----:R-:W-:Y:S06]  /*6500*/  HMMA.16816.F32.BF16 R136, R4.reuse, R18, R88 ;  /* 0x000000120488723c */ /* 0x042fec0000041858 */
[C---:B------:R-:W-:Y:S06]  /*6510*/  HMMA.16816.F32.BF16 R88, R4.reuse, R26, R84 ;  /* 0x0000001a0458723c */ /* 0x040fec0000041854 */
[----:B------:R-:W-:Y:S01]  /*6520*/  HMMA.16816.F32.BF16 R84, R4, R30, R80 ;  /* 0x0000001e0454723c */ /* 0x000fe20000041850 */
[----:B--2---:R-:W-:-:S04]  /*6530*/  FFMA.FTZ R2, R152, UR21, -R0 ;  /* 0x0000001598027c23 */ /* 0x004fc80008010800 */
[----:B------:R1:W2:Y:S01]  /*6540*/  MUFU.EX2 R242, R2 ;  /* 0x0000000200f27308 */ /* 0x0002a20000000800 */
[----:B------:R-:W-:Y:S01]  /*6550*/  HMMA.16816.F32.BF16 R152, R8, R50, RZ ;  /* 0x000000320898723c */ /* 0x000fe200000418ff */
[----:B------:R-:W-:Y:S05]  /*6560*/  LDSM.16.MT88.4 R48, [R224+0x9800] ;  /* 0x00980000e030783b */ /* 0x000fea0000004200 */
[----:B------:R-:W-:Y:S01]  /*6570*/  HMMA.16816.F32.BF16 R80, R4, R34, R76 ;  /* 0x000000220450723c */ /* 0x000fe2000004184c */
[----:B------:R-:W-:Y:S02]  /*6580*/  F2FP.BF16.F32.PACK_AB R8, R214, R179 ;  /* 0x000000b3d608723e */ /* 0x000fe400000010ff */
[----:B------:R-:W-:-:S03]  /*6590*/  F2FP.BF16.F32.PACK_AB R10, R208, R212 ;  /* 0x000000d4d00a723e */ /* 0x000fc600000010ff */
        /* <DEDUP_REMOVED lines=11> */
[C---:B------:R-:W-:Y:S06]  /*6650*/  HMMA.16816.F32.BF16 R108, R4.reuse, R32, R108 ;  /* 0x00000020046c723c */ /* 0x040fec000004186c */
[----:B------:R-:W-:Y:S01]  /*6660*/  HMMA.16816.F32.BF16 R96, R4, R44, R96 ;  /* 0x0000002c0460723c */ /* 0x000fe20000041860 */
[----:B-1----:R-:W-:Y:S01]  /*6670*/  FFMA.FTZ R2, R162, UR21, -R3 ;  /* 0x00000015a2027c23 */ /* 0x002fe20008010803 */
[----:B--2---:R-:W-:-:S03]  /*6680*/  F2FP.BF16.F32.PACK_AB R11, R239, R240 ;  /* 0x000000f0ef0b723e */ /* 0x004fc600000010ff */
[----:B------:R1:W-:Y:S04]  /*6690*/  MUFU.EX2 R223, R2 ;  /* 0x0000000200df7308 */ /* 0x0003e80000000800 */
[C---:B------:R-:W-:Y:S06]  /*66a0*/  HMMA.16816.F32.BF16 R72, R8.reuse, R20, R68 ;  /* 0x000000140848723c */ /* 0x040fec0000041844 */
[C---:B------:R-:W-:Y:S06]  /*66b0*/  HMMA.16816.F32.BF16 R68, R8.reuse, R16, R64 ;  /* 0x000000100844723c */ /* 0x040fec0000041840 */
[----:B------:R-:W-:Y:S01]  /*66c0*/  HMMA.16816.F32.BF16 R64, R8, R24, R60 ;  /* 0x000000180840723c */ /* 0x000fe2000004183c */
[----:B-1----:R-:W-:-:S04]  /*66d0*/  FFMA.FTZ R2, R161, UR21, -R13 ;  /* 0x00000015a1027c23 */ /* 0x002fc8000801080d */
[----:B------:R1:W-:Y:S01]  /*66e0*/  MUFU.EX2 R222, R2 ;  /* 0x0000000200de7308 */ /* 0x0003e20000000800 */
[C---:B------:R-:W-:Y:S01]  /*66f0*/  HMMA.16816.F32.BF16 R60, R8.reuse, R22, R128 ;  /* 0x00000016083c723c */ /* 0x040fe20000041880 */
[----:B------:R-:W-:Y:S05]  /*6700*/  LDSM.16.MT88.4 R20, [R226+0xb800] ;  /* 0x00b80000e214783b */ /* 0x000fea0000004200 */
[----:B------:R-:W-:Y:S01]  /*6710*/  HMMA.16816.F32.BF16 R184, R8, R32, R52 ;  /* 0x0000002008b8723c */ /* 0x000fe20000041834 */
[----:B------:R-:W-:Y:S01]  /*6720*/  MOV R131, R214 ;  /* 0x000000d600837202 */ /* 0x000fe20000000f00 */
[----:B------:R-:W-:Y:S01]  /*6730*/  IMAD.MOV.U32 R130, RZ, RZ, R213 ;  /* 0x000000ffff827224 */ /* 0x000fe200078e00d5 */
[----:B------:R-:W-:-:S02]  /*6740*/  MOV R129, R212 ;  /* 0x000000d400817202 */ /* 0x000fc40000000f00 */
[----:B------:R-:W-:Y:S01]  /*6750*/  MOV R128, R211 ;  /* 0x000000d300807202 */ /* 0x000fe20000000f00 */
[----:B------:R-:W-:Y:S01]  /*6760*/  HMMA.16816.F32.BF16 R52, R8, R26, R140 ;  /* 0x0000001a0834723c */ /* 0x000fe2000004188c */
[----:B------:R-:W2:Y:S01]  /*6770*/  LDSM.16.MT88.4 R24, [R226+0xa800] ;  /* 0x00a80000e218783b */ /* 0x000ea20000004200 */
[----:B-1----:R-:W-:-:S04]  /*6780*/  FFMA.FTZ R2, R160, UR21, -R13 ;  /* 0x00000015a0027c23 */ /* 0x002fc8000801080d */
[C---:B------:R-:W-:Y:S01]  /*6790*/  HMMA.16816.F32.BF16 R160, R8.reuse, R28, R56 ;  /* 0x0000001c08a0723c */ /* 0x040fe20000041838 */
[----:B------:R1:W3:Y:S05]  /*67a0*/  MUFU.EX2 R221, R2 ;  /* 0x0000000200dd7308 */ /* 0x0002ea0000000800 */
[C---:B------:R-:W-:Y:S01]  /*67b0*/  HMMA.16816.F32.BF16 R56, R8.reuse, R18, R132 ;  /* 0x000000120838723c */ /* 0x040fe20000041884 */
[----:B------:R-:W-:Y:S05]  /*67c0*/  LDSM.16.MT88.4 R16, [R224+0xb800] ;  /* 0x00b80000e010783b */ /* 0x000fea0000004200 */
[----:B------:R-:W-:Y:S01]  /*67d0*/  HMMA.16816.F32.BF16 R188, R8, R44, R36 ;  /* 0x0000002c08bc723c */ /* 0x000fe20000041824 */
[----:B------:R-:W-:Y:S01]  /*67e0*/  MOV R135, R209 ;  /* 0x000000d100877202 */ /* 0x000fe20000000f00 */
[----:B------:R-:W4:Y:S01]  /*67f0*/  LDSM.16.MT88.4 R36, [R224+0xa800] ;  /* 0x00a80000e024783b */ /* 0x000f220000004200 */
[----:B------:R-:W-:-:S02]  /*6800*/  MOV R134, R208 ;  /* 0x000000d000867202 */ /* 0x000fc40000000f00 */
[----:B------:R-:W-:Y:S01]  /*6810*/  MOV R132, R181 ;  /* 0x000000b500847202 */ /* 0x000fe20000000f00 */
[C---:B------:R-:W-:Y:S01]  /*6820*/  HMMA.16816.F32.BF16 R32, R8.reuse, R34, R148 ;  /* 0x000000220820723c */ /* 0x040fe20000041894 */
[----:B-1----:R-:W-:Y:S01]  /*6830*/  FFMA.FTZ R2, R159, UR21, -R13 ;  /* 0x000000159f027c23 */ /* 0x002fe2000801080d */
[----:B---3--:R-:W-:Y:S02]  /*6840*/  F2FP.BF16.F32.PACK_AB R4, R221, R222 ;  /* 0x000000dedd04723e */ /* 0x008fe400000010ff */
[----:B------:R-:W-:Y:S01]  /*6850*/  MOV R133, R178 ;  /* 0x000000b200857202 */ /* 0x000fe20000000f00 */
[----:B------:R1:W-:Y:S01]  /*6860*/  MUFU.EX2 R220, R2 ;  /* 0x0000000200dc7308 */ /* 0x0003e20000000800 */
[----:B------:R-:W-:Y:S01]  /*6870*/  HMMA.16816.F32.BF16 R28, R8, R30, R144 ;  /* 0x0000001e081c723c */ /* 0x000fe20000041890 */
[----:B------:R-:W-:-:S05]  /*6880*/  MOV R149, R107 ;  /* 0x0000006b00957202 */ /* 0x000fca0000000f00 */
[----:B------:R-:W-:Y:S01]  /*6890*/  HMMA.16816.F32.BF16 R44, R8, R46, R152 ;  /* 0x0000002e082c723c */ /* 0x000fe20000041898 */
[----:B------:R-:W-:Y:S01]  /*68a0*/  IMAD.MOV.U32 R147, RZ, RZ, R179 ;  /* 0x000000ffff937224 */ /* 0x000fe200078e00b3 */
[----:B------:R-:W-:Y:S01]  /*68b0*/  MOV R146, R177 ;  /* 0x000000b100927202 */ /* 0x000fe20000000f00 */
[----:B-1----:R-:W-:-:S04]  /*68c0*/  FFMA.FTZ R2, R157, UR21, -R13 ;  /* 0x000000159d027c23 */ /* 0x002fc8000801080d */
[----:B------:R1:W3:Y:S02]  /*68d0*/  MUFU.EX2 R219, R2 ;  /* 0x0000000200db7308 */ /* 0x0002e40000000800 */
[----:B-1----:R-:W-:Y:S01]  /*68e0*/  FFMA.FTZ R2, R167, UR21, -R12 ;  /* 0x00000015a7027c23 */ /* 0x002fe2000801080c */
[----:B------:R-:W-:Y:S02]  /*68f0*/  MOV R167, R206 ;  /* 0x000000ce00a77202 */ /* 0x000fe40000000f00 */
[----:B---3--:R-:W-:-:S03]  /*6900*/  F2FP.BF16.F32.PACK_AB R6, R219, R220 ;  /* 0x000000dcdb06723e */ /* 0x008fc600000010ff */
[----:B------:R1:W-:Y:S01]  /*6910*/  MUFU.EX2 R218, R2 ;  /* 0x0000000200da7308 */ /* 0x0003e20000000800 */
[----:B------:R-:W-:Y:S02]  /*6920*/  IMAD.MOV.U32 R150, RZ, RZ, R167 ;  /* 0x000000ffff967224 */ /* 0x000fe400078e00a7 */
[----:B-1----:R-:W-:Y:S01]  /*6930*/  FFMA.FTZ R2, R166, UR21, -R12 ;  /* 0x00000015a6027c23 */ /* 0x002fe2000801080c */
[----:B------:R-:W-:-:S04]  /*6940*/  MOV R166, R205 ;  /* 0x000000cd00a67202 */ /* 0x000fc80000000f00 */
[----:B------:R1:W3:Y:S01]  /*6950*/  MUFU.EX2 R217, R2 ;  /* 0x0000000200d97308 */ /* 0x0002e20000000800 */
[----:B------:R-:W-:Y:S01]  /*6960*/  MOV R148, R166 ;  /* 0x000000a600947202 */ /* 0x000fe20000000f00 */
[----:B-1----:R-:W-:Y:S01]  /*6970*/  FFMA.FTZ R2, R164, UR21, -R12 ;  /* 0x00000015a4027c23 */ /* 0x002fe2000801080c */
[----:B---3--:R-:W-:Y:S01]  /*6980*/  F2FP.BF16.F32.PACK_AB R5, R217, R218 ;  /* 0x000000dad905723e */ /* 0x008fe200000010ff */
[----:B------:R-:W-:-:S04]  /*6990*/  IMAD.MOV.U32 R164, RZ, RZ, R183 ;  /* 0x000000ffffa47224 */ /* 0x000fc800078e00b7 */
[----:B------:R1:W-:Y:S02]  /*69a0*/  MUFU.EX2 R216, R2 ;  /* 0x0000000200d87308 */ /* 0x0003e40000000800 */
[----:B-1----:R-:W-:Y:S01]  /*69b0*/  FFMA.FTZ R2, R165, UR21, -R12 ;  /* 0x00000015a5027c23 */ /* 0x002fe2000801080c */
[----:B------:R-:W-:-:S05]  /*69c0*/  MOV R165, R182 ;  /* 0x000000b600a57202 */ /* 0x000fca0000000f00 */
[----:B------:R1:W3:Y:S01]  /*69d0*/  MUFU.EX2 R215, R2 ;  /* 0x0000000200d77308 */ /* 0x0002e20000000800 */
[----:B------:R-:W-:Y:S01]  /*69e0*/  MOV R151, R165 ;  /* 0x000000a500977202 */ /* 0x000fe20000000f00 */
[----:B-1----:R-:W-:Y:S01]  /*69f0*/  FFMA.FTZ R2, R173, UR21, -R3 ;  /* 0x00000015ad027c23 */ /* 0x002fe20008010803 */
[----:B---3--:R-:W-:-:S05]  /*6a00*/  F2FP.BF16.F32.PACK_AB R7, R215, R216 ;  /* 0x000000d8d707723e */ /* 0x008fca00000010ff */
[----:B------:R1:W3:Y:S02]  /*6a10*/  MUFU.EX2 R214, R2 ;  /* 0x0000000200d67308 */ /* 0x0002e40000000800 */
[C---:B--2---:R-:W-:Y:S06]  /*6a20*/  HMMA.16816.F32.BF16 R156, R4.reuse, R24, R112 ;  /* 0x00000018049c723c */ /* 0x044fec0000041870 */
[C---:B------:R-:W-:Y:S06]  /*6a30*/  HMMA.16816.F32.BF16 R124, R4.reuse, R48, R124 ;  /* 0x00000030047c723c */ /* 0x040fec000004187c */
[----:B----4-:R-:W-:Y:S01]  /*6a40*/  HMMA.16816.F32.BF16 R152, R4, R36, R116 ;  /* 0x000000240498723c */ /* 0x010fe20000041874 */
[----:B-1----:R-:W-:Y:S01]  /*6a50*/  FFMA.FTZ R2, R172, UR21, -R3 ;  /* 0x00000015ac027c23 */ /* 0x002fe20008010803 */
[----:B---3--:R-:W-:-:S03]  /*6a60*/  F2FP.BF16.F32.PACK_AB R8, R214, R223 ;  /* 0x000000dfd608723e */ /* 0x008fc600000010ff */
[----:B------:R1:W-:Y:S01]  /*6a70*/  MUFU.EX2 R213, R2 ;  /* 0x0000000200d57308 */ /* 0x0003e20000000800 */
[C---:B------:R-:W-:Y:S06]  /*6a80*/  HMMA.16816.F32.BF16 R116, R4.reuse, R50, R92 ;  /* 0x000000320474723c */ /* 0x040fec000004185c */
[C---:B------:R-:W-:Y:S01]  /*6a90*/  HMMA.16816.F32.BF16 R140, R4.reuse, R40, R120 ;  /* 0x00000028048c723c */ /* 0x040fe20000041878 */
[----:B------:R-:W2:Y:S05]  /*6aa0*/  LDSM.16.MT88.4 R120, [R224+0x9c00] ;  /* 0x009c0000e078783b */ /* 0x000eaa0000004200 */
[----:B------:R-:W-:Y:S01]  /*6ab0*/  HMMA.16816.F32.BF16 R88, R4, R38, R88 ;  /* 0x000000260458723c */ /* 0x000fe20000041858 */
[----:B-1----:R-:W-:Y:S01]  /*6ac0*/  FFMA.FTZ R2, R171, UR21, -R3 ;  /* 0x00000015ab027c23 */ /* 0x002fe20008010803 */
[----:B------:R-:W-:-:S04]  /*6ad0*/  MOV R171, R164 ;  /* 0x000000a400ab7202 */ /* 0x000fc80000000f00 */
[C---:B------:R-:W-:Y:S01]  /*6ae0*/  HMMA.16816.F32.BF16 R136, R4.reuse, R42, R136 ;  /* 0x0000002a0488723c */ /* 0x040fe20000041888 */
[----:B------:R1:W3:Y:S05]  /*6af0*/  MUFU.EX2 R212, R2 ;  /* 0x0000000200d47308 */ /* 0x0002ea0000000800 */
[----:B------:R-:W-:Y:S01]  /*6b00*/  HMMA.16816.F32.BF16 R164, R4, R18, R80 ;  /* 0x0000001204a4723c */ /* 0x000fe20000041850 */
[----:B------:R-:W-:Y:S01]  /*6b10*/  LDSM.16.MT88.4 R80, [R224+0xbc00] ;  /* 0x00bc0000e050783b */ /* 0x000fe20000004200 */
[----:B-1----:R-:W-:Y:S01]  /*6b20*/  FFMA.FTZ R2, R170, UR21, -R3 ;  /* 0x00000015aa027c23 */ /* 0x002fe20008010803 */
[----:B---3--:R-:W-:Y:S01]  /*6b30*/  F2FP.BF16.F32.PACK_AB R10, R212, R213 ;  /* 0x000000d5d40a723e */ /* 0x008fe200000010ff */
[----:B------:R-:W-:-:S02]  /*6b40*/  IMAD.MOV.U32 R170, RZ, RZ, R147 ;  /* 0x000000ffffaa7224 */ /* 0x000fc400078e0093 */
[----:B------:R1:W-:Y:S02]  /*6b50*/  MUFU.EX2 R211, R2 ;  /* 0x0000000200d37308 */ /* 0x0003e40000000800 */
[----:B-1----:R-:W-:-:S06]  /*6b60*/  FFMA.FTZ R2, R169, UR21, -R3 ;  /* 0x00000015a9027c23 */ /* 0x002fcc0008010803 */
[----:B------:R1:W3:Y:S02]  /*6b70*/  MUFU.EX2 R210, R2 ;  /* 0x0000000200d27308 */ /* 0x0002e40000000800 */
[--C-:B-1----:R-:W-:Y:S01]  /*6b80*/  FFMA.FTZ R2, R168, UR21, -R3.reuse ;  /* 0x00000015a8027c23 */ /* 0x102fe20008010803 */
[----:B------:R-:W-:-:S05]  /*6b90*/  FFMA.FTZ R3, R174, UR21, -R3 ;  /* 0x00000015ae037c23 */ /* 0x000fca0008010803 */
[----:B------:R1:W-:Y:S08]  /*6ba0*/  MUFU.EX2 R209, R2 ;  /* 0x0000000200d17308 */ /* 0x0003f00000000800 */
[----:B------:R4:W5:Y:S01]  /*6bb0*/  MUFU.EX2 R207, R3 ;  /* 0x0000000300cf7308 */ /* 0x0009620000000800 */
[----:B-1----:R-:W-:Y:S02]  /*6bc0*/  FFMA.FTZ R2, R176, UR21, -R0 ;  /* 0x00000015b0027c23 */ /* 0x002fe40008010800 */
[----:B------:R-:W-:Y:S05]  /*6bd0*/  HMMA.16816.F32.BF16 R176, R4, R16, R108 ;  /* 0x0000001004b0723c */ /* 0x000fea000004186c */
[----:B------:R1:W-:Y:S01]  /*6be0*/  MUFU.EX2 R208, R2 ;  /* 0x0000000200d07308 */ /* 0x0003e20000000800 */
[----:B----4-:R-:W-:-:S05]  /*6bf0*/  MOV R3, R14 ;  /* 0x0000000e00037202 */ /* 0x010fca0000000f00 */
[----:B------:R-:W-:Y:S01]  /*6c00*/  FADD.FTZ R3, R3, R252 ;  /* 0x000000fc03037221 */ /* 0x000fe20000010000 */
[----:B-1----:R-:W-:Y:S02]  /*6c10*/  FFMA.FTZ R2, R180, UR21, -R0 ;  /* 0x00000015b4027c23 */ /* 0x002fe40008010800 */
[----:B------:R-:W-:Y:S02]  /*6c20*/  HMMA.16816.F32.BF16 R180, R4, R20, R96 ;  /* 0x0000001404b4723c */ /* 0x000fe40000041860 */
[----:B------:R1:W4:Y:S05]  /*6c30*/  MUFU.EX2 R206, R2 ;  /* 0x0000000200ce7308 */ /* 0x00032a0000000800 */
[----:B---3--:R-:W-:-:S02]  /*6c40*/  F2FP.BF16.F32.PACK_AB R96, R210, R211 ;  /* 0x000000d3d260723e */ /* 0x008fc400000010ff */
[----:B-----5:R-:W-:Y:S01]  /*6c50*/  F2FP.BF16.F32.PACK_AB R98, R207, R209 ;  /* 0x000000d1cf62723e */ /* 0x020fe200000010ff */
[----:B-1----:R-:W-:Y:S01]  /*6c60*/  FFMA.FTZ R2, R197, UR21, -R0 ;  /* 0x00000015c5027c23 */ /* 0x002fe20008010800 */
[----:B----4-:R-:W-:-:S03]  /*6c70*/  F2FP.BF16.F32.PACK_AB R9, R206, R208 ;  /* 0x000000d0ce09723e */ /* 0x010fc600000010ff */
[----:B------:R1:W-:Y:S02]  /*6c80*/  MUFU.EX2 R205, R2 ;  /* 0x0000000200cd7308 */ /* 0x0003e40000000800 */
[--C-:B-1----:R-:W-:Y:S02]  /*6c90*/  FFMA.FTZ R2, R175, UR21, -R0.reuse ;  /* 0x00000015af027c23 */ /* 0x102fe40008010800 */
[----:B------:R-:W-:Y:S04]  /*6ca0*/  HMMA.16816.F32.BF16 R172, R4, R26, R84 ;  /* 0x0000001a04ac723c */ /* 0x000fe80000041854 */
[----:B------:R1:W3:Y:S02]  /*6cb0*/  MUFU.EX2 R197, R2 ;  /* 0x0000000200c57308 */ /* 0x0002e40000000800 */
[----:B-1----:R-:W-:Y:S01]  /*6cc0*/  FFMA.FTZ R2, R192, UR21, -R0 ;  /* 0x00000015c0027c23 */ /* 0x002fe20008010800 */
[----:B---3--:R-:W-:-:S02]  /*6cd0*/  F2FP.BF16.F32.PACK_AB R11, R197, R205 ;  /* 0x000000cdc50b723e */ /* 0x008fc400000010ff */
[----:B------:R-:W-:-:S03]  /*6ce0*/  MOV R192, R146 ;  /* 0x0000009200c07202 */ /* 0x000fc60000000f00 */
[----:B------:R1:W-:Y:S01]  /*6cf0*/  MUFU.EX2 R107, R2 ;  /* 0x00000002006b7308 */ /* 0x0003e20000000800 */
[----:B------:R-:W-:Y:S01]  /*6d00*/  HMMA.16816.F32.BF16 R144, R4, R22, R76 ;  /* 0x000000160490723c */ /* 0x000fe2000004184c */
[----:B------:R-:W-:Y:S05]  /*6d10*/  LDSM.16.MT88.4 R4, [R226+0xbc00] ;  /* 0x00bc0000e204783b */ /* 0x000fea0000004200 */
        /* <DEDUP_REMOVED lines=17> */
[----:B------:R-:W-:Y:S01]  /*6e30*/  MOV R25, R135 ;  /* 0x0000008700197202 */ /* 0x000fe20000000f00 */
[----:B------:R-:W-:Y:S01]  /*6e40*/  FADD.FTZ R3, R39, R3 ;  /* 0x0000000327037221 */ /* 0x000fe20000010000 */
[----:B------:R1:W3:Y:S01]  /*6e50*/  MUFU.EX2 R49, R2 ;  /* 0x0000000200317308 */ /* 0x0002e20000000800 */
[----:B------:R-:W-:Y:S01]  /*6e60*/  MOV R24, R15 ;  /* 0x0000000f00187202 */ /* 0x000fe20000000f00 */
[----:B------:R-:W-:Y:S01]  /*6e70*/  HMMA.16816.F32.BF16 R84, R8, R20, R188 ;  /* 0x000000140854723c */ /* 0x000fe200000418bc */
[----:B------:R-:W-:Y:S02]  /*6e80*/  MOV R42, R148 ;  /* 0x00000094002a7202 */ /* 0x000fe40000000f00 */
[----:B------:R-:W-:-:S03]  /*6e90*/  MOV R43, R171 ;  /* 0x000000ab002b7202 */ /* 0x000fc60000000f00 */
[C---:B------:R-:W-:Y:S06]  /*6ea0*/  HMMA.16816.F32.BF16 R28, R8.reuse, R26, R28 ;  /* 0x0000001a081c723c */ /* 0x040fec000004181c */
[----:B------:R-:W-:Y:S01]  /*6eb0*/  HMMA.16816.F32.BF16 R32, R8, R18, R32 ;  /* 0x000000120820723c */ /* 0x000fe20000041820 */
[----:B-1----:R-:W-:Y:S01]  /*6ec0*/  FFMA.FTZ R2, R193, UR21, -R13 ;  /* 0x00000015c1027c23 */ /* 0x002fe2000801080d */
[----:B------:R-:W-:-:S04]  /*6ed0*/  MOV R193, R131 ;  /* 0x0000008300c17202 */ /* 0x000fc80000000f00 */
[----:B------:R-:W-:Y:S01]  /*6ee0*/  HMMA.16816.F32.BF16 R128, R8, R40, R68 ;  /* 0x000000280880723c */ /* 0x000fe20000041844 */
[----:B------:R1:W-:Y:S01]  /*6ef0*/  MUFU.EX2 R48, R2 ;  /* 0x0000000200307308 */ /* 0x0003e20000000800 */
[----:B---3--:R-:W-:-:S04]  /*6f00*/  F2FP.BF16.F32.PACK_AB R92, R49, R106 ;  /* 0x0000006a315c723e */ /* 0x008fc800000010ff */
[C---:B------:R-:W-:Y:S06]  /*6f10*/  HMMA.16816.F32.BF16 R68, R8.reuse, R16, R184 ;  /* 0x000000100844723c */ /* 0x040fec00000418b8 */
[----:B------:R-:W-:Y:S01]  /*6f20*/  HMMA.16816.F32.BF16 R20, R8, R22, R44 ;  /* 0x000000160814723c */ /* 0x000fe2000004182c */
[----:B-1----:R-:W-:Y:S01]  /*6f30*/  FFMA.FTZ R2, R195, UR21, -R13 ;  /* 0x00000015c3027c23 */ /* 0x002fe2000801080d */
[----:B------:R-:W-:Y:S02]  /*6f40*/  IMAD.MOV.U32 R195, RZ, RZ, R170 ;  /* 0x000000ffffc37224 */ /* 0x000fe400078e00aa */
[----:B------:R-:W-:Y:S01]  /*6f50*/  LDSM.16.MT88.4 R168, [R226+0xac00] ;  /* 0x00ac0000e2a8783b */ /* 0x000fe20000004200 */
[----:B------:R1:W3:Y:S02]  /*6f60*/  MUFU.EX2 R41, R2 ;  /* 0x0000000200297308 */ /* 0x0002e40000000800 */
[----:B-1----:R-:W-:Y:S01]  /*6f70*/  FFMA.FTZ R2, R200, UR21, -R12 ;  /* 0x00000015c8027c23 */ /* 0x002fe2000801080c */
[----:B------:R-:W-:-:S02]  /*6f80*/  MOV R200, R149 ;  /* 0x0000009500c87202 */ /* 0x000fc40000000f00 */
[----:B---3--:R-:W-:-:S03]  /*6f90*/  F2FP.BF16.F32.PACK_AB R94, R41, R48 ;  /* 0x00000030295e723e */ /* 0x008fc600000010ff */
[----:B------:R1:W-:Y:S01]  /*6fa0*/  MUFU.EX2 R40, R2 ;  /* 0x0000000200287308 */ /* 0x0003e20000000800 */
[----:B------:R-:W-:-:S04]  /*6fb0*/  FADD.FTZ R3, R200, R3 ;  /* 0x00000003c8037221 */ /* 0x000fc80000010000 */
[----:B------:R-:W-:-:S04]  /*6fc0*/  FADD.FTZ R3, R195, R3 ;  /* 0x00000003c3037221 */ /* 0x000fc80000010000 */
[----:B------:R-:W-:Y:S01]  /*6fd0*/  FADD.FTZ R3, R193, R3 ;  /* 0x00000003c1037221 */ /* 0x000fe20000010000 */
[--C-:B-1----:R-:W-:Y:S01]  /*6fe0*/  FFMA.FTZ R2, R198, UR21, -R12.reuse ;  /* 0x00000015c6027c23 */ /* 0x102fe2000801080c */
[----:B------:R-:W-:Y:S02]  /*6ff0*/  MOV R198, R151 ;  /* 0x0000009700c67202 */ /* 0x000fe40000000f00 */
[----:B------:R-:W-:Y:S01]  /*7000*/  LDSM.16.MT88.4 R148, [R224+0xac00] ;  /* 0x00ac0000e094783b */ /* 0x000fe20000004200 */
[----:B------:R1:W3:Y:S02]  /*7010*/  MUFU.EX2 R36, R2 ;  /* 0x0000000200247308 */ /* 0x0002e40000000800 */
[----:B-1----:R-:W-:Y:S01]  /*7020*/  FFMA.FTZ R2, R199, UR21, -R12 ;  /* 0x00000015c7027c23 */ /* 0x002fe2000801080c */
[----:B------:R-:W-:Y:S01]  /*7030*/  IMAD.MOV.U32 R199, RZ, RZ, R134 ;  /* 0x000000ffffc77224 */ /* 0x000fe200078e0086 */
[----:B---3--:R-:W-:Y:S01]  /*7040*/  F2FP.BF16.F32.PACK_AB R93, R36, R40 ;  /* 0x00000028245d723e */ /* 0x008fe200000010ff */
[----:B------:R-:W1:Y:S03]  /*7050*/  LDSM.16.MT88.4 R132, [R226+0x9c00] ;  /* 0x009c0000e284783b */ /* 0x000e660000004200 */
[----:B------:R3:W-:Y:S01]  /*7060*/  MUFU.EX2 R15, R2 ;  /* 0x00000002000f7308 */ /* 0x0007e20000000800 */
[----:B------:R-:W-:-:S04]  /*7070*/  FADD.FTZ R8, R38, R199 ;  /* 0x000000c726087221 */ /* 0x000fc80000010000 */
[----:B------:R-:W-:Y:S01]  /*7080*/  FADD.FTZ R8, R37, R8 ;  /* 0x0000000825087221 */ /* 0x000fe20000010000 */
[----:B---3--:R-:W-:-:S04]  /*7090*/  FFMA.FTZ R2, R201, UR21, -R12 ;  /* 0x00000015c9027c23 */ /* 0x008fc8000801080c */
[----:B------:R3:W4:Y:S02]  /*70a0*/  MUFU.EX2 R14, R2 ;  /* 0x00000002000e7308 */ /* 0x0007240000000800 */
[----:B---3--:R-:W-:Y:S01]  /*70b0*/  FFMA.FTZ R2, R202, UR21, -R0 ;  /* 0x00000015ca027c23 */ /* 0x008fe20008010800 */
[----:B----4-:R-:W-:-:S05]  /*70c0*/  F2FP.BF16.F32.PACK_AB R95, R14, R15 ;  /* 0x0000000f0e5f723e */ /* 0x010fca00000010ff */
[----:B------:R3:W4:Y:S02]  /*70d0*/  MUFU.EX2 R13, R2 ;  /* 0x00000002000d7308 */ /* 0x0007240000000800 */
[C---:B--2---:R-:W-:Y:S06]  /*70e0*/  HMMA.16816.F32.BF16 R108, R92.reuse, R120, R124 ;  /* 0x000000785c6c723c */ /* 0x044fec000004187c */
[C---:B-1----:R-:W-:Y:S06]  /*70f0*/  HMMA.16816.F32.BF16 R124, R92.reuse, R132, R140 ;  /* 0x000000845c7c723c */ /* 0x042fec000004188c */
[----:B------:R-:W-:Y:S01]  /*7100*/  HMMA.16816.F32.BF16 R140, R92, R148, R152 ;  /* 0x000000945c8c723c */ /* 0x000fe20000041898 */
[--C-:B---3--:R-:W-:Y:S01]  /*7110*/  FFMA.FTZ R2, R203, UR21, -R0.reuse ;  /* 0x00000015cb027c23 */ /* 0x108fe20008010800 */
[----:B------:R-:W-:Y:S01]  /*7120*/  FFMA.FTZ R0, R204, UR21, -R0 ;  /* 0x00000015cc007c23 */ /* 0x000fe20008010800 */
[----:B----4-:R-:W-:-:S02]  /*7130*/  F2FP.BF16.F32.PACK_AB R97, R13, R107 ;  /* 0x0000006b0d61723e */ /* 0x010fc400000010ff */
        /* <DEDUP_REMOVED lines=69> */
[----:B------:R1:W-:Y:S03]  /*7590*/  STL [R1], R0 ;  /* 0x0000000001007387 */ /* 0x0003e60000100800 */
        /* <DEDUP_REMOVED lines=21> */
[----:B------:R-:W-:-:S08]  /*76f0*/  UISETP.GT.AND UP0, UPT, UR17, UR12, UPT ;  /* 0x0000000c1100728c */ /* 0x000fd0000bf04270 */
[----:B------:R-:W1:Y:S08]  /*7700*/  @!P4 LDC.64 R4, c[0x0][0x220] ;  /* 0x00008800ff04cb82 */ /* 0x000e700000000a00 */
[----:B------:R-:W5:Y:S01]  /*7710*/  @!P4 LDC.64 R6, c[0x0][0x220] ;  /* 0x00008800ff06cb82 */ /* 0x000f620000000a00 */
[----:B------:R-:W-:Y:S04]  /*7720*/  @P4 STS [R230+0x9000], RZ ;  /* 0x009000ffe6004388 */ /* 0x000fe80000000800 */
[----:B------:R-:W-:Y:S04]  /*7730*/  @P4 STS [R230+0x9004], RZ ;  /* 0x009004ffe6004388 */ /* 0x000fe80000000800 */
[----:B------:R-:W-:Y:S01]  /*7740*/  @P4 STS.64 [R230+0x9008], RZ ;  /* 0x009008ffe6004388 */ /* 0x000fe20000000a00 */
[----:B--2---:R-:W-:-:S02]  /*7750*/  ISETP.GE.AND P3, PT, R196, UR4, PT ;  /* 0x00000004c4007c0c */ /* 0x004fc4000bf66270 */
[----:B---3--:R-:W-:Y:S01]  /*7760*/  ISETP.GE.AND P2, PT, R192, UR4, PT ;  /* 0x00000004c0007c0c */ /* 0x008fe2000bf46270 */
[----:B------:R-:W-:-:S04]  /*7770*/  UIADD3 UR4, UR18, -0x2, URZ ;  /* 0xfffffffe12047890 */ /* 0x000fc8000fffe03f */
[----:B------:R-:W-:-:S06]  /*7780*/  USHF.R.S32.HI UR7, URZ, 0x1f, UR4 ;  /* 0x0000001f3f077899 */ /* 0x000fcc0008011404 */
[----:B------:R-:W2:Y:S01]  /*7790*/  @!P3 LDC.64 R10, c[0x0][0x220] ;  /* 0x00008800ff0abb82 */ /* 0x000ea20000000a00 */
[----:B------:R-:W-:Y:S01]  /*77a0*/  UIMAD UR6, UR27, UR4, URZ ;  /* 0x000000041b0672a4 */ /* 0x000fe2000f8e023f */
[----:B------:R-:W-:-:S03]  /*77b0*/  IMAD.U32 R2, RZ, RZ, UR4 ;  /* 0x00000004ff027e24 */ /* 0x000fc6000f8e00ff */
[----:B------:R-:W-:Y:S01]  /*77c0*/  UIMAD UR6, UR7, UR28, UR6 ;  /* 0x0000001c070672a4 */ /* 0x000fe2000f8e0206 */
[----:B----4-:R-:W-:Y:S02]  /*77d0*/  IMAD.WIDE.U32 R2, R2, UR28, R50 ;  /* 0x0000001c02027c25 */ /* 0x010fe4000f8e0032 */
[----:B------:R-:W3:Y:S03]  /*77e0*/  @!P2 LDC.64 R8, c[0x0][0x220] ;  /* 0x00008800ff08ab82 */ /* 0x000ee60000000a00 */
[----:B------:R-:W-:Y:S01]  /*77f0*/  VIADD R3, R3, UR6 ;  /* 0x0000000603037c36 */ /* 0x000fe20008000000 */
[C---:B-1----:R-:W-:Y:S02]  /*7800*/  @!P4 LEA R4, P0, R2.reuse, R4, 0x1 ;  /* 0x000000040204c211 */ /* 0x042fe400078008ff */
[C---:B------:R-:W-:Y:S02]  /*7810*/  IADD3 R0, P5, R2.reuse, UR20, RZ ;  /* 0x0000001402007c10 */ /* 0x040fe4000ffbe0ff */
[----:B------:R-:W1:Y:S01]  /*7820*/  @!P3 LDC.64 R12, c[0x0][0x220] ;  /* 0x00008800ff0cbb82 */ /* 0x000e620000000a00 */
[----:B------:R-:W-:-:S05]  /*7830*/  @!P4 LEA.HI.X R5, R2, R5, R3, 0x1, P0 ;  /* 0x000000050205c211 */ /* 0x000fca00000f0c03 */
[----:B------:R-:W-:Y:S01]  /*7840*/  @!PT LDS RZ, [RZ] ;  /* 0x00000000fffff984 */ /* 0x000fe20000000800 */
[----:B------:R-:W-:Y:S01]  /*7850*/  @!PT LDS RZ, [RZ] ;  /* 0x00000000fffff984 */ /* 0x000fe20000000800 */
[----:B------:R-:W-:Y:S01]  /*7860*/  @!PT LDS RZ, [RZ] ;  /* 0x00000000fffff984 */ /* 0x000fe20000000800 */
[----:B------:R1:W-:Y:S02]  /*7870*/  @!P4 LDGSTS.E.BYPASS.LTC128B.128 [R230+0x9000], desc[UR22][R4.64] ;  /* 0x0900000004e6cfae */ /* 0x0003e4000b901d56 */
[----:B------:R-:W4:Y:S01]  /*7880*/  @!P2 LDC.64 R14, c[0x0][0x220] ;  /* 0x00008800ff0eab82 */ /* 0x000f220000000a00 */
[C---:B--2---:R-:W-:Y:S01]  /*7890*/  @!P3 LEA R10, P1, R2.reuse, R10, 0x1 ;  /* 0x0000000a020ab211 */ /* 0x044fe200078208ff */
[----:B------:R-:W-:Y:S03]  /*78a0*/  @P3 STS.128 [R230+0xa000], RZ ;  /* 0x00a000ffe6003388 */ /* 0x000fe60000000c00 */
[C---:B------:R-:W-:Y:S02]  /*78b0*/  @!P3 LEA.HI.X R11, R2.reuse, R11, R3, 0x1, P1 ;  /* 0x0000000b020bb211 */ /* 0x040fe400008f0c03 */
[----:B---3--:R-:W-:-:S03]  /*78c0*/  @!P2 LEA R8, P0, R2, R8, 0x1 ;  /* 0x000000080208a211 */ /* 0x008fc600078008ff */
[----:B------:R-:W-:Y:S01]  /*78d0*/  @!PT LDS RZ, [RZ] ;  /* 0x00000000fffff984 */ /* 0x000fe20000000800 */
[----:B------:R-:W-:Y:S01]  /*78e0*/  @!PT LDS RZ, [RZ] ;  /* 0x00000000fffff984 */ /* 0x000fe20000000800 */
[----:B------:R-:W-:Y:S01]  /*78f0*/  @!PT LDS RZ, [RZ] ;  /* 0x00000000fffff984 */ /* 0x000fe20000000800 */
[----:B------:R-:W-:Y:S01]  /*7900*/  @!P3 LDGSTS.E.BYPASS.LTC128B.128 [R230+0xa000], desc[UR22][R10.64+0x40] ;  /* 0x0a0000400ae6bfae */ /* 0x000fe2000b901d56 */
[----:B------:R-:W-:Y:S02]  /*7910*/  @!P2 LEA.HI.X R9, R2, R9, R3, 0x1, P0 ;  /* 0x000000090209a211 */ /* 0x000fe400000f0c03 */
[----:B------:R-:W-:Y:S01]  /*7920*/  IADD3.X R3, R3, UR16, RZ, P5, !PT ;  /* 0x0000001003037c10 */ /* 0x000fe2000affe4ff */
[----:B------:R-:W-:Y:S01]  /*7930*/  @P2 STS.128 [R230+0xb000], RZ ;  /* 0x00b000ffe6002388 */ /* 0x000fe20000000c00 */
[----:B-----5:R-:W-:-:S03]  /*7940*/  @!P4 LEA R6, P5, R0, R6, 0x1 ;  /* 0x000000060006c211 */ /* 0x020fc600078a08ff */
[----:B------:R-:W-:Y:S01]  /*7950*/  @!PT LDS RZ, [RZ] ;  /* 0x00000000fffff984 */ /* 0x000fe20000000800 */
[----:B------:R-:W-:Y:S01]  /*7960*/  @!PT LDS RZ, [RZ] ;  /* 0x00000000fffff984 */ /* 0x000fe20000000800 */
[----:B------:R-:W-:Y:S01]  /*7970*/  @!PT LDS RZ, [RZ] ;  /* 0x00000000fffff984 */ /* 0x000fe20000000800 */
[----:B------:R2:W-:Y:S01]  /*7980*/  @!P2 LDGSTS.E.BYPASS.LTC128B.128 [R230+0xb000], desc[UR22][R8.64+0x80] ;  /* 0x0b00008008e6afae */ /* 0x0005e2000b901d56 */
[----:B------:R-:W-:-:S03]  /*7990*/  @!P4 LEA.HI.X R7, R0, R7, R3, 0x1, P5 ;  /* 0x000000070007c211 */ /* 0x000fc600028f0c03 */
[----:B------:R-:W-:Y:S01]  /*79a0*/  @P4 STS.128 [R230+0x9800], RZ ;  /* 0x009800ffe6004388 */ /* 0x000fe20000000c00 */
[C---:B----4-:R-:W-:Y:S02]  /*79b0*/  @!P2 LEA R2, P0, R0.reuse, R14, 0x1 ;  /* 0x0000000e0002a211 */ /* 0x050fe400078008ff */
[C---:B-1----:R-:W-:Y:S01]  /*79c0*/  @!P3 LEA R4, P1, R0.reuse, R12, 0x1 ;  /* 0x0000000c0004b211 */ /* 0x042fe200078208ff */
        /* <DEDUP_REMOVED lines=16> */
[----:B--2---:R-:W-:Y:S04]  /*7ad0*/  LDSM.16.M88.4 R8, [R228+0x1000] ;  /* 0x00100000e408783b */ /* 0x004fe80000000200 */
[----:B------:R-:W2:Y:S04]  /*7ae0*/  LDSM.16.M88.4 R28, [R225+0x6800] ;  /* 0x00680000e11c783b */ /* 0x000ea80000000200 */
[----:B------:R-:W4:Y:S04]  /*7af0*/  LDSM.16.M88.4 R32, [R225+0x6400] ;  /* 0x00640000e120783b */ /* 0x000f280000000200 */
[----:B------:R-:W5:Y:S04]  /*7b00*/  LDSM.16.M88.4 R24, [R225+0x6c00] ;  /* 0x006c0000e118783b */ /* 0x000f680000000200 */
[----:B------:R-:W-:Y:S04]  /*7b10*/  LDSM.16.M88.4 R12, [R228] ;  /* 0x00000000e40c783b */ /* 0x000fe80000000200 */
[----:B------:R-:W3:Y:S04]  /*7b20*/  LDSM.16.M88.4 R16, [R225+0x6000] ;  /* 0x00600000e110783b */ /* 0x000ee80000000200 */
[----:B-1----:R-:W-:Y:S04]  /*7b30*/  LDSM.16.M88.4 R4, [R229+0x1000] ;  /* 0x00100000e504783b */ /* 0x002fe80000000200 */
[----:B------:R-:W1:Y:S04]  /*7b40*/  LDSM.16.M88.4 R44, [R227+0x6800] ;  /* 0x00680000e32c783b */ /* 0x000e680000000200 */
[----:B------:R-:W1:Y:S04]  /*7b50*/  LDSM.16.M88.4 R36, [R227+0x6400] ;  /* 0x00640000e324783b */ /* 0x000e680000000200 */
[----:B------:R-:W1:Y:S04]  /*7b60*/  LDSM.16.M88.4 R48, [R227+0x6c00] ;  /* 0x006c0000e330783b */ /* 0x000e680000000200 */
[----:B------:R-:W1:Y:S01]  /*7b70*/  LDSM.16.M88.4 R40, [R227+0x6000] ;  /* 0x00600000e328783b */ /* 0x000e620000000200 */
[C---:B--2---:R-:W-:Y:S03]  /*7b80*/  HMMA.16816.F32.BF16 R60, R8.reuse, R28, RZ ;  /* 0x0000001c083c723c */ /* 0x044fe600000418ff */
[----:B------:R-:W2:Y:S04]  /*7b90*/  LDSM.16.M88.4 R20, [R229] ;  /* 0x00000000e514783b */ /* 0x000ea80000000200 */
[----:B------:R-:W0:Y:S01]  /*7ba0*/  LDGDEPBAR ;  /* 0x00000000000079af */ /* 0x000e220000000000 */
[C---:B----4-:R-:W-:Y:S06]  /*7bb0*/  HMMA.16816.F32.BF16 R164, R8.reuse, R32, RZ ;  /* 0x0000002008a4723c */ /* 0x050fec00000418ff */
[----:B-----5:R-:W-:Y:S06]  /*7bc0*/  HMMA.16816.F32.BF16 R52, R8, R24, RZ ;  /* 0x000000180834723c */ /* 0x020fec00000418ff */
[-C--:B---3--:R-:W-:Y:S06]  /*7bd0*/  HMMA.16816.F32.BF16 R244, R12, R16.reuse, RZ ;  /* 0x000000100cf4723c */ /* 0x088fec00000418ff */
[C---:B------:R-:W-:Y:S06]  /*7be0*/  HMMA.16816.F32.BF16 R180, R8.reuse, R16, RZ ;  /* 0x0000001008b4723c */ /* 0x040fec00000418ff */
[-C--:B------:R-:W-:Y:S06]  /*7bf0*/  HMMA.16816.F32.BF16 R176, R8, R18.reuse, RZ ;  /* 0x0000001208b0723c */ /* 0x080fec00000418ff */
[----:B------:R-:W-:Y:S01]  /*7c00*/  HMMA.16816.F32.BF16 R220, R12, R18, RZ ;  /* 0x000000120cdc723c */ /* 0x000fe200000418ff */
[----:B------:R-:W-:Y:S05]  /*7c10*/  LDSM.16.M88.4 R16, [R228+0x3000] ;  /* 0x00300000e410783b */ /* 0x000fea0000000200 */
[----:B-1----:R-:W-:Y:S01]  /*7c20*/  HMMA.16816.F32.BF16 R192, R4, R44, R60 ;  /* 0x0000002c04c0723c */ /* 0x002fe2000004183c */
[----:B------:R-:W1:Y:S05]  /*7c30*/  LDSM.16.M88.4 R60, [R225+0x7c00] ;  /* 0x007c0000e13c783b */ /* 0x000e6a0000000200 */
[C---:B------:R-:W-:Y:S06]  /*7c40*/  HMMA.16816.F32.BF16 R56, R8.reuse, R30, RZ ;  /* 0x0000001e0838723c */ /* 0x040fec00000418ff */
[----:B------:R-:W-:Y:S06]  /*7c50*/  HMMA.16816.F32.BF16 R64, R8, R34, RZ ;  /* 0x000000220840723c */ /* 0x000fec00000418ff */
[C---:B------:R-:W-:Y:S06]  /*7c60*/  HMMA.16816.F32.BF16 R204, R12.reuse, R32, RZ ;  /* 0x000000200ccc723c */ /* 0x040fec00000418ff */
[----:B------:R-:W-:Y:S06]  /*7c70*/  HMMA.16816.F32.BF16 R216, R12, R34, RZ ;  /* 0x000000220cd8723c */ /* 0x000fec00000418ff */
[----:B------:R-:W-:Y:S06]  /*7c80*/  HMMA.16816.F32.BF16 R8, R8, R26, RZ ;  /* 0x0000001a0808723c */ /* 0x000fec00000418ff */
[C---:B------:R-:W-:Y:S06]  /*7c90*/  HMMA.16816.F32.BF16 R188, R12.reuse, R28, RZ ;  /* 0x0000001c0cbc723c */ /* 0x040fec00000418ff */
[C---:B------:R-:W-:Y:S01]  /*7ca0*/  HMMA.16816.F32.BF16 R240, R12.reuse, R30, RZ ;  /* 0x0000001e0cf0723c */ /* 0x040fe200000418ff */
[----:B------:R-:W-:Y:S05]  /*7cb0*/  LDSM.16.M88.4 R28, [R225+0x7000] ;  /* 0x00700000e11c783b */ /* 0x000fea0000000200 */
[C---:B------:R-:W-:Y:S06]  /*7cc0*/  HMMA.16816.F32.BF16 R32, R12.reuse, R24, RZ ;  /* 0x000000180c20723c */ /* 0x040fec00000418ff */
[----:B------:R-:W-:Y:S01]  /*7cd0*/  HMMA.16816.F32.BF16 R212, R12, R26, RZ ;  /* 0x0000001a0cd4723c */ /* 0x000fe200000418ff */
[----:B------:R-:W3:Y:S05]  /*7ce0*/  LDSM.16.M88.4 R24, [R228+0x2000] ;  /* 0x00200000e418783b */ /* 0x000eea0000000200 */
[C---:B------:R-:W-:Y:S06]  /*7cf0*/  HMMA.16816.F32.BF16 R208, R4.reuse, R36, R164 ;  /* 0x0000002404d0723c */ /* 0x040fec00000418a4 */
[C---:B------:R-:W-:Y:S01]  /*7d00*/  HMMA.16816.F32.BF16 R164, R4.reuse, R48, R52 ;  /* 0x0000003004a4723c */ /* 0x040fe20000041834 */
[----:B------:R-:W-:Y:S05]  /*7d10*/  LDSM.16.M88.4 R52, [R225+0x7800] ;  /* 0x00780000e134783b */ /* 0x000fea0000000200 */
[C---:B------:R-:W-:Y:S06]  /*7d20*/  HMMA.16816.F32.BF16 R200, R4.reuse, R40, R180 ;  /* 0x0000002804c8723c */ /* 0x040fec00000418b4 */
[----:B------:R-:W-:Y:S01]  /*7d30*/  HMMA.16816.F32.BF16 R180, R4, R46, R56 ;  /* 0x0000002e04b4723c */ /* 0x000fe20000041838 */
[----:B------:R-:W4:Y:S05]  /*7d40*/  LDSM.16.M88.4 R56, [R225+0x7400] ;  /* 0x00740000e138783b */ /* 0x000f2a0000000200 */
[----:B--2---:R-:W-:Y:S06]  /*7d50*/  HMMA.16816.F32.BF16 R12, R20, R40, R244 ;  /* 0x00000028140c723c */ /* 0x004fec00000418f4 */
[C---:B------:R-:W-:Y:S06]  /*7d60*/  HMMA.16816.F32.BF16 R184, R4.reuse, R42, R176 ;  /* 0x0000002a04b8723c */ /* 0x040fec00000418b0 */
[C---:B------:R-:W-:Y:S06]  /*7d70*/  HMMA.16816.F32.BF16 R196, R4.reuse, R38, R64 ;  /* 0x0000002604c4723c */ /* 0x040fec0000041840 */
[----:B------:R-:W-:Y:S01]  /*7d80*/  HMMA.16816.F32.BF16 R176, R4, R50, R8 ;  /* 0x0000003204b0723c */ /* 0x000fe20000041808 */
[----:B------:R-:W-:Y:S04]  /*7d90*/  LDSM.16.M88.4 R8, [R229+0x2000] ;  /* 0x00200000e508783b */ /* 0x000fe80000000200 */
[----:B------:R-:W-:Y:S01]  /*7da0*/  LDSM.16.M88.4 R4, [R229+0x3000] ;  /* 0x00300000e504783b */ /* 0x000fe20000000200 */
[C---:B------:R-:W-:Y:S06]  /*7db0*/  HMMA.16816.F32.BF16 R204, R20.reuse, R36, R204 ;  /* 0x0000002414cc723c */ /* 0x040fec00000418cc */
[----:B------:R-:W-:Y:S01]  /*7dc0*/  HMMA.16816.F32.BF16 R216, R20, R38, R216 ;  /* 0x0000002614d8723c */ /* 0x000fe200000418d8 */
[----:B------:R-:W2:Y:S05]  /*7dd0*/  LDSM.16.M88.4 R36, [R227+0x7000] ;  /* 0x00700000e324783b */ /* 0x000eaa0000000200 */
[----:B-1----:R-:W-:Y:S06]  /*7de0*/  HMMA.16816.F32.BF16 R248, R16, R60, R164 ;  /* 0x0000003c10f8723c */ /* 0x002fec00000418a4 */
[C---:B------:R-:W-:Y:S06]  /*7df0*/  HMMA.16816.F32.BF16 R244, R20.reuse, R48, R32 ;  /* 0x0000003014f4723c */ /* 0x040fec0000041820 */
[C---:B------:R-:W-:Y:S06]  /*7e00*/  HMMA.16816.F32.BF16 R188, R20.reuse, R44, R188 ;  /* 0x0000002c14bc723c */ /* 0x040fec00000418bc */
[C---:B------:R-:W-:Y:S01]  /*7e10*/  HMMA.16816.F32.BF16 R32, R20.reuse, R42, R220 ;  /* 0x0000002a1420723c */ /* 0x040fe200000418dc */
[----:B------:R-:W-:Y:S05]  /*7e20*/  LDSM.16.M88.4 R40, [R225+0x8000] ;  /* 0x00800000e128783b */ /* 0x000fea0000000200 */
[----:B------:R-:W-:Y:S01]  /*7e30*/  HMMA.16816.F32.BF16 R240, R20, R46, R240 ;  /* 0x0000002e14f0723c */ /* 0x000fe200000418f0 */
[----:B------:R-:W-:-:S02]  /*7e40*/  IMAD.MOV.U32 R106, RZ, RZ, R248 ;  /* 0x000000ffff6a7224 */ /* 0x000fc400078e00f8 */
[----:B------:R-:W-:Y:S02]  /*7e50*/  IMAD.MOV.U32 R101, RZ, RZ, R249 ;  /* 0x000000ffff657224 */ /* 0x000fe400078e00f9 */
[----:B------:R-:W-:Y:S01]  /*7e60*/  IMAD.MOV.U32 R100, RZ, RZ, R250 ;  /* 0x000000ffff647224 */ /* 0x000fe200078e00fa */
[----:B------:R-:W-:Y:S01]  /*7e70*/  HMMA.16816.F32.BF16 R212, R20, R50, R212 ;  /* 0x0000003214d4723c */ /* 0x000fe200000418d4 */
[----:B------:R-:W-:-:S05]  /*7e80*/  IMAD.MOV.U32 R2, RZ, RZ, R251 ;  /* 0x000000ffff027224 */ /* 0x000fca00078e00fb */
[-C--:B---3--:R-:W-:Y:S01]  /*7e90*/  HMMA.16816.F32.BF16 R20, R24, R28.reuse, R12 ;  /* 0x0000001c1814723c */ /* 0x088fe2000004180c */
[----:B------:R-:W1:Y:S05]  /*7ea0*/  LDSM.16.M88.4 R12, [R228+0x4000] ;  /* 0x00400000e40c783b */ /* 0x000e6a0000000200 */
[C---:B------:R-:W-:Y:S06]  /*7eb0*/  HMMA.16816.F32.BF16 R64, R16.reuse, R28, R200 ;  /* 0x0000001c1040723c */ /* 0x040fec00000418c8 */
[C---:B----4-:R-:W-:Y:S06]  /*7ec0*/  HMMA.16816.F32.BF16 R208, R16.reuse, R56, R208 ;  /* 0x0000003810d0723c */ /* 0x050fec00000418d0 */
[C---:B------:R-:W-:Y:S06]  /*7ed0*/  HMMA.16816.F32.BF16 R200, R16.reuse, R52, R192 ;  /* 0x0000003410c8723c */ /* 0x040fec00000418c0 */
[C---:B------:R-:W-:Y:S06]  /*7ee0*/  HMMA.16816.F32.BF16 R164, R16.reuse, R30, R184 ;  /* 0x0000001e10a4723c */ /* 0x040fec00000418b8 */
[C---:B------:R-:W-:Y:S06]  /*7ef0*/  HMMA.16816.F32.BF16 R196, R16.reuse, R58, R196 ;  /* 0x0000003a10c4723c */ /* 0x040fec00000418c4 */
[C---:B------:R-:W-:Y:S06]  /*7f00*/  HMMA.16816.F32.BF16 R220, R16.reuse, R54, R180 ;  /* 0x0000003610dc723c */ /* 0x040fec00000418b4 */
[----:B------:R-:W-:Y:S01]  /*7f10*/  HMMA.16816.F32.BF16 R248, R16, R62, R176 ;  /* 0x0000003e10f8723c */ /* 0x000fe200000418b0 */
[----:B------:R-:W3:Y:S05]  /*7f20*/  LDSM.16.M88.4 R16, [R228+0x5000] ;  /* 0x00500000e410783b */ /* 0x000eea0000000200 */
[----:B------:R-:W-:Y:S01]  /*7f30*/  HMMA.16816.F32.BF16 R48, R24, R30, R32 ;  /* 0x0000001e1830723c */ /* 0x000fe20000041820 */
[----:B------:R-:W-:Y:S05]  /*7f40*/  LDSM.16.M88.4 R32, [R227+0x8000] ;  /* 0x00800000e320783b */ /* 0x000fea0000000200 */
[-C--:B--2---:R-:W-:Y:S01]  /*7f50*/  HMMA.16816.F32.BF16 R44, R8, R36.reuse, R20 ;  /* 0x00000024082c723c */ /* 0x084fe20000041814 */
[----:B------:R-:W2:Y:S05]  /*7f60*/  LDSM.16.M88.4 R20, [R229+0x4000] ;  /* 0x00400000e514783b */ /* 0x000eaa0000000200 */
[C---:B------:R-:W-:Y:S06]  /*7f70*/  HMMA.16816.F32.BF16 R28, R4.reuse, R36, R64 ;  /* 0x00000024041c723c */ /* 0x040fec0000041840 */
[-C--:B------:R-:W-:Y:S06]  /*7f80*/  HMMA.16816.F32.BF16 R176, R4, R38.reuse, R164 ;  /* 0x0000002604b0723c */ /* 0x080fec00000418a4 */
[----:B------:R-:W-:Y:S06]  /*7f90*/  HMMA.16816.F32.BF16 R48, R8, R38, R48 ;  /* 0x000000260830723c */ /* 0x000fec0000041830 */
[-C--:B-1----:R-:W-:Y:S06]  /*7fa0*/  HMMA.16816.F32.BF16 R36, R12, R40.reuse, R44 ;  /* 0x000000280c24723c */ /* 0x082fec000004182c */
[----:B---3--:R-:W-:Y:S01]  /*7fb0*/  HMMA.16816.F32.BF16 R44, R16, R40, R28 ;  /* 0x00000028102c723c */ /* 0x008fe2000004181c */
[----:B------:R-:W1:Y:S05]  /*7fc0*/  LDSM.16.M88.4 R28, [R229+0x5000] ;  /* 0x00500000e51c783b */ /* 0x000e6a0000000200 */
[----:B------:R-:W-:Y:S06]  /*7fd0*/  HMMA.16816.F32.BF16 R64, R24, R56, R204 ;  /* 0x000000381840723c */ /* 0x000fec00000418cc */
[----:B------:R-:W-:Y:S06]  /*7fe0*/  HMMA.16816.F32.BF16 R48, R12, R42, R48 ;  /* 0x0000002a0c30723c */ /* 0x000fec0000041830 */
[----:B--2---:R-:W-:Y:S01]  /*7ff0*/  HMMA.16816.F32.BF16 R164, R20, R32, R36 ;  /* 0x0000002014a4723c */ /* 0x004fe20000041824 */
[----:B------:R-:W2:Y:S05]  /*8000*/  LDSM.16.M88.4 R36, [R227+0x7400] ;  /* 0x00740000e324783b */ /* 0x000eaa0000000200 */
[C---:B------:R-:W-:Y:S06]  /*8010*/  HMMA.16816.F32.BF16 R192, R24.reuse, R52, R188 ;  /* 0x0000003418c0723c */ /* 0x040fec00000418bc */
[C---:B------:R-:W-:Y:S06]  /*8020*/  HMMA.16816.F32.BF16 R240, R24.reuse, R54, R240 ;  /* 0x0000003618f0723c */ /* 0x040fec00000418f0 */
[----:B------:R-:W-:Y:S06]  /*8030*/  HMMA.16816.F32.BF16 R184, R24, R58, R216 ;  /* 0x0000003a18b8723c */ /* 0x000fec00000418d8 */
[----:B-1----:R-:W-:Y:S01]  /*8040*/  HMMA.16816.F32.BF16 R180, R28, R32, R44 ;  /* 0x000000201cb4723c */ /* 0x002fe2000004182c */
[----:B------:R-:W-:-:S04]  /*8050*/  FMUL.FTZ R0, R164, UR19 ;  /* 0x00000013a4007c20 */ /* 0x000fc80008410000 */
[----:B------:R1:W-:Y:S01]  /*8060*/  MUFU.TANH R252, R0 ;  /* 0x0000000000fc7308 */ /* 0x0003e20000002400 */
[----:B------:R-:W-:Y:S01]  /*8070*/  HMMA.16816.F32.BF16 R44, R16, R42, R176 ;  /* 0x0000002a102c723c */ /* 0x000fe200000418b0 */
[----:B------:R-:W3:Y:S05]  /*8080*/  LDSM.16.M88.4 R40, [R225+0x8400] ;  /* 0x00840000e128783b */ /* 0x000eea0000000200 */
[----:B------:R-:W-:Y:S06]  /*8090*/  HMMA.16816.F32.BF16 R56, R20, R34, R48 ;  /* 0x000000221438723c */ /* 0x000fec0000041830 */
[----:B--2---:R-:W-:Y:S01]  /*80a0*/  HMMA.16816.F32.BF16 R52, R8, R36, R64 ;  /* 0x000000240834723c */ /* 0x004fe20000041840 */
[----:B-1----:R-:W-:-:S05]  /*80b0*/  FMUL.FTZ R0, R165, UR19 ;  /* 0x00000013a5007c20 */ /* 0x002fca0008410000 */
[----:B------:R-:W-:Y:S01]  /*80c0*/  HMMA.16816.F32.BF16 R64, R4, R36, R208 ;  /* 0x000000240440723c */ /* 0x000fe200000418d0 */
[----:B------:R1:W2:Y:S05]  /*80d0*/  MUFU.TANH R3, R0 ;  /* 0x0000000000037308 */ /* 0x0002aa0000002400 */
[----:B------:R-:W-:Y:S01]  /*80e0*/  HMMA.16816.F32.BF16 R176, R28, R34, R44 ;  /* 0x000000221cb0723c */ /* 0x000fe2000004182c */
[----:B------:R-:W4:Y:S04]  /*80f0*/  LDSM.16.M88.4 R32, [R227+0x8400] ;  /* 0x00840000e320783b */ /* 0x000f280000000200 */
[----:B------:R-:W5:Y:S01]  /*8100*/  LDSM.16.M88.4 R44, [R227+0x7800] ;  /* 0x00780000e32c783b */ /* 0x000f620000000200 */
[----:B------:R-:W-:Y:S01]  /*8110*/  HMMA.16816.F32.BF16 R188, R24, R60, R244 ;  /* 0x0000003c18bc723c */ /* 0x000fe200000418f4 */
[----:B------:R-:W2:Y:S01]  /*8120*/  S2R R247, SR_TID.X ;  /* 0x0000000000f77919 */ /* 0x000ea20000002100 */
[----:B-1----:R-:W-:-:S04]  /*8130*/  FMUL.FTZ R0, R166, UR19 ;  /* 0x00000013a6007c20 */ /* 0x002fc80008410000 */
[----:B------:R1:W5:Y:S01]  /*8140*/  MUFU.TANH R216, R0 ;  /* 0x0000000000d87308 */ /* 0x0003620000002400 */
[-C--:B---3--:R-:W-:Y:S06]  /*8150*/  HMMA.16816.F32.BF16 R52, R12, R40.reuse, R52 ;  /* 0x000000280c34723c */ /* 0x088fec0000041834 */
[----:B------:R-:W-:Y:S06]  /*8160*/  HMMA.16816.F32.BF16 R48, R16, R40, R64 ;  /* 0x000000281030723c */ /* 0x000fec0000041840 */
[----:B------:R-:W-:Y:S01]  /*8170*/  HMMA.16816.F32.BF16 R64, R8, R38, R184 ;  /* 0x000000260840723c */ /* 0x000fe200000418b8 */
[----:B-1----:R-:W-:-:S06]  /*8180*/  FMUL.FTZ R0, R167, UR19 ;  /* 0x00000013a7007c20 */ /* 0x002fcc0008410000 */
[----:B------:R-:W-:Y:S01]  /*8190*/  IMAD.MOV.U32 R184, RZ, RZ, R106 ;  /* 0x000000ffffb87224 */ /* 0x000fe200078e006a */
[----:B------:R1:W-:Y:S01]  /*81a0*/  MUFU.TANH R239, R0 ;  /* 0x0000000000ef7308 */ /* 0x0003e20000002400 */
[----:B------:R-:W-:Y:S02]  /*81b0*/  IMAD.MOV.U32 R185, RZ, RZ, R101 ;  /* 0x000000ffffb97224 */ /* 0x000fe400078e0065 */
[----:B------:R-:W-:Y:S01]  /*81c0*/  IMAD.MOV.U32 R186, RZ, RZ, R100 ;  /* 0x000000ffffba7224 */ /* 0x000fe200078e0064 */
[----:B----4-:R-:W-:Y:S01]  /*81d0*/  HMMA.16816.F32.BF16 R164, R20, R32, R52 ;  /* 0x0000002014a4723c */ /* 0x010fe20000041834 */
[----:B------:R-:W-:Y:S02]  /*81e0*/  IMAD.MOV.U32 R187, RZ, RZ, R2 ;  /* 0x000000ffffbb7224 */ /* 0x000fe400078e0002 */
[----:B--2---:R-:W-:-:S03]  /*81f0*/  IMAD.SHL.U32 R247, R247, 0x2, RZ ;  /* 0x00000002f7f77824 */ /* 0x004fc600078e00ff */
[----:B------:R-:W-:Y:S01]  /*8200*/  HMMA.16816.F32.BF16 R52, R4, R38, R196 ;  /* 0x000000260434723c */ /* 0x000fe200000418c4 */
[----:B------:R-:W2:Y:S01]  /*8210*/  LDSM.16.M88.4 R36, [R225+0x8800] ;  /* 0x00880000e124783b */ /* 0x000ea20000000200 */
[----:B------:R-:W-:Y:S01]  /*8220*/  LOP3.LUT R247, R247, 0x6, RZ, 0xc0, !PT ;  /* 0x00000006f7f77812 */ /* 0x000fe200078ec0ff */
[----:B-1----:R-:W-:-:S04]  /*8230*/  FMUL.FTZ R0, R180, UR19 ;  /* 0x00000013b4007c20 */ /* 0x002fc80008410000 */
[----:B------:R1:W3:-:S15]  /*8240*/  MUFU.TANH R210, R0 ;  /* 0x0000000000d27308 */ /* 0x0002de0000002400 */
[----:B------:R-:W-:-:S02]  /*8250*/  NOP ;  /* 0x0000000000007918 */ /* 0x000fc40000000000 */
[----:B------:R-:W-:Y:S01]  /*8260*/  HMMA.16816.F32.BF16 R52, R16, R42, R52 ;  /* 0x0000002a1034723c */ /* 0x000fe20000041834 */
[----:B-1----:R-:W-:-:S04]  /*8270*/  FMUL.FTZ R0, R181, UR19 ;  /* 0x00000013b5007c20 */ /* 0x002fc80008410000 */
[----:B------:R1:W-:-:S15]  /*8280*/  MUFU.TANH R218, R0 ;  /* 0x0000000000da7308 */ /* 0x0003de0000002400 */
[----:B------:R-:W-:-:S04]  /*8290*/  NOP ;  /* 0x0000000000007918 */ /* 0x000fc80000000000 */
[----:B------:R-:W-:Y:S01]  /*82a0*/  HMMA.16816.F32.BF16 R52, R28, R34, R52 ;  /* 0x000000221c34723c */ /* 0x000fe20000041834 */
[----:B-1----:R-:W-:-:S04]  /*82b0*/  FMUL.FTZ R0, R182, UR19 ;  /* 0x00000013b6007c20 */ /* 0x002fc80008410000 */
[----:B------:R1:W4:Y:S02]  /*82c0*/  MUFU.TANH R206, R0 ;  /* 0x0000000000ce7308 */ /* 0x0003240000002400 */
[----:B-1----:R-:W-:Y:S02]  /*82d0*/  FMUL.FTZ R0, R183, UR19 ;  /* 0x00000013b7007c20 */ /* 0x002fe40008410000 */
[----:B------:R-:W-:Y:S01]  /*82e0*/  HMMA.16816.F32.BF16 R180, R24, R62, R212 ;  /* 0x0000003e18b4723c */ /* 0x000fe200000418d4 */
[----:B------:R-:W1:Y:S03]  /*82f0*/  LDSM.16.M88.4 R24, [R227+0x7c00] ;  /* 0x007c0000e318783b */ /* 0x000e660000000200 */
[----:B------:R3:W4:Y:S11]  /*8300*/  MUFU.TANH R211, R0 ;  /* 0x0000000000d37308 */ /* 0x0007360000002400 */
[----:B------:R-:W-:Y:S01]  /*8310*/  FMUL.FTZ R2, R53, UR19 ;  /* 0x0000001335027c20 */ /* 0x000fe20008410000 */
[----:B-----5:R-:W-:Y:S01]  /*8320*/  HMMA.16816.F32.BF16 R60, R8, R44, R192 ;  /* 0x0000002c083c723c */ /* 0x020fe200000418c0 */
[----:B---3--:R-:W-:-:S04]  /*8330*/  FMUL.FTZ R0, R56, UR19 ;  /* 0x0000001338007c20 */ /* 0x008fc80008410000 */
[----:B------:R3:W5:Y:S02]  /*8340*/  MUFU.TANH R217, R0 ;  /* 0x0000000000d97308 */ /* 0x0007640000002400 */
[----:B---3--:R-:W-:-:S06]  /*8350*/  FMUL.FTZ R0, R57, UR19 ;  /* 0x0000001339007c20 */ /* 0x008fcc0008410000 */
[----:B------:R3:W-:Y:S02]  /*8360*/  MUFU.TANH R244, R0 ;  /* 0x0000000000f47308 */ /* 0x0007e40000002400 */
[----:B---3--:R-:W-:-:S06]  /*8370*/  FMUL.FTZ R0, R58, UR19 ;  /* 0x000000133a007c20 */ /* 0x008fcc0008410000 */
[----:B------:R3:W5:Y:S02]  /*8380*/  MUFU.TANH R207, R0 ;  /* 0x0000000000cf7308 */ /* 0x0007640000002400 */
[----:B---3--:R-:W-:Y:S02]  /*8390*/  FMUL.FTZ R0, R59, UR19 ;  /* 0x000000133b007c20 */ /* 0x008fe40008410000 */
[----:B------:R-:W-:Y:S04]  /*83a0*/  HMMA.16816.F32.BF16 R56, R28, R32, R48 ;  /* 0x000000201c38723c */ /* 0x000fe80000041830 */
[----:B------:R3:W-:Y:S02]  /*83b0*/  MUFU.TANH R219, R0 ;  /* 0x0000000000db7308 */ /* 0x0007e40000002400 */
[----:B------:R-:W-:Y:S01]  /*83c0*/  HMMA.16816.F32.BF16 R48, R12, R42, R64 ;  /* 0x0000002a0c30723c */ /* 0x000fe20000041840 */
[----:B------:R-:W4:Y:S05]  /*83d0*/  LDSM.16.M88.4 R40, [R227+0x8800] ;  /* 0x00880000e328783b */ /* 0x000f2a0000000200 */
[----:B------:R-:W-:Y:S01]  /*83e0*/  HMMA.16816.F32.BF16 R64, R4, R44, R200 ;  /* 0x0000002c0440723c */ /* 0x000fe200000418c8 */
[----:B---3--:R-:W-:-:S04]  /*83f0*/  FMUL.FTZ R0, R176, UR19 ;  /* 0x00000013b0007c20 */ /* 0x008fc80008410000 */
[----:B------:R3:W5:-:S13]  /*8400*/  MUFU.TANH R205, R0 ;  /* 0x0000000000cd7308 */ /* 0x00075a0000002400 */
[----:B------:R-:W-:Y:S06]  /*8410*/  HMMA.16816.F32.BF16 R48, R20, R34, R48 ;  /* 0x000000221430723c */ /* 0x000fec0000041830 */
[----:B--2---:R-:W-:Y:S01]  /*8420*/  HMMA.16816.F32.BF16 R32, R12, R36, R60 ;  /* 0x000000240c20723c */ /* 0x004fe2000004183c */
[----:B---3--:R-:W-:-:S04]  /*8430*/  FMUL.FTZ R0, R177, UR19 ;  /* 0x00000013b1007c20 */ /* 0x008fc80008410000 */
[----:B------:R2:W-:Y:S02]  /*8440*/  MUFU.TANH R208, R0 ;  /* 0x0000000000d07308 */ /* 0x0005e40000002400 */
[----:B--2---:R-:W-:-:S06]  /*8450*/  FMUL.FTZ R0, R178, UR19 ;  /* 0x00000013b2007c20 */ /* 0x004fcc0008410000 */
[----:B------:R2:W3:Y:S02]  /*8460*/  MUFU.TANH R106, R0 ;  /* 0x00000000006a7308 */ /* 0x0004e40000002400 */
[----:B--2---:R-:W-:Y:S02]  /*8470*/  FMUL.FTZ R0, R179, UR19 ;  /* 0x00000013b3007c20 */ /* 0x004fe40008410000 */
[C---:B-1----:R-:W-:Y:S04]  /*8480*/  HMMA.16816.F32.BF16 R176, R4.reuse, R24, R184 ;  /* 0x0000001804b0723c */ /* 0x042fe800000418b8 */
[----:B------:R1:W2:Y:S02]  /*8490*/  MUFU.TANH R107, R0 ;  /* 0x00000000006b7308 */ /* 0x0002a40000002400 */
[----:B------:R-:W-:Y:S01]  /*84a0*/  HMMA.16816.F32.BF16 R184, R4, R26, R248 ;  /* 0x0000001a04b8723c */ /* 0x000fe200000418f8 */
[----:B-1----:R-:W-:-:S05]  /*84b0*/  FMUL.FTZ R0, R164, UR19 ;  /* 0x00000013a4007c20 */ /* 0x002fca0008410000 */
[----:B------:R1:W2:Y:S02]  /*84c0*/  MUFU.TANH R204, R0 ;  /* 0x0000000000cc7308 */ /* 0x0002a40000002400 */
[----:B-1----:R-:W-:-:S06]  /*84d0*/  FMUL.FTZ R0, R165, UR19 ;  /* 0x00000013a5007c20 */ /* 0x002fcc0008410000 */
[----:B------:R1:W-:Y:S02]  /*84e0*/  MUFU.TANH R209, R0 ;  /* 0x0000000000d17308 */ /* 0x0003e40000002400 */
[----:B-1----:R-:W-:-:S06]  /*84f0*/  FMUL.FTZ R0, R166, UR19 ;  /* 0x00000013a6007c20 */ /* 0x002fcc0008410000 */
[----:B------:R1:W2:Y:S02]  /*8500*/  MUFU.TANH R200, R0 ;  /* 0x0000000000c87308 */ /* 0x0002a40000002400 */
[----:B-1----:R-:W-:Y:S02]  /*8510*/  FMUL.FTZ R0, R167, UR19 ;  /* 0x00000013a7007c20 */ /* 0x002fe40008410000 */
[----:B------:R-:W-:Y:S04]  /*8520*/  HMMA.16816.F32.BF16 R164, R4, R46, R220 ;  /* 0x0000002e04a4723c */ /* 0x000fe800000418dc */
[----:B------:R1:W-:Y:S02]  /*8530*/  MUFU.TANH R201, R0 ;  /* 0x0000000000c97308 */ /* 0x0003e40000002400 */
[----:B------:R-:W-:Y:S06]  /*8540*/  HMMA.16816.F32.BF16 R4, R16, R36, R64 ;  /* 0x000000241004723c */ /* 0x000fec0000041840 */
[----:B------:R-:W-:Y:S01]  /*8550*/  HMMA.16816.F32.BF16 R44, R8, R46, R240 ;  /* 0x0000002e082c723c */ /* 0x000fe200000418f0 */
[----:B-1----:R-:W-:-:S04]  /*8560*/  FMUL.FTZ R0, R56, UR19 ;  /* 0x0000001338007c20 */ /* 0x002fc80008410000 */
[----:B------:R1:W2:Y:S02]  /*8570*/  MUFU.TANH R101, R0 ;  /* 0x0000000000657308 */ /* 0x0002a40000002400 */
[----:B-1----:R-:W-:-:S06]  /*8580*/  FMUL.FTZ R0, R57, UR19 ;  /* 0x0000001339007c20 */ /* 0x002fcc0008410000 */
[----:B------:R1:W-:Y:S02]  /*8590*/  MUFU.TANH R199, R0 ;  /* 0x0000000000c77308 */ /* 0x0003e40000002400 */
[----:B-1----:R-:W-:-:S06]  /*85a0*/  FMUL.FTZ R0, R58, UR19 ;  /* 0x000000133a007c20 */ /* 0x002fcc0008410000 */
[----:B------:R1:W2:Y:S02]  /*85b0*/  MUFU.TANH R100, R0 ;  /* 0x0000000000647308 */ /* 0x0002a40000002400 */
[----:B-1----:R-:W-:Y:S02]  /*85c0*/  FMUL.FTZ R0, R59, UR19 ;  /* 0x000000133b007c20 */ /* 0x002fe40008410000 */
[----:B------:R-:W-:Y:S04]  /*85d0*/  HMMA.16816.F32.BF16 R56, R8, R24, R188 ;  /* 0x000000180838723c */ /* 0x000fe800000418bc */
[----:B------:R-:W-:Y:S08]  /*85e0*/  MUFU.TANH R191, R2 ;  /* 0x0000000200bf7308 */ /* 0x000ff00000002400 */
[----:B------:R1:W2:Y:S02]  /*85f0*/  MUFU.TANH R197, R0 ;  /* 0x0000000000c57308 */ /* 0x0002a40000002400 */
[----:B-1----:R-:W-:-:S06]  /*8600*/  FMUL.FTZ R0, R48, UR19 ;  /* 0x0000001330007c20 */ /* 0x002fcc0008410000 */
[----:B------:R1:W2:Y:S02]  /*8610*/  MUFU.TANH R196, R0 ;  /* 0x0000000000c47308 */ /* 0x0002a40000002400 */
[----:B-1----:R-:W-:-:S06]  /*8620*/  FMUL.FTZ R0, R49, UR19 ;  /* 0x0000001331007c20 */ /* 0x002fcc0008410000 */
[----:B------:R1:W-:Y:S02]  /*8630*/  MUFU.TANH R198, R0 ;  /* 0x0000000000c67308 */ /* 0x0003e40000002400 */
[----:B-1----:R-:W-:-:S06]  /*8640*/  FMUL.FTZ R0, R50, UR19 ;  /* 0x0000001332007c20 */ /* 0x002fcc0008410000 */
[----:B------:R1:W2:Y:S02]  /*8650*/  MUFU.TANH R194, R0 ;  /* 0x0000000000c27308 */ /* 0x0002a40000002400 */
[----:B-1----:R-:W-:Y:S02]  /*8660*/  FMUL.FTZ R0, R51, UR19 ;  /* 0x0000001333007c20 */ /* 0x002fe40008410000 */
[----:B------:R-:W-:Y:S01]  /*8670*/  HMMA.16816.F32.BF16 R48, R8, R26, R180 ;  /* 0x0000001a0830723c */ /* 0x000fe200000418b4 */
[----:B------:R-:W1:Y:S03]  /*8680*/  LDSM.16.M88.4 R8, [R225+0x8c00] ;  /* 0x008c0000e108783b */ /* 0x000e660000000200 */
[----:B------:R5:W-:Y:S02]  /*8690*/  MUFU.TANH R195, R0 ;  /* 0x0000000000c37308 */ /* 0x000be40000002400 */
[----:B----4-:R-:W-:Y:S07]  /*86a0*/  HMMA.16816.F32.BF16 R24, R20, R40, R32 ;  /* 0x000000281418723c */ /* 0x010fee0000041820 */
[----:B------:R-:W-:-:S04]  /*86b0*/  FMUL.FTZ R32, R55, UR19 ;  /* 0x0000001337207c20 */ /* 0x000fc80008410000 */
[----:B------:R4:W-:Y:S01]  /*86c0*/  MUFU.TANH R190, R32 ;  /* 0x0000002000be7308 */ /* 0x0009e20000002400 */
[----:B-----5:R-:W-:-:S07]  /*86d0*/  FMUL.FTZ R0, R52, UR19 ;  /* 0x0000001334007c20 */ /* 0x020fce0008410000 */
[----:B------:R5:W2:Y:S05]  /*86e0*/  MUFU.TANH R189, R0 ;  /* 0x0000000000bd7308 */ /* 0x000aaa0000002400 */
[----:B------:R-:W-:Y:S01]  /*86f0*/  FMUL.FTZ R26, R26, UR19 ;  /* 0x000000131a1a7c20 */ /* 0x000fe20008410000 */
[----:B------:R-:W-:Y:S01]  /*8700*/  FMUL.FTZ R27, R27, UR19 ;  /* 0x000000131b1b7c20 */ /* 0x000fe20008410000 */
[----:B----4-:R-:W-:Y:S02]  /*8710*/  HMMA.16816.F32.BF16 R32, R28, R40, R4 ;  /* 0x000000281c20723c */ /* 0x010fe40000041804 */
[----:B------:R-:W-:Y:S04]  /*8720*/  MUFU.TANH R188, R26 ;  /* 0x0000001a00bc7308 */ /* 0x000fe80000002400 */
[----:B------:R-:W-:Y:S01]  /*8730*/  HMMA.16816.F32.BF16 R4, R12, R38, R44 ;  /* 0x000000260c04723c */ /* 0x000fe2000004182c */
[----:B-----5:R-:W-:-:S03]  /*8740*/  IMAD.U32 R0, RZ, RZ, UR17 ;  /* 0x00000011ff007e24 */ /* 0x020fc6000f8e00ff */
[----:B------:R-:W-:Y:S01]  /*8750*/  MUFU.TANH R183, R27 ;  /* 0x0000001b00b77308 */ /* 0x000fe20000002400 */
[----:B------:R-:W-:Y:S01]  /*8760*/  IMAD R0, R0, 0x40, R247 ;  /* 0x0000004000007824 */ /* 0x000fe200078e02f7 */
[----:B------:R-:W-:Y:S01]  /*8770*/  HMMA.16816.F32.BF16 R36, R16, R38, R164 ;  /* 0x000000261024723c */ /* 0x000fe200000418a4 */
[----:B------:R-:W-:Y:S02]  /*8780*/  IMAD.MOV.U32 R247, RZ, RZ, R3 ;  /* 0x000000fffff77224 */ /* 0x000fe400078e0003 */
[----:B------:R-:W-:Y:S01]  /*8790*/  FMUL.FTZ R3, R54, UR19 ;  /* 0x0000001336037c20 */ /* 0x000fe20008410000 */
[C---:B------:R-:W-:Y:S01]  /*87a0*/  VIADD R2, R0.reuse, 0x1 ;  /* 0x0000000100027836 */ /* 0x040fe20000000000 */
[C---:B------:R-:W-:Y:S02]  /*87b0*/  ISETP.GE.AND P0, PT, R0.reuse, R238, PT ;  /* 0x000000ee0000720c */ /* 0x040fe40003f06270 */
[C---:B------:R-:W-:Y:S01]  /*87c0*/  ISETP.GE.AND P6, PT, R0.reuse, R237, PT ;  /* 0x000000ed0000720c */ /* 0x040fe20003fc6270 */
[----:B------:R4:W5:Y:S01]  /*87d0*/  MUFU.TANH R182, R3 ;  /* 0x0000000300b67308 */ /* 0x0009620000002400 */
[C---:B------:R-:W-:Y:S01]  /*87e0*/  ISETP.GE.AND P5, PT, R0.reuse, R236, PT ;  /* 0x000000ec0000720c */ /* 0x040fe20003fa6270 */
[----:B-1----:R-:W-:Y:S01]  /*87f0*/  HMMA.16816.F32.BF16 R44, R12, R8, R56 ;  /* 0x000000080c2c723c */ /* 0x002fe20000041838 */
[----:B------:R-:W-:-:S02]  /*8800*/  ISETP.GE.AND P1, PT, R0, R235, PT ;  /* 0x000000eb0000720c */ /* 0x000fc40003f26270 */
[C---:B------:R-:W-:Y:S02]  /*8810*/  ISETP.LT.OR P0, PT, R0.reuse, R234, P0 ;  /* 0x000000ea0000720c */ /* 0x040fe40000701670 */
[C---:B------:R-:W-:Y:S01]  /*8820*/  ISETP.LT.OR P6, PT, R0.reuse, R233, P6 ;  /* 0x000000e90000720c */ /* 0x040fe200037c1670 */
[----:B------:R-:W-:Y:S01]  /*8830*/  HMMA.16816.F32.BF16 R48, R12, R10, R48 ;  /* 0x0000000a0c30723c */ /* 0x000fe20000041830 */
[C---:B------:R-:W-:Y:S02]  /*8840*/  ISETP.LT.OR P5, PT, R0.reuse, R232, P5 ;  /* 0x000000e80000720c */ /* 0x040fe40002fa1670 */
[----:B------:R-:W-:Y:S02]  /*8850*/  ISETP.LT.OR P1, PT, R0, R231, P1 ;  /* 0x000000e70000720c */ /* 0x000fe40000f21670 */
[----:B------:R-:W-:Y:S01]  /*8860*/  FSEL R53, R252, -INF , !P0 ;  /* 0xff800000fc357808 */ /* 0x000fe20004000000 */
[----:B------:R-:W-:Y:S01]  /*8870*/  HMMA.16816.F32.BF16 R12, R16, R8, R176 ;  /* 0x00000008100c723c */ /* 0x000fe200000418b0 */
[----:B------:R-:W-:-:S02]  /*8880*/  FSEL R63, R216, -INF , !P6 ;  /* 0xff800000d83f7808 */ /* 0x000fc40007000000 */
[----:B------:R-:W-:Y:S01]  /*8890*/  FSEL R64, R210, -INF , !P5 ;  /* 0xff800000d2407808 */ /* 0x000fe20006800000 */
[----:B----4-:R-:W-:Y:S01]  /*88a0*/  FMUL.FTZ R3, R24, UR19 ;  /* 0x0000001318037c20 */ /* 0x010fe20008410000 */
[----:B------:R-:W-:Y:S01]  /*88b0*/  FSEL R66, R206, -INF , !P1 ;  /* 0xff800000ce427808 */ /* 0x000fe20004800000 */
[----:B------:R-:W-:Y:S01]  /*88c0*/  HMMA.16816.F32.BF16 R36, R28, R42, R36 ;  /* 0x0000002a1c24723c */ /* 0x000fe20000041824 */
[C---:B------:R-:W-:Y:S01]  /*88d0*/  ISETP.GE.AND P0, PT, R2.reuse, R238, PT ;  /* 0x000000ee0200720c */ /* 0x040fe20003f06270 */
[----:B------:R1:W4:Y:S01]  /*88e0*/  MUFU.TANH R193, R3 ;  /* 0x0000000300c17308 */ /* 0x0003220000002400 */
[C---:B------:R-:W-:Y:S02]  /*88f0*/  ISETP.GE.AND P6, PT, R2.reuse, R237, PT ;  /* 0x000000ed0200720c */ /* 0x040fe40003fc6270 */
[C---:B------:R-:W-:Y:S01]  /*8900*/  ISETP.GE.AND P5, PT, R2.reuse, R236, PT ;  /* 0x000000ec0200720c */ /* 0x040fe20003fa6270 */
[----:B------:R-:W-:Y:S01]  /*8910*/  HMMA.16816.F32.BF16 R16, R16, R10, R184 ;  /* 0x0000000a1010723c */ /* 0x000fe200000418b8 */
[----:B------:R-:W-:-:S02]  /*8920*/  ISETP.GE.AND P1, PT, R2, R235, PT ;  /* 0x000000eb0200720c */ /* 0x000fc40003f26270 */
[C---:B------:R-:W-:Y:S02]  /*8930*/  ISETP.LT.OR P0, PT, R2.reuse, R234, P0 ;  /* 0x000000ea0200720c */ /* 0x040fe40000701670 */
[C---:B------:R-:W-:Y:S02]  /*8940*/  ISETP.LT.OR P6, PT, R2.reuse, R233, P6 ;  /* 0x000000e90200720c */ /* 0x040fe400037c1670 */
[C---:B------:R-:W-:Y:S02]  /*8950*/  ISETP.LT.OR P5, PT, R2.reuse, R232, P5 ;  /* 0x000000e80200720c */ /* 0x040fe40002fa1670 */
[----:B------:R-:W-:Y:S01]  /*8960*/  ISETP.LT.OR P1, PT, R2, R231, P1 ;  /* 0x000000e70200720c */ /* 0x000fe20000f21670 */
[----:B------:R-:W-:Y:S01]  /*8970*/  VIADD R2, R0, 0x8 ;  /* 0x0000000800027836 */ /* 0x000fe20000000000 */
[----:B------:R-:W-:Y:S01]  /*8980*/  FSEL R55, R247, -INF , !P0 ;  /* 0xff800000f7377808 */ /* 0x000fe20004000000 */
[----:B-1----:R-:W-:Y:S01]  /*8990*/  FMUL.FTZ R3, R25, UR19 ;  /* 0x0000001319037c20 */ /* 0x002fe20008410000 */
[----:B------:R-:W-:Y:S01]  /*89a0*/  FSEL R62, R239, -INF , !P6 ;  /* 0xff800000ef3e7808 */ /* 0x000fe20007000000 */
[----:B------:R-:W-:Y:S01]  /*89b0*/  HMMA.16816.F32.BF16 R24, R20, R42, R4 ;  /* 0x0000002a1418723c */ /* 0x000fe20000041804 */
[----:B------:R-:W-:Y:S01]  /*89c0*/  FSEL R61, R218, -INF , !P5 ;  /* 0xff800000da3d7808 */ /* 0x000fe20006800000 */
[----:B------:R1:W-:Y:S01]  /*89d0*/  MUFU.TANH R192, R3 ;  /* 0x0000000300c07308 */ /* 0x0003e20000002400 */
[----:B------:R-:W-:-:S02]  /*89e0*/  FSEL R65, R211, -INF , !P1 ;  /* 0xff800000d3417808 */ /* 0x000fc40004800000 */
[C---:B------:R-:W-:Y:S02]  /*89f0*/  ISETP.GE.AND P0, PT, R2.reuse, R238, PT ;  /* 0x000000ee0200720c */ /* 0x040fe40003f06270 */
[C---:B------:R-:W-:Y:S01]  /*8a00*/  ISETP.GE.AND P6, PT, R2.reuse, R237, PT ;  /* 0x000000ed0200720c */ /* 0x040fe20003fc6270 */
[----:B------:R-:W-:Y:S01]  /*8a10*/  FMUL.FTZ R4, R35, UR19 ;  /* 0x0000001323047c20 */ /* 0x000fe20008410000 */
[C---:B------:R-:W-:Y:S02]  /*8a20*/  ISETP.GE.AND P5, PT, R2.reuse, R236, PT ;  /* 0x000000ec0200720c */ /* 0x040fe40003fa6270 */
[C---:B------:R-:W-:Y:S01]  /*8a30*/  ISETP.GE.AND P1, PT, R2.reuse, R235, PT ;  /* 0x000000eb0200720c */ /* 0x040fe20003f26270 */
[----:B------:R3:W-:Y:S01]  /*8a40*/  MUFU.TANH R164, R4 ;  /* 0x0000000400a47308 */ /* 0x0007e20000002400 */
[C---:B------:R-:W-:Y:S02]  /*8a50*/  ISETP.LT.OR P0, PT, R2.reuse, R234, P0 ;  /* 0x000000ea0200720c */ /* 0x040fe40000701670 */
[----:B------:R-:W-:-:S02]  /*8a60*/  ISETP.LT.OR P6, PT, R2, R233, P6 ;  /* 0x000000e90200720c */ /* 0x000fc400037c1670 */
[C---:B------:R-:W-:Y:S02]  /*8a70*/  ISETP.LT.OR P5, PT, R2.reuse, R232, P5 ;  /* 0x000000e80200720c */ /* 0x040fe40002fa1670 */
[----:B------:R-:W-:Y:S01]  /*8a80*/  ISETP.LT.OR P1, PT, R2, R231, P1 ;  /* 0x000000e70200720c */ /* 0x000fe20000f21670 */
[----:B-1----:R-:W-:Y:S01]  /*8a90*/  FMUL.FTZ R3, R32, UR19 ;  /* 0x0000001320037c20 */ /* 0x002fe20008410000 */
[----:B------:R-:W-:Y:S01]  /*8aa0*/  VIADD R2, R0, 0x9 ;  /* 0x0000000900027836 */ /* 0x000fe20000000000 */
[----:B------:R-:W-:Y:S02]  /*8ab0*/  FSEL R41, R217, -INF , !P0 ;  /* 0xff800000d9297808 */ /* 0x000fe40004000000 */
[----:B------:R1:W4:Y:S01]  /*8ac0*/  MUFU.TANH R180, R3 ;  /* 0x0000000300b47308 */ /* 0x0003220000002400 */
[----:B------:R-:W-:Y:S01]  /*8ad0*/  FSEL R60, R207, -INF , !P6 ;  /* 0xff800000cf3c7808 */ /* 0x000fe20007000000 */
[----:B------:R-:W-:Y:S01]  /*8ae0*/  FMUL.FTZ R8, R27, UR19 ;  /* 0x000000131b087c20 */ /* 0x000fe20008410000 */
[----:B------:R-:W-:Y:S01]  /*8af0*/  FSEL R56, R205, -INF , !P5 ;  /* 0xff800000cd387808 */ /* 0x000fe20006800000 */
[----:B---3--:R-:W3:Y:S01]  /*8b00*/  LDSM.16.M88.4 R4, [R227+0x8c00] ;  /* 0x008c0000e304783b */ /* 0x008ee20000000200 */
[----:B------:R-:W-:Y:S01]  /*8b10*/  FSEL R57, R106, -INF , !P1 ;  /* 0xff8000006a397808 */ /* 0x000fe20004800000 */
[----:B------:R-:W-:-:S04]  /*8b20*/  DEPBAR.LE SB0, 0x0 ;  /* 0x000080000000791a */ /* 0x000fc80000000000 */
[----:B------:R-:W-:Y:S01]  /*8b30*/  BAR.SYNC.DEFER_BLOCKING 0x0 ;  /* 0x0000000000007b1d */ /* 0x000fe20000010000 */
[C---:B------:R-:W-:Y:S02]  /*8b40*/  ISETP.GE.AND P0, PT, R2.reuse, R238, PT ;  /* 0x000000ee0200720c */ /* 0x040fe40003f06270 */
[C---:B------:R-:W-:Y:S02]  /*8b50*/  ISETP.GE.AND P6, PT, R2.reuse, R237, PT ;  /* 0x000000ed0200720c */ /* 0x040fe40003fc6270 */
[C---:B------:R-:W-:Y:S01]  /*8b60*/  ISETP.GE.AND P5, PT, R2.reuse, R236, PT ;  /* 0x000000ec0200720c */ /* 0x040fe20003fa6270 */
[----:B-1----:R-:W-:Y:S01]  /*8b70*/  FMUL.FTZ R3, R33, UR19 ;  /* 0x0000001321037c20 */ /* 0x002fe20008410000 */
[C---:B------:R-:W-:Y:S02]  /*8b80*/  ISETP.GE.AND P1, PT, R2.reuse, R235, PT ;  /* 0x000000eb0200720c */ /* 0x040fe40003f26270 */
[C---:B------:R-:W-:Y:S01]  /*8b90*/  ISETP.LT.OR P0, PT, R2.reuse, R234, P0 ;  /* 0x000000ea0200720c */ /* 0x040fe20000701670 */
[----:B------:R1:W-:Y:S01]  /*8ba0*/  MUFU.TANH R181, R3 ;  /* 0x0000000300b57308 */ /* 0x0003e20000002400 */
[----:B------:R-:W-:-:S02]  /*8bb0*/  ISETP.LT.OR P6, PT, R2, R233, P6 ;  /* 0x000000e90200720c */ /* 0x000fc400037c1670 */
[C---:B------:R-:W-:Y:S02]  /*8bc0*/  ISETP.LT.OR P5, PT, R2.reuse, R232, P5 ;  /* 0x000000e80200720c */ /* 0x040fe40002fa1670 */
[----:B------:R-:W-:Y:S01]  /*8bd0*/  ISETP.LT.OR P1, PT, R2, R231, P1 ;  /* 0x000000e70200720c */ /* 0x000fe20000f21670 */
[----:B------:R-:W-:Y:S01]  /*8be0*/  VIADD R2, R0, 0x10 ;  /* 0x0000001000027836 */ /* 0x000fe20000000000 */
[----:B------:R-:W-:Y:S02]  /*8bf0*/  FSEL R40, R244, -INF , !P0 ;  /* 0xff800000f4287808 */ /* 0x000fe40004000000 */
[----:B------:R-:W-:Y:S02]  /*8c00*/  FSEL R58, R219, -INF , !P6 ;  /* 0xff800000db3a7808 */ /* 0x000fe40007000000 */
[----:B------:R-:W-:Y:S02]  /*8c10*/  FSEL R52, R208, -INF , !P5 ;  /* 0xff800000d0347808 */ /* 0x000fe40006800000 */
[----:B--2---:R-:W-:-:S02]  /*8c20*/  FSEL R54, R107, -INF , !P1 ;  /* 0xff8000006b367808 */ /* 0x004fc40004800000 */
[----:B------:R-:W-:Y:S01]  /*8c30*/  ISETP.GE.AND P0, PT, R2, R238, PT ;  /* 0x000000ee0200720c */ /* 0x000fe20003f06270 */
[----:B-1----:R-:W-:Y:S01]  /*8c40*/  FMUL.FTZ R3, R34, UR19 ;  /* 0x0000001322037c20 */ /* 0x002fe20008410000 */
[C---:B------:R-:W-:Y:S02]  /*8c50*/  ISETP.GE.AND P6, PT, R2.reuse, R237, PT ;  /* 0x000000ed0200720c */ /* 0x040fe40003fc6270 */
[C---:B------:R-:W-:Y:S01]  /*8c60*/  ISETP.GE.AND P5, PT, R2.reuse, R236, PT ;  /* 0x000000ec0200720c */ /* 0x040fe20003fa6270 */
[----:B------:R1:W2:Y:S01]  /*8c70*/  MUFU.TANH R106, R3 ;  /* 0x00000003006a7308 */ /* 0x0002a20000002400 */
[C---:B------:R-:W-:Y:S02]  /*8c80*/  ISETP.GE.AND P1, PT, R2.reuse, R235, PT ;  /* 0x000000eb0200720c */ /* 0x040fe40003f26270 */
[C---:B------:R-:W-:Y:S01]  /*8c90*/  ISETP.LT.OR P0, PT, R2.reuse, R234, P0 ;  /* 0x000000ea0200720c */ /* 0x040fe20000701670 */
[----:B---3--:R-:W-:Y:S01]  /*8ca0*/  HMMA.16816.F32.BF16 R12, R28, R4, R12 ;  /* 0x000000041c0c723c */ /* 0x008fe2000004180c */
[----:B------:R-:W-:-:S02]  /*8cb0*/  ISETP.LT.OR P6, PT, R2, R233, P6 ;  /* 0x000000e90200720c */ /* 0x000fc400037c1670 */
[C---:B------:R-:W-:Y:S02]  /*8cc0*/  ISETP.LT.OR P5, PT, R2.reuse, R232, P5 ;  /* 0x000000e80200720c */ /* 0x040fe40002fa1670 */
[----:B------:R-:W-:Y:S01]  /*8cd0*/  ISETP.LT.OR P1, PT, R2, R231, P1 ;  /* 0x000000e70200720c */ /* 0x000fe20000f21670 */
[----:B------:R-:W-:Y:S01]  /*8ce0*/  VIADD R2, R0, 0x11 ;  /* 0x0000001100027836 */ /* 0x000fe20000000000 */
[----:B------:R-:W-:Y:S01]  /*8cf0*/  FSEL R35, R204, -INF , !P0 ;  /* 0xff800000cc237808 */ /* 0x000fe20004000000 */
[----:B------:R-:W-:Y:S01]  /*8d00*/  HMMA.16816.F32.BF16 R28, R28, R6, R16 ;  /* 0x000000061c1c723c */ /* 0x000fe20000041810 */
[----:B------:R-:W-:Y:S02]  /*8d10*/  FSEL R42, R200, -INF , !P6 ;  /* 0xff800000c82a7808 */ /* 0x000fe40007000000 */
[----:B------:R-:W-:Y:S01]  /*8d20*/  FSEL R43, R101, -INF , !P5 ;  /* 0xff800000652b7808 */ /* 0x000fe20006800000 */
[----:B-1----:R-:W-:Y:S01]  /*8d30*/  FMUL.FTZ R3, R24, UR19 ;  /* 0x0000001318037c20 */ /* 0x002fe20008410000 */
[----:B------:R-:W-:Y:S01]  /*8d40*/  FSEL R166, R100, -INF , !P1 ;  /* 0xff80000064a67808 */ /* 0x000fe20004800000 */
[----:B------:R1:W-:Y:S01]  /*8d50*/  MUFU.TANH R101, R8 ;  /* 0x0000000800657308 */ /* 0x0003e20000002400 */
[----:B------:R-:W-:-:S02]  /*8d60*/  ISETP.GE.AND P0, PT, R2, R238, PT ;  /* 0x000000ee0200720c */ /* 0x000fc40003f06270 */
[C---:B------:R-:W-:Y:S02]  /*8d70*/  ISETP.GE.AND P6, PT, R2.reuse, R237, PT ;  /* 0x000000ed0200720c */ /* 0x040fe40003fc6270 */
[C---:B------:R-:W-:Y:S02]  /*8d80*/  ISETP.GE.AND P5, PT, R2.reuse, R236, PT ;  /* 0x000000ec0200720c */ /* 0x040fe40003fa6270 */
[C---:B------:R-:W-:Y:S01]  /*8d90*/  ISETP.GE.AND P1, PT, R2.reuse, R235, PT ;  /* 0x000000eb0200720c */ /* 0x040fe20003f26270 */
[----:B------:R3:W2:Y:S01]  /*8da0*/  MUFU.TANH R107, R3 ;  /* 0x00000003006b7308 */ /* 0x0006a20000002400 */
[----:B------:R-:W-:Y:S01]  /*8db0*/  ISETP.LT.OR P0, PT, R2, R234, P0 ;  /* 0x000000ea0200720c */ /* 0x000fe20000701670 */
[----:B------:R-:W-:Y:S01]  /*8dc0*/  FMUL.FTZ R12, R12, UR19 ;  /* 0x000000130c0c7c20 */ /* 0x000fe20008410000 */
[----:B------:R-:W-:Y:S01]  /*8dd0*/  ISETP.LT.OR P6, PT, R2, R233, P6 ;  /* 0x000000e90200720c */ /* 0x000fe200037c1670 */
[----:B------:R-:W-:Y:S01]  /*8de0*/  FMUL.FTZ R14, R14, UR19 ;  /* 0x000000130e0e7c20 */ /* 0x000fe20008410000 */
[C---:B------:R-:W-:Y:S01]  /*8df0*/  ISETP.LT.OR P5, PT, R2.reuse, R232, P5 ;  /* 0x000000e80200720c */ /* 0x040fe20002fa1670 */
[----:B------:R-:W-:Y:S01]  /*8e00*/  FMUL.FTZ R13, R13, UR19 ;  /* 0x000000130d0d7c20 */ /* 0x000fe20008410000 */
[----:B------:R-:W-:Y:S01]  /*8e10*/  ISETP.LT.OR P1, PT, R2, R231, P1 ;  /* 0x000000e70200720c */ /* 0x000fe20000f21670 */
[----:B------:R-:W-:Y:S01]  /*8e20*/  VIADD R2, R0, 0x19 ;  /* 0x0000001900027836 */ /* 0x000fe20000000000 */
[----:B------:R-:W-:Y:S01]  /*8e30*/  FSEL R34, R209, -INF , !P0 ;  /* 0xff800000d1227808 */ /* 0x000fe20004000000 */
[----:B-1----:R-:W-:Y:S01]  /*8e40*/  FMUL.FTZ R8, R36, UR19 ;  /* 0x0000001324087c20 */ /* 0x002fe20008410000 */
[----:B------:R-:W-:Y:S01]  /*8e50*/  FSEL R176, R201, -INF , !P6 ;  /* 0xff800000c9b07808 */ /* 0x000fe20007000000 */
[----:B------:R-:W-:Y:S01]  /*8e60*/  MUFU.TANH R12, R12 ;  /* 0x0000000c000c7308 */ /* 0x000fe20000002400 */
[----:B------:R-:W-:Y:S01]  /*8e70*/  FSEL R59, R199, -INF , !P5 ;  /* 0xff800000c73b7808 */ /* 0x000fe20006800000 */
[----:B------:R-:W-:Y:S01]  /*8e80*/  FMUL.FTZ R15, R15, UR19 ;  /* 0x000000130f0f7c20 */ /* 0x000fe20008410000 */
[----:B------:R-:W-:Y:S01]  /*8e90*/  FSEL R167, R197, -INF , !P1 ;  /* 0xff800000c5a77808 */ /* 0x000fe20004800000 */
[----:B---3--:R-:W-:-:S04]  /*8ea0*/  FMUL.FTZ R3, R25, UR19 ;  /* 0x0000001319037c20 */ /* 0x008fc80008410000 */
[----:B------:R-:W-:Y:S08]  /*8eb0*/  MUFU.TANH R67, R8 ;  /* 0x0000000800437308 */ /* 0x000ff00000002400 */
[----:B------:R1:W-:Y:S08]  /*8ec0*/  MUFU.TANH R165, R3 ;  /* 0x0000000300a57308 */ /* 0x0003f00000002400 */
[----:B------:R-:W-:Y:S08]  /*8ed0*/  MUFU.TANH R14, R14 ;  /* 0x0000000e000e7308 */ /* 0x000ff00000002400 */
[----:B------:R-:W-:Y:S01]  /*8ee0*/  MUFU.TANH R13, R13 ;  /* 0x0000000d000d7308 */ /* 0x000fe20000002400 */
[----:B-1----:R-:W-:-:S02]  /*8ef0*/  FMUL.FTZ R3, R26, UR19 ;  /* 0x000000131a037c20 */ /* 0x002fc40008410000 */
[C---:B------:R-:W-:Y:S05]  /*8f00*/  HMMA.16816.F32.BF16 R24, R20.reuse, R4, R44 ;  /* 0x000000041418723c */ /* 0x040fea000004182c */
[----:B------:R1:W3:Y:S01]  /*8f10*/  MUFU.TANH R100, R3 ;  /* 0x0000000300647308 */ /* 0x0002e20000002400 */
[----:B------:R-:W-:Y:S07]  /*8f20*/  HMMA.16816.F32.BF16 R20, R20, R6, R48 ;  /* 0x000000061414723c */ /* 0x000fee0000041830 */
[----:B------:R-:W-:Y:S01]  /*8f30*/  MUFU.TANH R15, R15 ;  /* 0x0000000f000f7308 */ /* 0x000fe20000002400 */
[----:B-1----:R-:W-:-:S10]  /*8f40*/  VIADD R3, R0, 0x18 ;  /* 0x0000001800037836 */ /* 0x002fd40000000000 */
[----:B------:R-:W-:Y:S01]  /*8f50*/  FMUL.FTZ R26, R26, UR19 ;  /* 0x000000131a1a7c20 */ /* 0x000fe20008410000 */
[----:B------:R-:W-:Y:S01]  /*8f60*/  FMUL.FTZ R27, R27, UR19 ;  /* 0x000000131b1b7c20 */ /* 0x000fe20008410000 */
[C---:B------:R-:W-:Y:S02]  /*8f70*/  ISETP.GE.AND P0, PT, R3.reuse, R238, PT ;  /* 0x000000ee0300720c */ /* 0x040fe40003f06270 */
[C---:B------:R-:W-:Y:S02]  /*8f80*/  ISETP.GE.AND P6, PT, R3.reuse, R237, PT ;  /* 0x000000ed0300720c */ /* 0x040fe40003fc6270 */
[----:B------:R-:W-:Y:S01]  /*8f90*/  MUFU.TANH R26, R26 ;  /* 0x0000001a001a7308 */ /* 0x000fe20000002400 */
[C---:B------:R-:W-:Y:S01]  /*8fa0*/  ISETP.GE.AND P5, PT, R3.reuse, R236, PT ;  /* 0x000000ec0300720c */ /* 0x040fe20003fa6270 */
[----:B------:R-:W-:Y:S01]  /*8fb0*/  FMUL.FTZ R20, R20, UR19 ;  /* 0x0000001314147c20 */ /* 0x000fe20008410000 */
[----:B------:R-:W-:Y:S01]  /*8fc0*/  ISETP.GE.AND P1, PT, R3, R235, PT ;  /* 0x000000eb0300720c */ /* 0x000fe20003f26270 */
[----:B------:R-:W-:Y:S01]  /*8fd0*/  FMUL.FTZ R21, R21, UR19 ;  /* 0x0000001315157c20 */ /* 0x000fe20008410000 */
[C---:B------:R-:W-:Y:S01]  /*8fe0*/  ISETP.LT.OR P0, PT, R3.reuse, R234, P0 ;  /* 0x000000ea0300720c */ /* 0x040fe20000701670 */
[----:B------:R-:W-:Y:S01]  /*8ff0*/  FMUL.FTZ R22, R22, UR19 ;  /* 0x0000001316167c20 */ /* 0x000fe20008410000 */
[C---:B------:R-:W-:Y:S01]  /*9000*/  ISETP.LT.OR P6, PT, R3.reuse, R233, P6 ;  /* 0x000000e90300720c */ /* 0x040fe200037c1670 */
[----:B------:R-:W-:Y:S01]  /*9010*/  MUFU.TANH R27, R27 ;  /* 0x0000001b001b7308 */ /* 0x000fe20000002400 */
[----:B------:R-:W-:Y:S01]  /*9020*/  ISETP.LT.OR P5, PT, R3, R232, P5 ;  /* 0x000000e80300720c */ /* 0x000fe20002fa1670 */
[----:B------:R-:W-:Y:S01]  /*9030*/  FMUL.FTZ R23, R23, UR19 ;  /* 0x0000001317177c20 */ /* 0x000fe20008410000 */
[----:B------:R-:W-:Y:S01]  /*9040*/  ISETP.LT.OR P1, PT, R3, R231, P1 ;  /* 0x000000e70300720c */ /* 0x000fe20000f21670 */
[----:B------:R-:W-:Y:S01]  /*9050*/  FMUL.FTZ R3, R37, UR19 ;  /* 0x0000001325037c20 */ /* 0x000fe20008410000 */
[----:B------:R-:W-:-:S02]  /*9060*/  FSEL R33, R196, -INF , !P0 ;  /* 0xff800000c4217808 */ /* 0x000fc40004000000 */
[----:B------:R-:W-:Y:S01]  /*9070*/  FSEL R47, R194, -INF , !P6 ;  /* 0xff800000c22f7808 */ /* 0x000fe20007000000 */
[----:B------:R1:W-:Y:S01]  /*9080*/  MUFU.TANH R44, R3 ;  /* 0x00000003002c7308 */ /* 0x0003e20000002400 */
[----:B------:R-:W-:Y:S02]  /*9090*/  FSEL R36, R189, -INF , !P5 ;  /* 0xff800000bd247808 */ /* 0x000fe40006800000 */
[C---:B------:R-:W-:Y:S02]  /*90a0*/  ISETP.GE.AND P0, PT, R2.reuse, R238, PT ;  /* 0x000000ee0200720c */ /* 0x040fe40003f06270 */
[C---:B------:R-:W-:Y:S02]  /*90b0*/  ISETP.GE.AND P6, PT, R2.reuse, R237, PT ;  /* 0x000000ed0200720c */ /* 0x040fe40003fc6270 */
[C---:B------:R-:W-:Y:S01]  /*90c0*/  ISETP.GE.AND P5, PT, R2.reuse, R236, PT ;  /* 0x000000ec0200720c */ /* 0x040fe20003fa6270 */
[----:B------:R-:W-:Y:S01]  /*90d0*/  MUFU.TANH R20, R20 ;  /* 0x0000001400147308 */ /* 0x000fe20000002400 */
[----:B------:R-:W-:-:S02]  /*90e0*/  ISETP.LT.OR P0, PT, R2, R234, P0 ;  /* 0x000000ea0200720c */ /* 0x000fc40000701670 */
[C---:B------:R-:W-:Y:S02]  /*90f0*/  ISETP.LT.OR P6, PT, R2.reuse, R233, P6 ;  /* 0x000000e90200720c */ /* 0x040fe400037c1670 */
[----:B------:R-:W-:Y:S02]  /*9100*/  ISETP.LT.OR P5, PT, R2, R232, P5 ;  /* 0x000000e80200720c */ /* 0x000fe40002fa1670 */
[----:B------:R-:W-:Y:S01]  /*9110*/  FSEL R32, R198, -INF , !P0 ;  /* 0xff800000c6207808 */ /* 0x000fe20004000000 */
[----:B------:R-:W-:Y:S01]  /*9120*/  MUFU.TANH R21, R21 ;  /* 0x0000001500157308 */ /* 0x000fe20000002400 */
[----:B-1----:R-:W-:Y:S01]  /*9130*/  FMUL.FTZ R3, R38, UR19 ;  /* 0x0000001326037c20 */ /* 0x002fe20008410000 */
[----:B-----5:R-:W-:Y:S02]  /*9140*/  FSEL R38, R182, -INF , !P1 ;  /* 0xff800000b6267808 */ /* 0x020fe40004800000 */
[----:B------:R-:W-:Y:S02]  /*9150*/  ISETP.GE.AND P1, PT, R2, R235, PT ;  /* 0x000000eb0200720c */ /* 0x000fe40003f26270 */
[----:B------:R-:W-:-:S02]  /*9160*/  FSEL R46, R195, -INF , !P6 ;  /* 0xff800000c32e7808 */ /* 0x000fc40007000000 */
[----:B------:R-:W-:Y:S01]  /*9170*/  ISETP.LT.OR P1, PT, R2, R231, P1 ;  /* 0x000000e70200720c */ /* 0x000fe20000f21670 */
[----:B------:R-:W-:Y:S01]  /*9180*/  VIADD R2, R0, 0x20 ;  /* 0x0000002000027836 */ /* 0x000fe20000000000 */
[----:B------:R1:W5:Y:S01]  /*9190*/  MUFU.TANH R8, R3 ;  /* 0x0000000300087308 */ /* 0x0003620000002400 */
[----:B------:R-:W-:-:S03]  /*91a0*/  FSEL R37, R191, -INF , !P5 ;  /* 0xff800000bf257808 */ /* 0x000fc60006800000 */
[C---:B------:R-:W-:Y:S02]  /*91b0*/  ISETP.GE.AND P0, PT, R2.reuse, R238, PT ;  /* 0x000000ee0200720c */ /* 0x040fe40003f06270 */
[C---:B------:R-:W-:Y:S02]  /*91c0*/  ISETP.GE.AND P6, PT, R2.reuse, R237, PT ;  /* 0x000000ed0200720c */ /* 0x040fe40003fc6270 */
[C---:B------:R-:W-:Y:S01]  /*91d0*/  ISETP.GE.AND P5, PT, R2.reuse, R236, PT ;  /* 0x000000ec0200720c */ /* 0x040fe20003fa6270 */
[----:B------:R-:W-:Y:S01]  /*91e0*/  MUFU.TANH R22, R22 ;  /* 0x0000001600167308 */ /* 0x000fe20000002400 */
[C---:B------:R-:W-:Y:S02]  /*91f0*/  ISETP.LT.OR P0, PT, R2.reuse, R234, P0 ;  /* 0x000000ea0200720c */ /* 0x040fe40000701670 */
[C---:B------:R-:W-:Y:S02]  /*9200*/  ISETP.LT.OR P6, PT, R2.reuse, R233, P6 ;  /* 0x000000e90200720c */ /* 0x040fe400037c1670 */
[----:B------:R-:W-:-:S02]  /*9210*/  ISETP.LT.OR P5, PT, R2, R232, P5 ;  /* 0x000000e80200720c */ /* 0x000fc40002fa1670 */
[----:B----4-:R-:W-:Y:S01]  /*9220*/  FSEL R178, R193, -INF , !P0 ;  /* 0xff800000c1b27808 */ /* 0x010fe20004000000 */
[----:B-1----:R-:W-:Y:S01]  /*9230*/  FMUL.FTZ R3, R39, UR19 ;  /* 0x0000001327037c20 */ /* 0x002fe20008410000 */
[----:B------:R-:W-:Y:S01]  /*9240*/  FSEL R39, R190, -INF , !P1 ;  /* 0xff800000be277808 */ /* 0x000fe20004800000 */
[----:B------:R-:W-:Y:S01]  /*9250*/  MUFU.TANH R23, R23 ;  /* 0x0000001700177308 */ /* 0x000fe20000002400 */
[----:B------:R-:W-:Y:S02]  /*9260*/  ISETP.GE.AND P1, PT, R2, R235, PT ;  /* 0x000000eb0200720c */ /* 0x000fe40003f26270 */
[----:B------:R-:W-:Y:S02]  /*9270*/  FSEL R198, R188, -INF , !P6 ;  /* 0xff800000bcc67808 */ /* 0x000fe40007000000 */
[----:B------:R-:W-:Y:S01]  /*9280*/  ISETP.LT.OR P1, PT, R2, R231, P1 ;  /* 0x000000e70200720c */ /* 0x000fe20000f21670 */
[----:B------:R-:W-:Y:S01]  /*9290*/  VIADD R2, R0, 0x21 ;  /* 0x0000002100027836 */ /* 0x000fe20000000000 */
[----:B------:R-:W-:Y:S01]  /*92a0*/  FSEL R180, R180, -INF , !P5 ;  /* 0xff800000b4b47808 */ /* 0x000fe20006800000 */
[----:B------:R1:W4:Y:S01]  /*92b0*/  MUFU.TANH R5, R3 ;  /* 0x0000000300057308 */ /* 0x0003220000002400 */
[----:B--2---:R-:W-:-:S02]  /*92c0*/  FSEL R184, R106, -INF , !P1 ;  /* 0xff8000006ab87808 */ /* 0x004fc40004800000 */
        /* <DEDUP_REMOVED lines=8> */
[----:B------:R-:W-:Y:S01]  /*9350*/  VIADD R2, R0, 0x28 ;  /* 0x0000002800027836 */ /* 0x000fe20000000000 */
[----:B------:R-:W-:Y:S01]  /*9360*/  FSEL R177, R192, -INF , !P0 ;  /* 0xff800000c0b17808 */ /* 0x000fe20004000000 */
[----:B-1----:R-:W-:Y:S01]  /*9370*/  FMUL.FTZ R3, R24, UR19 ;  /* 0x0000001318037c20 */ /* 0x002fe20008410000 */
[----:B------:R-:W-:Y:S02]  /*9380*/  FSEL R196, R183, -INF , !P6 ;  /* 0xff800000b7c47808 */ /* 0x000fe40007000000 */
[----:B------:R-:W-:Y:S01]  /*9390*/  FSEL R181, R181, -INF , !P5 ;  /* 0xff800000b5b57808 */ /* 0x000fe20006800000 */
[----:B------:R1:W2:Y:S01]  /*93a0*/  MUFU.TANH R9, R3 ;  /* 0x0000000300097308 */ /* 0x0002a20000002400 */
        /* <DEDUP_REMOVED lines=12> */
[----:B---3--:R-:W-:Y:S02]  /*9470*/  FSEL R194, R100, -INF , !P6 ;  /* 0xff80000064c27808 */ /* 0x008fe40007000000 */
[----:B------:R-:W-:Y:S01]  /*9480*/  FSEL R107, R67, -INF , !P5 ;  /* 0xff800000436b7808 */ /* 0x000fe20006800000 */
[----:B------:R1:W3:Y:S01]  /*9490*/  MUFU.TANH R4, R3 ;  /* 0x0000000300047308 */ /* 0x0002e20000002400 */
[----:B-----5:R-:W-:-:S02]  /*94a0*/  FSEL R179, R8, -INF , !P1 ;  /* 0xff80000008b37808 */ /* 0x020fc40004800000 */
        /* <DEDUP_REMOVED lines=8> */
[C---:B------:R-:W-:Y:S01]  /*9530*/  VIADD R2, R0.reuse, 0x30 ;  /* 0x0000003000027836 */ /* 0x040fe20000000000 */
[----:B------:R-:W-:Y:S01]  /*9540*/  FSEL R183, R165, -INF , !P0 ;  /* 0xff800000a5b77808 */ /* 0x000fe20004000000 */
[----:B-1----:R-:W-:Y:S01]  /*9550*/  VIADD R3, R0, 0x31 ;  /* 0x0000003100037836 */ /* 0x002fe20000000000 */
[----:B------:R-:W-:Y:S02]  /*9560*/  FSEL R189, R101, -INF , !P6 ;  /* 0xff80000065bd7808 */ /* 0x000fe40007000000 */
[----:B------:R-:W-:Y:S02]  /*9570*/  ISETP.GE.AND P0, PT, R2, R238, PT ;  /* 0x000000ee0200720c */ /* 0x000fe40003f06270 */
[----:B------:R-:W-:-:S02]  /*9580*/  FSEL R106, R44, -INF , !P5 ;  /* 0xff8000002c6a7808 */ /* 0x000fc40006800000 */
[----:B----4-:R-:W-:Y:S01]  /*9590*/  FSEL R164, R5, -INF , !P1 ;  /* 0xff80000005a47808 */ /* 0x010fe20004800000 */
[----:B------:R-:W-:Y:S01]  /*95a0*/  FMUL.FTZ R5, R28, UR19 ;  /* 0x000000131c057c20 */ /* 0x000fe20008410000 */
[C---:B------:R-:W-:Y:S02]  /*95b0*/  ISETP.LT.OR P0, PT, R2.reuse, R234, P0 ;  /* 0x000000ea0200720c */ /* 0x040fe40000701670 */
[C---:B------:R-:W-:Y:S02]  /*95c0*/  ISETP.GE.AND P6, PT, R2.reuse, R237, PT ;  /* 0x000000ed0200720c */ /* 0x040fe40003fc6270 */
[C---:B------:R-:W-:Y:S01]  /*95d0*/  ISETP.GE.AND P5, PT, R2.reuse, R236, PT ;  /* 0x000000ec0200720c */ /* 0x040fe20003fa6270 */
[----:B------:R-:W1:Y:S01]  /*95e0*/  MUFU.TANH R5, R5 ;  /* 0x0000000500057308 */ /* 0x000e620000002400 */
[----:B------:R-:W-:Y:S02]  /*95f0*/  ISETP.GE.AND P1, PT, R2, R235, PT ;  /* 0x000000eb0200720c */ /* 0x000fe40003f26270 */
[----:B--2---:R-:W-:-:S02]  /*9600*/  FSEL R165, R9, -INF , !P0 ;  /* 0xff80000009a57808 */ /* 0x004fc40004000000 */
[C---:B------:R-:W-:Y:S02]  /*9610*/  ISETP.LT.OR P6, PT, R2.reuse, R233, P6 ;  /* 0x000000e90200720c */ /* 0x040fe400037c1670 */
[C---:B------:R-:W-:Y:S02]  /*9620*/  ISETP.LT.OR P5, PT, R2.reuse, R232, P5 ;  /* 0x000000e80200720c */ /* 0x040fe40002fa1670 */
[----:B------:R-:W-:Y:S01]  /*9630*/  ISETP.LT.OR P1, PT, R2, R231, P1 ;  /* 0x000000e70200720c */ /* 0x000fe20000f21670 */
[C---:B------:R-:W-:Y:S01]  /*9640*/  VIADD R2, R0.reuse, 0x38 ;  /* 0x0000003800027836 */ /* 0x040fe20000000000 */
[----:B------:R-:W-:Y:S01]  /*9650*/  ISETP.GE.AND P0, PT, R3, R238, PT ;  /* 0x000000ee0300720c */ /* 0x000fe20003f06270 */
[----:B------:R-:W-:Y:S01]  /*9660*/  VIADD R0, R0, 0x39 ;  /* 0x0000003900007836 */ /* 0x000fe20000000000 */
[----:B------:R-:W-:Y:S02]  /*9670*/  FSEL R190, R26, -INF , !P6 ;  /* 0xff8000001abe7808 */ /* 0x000fe40007000000 */
[----:B------:R-:W-:-:S02]  /*9680*/  FSEL R195, R12, -INF , !P5 ;  /* 0xff8000000cc37808 */ /* 0x000fc40006800000 */
[----:B------:R-:W-:Y:S02]  /*9690*/  FSEL R201, R14, -INF , !P1 ;  /* 0xff8000000ec97808 */ /* 0x000fe40004800000 */
[C---:B------:R-:W-:Y:S02]  /*96a0*/  ISETP.LT.OR P0, PT, R3.reuse, R234, P0 ;  /* 0x000000ea0300720c */ /* 0x040fe40000701670 */
[C---:B------:R-:W-:Y:S02]  /*96b0*/  ISETP.GE.AND P6, PT, R3.reuse, R237, PT ;  /* 0x000000ed0300720c */ /* 0x040fe40003fc6270 */
[C---:B------:R-:W-:Y:S02]  /*96c0*/  ISETP.GE.AND P5, PT, R3.reuse, R236, PT ;  /* 0x000000ec0300720c */ /* 0x040fe40003fa6270 */
[C---:B------:R-:W-:Y:S02]  /*96d0*/  ISETP.GE.AND P1, PT, R3.reuse, R235, PT ;  /* 0x000000eb0300720c */ /* 0x040fe40003f26270 */
[----:B---3--:R-:W-:Y:S01]  /*96e0*/  FSEL R185, R4, -INF , !P0 ;  /* 0xff80000004b97808 */ /* 0x008fe20004000000 */
[----:B------:R-:W-:Y:S01]  /*96f0*/  FMUL.FTZ R4, R30, UR19 ;  /* 0x000000131e047c20 */ /* 0x000fe20008410000 */
[----:B------:R-:W-:-:S02]  /*9700*/  ISETP.LT.OR P6, PT, R3, R233, P6 ;  /* 0x000000e90300720c */ /* 0x000fc400037c1670 */
[C---:B------:R-:W-:Y:S02]  /*9710*/  ISETP.LT.OR P5, PT, R3.reuse, R232, P5 ;  /* 0x000000e80300720c */ /* 0x040fe40002fa1670 */
[----:B------:R-:W-:Y:S01]  /*9720*/  ISETP.LT.OR P1, PT, R3, R231, P1 ;  /* 0x000000e70300720c */ /* 0x000fe20000f21670 */
[----:B------:R-:W2:Y:S01]  /*9730*/  MUFU.TANH R4, R4 ;  /* 0x0000000400047308 */ /* 0x000ea20000002400 */
[C---:B------:R-:W-:Y:S01]  /*9740*/  ISETP.GE.AND P0, PT, R2.reuse, R238, PT ;  /* 0x000000ee0200720c */ /* 0x040fe20003f06270 */
[----:B------:R-:W-:Y:S01]  /*9750*/  FMUL.FTZ R3, R29, UR19 ;  /* 0x000000131d037c20 */ /* 0x000fe20008410000 */
[----:B------:R-:W-:Y:S02]  /*9760*/  FSEL R203, R27, -INF , !P6 ;  /* 0xff8000001bcb7808 */ /* 0x000fe40007000000 */
[----:B------:R-:W-:Y:S02]  /*9770*/  FSEL R193, R13, -INF , !P5 ;  /* 0xff8000000dc17808 */ /* 0x000fe40006800000 */
[----:B------:R-:W-:Y:S01]  /*9780*/  FSEL R199, R15, -INF , !P1 ;  /* 0xff8000000fc77808 */ /* 0x000fe20004800000 */
[----:B------:R-:W3:Y:S01]  /*9790*/  MUFU.TANH R3, R3 ;  /* 0x0000000300037308 */ /* 0x000ee20000002400 */
[----:B------:R-:W-:-:S02]  /*97a0*/  ISETP.LT.OR P0, PT, R2, R234, P0 ;  /* 0x000000ea0200720c */ /* 0x000fc40000701670 */
[C---:B------:R-:W-:Y:S02]  /*97b0*/  ISETP.GE.AND P6, PT, R2.reuse, R237, PT ;  /* 0x000000ed0200720c */ /* 0x040fe40003fc6270 */
[C---:B------:R-:W-:Y:S02]  /*97c0*/  ISETP.GE.AND P5, PT, R2.reuse, R236, PT ;  /* 0x000000ec0200720c */ /* 0x040fe40003fa6270 */
[----:B------:R-:W-:Y:S02]  /*97d0*/  ISETP.GE.AND P1, PT, R2, R235, PT ;  /* 0x000000eb0200720c */ /* 0x000fe40003f26270 */
[----:B------:R-:W-:Y:S02]  /*97e0*/  FSEL R186, R20, -INF , !P0 ;  /* 0xff80000014ba7808 */ /* 0x000fe40004000000 */
[C---:B------:R-:W-:Y:S02]  /*97f0*/  ISETP.LT.OR P6, PT, R2.reuse, R233, P6 ;  /* 0x000000e90200720c */ /* 0x040fe400037c1670 */
[----:B------:R-:W-:-:S02]  /*9800*/  ISETP.LT.OR P5, PT, R2, R232, P5 ;  /* 0x000000e80200720c */ /* 0x000fc40002fa1670 */
[----:B------:R-:W-:Y:S01]  /*9810*/  ISETP.LT.OR P1, PT, R2, R231, P1 ;  /* 0x000000e70200720c */ /* 0x000fe20000f21670 */
[----:B------:R-:W-:Y:S01]  /*9820*/  FMUL.FTZ R2, R31, UR19 ;  /* 0x000000131f027c20 */ /* 0x000fe20008410000 */
[----:B------:R-:W-:Y:S02]  /*9830*/  ISETP.GE.AND P0, PT, R0, R238, PT ;  /* 0x000000ee0000720c */ /* 0x000fe40003f06270 */
[----:B------:R-:W-:Y:S02]  /*9840*/  FSEL R202, R22, -INF , !P6 ;  /* 0xff80000016ca7808 */ /* 0x000fe40007000000 */
[----:B------:R-:W-:Y:S01]  /*9850*/  ISETP.LT.OR P0, PT, R0, R234, P0 ;  /* 0x000000ea0000720c */ /* 0x000fe20000701670 */
[----:B------:R-:W4:Y:S01]  /*9860*/  MUFU.TANH R2, R2 ;  /* 0x0000000200027308 */ /* 0x000f220000002400 */
[----:B-1----:R-:W-:Y:S02]  /*9870*/  FSEL R192, R5, -INF , !P5 ;  /* 0xff80000005c07808 */ /* 0x002fe40006800000 */
[----:B------:R-:W-:-:S02]  /*9880*/  FSEL R188, R21, -INF , !P0 ;  /* 0xff80000015bc7808 */ /* 0x000fc40004000000 */
[----:B------:R-:W-:Y:S02]  /*9890*/  PLOP3.LUT P0, PT, PT, PT, UP0, 0x40, 0x0 ;  /* 0x000000000000781c */ /* 0x000fe40003f0e808 */
[----:B--2---:R-:W-:Y:S02]  /*98a0*/  FSEL R197, R4, -INF , !P1 ;  /* 0xff80000004c57808 */ /* 0x004fe40004800000 */
[C---:B------:R-:W-:Y:S02]  /*98b0*/  ISETP.GE.AND P6, PT, R0.reuse, R237, PT ;  /* 0x000000ed0000720c */ /* 0x040fe40003fc6270 */
[C---:B------:R-:W-:Y:S02]  /*98c0*/  ISETP.GE.AND P5, PT, R0.reuse, R236, PT ;  /* 0x000000ec0000720c */ /* 0x040fe40003fa6270 */
[C---:B------:R-:W-:Y:S02]  /*98d0*/  ISETP.GE.AND P1, PT, R0.reuse, R235, PT ;  /* 0x000000eb0000720c */ /* 0x040fe40003f26270 */
[----:B------:R-:W-:-:S02]  /*98e0*/  ISETP.LT.OR P6, PT, R0, R233, P6 ;  /* 0x000000e90000720c */ /* 0x000fc400037c1670 */
[C---:B------:R-:W-:Y:S02]  /*98f0*/  ISETP.LT.OR P5, PT, R0.reuse, R232, P5 ;  /* 0x000000e80000720c */ /* 0x040fe40002fa1670 */
[----:B------:R-:W-:Y:S02]  /*9900*/  ISETP.LT.OR P1, PT, R0, R231, P1 ;  /* 0x000000e70000720c */ /* 0x000fe40000f21670 */
[----:B------:R-:W-:Y:S02]  /*9910*/  FSEL R204, R23, -INF , !P6 ;  /* 0xff80000017cc7808 */ /* 0x000fe40007000000 */
[----:B---3--:R-:W-:Y:S02]  /*9920*/  FSEL R191, R3, -INF , !P5 ;  /* 0xff80000003bf7808 */ /* 0x008fe40006800000 */
[----:B----4-:R-:W-:Y:S01]  /*9930*/  FSEL R200, R2, -INF , !P1 ;  /* 0xff80000002c87808 */ /* 0x010fe20004800000 */
        /* <DEDUP_REMOVED lines=68> */
.L_x_1040:
[----:B------:R-:W-:Y:S05]  /*9d80*/  BSYNC B0 ;  /* 0x0000000000007941 */ /* 0x000fea0003800000 */
.L_x_1039:
[----:B------:R-:W0:Y:S02]  /*9d90*/  LDGDEPBAR ;  /* 0x00000000000079af */ /* 0x000e240000000000 */
.L_x_1038:
[----:B-1----:R-:W3:Y:S04]  /*9da0*/  LDL.LU R14, [R1+0x8] ;  /* 0x00000800010e7983 */ /* 0x002ee80000300800 */
[----:B------:R-:W4:Y:S04]  /*9db0*/  LDL.LU R15, [R1] ;  /* 0x00000000010f7983 */ /* 0x000f280000300800 */
[----:B------:R-:W5:Y:S04]  /*9dc0*/  LDL.LU R67, [R1+0x4] ;  /* 0x0000040001437983 */ /* 0x000f680000300800 */
[----:B------:R-:W3:Y:S01]  /*9dd0*/  LDL.LU R206, [R1+0xc] ;  /* 0x00000c0001ce7983 */ /* 0x000ee20000300800 */
[----:B------:R-:W-:-:S02]  /*9de0*/  FMNMX.FTZ R0, R105, R53, !PT ;  /* 0x0000003569007209 */ /* 0x000fc40007810000 */
[----:B------:R-:W-:Y:S01]  /*9df0*/  FMNMX.FTZ R4, R102, R66, !PT ;  /* 0x0000004266047209 */ /* 0x000fe20007810000 */
[----:B------:R-:W-:Y:S01]  /*9e00*/  LDSM.16.MT88.4 R16, [R224+0x9000] ;  /* 0x00900000e010783b */ /* 0x000fe20000004200 */
[----:B------:R-:W-:-:S03]  /*9e10*/  FMNMX.FTZ R0, R55, R0, !PT ;  /* 0x0000000037007209 */ /* 0x000fc60007810000 */
        /* <DEDUP_REMOVED lines=73> */
[----:B------:R2:W-:Y:S03]  /*a2b0*/  MUFU.EX2 R211, R3 ;  /* 0x0000000300d37308 */ /* 0x0005e60000000800 */
[----:B------:R-:W1:Y:S01]  /*a2c0*/  SHFL.BFLY PT, R7, R2, 0x1, 0x1f ;  /* 0x0c201f0002077f89 */ /* 0x000e6200000e0000 */
[----:B--2---:R-:W-:Y:S01]  /*a2d0*/  FMNMX.FTZ R3, R199, R5, !PT ;  /* 0x00000005c7037209 */ /* 0x004fe20007810000 */
[----:B------:R-:W-:-:S03]  /*a2e0*/  FFMA.FTZ R5, R55, UR21, -R0 ;  /* 0x0000001537057c23 */ /* 0x000fc60008010800 */
[----:B------:R-:W-:Y:S01]  /*a2f0*/  FMNMX.FTZ R3, R197, R3, !PT ;  /* 0x00000003c5037209 */ /* 0x000fe20007810000 */
[----:B------:R2:W-:Y:S01]  /*a300*/  MUFU.EX2 R13, R5 ;  /* 0x00000005000d7308 */ /* 0x0005e20000000800 */
[----:B-1----:R-:W-:Y:S02]  /*a310*/  FMNMX.FTZ R4, R4, R8, !PT ;  /* 0x0000000804047209 */ /* 0x002fe40007810000 */
[----:B------:R-:W-:Y:S02]  /*a320*/  FMNMX.FTZ R3, R200, R3, !PT ;  /* 0x00000003c8037209 */ /* 0x000fe40007810000 */
[----:B------:R-:W-:Y:S01]  /*a330*/  FMNMX.FTZ R245, R2, R7, !PT ;  /* 0x0000000702f57209 */ /* 0x000fe20007810000 */
[----:B------:R-:W1:Y:S01]  /*a340*/  SHFL.BFLY PT, R8, R4, 0x1, 0x1f ;  /* 0x0c201f0004087f89 */ /* 0x000e6200000e0000 */
[--C-:B------:R-:W-:Y:S02]  /*a350*/  FFMA.FTZ R2, R33, UR21, -R0.reuse ;  /* 0x0000001521027c23 */ /* 0x100fe40008010800 */
[C---:B------:R-:W-:Y:S01]  /*a360*/  FSETP.NEU.FTZ.AND P5, PT, R245.reuse, -INF , PT ;  /* 0xff800000f500780b */ /* 0x040fe20003fbd000 */
[----:B------:R-:W1:Y:S01]  /*a370*/  SHFL.BFLY PT, R6, R3, 0x2, 0x1f ;  /* 0x0c401f0003067f89 */ /* 0x000e6200000e0000 */
[----:B------:R1:W-:Y:S01]  /*a380*/  MUFU.EX2 R100, R2 ;  /* 0x0000000200647308 */ /* 0x0003e20000000800 */
[----:B------:R-:W-:Y:S01]  /*a390*/  FMUL.FTZ R12, R245, UR21 ;  /* 0x00000015f50c7c20 */ /* 0x000fe20008410000 */
[----:B--2---:R-:W-:-:S04]  /*a3a0*/  FFMA.FTZ R5, R41, UR21, -R0 ;  /* 0x0000001529057c23 */ /* 0x004fc80008010800 */
[----:B------:R-:W-:Y:S02]  /*a3b0*/  FSEL R12, R12, RZ, P5 ;  /* 0x000000ff0c0c7208 */ /* 0x000fe40002800000 */
[----:B------:R2:W-:Y:S01]  /*a3c0*/  MUFU.EX2 R208, R5 ;  /* 0x0000000500d07308 */ /* 0x0005e20000000800 */
[----:B-1----:R-:W-:Y:S02]  /*a3d0*/  FMNMX.FTZ R244, R4, R8, !PT ;  /* 0x0000000804f47209 */ /* 0x002fe40007810000 */
[----:B------:R-:W-:Y:S01]  /*a3e0*/  FFMA.FTZ R4, R62, UR21, -R12 ;  /* 0x000000153e047c23 */ /* 0x000fe2000801080c */
[----:B------:R-:W-:Y:S01]  /*a3f0*/  FMNMX.FTZ R2, R3, R6, !PT ;  /* 0x0000000603027209 */ /* 0x000fe20007810000 */
[--C-:B------:R-:W-:Y:S01]  /*a400*/  FFMA.FTZ R3, R32, UR21, -R0.reuse ;  /* 0x0000001520037c23 */ /* 0x100fe20008010800 */
[----:B------:R-:W-:Y:S02]  /*a410*/  FSETP.NEU.FTZ.AND P1, PT, R244, -INF , PT ;  /* 0xff800000f400780b */ /* 0x000fe40003f3d000 */
[----:B------:R1:W-:Y:S01]  /*a420*/  MUFU.EX2 R252, R4 ;  /* 0x0000000400fc7308 */ /* 0x0003e20000000800 */
[----:B--2---:R-:W-:-:S07]  /*a430*/  FFMA.FTZ R5, R40, UR21, -R0 ;  /* 0x0000001528057c23 */ /* 0x004fce0008010800 */
[----:B------:R2:W-:Y:S08]  /*a440*/  MUFU.EX2 R210, R5 ;  /* 0x0000000500d27308 */ /* 0x0005f00000000800 */
[----:B------:R2:W-:Y:S01]  /*a450*/  MUFU.EX2 R207, R3 ;  /* 0x0000000300cf7308 */ /* 0x0005e20000000800 */
[----:B-1----:R-:W-:-:S07]  /*a460*/  FFMA.FTZ R4, R60, UR21, -R12 ;  /* 0x000000153c047c23 */ /* 0x002fce000801080c */
[----:B------:R-:W-:Y:S01]  /*a470*/  MUFU.EX2 R101, R4 ;  /* 0x0000000400657308 */ /* 0x000fe20000000800 */
[----:B--2---:R-:W-:-:S07]  /*a480*/  FFMA.FTZ R5, R35, UR21, -R0 ;  /* 0x0000001523057c23 */ /* 0x004fce0008010800 */
[----:B------:R1:W-:Y:S01]  /*a490*/  MUFU.EX2 R209, R5 ;  /* 0x0000000500d17308 */ /* 0x0003e20000000800 */
[----:B------:R-:W-:-:S07]  /*a4a0*/  FFMA.FTZ R3, R63, UR21, -R12 ;  /* 0x000000153f037c23 */ /* 0x000fce000801080c */
[----:B------:R2:W-:Y:S01]  /*a4b0*/  MUFU.EX2 R251, R3 ;  /* 0x0000000300fb7308 */ /* 0x0005e20000000800 */
[----:B-1----:R-:W-:Y:S02]  /*a4c0*/  FFMA.FTZ R5, R34, UR21, -R0 ;  /* 0x0000001522057c23 */ /* 0x002fe40008010800 */
[----:B------:R-:W-:Y:S05]  /*a4d0*/  LDSM.16.MT88.4 R32, [R224+0xb000] ;  /* 0x00b00000e020783b */ /* 0x000fea0000004200 */
[----:B------:R1:W-:Y:S01]  /*a4e0*/  MUFU.EX2 R205, R5 ;  /* 0x0000000500cd7308 */ /* 0x0003e20000000800 */
[----:B--2---:R-:W-:-:S05]  /*a4f0*/  FMUL.FTZ R3, R244, UR21 ;  /* 0x00000015f4037c20 */ /* 0x004fca0008410000 */
[----:B------:R-:W-:-:S05]  /*a500*/  FSEL R3, R3, RZ, P1 ;  /* 0x000000ff03037208 */ /* 0x000fca0000800000 */
[--C-:B------:R-:W-:Y:S01]  /*a510*/  FFMA.FTZ R4, R64, UR21, -R3.reuse ;  /* 0x0000001540047c23 */ /* 0x100fe20008010803 */
[----:B-1----:R-:W1:Y:S03]  /*a520*/  SHFL.BFLY PT, R5, R2, 0x1, 0x1f ;  /* 0x0c201f0002057f89 */ /* 0x002e6600000e0000 */
[----:B------:R2:W-:Y:S02]  /*a530*/  MUFU.EX2 R248, R4 ;  /* 0x0000000400f87308 */ /* 0x0005e40000000800 */
[----:B--2---:R-:W-:-:S06]  /*a540*/  FFMA.FTZ R4, R56, UR21, -R3 ;  /* 0x0000001538047c23 */ /* 0x004fcc0008010803 */
[----:B------:R2:W-:Y:S01]  /*a550*/  MUFU.EX2 R249, R4 ;  /* 0x0000000400f97308 */ /* 0x0005e20000000800 */
[----:B-1----:R-:W-:Y:S01]  /*a560*/  FMNMX.FTZ R239, R2, R5, !PT ;  /* 0x0000000502ef7209 */ /* 0x002fe20007810000 */
[----:B------:R-:W-:Y:S01]  /*a570*/  FFMA.FTZ R2, R61, UR21, -R3 ;  /* 0x000000153d027c23 */ /* 0x000fe20008010803 */
[----:B------:R-:W-:Y:S02]  /*a580*/  FSEL R5, R244, RZ, P1 ;  /* 0x000000fff4057208 */ /* 0x000fe40000800000 */
[----:B------:R-:W-:-:S03]  /*a590*/  FSETP.NEU.FTZ.AND P0, PT, R239, -INF , PT ;  /* 0xff800000ef00780b */ /* 0x000fc60003f1d000 */
[----:B------:R1:W4:Y:S01]  /*a5a0*/  MUFU.EX2 R247, R2 ;  /* 0x0000000200f77308 */ /* 0x0003220000000800 */
[----:B------:R-:W-:-:S04]  /*a5b0*/  FADD.FTZ R5, R103, -R5 ;  /* 0x8000000567057221 */ /* 0x000fc80000010000 */
[----:B------:R-:W-:Y:S01]  /*a5c0*/  FMUL.FTZ R5, R5, UR21 ;  /* 0x0000001505057c20 */ /* 0x000fe20008410000 */
[----:B--2---:R-:W-:-:S03]  /*a5d0*/  FFMA.FTZ R4, R52, UR21, -R3 ;  /* 0x0000001534047c23 */ /* 0x004fc60008010803 */
[----:B------:R-:W2:Y:S01]  /*a5e0*/  MUFU.EX2 R45, R5 ;  /* 0x00000005002d7308 */ /* 0x000ea20000000800 */
[----:B-1----:R-:W-:-:S07]  /*a5f0*/  FMUL.FTZ R2, R239, UR21 ;  /* 0x00000015ef027c20 */ /* 0x002fce0008410000 */
[----:B------:R1:W5:Y:S01]  /*a600*/  MUFU.EX2 R250, R4 ;  /* 0x0000000400fa7308 */ /* 0x0003620000000800 */
[----:B----4-:R-:W-:Y:S02]  /*a610*/  F2FP.BF16.F32.PACK_AB R8, R247, R248 ;  /* 0x000000f8f708723e */ /* 0x010fe400000010ff */
[----:B------:R-:W-:-:S05]  /*a620*/  FSEL R2, R2, RZ, P0 ;  /* 0x000000ff02027208 */ /* 0x000fca0000000000 */
[--C-:B------:R-:W-:Y:S01]  /*a630*/  FFMA.FTZ R6, R54, UR21, -R2.reuse ;  /* 0x0000001536067c23 */ /* 0x100fe20008010802 */
[-C--:B--2---:R-:W-:Y:S01]  /*a640*/  FMUL.FTZ R108, R108, R45.reuse ;  /* 0x0000002d6c6c7220 */ /* 0x084fe20000410000 */
[-C--:B------:R-:W-:Y:S01]  /*a650*/  FMUL.FTZ R109, R109, R45.reuse ;  /* 0x0000002d6d6d7220 */ /* 0x080fe20000410000 */
[-C--:B------:R-:W-:Y:S01]  /*a660*/  FMUL.FTZ R116, R116, R45.reuse ;  /* 0x0000002d74747220 */ /* 0x080fe20000410000 */
[----:B------:R-:W-:Y:S01]  /*a670*/  MUFU.EX2 R242, R6 ;  /* 0x0000000600f27308 */ /* 0x000fe20000000800 */
[-C--:B------:R-:W-:Y:S01]  /*a680*/  FMUL.FTZ R117, R117, R45.reuse ;  /* 0x0000002d75757220 */ /* 0x080fe20000410000 */
[-C--:B------:R-:W-:Y:S01]  /*a690*/  FMUL.FTZ R124, R124, R45.reuse ;  /* 0x0000002d7c7c7220 */ /* 0x080fe20000410000 */
[----:B------:R-:W-:Y:S01]  /*a6a0*/  FMUL.FTZ R125, R125, R45 ;  /* 0x0000002d7d7d7220 */ /* 0x000fe20000410000 */
[--C-:B-1----:R-:W-:Y:S01]  /*a6b0*/  FFMA.FTZ R4, R66, UR21, -R2.reuse ;  /* 0x0000001542047c23 */ /* 0x102fe20008010802 */
[----:B-----5:R-:W-:Y:S01]  /*a6c0*/  F2FP.BF16.F32.PACK_AB R10, R250, R249 ;  /* 0x000000f9fa0a723e */ /* 0x020fe200000010ff */
        /* <DEDUP_REMOVED lines=20> */
[----:B------:R-:W-:-:S02]  /*a810*/  FSEL R6, R246, RZ, P6 ;  /* 0x000000fff6067208 */ /* 0x000fc40003000000 */
[----:B------:R-:W-:Y:S01]  /*a820*/  FSEL R5, R245, RZ, P5 ;  /* 0x000000fff5057208 */ /* 0x000fe20002800000 */
[----:B------:R1:W2:Y:S02]  /*a830*/  MUFU.EX2 R241, R4 ;  /* 0x0000000400f17308 */ /* 0x0002a40000000800 */
[----:B------:R-:W-:Y:S02]  /*a840*/  FADD.FTZ R6, R105, -R6 ;  /* 0x8000000669067221 */ /* 0x000fe40000010000 */
[----:B------:R-:W-:Y:S01]  /*a850*/  FADD.FTZ R5, R104, -R5 ;  /* 0x8000000568057221 */ /* 0x000fe20000010000 */
[----:B------:R-:W-:Y:S01]  /*a860*/  MOV R104, R207 ;  /* 0x000000cf00687202 */ /* 0x000fe20000000f00 */
[----:B------:R-:W-:Y:S01]  /*a870*/  FMUL.FTZ R6, R6, UR21 ;  /* 0x0000001506067c20 */ /* 0x000fe20008410000 */
[----:B------:R-:W-:Y:S01]  /*a880*/  MOV R207, R15 ;  /* 0x0000000f00cf7202 */ /* 0x000fe20000000f00 */
[----:B------:R-:W-:Y:S02]  /*a890*/  FMUL.FTZ R5, R5, UR21 ;  /* 0x0000001505057c20 */ /* 0x000fe40008410000 */
[----:B------:R4:W5:Y:S01]  /*a8a0*/  MUFU.EX2 R15, R6 ;  /* 0x00000006000f7308 */ /* 0x0009620000000800 */
[----:B------:R-:W-:Y:S01]  /*a8b0*/  MOV R105, R207 ;  /* 0x000000cf00697202 */ /* 0x000fe20000000f00 */
[----:B-1----:R-:W-:Y:S01]  /*a8c0*/  FFMA.FTZ R4, R57, UR21, -R2 ;  /* 0x0000001539047c23 */ /* 0x002fe20008010802 */
[----:B--2---:R-:W-:-:S05]  /*a8d0*/  F2FP.BF16.F32.PACK_AB R9, R241, R240 ;  /* 0x000000f0f109723e */ /* 0x004fca00000010ff */
[----:B------:R1:W2:Y:S01]  /*a8e0*/  MUFU.EX2 R243, R4 ;  /* 0x0000000400f37308 */ /* 0x0002a20000000800 */
[----:B----4-:R-:W-:Y:S01]  /*a8f0*/  F2FP.BF16.F32.PACK_AB R6, R210, R208 ;  /* 0x000000d0d206723e */ /* 0x010fe200000010ff */
[-C--:B-----5:R-:W-:Y:S01]  /*a900*/  FMUL.FTZ R112, R112, R15.reuse ;  /* 0x0000000f70707220 */ /* 0x0a0fe20000410000 */
        /* <DEDUP_REMOVED lines=10> */
[----:B------:R-:W-:Y:S01]  /*a9b0*/  FMUL.FTZ R148, R148, R15 ;  /* 0x0000000f94947220 */ /* 0x000fe20000410000 */
[----:B--2---:R-:W-:Y:S01]  /*a9c0*/  F2FP.BF16.F32.PACK_AB R11, R242, R243 ;  /* 0x000000f3f20b723e */ /* 0x004fe200000010ff */
        /* <DEDUP_REMOVED lines=10> */
[----:B------:R-:W1:Y:S01]  /*aa70*/  MUFU.EX2 R44, R4 ;  /* 0x00000004002c7308 */ /* 0x000e620000000800 */
[-C--:B------:R-:W-:Y:S01]  /*aa80*/  FMUL.FTZ R81, R81, R15.reuse ;  /* 0x0000000f51517220 */ /* 0x080fe20000410000 */
[-C--:B------:R-:W-:Y:S01]  /*aa90*/  FMUL.FTZ R84, R84, R15.reuse ;  /* 0x0000000f54547220 */ /* 0x080fe20000410000 */
[-C--:B------:R-:W-:Y:S01]  /*aaa0*/  FMUL.FTZ R85, R85, R15.reuse ;  /* 0x0000000f55557220 */ /* 0x080fe20000410000 */
[-C--:B------:R-:W-:Y:S01]  /*aab0*/  FMUL.FTZ R96, R96, R15.reuse ;  /* 0x0000000f60607220 */ /* 0x080fe20000410000 */
[----:B------:R-:W-:Y:S01]  /*aac0*/  FMUL.FTZ R97, R97, R15 ;  /* 0x0000000f61617220 */ /* 0x000fe20000410000 */
[----:B------:R-:W-:Y:S01]  /*aad0*/  PLOP3.LUT P0, PT, PT, PT, UP0, 0x40, 0x0 ;  /* 0x000000000000781c */ /* 0x000fe20003f0e808 */
        /* <DEDUP_REMOVED lines=24> */
[----:B------:R-:W-:Y:S01]  /*ac60*/  HMMA.16816.F32.BF16 R108, R8, R16, R108 ;  /* 0x00000010086c723c */ /* 0x000fe2000004186c */
[----:B------:R-:W-:-:S04]  /*ac70*/  FFMA.FTZ R4, R58, UR21, -R12 ;  /* 0x000000153a047c23 */ /* 0x000fc8000801080c */
[----:B------:R1:W2:Y:S01]  /*ac80*/  MUFU.EX2 R223, R4 ;  /* 0x0000000400df7308 */ /* 0x0002a20000000800 */
[C---:B------:R-:W-:Y:S06]  /*ac90*/  HMMA.16816.F32.BF16 R52, R8.reuse, R18, R116 ;  /* 0x000000120834723c */ /* 0x040fec0000041874 */
[----:B------:R-:W-:Y:S01]  /*aca0*/  HMMA.16816.F32.BF16 R124, R8, R20, R124 ;  /* 0x00000014087c723c */ /* 0x000fe2000004187c */
[----:B---3--:R-:W-:Y:S02]  /*acb0*/  MOV R118, R206 ;  /* 0x000000ce00767202 */ /* 0x008fe40000000f00 */
[----:B------:R-:W-:-:S02]  /*acc0*/  MOV R206, R67 ;  /* 0x0000004300ce7202 */ /* 0x000fc40000000f00 */
[----:B------:R-:W-:Y:S01]  /*acd0*/  MOV R67, R14 ;  /* 0x0000000e00437202 */ /* 0x000fe20000000f00 */
[C---:B------:R-:W-:Y:S01]  /*ace0*/  HMMA.16816.F32.BF16 R136, R8.reuse, R22, R136 ;  /* 0x000000160888723c */ /* 0x040fe20000041888 */
[----:B------:R3:W4:Y:S01]  /*acf0*/  MUFU.EX2 R14, R5 ;  /* 0x00000005000e7308 */ /* 0x0007220000000800 */
[----:B------:R-:W-:Y:S01]  /*ad00*/  MOV R119, R211 ;  /* 0x000000d300777202 */ /* 0x000fe20000000f00 */
[----:B-1----:R-:W-:Y:S01]  /*ad10*/  FFMA.FTZ R4, R42, UR21, -R12 ;  /* 0x000000152a047c23 */ /* 0x002fe2000801080c */
[----:B--2---:R-:W-:Y:S02]  /*ad20*/  F2FP.BF16.F32.PACK_AB R7, R223, R101 ;  /* 0x00000065df07723e */ /* 0x004fe400000010ff */
[----:B------:R-:W-:Y:S01]  /*ad30*/  HMMA.16816.F32.BF16 R140, R8, R24, R140 ;  /* 0x00000018088c723c */ /* 0x000fe2000004188c */
[----:B------:R-:W-:Y:S02]  /*ad40*/  MOV R117, R67 ;  /* 0x0000004300757202 */ /* 0x000fe40000000f00 */
[----:B------:R1:W-:Y:S01]  /*ad50*/  MUFU.EX2 R222, R4 ;  /* 0x0000000400de7308 */ /* 0x0003e20000000800 */
[----:B------:R-:W-:-:S02]  /*ad60*/  MOV R116, R206 ;  /* 0x000000ce00747202 */ /* 0x000fc40000000f00 */
[C---:B------:R-:W-:Y:S06]  /*ad70*/  HMMA.16816.F32.BF16 R152, R8.reuse, R26, R152 ;  /* 0x0000001a0898723c */ /* 0x040fec0000041898 */
[C---:B------:R-:W-:Y:S01]  /*ad80*/  HMMA.16816.F32.BF16 R156, R8.reuse, R28, R156 ;  /* 0x0000001c089c723c */ /* 0x040fe2000004189c */
[----:B---3--:R-:W-:Y:S01]  /*ad90*/  F2FP.BF16.F32.PACK_AB R5, R252, R251 ;  /* 0x000000fbfc05723e */ /* 0x008fe200000010ff */
[-C--:B----4-:R-:W-:Y:S01]  /*ada0*/  FMUL.FTZ R114, R114, R14.reuse ;  /* 0x0000000e72727220 */ /* 0x090fe20000410000 */
[-C--:B------:R-:W-:Y:S01]  /*adb0*/  FMUL.FTZ R115, R115, R14.reuse ;  /* 0x0000000e73737220 */ /* 0x080fe20000410000 */
[-C--:B------:R-:W-:Y:S01]  /*adc0*/  FMUL.FTZ R122, R122, R14.reuse ;  /* 0x0000000e7a7a7220 */ /* 0x080fe20000410000 */
[-C--:B------:R-:W-:Y:S01]  /*add0*/  FMUL.FTZ R123, R123, R14.reuse ;  /* 0x0000000e7b7b7220 */ /* 0x080fe20000410000 */
[C---:B------:R-:W-:Y:S01]  /*ade0*/  HMMA.16816.F32.BF16 R172, R8.reuse, R30, R172 ;  /* 0x0000001e08ac723c */ /* 0x040fe200000418ac */
[-C--:B------:R-:W-:Y:S01]  /*adf0*/  FMUL.FTZ R130, R130, R14.reuse ;  /* 0x0000000e82827220 */ /* 0x080fe20000410000 */
[----:B-1----:R-:W-:Y:S01]  /*ae00*/  FFMA.FTZ R4, R43, UR21, -R3 ;  /* 0x000000152b047c23 */ /* 0x002fe20008010803 */
[-C--:B------:R-:W-:Y:S01]  /*ae10*/  FMUL.FTZ R131, R131, R14.reuse ;  /* 0x0000000e83837220 */ /* 0x080fe20000410000 */
        /* <DEDUP_REMOVED lines=13> */
[----:B------:R-:W-:Y:S01]  /*aef0*/  LDSM.16.MT88.4 R40, [R226+0xb400] ;  /* 0x00b40000e228783b */ /* 0x000fe20000004200 */
[C---:B------:R-:W-:Y:S01]  /*af00*/  HMMA.16816.F32.BF16 R88, R8.reuse, R48, R88 ;  /* 0x000000300858723c */ /* 0x040fe20000041858 */
[-C--:B------:R-:W-:Y:S01]  /*af10*/  FMUL.FTZ R70, R70, R14.reuse ;  /* 0x0000000e46467220 */ /* 0x080fe20000410000 */
[-C--:B------:R-:W-:Y:S01]  /*af20*/  FMUL.FTZ R71, R71, R14.reuse ;  /* 0x0000000e47477220 */ /* 0x080fe20000410000 */
[-C--:B------:R-:W-:Y:S01]  /*af30*/  FMUL.FTZ R82, R82, R14.reuse ;  /* 0x0000000e52527220 */ /* 0x080fe20000410000 */
[-C--:B------:R-:W-:Y:S01]  /*af40*/  FMUL.FTZ R83, R83, R14.reuse ;  /* 0x0000000e53537220 */ /* 0x080fe20000410000 */
[-C--:B------:R-:W-:Y:S01]  /*af50*/  FMUL.FTZ R86, R86, R14.reuse ;  /* 0x0000000e56567220 */ /* 0x080fe20000410000 */
[----:B------:R-:W-:Y:S01]  /*af60*/  HMMA.16816.F32.BF16 R92, R8, R50, R92 ;  /* 0x00000032085c723c */ /* 0x000fe2000004185c */
[----:B-1----:R-:W-:Y:S01]  /*af70*/  F2FP.BF16.F32.PACK_AB R4, R13, R119 ;  /* 0x000000770d04723e */ /* 0x002fe200000010ff */
[-C--:B------:R-:W-:Y:S01]  /*af80*/  FMUL.FTZ R87, R87, R14.reuse ;  /* 0x0000000e57577220 */ /* 0x080fe20000410000 */
[-C--:B------:R-:W-:Y:S01]  /*af90*/  FMUL.FTZ R98, R98, R14.reuse ;  /* 0x0000000e62627220 */ /* 0x080fe20000410000 */
[----:B------:R-:W-:-:S03]  /*afa0*/  FMUL.FTZ R99, R99, R14 ;  /* 0x0000000e63637220 */ /* 0x000fc60000410000 */
[----:B------:R-:W-:Y:S01]  /*afb0*/  FFMA.FTZ R8, R59, UR21, -R3 ;  /* 0x000000153b087c23 */ /* 0x000fe20008010803 */
[C---:B------:R-:W-:Y:S03]  /*afc0*/  HMMA.16816.F32.BF16 R112, R4.reuse, R16, R112 ;  /* 0x000000100470723c */ /* 0x040fe60000041870 */
[----:B------:R1:W2:Y:S03]  /*afd0*/  MUFU.EX2 R220, R8 ;  /* 0x0000000800dc7308 */ /* 0x0002a60000000800 */
[C---:B------:R-:W-:Y:S01]  /*afe0*/  HMMA.16816.F32.BF16 R60, R4.reuse, R18, R120 ;  /* 0x00000012043c723c */ /* 0x040fe20000041878 */
[----:B------:R-:W-:Y:S05]  /*aff0*/  LDSM.16.MT88.4 R16, [R226+0x9400] ;  /* 0x00940000e210783b */ /* 0x000fea0000004200 */
[----:B------:R-:W-:Y:S01]  /*b000*/  HMMA.16816.F32.BF16 R128, R4, R20, R128 ;  /* 0x000000140480723c */ /* 0x000fe20000041880 */
[----:B------:R-:W-:-:S02]  /*b010*/  MOV R121, R101 ;  /* 0x0000006500797202 */ /* 0x000fc40000000f00 */
[----:B------:R-:W-:Y:S02]  /*b020*/  MOV R120, R210 ;  /* 0x000000d200787202 */ /* 0x000fe40000000f00 */
[----:B------:R-:W-:Y:S01]  /*b030*/  MOV R123, R208 ;  /* 0x000000d0007b7202 */ /* 0x000fe20000000f00 */
[----:B------:R-:W-:Y:S01]  /*b040*/  HMMA.16816.F32.BF16 R64, R4, R22, R132 ;  /* 0x000000160440723c */ /* 0x000fe20000041884 */
[----:B------:R-:W-:Y:S01]  /*b050*/  LDSM.16.MT88.4 R20, [R224+0xa400] ;  /* 0x00a40000e014783b */ /* 0x000fe20000004200 */
[----:B-1----:R-:W-:Y:S01]  /*b060*/  FFMA.FTZ R8, R36, UR21, -R3 ;  /* 0x0000001524087c23 */ /* 0x002fe20008010803 */
[----:B------:R-:W-:-:S03]  /*b070*/  MOV R122, R205 ;  /* 0x000000cd007a7202 */ /* 0x000fc60000000f00 */
[----:B------:R1:W-:Y:S01]  /*b080*/  MUFU.EX2 R219, R8 ;  /* 0x0000000800db7308 */ /* 0x0003e20000000800 */
[C---:B------:R-:W-:Y:S01]  /*b090*/  HMMA.16816.F32.BF16 R144, R4.reuse, R24, R144 ;  /* 0x000000180490723c */ /* 0x040fe20000041890 */
[----:B------:R-:W-:Y:S02]  /*b0a0*/  MOV R134, R100 ;  /* 0x0000006400867202 */ /* 0x000fe40000000f00 */
[----:B------:R-:W-:Y:S02]  /*b0b0*/  MOV R135, R209 ;  /* 0x000000d100877202 */ /* 0x000fe40000000f00 */
[----:B------:R-:W-:Y:S01]  /*b0c0*/  F2FP.BF16.F32.PACK_AB R10, R104, R134 ;  /* 0x00000086680a723e */ /* 0x000fe200000010ff */
[C---:B------:R-:W-:Y:S01]  /*b0d0*/  HMMA.16816.F32.BF16 R148, R4.reuse, R26, R148 ;  /* 0x0000001a0494723c */ /* 0x040fe20000041894 */
[----:B------:R-:W3:Y:S05]  /*b0e0*/  LDSM.16.MT88.4 R24, [R224+0x9400] ;  /* 0x00940000e018783b */ /* 0x000eea0000004200 */
[----:B------:R-:W-:Y:S01]  /*b0f0*/  HMMA.16816.F32.BF16 R160, R4, R28, R160 ;  /* 0x0000001c04a0723c */ /* 0x000fe200000418a0 */
[----:B-1----:R-:W-:-:S05]  /*b100*/  FFMA.FTZ R8, R37, UR21, -R3 ;  /* 0x0000001525087c23 */ /* 0x002fca0008010803 */
[C---:B------:R-:W-:Y:S01]  /*b110*/  HMMA.16816.F32.BF16 R168, R4.reuse, R30, R168 ;  /* 0x0000001e04a8723c */ /* 0x040fe200000418a8 */
[----:B------:R-:W1:Y:S01]  /*b120*/  LDSM.16.MT88.4 R28, [R226+0xa400] ;  /* 0x00a40000e21c783b */ /* 0x000e620000004200 */
[----:B------:R4:W5:Y:S04]  /*b130*/  MUFU.EX2 R218, R8 ;  /* 0x0000000800da7308 */ /* 0x0009680000000800 */
[C---:B------:R-:W-:Y:S06]  /*b140*/  HMMA.16816.F32.BF16 R68, R4.reuse, R32, R68 ;  /* 0x000000200444723c */ /* 0x040fec0000041844 */
[C---:B------:R-:W-:Y:S01]  /*b150*/  HMMA.16816.F32.BF16 R80, R4.reuse, R34, R80 ;  /* 0x000000220450723c */ /* 0x040fe20000041850 */
[----:B------:R-:W-:Y:S05]  /*b160*/  LDSM.16.MT88.4 R32, [R226+0x9800] ;  /* 0x00980000e220783b */ /* 0x000fea0000004200 */
[----:B------:R-:W-:Y:S01]  /*b170*/  HMMA.16816.F32.BF16 R84, R4, R48, R84 ;  /* 0x000000300454723c */ /* 0x000fe20000041854 */
[----:B----4-:R-:W-:-:S04]  /*b180*/  FFMA.FTZ R8, R166, UR21, -R2 ;  /* 0x00000015a6087c23 */ /* 0x010fc80008010802 */
[----:B------:R4:W-:Y:S01]  /*b190*/  MUFU.EX2 R217, R8 ;  /* 0x0000000800d97308 */ /* 0x0009e20000000800 */
[----:B------:R-:W-:Y:S07]  /*b1a0*/  HMMA.16816.F32.BF16 R96, R4, R50, R96 ;  /* 0x000000320460723c */ /* 0x000fee0000041860 */
[----:B--2---:R-:W-:Y:S02]  /*b1b0*/  F2FP.BF16.F32.PACK_AB R4, R220, R221 ;  /* 0x000000dddc04723e */ /* 0x004fe400000010ff */
[----:B-----5:R-:W-:Y:S01]  /*b1c0*/  F2FP.BF16.F32.PACK_AB R6, R218, R219 ;  /* 0x000000dbda06723e */ /* 0x020fe200000010ff */
[----:B----4-:R-:W-:-:S04]  /*b1d0*/  FFMA.FTZ R8, R167, UR21, -R2 ;  /* 0x00000015a7087c23 */ /* 0x010fc80008010802 */
[----:B------:R2:W4:Y:S02]  /*b1e0*/  MUFU.EX2 R215, R8 ;  /* 0x0000000800d77308 */ /* 0x0005240000000800 */
[----:B--2---:R-:W-:Y:S01]  /*b1f0*/  FFMA.FTZ R8, R38, UR21, -R2 ;  /* 0x0000001526087c23 */ /* 0x004fe20008010802 */
[----:B----4-:R-:W-:-:S05]  /*b200*/  F2FP.BF16.F32.PACK_AB R5, R215, R217 ;  /* 0x000000d9d705723e */ /* 0x010fca00000010ff */
[----:B------:R2:W-:Y:S02]  /*b210*/  MUFU.EX2 R216, R8 ;  /* 0x0000000800d87308 */ /* 0x0005e40000000800 */
[----:B--2---:R-:W-:Y:S02]  /*b220*/  FFMA.FTZ R8, R39, UR21, -R2 ;  /* 0x0000001527087c23 */ /* 0x004fe40008010802 */
[----:B------:R-:W2:Y:S04]  /*b230*/  LDSM.16.MT88.4 R36, [R224+0xb400] ;  /* 0x00b40000e024783b */ /* 0x000ea80000004200 */
[----:B------:R-:W4:Y:S02]  /*b240*/  MUFU.EX2 R214, R8 ;  /* 0x0000000800d67308 */ /* 0x000f240000000800 */
[----:B----4-:R-:W-:Y:S01]  /*b250*/  F2FP.BF16.F32.PACK_AB R7, R214, R216 ;  /* 0x000000d8d607723e */ /* 0x010fe200000010ff */
[----:B------:R-:W-:-:S05]  /*b260*/  FFMA.FTZ R8, R176, UR21, -R12 ;  /* 0x00000015b0087c23 */ /* 0x000fca000801080c */
[----:B------:R4:W5:Y:S01]  /*b270*/  MUFU.EX2 R212, R8 ;  /* 0x0000000800d47308 */ /* 0x0009620000000800 */
[C---:B---3--:R-:W-:Y:S06]  /*b280*/  HMMA.16816.F32.BF16 R48, R4.reuse, R24, R108 ;  /* 0x000000180430723c */ /* 0x048fec000004186c */
[C---:B------:R-:W-:Y:S06]  /*b290*/  HMMA.16816.F32.BF16 R52, R4.reuse, R26, R52 ;  /* 0x0000001a0434723c */ /* 0x040fec0000041834 */
[----:B------:R-:W-:Y:S01]  /*b2a0*/  HMMA.16816.F32.BF16 R56, R4, R16, R124 ;  /* 0x000000100438723c */ /* 0x000fe2000004187c */
[----:B----4-:R-:W-:Y:S01]  /*b2b0*/  FFMA.FTZ R8, R47, UR21, -R12 ;  /* 0x000000152f087c23 */ /* 0x010fe2000801080c */
[----:B-----5:R-:W-:-:S04]  /*b2c0*/  F2FP.BF16.F32.PACK_AB R9, R212, R222 ;  /* 0x000000ded409723e */ /* 0x020fc800000010ff */
[C---:B------:R-:W-:Y:S01]  /*b2d0*/  HMMA.16816.F32.BF16 R136, R4.reuse, R18, R136 ;  /* 0x000000120488723c */ /* 0x040fe20000041888 */
[----:B------:R3:W-:Y:S05]  /*b2e0*/  MUFU.EX2 R213, R8 ;  /* 0x0000000800d57308 */ /* 0x0007ea0000000800 */
[C---:B------:R-:W-:Y:S06]  /*b2f0*/  HMMA.16816.F32.BF16 R140, R4.reuse, R20, R140 ;  /* 0x00000014048c723c */ /* 0x040fec000004188c */
[C---:B------:R-:W-:Y:S06]  /*b300*/  HMMA.16816.F32.BF16 R152, R4.reuse, R22, R152 ;  /* 0x000000160498723c */ /* 0x040fec0000041898 */
[----:B-1----:R-:W-:Y:S01]  /*b310*/  HMMA.16816.F32.BF16 R156, R4, R28, R156 ;  /* 0x0000001c049c723c */ /* 0x002fe2000004189c */
[----:B---3--:R-:W-:-:S04]  /*b320*/  FFMA.FTZ R8, R46, UR21, -R12 ;  /* 0x000000152e087c23 */ /* 0x008fc8000801080c */
[----:B------:R1:W3:Y:S01]  /*b330*/  MUFU.EX2 R211, R8 ;  /* 0x0000000800d37308 */ /* 0x0002e20000000800 */
[C---:B------:R-:W-:Y:S06]  /*b340*/  HMMA.16816.F32.BF16 R172, R4.reuse, R30, R172 ;  /* 0x0000001e04ac723c */ /* 0x040fec00000418ac */
[C---:B--2---:R-:W-:Y:S06]  /*b350*/  HMMA.16816.F32.BF16 R72, R4.reuse, R36, R72 ;  /* 0x000000240448723c */ /* 0x044fec0000041848 */
[----:B------:R-:W-:Y:S01]  /*b360*/  HMMA.16816.F32.BF16 R76, R4, R38, R76 ;  /* 0x00000026044c723c */ /* 0x000fe2000004184c */
[----:B-1----:R-:W-:-:S05]  /*b370*/  F2FP.BF16.F32.PACK_AB R8, R122, R135 ;  /* 0x000000877a08723e */ /* 0x002fca00000010ff */
[----:B------:R-:W-:Y:S01]  /*b380*/  HMMA.16816.F32.BF16 R88, R4, R40, R88 ;  /* 0x000000280458723c */ /* 0x000fe20000041858 */
[----:B---3--:R-:W-:-:S05]  /*b390*/  F2FP.BF16.F32.PACK_AB R11, R211, R213 ;  /* 0x000000d5d30b723e */ /* 0x008fca00000010ff */
        /* <DEDUP_REMOVED lines=38> */
[----:B------:R-:W-:Y:S01]  /*b600*/  MOV R198, R121 ;  /* 0x0000007900c67202 */ /* 0x000fe20000000f00 */
[----:B----4-:R-:W-:Y:S01]  /*b610*/  FFMA.FTZ R4, R184, UR21, -R2 ;  /* 0x00000015b8047c23 */ /* 0x010fe20008010802 */
[----:B---3--:R-:W-:-:S04]  /*b620*/  F2FP.BF16.F32.PACK_AB R6, R205, R206 ;  /* 0x000000cecd06723e */ /* 0x008fc800000010ff */
[----:B------:R2:W-:Y:S02]  /*b630*/  MUFU.EX2 R184, R4 ;  /* 0x0000000400b87308 */ /* 0x0005e40000000800 */
[----:B--2---:R-:W-:Y:S01]  /*b640*/  FFMA.FTZ R4, R182, UR21, -R2 ;  /* 0x00000015b6047c23 */ /* 0x004fe20008010802 */
[----:B------:R-:W-:-:S05]  /*b650*/  MOV R182, R104 ;  /* 0x0000006800b67202 */ /* 0x000fca0000000f00 */
[----:B------:R2:W3:Y:S02]  /*b660*/  MUFU.EX2 R181, R4 ;  /* 0x0000000400b57308 */ /* 0x0004e40000000800 */
[----:B--2---:R-:W-:Y:S01]  /*b670*/  FFMA.FTZ R4, R179, UR21, -R2 ;  /* 0x00000015b3047c23 */ /* 0x004fe20008010802 */
[----:B---3--:R-:W-:-:S05]  /*b680*/  F2FP.BF16.F32.PACK_AB R5, R181, R184 ;  /* 0x000000b8b505723e */ /* 0x008fca00000010ff */
[----:B------:R2:W-:Y:S02]  /*b690*/  MUFU.EX2 R180, R4 ;  /* 0x0000000400b47308 */ /* 0x0005e40000000800 */
[----:B--2---:R-:W-:-:S06]  /*b6a0*/  FFMA.FTZ R4, R164, UR21, -R2 ;  /* 0x00000015a4047c23 */ /* 0x004fcc0008010802 */
[----:B------:R2:W3:Y:S02]  /*b6b0*/  MUFU.EX2 R179, R4 ;  /* 0x0000000400b37308 */ /* 0x0004e40000000800 */
[----:B--2---:R-:W-:Y:S01]  /*b6c0*/  FFMA.FTZ R4, R187, UR21, -R0 ;  /* 0x00000015bb047c23 */ /* 0x004fe20008010800 */
[----:B---3--:R-:W-:Y:S02]  /*b6d0*/  F2FP.BF16.F32.PACK_AB R7, R179, R180 ;  /* 0x000000b4b307723e */ /* 0x008fe400000010ff */
[----:B------:R-:W-:-:S03]  /*b6e0*/  MOV R187, R134 ;  /* 0x0000008600bb7202 */ /* 0x000fc60000000f00 */
[----:B------:R2:W-:Y:S01]  /*b6f0*/  MUFU.EX2 R178, R4 ;  /* 0x0000000400b27308 */ /* 0x0005e20000000800 */
[----:B------:R-:W-:Y:S01]  /*b700*/  LDSM.16.MT88.4 R132, [R226+0x9c00] ;  /* 0x009c0000e284783b */ /* 0x000fe20000004200 */
[----:B--2---:R-:W-:Y:S01]  /*b710*/  FFMA.FTZ R4, R183, UR21, -R0 ;  /* 0x00000015b7047c23 */ /* 0x004fe20008010800 */
[----:B------:R-:W-:Y:S02]  /*b720*/  MOV R183, R122 ;  /* 0x0000007a00b77202 */ /* 0x000fe40000000f00 */
[----:B------:R-:W-:-:S03]  /*b730*/  MOV R122, R123 ;  /* 0x0000007b007a7202 */ /* 0x000fc60000000f00 */
[----:B------:R2:W3:Y:S01]  /*b740*/  MUFU.EX2 R177, R4 ;  /* 0x0000000400b17308 */ /* 0x0004e20000000800 */
[----:B------:R-:W-:Y:S01]  /*b750*/  MOV R123, R13 ;  /* 0x0000000d007b7202 */ /* 0x000fe20000000f00 */
[--C-:B------:R-:W-:Y:S01]  /*b760*/  FFMA.FTZ R13, R165, UR21, -R0.reuse ;  /* 0x00000015a50d7c23 */ /* 0x100fe20008010800 */
[----:B------:R-:W-:Y:S01]  /*b770*/  FFMA.FTZ R0, R188, UR21, -R0 ;  /* 0x00000015bc007c23 */ /* 0x000fe20008010800 */
[----:B------:R-:W-:-:S04]  /*b780*/  MOV R188, R116 ;  /* 0x0000007400bc7202 */ /* 0x000fc80000000f00 */
[----:B------:R4:W-:Y:S08]  /*b790*/  MUFU.EX2 R165, R8 ;  /* 0x0000000800a57308 */ /* 0x0009f00000000800 */
[----:B------:R1:W-:Y:S01]  /*b7a0*/  MUFU.EX2 R164, R0 ;  /* 0x0000000000a47308 */ /* 0x0003e20000000800 */
[----:B--2---:R-:W-:Y:S02]  /*b7b0*/  F2FP.BF16.F32.PACK_AB R4, R207, R208 ;  /* 0x000000d0cf04723e */ /* 0x004fe400000010ff */
[----:B---3--:R-:W-:-:S05]  /*b7c0*/  F2FP.BF16.F32.PACK_AB R10, R177, R178 ;  /* 0x000000b2b10a723e */ /* 0x008fca00000010ff */
[----:B------:R-:W-:Y:S01]  /*b7d0*/  HMMA.16816.F32.BF16 R40, R4, R22, R100 ;  /* 0x000000160428723c */ /* 0x000fe20000041864 */
[----:B----4-:R-:W-:Y:S01]  /*b7e0*/  FFMA.FTZ R8, R196, UR21, -R12 ;  /* 0x00000015c4087c23 */ /* 0x010fe2000801080c */
[----:B------:R-:W-:Y:S01]  /*b7f0*/  MUFU.EX2 R176, R13 ;  /* 0x0000000d00b07308 */ /* 0x000fe20000000800 */
[----:B------:R-:W-:-:S03]  /*b800*/  MOV R196, R122 ;  /* 0x0000007a00c47202 */ /* 0x000fc60000000f00 */
[C---:B------:R-:W-:Y:S01]  /*b810*/  HMMA.16816.F32.BF16 R48, R4.reuse, R24, R48 ;  /* 0x000000180430723c */ /* 0x040fe20000041830 */
[----:B------:R-:W-:Y:S01]  /*b820*/  MOV R103, R118 ;  /* 0x0000007600677202 */ /* 0x000fe20000000f00 */
[--C-:B-1----:R-:W-:Y:S02]  /*b830*/  FFMA.FTZ R0, R190, UR21, -R12.reuse ;  /* 0x00000015be007c23 */ /* 0x102fe4000801080c */
[----:B------:R1:W2:Y:S01]  /*b840*/  MUFU.EX2 R107, R8 ;  /* 0x00000008006b7308 */ /* 0x0002a20000000800 */
[----:B------:R-:W-:Y:S01]  /*b850*/  MOV R190, R117 ;  /* 0x0000007500be7202 */ /* 0x000fe20000000f00 */
[C---:B------:R-:W-:Y:S06]  /*b860*/  HMMA.16816.F32.BF16 R52, R4.reuse, R26, R52 ;  /* 0x0000001a0434723c */ /* 0x040fec0000041834 */
[----:B------:R3:W-:Y:S01]  /*b870*/  MUFU.EX2 R104, R0 ;  /* 0x0000000000687308 */ /* 0x0007e20000000800 */
[C---:B------:R-:W-:Y:S06]  /*b880*/  HMMA.16816.F32.BF16 R56, R4.reuse, R32, R56 ;  /* 0x000000200438723c */ /* 0x040fec0000041838 */
[----:B------:R-:W-:Y:S01]  /*b890*/  HMMA.16816.F32.BF16 R136, R4, R34, R136 ;  /* 0x000000220488723c */ /* 0x000fe20000041888 */
[----:B-1----:R-:W-:Y:S01]  /*b8a0*/  FFMA.FTZ R8, R194, UR21, -R12 ;  /* 0x00000015c2087c23 */ /* 0x002fe2000801080c */
[----:B--2---:R-:W-:-:S02]  /*b8b0*/  F2FP.BF16.F32.PACK_AB R9, R107, R165 ;  /* 0x000000a56b09723e */ /* 0x004fc400000010ff */
[----:B------:R-:W-:Y:S01]  /*b8c0*/  MOV R194, R123 ;  /* 0x0000007b00c27202 */ /* 0x000fe20000000f00 */
[----:B------:R1:W-:Y:S01]  /*b8d0*/  MUFU.EX2 R106, R8 ;  /* 0x00000008006a7308 */ /* 0x0003e20000000800 */
[----:B------:R-:W-:Y:S01]  /*b8e0*/  HMMA.16816.F32.BF16 R140, R4, R28, R140 ;  /* 0x0000001c048c723c */ /* 0x000fe2000004188c */
[----:B------:R-:W-:Y:S01]  /*b8f0*/  LDSM.16.MT88.4 R120, [R224+0x9c00] ;  /* 0x009c0000e078783b */ /* 0x000fe20000004200 */
[----:B---3--:R-:W-:Y:S01]  /*b900*/  FFMA.FTZ R0, R195, UR21, -R3 ;  /* 0x00000015c3007c23 */ /* 0x008fe20008010803 */
[----:B------:R-:W-:-:S03]  /*b910*/  MOV R195, R119 ;  /* 0x0000007700c37202 */ /* 0x000fc60000000f00 */
[C---:B------:R-:W-:Y:S01]  /*b920*/  HMMA.16816.F32.BF16 R152, R4.reuse, R30, R152 ;  /* 0x0000001e0498723c */ /* 0x040fe20000041898 */
[----:B------:R2:W-:Y:S05]  /*b930*/  MUFU.EX2 R102, R0 ;  /* 0x0000000000667308 */ /* 0x0005ea0000000800 */
[----:B-----5:R-:W-:Y:S01]  /*b940*/  HMMA.16816.F32.BF16 R156, R4, R36, R156 ;  /* 0x00000024049c723c */ /* 0x020fe2000004189c */
[----:B-1----:R-:W-:Y:S01]  /*b950*/  FFMA.FTZ R8, R189, UR21, -R12 ;  /* 0x00000015bd087c23 */ /* 0x002fe2000801080c */
[----:B------:R-:W-:-:S04]  /*b960*/  MOV R189, R105 ;  /* 0x0000006900bd7202 */ /* 0x000fc80000000f00 */
[----:B------:R-:W-:Y:S01]  /*b970*/  HMMA.16816.F32.BF16 R172, R4, R38, R172 ;  /* 0x0000002604ac723c */ /* 0x000fe200000418ac */
[----:B------:R1:W3:Y:S01]  /*b980*/  MUFU.EX2 R105, R8 ;  /* 0x0000000800697308 */ /* 0x0002e20000000800 */
[----:B--2---:R-:W-:-:S04]  /*b990*/  FFMA.FTZ R0, R193, UR21, -R3 ;  /* 0x00000015c1007c23 */ /* 0x004fc80008010803 */
[C---:B------:R-:W-:Y:S03]  /*b9a0*/  HMMA.16816.F32.BF16 R72, R4.reuse, R16, R72 ;  /* 0x000000100448723c */ /* 0x040fe60000041848 */
[----:B------:R2:W4:Y:S03]  /*b9b0*/  MUFU.EX2 R101, R0 ;  /* 0x0000000000657308 */ /* 0x0005260000000800 */
[----:B------:R-:W-:Y:S01]  /*b9c0*/  HMMA.16816.F32.BF16 R76, R4, R18, R76 ;  /* 0x00000012044c723c */ /* 0x000fe2000004184c */
[----:B-1----:R-:W-:-:S05]  /*b9d0*/  F2FP.BF16.F32.PACK_AB R8, R209, R210 ;  /* 0x000000d2d108723e */ /* 0x002fca00000010ff */
[----:B------:R-:W-:Y:S01]  /*b9e0*/  HMMA.16816.F32.BF16 R88, R4, R20, R88 ;  /* 0x000000140458723c */ /* 0x000fe20000041858 */
[----:B---3--:R-:W-:Y:S01]  /*b9f0*/  F2FP.BF16.F32.PACK_AB R11, R105, R106 ;  /* 0x0000006a690b723e */ /* 0x008fe200000010ff */
[----:B------:R-:W1:Y:S01]  /*ba00*/  LDSM.16.MT88.4 R4, [R226+0xbc00] ;  /* 0x00bc0000e204783b */ /* 0x000e620000004200 */
[----:B--2---:R-:W-:-:S05]  /*ba10*/  FFMA.FTZ R0, R192, UR21, -R3 ;  /* 0x00000015c0007c23 */ /* 0x004fca0008010803 */
[C---:B------:R-:W-:Y:S01]  /*ba20*/  HMMA.16816.F32.BF16 R112, R8.reuse, R24, R112 ;  /* 0x000000180870723c */ /* 0x040fe20000041870 */
[----:B------:R-:W-:Y:S01]  /*ba30*/  FFMA.FTZ R3, R191, UR21, -R3 ;  /* 0x00000015bf037c23 */ /* 0x000fe20008010803 */
[----:B------:R2:W-:Y:S04]  /*ba40*/  MUFU.EX2 R100, R0 ;  /* 0x0000000000647308 */ /* 0x0005e80000000800 */
[C---:B------:R-:W-:Y:S04]  /*ba50*/  HMMA.16816.F32.BF16 R24, R8.reuse, R26, R60 ;  /* 0x0000001a0818723c */ /* 0x040fe8000004183c */
[----:B------:R3:W-:Y:S02]  /*ba60*/  MUFU.EX2 R63, R3 ;  /* 0x00000003003f7308 */ /* 0x0007e40000000800 */
[C---:B------:R-:W-:Y:S06]  /*ba70*/  HMMA.16816.F32.BF16 R128, R8.reuse, R32, R128 ;  /* 0x000000200880723c */ /* 0x040fec0000041880 */
[----:B------:R-:W-:Y:S01]  /*ba80*/  HMMA.16816.F32.BF16 R144, R8, R28, R144 ;  /* 0x0000001c0890723c */ /* 0x000fe20000041890 */
[----:B--2---:R-:W-:-:S04]  /*ba90*/  FFMA.FTZ R0, R201, UR21, -R2 ;  /* 0x00000015c9007c23 */ /* 0x004fc80008010802 */
[----:B------:R2:W-:Y:S01]  /*baa0*/  MUFU.EX2 R62, R0 ;  /* 0x00000000003e7308 */ /* 0x0005e20000000800 */
[----:B------:R-:W-:Y:S01]  /*bab0*/  HMMA.16816.F32.BF16 R160, R8, R36, R160 ;  /* 0x0000002408a0723c */ /* 0x000fe200000418a0 */
[----:B---3--:R-:W-:-:S05]  /*bac0*/  FFMA.FTZ R3, R188, R45, R248 ;  /* 0x0000002dbc037223 */ /* 0x008fca00000100f8 */
[C---:B------:R-:W-:Y:S06]  /*bad0*/  HMMA.16816.F32.BF16 R68, R8.reuse, R16, R68 ;  /* 0x000000100844723c */ /* 0x040fec0000041844 */
[----:B------:R-:W-:Y:S01]  /*bae0*/  HMMA.16816.F32.BF16 R84, R8, R20, R84 ;  /* 0x000000140854723c */ /* 0x000fe20000041854 */
[----:B--2---:R-:W-:-:S05]  /*baf0*/  FFMA.FTZ R0, R199, UR21, -R2 ;  /* 0x00000015c7007c23 */ /* 0x004fca0008010802 */
[C---:B------:R-:W-:Y:S01]  /*bb00*/  HMMA.16816.F32.BF16 R32, R8.reuse, R34, R64 ;  /* 0x000000220820723c */ /* 0x040fe20000041840 */
[----:B------:R2:W3:Y:S05]  /*bb10*/  MUFU.EX2 R61, R0 ;  /* 0x00000000003d7308 */ /* 0x0004ea0000000800 */
[C---:B------:R-:W-:Y:S01]  /*bb20*/  HMMA.16816.F32.BF16 R28, R8.reuse, R30, R148 ;  /* 0x0000001e081c723c */ /* 0x040fe20000041894 */
[----:B------:R-:W5:Y:S05]  /*bb30*/  LDSM.16.MT88.4 R148, [R224+0xac00] ;  /* 0x00ac0000e094783b */ /* 0x000f6a0000004200 */
[C---:B------:R-:W-:Y:S01]  /*bb40*/  HMMA.16816.F32.BF16 R36, R8.reuse, R38, R168 ;  /* 0x000000260824723c */ /* 0x040fe200000418a8 */
[----:B------:R-:W5:Y:S05]  /*bb50*/  LDSM.16.MT88.4 R168, [R226+0xac00] ;  /* 0x00ac0000e2a8783b */ /* 0x000f6a0000004200 */
[----:B------:R-:W-:Y:S01]  /*bb60*/  HMMA.16816.F32.BF16 R16, R8, R18, R92 ;  /* 0x000000120810723c */ /* 0x000fe2000004185c */
[--C-:B--2---:R-:W-:Y:S01]  /*bb70*/  FFMA.FTZ R0, R197, UR21, -R2.reuse ;  /* 0x00000015c5007c23 */ /* 0x104fe20008010802 */
[----:B------:R-:W-:-:S03]  /*bb80*/  FFMA.FTZ R2, R200, UR21, -R2 ;  /* 0x00000015c8027c23 */ /* 0x000fc60008010802 */
[----:B------:R2:W-:Y:S01]  /*bb90*/  MUFU.EX2 R60, R0 ;  /* 0x00000000003c7308 */ /* 0x0005e20000000800 */
[----:B------:R-:W-:Y:S01]  /*bba0*/  HMMA.16816.F32.BF16 R20, R8, R22, R96 ;  /* 0x000000160814723c */ /* 0x000fe20000041860 */
[----:B----4-:R-:W-:Y:S02]  /*bbb0*/  F2FP.BF16.F32.PACK_AB R92, R101, R102 ;  /* 0x00000066655c723e */ /* 0x010fe400000010ff */
[----:B---3--:R-:W-:Y:S02]  /*bbc0*/  F2FP.BF16.F32.PACK_AB R93, R61, R62 ;  /* 0x0000003e3d5d723e */ /* 0x008fe400000010ff */
[----:B------:R-:W-:Y:S02]  /*bbd0*/  F2FP.BF16.F32.PACK_AB R94, R63, R100 ;  /* 0x000000643f5e723e */ /* 0x000fe400000010ff */
[----:B------:R-:W3:Y:S01]  /*bbe0*/  MUFU.EX2 R47, R2 ;  /* 0x00000002002f7308 */ /* 0x000ee20000000800 */
[----:B------:R-:W-:Y:S01]  /*bbf0*/  FFMA.FTZ R8, R103, R15, R195 ;  /* 0x0000000f67087223 */ /* 0x000fe200000100c3 */
[----:B------:R-:W-:-:S02]  /*bc00*/  F2FP.BF16.F32.PACK_AB R96, R167, R176 ;  /* 0x000000b0a760723e */ /* 0x000fc400000010ff */
[----:B------:R-:W-:Y:S01]  /*bc10*/  F2FP.BF16.F32.PACK_AB R98, R164, R166 ;  /* 0x000000a6a462723e */ /* 0x000fe200000010ff */
[----:B------:R-:W-:Y:S01]  /*bc20*/  FADD.FTZ R9, R194, R8 ;  /* 0x00000008c2097221 */ /* 0x000fe20000010000 */
[----:B------:R-:W-:Y:S01]  /*bc30*/  MOV R103, R244 ;  /* 0x000000f400677202 */ /* 0x000fe20000000f00 */
[----:B--2---:R-:W-:-:S04]  /*bc40*/  FFMA.FTZ R0, R203, UR21, -R12 ;  /* 0x00000015cb007c23 */ /* 0x004fc8000801080c */
[----:B------:R2:W4:Y:S01]  /*bc50*/  MUFU.EX2 R46, R0 ;  /* 0x00000000002e7308 */ /* 0x0005220000000800 */
[----:B---3--:R-:W-:Y:S01]  /*bc60*/  F2FP.BF16.F32.PACK_AB R95, R47, R60 ;  /* 0x0000003c2f5f723e */ /* 0x008fe200000010ff */
[----:B------:R-:W-:-:S04]  /*bc70*/  FFMA.FTZ R2, R189, R44, R240 ;  /* 0x0000002cbd027223 */ /* 0x000fc800000100f0 */
[----:B------:R-:W-:Y:S02]  /*bc80*/  FADD.FTZ R10, R241, R2 ;  /* 0x00000002f10a7221 */ /* 0x000fe40000010000 */
[----:B-1----:R-:W-:Y:S01]  /*bc90*/  HMMA.16816.F32.BF16 R88, R92, R4, R88 ;  /* 0x000000045c58723c */ /* 0x002fe20000041858 */
[----:B--2---:R-:W-:Y:S01]  /*bca0*/  FFMA.FTZ R0, R202, UR21, -R12 ;  /* 0x00000015ca007c23 */ /* 0x004fe2000801080c */
[----:B----4-:R-:W-:-:S04]  /*bcb0*/  F2FP.BF16.F32.PACK_AB R97, R46, R104 ;  /* 0x000000682e61723e */ /* 0x010fc800000010ff */
[C---:B------:R-:W-:Y:S01]  /*bcc0*/  HMMA.16816.F32.BF16 R108, R92.reuse, R120, R48 ;  /* 0x000000785c6c723c */ /* 0x040fe20000041830 */
[----:B------:R1:W-:Y:S05]  /*bcd0*/  MUFU.EX2 R13, R0 ;  /* 0x00000000000d7308 */ /* 0x0003ea0000000800 */
[C---:B------:R-:W-:Y:S06]  /*bce0*/  HMMA.16816.F32.BF16 R116, R92.reuse, R122, R52 ;  /* 0x0000007a5c74723c */ /* 0x040fec0000041834 */
[C---:B------:R-:W-:Y:S06]  /*bcf0*/  HMMA.16816.F32.BF16 R124, R92.reuse, R132, R56 ;  /* 0x000000845c7c723c */ /* 0x040fec0000041838 */
[----:B------:R-:W-:Y:S01]  /*bd00*/  HMMA.16816.F32.BF16 R136, R92, R134, R136 ;  /* 0x000000865c88723c */ /* 0x000fe20000041888 */
[----:B-1----:R-:W-:-:S04]  /*bd10*/  FFMA.FTZ R0, R204, UR21, -R12 ;  /* 0x00000015cc007c23 */ /* 0x002fc8000801080c */
[----:B------:R1:W2:Y:S01]  /*bd20*/  MUFU.EX2 R11, R0 ;  /* 0x00000000000b7308 */ /* 0x0002a20000000800 */
[C---:B-----5:R-:W-:Y:S06]  /*bd30*/  HMMA.16816.F32.BF16 R140, R92.reuse, R148, R140 ;  /* 0x000000945c8c723c */ /* 0x060fec000004188c */
        /* <DEDUP_REMOVED lines=75> */
[----:B------:R1:W-:Y:S05]  /*c1f0*/  STL [R1], R252 ;  /* 0x000000fc01007387 */ /* 0x0003ea0000100800 */
        /* <DEDUP_REMOVED lines=23> */
[----:B------:R-:W-:Y:S02]  /*c370*/  MOV R2, UR6 ;  /* 0x0000000600027c02 */ /* 0x000fe40008000f00 */
[----:B------:R-:W-:Y:S01]  /*c380*/  MOV R3, UR7 ;  /* 0x0000000700037c02 */ /* 0x000fe20008000f00 */
[----:B------:R-:W-:-:S03]  /*c390*/  UIADD3 UR4, UR7, UR4, URZ ;  /* 0x0000000407047290 */ /* 0x000fc6000fffe03f */
[----:B------:R-:W5:Y:S03]  /*c3a0*/  @!P2 LDC.64 R10, c[0x0][0x220] ;  /* 0x00008800ff0aab82 */ /* 0x000f660000000a00 */
[----:B------:R-:W-:-:S05]  /*c3b0*/  MOV R3, UR4 ;  /* 0x0000000400037c02 */ /* 0x000fca0008000f00 */
        /* <DEDUP_REMOVED lines=54> */
[----:B--2---:R-:W2:Y:S04]  /*c720*/  LDSM.16.M88.4 R8, [R228] ;  /* 0x00000000e408783b */ /* 0x004ea80000000200 */
[----:B------:R-:W-:Y:S04]  /*c730*/  LDSM.16.M88.4 R24, [R225+0x6800] ;  /* 0x00680000e118783b */ /* 0x000fe80000000200 */
[----:B------:R-:W-:Y:S04]  /*c740*/  LDSM.16.M88.4 R20, [R225+0x6c00] ;  /* 0x006c0000e114783b */ /* 0x000fe80000000200 */
[----:B------:R-:W-:Y:S04]  /*c750*/  LDSM.16.M88.4 R16, [R229] ;  /* 0x00000000e510783b */ /* 0x000fe80000000200 */
[----:B-1----:R-:W1:Y:S04]  /*c760*/  LDSM.16.M88.4 R4, [R228+0x1000] ;  /* 0x00100000e404783b */ /* 0x002e680000000200 */
[----:B------:R-:W3:Y:S04]  /*c770*/  LDSM.16.M88.4 R40, [R227+0x6000] ;  /* 0x00600000e328783b */ /* 0x000ee80000000200 */
[----:B------:R-:W4:Y:S04]  /*c780*/  LDSM.16.M88.4 R36, [R227+0x6400] ;  /* 0x00640000e324783b */ /* 0x000f280000000200 */
[----:B------:R-:W5:Y:S04]  /*c790*/  LDSM.16.M88.4 R44, [R227+0x6800] ;  /* 0x00680000e32c783b */ /* 0x000f680000000200 */
[----:B------:R-:W5:Y:S04]  /*c7a0*/  LDSM.16.M88.4 R48, [R227+0x6c00] ;  /* 0x006c0000e330783b */ /* 0x000f680000000200 */
[----:B------:R-:W5:Y:S01]  /*c7b0*/  LDSM.16.M88.4 R12, [R229+0x1000] ;  /* 0x00100000e50c783b */ /* 0x000f620000000200 */
[C---:B--2---:R-:W-:Y:S03]  /*c7c0*/  HMMA.16816.F32.BF16 R164, R8.reuse, R32, RZ ;  /* 0x0000002008a4723c */ /* 0x044fe600000418ff */
[----:B------:R-:W-:Y:S04]  /*c7d0*/  LDSM.16.M88.4 R240, [R225+0x7c00] ;  /* 0x007c0000e1f0783b */ /* 0x000fe80000000200 */
[----:B------:R-:W0:Y:S01]  /*c7e0*/  LDGDEPBAR ;  /* 0x00000000000079af */ /* 0x000e220000000000 */
[C---:B------:R-:W-:Y:S06]  /*c7f0*/  HMMA.16816.F32.BF16 R100, R8.reuse, R28, RZ ;  /* 0x0000001c0864723c */ /* 0x040fec00000418ff */
[----:B------:R-:W-:Y:S06]  /*c800*/  HMMA.16816.F32.BF16 R104, R8, R34, RZ ;  /* 0x000000220868723c */ /* 0x000fec00000418ff */
[C---:B-1----:R-:W-:Y:S06]  /*c810*/  HMMA.16816.F32.BF16 R196, R4.reuse, R32, RZ ;  /* 0x0000002004c4723c */ /* 0x042fec00000418ff */
[----:B------:R-:W-:Y:S06]  /*c820*/  HMMA.16816.F32.BF16 R216, R4, R34, RZ ;  /* 0x0000002204d8723c */ /* 0x000fec00000418ff */
[C---:B------:R-:W-:Y:S06]  /*c830*/  HMMA.16816.F32.BF16 R60, R8.reuse, R24, RZ ;  /* 0x00000018083c723c */ /* 0x040fec00000418ff */
[C---:B------:R-:W-:Y:S06]  /*c840*/  HMMA.16816.F32.BF16 R52, R8.reuse, R20, RZ ;  /* 0x000000140834723c */ /* 0x040fec00000418ff */
[C---:B------:R-:W-:Y:S06]  /*c850*/  HMMA.16816.F32.BF16 R64, R8.reuse, R30, RZ ;  /* 0x0000001e0840723c */ /* 0x040fec00000418ff */
[C---:B------:R-:W-:Y:S06]  /*c860*/  HMMA.16816.F32.BF16 R56, R8.reuse, R26, RZ ;  /* 0x0000001a0838723c */ /* 0x040fec00000418ff */
[----:B------:R-:W-:Y:S01]  /*c870*/  HMMA.16816.F32.BF16 R176, R8, R22, RZ ;  /* 0x0000001608b0723c */ /* 0x000fe200000418ff */
[----:B------:R-:W-:Y:S05]  /*c880*/  LDSM.16.M88.4 R8, [R225+0x7000] ;  /* 0x00700000e108783b */ /* 0x000fea0000000200 */
[C---:B------:R-:W-:Y:S06]  /*c890*/  HMMA.16816.F32.BF16 R32, R4.reuse, R24, RZ ;  /* 0x000000180420723c */ /* 0x040fec00000418ff */
[C---:B------:R-:W-:Y:S06]  /*c8a0*/  HMMA.16816.F32.BF16 R220, R4.reuse, R26, RZ ;  /* 0x0000001a04dc723c */ /* 0x040fec00000418ff */
[C---:B------:R-:W-:Y:S06]  /*c8b0*/  HMMA.16816.F32.BF16 R192, R4.reuse, R28, RZ ;  /* 0x0000001c04c0723c */ /* 0x040fec00000418ff */
[C---:B------:R-:W-:Y:S01]  /*c8c0*/  HMMA.16816.F32.BF16 R212, R4.reuse, R30, RZ ;  /* 0x0000001e04d4723c */ /* 0x040fe200000418ff */
[----:B------:R-:W-:Y:S05]  /*c8d0*/  LDSM.16.M88.4 R28, [R228+0x3000] ;  /* 0x00300000e41c783b */ /* 0x000fea0000000200 */
[C---:B------:R-:W-:Y:S06]  /*c8e0*/  HMMA.16816.F32.BF16 R24, R4.reuse, R20, RZ ;  /* 0x000000140418723c */ /* 0x040fec00000418ff */
[----:B------:R-:W-:Y:S01]  /*c8f0*/  HMMA.16816.F32.BF16 R208, R4, R22, RZ ;  /* 0x0000001604d0723c */ /* 0x000fe200000418ff */
[----:B------:R-:W1:Y:S04]  /*c900*/  LDSM.16.M88.4 R4, [R228+0x2000] ;  /* 0x00200000e404783b */ /* 0x000e680000000200 */
[----:B------:R-:W-:Y:S01]  /*c910*/  LDSM.16.M88.4 R20, [R229+0x3000] ;  /* 0x00300000e514783b */ /* 0x000fe20000000200 */
[C---:B---3--:R-:W-:Y:S06]  /*c920*/  HMMA.16816.F32.BF16 R204, R16.reuse, R40, R164 ;  /* 0x0000002810cc723c */ /* 0x048fec00000418a4 */
[C---:B----4-:R-:W-:Y:S06]  /*c930*/  HMMA.16816.F32.BF16 R200, R16.reuse, R36, R100 ;  /* 0x0000002410c8723c */ /* 0x050fec0000041864 */
[C---:B------:R-:W-:Y:S06]  /*c940*/  HMMA.16816.F32.BF16 R180, R16.reuse, R42, R104 ;  /* 0x0000002a10b4723c */ /* 0x040fec0000041868 */
[C---:B-----5:R-:W-:Y:S06]  /*c950*/  HMMA.16816.F32.BF16 R184, R16.reuse, R44, R60 ;  /* 0x0000002c10b8723c */ /* 0x060fec000004183c */
[C---:B------:R-:W-:Y:S01]  /*c960*/  HMMA.16816.F32.BF16 R164, R16.reuse, R48, R52 ;  /* 0x0000003010a4723c */ /* 0x040fe20000041834 */
[----:B------:R-:W-:Y:S05]  /*c970*/  LDSM.16.M88.4 R52, [R225+0x7800] ;  /* 0x00780000e134783b */ /* 0x000fea0000000200 */
[C---:B------:R-:W-:Y:S06]  /*c980*/  HMMA.16816.F32.BF16 R188, R16.reuse, R38, R64 ;  /* 0x0000002610bc723c */ /* 0x040fec0000041840 */
[C---:B------:R-:W-:Y:S01]  /*c990*/  HMMA.16816.F32.BF16 R104, R16.reuse, R46, R56 ;  /* 0x0000002e1068723c */ /* 0x040fe20000041838 */
[----:B------:R-:W-:Y:S05]  /*c9a0*/  LDSM.16.M88.4 R56, [R225+0x7400] ;  /* 0x00740000e138783b */ /* 0x000fea0000000200 */
[----:B------:R-:W-:Y:S06]  /*c9b0*/  HMMA.16816.F32.BF16 R100, R16, R50, R176 ;  /* 0x000000321064723c */ /* 0x000fec00000418b0 */
[C---:B------:R-:W-:Y:S06]  /*c9c0*/  HMMA.16816.F32.BF16 R16, R12.reuse, R40, R196 ;  /* 0x000000280c10723c */ /* 0x040fec00000418c4 */
[C---:B------:R-:W-:Y:S06]  /*c9d0*/  HMMA.16816.F32.BF16 R192, R12.reuse, R36, R192 ;  /* 0x000000240cc0723c */ /* 0x040fec00000418c0 */
[C---:B------:R-:W-:Y:S01]  /*c9e0*/  HMMA.16816.F32.BF16 R248, R12.reuse, R48, R24 ;  /* 0x000000300cf8723c */ /* 0x040fe20000041818 */
[----:B------:R-:W-:Y:S05]  /*c9f0*/  LDSM.16.M88.4 R24, [R229+0x2000] ;  /* 0x00200000e518783b */ /* 0x000fea0000000200 */
[C---:B------:R-:W-:Y:S01]  /*ca00*/  HMMA.16816.F32.BF16 R212, R12.reuse, R38, R212 ;  /* 0x000000260cd4723c */ /* 0x040fe200000418d4 */
[----:B------:R-:W2:Y:S05]  /*ca10*/  LDSM.16.M88.4 R36, [R227+0x7000] ;  /* 0x00700000e324783b */ /* 0x000eaa0000000200 */
[C---:B------:R-:W-:Y:S06]  /*ca20*/  HMMA.16816.F32.BF16 R208, R12.reuse, R50, R208 ;  /* 0x000000320cd0723c */ /* 0x040fec00000418d0 */
[C---:B------:R-:W-:Y:S06]  /*ca30*/  HMMA.16816.F32.BF16 R176, R12.reuse, R44, R32 ;  /* 0x0000002c0cb0723c */ /* 0x040fec0000041820 */
[----:B------:R-:W-:Y:S01]  /*ca40*/  HMMA.16816.F32.BF16 R60, R12, R42, R216 ;  /* 0x0000002a0c3c723c */ /* 0x000fe200000418d8 */
[----:B------:R-:W-:Y:S05]  /*ca50*/  LDSM.16.M88.4 R40, [R225+0x8000] ;  /* 0x00800000e128783b */ /* 0x000fea0000000200 */
[-C--:B-1----:R-:W-:Y:S06]  /*ca60*/  HMMA.16816.F32.BF16 R32, R4, R8.reuse, R204 ;  /* 0x000000080420723c */ /* 0x082fec00000418cc */
[----:B------:R-:W-:Y:S01]  /*ca70*/  HMMA.16816.F32.BF16 R48, R28, R8, R16 ;  /* 0x000000081c30723c */ /* 0x000fe20000041810 */
[----:B------:R-:W1:Y:S01]  /*ca80*/  LDSM.16.M88.4 R16, [R228+0x4000] ;  /* 0x00400000e410783b */ /* 0x000e620000000200 */
[----:B------:R-:W-:-:S02]  /*ca90*/  MOV R0, R208 ;  /* 0x000000d000007202 */ /* 0x000fc40000000f00 */
[----:B------:R-:W-:Y:S02]  /*caa0*/  MOV R3, R210 ;  /* 0x000000d200037202 */ /* 0x000fe40000000f00 */
[----:B------:R-:W-:Y:S01]  /*cab0*/  HMMA.16816.F32.BF16 R220, R12, R46, R220 ;  /* 0x0000002e0cdc723c */ /* 0x000fe200000418dc */
[----:B------:R-:W-:-:S05]  /*cac0*/  MOV R2, R211 ;  /* 0x000000d300027202 */ /* 0x000fca0000000f00 */
[----:B------:R-:W-:Y:S01]  /*cad0*/  HMMA.16816.F32.BF16 R64, R4, R10, R180 ;  /* 0x0000000a0440723c */ /* 0x000fe200000418b4 */
[----:B------:R-:W-:-:S05]  /*cae0*/  MOV R12, R209 ;  /* 0x000000d1000c7202 */ /* 0x000fca0000000f00 */
[----:B------:R-:W-:Y:S01]  /*caf0*/  HMMA.16816.F32.BF16 R60, R28, R10, R60 ;  /* 0x0000000a1c3c723c */ /* 0x000fe2000004183c */
[----:B------:R-:W-:Y:S01]  /*cb00*/  MOV R181, R12 ;  /* 0x0000000c00b57202 */ /* 0x000fe20000000f00 */
[----:B------:R-:W-:Y:S01]  /*cb10*/  LDSM.16.M88.4 R8, [R229+0x4000] ;  /* 0x00400000e508783b */ /* 0x000fe20000000200 */
[----:B------:R-:W-:-:S03]  /*cb20*/  MOV R180, R0 ;  /* 0x0000000000b47202 */ /* 0x000fc60000000f00 */
[----:B------:R-:W3:Y:S01]  /*cb30*/  LDSM.16.M88.4 R12, [R228+0x5000] ;  /* 0x00500000e40c783b */ /* 0x000ee20000000200 */
[----:B--2---:R-:W-:Y:S03]  /*cb40*/  HMMA.16816.F32.BF16 R44, R24, R36, R32 ;  /* 0x00000024182c723c */ /* 0x004fe60000041820 */
[----:B------:R-:W2:Y:S03]  /*cb50*/  LDSM.16.M88.4 R32, [R227+0x8000] ;  /* 0x00800000e320783b */ /* 0x000ea60000000200 */
[C---:B------:R-:W-:Y:S06]  /*cb60*/  HMMA.16816.F32.BF16 R200, R4.reuse, R56, R200 ;  /* 0x0000003804c8723c */ /* 0x040fec00000418c8 */
[C---:B------:R-:W-:Y:S06]  /*cb70*/  HMMA.16816.F32.BF16 R184, R4.reuse, R52, R184 ;  /* 0x0000003404b8723c */ /* 0x040fec00000418b8 */
[C---:B------:R-:W-:Y:S06]  /*cb80*/  HMMA.16816.F32.BF16 R204, R4.reuse, R240, R164 ;  /* 0x000000f004cc723c */ /* 0x040fec00000418a4 */
[C---:B------:R-:W-:Y:S06]  /*cb90*/  HMMA.16816.F32.BF16 R188, R4.reuse, R58, R188 ;  /* 0x0000003a04bc723c */ /* 0x040fec00000418bc */
[C---:B------:R-:W-:Y:S06]  /*cba0*/  HMMA.16816.F32.BF16 R196, R4.reuse, R54, R104 ;  /* 0x0000003604c4723c */ /* 0x040fec0000041868 */
[----:B------:R-:W-:Y:S06]  /*cbb0*/  HMMA.16816.F32.BF16 R208, R4, R242, R100 ;  /* 0x000000f204d0723c */ /* 0x000fec0000041864 */
        /* <DEDUP_REMOVED lines=10> */
[----:B------:R-:W-:Y:S06]  /*cc60*/  HMMA.16816.F32.BF16 R40, R12, R42, R104 ;  /* 0x0000002a0c28723c */ /* 0x000fec0000041868 */
[C---:B------:R-:W-:Y:S06]  /*cc70*/  HMMA.16816.F32.BF16 R176, R28.reuse, R52, R176 ;  /* 0x000000341cb0723c */ /* 0x040fec00000418b0 */
[----:B------:R-:W-:Y:S06]  /*cc80*/  HMMA.16816.F32.BF16 R220, R28, R54, R220 ;  /* 0x000000361cdc723c */ /* 0x000fec00000418dc */
[----:B-1----:R-:W-:Y:S01]  /*cc90*/  HMMA.16816.F32.BF16 R100, R4, R32, R44 ;  /* 0x000000200464723c */ /* 0x002fe2000004182c */
[----:B------:R-:W1:Y:S01]  /*cca0*/  LDSM.16.M88.4 R44, [R225+0x8400] ;  /* 0x00840000e12c783b */ /* 0x000e620000000200 */
[----:B------:R-:W-:-:S04]  /*ccb0*/  FMUL.FTZ R0, R64, UR19 ;  /* 0x0000001340007c20 */ /* 0x000fc80008410000 */
[----:B------:R3:W4:Y:S01]  /*ccc0*/  MUFU.TANH R219, R0 ;  /* 0x0000000000db7308 */ /* 0x0007220000002400 */
[----:B------:R-:W-:Y:S06]  /*ccd0*/  HMMA.16816.F32.BF16 R164, R28, R58, R212 ;  /* 0x0000003a1ca4723c */ /* 0x000fec00000418d4 */
[----:B------:R-:W-:Y:S06]  /*cce0*/  HMMA.16816.F32.BF16 R56, R8, R34, R48 ;  /* 0x000000220838723c */ /* 0x000fec0000041830 */
[----:B--2---:R-:W-:Y:S01]  /*ccf0*/  HMMA.16816.F32.BF16 R52, R24, R36, R200 ;  /* 0x000000241834723c */ /* 0x004fe200000418c8 */
[----:B---3--:R-:W-:-:S05]  /*cd00*/  FMUL.FTZ R0, R65, UR19 ;  /* 0x0000001341007c20 */ /* 0x008fca0008410000 */
[----:B------:R-:W-:Y:S01]  /*cd10*/  HMMA.16816.F32.BF16 R60, R20, R36, R60 ;  /* 0x00000024143c723c */ /* 0x000fe2000004183c */
[----:B------:R2:W3:-:S15]  /*cd20*/  MUFU.TANH R218, R0 ;  /* 0x0000000000da7308 */ /* 0x0004de0000002400 */
[----:B------:R-:W-:-:S02]  /*cd30*/  NOP ;  /* 0x0000000000007918 */ /* 0x000fc40000000000 */
[----:B-1----:R-:W-:Y:S01]  /*cd40*/  HMMA.16816.F32.BF16 R52, R16, R44, R52 ;  /* 0x0000002c1034723c */ /* 0x002fe20000041834 */
[----:B--2---:R-:W-:-:S04]  /*cd50*/  FMUL.FTZ R0, R66, UR19 ;  /* 0x0000001342007c20 */ /* 0x004fc80008410000 */
[----:B------:R1:W2:Y:S01]  /*cd60*/  MUFU.TANH R217, R0 ;  /* 0x0000000000d97308 */ /* 0x0002a20000002400 */
[----:B------:R-:W-:Y:S06]  /*cd70*/  HMMA.16816.F32.BF16 R48, R12, R44, R60 ;  /* 0x0000002c0c30723c */ /* 0x000fec000004183c */
[-C--:B------:R-:W-:Y:S06]  /*cd80*/  HMMA.16816.F32.BF16 R60, R20, R38.reuse, R164 ;  /* 0x00000026143c723c */ /* 0x080fec00000418a4 */
[----:B------:R-:W-:Y:S01]  /*cd90*/  HMMA.16816.F32.BF16 R36, R24, R38, R188 ;  /* 0x000000261824723c */ /* 0x000fe200000418bc */
[----:B-1----:R-:W-:-:S05]  /*cda0*/  FMUL.FTZ R0, R67, UR19 ;  /* 0x0000001343007c20 */ /* 0x002fca0008410000 */
[----:B------:R-:W-:Y:S01]  /*cdb0*/  HMMA.16816.F32.BF16 R64, R4, R34, R40 ;  /* 0x000000220440723c */ /* 0x000fe20000041828 */
[----:B------:R-:W-:Y:S01]  /*cdc0*/  LDSM.16.M88.4 R32, [R227+0x8400] ;  /* 0x00840000e320783b */ /* 0x000fe20000000200 */
[----:B------:R1:W1:Y:S03]  /*cdd0*/  MUFU.TANH R216, R0 ;  /* 0x0000000000d87308 */ /* 0x0002660000002400 */
[----:B------:R-:W5:-:S13]  /*cde0*/  LDSM.16.M88.4 R40, [R227+0x7800] ;  /* 0x00780000e328783b */ /* 0x000f5a0000000200 */
[----:B------:R-:W-:Y:S01]  /*cdf0*/  HMMA.16816.F32.BF16 R36, R16, R46, R36 ;  /* 0x0000002e1024723c */ /* 0x000fe20000041824 */
[----:B-1----:R-:W-:-:S04]  /*ce00*/  FMUL.FTZ R0, R100, UR19 ;  /* 0x0000001364007c20 */ /* 0x002fc80008410000 */
[----:B------:R1:W1:Y:S01]  /*ce10*/  MUFU.TANH R215, R0 ;  /* 0x0000000000d77308 */ /* 0x0002620000002400 */
[----:B------:R-:W-:Y:S01]  /*ce20*/  HMMA.16816.F32.BF16 R44, R12, R46, R60 ;  /* 0x0000002e0c2c723c */ /* 0x000fe2000004183c */
[----:B-1----:R-:W-:-:S06]  /*ce30*/  FMUL.FTZ R0, R101, UR19 ;  /* 0x0000001365007c20 */ /* 0x002fcc0008410000 */
[----:B------:R1:W1:Y:S01]  /*ce40*/  MUFU.TANH R214, R0 ;  /* 0x0000000000d67308 */ /* 0x0002620000002400 */
[----:B-----5:R-:W-:Y:S01]  /*ce50*/  HMMA.16816.F32.BF16 R60, R20, R40, R176 ;  /* 0x00000028143c723c */ /* 0x020fe200000418b0 */
[----:B-1----:R-:W-:-:S06]  /*ce60*/  FMUL.FTZ R0, R102, UR19 ;  /* 0x0000001366007c20 */ /* 0x002fcc0008410000 */
[----:B------:R1:W1:Y:S02]  /*ce70*/  MUFU.TANH R212, R0 ;  /* 0x0000000000d47308 */ /* 0x0002640000002400 */
[----:B-1----:R-:W-:Y:S02]  /*ce80*/  FMUL.FTZ R0, R103, UR19 ;  /* 0x0000001367007c20 */ /* 0x002fe40008410000 */
[----:B------:R-:W-:Y:S01]  /*ce90*/  HMMA.16816.F32.BF16 R100, R4, R32, R48 ;  /* 0x000000200464723c */ /* 0x000fe20000041830 */
[----:B------:R-:W1:Y:S03]  /*cea0*/  LDSM.16.M88.4 R48, [R225+0x8800] ;  /* 0x00880000e130783b */ /* 0x000e660000000200 */
[----:B------:R5:W1:Y:S02]  /*ceb0*/  MUFU.TANH R213, R0 ;  /* 0x0000000000d57308 */ /* 0x000a640000002400 */
[----:B-----5:R-:W-:-:S06]  /*cec0*/  FMUL.FTZ R0, R56, UR19 ;  /* 0x0000001338007c20 */ /* 0x020fcc0008410000 */
[----:B------:R5:W1:Y:S02]  /*ced0*/  MUFU.TANH R203, R0 ;  /* 0x0000000000cb7308 */ /* 0x000a640000002400 */
[----:B-----5:R-:W-:-:S06]  /*cee0*/  FMUL.FTZ R0, R57, UR19 ;  /* 0x0000001339007c20 */ /* 0x020fcc0008410000 */
[----:B------:R5:W1:Y:S02]  /*cef0*/  MUFU.TANH R202, R0 ;  /* 0x0000000000ca7308 */ /* 0x000a640000002400 */
[----:B-----5:R-:W-:-:S06]  /*cf00*/  FMUL.FTZ R0, R58, UR19 ;  /* 0x000000133a007c20 */ /* 0x020fcc0008410000 */
[----:B------:R5:W1:Y:S02]  /*cf10*/  MUFU.TANH R201, R0 ;  /* 0x0000000000c97308 */ /* 0x000a640000002400 */
[----:B-----5:R-:W-:Y:S02]  /*cf20*/  FMUL.FTZ R0, R59, UR19 ;  /* 0x000000133b007c20 */ /* 0x020fe40008410000 */
[----:B------:R-:W-:Y:S04]  /*cf30*/  HMMA.16816.F32.BF16 R56, R8, R32, R52 ;  /* 0x000000200838723c */ /* 0x000fe80000041834 */
[----:B------:R5:W1:Y:S02]  /*cf40*/  MUFU.TANH R200, R0 ;  /* 0x0000000000c87308 */ /* 0x000a640000002400 */
[----:B------:R-:W-:Y:S01]  /*cf50*/  HMMA.16816.F32.BF16 R52, R24, R40, R184 ;  /* 0x000000281834723c */ /* 0x000fe200000418b8 */
[----:B-----5:R-:W-:-:S05]  /*cf60*/  FMUL.FTZ R0, R64, UR19 ;  /* 0x0000001340007c20 */ /* 0x020fca0008410000 */
[----:B------:R5:W1:Y:S02]  /*cf70*/  MUFU.TANH R194, R0 ;  /* 0x0000000000c27308 */ /* 0x000a640000002400 */
[----:B-----5:R-:W-:-:S06]  /*cf80*/  FMUL.FTZ R0, R65, UR19 ;  /* 0x0000001341007c20 */ /* 0x020fcc0008410000 */
[----:B------:R5:W1:Y:S02]  /*cf90*/  MUFU.TANH R195, R0 ;  /* 0x0000000000c37308 */ /* 0x000a640000002400 */
[----:B-----5:R-:W-:-:S06]  /*cfa0*/  FMUL.FTZ R0, R66, UR19 ;  /* 0x0000001342007c20 */ /* 0x020fcc0008410000 */
[----:B------:R5:W1:Y:S02]  /*cfb0*/  MUFU.TANH R193, R0 ;  /* 0x0000000000c17308 */ /* 0x000a640000002400 */
[----:B-----5:R-:W-:Y:S02]  /*cfc0*/  FMUL.FTZ R0, R67, UR19 ;  /* 0x0000001343007c20 */ /* 0x020fe40008410000 */
[----:B------:R-:W-:Y:S01]  /*cfd0*/  HMMA.16816.F32.BF16 R64, R4, R34, R44 ;  /* 0x000000220440723c */ /* 0x000fe2000004182c */
[----:B------:R-:W-:Y:S03]  /*cfe0*/  LDSM.16.M88.4 R44, [R227+0x7c00] ;  /* 0x007c0000e32c783b */ /* 0x000fe60000000200 */
        /* <DEDUP_REMOVED lines=8> */
[----:B------:R-:W-:Y:S01]  /*d070*/  HMMA.16816.F32.BF16 R56, R8, R34, R36 ;  /* 0x000000220838723c */ /* 0x000fe20000041824 */
[----:B------:R-:W5:Y:S03]  /*d080*/  LDSM.16.M88.4 R36, [R227+0x8800] ;  /* 0x00880000e324783b */ /* 0x000f660000000200 */
[----:B------:R4:W2:Y:S02]  /*d090*/  MUFU.TANH R188, R0 ;  /* 0x0000000000bc7308 */ /* 0x0008a40000002400 */
[-C--:B-1----:R-:W-:Y:S06]  /*d0a0*/  HMMA.16816.F32.BF16 R32, R16, R48.reuse, R52 ;  /* 0x000000301020723c */ /* 0x082fec0000041834 */
[----:B------:R-:W-:Y:S01]  /*d0b0*/  HMMA.16816.F32.BF16 R52, R12, R48, R60 ;  /* 0x000000300c34723c */ /* 0x000fe2000004183c */
[----:B----4-:R-:W-:-:S04]  /*d0c0*/  FMUL.FTZ R0, R100, UR19 ;  /* 0x0000001364007c20 */ /* 0x010fc80008410000 */
[----:B------:R1:W4:Y:S02]  /*d0d0*/  MUFU.TANH R187, R0 ;  /* 0x0000000000bb7308 */ /* 0x0003240000002400 */
[----:B-1----:R-:W-:-:S11]  /*d0e0*/  FMUL.FTZ R0, R101, UR19 ;  /* 0x0000001365007c20 */ /* 0x002fd60008410000 */
[-C--:B-----5:R-:W-:Y:S01]  /*d0f0*/  HMMA.16816.F32.BF16 R60, R8, R36.reuse, R32 ;  /* 0x00000024083c723c */ /* 0x0a0fe20000041820 */
[----:B------:R1:W1:Y:S05]  /*d100*/  MUFU.TANH R186, R0 ;  /* 0x0000000000ba7308 */ /* 0x00026a0000002400 */
[----:B------:R-:W-:Y:S06]  /*d110*/  HMMA.16816.F32.BF16 R104, R4, R36, R52 ;  /* 0x000000240468723c */ /* 0x000fec0000041834 */
[----:B------:R-:W-:Y:S01]  /*d120*/  HMMA.16816.F32.BF16 R52, R28, R240, R248 ;  /* 0x000000f01c34723c */ /* 0x000fe200000418f8 */
[----:B-1----:R-:W-:-:S04]  /*d130*/  FMUL.FTZ R0, R102, UR19 ;  /* 0x0000001366007c20 */ /* 0x002fc80008410000 */
[----:B------:R1:W1:-:S15]  /*d140*/  MUFU.TANH R184, R0 ;  /* 0x0000000000b87308 */ /* 0x00025e0000002400 */
[----:B------:R-:W-:-:S04]  /*d150*/  NOP ;  /* 0x0000000000007918 */ /* 0x000fc80000000000 */
[----:B------:R-:W-:Y:S01]  /*d160*/  HMMA.16816.F32.BF16 R52, R20, R44, R52 ;  /* 0x0000002c1434723c */ /* 0x000fe20000041834 */
[----:B-1----:R-:W-:-:S05]  /*d170*/  FMUL.FTZ R0, R103, UR19 ;  /* 0x0000001367007c20 */ /* 0x002fca0008410000 */
[-C--:B------:R-:W-:Y:S01]  /*d180*/  HMMA.16816.F32.BF16 R100, R20, R42.reuse, R220 ;  /* 0x0000002a1464723c */ /* 0x080fe200000418dc */
[----:B------:R1:W1:Y:S05]  /*d190*/  MUFU.TANH R185, R0 ;  /* 0x0000000000b97308 */ /* 0x00026a0000002400 */
[----:B------:R-:W-:Y:S01]  /*d1a0*/  HMMA.16816.F32.BF16 R40, R24, R42, R196 ;  /* 0x0000002a1828723c */ /* 0x000fe200000418c4 */
[----:B------:R-:W-:Y:S02]  /*d1b0*/  MOV R220, R180 ;  /* 0x000000b400dc7202 */ /* 0x000fe40000000f00 */
[----:B------:R-:W-:Y:S02]  /*d1c0*/  MOV R221, R181 ;  /* 0x000000b500dd7202 */ /* 0x000fe40000000f00 */
[----:B------:R-:W-:-:S02]  /*d1d0*/  MOV R222, R3 ;  /* 0x0000000300de7202 */ /* 0x000fc40000000f00 */
[----:B------:R-:W-:Y:S01]  /*d1e0*/  MOV R223, R2 ;  /* 0x0000000200df7202 */ /* 0x000fe20000000f00 */
[----:B-1----:R-:W-:-:S06]  /*d1f0*/  FMUL.FTZ R0, R56, UR19 ;  /* 0x0000001338007c20 */ /* 0x002fcc0008410000 */
[----:B------:R-:W-:Y:S01]  /*d200*/  HMMA.16816.F32.BF16 R28, R28, R242, R220 ;  /* 0x000000f21c1c723c */ /* 0x000fe200000418dc */
[----:B------:R1:W1:Y:S09]  /*d210*/  MUFU.TANH R183, R0 ;  /* 0x0000000000b77308 */ /* 0x0002720000002400 */
[-C--:B------:R-:W-:Y:S01]  /*d220*/  HMMA.16816.F32.BF16 R32, R16, R50.reuse, R40 ;  /* 0x000000321020723c */ /* 0x080fe20000041828 */
[----:B------:R-:W5:Y:S05]  /*d230*/  LDSM.16.M88.4 R40, [R225+0x8c00] ;  /* 0x008c0000e128783b */ /* 0x000f6a0000000200 */
[----:B------:R-:W-:Y:S01]  /*d240*/  HMMA.16816.F32.BF16 R48, R12, R50, R100 ;  /* 0x000000320c30723c */ /* 0x000fe20000041864 */
[----:B-1----:R-:W-:-:S04]  /*d250*/  FMUL.FTZ R0, R57, UR19 ;  /* 0x0000001339007c20 */ /* 0x002fc80008410000 */
[----:B------:R1:W1:Y:S02]  /*d260*/  MUFU.TANH R182, R0 ;  /* 0x0000000000b67308 */ /* 0x0002640000002400 */
[----:B-1----:R-:W-:-:S06]  /*d270*/  FMUL.FTZ R0, R58, UR19 ;  /* 0x000000133a007c20 */ /* 0x002fcc0008410000 */
[----:B------:R1:W1:Y:S02]  /*d280*/  MUFU.TANH R180, R0 ;  /* 0x0000000000b47308 */ /* 0x0002640000002400 */
[----:B-1----:R-:W-:Y:S02]  /*d290*/  FMUL.FTZ R0, R59, UR19 ;  /* 0x000000133b007c20 */ /* 0x002fe40008410000 */
[C---:B------:R-:W-:Y:S04]  /*d2a0*/  HMMA.16816.F32.BF16 R56, R24.reuse, R44, R204 ;  /* 0x0000002c1838723c */ /* 0x040fe800000418cc */
[----:B------:R1:W1:Y:S02]  /*d2b0*/  MUFU.TANH R181, R0 ;  /* 0x0000000000b57308 */ /* 0x0002640000002400 */
[-C--:B------:R-:W-:Y:S06]  /*d2c0*/  HMMA.16816.F32.BF16 R24, R24, R46.reuse, R208 ;  /* 0x0000002e1818723c */ /* 0x080fec00000418d0 */
[----:B------:R-:W-:Y:S01]  /*d2d0*/  HMMA.16816.F32.BF16 R44, R20, R46, R28 ;  /* 0x0000002e142c723c */ /* 0x000fe2000004181c */
[----:B-1----:R-:W-:-:S04]  /*d2e0*/  FMUL.FTZ R0, R64, UR19 ;  /* 0x0000001340007c20 */ /* 0x002fc80008410000 */
[----:B------:R1:W1:Y:S02]  /*d2f0*/  MUFU.TANH R178, R0 ;  /* 0x0000000000b27308 */ /* 0x0002640000002400 */
[----:B-1----:R-:W-:-:S06]  /*d300*/  FMUL.FTZ R0, R65, UR19 ;  /* 0x0000001341007c20 */ /* 0x002fcc0008410000 */
[----:B------:R1:W1:Y:S02]  /*d310*/  MUFU.TANH R179, R0 ;  /* 0x0000000000b37308 */ /* 0x0002640000002400 */
[----:B-1----:R-:W-:-:S06]  /*d320*/  FMUL.FTZ R0, R66, UR19 ;  /* 0x0000001342007c20 */ /* 0x002fcc0008410000 */
[----:B------:R1:W1:Y:S02]  /*d330*/  MUFU.TANH R177, R0 ;  /* 0x0000000000b17308 */ /* 0x0002640000002400 */
[----:B-1----:R-:W-:Y:S02]  /*d340*/  FMUL.FTZ R0, R67, UR19 ;  /* 0x0000001343007c20 */ /* 0x002fe40008410000 */
[----:B------:R-:W-:Y:S04]  /*d350*/  HMMA.16816.F32.BF16 R64, R4, R38, R48 ;  /* 0x000000260440723c */ /* 0x000fe80000041830 */
[----:B------:R1:W1:Y:S02]  /*d360*/  MUFU.TANH R176, R0 ;  /* 0x0000000000b07308 */ /* 0x0002640000002400 */
[C---:B-----5:R-:W-:Y:S06]  /*d370*/  HMMA.16816.F32.BF16 R48, R16.reuse, R40, R56 ;  /* 0x000000281030723c */ /* 0x060fec0000041838 */
[----:B------:R-:W-:Y:S01]  /*d380*/  HMMA.16816.F32.BF16 R16, R16, R42, R24 ;  /* 0x0000002a1010723c */ /* 0x000fe20000041818 */
[----:B-1----:R-:W-:-:S04]  /*d390*/  FMUL.FTZ R0, R60, UR19 ;  /* 0x000000133c007c20 */ /* 0x002fc80008410000 */
[----:B------:R1:W1:Y:S07]  /*d3a0*/  MUFU.TANH R167, R0 ;  /* 0x0000000000a77308 */ /* 0x00026e0000002400 */
[----:B------:R-:W-:Y:S01]  /*d3b0*/  FMUL.FTZ R64, R64, UR19 ;  /* 0x0000001340407c20 */ /* 0x000fe20008410000 */
[----:B------:R-:W-:Y:S01]  /*d3c0*/  FMUL.FTZ R65, R65, UR19 ;  /* 0x0000001341417c20 */ /* 0x000fe20008410000 */
[----:B------:R-:W-:Y:S01]  /*d3d0*/  FMUL.FTZ R66, R66, UR19 ;  /* 0x0000001342427c20 */ /* 0x000fe20008410000 */
[----:B------:R-:W-:-:S03]  /*d3e0*/  FMUL.FTZ R67, R67, UR19 ;  /* 0x0000001343437c20 */ /* 0x000fc60008410000 */
[----:B------:R-:W2:Y:S08]  /*d3f0*/  MUFU.TANH R64, R64 ;  /* 0x0000004000407308 */ /* 0x000eb00000002400 */
[----:B------:R-:W2:Y:S01]  /*d400*/  MUFU.TANH R65, R65 ;  /* 0x0000004100417308 */ /* 0x000ea20000002400 */
[----:B-1----:R-:W-:-:S07]  /*d410*/  FMUL.FTZ R0, R61, UR19 ;  /* 0x000000133d007c20 */ /* 0x002fce0008410000 */
[----:B------:R1:W1:Y:S08]  /*d420*/  MUFU.TANH R166, R0 ;  /* 0x0000000000a67308 */ /* 0x0002700000002400 */
[----:B------:R-:W2:Y:S08]  /*d430*/  MUFU.TANH R66, R66 ;  /* 0x0000004200427308 */ /* 0x000eb00000002400 */
[----:B------:R-:W2:Y:S01]  /*d440*/  MUFU.TANH R67, R67 ;  /* 0x0000004300437308 */ /* 0x000ea20000002400 */
[----:B-1----:R-:W-:-:S07]  /*d450*/  FMUL.FTZ R0, R62, UR19 ;  /* 0x000000133e007c20 */ /* 0x002fce0008410000 */
[----:B------:R1:W1:Y:S02]  /*d460*/  MUFU.TANH R164, R0 ;  /* 0x0000000000a47308 */ /* 0x0002640000002400 */
[----:B-1----:R-:W-:Y:S02]  /*d470*/  FMUL.FTZ R0, R63, UR19 ;  /* 0x000000133f007c20 */ /* 0x002fe40008410000 */
[----:B------:R-:W-:Y:S01]  /*d480*/  HMMA.16816.F32.BF16 R60, R8, R38, R32 ;  /* 0x00000026083c723c */ /* 0x000fe20000041820 */
[----:B------:R-:W1:Y:S03]  /*d490*/  LDSM.16.M88.4 R32, [R227+0x8c00] ;  /* 0x008c0000e320783b */ /* 0x000e660000000200 */
[----:B------:R5:W1:Y:S01]  /*d4a0*/  MUFU.TANH R165, R0 ;  /* 0x0000000000a57308 */ /* 0x000a620000002400 */
[----:B------:R-:W-:-:S04]  /*d4b0*/  DEPBAR.LE SB0, 0x0 ;  /* 0x000080000000791a */ /* 0x000fc80000000000 */
[C---:B------:R-:W-:Y:S06]  /*d4c0*/  HMMA.16816.F32.BF16 R36, R12.reuse, R40, R52 ;  /* 0x000000280c24723c */ /* 0x040fec0000041834 */
[----:B------:R-:W-:Y:S01]  /*d4d0*/  HMMA.16816.F32.BF16 R12, R12, R42, R44 ;  /* 0x0000002a0c0c723c */ /* 0x000fe2000004182c */
[----:B-----5:R-:W-:-:S04]  /*d4e0*/  FMUL.FTZ R0, R104, UR19 ;  /* 0x0000001368007c20 */ /* 0x020fc80008410000 */
[----:B------:R5:W1:Y:S04]  /*d4f0*/  MUFU.TANH R102, R0 ;  /* 0x0000000000667308 */ /* 0x000a680000002400 */
[----:B------:R-:W-:Y:S01]  /*d500*/  FMUL.FTZ R62, R62, UR19 ;  /* 0x000000133e3e7c20 */ /* 0x000fe20008410000 */
[----:B------:R-:W-:-:S05]  /*d510*/  FMUL.FTZ R63, R63, UR19 ;  /* 0x000000133f3f7c20 */ /* 0x000fca0008410000 */
[----:B------:R-:W2:Y:S08]  /*d520*/  MUFU.TANH R62, R62 ;  /* 0x0000003e003e7308 */ /* 0x000eb00000002400 */
[----:B------:R-:W2:Y:S01]  /*d530*/  MUFU.TANH R63, R63 ;  /* 0x0000003f003f7308 */ /* 0x000ea20000002400 */
[----:B-----5:R-:W-:Y:S01]  /*d540*/  FMUL.FTZ R0, R105, UR19 ;  /* 0x0000001369007c20 */ /* 0x020fe20008410000 */
[-C--:B-1----:R-:W-:Y:S06]  /*d550*/  HMMA.16816.F32.BF16 R48, R8, R32.reuse, R48 ;  /* 0x000000200830723c */ /* 0x082fec0000041830 */
[----:B------:R-:W-:Y:S01]  /*d560*/  HMMA.16816.F32.BF16 R20, R4, R32, R36 ;  /* 0x000000200414723c */ /* 0x000fe20000041824 */
[----:B------:R1:W1:Y:S05]  /*d570*/  MUFU.TANH R103, R0 ;  /* 0x0000000000677308 */ /* 0x00026a0000002400 */
[-C--:B------:R-:W-:Y:S06]  /*d580*/  HMMA.16816.F32.BF16 R8, R8, R34.reuse, R16 ;  /* 0x000000220808723c */ /* 0x080fec0000041810 */
[----:B------:R-:W-:Y:S01]  /*d590*/  HMMA.16816.F32.BF16 R4, R4, R34, R12 ;  /* 0x000000220404723c */ /* 0x000fe2000004180c */
[----:B-1----:R-:W-:-:S05]  /*d5a0*/  FMUL.FTZ R0, R106, UR19 ;  /* 0x000000136a007c20 */ /* 0x002fca0008410000 */
[----:B------:R-:W-:Y:S01]  /*d5b0*/  FMUL.FTZ R48, R48, UR19 ;  /* 0x0000001330307c20 */ /* 0x000fe20008410000 */
[----:B------:R-:W-:Y:S01]  /*d5c0*/  FMUL.FTZ R49, R49, UR19 ;  /* 0x0000001331317c20 */ /* 0x000fe20008410000 */
[----:B------:R-:W-:Y:S01]  /*d5d0*/  FMUL.FTZ R50, R50, UR19 ;  /* 0x0000001332327c20 */ /* 0x000fe20008410000 */
[----:B------:R1:W1:Y:S01]  /*d5e0*/  MUFU.TANH R100, R0 ;  /* 0x0000000000647308 */ /* 0x0002620000002400 */
[----:B------:R-:W-:Y:S02]  /*d5f0*/  FMUL.FTZ R51, R51, UR19 ;  /* 0x0000001333337c20 */ /* 0x000fe40008410000 */
[----:B------:R-:W-:Y:S01]  /*d600*/  FMUL.FTZ R20, R20, UR19 ;  /* 0x0000001314147c20 */ /* 0x000fe20008410000 */
[----:B------:R-:W-:Y:S01]  /*d610*/  FMUL.FTZ R21, R21, UR19 ;  /* 0x0000001315157c20 */ /* 0x000fe20008410000 */
[----:B------:R-:W-:Y:S01]  /*d620*/  FMUL.FTZ R22, R22, UR19 ;  /* 0x0000001316167c20 */ /* 0x000fe20008410000 */
[----:B------:R-:W-:-:S03]  /*d630*/  FMUL.FTZ R23, R23, UR19 ;  /* 0x0000001317177c20 */ /* 0x000fc60008410000 */
[----:B------:R-:W-:Y:S01]  /*d640*/  FMUL.FTZ R8, R8, UR19 ;  /* 0x0000001308087c20 */ /* 0x000fe20008410000 */
[----:B------:R-:W-:Y:S01]  /*d650*/  FMUL.FTZ R9, R9, UR19 ;  /* 0x0000001309097c20 */ /* 0x000fe20008410000 */
[----:B------:R-:W-:Y:S01]  /*d660*/  FMUL.FTZ R10, R10, UR19 ;  /* 0x000000130a0a7c20 */ /* 0x000fe20008410000 */
[----:B------:R-:W-:Y:S01]  /*d670*/  FMUL.FTZ R11, R11, UR19 ;  /* 0x000000130b0b7c20 */ /* 0x000fe20008410000 */
[----:B------:R-:W2:Y:S02]  /*d680*/  MUFU.TANH R48, R48 ;  /* 0x0000003000307308 */ /* 0x000ea40000002400 */
[----:B------:R-:W-:Y:S01]  /*d690*/  FMUL.FTZ R4, R4, UR19 ;  /* 0x0000001304047c20 */ /* 0x000fe20008410000 */
[----:B------:R-:W-:Y:S01]  /*d6a0*/  FMUL.FTZ R5, R5, UR19 ;  /* 0x0000001305057c20 */ /* 0x000fe20008410000 */
[----:B------:R-:W-:Y:S01]  /*d6b0*/  FMUL.FTZ R6, R6, UR19 ;  /* 0x0000001306067c20 */ /* 0x000fe20008410000 */
[----:B-1----:R-:W-:Y:S01]  /*d6c0*/  FMUL.FTZ R0, R107, UR19 ;  /* 0x000000136b007c20 */ /* 0x002fe20008410000 */
[----:B------:R-:W-:-:S02]  /*d6d0*/  FMUL.FTZ R7, R7, UR19 ;  /* 0x0000001307077c20 */ /* 0x000fc40008410000 */
[----:B------:R-:W1:Y:S08]  /*d6e0*/  MUFU.TANH R49, R49 ;  /* 0x0000003100317308 */ /* 0x000e700000002400 */
[----:B------:R5:W1:Y:S08]  /*d6f0*/  MUFU.TANH R101, R0 ;  /* 0x0000000000657308 */ /* 0x000a700000002400 */
[----:B------:R-:W1:Y:S08]  /*d700*/  MUFU.TANH R50, R50 ;  /* 0x0000003200327308 */ /* 0x000e700000002400 */
[----:B------:R-:W1:Y:S01]  /*d710*/  MUFU.TANH R51, R51 ;  /* 0x0000003300337308 */ /* 0x000e620000002400 */
[----:B-----5:R-:W-:-:S07]  /*d720*/  FMUL.FTZ R0, R60, UR19 ;  /* 0x000000133c007c20 */ /* 0x020fce0008410000 */
[----:B------:R5:W1:Y:S08]  /*d730*/  MUFU.TANH R58, R0 ;  /* 0x00000000003a7308 */ /* 0x000a700000002400 */
[----:B------:R1:W1:Y:S08]  /*d740*/  MUFU.TANH R33, R20 ;  /* 0x0000001400217308 */ /* 0x0002700000002400 */
[----:B------:R1:W1:Y:S01]  /*d750*/  MUFU.TANH R38, R21 ;  /* 0x0000001500267308 */ /* 0x0002620000002400 */
[----:B-----5:R-:W-:-:S07]  /*d760*/  FMUL.FTZ R0, R61, UR19 ;  /* 0x000000133d007c20 */ /* 0x020fce0008410000 */
[----:B------:R1:W1:Y:S08]  /*d770*/  MUFU.TANH R57, R0 ;  /* 0x0000000000397308 */ /* 0x0002700000002400 */
        /* <DEDUP_REMOVED lines=9> */
[----:B------:R1:W1:Y:S01]  /*d810*/  MUFU.TANH R36, R7 ;  /* 0x0000000700247308 */ /* 0x0002620000002400 */
[----:B------:R-:W-:Y:S06]  /*d820*/  BAR.SYNC.DEFER_BLOCKING 0x0 ;  /* 0x0000000000007b1d */ /* 0x000fec0000010000 */
[----:B--234-:R-:W-:Y:S05]  /*d830*/  @!P0 BRA `(.L_x_1041) ;  /* 0x0000000400148947 */ /* 0x01cfea0003800000 */
        /* <DEDUP_REMOVED lines=10> */
[----:B-1----:R-:W1:Y:S02]  /*d8e0*/  @!P3 LDC.64 R10, c[0x0][0x218] ;  /* 0x00008600ff0abb82 */ /* 0x002e640000000a00 */
[----:B------:R1:W-:Y:S01]  /*d8f0*/  @P4 STS.64 [R230+0x6008], RZ ;  /* 0x006008ffe6004388 */ /* 0x0003e20000000a00 */
[----:B------:R-:W-:Y:S01]  /*d900*/  UIMAD UR4, UR18, UR11, UR4 ;  /* 0x0000000b120472a4 */ /* 0x000fe2000f8e0204 */
[----:B------:R-:W-:-:S02]  /*d910*/  IMAD.U32 R0, RZ, RZ, UR6 ;  /* 0x00000006ff007e24 */ /* 0x000fc4000f8e00ff */
[----:B------:R-:W-:Y:S01]  /*d920*/  IMAD.U32 R2, RZ, RZ, UR6 ;  /* 0x00000006ff027e24 */ /* 0x000fe2000f8e00ff */
[----:B------:R-:W-:Y:S01]  /*d930*/  UIADD3 UR4, UR7, UR4, URZ ;  /* 0x0000000407047290 */ /* 0x000fe2000fffe03f */
[----:B------:R-:W5:Y:S05]  /*d940*/  @!P2 LDC.64 R8, c[0x0][0x218] ;  /* 0x00008600ff08ab82 */ /* 0x000f6a0000000a00 */
[----:B------:R-:W-:-:S03]  /*d950*/  IMAD.U32 R3, RZ, RZ, UR4 ;  /* 0x00000004ff037e24 */ /* 0x000fc6000f8e00ff */
[----:B------:R-:W5:Y:S08]  /*d960*/  @!P4 LDC.64 R12, c[0x0][0x218] ;  /* 0x00008600ff0ccb82 */ /* 0x000f700000000a00 */
[----:B------:R-:W5:Y:S01]  /*d970*/  @!P3 LDC.64 R6, c[0x0][0x218] ;  /* 0x00008600ff06bb82 */ /* 0x000f620000000a00 */
[----:B--2---:R-:W-:-:S04]  /*d980*/  LEA R0, P0, R0, R220, 0x6 ;  /* 0x000000dc00007211 */ /* 0x004fc800078030ff */
[----:B---3--:R-:W-:Y:S02]  /*d990*/  LEA.HI.X R3, R2, R223, R3, 0x6, P0 ;  /* 0x000000df02037211 */ /* 0x008fe400000f3403 */
[C---:B----4-:R-:W-:Y:S02]  /*d9a0*/  @!P4 LEA R14, P1, R0.reuse, R14, 0x1 ;  /* 0x0000000e000ec211 */ /* 0x050fe400078208ff */
[C---:B-1----:R-:W-:Y:S02]  /*d9b0*/  @!P3 LEA R10, P0, R0.reuse, R10, 0x1 ;  /* 0x0000000a000ab211 */ /* 0x042fe400078008ff */
[C---:B------:R-:W-:Y:S02]  /*d9c0*/  IADD3 R2, P6, R0.reuse, UR26, RZ ;  /* 0x0000001a00027c10 */ /* 0x040fe4000ffde0ff */
[C---:B------:R-:W-:Y:S02]  /*d9d0*/  @!P4 LEA.HI.X R15, R0.reuse, R15, R3, 0x1, P1 ;  /* 0x0000000f000fc211 */ /* 0x040fe400008f0c03 */
[----:B-----5:R-:W-:-:S02]  /*d9e0*/  @!P2 LEA R8, P1, R0, R8, 0x1 ;  /* 0x000000080008a211 */ /* 0x020fc400078208ff */
        /* <DEDUP_REMOVED lines=40> */
.L_x_1043:
[----:B------:R-:W-:Y:S05]  /*dc70*/  BSYNC B0 ;  /* 0x0000000000007941 */ /* 0x000fea0003800000 */
.L_x_1042:
[----:B------:R-:W0:Y:S02]  /*dc80*/  LDGDEPBAR ;  /* 0x00000000000079af */ /* 0x000e240000000000 */
.L_x_1041:
[----:B-1----:R-:W3:Y:S04]  /*dc90*/  LDL.LU R0, [R1+0x8] ;  /* 0x0000080001007983 */ /* 0x002ee80000300800 */
[----:B------:R-:W4:Y:S01]  /*dca0*/  LDL.LU R3, [R1+0xc] ;  /* 0x00000c0001037983 */ /* 0x000f220000300800 */
[----:B------:R-:W-:Y:S02]  /*dcb0*/  IMAD.MOV.U32 R243, RZ, RZ, R247 ;  /* 0x000000fffff37224 */ /* 0x000fe400078e00f7 */
[----:B------:R-:W-:Y:S01]  /*dcc0*/  IMAD.MOV.U32 R54, RZ, RZ, R252 ;  /* 0x000000ffff367224 */ /* 0x000fe200078e00fc */
[----:B------:R-:W1:Y:S01]  /*dcd0*/  S2R R4, SR_TID.X ;  /* 0x0000000000047919 */ /* 0x000e620000002100 */
[----:B------:R-:W-:Y:S01]  /*dce0*/  STL [R1+0x58], R225 ;  /* 0x000058e101007387 */ /* 0x000fe20000100800 */
[----:B-1----:R-:W-:-:S05]  /*dcf0*/  IMAD.SHL.U32 R4, R4, 0x2, RZ ;  /* 0x0000000204047824 */ /* 0x002fca00078e00ff */
[----:B------:R-:W-:Y:S01]  /*dd00*/  LOP3.LUT R4, R4, 0x6, RZ, 0xc0, !PT ;  /* 0x0000000604047812 */ /* 0x000fe200078ec0ff */
[----:B---3--:R-:W-:Y:S01]  /*dd10*/  IMAD.MOV.U32 R2, RZ, RZ, R0 ;  /* 0x000000ffff027224 */ /* 0x008fe200078e0000 */
[----:B------:R-:W-:Y:S01]  /*dd20*/  MOV R0, UR17 ;  /* 0x0000001100007c02 */ /* 0x000fe20008000f00 */
[----:B----4-:R-:W-:-:S03]  /*dd30*/  IMAD.MOV.U32 R52, RZ, RZ, R3 ;  /* 0x000000ffff347224 */ /* 0x010fc600078e0003 */
[----:B------:R-:W-:Y:S01]  /*dd40*/  MOV R53, R2 ;  /* 0x0000000200357202 */ /* 0x000fe20000000f00 */
[----:B------:R-:W-:-:S04]  /*dd50*/  IMAD R0, R0, 0x40, R4 ;  /* 0x0000004000007824 */ /* 0x000fc800078e0204 */
[C---:B------:R-:W-:Y:S01]  /*dd60*/  VIADD R3, R0.reuse, 0x9 ;  /* 0x0000000900037836 */ /* 0x040fe20000000000 */
[C---:B------:R-:W-:Y:S01]  /*dd70*/  IADD3 R2, R0.reuse, 0x1, RZ ;  /* 0x0000000100027810 */ /* 0x040fe20007ffe0ff */
[C---:B------:R-:W-:Y:S01]  /*dd80*/  VIADD R5, R0.reuse, 0x29 ;  /* 0x0000002900057836 */ /* 0x040fe20000000000 */
[CC--:B------:R-:W-:Y:S01]  /*dd90*/  ISETP.GE.AND P1, PT, R0.reuse, R238.reuse, PT ;  /* 0x000000ee0000720c */ /* 0x0c0fe20003f26270 */
[----:B--2---:R-:W-:Y:S01]  /*dda0*/  VIADD R6, R0, 0x39 ;  /* 0x0000003900067836 */ /* 0x004fe20000000000 */
[C---:B------:R-:W-:Y:S02]  /*ddb0*/  ISETP.GE.AND P5, PT, R2.reuse, R238, PT ;  /* 0x000000ee0200720c */ /* 0x040fe40003fa6270 */
[C---:B------:R-:W-:Y:S02]  /*ddc0*/  ISETP.GE.AND P6, PT, R2.reuse, R237, PT ;  /* 0x000000ed0200720c */ /* 0x040fe40003fc6270 */
[C---:B------:R-:W-:Y:S02]  /*ddd0*/  ISETP.GE.AND P0, PT, R2.reuse, R236, PT ;  /* 0x000000ec0200720c */ /* 0x040fe40003f06270 */
[----:B------:R-:W-:-:S02]  /*dde0*/  ISETP.GE.AND P2, PT, R2, R235, PT ;  /* 0x000000eb0200720c */ /* 0x000fc40003f46270 */
[----:B------:R-:W-:Y:S02]  /*ddf0*/  ISETP.GE.AND P4, PT, R0, R237, PT ;  /* 0x000000ed0000720c */ /* 0x000fe40003f86270 */
[C---:B------:R-:W-:Y:S02]  /*de00*/  ISETP.LT.OR P5, PT, R2.reuse, R234, P5 ;  /* 0x000000ea0200720c */ /* 0x040fe40002fa1670 */
[C---:B------:R-:W-:Y:S02]  /*de10*/  ISETP.LT.OR P6, PT, R2.reuse, R233, P6 ;  /* 0x000000e90200720c */ /* 0x040fe400037c1670 */
[C---:B------:R-:W-:Y:S02]  /*de20*/  ISETP.LT.OR P0, PT, R2.reuse, R232, P0 ;  /* 0x000000e80200720c */ /* 0x040fe40000701670 */
[----:B------:R-:W-:Y:S01]  /*de30*/  ISETP.LT.OR P2, PT, R2, R231, P2 ;  /* 0x000000e70200720c */ /* 0x000fe20001741670 */
[C---:B------:R-:W-:Y:S01]  /*de40*/  VIADD R2, R0.reuse, 0x8 ;  /* 0x0000000800027836 */ /* 0x040fe20000000000 */
[----:B------:R-:W-:-:S02]  /*de50*/  ISETP.LT.OR P1, PT, R0, R234, P1 ;  /* 0x000000ea0000720c */ /* 0x000fc40000f21670 */
[C---:B------:R-:W-:Y:S02]  /*de60*/  ISETP.LT.OR P4, PT, R0.reuse, R233, P4 ;  /* 0x000000e90000720c */ /* 0x040fe40002781670 */
        /* <DEDUP_REMOVED lines=20> */
[C---:B------:R-:W-:Y:S02]  /*dfb0*/  ISETP.GE.AND P2, PT, R3.reuse, R236, PT ;  /* 0x000000ec0300720c */ /* 0x040fe40003f46270 */
[----:B------:R-:W-:Y:S02]  /*dfc0*/  ISETP.GE.AND P4, PT, R3, R235, PT ;  /* 0x000000eb0300720c */ /* 0x000fe40003f86270 */
[----:B------:R-:W-:-:S02]  /*dfd0*/  ISETP.LT.OR P3, PT, R2, R233, P3 ;  /* 0x000000e90200720c */ /* 0x000fc40001f61670 */
[C---:B------:R-:W-:Y:S02]  /*dfe0*/  ISETP.LT.OR P1, PT, R2.reuse, R232, P1 ;  /* 0x000000e80200720c */ /* 0x040fe40000f21670 */
        /* <DEDUP_REMOVED lines=70> */
[----:B------:R-:W-:-:S02]  /*e450*/  FMNMX.FTZ R4, R246, R7, !PT ;  /* 0x00000007f6047209 */ /* 0x000fc40007810000 */
[C---:B------:R-:W-:Y:S02]  /*e460*/  ISETP.LT.OR P4, PT, R3.reuse, R234, P4 ;  /* 0x000000ea0300720c */ /* 0x040fe40002781670 */
[C---:B------:R-:W-:Y:S02]  /*e470*/  ISETP.LT.OR P3, PT, R3.reuse, R233, P3 ;  /* 0x000000e90300720c */ /* 0x040fe40001f61670 */
[C---:B------:R-:W-:Y:S02]  /*e480*/  ISETP.LT.OR P1, PT, R3.reuse, R232, P1 ;  /* 0x000000e80300720c */ /* 0x040fe40000f21670 */
[----:B------:R-:W-:Y:S02]  /*e490*/  ISETP.LT.OR P5, PT, R3, R231, P5 ;  /* 0x000000e70300720c */ /* 0x000fe40002fa1670 */
[----:B------:R-:W-:Y:S01]  /*e4a0*/  FMNMX.FTZ R3, R9, R4, !PT ;  /* 0x0000000409037209 */ /* 0x000fe20007810000 */
[----:B------:R-:W-:Y:S01]  /*e4b0*/  VIADD R4, R0, 0x30 ;  /* 0x0000003000047836 */ /* 0x000fe20000000000 */
[----:B------:R-:W-:-:S02]  /*e4c0*/  FSEL R42, R178, -INF , !P6 ;  /* 0xff800000b22a7808 */ /* 0x000fc40007000000 */
[----:B------:R-:W-:Y:S02]  /*e4d0*/  FSEL R47, R177, -INF , !P0 ;  /* 0xff800000b12f7808 */ /* 0x000fe40004000000 */
[----:B------:R-:W-:Y:S02]  /*e4e0*/  FSEL R15, R182, -INF , !P2 ;  /* 0xff800000b60f7808 */ /* 0x000fe40005000000 */
[C---:B------:R-:W-:Y:S02]  /*e4f0*/  ISETP.GE.AND P6, PT, R2.reuse, R237, PT ;  /* 0x000000ed0200720c */ /* 0x040fe40003fc6270 */
[C---:B------:R-:W-:Y:S02]  /*e500*/  ISETP.GE.AND P0, PT, R2.reuse, R236, PT ;  /* 0x000000ec0200720c */ /* 0x040fe40003f06270 */
[----:B------:R-:W-:Y:S02]  /*e510*/  ISETP.GE.AND P2, PT, R2, R235, PT ;  /* 0x000000eb0200720c */ /* 0x000fe40003f46270 */
[----:B------:R-:W-:-:S02]  /*e520*/  FMNMX.FTZ R3, R10, R3, !PT ;  /* 0x000000030a037209 */ /* 0x000fc40007810000 */
[C---:B------:R-:W-:Y:S02]  /*e530*/  ISETP.LT.OR P6, PT, R2.reuse, R233, P6 ;  /* 0x000000e90200720c */ /* 0x040fe400037c1670 */
[C---:B------:R-:W-:Y:S02]  /*e540*/  ISETP.LT.OR P0, PT, R2.reuse, R232, P0 ;  /* 0x000000e80200720c */ /* 0x040fe40000701670 */
[----:B------:R-:W-:Y:S02]  /*e550*/  ISETP.LT.OR P2, PT, R2, R231, P2 ;  /* 0x000000e70200720c */ /* 0x000fe40001741670 */
[----:B------:R-:W-:Y:S02]  /*e560*/  IADD3 R2, R0, 0x28, RZ ;  /* 0x0000002800027810 */ /* 0x000fe40007ffe0ff */
[----:B------:R-:W-:Y:S02]  /*e570*/  FMNMX.FTZ R3, R11, R3, !PT ;  /* 0x000000030b037209 */ /* 0x000fe40007810000 */
        /* <DEDUP_REMOVED lines=8> */
[----:B------:R-:W-:Y:S02]  /*e600*/  FMNMX.FTZ R3, R12, R3, !PT ;  /* 0x000000030c037209 */ /* 0x000fe40007810000 */
[C---:B------:R-:W-:Y:S02]  /*e610*/  ISETP.LT.OR P6, PT, R2.reuse, R234, P6 ;  /* 0x000000ea0200720c */ /* 0x040fe400037c1670 */
[C---:B------:R-:W-:Y:S02]  /*e620*/  ISETP.LT.OR P0, PT, R2.reuse, R233, P0 ;  /* 0x000000e90200720c */ /* 0x040fe40000701670 */
[C---:B------:R-:W-:Y:S02]  /*e630*/  ISETP.LT.OR P2, PT, R2.reuse, R232, P2 ;  /* 0x000000e80200720c */ /* 0x040fe40001741670 */
[----:B------:R-:W-:-:S02]  /*e640*/  ISETP.LT.OR P4, PT, R2, R231, P4 ;  /* 0x000000e70200720c */ /* 0x000fc40002781670 */
[----:B------:R-:W-:Y:S02]  /*e650*/  FMNMX.FTZ R2, R13, R3, !PT ;  /* 0x000000030d027209 */ /* 0x000fe40007810000 */
[----:B------:R-:W-:Y:S02]  /*e660*/  FSEL R207, R165, -INF , !P3 ;  /* 0xff800000a5cf7808 */ /* 0x000fe40005800000 */
[----:B------:R-:W-:Y:S01]  /*e670*/  FMNMX.FTZ R105, R14, R2, !PT ;  /* 0x000000020e697209 */ /* 0x000fe20007810000 */
[----:B------:R-:W-:Y:S01]  /*e680*/  VIADD R2, R0, 0x38 ;  /* 0x0000003800027836 */ /* 0x000fe20000000000 */
[----:B------:R-:W-:Y:S02]  /*e690*/  ISETP.GE.AND P3, PT, R5, R238, PT ;  /* 0x000000ee0500720c */ /* 0x000fe40003f66270 */
[----:B------:R-:W-:Y:S02]  /*e6a0*/  FMNMX.FTZ R105, R15, R105, !PT ;  /* 0x000000690f697209 */ /* 0x000fe40007810000 */
[----:B------:R-:W-:-:S02]  /*e6b0*/  FSEL R194, R103, -INF , !P1 ;  /* 0xff80000067c27808 */ /* 0x000fc40004800000 */
[----:B------:R-:W-:Y:S02]  /*e6c0*/  FMNMX.FTZ R105, R193, R105, !PT ;  /* 0x00000069c1697209 */ /* 0x000fe40007810000 */
[----:B------:R-:W-:Y:S02]  /*e6d0*/  IADD3 R3, R0, 0x31, RZ ;  /* 0x0000003100037810 */ /* 0x000fe40007ffe0ff */
[----:B------:R-:W-:Y:S02]  /*e6e0*/  ISETP.GE.AND P1, PT, R4, R238, PT ;  /* 0x000000ee0400720c */ /* 0x000fe40003f26270 */
[----:B------:R-:W-:Y:S02]  /*e6f0*/  ISETP.LT.OR P3, PT, R5, R234, P3 ;  /* 0x000000ea0500720c */ /* 0x000fe40001f61670 */
[----:B------:R-:W-:Y:S02]  /*e700*/  FSEL R198, R58, -INF , !P6 ;  /* 0xff8000003ac67808 */ /* 0x000fe40007000000 */
[----:B------:R-:W-:-:S02]  /*e710*/  FMNMX.FTZ R105, R192, R105, !PT ;  /* 0x00000069c0697209 */ /* 0x000fc40007810000 */
[----:B------:R-:W-:Y:S02]  /*e720*/  FSEL R196, R101, -INF , !P5 ;  /* 0xff80000065c47808 */ /* 0x000fe40006800000 */
[----:B------:R-:W-:Y:S02]  /*e730*/  ISETP.GE.AND P5, PT, R3, R238, PT ;  /* 0x000000ee0300720c */ /* 0x000fe40003fa6270 */
[----:B------:R-:W-:Y:S02]  /*e740*/  ISETP.LT.OR P1, PT, R4, R234, P1 ;  /* 0x000000ea0400720c */ /* 0x000fe40000f21670 */
[----:B------:R-:W-:Y:S02]  /*e750*/  FSEL R204, R57, -INF , !P3 ;  /* 0xff80000039cc7808 */ /* 0x000fe40005800000 */
[----:B------:R-:W-:Y:S02]  /*e760*/  FMNMX.FTZ R105, R198, R105, !PT ;  /* 0x00000069c6697209 */ /* 0x000fe40007810000 */
        /* <DEDUP_REMOVED lines=8> */
[----:B------:R-:W-:Y:S02]  /*e7f0*/  ISETP.LT.OR P1, PT, R6, R234, P1 ;  /* 0x000000ea0600720c */ /* 0x000fe40000f21670 */
[----:B------:R-:W-:Y:S02]  /*e800*/  FSEL R247, R30, -INF , !P3 ;  /* 0xff8000001ef77808 */ /* 0x000fe40005800000 */
[----:B------:R-:W-:Y:S02]  /*e810*/  FMNMX.FTZ R105, R206, R105, !PT ;  /* 0x00000069ce697209 */ /* 0x000fe40007810000 */
[----:B------:R-:W-:Y:S02]  /*e820*/  FMNMX.FTZ R0, R245, R16, !PT ;  /* 0x00000010f5007209 */ /* 0x000fe40007810000 */
[----:B------:R-:W-:-:S02]  /*e830*/  FSEL R213, R29, -INF , !P1 ;  /* 0xff8000001dd57808 */ /* 0x000fc40004800000 */
[C---:B------:R-:W-:Y:S02]  /*e840*/  ISETP.GE.AND P5, PT, R5.reuse, R237, PT ;  /* 0x000000ed0500720c */ /* 0x040fe40003fa6270 */
[----:B------:R-:W-:Y:S02]  /*e850*/  ISETP.GE.AND P6, PT, R5, R236, PT ;  /* 0x000000ec0500720c */ /* 0x000fe40003fc6270 */
[----:B------:R-:W-:Y:S02]  /*e860*/  FMNMX.FTZ R105, R247, R105, !PT ;  /* 0x00000069f7697209 */ /* 0x000fe40007810000 */
[----:B------:R-:W-:Y:S02]  /*e870*/  ISETP.GE.AND P1, PT, R4, R237, PT ;  /* 0x000000ed0400720c */ /* 0x000fe40003f26270 */
[----:B------:R-:W-:Y:S02]  /*e880*/  FMNMX.FTZ R0, R18, R0, !PT ;  /* 0x0000000012007209 */ /* 0x000fe40007810000 */
[----:B------:R-:W-:-:S02]  /*e890*/  FSEL R202, R62, -INF , !P0 ;  /* 0xff8000003eca7808 */ /* 0x000fc40004000000 */
[----:B------:R-:W-:Y:S02]  /*e8a0*/  FSEL R100, R64, -INF , !P2 ;  /* 0xff80000040647808 */ /* 0x000fe40005000000 */
[C---:B------:R-:W-:Y:S02]  /*e8b0*/  ISETP.GE.AND P3, PT, R5.reuse, R235, PT ;  /* 0x000000eb0500720c */ /* 0x040fe40003f66270 */
[C---:B------:R-:W-:Y:S02]  /*e8c0*/  ISETP.LT.OR P5, PT, R5.reuse, R233, P5 ;  /* 0x000000e90500720c */ /* 0x040fe40002fa1670 */
[----:B------:R-:W-:Y:S02]  /*e8d0*/  ISETP.LT.OR P6, PT, R5, R232, P6 ;  /* 0x000000e80500720c */ /* 0x000fe400037c1670 */
[----:B------:R-:W-:Y:S02]  /*e8e0*/  FMNMX.FTZ R105, R213, R105, !PT ;  /* 0x00000069d5697209 */ /* 0x000fe40007810000 */
[----:B------:R-:W-:-:S02]  /*e8f0*/  ISETP.GE.AND P0, PT, R4, R236, PT ;  /* 0x000000ec0400720c */ /* 0x000fc40003f06270 */
[C---:B------:R-:W-:Y:S02]  /*e900*/  ISETP.GE.AND P2, PT, R4.reuse, R235, PT ;  /* 0x000000eb0400720c */ /* 0x040fe40003f46270 */
[C---:B------:R-:W-:Y:S02]  /*e910*/  ISETP.LT.OR P1, PT, R4.reuse, R233, P1 ;  /* 0x000000e90400720c */ /* 0x040fe40000f21670 */
[----:B------:R-:W-:Y:S02]  /*e920*/  FMNMX.FTZ R0, R19, R0, !PT ;  /* 0x0000000013007209 */ /* 0x000fe40007810000 */
[-C--:B------:R-:W-:Y:S02]  /*e930*/  ISETP.LT.OR P3, PT, R5, R231.reuse, P3 ;  /* 0x000000e70500720c */ /* 0x080fe40001f61670 */
[C---:B------:R-:W-:Y:S01]  /*e940*/  ISETP.LT.OR P0, PT, R4.reuse, R232, P0 ;  /* 0x000000e80400720c */ /* 0x040fe20000701670 */
[----:B------:R-:W1:Y:S01]  /*e950*/  SHFL.BFLY PT, R5, R105, 0x2, 0x1f ;  /* 0x0c401f0069057f89 */ /* 0x000e6200000e0000 */
[----:B------:R-:W-:-:S02]  /*e960*/  ISETP.LT.OR P2, PT, R4, R231, P2 ;  /* 0x000000e70400720c */ /* 0x000fc40001741670 */
[----:B------:R-:W-:Y:S02]  /*e970*/  FSEL R200, R63, -INF , !P5 ;  /* 0xff8000003fc87808 */ /* 0x000fe40006800000 */
[----:B------:R-:W-:Y:S02]  /*e980*/  FSEL R101, R65, -INF , !P6 ;  /* 0xff80000041657808 */ /* 0x000fe40007000000 */
[----:B------:R-:W-:Y:S02]  /*e990*/  FSEL R201, R50, -INF , !P1 ;  /* 0xff80000032c97808 */ /* 0x000fe40004800000 */
[C---:B------:R-:W-:Y:S02]  /*e9a0*/  ISETP.GE.AND P5, PT, R3.reuse, R237, PT ;  /* 0x000000ed0300720c */ /* 0x040fe40003fa6270 */
[C---:B------:R-:W-:Y:S02]  /*e9b0*/  ISETP.GE.AND P6, PT, R3.reuse, R236, PT ;  /* 0x000000ec0300720c */ /* 0x040fe40003fc6270 */
[----:B------:R-:W-:-:S02]  /*e9c0*/  ISETP.GE.AND P1, PT, R3, R235, PT ;  /* 0x000000eb0300720c */ /* 0x000fc40003f26270 */
[----:B------:R-:W-:Y:S02]  /*e9d0*/  FMNMX.FTZ R4, R27, R0, !PT ;  /* 0x000000001b047209 */ /* 0x000fe40007810000 */
[----:B------:R-:W-:Y:S02]  /*e9e0*/  FMNMX.FTZ R0, R244, R17, !PT ;  /* 0x00000011f4007209 */ /* 0x000fe40007810000 */
[C---:B------:R-:W-:Y:S02]  /*e9f0*/  ISETP.LT.OR P5, PT, R3.reuse, R233, P5 ;  /* 0x000000e90300720c */ /* 0x040fe40002fa1670 */
        /* <DEDUP_REMOVED lines=16> */
[----:B------:R-:W-:Y:S01]  /*eb00*/  FMNMX.FTZ R0, R24, R0, !PT ;  /* 0x0000000018007209 */ /* 0x000fe20007810000 */
[----:B------:R-:W1:Y:S01]  /*eb10*/  SHFL.BFLY PT, R5, R105, 0x1, 0x1f ;  /* 0x0c201f0069057f89 */ /* 0x000e6200000e0000 */
[----:B------:R-:W-:Y:S02]  /*eb20*/  FSEL R212, R33, -INF , !P0 ;  /* 0xff80000021d47808 */ /* 0x000fe40004000000 */
[----:B------:R-:W-:Y:S02]  /*eb30*/  FMNMX.FTZ R3, R42, R3, !PT ;  /* 0x000000032a037209 */ /* 0x000fe40007810000 */
[----:B------:R-:W-:Y:S02]  /*eb40*/  ISETP.GE.AND P0, PT, R2, R237, PT ;  /* 0x000000ed0200720c */ /* 0x000fe40003f06270 */
[----:B------:R-:W-:-:S02]  /*eb50*/  FMNMX.FTZ R104, R202, R4, !PT ;  /* 0x00000004ca687209 */ /* 0x000fc40007810000 */
[----:B------:R-:W-:Y:S02]  /*eb60*/  FMNMX.FTZ R0, R26, R0, !PT ;  /* 0x000000001a007209 */ /* 0x000fe40007810000 */
[----:B------:R-:W-:Y:S02]  /*eb70*/  FMNMX.FTZ R3, R43, R3, !PT ;  /* 0x000000032b037209 */ /* 0x000fe40007810000 */
[----:B------:R-:W-:Y:S02]  /*eb80*/  ISETP.LT.OR P0, PT, R2, R233, P0 ;  /* 0x000000e90200720c */ /* 0x000fe40000701670 */
[----:B------:R-:W-:Y:S02]  /*eb90*/  FMNMX.FTZ R104, R200, R104, !PT ;  /* 0x00000068c8687209 */ /* 0x000fe40007810000 */
[----:B------:R-:W-:Y:S02]  /*eba0*/  FMNMX.FTZ R0, R44, R0, !PT ;  /* 0x000000002c007209 */ /* 0x000fe40007810000 */
[----:B------:R-:W-:-:S02]  /*ebb0*/  FMNMX.FTZ R3, R195, R3, !PT ;  /* 0x00000003c3037209 */ /* 0x000fc40007810000 */
[----:B------:R-:W-:Y:S02]  /*ebc0*/  FSEL R214, R31, -INF , !P0 ;  /* 0xff8000001fd67808 */ /* 0x000fe40004000000 */
[----:B------:R-:W-:Y:S02]  /*ebd0*/  FSEL R215, R51, -INF , !P5 ;  /* 0xff80000033d77808 */ /* 0x000fe40006800000 */
[----:B------:R-:W-:Y:S02]  /*ebe0*/  ISETP.GE.AND P0, PT, R6, R237, PT ;  /* 0x000000ed0600720c */ /* 0x000fe40003f06270 */
        /* <DEDUP_REMOVED lines=8> */
[----:B------:R-:W-:-:S02]  /*ec70*/  FMNMX.FTZ R104, R214, R104, !PT ;  /* 0x00000068d6687209 */ /* 0x000fc40007810000 */
[----:B------:R-:W-:Y:S02]  /*ec80*/  FMNMX.FTZ R0, R56, R0, !PT ;  /* 0x0000000038007209 */ /* 0x000fe40007810000 */
[C---:B------:R-:W-:Y:S02]  /*ec90*/  ISETP.GE.AND P5, PT, R2.reuse, R236, PT ;  /* 0x000000ec0200720c */ /* 0x040fe40003fa6270 */
[----:B------:R-:W-:Y:S02]  /*eca0*/  FMNMX.FTZ R3, R101, R3, !PT ;  /* 0x0000000365037209 */ /* 0x000fe40007810000 */
[----:B------:R-:W-:Y:S02]  /*ecb0*/  ISETP.GE.AND P0, PT, R2, R235, PT ;  /* 0x000000eb0200720c */ /* 0x000fe40003f06270 */
[----:B------:R-:W-:Y:S02]  /*ecc0*/  FMNMX.FTZ R104, R203, R104, !PT ;  /* 0x00000068cb687209 */ /* 0x000fe40007810000 */
[----:B------:R-:W-:-:S02]  /*ecd0*/  FSEL R248, R38, -INF , !P6 ;  /* 0xff80000026f87808 */ /* 0x000fc40007000000 */
[----:B------:R-:W-:Y:S02]  /*ece0*/  FMNMX.FTZ R0, R197, R0, !PT ;  /* 0x00000000c5007209 */ /* 0x000fe40007810000 */
[----:B------:R-:W-:Y:S02]  /*ecf0*/  ISETP.LT.OR P5, PT, R2, R232, P5 ;  /* 0x000000e80200720c */ /* 0x000fe40002fa1670 */
[----:B------:R-:W-:Y:S02]  /*ed00*/  ISETP.GE.AND P6, PT, R6, R236, PT ;  /* 0x000000ec0600720c */ /* 0x000fe40003fc6270 */
[----:B------:R-:W-:Y:S02]  /*ed10*/  FMNMX.FTZ R3, R212, R3, !PT ;  /* 0x00000003d4037209 */ /* 0x000fe40007810000 */
[----:B------:R-:W-:Y:S02]  /*ed20*/  ISETP.LT.OR P0, PT, R2, R231, P0 ;  /* 0x000000e70200720c */ /* 0x000fe40000701670 */
[----:B-1----:R-:W-:-:S02]  /*ed30*/  FMNMX.FTZ R105, R105, R5, !PT ;  /* 0x0000000569697209 */ /* 0x002fc40007810000 */
[----:B------:R-:W1:Y:S01]  /*ed40*/  SHFL.BFLY PT, R5, R104, 0x2, 0x1f ;  /* 0x0c401f0068057f89 */ /* 0x000e6200000e0000 */
        /* <DEDUP_REMOVED lines=9> */
[----:B------:R-:W-:Y:S01]  /*ede0*/  FMNMX.FTZ R3, R249, R3, !PT ;  /* 0x00000003f9037209 */ /* 0x000fe20007810000 */
[----:B------:R-:W-:Y:S01]  /*edf0*/  LDSM.16.MT88.4 R32, [R224+0xb000] ;  /* 0x00b00000e020783b */ /* 0x000fe20000004200 */
[----:B------:R-:W-:Y:S02]  /*ee00*/  FSEL R250, R39, -INF , !P2 ;  /* 0xff80000027fa7808 */ /* 0x000fe40005000000 */
[----:B------:R-:W-:Y:S02]  /*ee10*/  FMNMX.FTZ R2, R51, R2, !PT ;  /* 0x0000000233027209 */ /* 0x000fe40007810000 */
[----:B------:R-:W-:-:S02]  /*ee20*/  FMNMX.FTZ R3, R251, R3, !PT ;  /* 0x00000003fb037209 */ /* 0x000fc40007810000 */
[----:B------:R-:W-:Y:S02]  /*ee30*/  ISETP.GE.AND P3, PT, R6, R235, PT ;  /* 0x000000eb0600720c */ /* 0x000fe40003f66270 */
[----:B------:R-:W-:Y:S01]  /*ee40*/  FSEL R252, R45, -INF , !P1 ;  /* 0xff8000002dfc7808 */ /* 0x000fe20004800000 */
[----:B------:R-:W2:Y:S01]  /*ee50*/  SHFL.BFLY PT, R8, R3, 0x2, 0x1f ;  /* 0x0c401f0003087f89 */ /* 0x000ea200000e0000 */
[----:B------:R-:W-:Y:S02]  /*ee60*/  FMNMX.FTZ R2, R250, R2, !PT ;  /* 0x00000002fa027209 */ /* 0x000fe40007810000 */
[----:B------:R-:W-:Y:S02]  /*ee70*/  ISETP.LT.OR P3, PT, R6, R231, P3 ;  /* 0x000000e70600720c */ /* 0x000fe40001f61670 */
[----:B------:R-:W-:Y:S02]  /*ee80*/  FSEL R225, R37, -INF , !P0 ;  /* 0xff80000025e17808 */ /* 0x000fe40004000000 */
[----:B------:R-:W-:-:S02]  /*ee90*/  FMNMX.FTZ R2, R252, R2, !PT ;  /* 0x00000002fc027209 */ /* 0x000fc40007810000 */
[----:B------:R-:W-:Y:S02]  /*eea0*/  FSEL R216, R36, -INF , !P3 ;  /* 0xff80000024d87808 */ /* 0x000fe40005800000 */
[----:B------:R-:W-:Y:S01]  /*eeb0*/  FMNMX.FTZ R2, R225, R2, !PT ;  /* 0x00000002e1027209 */ /* 0x000fe20007810000 */
[----:B------:R-:W-:Y:S01]  /*eec0*/  LDSM.16.MT88.4 R36, [R226+0xb000] ;  /* 0x00b00000e224783b */ /* 0x000fe20000004200 */
[----:B------:R-:W-:Y:S02]  /*eed0*/  FSETP.NEU.FTZ.AND P4, PT, R105, -INF , PT ;  /* 0xff8000006900780b */ /* 0x000fe40003f9d000 */
[----:B-1----:R-:W-:Y:S02]  /*eee0*/  FMNMX.FTZ R104, R104, R5, !PT ;  /* 0x0000000568687209 */ /* 0x002fe40007810000 */
[----:B------:R-:W-:Y:S02]  /*eef0*/  FMNMX.FTZ R2, R216, R2, !PT ;  /* 0x00000002d8027209 */ /* 0x000fe40007810000 */
[----:B------:R-:W-:Y:S01]  /*ef00*/  FSEL R0, R0, RZ, P4 ;  /* 0x000000ff00007208 */ /* 0x000fe20002000000 */
[----:B------:R-:W1:Y:S04]  /*ef10*/  SHFL.BFLY PT, R5, R104, 0x1, 0x1f ;  /* 0x0c201f0068057f89 */ /* 0x000e6800000e0000 */
[----:B------:R-:W3:Y:S01]  /*ef20*/  SHFL.BFLY PT, R6, R2, 0x2, 0x1f ;  /* 0x0c401f0002067f89 */ /* 0x000ee200000e0000 */
[----:B------:R-:W-:Y:S01]  /*ef30*/  FFMA.FTZ R4, R7, UR21, -R0 ;  /* 0x0000001507047c23 */ /* 0x000fe20008010800 */
[----:B--2---:R-:W-:-:S03]  /*ef40*/  FMNMX.FTZ R3, R3, R8, !PT ;  /* 0x0000000803037209 */ /* 0x004fc60007810000 */
[----:B------:R2:W-:Y:S02]  /*ef50*/  MUFU.EX2 R210, R4 ;  /* 0x0000000400d27308 */ /* 0x0005e40000000800 */
[----:B------:R-:W4:Y:S01]  /*ef60*/  SHFL.BFLY PT, R103, R3, 0x1, 0x1f ;  /* 0x0c201f0003677f89 */ /* 0x000f2200000e0000 */
[----:B-1----:R-:W-:Y:S01]  /*ef70*/  FMNMX.FTZ R104, R104, R5, !PT ;  /* 0x0000000568687209 */ /* 0x002fe20007810000 */
[----:B--2---:R-:W-:Y:S01]  /*ef80*/  FFMA.FTZ R4, R9, UR21, -R0 ;  /* 0x0000001509047c23 */ /* 0x004fe20008010800 */
[----:B---3--:R-:W-:-:S03]  /*ef90*/  FMNMX.FTZ R2, R2, R6, !PT ;  /* 0x0000000602027209 */ /* 0x008fc60007810000 */
[----:B------:R1:W-:Y:S01]  /*efa0*/  MUFU.EX2 R211, R4 ;  /* 0x0000000400d37308 */ /* 0x0003e20000000800 */
[----:B------:R-:W-:Y:S01]  /*efb0*/  FSETP.NEU.FTZ.AND P2, PT, R104, -INF , PT ;  /* 0xff8000006800780b */ /* 0x000fe20003f5d000 */
[----:B------:R-:W2:Y:S01]  /*efc0*/  SHFL.BFLY PT, R102, R2, 0x1, 0x1f ;  /* 0x0c201f0002667f89 */ /* 0x000ea200000e0000 */
[----:B----4-:R-:W-:-:S04]  /*efd0*/  FMNMX.FTZ R103, R3, R103, !PT ;  /* 0x0000006703677209 */ /* 0x010fc80007810000 */
[----:B------:R-:W-:-:S04]  /*efe0*/  FSETP.NEU.FTZ.AND P1, PT, R103, -INF , PT ;  /* 0xff8000006700780b */ /* 0x000fc80003f3d000 */
[----:B------:R-:W-:Y:S01]  /*eff0*/  FSEL R5, R103, RZ, P1 ;  /* 0x000000ff67057208 */ /* 0x000fe20000800000 */
[----:B-1----:R-:W-:-:S04]  /*f000*/  FFMA.FTZ R4, R10, UR21, -R0 ;  /* 0x000000150a047c23 */ /* 0x002fc80008010800 */
[----:B------:R-:W-:Y:S01]  /*f010*/  FADD.FTZ R6, R244, -R5 ;  /* 0x80000005f4067221 */ /* 0x000fe20000010000 */
[----:B------:R1:W-:Y:S03]  /*f020*/  MUFU.EX2 R55, R4 ;  /* 0x0000000400377308 */ /* 0x0003e60000000800 */
[----:B------:R-:W-:Y:S01]  /*f030*/  FMUL.FTZ R6, R6, UR21 ;  /* 0x0000001506067c20 */ /* 0x000fe20008410000 */
[----:B--2---:R-:W-:-:S04]  /*f040*/  FMNMX.FTZ R102, R2, R102, !PT ;  /* 0x0000006602667209 */ /* 0x004fc80007810000 */
[----:B------:R-:W-:-:S04]  /*f050*/  FSETP.NEU.FTZ.AND P0, PT, R102, -INF , PT ;  /* 0xff8000006600780b */ /* 0x000fc80003f1d000 */
[----:B------:R-:W-:Y:S01]  /*f060*/  FSEL R5, R102, RZ, P0 ;  /* 0x000000ff66057208 */ /* 0x000fe20000000000 */
[----:B-1----:R-:W-:-:S04]  /*f070*/  FFMA.FTZ R4, R11, UR21, -R0 ;  /* 0x000000150b047c23 */ /* 0x002fc80008010800 */
[----:B------:R1:W-:Y:S02]  /*f080*/  MUFU.EX2 R222, R4 ;  /* 0x0000000400de7308 */ /* 0x0003e40000000800 */
[----:B-1----:R-:W-:Y:S01]  /*f090*/  FFMA.FTZ R4, R12, UR21, -R0 ;  /* 0x000000150c047c23 */ /* 0x002fe20008010800 */
[----:B------:R-:W-:-:S05]  /*f0a0*/  FMUL.FTZ R12, R104, UR21 ;  /* 0x00000015680c7c20 */ /* 0x000fca0008410000 */
[----:B------:R1:W-:Y:S01]  /*f0b0*/  MUFU.EX2 R223, R4 ;  /* 0x0000000400df7308 */ /* 0x0003e20000000800 */
[----:B------:R-:W-:-:S05]  /*f0c0*/  FSEL R12, R12, RZ, P2 ;  /* 0x000000ff0c0c7208 */ /* 0x000fca0001000000 */
[----:B------:R-:W-:-:S04]  /*f0d0*/  FFMA.FTZ R3, R16, UR21, -R12 ;  /* 0x0000001510037c23 */ /* 0x000fc8000801080c */
[----:B------:R2:W-:Y:S01]  /*f0e0*/  MUFU.EX2 R199, R3 ;  /* 0x0000000300c77308 */ /* 0x0005e20000000800 */
[----:B-1----:R-:W-:-:S07]  /*f0f0*/  FFMA.FTZ R4, R13, UR21, -R0 ;  /* 0x000000150d047c23 */ /* 0x002fce0008010800 */
[----:B------:R1:W-:Y:S01]  /*f100*/  MUFU.EX2 R241, R4 ;  /* 0x0000000400f17308 */ /* 0x0003e20000000800 */
[----:B--2---:R-:W-:-:S05]  /*f110*/  FMUL.FTZ R3, R103, UR21 ;  /* 0x0000001567037c20 */ /* 0x004fca0008410000 */
[----:B------:R-:W-:Y:S01]  /*f120*/  FSEL R3, R3, RZ, P1 ;  /* 0x000000ff03037208 */ /* 0x000fe20000800000 */
[----:B-1----:R-:W-:-:S04]  /*f130*/  FFMA.FTZ R4, R14, UR21, -R0 ;  /* 0x000000150e047c23 */ /* 0x002fc80008010800 */
[----:B------:R-:W-:Y:S01]  /*f140*/  FFMA.FTZ R2, R20, UR21, -R3 ;  /* 0x0000001514027c23 */ /* 0x000fe20008010803 */
[----:B------:R1:W-:Y:S08]  /*f150*/  MUFU.EX2 R242, R4 ;  /* 0x0000000400f27308 */ /* 0x0003f00000000800 */
[----:B------:R2:W-:Y:S01]  /*f160*/  MUFU.EX2 R61, R2 ;  /* 0x00000002003d7308 */ /* 0x0005e20000000800 */
[----:B-1----:R-:W-:-:S07]  /*f170*/  FFMA.FTZ R4, R15, UR21, -R0 ;  /* 0x000000150f047c23 */ /* 0x002fce0008010800 */
[----:B------:R1:W3:Y:S01]  /*f180*/  MUFU.EX2 R15, R6 ;  /* 0x00000006000f7308 */ /* 0x0002e20000000800 */
[----:B--2---:R-:W-:-:S07]  /*f190*/  FMUL.FTZ R2, R102, UR21 ;  /* 0x0000001566027c20 */ /* 0x004fce0008410000 */
[----:B------:R2:W-:Y:S01]  /*f1a0*/  MUFU.EX2 R221, R4 ;  /* 0x0000000400dd7308 */ /* 0x0005e20000000800 */
[----:B------:R-:W-:Y:S02]  /*f1b0*/  FSEL R2, R2, RZ, P0 ;  /* 0x000000ff02027208 */ /* 0x000fe40000000000 */
[----:B-1----:R-:W-:Y:S01]  /*f1c0*/  FSEL R6, R105, RZ, P4 ;  /* 0x000000ff69067208 */ /* 0x002fe20002000000 */
[-C--:B---3--:R-:W-:Y:S01]  /*f1d0*/  FMUL.FTZ R124, R124, R15.reuse ;  /* 0x0000000f7c7c7220 */ /* 0x088fe20000410000 */
[-C--:B------:R-:W-:Y:S01]  /*f1e0*/  FMUL.FTZ R125, R125, R15.reuse ;  /* 0x0000000f7d7d7220 */ /* 0x080fe20000410000 */
[-C--:B------:R-:W-:Y:S01]  /*f1f0*/  FMUL.FTZ R108, R108, R15.reuse ;  /* 0x0000000f6c6c7220 */ /* 0x080fe20000410000 */
[-C--:B------:R-:W-:Y:S01]  /*f200*/  FMUL.FTZ R109, R109, R15.reuse ;  /* 0x0000000f6d6d7220 */ /* 0x080fe20000410000 */
[----:B------:R-:W-:Y:S01]  /*f210*/  FADD.FTZ R6, R246, -R6 ;  /* 0x80000006f6067221 */ /* 0x000fe20000010000 */
[-C--:B------:R-:W-:Y:S01]  /*f220*/  FMUL.FTZ R116, R116, R15.reuse ;  /* 0x0000000f74747220 */ /* 0x080fe20000410000 */
[-C--:B------:R-:W-:Y:S01]  /*f230*/  FMUL.FTZ R117, R117, R15.reuse ;  /* 0x0000000f75757220 */ /* 0x080fe20000410000 */
[--C-:B--2---:R-:W-:Y:S01]  /*f240*/  FFMA.FTZ R4, R18, UR21, -R12.reuse ;  /* 0x0000001512047c23 */ /* 0x104fe2000801080c */
[----:B------:R-:W-:Y:S01]  /*f250*/  FMUL.FTZ R6, R6, UR21 ;  /* 0x0000001506067c20 */ /* 0x000fe20008410000 */
        /* <DEDUP_REMOVED lines=20> */
[----:B------:R-:W-:-:S03]  /*f3a0*/  FMUL.FTZ R93, R93, R15 ;  /* 0x0000000f5d5d7220 */ /* 0x000fc60000410000 */
[----:B------:R1:W-:Y:S01]  /*f3b0*/  MUFU.EX2 R219, R4 ;  /* 0x0000000400db7308 */ /* 0x0003e20000000800 */
[----:B--2---:R-:W-:Y:S01]  /*f3c0*/  F2FP.BF16.F32.PACK_AB R6, R222, R55 ;  /* 0x00000037de06723e */ /* 0x004fe200000010ff */
[-C--:B---3--:R-:W-:Y:S01]  /*f3d0*/  FMUL.FTZ R128, R128, R49.reuse ;  /* 0x0000003180807220 */ /* 0x088fe20000410000 */
        /* <DEDUP_REMOVED lines=13> */
[----:B------:R-:W-:Y:S01]  /*f4b0*/  LDSM.16.MT88.4 R16, [R224+0x9000] ;  /* 0x00900000e010783b */ /* 0x000fe20000004200 */
        /* <DEDUP_REMOVED lines=13> */
[----:B--2---:R-:W-:-:S03]  /*f590*/  F2FP.BF16.F32.PACK_AB R8, R61, R13 ;  /* 0x0000000d3d08723e */ /* 0x004fc600000010ff */
        /* <DEDUP_REMOVED lines=14> */
[----:B--2---:R-:W-:Y:S01]  /*f680*/  FADD.FTZ R4, R239, -R5 ;  /* 0x80000005ef047221 */ /* 0x004fe20000010000 */
[----:B------:R-:W-:Y:S02]  /*f690*/  FSEL R5, R104, RZ, P2 ;  /* 0x000000ff68057208 */ /* 0x000fe40001000000 */
[----:B---3--:R-:W-:Y:S01]  /*f6a0*/  F2FP.BF16.F32.PACK_AB R11, R58, R218 ;  /* 0x000000da3a0b723e */ /* 0x008fe200000010ff */
[----:B------:R-:W-:Y:S02]  /*f6b0*/  FMUL.FTZ R4, R4, UR21 ;  /* 0x0000001504047c20 */ /* 0x000fe40008410000 */
[----:B------:R-:W-:Y:S02]  /*f6c0*/  FADD.FTZ R5, R245, -R5 ;  /* 0x80000005f5057221 */ /* 0x000fe40000010000 */
[----:B------:R2:W3:Y:S02]  /*f6d0*/  MUFU.EX2 R14, R4 ;  /* 0x00000004000e7308 */ /* 0x0004e40000000800 */
[----:B------:R-:W-:-:S06]  /*f6e0*/  FMUL.FTZ R5, R5, UR21 ;  /* 0x0000001505057c20 */ /* 0x000fcc0008410000 */
[----:B------:R-:W4:Y:S01]  /*f6f0*/  MUFU.EX2 R48, R5 ;  /* 0x0000000500307308 */ /* 0x000f220000000800 */
[----:B--2---:R-:W-:Y:S01]  /*f700*/  FFMA.FTZ R4, R27, UR21, -R12 ;  /* 0x000000151b047c23 */ /* 0x004fe2000801080c */
[-C--:B---3--:R-:W-:Y:S01]  /*f710*/  FMUL.FTZ R126, R126, R14.reuse ;  /* 0x0000000e7e7e7220 */ /* 0x088fe20000410000 */
[----:B------:R-:W2:Y:S01]  /*f720*/  LDSM.16.MT88.4 R24, [R224+0xa000] ;  /* 0x00a00000e018783b */ /* 0x000ea20000004200 */
[----:B------:R-:W-:-:S04]  /*f730*/  FMUL.FTZ R127, R127, R14 ;  /* 0x0000000e7f7f7220 */ /* 0x000fc80000410000 */
[----:B------:R3:W4:Y:S01]  /*f740*/  MUFU.EX2 R45, R4 ;  /* 0x00000004002d7308 */ /* 0x0007220000000800 */
        /* <DEDUP_REMOVED lines=18> */
[----:B------:R-:W3:Y:S01]  /*f870*/  LDSM.16.MT88.4 R28, [R226+0xa000] ;  /* 0x00a00000e21c783b */ /* 0x000ee20000004200 */
[-C--:B------:R-:W-:Y:S01]  /*f880*/  FMUL.FTZ R79, R79, R14.reuse ;  /* 0x0000000e4f4f7220 */ /* 0x080fe20000410000 */
[-C--:B------:R-:W-:Y:S01]  /*f890*/  FMUL.FTZ R90, R90, R14.reuse ;  /* 0x0000000e5a5a7220 */ /* 0x080fe20000410000 */
[-C--:B------:R-:W-:Y:S01]  /*f8a0*/  FMUL.FTZ R91, R91, R14.reuse ;  /* 0x0000000e5b5b7220 */ /* 0x080fe20000410000 */
[-C--:B------:R-:W-:Y:S01]  /*f8b0*/  FMUL.FTZ R94, R94, R14.reuse ;  /* 0x0000000e5e5e7220 */ /* 0x080fe20000410000 */
[----:B------:R-:W-:Y:S01]  /*f8c0*/  FMUL.FTZ R95, R95, R14 ;  /* 0x0000000e5f5f7220 */ /* 0x000fe20000410000 */
[C---:B-1----:R-:W-:Y:S01]  /*f8d0*/  HMMA.16816.F32.BF16 R184, R8.reuse, R20, R124 ;  /* 0x0000001408b8723c */ /* 0x042fe2000004187c */
[----:B------:R1:W3:Y:S01]  /*f8e0*/  MUFU.EX2 R240, R4 ;  /* 0x0000000400f07308 */ /* 0x0002e20000000800 */
[----:B------:R-:W-:Y:S01]  /*f8f0*/  F2FP.BF16.F32.PACK_AB R5, R208, R199 ;  /* 0x000000c7d005723e */ /* 0x000fe200000010ff */
[-C--:B----4-:R-:W-:Y:S01]  /*f900*/  FMUL.FTZ R130, R130, R48.reuse ;  /* 0x0000003082827220 */ /* 0x090fe20000410000 */
[----:B------:R-:W-:Y:S01]  /*f910*/  F2FP.BF16.F32.PACK_AB R7, R45, R219 ;  /* 0x000000db2d07723e */ /* 0x000fe200000010ff */
        /* <DEDUP_REMOVED lines=14> */
[----:B-1----:R-:W-:Y:S01]  /*fa00*/  FFMA.FTZ R4, R40, UR21, -R3 ;  /* 0x0000001528047c23 */ /* 0x002fe20008010803 */
[-C--:B------:R-:W-:Y:S01]  /*fa10*/  FMUL.FTZ R162, R162, R48.reuse ;  /* 0x00000030a2a27220 */ /* 0x080fe20000410000 */
[-C--:B------:R-:W-:Y:S01]  /*fa20*/  FMUL.FTZ R163, R163, R48.reuse ;  /* 0x00000030a3a37220 */ /* 0x080fe20000410000 */
[-C--:B------:R-:W-:Y:S01]  /*fa30*/  FMUL.FTZ R170, R170, R48.reuse ;  /* 0x00000030aaaa7220 */ /* 0x080fe20000410000 */
[----:B------:R1:W-:Y:S01]  /*fa40*/  MUFU.EX2 R246, R4 ;  /* 0x0000000400f67308 */ /* 0x0003e20000000800 */
[C---:B--2---:R-:W-:Y:S01]  /*fa50*/  HMMA.16816.F32.BF16 R176, R8.reuse, R24, R140 ;  /* 0x0000001808b0723c */ /* 0x044fe2000004188c */
        /* <DEDUP_REMOVED lines=8> */
[-C--:B------:R-:W-:Y:S01]  /*fae0*/  FMUL.FTZ R98, R98, R48.reuse ;  /* 0x0000003062627220 */ /* 0x080fe20000410000 */
[----:B------:R-:W-:-:S02]  /*faf0*/  FMUL.FTZ R99, R99, R48 ;  /* 0x0000003063637220 */ /* 0x000fc40000410000 */
[----:B---3--:R-:W-:Y:S01]  /*fb00*/  HMMA.16816.F32.BF16 R124, R8, R30, R172 ;  /* 0x0000001e087c723c */ /* 0x008fe200000418ac */
[----:B-1----:R-:W-:-:S05]  /*fb10*/  F2FP.BF16.F32.PACK_AB R4, R211, R210 ;  /* 0x000000d2d304723e */ /* 0x002fca00000010ff */
[C---:B------:R-:W-:Y:S06]  /*fb20*/  HMMA.16816.F32.BF16 R116, R8.reuse, R28, R156 ;  /* 0x0000001c0874723c */ /* 0x040fec000004189c */
[C---:B------:R-:W-:Y:S06]  /*fb30*/  HMMA.16816.F32.BF16 R172, R8.reuse, R32, R72 ;  /* 0x0000002008ac723c */ /* 0x040fec0000041848 */
[C---:B------:R-:W-:Y:S06]  /*fb40*/  HMMA.16816.F32.BF16 R164, R8.reuse, R34, R76 ;  /* 0x0000002208a4723c */ /* 0x040fec000004184c */
[C---:B------:R-:W-:Y:S06]  /*fb50*/  HMMA.16816.F32.BF16 R140, R8.reuse, R36, R88 ;  /* 0x00000024088c723c */ /* 0x040fec0000041858 */
[----:B------:R-:W-:Y:S06]  /*fb60*/  HMMA.16816.F32.BF16 R136, R8, R38, R92 ;  /* 0x000000260888723c */ /* 0x000fec000004185c */
[C---:B------:R-:W-:Y:S01]  /*fb70*/  HMMA.16816.F32.BF16 R88, R4.reuse, R20, R128 ;  /* 0x000000140458723c */ /* 0x040fe20000041880 */
[----:B------:R-:W-:Y:S01]  /*fb80*/  FFMA.FTZ R8, R41, UR21, -R3 ;  /* 0x0000001529087c23 */ /* 0x000fe20008010803 */
[----:B------:R-:W-:Y:S01]  /*fb90*/  IMAD.MOV.U32 R10, RZ, RZ, R243 ;  /* 0x000000ffff0a7224 */ /* 0x000fe200078e00f3 */
[----:B------:R-:W-:Y:S01]  /*fba0*/  MOV R11, R214 ;  /* 0x000000d6000b7202 */ /* 0x000fe20000000f00 */
[----:B------:R-:W-:Y:S01]  /*fbb0*/  IMAD.MOV.U32 R9, RZ, RZ, R211 ;  /* 0x000000ffff097224 */ /* 0x000fe200078e00d3 */
[----:B------:R1:W2:Y:S01]  /*fbc0*/  MUFU.EX2 R245, R8 ;  /* 0x0000000800f57308 */ /* 0x0002a20000000800 */
[----:B------:R-:W-:Y:S01]  /*fbd0*/  IMAD.MOV.U32 R214, RZ, RZ, R54 ;  /* 0x000000ffffd67224 */ /* 0x000fe200078e0036 */
[----:B------:R-:W-:Y:S01]  /*fbe0*/  MOV R131, R208 ;  /* 0x000000d000837202 */ /* 0x000fe20000000f00 */
[----:B------:R-:W-:Y:S01]  /*fbf0*/  IMAD.MOV.U32 R211, RZ, RZ, R53 ;  /* 0x000000ffffd37224 */ /* 0x000fe200078e0035 */
[----:B------:R-:W-:Y:S01]  /*fc00*/  MOV R128, R55 ;  /* 0x0000003700807202 */ /* 0x000fe20000000f00 */
[----:B------:R-:W-:Y:S01]  /*fc10*/  HMMA.16816.F32.BF16 R152, R4, R22, R132 ;  /* 0x000000160498723c */ /* 0x000fe20000041884 */
[----:B------:R-:W-:Y:S01]  /*fc20*/  MOV R208, R52 ;  /* 0x0000003400d07202 */ /* 0x000fe20000000f00 */
[----:B------:R-:W3:Y:S01]  /*fc30*/  LDSM.16.MT88.4 R20, [R224+0xa400] ;  /* 0x00a40000e014783b */ /* 0x000ee20000004200 */
[----:B------:R-:W-:-:S02]  /*fc40*/  IMAD.MOV.U32 R130, RZ, RZ, R61 ;  /* 0x000000ffff827224 */ /* 0x000fc400078e003d */
[----:B------:R-:W-:Y:S01]  /*fc50*/  IMAD.MOV.U32 R129, RZ, RZ, R60 ;  /* 0x000000ffff817224 */ /* 0x000fe200078e003c */
[----:B------:R-:W-:Y:S01]  /*fc60*/  HMMA.16816.F32.BF16 R52, R4, R26, R148 ;  /* 0x0000001a0434723c */ /* 0x000fe20000041894 */
[----:B------:R-:W-:Y:S01]  /*fc70*/  MOV R135, R240 ;  /* 0x000000f000877202 */ /* 0x000fe20000000f00 */
[----:B------:R-:W-:Y:S02]  /*fc80*/  IMAD.MOV.U32 R134, RZ, RZ, R223 ;  /* 0x000000ffff867224 */ /* 0x000fe400078e00df */
[----:B-1----:R-:W-:-:S03]  /*fc90*/  FFMA.FTZ R8, R42, UR21, -R3 ;  /* 0x000000152a087c23 */ /* 0x002fc60008010803 */
[----:B------:R-:W-:Y:S01]  /*fca0*/  IMAD.MOV.U32 R148, RZ, RZ, R242 ;  /* 0x000000ffff947224 */ /* 0x000fe200078e00f2 */
[C---:B------:R-:W-:Y:S01]  /*fcb0*/  HMMA.16816.F32.BF16 R156, R4.reuse, R16, R112 ;  /* 0x00000010049c723c */ /* 0x040fe20000041870 */
[----:B------:R-:W-:Y:S01]  /*fcc0*/  IMAD.MOV.U32 R151, RZ, RZ, R45 ;  /* 0x000000ffff977224 */ /* 0x000fe200078e002d */
[----:B------:R1:W-:Y:S01]  /*fcd0*/  MUFU.EX2 R244, R8 ;  /* 0x0000000800f47308 */ /* 0x0003e20000000800 */
[----:B------:R-:W-:Y:S01]  /*fce0*/  IMAD.MOV.U32 R150, RZ, RZ, R57 ;  /* 0x000000ffff967224 */ /* 0x000fe200078e0039 */
[----:B------:R-:W-:Y:S02]  /*fcf0*/  MOV R149, R58 ;  /* 0x0000003a00957202 */ /* 0x000fe40000000f00 */
[C---:B------:R-:W-:Y:S01]  /*fd00*/  HMMA.16816.F32.BF16 R112, R4.reuse, R18, R120 ;  /* 0x000000120470723c */ /* 0x040fe20000041878 */
[----:B------:R-:W-:Y:S05]  /*fd10*/  LDSM.16.MT88.4 R16, [R226+0x9400] ;  /* 0x00940000e210783b */ /* 0x000fea0000004200 */
[----:B------:R-:W-:Y:S01]  /*fd20*/  HMMA.16816.F32.BF16 R60, R4, R24, R144 ;  /* 0x00000018043c723c */ /* 0x000fe20000041890 */
[----:B------:R-:W4:Y:S01]  /*fd30*/  LDSM.16.MT88.4 R24, [R224+0x9400] ;  /* 0x00940000e018783b */ /* 0x000f220000004200 */
[----:B------:R-:W-:Y:S01]  /*fd40*/  IMAD.MOV.U32 R123, RZ, RZ, R222 ;  /* 0x000000ffff7b7224 */ /* 0x000fe200078e00de */
[----:B------:R-:W-:-:S03]  /*fd50*/  MOV R122, R221 ;  /* 0x000000dd007a7202 */ /* 0x000fc60000000f00 */
[C---:B------:R-:W-:Y:S01]  /*fd60*/  HMMA.16816.F32.BF16 R160, R4.reuse, R28, R160 ;  /* 0x0000001c04a0723c */ /* 0x040fe200000418a0 */
[----:B-1----:R-:W-:Y:S02]  /*fd70*/  FFMA.FTZ R8, R43, UR21, -R3 ;  /* 0x000000152b087c23 */ /* 0x002fe40008010803 */
[----:B------:R-:W1:Y:S02]  /*fd80*/  LDSM.16.MT88.4 R40, [R224+0xb400] ;  /* 0x00b40000e028783b */ /* 0x000e640000004200 */
[----:B------:R2:W3:Y:S01]  /*fd90*/  MUFU.EX2 R243, R8 ;  /* 0x0000000800f37308 */ /* 0x0004e20000000800 */
[C---:B------:R-:W-:Y:S01]  /*fda0*/  HMMA.16816.F32.BF16 R168, R4.reuse, R30, R168 ;  /* 0x0000001e04a8723c */ /* 0x040fe200000418a8 */
[----:B------:R-:W1:Y:S05]  /*fdb0*/  LDSM.16.MT88.4 R28, [R226+0xa400] ;  /* 0x00a40000e21c783b */ /* 0x000e6a0000004200 */
[C---:B------:R-:W-:Y:S06]  /*fdc0*/  HMMA.16816.F32.BF16 R144, R4.reuse, R32, R68 ;  /* 0x000000200490723c */ /* 0x040fec0000041844 */
[----:B------:R-:W-:Y:S01]  /*fdd0*/  HMMA.16816.F32.BF16 R80, R4, R34, R80 ;  /* 0x000000220450723c */ /* 0x000fe20000041850 */
[----:B------:R-:W-:Y:S01]  /*fde0*/  IMAD.MOV.U32 R70, RZ, RZ, R241 ;  /* 0x000000ffff467224 */ /* 0x000fe200078e00f1 */
[----:B------:R-:W-:Y:S01]  /*fdf0*/  MOV R32, R10 ;  /* 0x0000000a00207202 */ /* 0x000fe20000000f00 */
[----:B------:R-:W-:-:S02]  /*fe00*/  IMAD.MOV.U32 R71, RZ, RZ, R123 ;  /* 0x000000ffff477224 */ /* 0x000fc400078e007b */
[----:B--2---:R-:W-:Y:S01]  /*fe10*/  FFMA.FTZ R8, R44, UR21, -R2 ;  /* 0x000000152c087c23 */ /* 0x004fe20008010802 */
[----:B------:R-:W-:Y:S01]  /*fe20*/  IMAD.MOV.U32 R33, RZ, RZ, R11 ;  /* 0x000000ffff217224 */ /* 0x000fe200078e000b */
[----:B------:R-:W-:Y:S01]  /*fe30*/  HMMA.16816.F32.BF16 R84, R4, R36, R84 ;  /* 0x000000240454723c */ /* 0x000fe20000041854 */
[----:B------:R-:W-:Y:S01]  /*fe40*/  IMAD.MOV.U32 R34, RZ, RZ, R128 ;  /* 0x000000ffff227224 */ /* 0x000fe200078e0080 */
[----:B------:R2:W-:Y:S01]  /*fe50*/  MUFU.EX2 R242, R8 ;  /* 0x0000000800f27308 */ /* 0x0005e20000000800 */
[----:B------:R-:W-:-:S03]  /*fe60*/  IMAD.MOV.U32 R35, RZ, RZ, R129 ;  /* 0x000000ffff237224 */ /* 0x000fc600078e0081 */
[----:B------:R-:W-:Y:S01]  /*fe70*/  HMMA.16816.F32.BF16 R96, R4, R38, R96 ;  /* 0x000000260460723c */ /* 0x000fe20000041860 */
[----:B------:R-:W-:Y:S06]  /*fe80*/  LDSM.16.MT88.4 R36, [R224+0x9800] ;  /* 0x00980000e024783b */ /* 0x000fec0000004200 */
[----:B------:R-:W-:Y:S02]  /*fe90*/  F2FP.BF16.F32.PACK_AB R4, R245, R246 ;  /* 0x000000f6f504723e */ /* 0x000fe400000010ff */
[----:B---3--:R-:W-:Y:S01]  /*fea0*/  F2FP.BF16.F32.PACK_AB R6, R243, R244 ;  /* 0x000000f4f306723e */ /* 0x008fe200000010ff */
[----:B--2---:R-:W-:-:S04]  /*feb0*/  FFMA.FTZ R8, R46, UR21, -R2 ;  /* 0x000000152e087c23 */ /* 0x004fc80008010802 */
[----:B------:R2:W3:Y:S02]  /*fec0*/  MUFU.EX2 R240, R8 ;  /* 0x0000000800f07308 */ /* 0x0004e40000000800 */
[--C-:B--2---:R-:W-:Y:S01]  /*fed0*/  FFMA.FTZ R8, R47, UR21, -R2.reuse ;  /* 0x000000152f087c23 */ /* 0x104fe20008010802 */
[----:B---3--:R-:W-:Y:S01]  /*fee0*/  F2FP.BF16.F32.PACK_AB R5, R240, R242 ;  /* 0x000000f2f005723e */ /* 0x008fe200000010ff */
[----:B------:R-:W2:Y:S04]  /*fef0*/  LDSM.16.MT88.4 R44, [R226+0xb400] ;  /* 0x00b40000e22c783b */ /* 0x000ea80000004200 */
[----:B------:R3:W-:Y:S02]  /*ff00*/  MUFU.EX2 R241, R8 ;  /* 0x0000000800f17308 */ /* 0x0007e40000000800 */
[----:B---3--:R-:W-:-:S06]  /*ff10*/  FFMA.FTZ R8, R56, UR21, -R2 ;  /* 0x0000001538087c23 */ /* 0x008fcc0008010802 */
[----:B------:R3:W4:Y:S02]  /*ff20*/  MUFU.EX2 R239, R8 ;  /* 0x0000000800ef7308 */ /* 0x0007240000000800 */
[----:B---3--:R-:W-:Y:S01]  /*ff30*/  FFMA.FTZ R8, R59, UR21, -R12 ;  /* 0x000000153b087c23 */ /* 0x008fe2000801080c */
[----:B----4-:R-:W-:-:S05]  /*ff40*/  F2FP.BF16.F32.PACK_AB R7, R239, R241 ;  /* 0x000000f1ef07723e */ /* 0x010fca00000010ff */
[----:B------:R3:W4:Y:S02]  /*ff50*/  MUFU.EX2 R222, R8 ;  /* 0x0000000800de7308 */ /* 0x0007240000000800 */
[C---:B------:R-:W-:Y:S06]  /*ff60*/  HMMA.16816.F32.BF16 R92, R4.reuse, R20, R176 ;  /* 0x00000014045c723c */ /* 0x040fec00000418b0 */
[----:B------:R-:W-:Y:S01]  /*ff70*/  HMMA.16816.F32.BF16 R56, R4, R24, R188 ;  /* 0x000000180438723c */ /* 0x000fe200000418bc */
[----:B------:R-:W-:Y:S02]  /*ff80*/  IMAD.MOV.U32 R179, RZ, RZ, R122 ;  /* 0x000000ffffb37224 */ /* 0x000fe400078e007a */
[----:B------:R-:W-:-:S03]  /*ff90*/  IMAD.MOV.U32 R177, RZ, RZ, R199 ;  /* 0x000000ffffb17224 */ /* 0x000fc600078e00c7 */
[C---:B-1----:R-:W-:Y:S01]  /*ffa0*/  HMMA.16816.F32.BF16 R120, R4.reuse, R40, R172 ;  /* 0x000000280478723c */ /* 0x042fe200000418ac */
[----:B---3--:R-:W-:Y:S01]  /*ffb0*/  FFMA.FTZ R8, R106, UR21, -R12 ;  /* 0x000000156a087c23 */ /* 0x008fe2000801080c */
[----:B------:R-:W-:Y:S01]  /*ffc0*/  IMAD.MOV.U32 R106, RZ, RZ, R216 ;  /* 0x000000ffff6a7224 */ /* 0x000fe200078e00d8 */
[----:B------:R-:W-:Y:S01]  /*ffd0*/  MOV R189, R13 ;  /* 0x0000000d00bd7202 */ /* 0x000fe20000000f00 */
[----:B------:R-:W-:Y:S01]  /*ffe0*/  IMAD.MOV.U32 R191, RZ, RZ, R213 ;  /* 0x000000ffffbf7224 */ /* 0x000fe200078e00d5 */
[----:B------:R1:W-:Y:S01]  /*fff0*/  MUFU.EX2 R223, R8 ;  /* 0x0000000800df7308 */ /* 0x0003e20000000800 */
[C---:B------:R-:W-:Y:S01]  /*10000*/  HMMA.16816.F32.BF16 R64, R4.reuse, R26, R64 ;  /* 0x0000001a0440723c */ /* 0x040fe20000041840 */
[----:B------:R-:W-:Y:S01]  /*10010*/  MOV R172, R134 ;  /* 0x0000008600ac7202 */ /* 0x000fe20000000f00 */
[----:B------:R-:W-:Y:S01]  /*10020*/  IMAD.MOV.U32 R173, RZ, RZ, R135 ;  /* 0x000000ffffad7224 */ /* 0x000fe200078e0087 */
[----:B------:R-:W-:Y:S01]  /*10030*/  MOV R13, R209 ;  /* 0x000000d1000d7202 */ /* 0x000fe20000000f00 */
[----:B------:R-:W-:Y:S01]  /*10040*/  IMAD.MOV.U32 R175, RZ, RZ, R149 ;  /* 0x000000ffffaf7224 */ /* 0x000fe200078e0095 */
[----:B------:R-:W-:Y:S01]  /*10050*/  MOV R174, R203 ;  /* 0x000000cb00ae7202 */ /* 0x000fe20000000f00 */
[----:B------:R-:W-:Y:S01]  /*10060*/  HMMA.16816.F32.BF16 R132, R4, R42, R164 ;  /* 0x0000002a0484723c */ /* 0x000fe200000418a4 */
[----:B------:R-:W-:-:S02]  /*10070*/  IMAD.MOV.U32 R149, RZ, RZ, R131 ;  /* 0x000000ffff957224 */ /* 0x000fc400078e0083 */
[----:B------:R-:W-:Y:S02]  /*10080*/  IMAD.MOV.U32 R190, RZ, RZ, R201 ;  /* 0x000000ffffbe7224 */ /* 0x000fe400078e00c9 */
[----:B------:R-:W-:Y:S01]  /*10090*/  IMAD.MOV.U32 R201, RZ, RZ, R211 ;  /* 0x000000ffffc97224 */ /* 0x000fe200078e00d3 */
[C---:B------:R-:W-:Y:S01]  /*100a0*/  HMMA.16816.F32.BF16 R72, R4.reuse, R16, R184 ;  /* 0x000000100448723c */ /* 0x040fe200000418b8 */
[----:B------:R-:W-:Y:S01]  /*100b0*/  IMAD.MOV.U32 R164, RZ, RZ, R70 ;  /* 0x000000ffffa47224 */ /* 0x000fe200078e0046 */
[----:B------:R-:W-:Y:S01]  /*100c0*/  MOV R165, R148 ;  /* 0x0000009400a57202 */ /* 0x000fe20000000f00 */
[----:B------:R-:W-:Y:S02]  /*100d0*/  IMAD.MOV.U32 R167, RZ, RZ, R150 ;  /* 0x000000ffffa77224 */ /* 0x000fe400078e0096 */
[----:B-1----:R-:W-:Y:S01]  /*100e0*/  FFMA.FTZ R8, R107, UR21, -R12 ;  /* 0x000000156b087c23 */ /* 0x002fe2000801080c */
[----:B------:R-:W-:Y:S01]  /*100f0*/  IMAD.MOV.U32 R150, RZ, RZ, R9 ;  /* 0x000000ffff967224 */ /* 0x000fe200078e0009 */
[C---:B------:R-:W-:Y:S01]  /*10100*/  HMMA.16816.F32.BF16 R76, R4.reuse, R18, R180 ;  /* 0x00000012044c723c */ /* 0x040fe200000418b4 */
[----:B----4-:R-:W-:Y:S01]  /*10110*/  F2FP.BF16.F32.PACK_AB R9, R222, R173 ;  /* 0x000000adde09723e */ /* 0x010fe200000010ff */
[----:B------:R1:W3:Y:S01]  /*10120*/  MUFU.EX2 R221, R8 ;  /* 0x0000000800dd7308 */ /* 0x0002e20000000800 */
[----:B------:R-:W-:Y:S01]  /*10130*/  F2FP.BF16.F32.PACK_AB R10, R179, R165 ;  /* 0x000000a5b30a723e */ /* 0x000fe200000010ff */
[----:B------:R-:W-:Y:S01]  /*10140*/  IMAD.MOV.U32 R107, RZ, RZ, R33 ;  /* 0x000000ffff6b7224 */ /* 0x000fe200078e0021 */
[----:B------:R-:W-:Y:S01]  /*10150*/  MOV R166, R151 ;  /* 0x0000009700a67202 */ /* 0x000fe20000000f00 */
[C---:B------:R-:W-:Y:S01]  /*10160*/  HMMA.16816.F32.BF16 R108, R4.reuse, R22, R108 ;  /* 0x00000016046c723c */ /* 0x040fe2000004186c */
[----:B------:R-:W-:Y:S01]  /*10170*/  IMAD.MOV.U32 R151, RZ, RZ, R220 ;  /* 0x000000ffff977224 */ /* 0x000fe200078e00dc */
[----:B------:R-:W-:Y:S01]  /*10180*/  MOV R148, R130 ;  /* 0x0000008200947202 */ /* 0x000fe20000000f00 */
[----:B------:R-:W-:Y:S01]  /*10190*/  IMAD.MOV.U32 R178, RZ, RZ, R201 ;  /* 0x000000ffffb27224 */ /* 0x000fe200078e00c9 */
[----:B------:R-:W-:Y:S01]  /*101a0*/  MOV R187, R32 ;  /* 0x0000002000bb7202 */ /* 0x000fe20000000f00 */
[----:B------:R-:W-:Y:S01]  /*101b0*/  IMAD.MOV.U32 R188, RZ, RZ, R151 ;  /* 0x000000ffffbc7224 */ /* 0x000fe200078e0097 */
[----:B------:R-:W-:Y:S01]  /*101c0*/  HMMA.16816.F32.BF16 R116, R4, R28, R116 ;  /* 0x0000001c0474723c */ /* 0x000fe20000041874 */
[----:B------:R-:W-:Y:S01]  /*101d0*/  MOV R151, R214 ;  /* 0x000000d600977202 */ /* 0x000fe20000000f00 */
[----:B------:R-:W-:-:S04]  /*101e0*/  IMAD.MOV.U32 R176, RZ, RZ, R106 ;  /* 0x000000ffffb07224 */ /* 0x000fc800078e006a */
[----:B------:R-:W-:Y:S01]  /*101f0*/  HMMA.16816.F32.BF16 R124, R4, R30, R124 ;  /* 0x0000001e047c723c */ /* 0x000fe2000004187c */
[----:B-1----:R-:W-:Y:S02]  /*10200*/  F2FP.BF16.F32.PACK_AB R8, R164, R172 ;  /* 0x000000aca408723e */ /* 0x002fe400000010ff */
[----:B---3--:R-:W-:-:S03]  /*10210*/  F2FP.BF16.F32.PACK_AB R11, R221, R223 ;  /* 0x000000dfdd0b723e */ /* 0x008fc600000010ff */
[C---:B--2---:R-:W-:Y:S06]  /*10220*/  HMMA.16816.F32.BF16 R140, R4.reuse, R44, R140 ;  /* 0x0000002c048c723c */ /* 0x044fec000004188c */
        /* <DEDUP_REMOVED lines=10> */
[C---:B------:R-:W-:Y:S06]  /*102d0*/  HMMA.16816.F32.BF16 R68, R8.reuse, R18, R152 ;  /* 0x000000120844723c */ /* 0x040fec0000041898 */
[C---:B------:R-:W-:Y:S01]  /*102e0*/  HMMA.16816.F32.BF16 R88, R8.reuse, R16, R88 ;  /* 0x000000100858723c */ /* 0x040fe20000041858 */
[----:B------:R-:W-:Y:S01]  /*102f0*/  MOV R152, R215 ;  /* 0x000000d700987202 */ /* 0x000fe20000000f00 */
[----:B------:R-:W-:Y:S01]  /*10300*/  IMAD.MOV.U32 R153, RZ, RZ, R212 ;  /* 0x000000ffff997224 */ /* 0x000fe200078e00d4 */
[----:B------:R-:W-:Y:S01]  /*10310*/  LDSM.16.MT88.4 R16, [R224+0xb800] ;  /* 0x00b80000e010783b */ /* 0x000fe20000004200 */
[----:B-1----:R-:W-:Y:S01]  /*10320*/  FFMA.FTZ R4, R192, UR21, -R0 ;  /* 0x00000015c0047c23 */ /* 0x002fe20008010800 */
[----:B------:R-:W-:Y:S01]  /*10330*/  IMAD.MOV.U32 R154, RZ, RZ, R35 ;  /* 0x000000ffff9a7224 */ /* 0x000fe200078e0023 */
[C---:B------:R-:W-:Y:S01]  /*10340*/  HMMA.16816.F32.BF16 R60, R8.reuse, R20, R60 ;  /* 0x00000014083c723c */ /* 0x040fe2000004183c */
[----:B------:R-:W-:Y:S01]  /*10350*/  IMAD.MOV.U32 R155, RZ, RZ, R34 ;  /* 0x000000ffff9b7224 */ /* 0x000fe200078e0022 */
[----:B------:R1:W-:Y:S01]  /*10360*/  MUFU.EX2 R219, R4 ;  /* 0x0000000400db7308 */ /* 0x0003e20000000800 */
[----:B------:R-:W-:Y:S03]  /*10370*/  LDSM.16.MT88.4 R32, [R226+0x9800] ;  /* 0x00980000e220783b */ /* 0x000fe60000004200 */
[C---:B------:R-:W-:Y:S01]  /*10380*/  HMMA.16816.F32.BF16 R52, R8.reuse, R22, R52 ;  /* 0x000000160834723c */ /* 0x040fe20000041834 */
[----:B------:R-:W-:Y:S05]  /*10390*/  LDSM.16.MT88.4 R20, [R226+0xb800] ;  /* 0x00b80000e214783b */ /* 0x000fea0000004200 */
[C---:B------:R-:W-:Y:S06]  /*103a0*/  HMMA.16816.F32.BF16 R160, R8.reuse, R28, R160 ;  /* 0x0000001c08a0723c */ /* 0x040fec00000418a0 */
[C---:B------:R-:W-:Y:S01]  /*103b0*/  HMMA.16816.F32.BF16 R168, R8.reuse, R30, R168 ;  /* 0x0000001e08a8723c */ /* 0x040fe200000418a8 */
[--C-:B-1----:R-:W-:Y:S01]  /*103c0*/  FFMA.FTZ R4, R195, UR21, -R3.reuse ;  /* 0x00000015c3047c23 */ /* 0x102fe20008010803 */
[----:B------:R-:W1:Y:S03]  /*103d0*/  LDSM.16.MT88.4 R28, [R224+0xa800] ;  /* 0x00a80000e01c783b */ /* 0x000e660000004200 */
[----:B------:R2:W-:Y:S01]  /*103e0*/  MUFU.EX2 R218, R4 ;  /* 0x0000000400da7308 */ /* 0x0005e20000000800 */
[----:B------:R-:W-:Y:S01]  /*103f0*/  HMMA.16816.F32.BF16 R84, R8, R44, R84 ;  /* 0x0000002c0854723c */ /* 0x000fe20000041854 */
[----:B--2---:R-:W-:-:S05]  /*10400*/  FFMA.FTZ R4, R194, UR21, -R3 ;  /* 0x00000015c2047c23 */ /* 0x004fca0008010803 */
[----:B------:R-:W-:Y:S01]  /*10410*/  HMMA.16816.F32.BF16 R192, R8, R46, R96 ;  /* 0x0000002e08c0723c */ /* 0x000fe20000041860 */
[----:B------:R2:W-:Y:S02]  /*10420*/  MUFU.EX2 R217, R4 ;  /* 0x0000000400d97308 */ /* 0x0005e40000000800 */
[----:B--2---:R-:W-:Y:S01]  /*10430*/  FFMA.FTZ R4, R100, UR21, -R3 ;  /* 0x0000001564047c23 */ /* 0x004fe20008010803 */
[----:B------:R-:W-:-:S05]  /*10440*/  IMAD.MOV.U32 R100, RZ, RZ, R210 ;  /* 0x000000ffff647224 */ /* 0x000fca00078e00d2 */
[----:B------:R2:W-:Y:S02]  /*10450*/  MUFU.EX2 R216, R4 ;  /* 0x0000000400d87308 */ /* 0x0005e40000000800 */
[----:B--2---:R-:W-:Y:S01]  /*10460*/  FFMA.FTZ R4, R101, UR21, -R3 ;  /* 0x0000001565047c23 */ /* 0x004fe20008010803 */
[----:B------:R-:W-:Y:S02]  /*10470*/  IMAD.MOV.U32 R101, RZ, RZ, R208 ;  /* 0x000000ffff657224 */ /* 0x000fe400078e00d0 */
[----:B------:R-:W-:Y:S03]  /*10480*/  HMMA.16816.F32.BF16 R208, R8, R40, R144 ;  /* 0x0000002808d0723c */ /* 0x000fe60000041890 */
[----:B------:R2:W3:Y:S04]  /*10490*/  MUFU.EX2 R215, R4 ;  /* 0x0000000400d77308 */ /* 0x0004e80000000800 */
[----:B------:R-:W-:Y:S01]  /*104a0*/  MOV R40, R200 ;  /* 0x000000c800287202 */ /* 0x000fe20000000f00 */
[----:B------:R-:W-:Y:S01]  /*104b0*/  IMAD.MOV.U32 R41, RZ, RZ, R191 ;  /* 0x000000ffff297224 */ /* 0x000fe200078e00bf */
[----:B------:R-:W-:Y:S01]  /*104c0*/  MOV R146, R107 ;  /* 0x0000006b00927202 */ /* 0x000fe20000000f00 */
[----:B------:R-:W-:Y:S01]  /*104d0*/  IMAD.MOV.U32 R147, RZ, RZ, R188 ;  /* 0x000000ffff937224 */ /* 0x000fe200078e00bc */
[----:B------:R-:W-:Y:S01]  /*104e0*/  MOV R144, R190 ;  /* 0x000000be00907202 */ /* 0x000fe20000000f00 */
[----:B------:R-:W-:-:S02]  /*104f0*/  IMAD.MOV.U32 R145, RZ, RZ, R187 ;  /* 0x000000ffff917224 */ /* 0x000fc400078e00bb */
[----:B--2---:R-:W-:Y:S01]  /*10500*/  FFMA.FTZ R4, R197, UR21, -R2 ;  /* 0x00000015c5047c23 */ /* 0x004fe20008010802 */
[----:B---3--:R-:W-:-:S03]  /*10510*/  F2FP.BF16.F32.PACK_AB R6, R215, R216 ;  /* 0x000000d8d706723e */ /* 0x008fc600000010ff */
[----:B------:R2:W-:Y:S02]  /*10520*/  MUFU.EX2 R214, R4 ;  /* 0x0000000400d67308 */ /* 0x0005e40000000800 */
[----:B--2---:R-:W-:-:S06]  /*10530*/  FFMA.FTZ R4, R196, UR21, -R2 ;  /* 0x00000015c4047c23 */ /* 0x004fcc0008010802 */
[----:B------:R2:W3:Y:S02]  /*10540*/  MUFU.EX2 R213, R4 ;  /* 0x0000000400d57308 */ /* 0x0004e40000000800 */
[----:B--2---:R-:W-:Y:S01]  /*10550*/  FFMA.FTZ R4, R50, UR21, -R2 ;  /* 0x0000001532047c23 */ /* 0x004fe20008010802 */
[----:B---3--:R-:W-:Y:S01]  /*10560*/  F2FP.BF16.F32.PACK_AB R5, R213, R214 ;  /* 0x000000d6d505723e */ /* 0x008fe200000010ff */
[----:B------:R-:W-:-:S04]  /*10570*/  IMAD.MOV.U32 R50, RZ, RZ, R189 ;  /* 0x000000ffff327224 */ /* 0x000fc800078e00bd */
[----:B------:R2:W-:Y:S02]  /*10580*/  MUFU.EX2 R212, R4 ;  /* 0x0000000400d47308 */ /* 0x0005e40000000800 */
[----:B--2---:R-:W-:Y:S01]  /*10590*/  FFMA.FTZ R4, R51, UR21, -R2 ;  /* 0x0000001533047c23 */ /* 0x004fe20008010802 */
[----:B------:R-:W-:Y:S02]  /*105a0*/  IMAD.MOV.U32 R51, RZ, RZ, R202 ;  /* 0x000000ffff337224 */ /* 0x000fe400078e00ca */
[----:B------:R-:W-:Y:S03]  /*105b0*/  HMMA.16816.F32.BF16 R200, R8, R42, R80 ;  /* 0x0000002a08c8723c */ /* 0x000fe60000041850 */
[----:B------:R2:W3:Y:S04]  /*105c0*/  MUFU.EX2 R199, R4 ;  /* 0x0000000400c77308 */ /* 0x0004e80000000800 */
[----:B------:R-:W-:Y:S01]  /*105d0*/  FFMA.FTZ R8, R206, UR21, -R0 ;  /* 0x00000015ce087c23 */ /* 0x000fe20008010800 */
[----:B------:R-:W-:Y:S01]  /*105e0*/  MOV R83, R207 ;  /* 0x000000cf00537202 */ /* 0x000fe20000000f00 */
[----:B------:R-:W-:-:S02]  /*105f0*/  IMAD.MOV.U32 R82, RZ, RZ, R13 ;  /* 0x000000ffff527224 */ /* 0x000fc400078e000d */
[----:B------:R-:W-:Y:S01]  /*10600*/  FFMA.FTZ R13, R205, UR21, -R0 ;  /* 0x00000015cd0d7c23 */ /* 0x000fe20008010800 */
[----:B------:R4:W-:Y:S01]  /*10610*/  MUFU.EX2 R107, R8 ;  /* 0x00000008006b7308 */ /* 0x0009e20000000800 */
[----:B------:R-:W-:Y:S01]  /*10620*/  IMAD.MOV.U32 R81, RZ, RZ, R83 ;  /* 0x000000ffff517224 */ /* 0x000fe200078e0053 */
[----:B------:R-:W-:Y:S01]  /*10630*/  MOV R83, R40 ;  /* 0x0000002800537202 */ /* 0x000fe20000000f00 */
[----:B------:R-:W-:Y:S01]  /*10640*/  IMAD.MOV.U32 R40, RZ, RZ, R144 ;  /* 0x000000ffff287224 */ /* 0x000fe200078e0090 */
[----:B------:R-:W-:Y:S01]  /*10650*/  MOV R144, R101 ;  /* 0x0000006500907202 */ /* 0x000fe20000000f00 */
[----:B------:R-:W-:Y:S02]  /*10660*/  IMAD.MOV.U32 R101, RZ, RZ, R152 ;  /* 0x000000ffff657224 */ /* 0x000fe400078e0098 */
[----:B--2---:R-:W-:Y:S01]  /*10670*/  FFMA.FTZ R4, R198, UR21, -R0 ;  /* 0x00000015c6047c23 */ /* 0x004fe20008010800 */
[----:B------:R-:W-:Y:S01]  /*10680*/  MOV R152, R153 ;  /* 0x0000009900987202 */ /* 0x000fe20000000f00 */
[----:B------:R-:W-:Y:S01]  /*10690*/  IMAD.MOV.U32 R153, RZ, RZ, R154 ;  /* 0x000000ffff997224 */ /* 0x000fe200078e009a */
[----:B---3--:R-:W-:Y:S01]  /*106a0*/  F2FP.BF16.F32.PACK_AB R7, R199, R212 ;  /* 0x000000d4c707723e */ /* 0x008fe200000010ff */
[----:B------:R2:W-:Y:S01]  /*106b0*/  MUFU.EX2 R198, R4 ;  /* 0x0000000400c67308 */ /* 0x0005e20000000800 */
[----:B------:R-:W-:Y:S01]  /*106c0*/  IMAD.MOV.U32 R154, RZ, RZ, R155 ;  /* 0x000000ffff9a7224 */ /* 0x000fe200078e009b */
[----:B------:R-:W-:Y:S01]  /*106d0*/  MOV R155, R156 ;  /* 0x0000009c009b7202 */ /* 0x000fe20000000f00 */
[----:B------:R-:W-:-:S02]  /*106e0*/  IMAD.MOV.U32 R156, RZ, RZ, R157 ;  /* 0x000000ffff9c7224 */ /* 0x000fc400078e009d */
[----:B----4-:R-:W-:Y:S01]  /*106f0*/  FFMA.FTZ R8, R247, UR21, -R0 ;  /* 0x00000015f7087c23 */ /* 0x010fe20008010800 */
[----:B------:R-:W-:Y:S01]  /*10700*/  IMAD.MOV.U32 R157, RZ, RZ, R158 ;  /* 0x000000ffff9d7224 */ /* 0x000fe200078e009e */
[----:B------:R-:W-:Y:S01]  /*10710*/  MOV R158, R159 ;  /* 0x0000009f009e7202 */ /* 0x000fe20000000f00 */
[----:B------:R-:W-:Y:S01]  /*10720*/  IMAD.MOV.U32 R159, RZ, RZ, R166 ;  /* 0x000000ffff9f7224 */ /* 0x000fe200078e00a6 */
[----:B------:R3:W-:Y:S01]  /*10730*/  MUFU.EX2 R106, R8 ;  /* 0x00000008006a7308 */ /* 0x0007e20000000800 */
[----:B------:R-:W-:Y:S01]  /*10740*/  MOV R43, R83 ;  /* 0x00000053002b7202 */ /* 0x000fe20000000f00 */
[----:B------:R-:W-:Y:S01]  /*10750*/  IMAD.MOV.U32 R166, RZ, RZ, R167 ;  /* 0x000000ffffa67224 */ /* 0x000fe200078e00a7 */
[----:B------:R-:W-:Y:S01]  /*10760*/  MOV R167, R175 ;  /* 0x000000af00a77202 */ /* 0x000fe20000000f00 */
[----:B------:R-:W-:Y:S02]  /*10770*/  IMAD.MOV.U32 R175, RZ, RZ, R225 ;  /* 0x000000ffffaf7224 */ /* 0x000fe400078e00e1 */
[----:B--2---:R-:W-:-:S02]  /*10780*/  FFMA.FTZ R4, R204, UR21, -R0 ;  /* 0x00000015cc047c23 */ /* 0x004fc40008010800 */
[----:B------:R-:W-:Y:S01]  /*10790*/  MUFU.EX2 R196, R13 ;  /* 0x0000000d00c47308 */ /* 0x000fe20000000800 */
[----:B---3--:R-:W-:Y:S01]  /*107a0*/  FFMA.FTZ R8, R82, UR21, -R12 ;  /* 0x0000001552087c23 */ /* 0x008fe2000801080c */
[----:B------:R-:W-:-:S06]  /*107b0*/  IMAD.MOV.U32 R82, RZ, RZ, R51 ;  /* 0x000000ffff527224 */ /* 0x000fcc00078e0033 */
[----:B------:R2:W-:Y:S01]  /*107c0*/  MUFU.EX2 R197, R4 ;  /* 0x0000000400c57308 */ /* 0x0005e20000000800 */
[----:B------:R-:W-:Y:S01]  /*107d0*/  IMAD.MOV.U32 R51, RZ, RZ, R41 ;  /* 0x000000ffff337224 */ /* 0x000fe200078e0029 */
[----:B------:R3:W5:Y:S01]  /*107e0*/  LDL.LU R225, [R1+0x58] ;  /* 0x0000580001e17983 */ /* 0x0007620000300800 */
[----:B------:R-:W-:Y:S02]  /*107f0*/  IMAD.MOV.U32 R41, RZ, RZ, R100 ;  /* 0x000000ffff297224 */ /* 0x000fe400078e0064 */
[----:B------:R-:W-:-:S03]  /*10800*/  IMAD.MOV.U32 R80, RZ, RZ, R51 ;  /* 0x000000ffff507224 */ /* 0x000fc600078e0033 */
[----:B------:R4:W-:Y:S01]  /*10810*/  MUFU.EX2 R100, R8 ;  /* 0x0000000800647308 */ /* 0x0009e20000000800 */
[----:B------:R-:W-:Y:S01]  /*10820*/  IMAD.MOV.U32 R42, RZ, RZ, R82 ;  /* 0x000000ffff2a7224 */ /* 0x000fe200078e0052 */
[----:B------:R-:W-:Y:S01]  /*10830*/  MOV R44, R80 ;  /* 0x00000050002c7202 */ /* 0x000fe20000000f00 */
[----:B------:R-:W-:Y:S01]  /*10840*/  IMAD.MOV.U32 R82, RZ, RZ, R152 ;  /* 0x000000ffff527224 */ /* 0x000fe200078e0098 */
[----:B--2---:R-:W-:Y:S02]  /*10850*/  F2FP.BF16.F32.PACK_AB R4, R217, R218 ;  /* 0x000000dad904723e */ /* 0x004fe400000010ff */
[----:B------:R-:W-:Y:S01]  /*10860*/  MOV R51, R154 ;  /* 0x0000009a00337202 */ /* 0x000fe20000000f00 */
[----:B------:R-:W-:-:S04]  /*10870*/  IMAD.MOV.U32 R47, RZ, RZ, R43 ;  /* 0x000000ffff2f7224 */ /* 0x000fc800078e002b */
[C---:B------:R-:W-:Y:S01]  /*10880*/  HMMA.16816.F32.BF16 R204, R4.reuse, R38, R64 ;  /* 0x0000002604cc723c */ /* 0x040fe20000041840 */
[----:B----4-:R-:W-:Y:S01]  /*10890*/  FFMA.FTZ R8, R81, UR21, -R12 ;  /* 0x0000001551087c23 */ /* 0x010fe2000801080c */
[----:B------:R-:W-:Y:S01]  /*108a0*/  IMAD.MOV.U32 R81, RZ, RZ, R40 ;  /* 0x000000ffff517224 */ /* 0x000fe200078e0028 */
[----:B------:R-:W-:Y:S01]  /*108b0*/  MOV R40, R101 ;  /* 0x0000006500287202 */ /* 0x000fe20000000f00 */
[----:B------:R-:W-:Y:S01]  /*108c0*/  IMAD.MOV.U32 R101, RZ, RZ, R155 ;  /* 0x000000ffff657224 */ /* 0x000fe200078e009b */
[----:B------:R2:W4:Y:S01]  /*108d0*/  MUFU.EX2 R67, R8 ;  /* 0x0000000800437308 */ /* 0x0005220000000800 */
[----:B------:R-:W-:Y:S01]  /*108e0*/  IMAD.MOV.U32 R45, RZ, RZ, R81 ;  /* 0x000000ffff2d7224 */ /* 0x000fe200078e0051 */
[----:B------:R-:W-:Y:S01]  /*108f0*/  MOV R10, R44 ;  /* 0x0000002c000a7202 */ /* 0x000fe20000000f00 */
[----:B------:R-:W-:Y:S01]  /*10900*/  IMAD.MOV.U32 R81, RZ, RZ, R101 ;  /* 0x000000ffff517224 */ /* 0x000fe200078e0065 */
[----:B------:R-:W-:Y:S01]  /*10910*/  MOV R43, R157 ;  /* 0x0000009d002b7202 */ /* 0x000fe20000000f00 */
[----:B------:R-:W-:Y:S01]  /*10920*/  IMAD.MOV.U32 R101, RZ, RZ, R159 ;  /* 0x000000ffff657224 */ /* 0x000fe200078e009f */
[----:B-1----:R-:W-:Y:S01]  /*10930*/  HMMA.16816.F32.BF16 R96, R4, R28, R92 ;  /* 0x0000001c0460723c */ /* 0x002fe2000004185c */
[----:B------:R-:W-:Y:S01]  /*10940*/  IMAD.MOV.U32 R11, RZ, RZ, R45 ;  /* 0x000000ffff0b7224 */ /* 0x000fe200078e002d */
[----:B------:R-:W-:Y:S01]  /*10950*/  MOV R44, R43 ;  /* 0x0000002b002c7202 */ /* 0x000fe20000000f00 */
[----:B------:R-:W-:-:S02]  /*10960*/  IMAD.MOV.U32 R45, RZ, RZ, R101 ;  /* 0x000000ffff2d7224 */ /* 0x000fc400078e0065 */
[----:B------:R-:W-:Y:S01]  /*10970*/  FFMA.FTZ R0, R10, UR21, -R0 ;  /* 0x000000150a007c23 */ /* 0x000fe20008010800 */
[C---:B------:R-:W-:Y:S01]  /*10980*/  HMMA.16816.F32.BF16 R188, R4.reuse, R36, R56 ;  /* 0x0000002404bc723c */ /* 0x040fe20000041838 */
[----:B--2---:R-:W-:Y:S01]  /*10990*/  FFMA.FTZ R8, R42, UR21, -R12 ;  /* 0x000000152a087c23 */ /* 0x004fe2000801080c */
        /* <DEDUP_REMOVED lines=15> */
[----:B------:R-:W-:-:S03]  /*10a90*/  IMAD.MOV.U32 R83, RZ, RZ, R153 ;  /* 0x000000ffff537224 */ /* 0x000fc600078e0099 */
[----:B------:R-:W-:Y:S01]  /*10aa0*/  HMMA.16816.F32.BF16 R180, R4, R34, R76 ;  /* 0x0000002204b4723c */ /* 0x000fe2000004184c */
[----:B-1----:R-:W-:Y:S01]  /*10ab0*/  FFMA.FTZ R8, R47, UR21, -R12 ;  /* 0x000000152f087c23 */ /* 0x002fe2000801080c */
[----:B------:R-:W-:Y:S02]  /*10ac0*/  IMAD.MOV.U32 R47, RZ, RZ, R51 ;  /* 0x000000ffff2f7224 */ /* 0x000fe400078e0033 */
[----:B------:R-:W-:Y:S01]  /*10ad0*/  IMAD.MOV.U32 R51, RZ, RZ, R172 ;  /* 0x000000ffff337224 */ /* 0x000fe200078e00ac */
[----:B------:R-:W1:Y:S03]  /*10ae0*/  MUFU.EX2 R65, R8 ;  /* 0x0000000800417308 */ /* 0x000e660000000800 */
[----:B------:R-:W-:Y:S01]  /*10af0*/  IMAD.MOV.U32 R43, RZ, RZ, R51 ;  /* 0x000000ffff2b7224 */ /* 0x000fe200078e0033 */
[----:B------:R-:W-:Y:S01]  /*10b00*/  MOV R51, R101 ;  /* 0x0000006500337202 */ /* 0x000fe20000000f00 */
[----:B------:R-:W-:-:S03]  /*10b10*/  IMAD.MOV.U32 R93, RZ, RZ, R11 ;  /* 0x000000ffff5d7224 */ /* 0x000fc600078e000b */
[----:B------:R2:W-:Y:S01]  /*10b20*/  MUFU.EX2 R101, R0 ;  /* 0x0000000000657308 */ /* 0x0005e20000000800 */
[----:B------:R-:W-:Y:S02]  /*10b30*/  IMAD.MOV.U32 R56, RZ, RZ, R51 ;  /* 0x000000ffff387224 */ /* 0x000fe400078e0033 */
[----:B------:R-:W-:Y:S02]  /*10b40*/  IMAD.MOV.U32 R247, RZ, RZ, R43 ;  /* 0x000000fffff77224 */ /* 0x000fe400078e002b */
[----:B------:R-:W-:Y:S01]  /*10b50*/  IMAD.MOV.U32 R51, RZ, RZ, R179 ;  /* 0x000000ffff337224 */ /* 0x000fe200078e00b3 */
[----:B------:R-:W-:Y:S01]  /*10b60*/  HMMA.16816.F32.BF16 R156, R4, R24, R116 ;  /* 0x00000018049c723c */ /* 0x000fe20000041874 */
[----:B------:R-:W-:Y:S02]  /*10b70*/  IMAD.MOV.U32 R166, RZ, RZ, R174 ;  /* 0x000000ffffa67224 */ /* 0x000fe400078e00ae */
[----:B--2---:R-:W-:-:S04]  /*10b80*/  FFMA.FTZ R0, R10, UR21, -R12 ;  /* 0x000000150a007c23 */ /* 0x004fc8000801080c */
[----:B------:R-:W-:Y:S01]  /*10b90*/  IMAD.MOV.U32 R119, RZ, RZ, R247 ;  /* 0x000000ffff777224 */ /* 0x000fe200078e00f7 */
[----:B------:R2:W-:Y:S01]  /*10ba0*/  MUFU.EX2 R64, R0 ;  /* 0x0000000000407308 */ /* 0x0005e20000000800 */
[----:B------:R-:W-:Y:S01]  /*10bb0*/  IMAD.MOV.U32 R247, RZ, RZ, R51 ;  /* 0x000000fffff77224 */ /* 0x000fe200078e0033 */
[----:B------:R-:W-:Y:S01]  /*10bc0*/  F2FP.BF16.F32.PACK_AB R8, R219, R220 ;  /* 0x000000dcdb08723e */ /* 0x000fe200000010ff */
[----:B------:R-:W-:Y:S01]  /*10bd0*/  HMMA.16816.F32.BF16 R152, R4, R30, R108 ;  /* 0x0000001e0498723c */ /* 0x000fe2000004186c */
[----:B----4-:R-:W-:Y:S02]  /*10be0*/  F2FP.BF16.F32.PACK_AB R9, R67, R100 ;  /* 0x000000644309723e */ /* 0x010fe400000010ff */
[----:B------:R-:W-:Y:S02]  /*10bf0*/  F2FP.BF16.F32.PACK_AB R10, R197, R198 ;  /* 0x000000c6c50a723e */ /* 0x000fe400000010ff */
[----:B-1----:R-:W-:Y:S01]  /*10c00*/  F2FP.BF16.F32.PACK_AB R11, R65, R66 ;  /* 0x00000042410b723e */ /* 0x002fe200000010ff */
[----:B------:R-:W-:-:S02]  /*10c10*/  IMAD.MOV.U32 R58, RZ, RZ, R165 ;  /* 0x000000ffff3a7224 */ /* 0x000fc400078e00a5 */
[----:B--2---:R-:W-:-:S04]  /*10c20*/  FFMA.FTZ R0, R93, UR21, -R3 ;  /* 0x000000155d007c23 */ /* 0x004fc80008010803 */
[----:B------:R1:W-:Y:S01]  /*10c30*/  MUFU.EX2 R51, R0 ;  /* 0x0000000000337308 */ /* 0x0003e20000000800 */
[----:B------:R-:W-:Y:S01]  /*10c40*/  MOV R57, R164 ;  /* 0x000000a400397202 */ /* 0x000fe20000000f00 */
[----:B------:R-:W-:Y:S02]  /*10c50*/  IMAD.MOV.U32 R59, RZ, RZ, R166 ;  /* 0x000000ffff3b7224 */ /* 0x000fe400078e00a6 */
[----:B------:R-:W-:Y:S01]  /*10c60*/  IMAD.MOV.U32 R110, RZ, RZ, R50 ;  /* 0x000000ffff6e7224 */ /* 0x000fe200078e0032 */
[----:B------:R-:W-:Y:S01]  /*10c70*/  MOV R95, R42 ;  /* 0x0000002a005f7202 */ /* 0x000fe20000000f00 */
[----:B------:R-:W-:Y:S02]  /*10c80*/  IMAD.MOV.U32 R167, RZ, RZ, R175 ;  /* 0x000000ffffa77224 */ /* 0x000fe400078e00af */
[----:B------:R-:W-:Y:S01]  /*10c90*/  IMAD.MOV.U32 R94, RZ, RZ, R45 ;  /* 0x000000ffff5e7224 */ /* 0x000fe200078e002d */
[----:B------:R-:W-:Y:S01]  /*10ca0*/  HMMA.16816.F32.BF16 R172, R4, R26, R124 ;  /* 0x0000001a04ac723c */ /* 0x000fe2000004187c */
[----:B------:R-:W-:-:S02]  /*10cb0*/  IMAD.MOV.U32 R118, RZ, RZ, R56 ;  /* 0x000000ffff767224 */ /* 0x000fc400078e0038 */
[----:B-1----:R-:W-:Y:S01]  /*10cc0*/  FFMA.FTZ R0, R248, UR21, -R3 ;  /* 0x00000015f8007c23 */ /* 0x002fe20008010803 */
[----:B------:R-:W-:-:S03]  /*10cd0*/  MOV R117, R57 ;  /* 0x0000003900757202 */ /* 0x000fc60000000f00 */
[----:B------:R1:W2:Y:S01]  /*10ce0*/  MUFU.EX2 R50, R0 ;  /* 0x0000000000327308 */ /* 0x0002a20000000800 */
[----:B------:R-:W-:Y:S02]  /*10cf0*/  IMAD.MOV.U32 R116, RZ, RZ, R58 ;  /* 0x000000ffff747224 */ /* 0x000fe400078e003a */
[----:B------:R-:W-:Y:S01]  /*10d00*/  IMAD.MOV.U32 R127, RZ, RZ, R59 ;  /* 0x000000ffff7f7224 */ /* 0x000fe200078e003b */
[----:B------:R-:W-:Y:S01]  /*10d10*/  MOV R108, R95 ;  /* 0x0000005f006c7202 */ /* 0x000fe20000000f00 */
[----:B------:R-:W-:Y:S01]  /*10d20*/  HMMA.16816.F32.BF16 R56, R8, R38, R112 ;  /* 0x000000260838723c */ /* 0x000fe20000041870 */
[----:B------:R-:W-:Y:S01]  /*10d30*/  IMAD.MOV.U32 R109, RZ, RZ, R94 ;  /* 0x000000ffff6d7224 */ /* 0x000fe200078e005e */
[----:B------:R-:W-:Y:S01]  /*10d40*/  MOV R13, R167 ;  /* 0x000000a7000d7202 */ /* 0x000fe20000000f00 */
[----:B------:R-:W-:Y:S01]  /*10d50*/  IMAD.MOV.U32 R45, RZ, RZ, R176 ;  /* 0x000000ffff2d7224 */ /* 0x000fe200078e00b0 */
[----:B------:R-:W-:Y:S01]  /*10d60*/  MOV R43, R178 ;  /* 0x000000b2002b7202 */ /* 0x000fe20000000f00 */
[----:B------:R-:W-:-:S02]  /*10d70*/  IMAD.MOV.U32 R42, RZ, RZ, R177 ;  /* 0x000000ffff2a7224 */ /* 0x000fc400078e00b1 */
[----:B-1----:R-:W-:Y:S01]  /*10d80*/  FFMA.FTZ R0, R249, UR21, -R3 ;  /* 0x00000015f9007c23 */ /* 0x002fe20008010803 */
[C---:B------:R-:W-:Y:S03]  /*10d90*/  HMMA.16816.F32.BF16 R176, R4.reuse, R20, R140 ;  /* 0x0000001404b0723c */ /* 0x040fe6000004188c */
[----:B------:R1:W-:Y:S01]  /*10da0*/  MUFU.EX2 R38, R0 ;  /* 0x0000000000267308 */ /* 0x0003e20000000800 */
[----:B------:R-:W-:Y:S01]  /*10db0*/  IMAD.MOV.U32 R93, RZ, RZ, R144 ;  /* 0x000000ffff5d7224 */ /* 0x000fe200078e0090 */
[----:B------:R-:W-:Y:S01]  /*10dc0*/  MOV R126, R146 ;  /* 0x00000092007e7202 */ /* 0x000fe20000000f00 */
        /* <DEDUP_REMOVED lines=8> */
[----:B------:R-:W-:Y:S01]  /*10e50*/  IMAD.MOV.U32 R142, RZ, RZ, R109 ;  /* 0x000000ffff8e7224 */ /* 0x000fe200078e006d */
[----:B------:R-:W-:Y:S01]  /*10e60*/  MOV R109, R151 ;  /* 0x00000097006d7202 */ /* 0x000fe20000000f00 */
[----:B-1----:R-:W-:Y:S01]  /*10e70*/  FFMA.FTZ R0, R250, UR21, -R2 ;  /* 0x00000015fa007c23 */ /* 0x002fe20008010802 */
[----:B------:R-:W-:Y:S01]  /*10e80*/  IMAD.MOV.U32 R119, RZ, RZ, R149 ;  /* 0x000000ffff777224 */ /* 0x000fe200078e0095 */
[----:B------:R-:W-:Y:S01]  /*10e90*/  MOV R124, R13 ;  /* 0x0000000d007c7202 */ /* 0x000fe20000000f00 */
[----:B------:R-:W-:Y:S01]  /*10ea0*/  IMAD.MOV.U32 R108, RZ, RZ, R150 ;  /* 0x000000ffff6c7224 */ /* 0x000fe200078e0096 */
[----:B------:R1:W-:Y:S01]  /*10eb0*/  MUFU.EX2 R36, R0 ;  /* 0x0000000000247308 */ /* 0x0003e20000000800 */
[----:B------:R-:W4:Y:S01]  /*10ec0*/  LDSM.16.MT88.4 R148, [R224+0xac00] ;  /* 0x00ac0000e094783b */ /* 0x000f220000004200 */
[----:B------:R-:W-:Y:S01]  /*10ed0*/  HMMA.16816.F32.BF16 R60, R8, R28, R60 ;  /* 0x0000001c083c723c */ /* 0x000fe2000004183c */
[----:B------:R-:W-:-:S02]  /*10ee0*/  IMAD.MOV.U32 R125, RZ, RZ, R45 ;  /* 0x000000ffff7d7224 */ /* 0x000fc400078e002d */
[----:B------:R-:W-:-:S03]  /*10ef0*/  IMAD.MOV.U32 R45, RZ, RZ, R40 ;  /* 0x000000ffff2d7224 */ /* 0x000fc600078e0028 */
[----:B------:R-:W-:Y:S01]  /*10f00*/  HMMA.16816.F32.BF16 R72, R4, R16, R120 ;  /* 0x000000100448723c */ /* 0x000fe20000041878 */
[----:B------:R-:W-:Y:S01]  /*10f10*/  MOV R248, R126 ;  /* 0x0000007e00f87202 */ /* 0x000fe20000000f00 */
[----:B-1----:R-:W-:-:S04]  /*10f20*/  FFMA.FTZ R0, R252, UR21, -R2 ;  /* 0x00000015fc007c23 */ /* 0x002fc80008010802 */
[----:B------:R-:W-:Y:S01]  /*10f30*/  HMMA.16816.F32.BF16 R76, R4, R18, R132 ;  /* 0x00000012044c723c */ /* 0x000fe20000041884 */
[----:B------:R-:W1:Y:S01]  /*10f40*/  LDSM.16.MT88.4 R4, [R226+0xbc00] ;  /* 0x00bc0000e204783b */ /* 0x000e620000004200 */
[----:B------:R3:W-:Y:S01]  /*10f50*/  MUFU.EX2 R28, R0 ;  /* 0x00000000001c7308 */ /* 0x0007e20000000800 */
[----:B------:R-:W-:-:S03]  /*10f60*/  MOV R138, R117 ;  /* 0x00000075008a7202 */ /* 0x000fc60000000f00 */
[C---:B------:R-:W-:Y:S01]  /*10f70*/  HMMA.16816.F32.BF16 R160, R8.reuse, R24, R160 ;  /* 0x0000001808a0723c */ /* 0x040fe200000418a0 */
[----:B------:R-:W-:Y:S01]  /*10f80*/  IMAD.MOV.U32 R13, RZ, RZ, R42 ;  /* 0x000000ffff0d7224 */ /* 0x000fe200078e002a */
[----:B------:R-:W-:Y:S01]  /*10f90*/  MOV R95, R43 ;  /* 0x0000002b005f7202 */ /* 0x000fe20000000f00 */
[----:B------:R-:W-:Y:S01]  /*10fa0*/  IMAD.MOV.U32 R137, RZ, RZ, R116 ;  /* 0x000000ffff897224 */ /* 0x000fe200078e0074 */
[----:B------:R-:W-:Y:S01]  /*10fb0*/  MOV R94, R41 ;  /* 0x00000029005e7202 */ /* 0x000fe20000000f00 */
[----:B------:R-:W-:Y:S02]  /*10fc0*/  IMAD.MOV.U32 R143, RZ, RZ, R46 ;  /* 0x000000ffff8f7224 */ /* 0x000fe400078e002e */
[----:B------:R-:W-:Y:S01]  /*10fd0*/  FFMA.FTZ R3, R251, UR21, -R3 ;  /* 0x00000015fb037c23 */ /* 0x000fe20008010803 */
[----:B------:R-:W-:Y:S01]  /*10fe0*/  HMMA.16816.F32.BF16 R40, R8, R34, R68 ;  /* 0x000000220828723c */ /* 0x000fe20000041844 */
[----:B------:R-:W-:Y:S01]  /*10ff0*/  IMAD.MOV.U32 R136, RZ, RZ, R127 ;  /* 0x000000ffff887224 */ /* 0x000fe200078e007f */
[----:B------:R-:W1:Y:S01]  /*11000*/  LDSM.16.MT88.4 R120, [R224+0x9c00] ;  /* 0x009c0000e078783b */ /* 0x000e620000004200 */
[----:B------:R-:W-:-:S02]  /*11010*/  IMAD.MOV.U32 R126, RZ, RZ, R80 ;  /* 0x000000ffff7e7224 */ /* 0x000fc400078e0050 */
[----:B------:R-:W-:Y:S01]  /*11020*/  IMAD.MOV.U32 R115, RZ, RZ, R140 ;  /* 0x000000ffff737224 */ /* 0x000fe200078e008c */
[C---:B------:R-:W-:Y:S01]  /*11030*/  HMMA.16816.F32.BF16 R128, R8.reuse, R32, R88 ;  /* 0x000000200880723c */ /* 0x040fe20000041858 */
[--C-:B---3--:R-:W-:Y:S01]  /*11040*/  FFMA.FTZ R0, R124, UR21, -R2.reuse ;  /* 0x000000157c007c23 */ /* 0x108fe20008010802 */
[----:B------:R-:W-:Y:S01]  /*11050*/  FFMA.FTZ R2, R125, UR21, -R2 ;  /* 0x000000157d027c23 */ /* 0x000fe20008010802 */
[----:B------:R-:W-:Y:S01]  /*11060*/  IMAD.MOV.U32 R114, RZ, RZ, R139 ;  /* 0x000000ffff727224 */ /* 0x000fe200078e008b */
[----:B------:R-:W3:Y:S01]  /*11070*/  LDSM.16.MT88.4 R132, [R226+0x9c00] ;  /* 0x009c0000e284783b */ /* 0x000ee20000004200 */
[----:B------:R2:W-:Y:S01]  /*11080*/  MUFU.EX2 R25, R0 ;  /* 0x0000000000197308 */ /* 0x0005e20000000800 */
[----:B------:R-:W-:Y:S01]  /*11090*/  IMAD.MOV.U32 R116, RZ, RZ, R82 ;  /* 0x000000ffff747224 */ /* 0x000fe200078e0052 */
[----:B------:R-:W-:Y:S01]  /*110a0*/  HMMA.16816.F32.BF16 R68, R8, R16, R208 ;  /* 0x000000100844723c */ /* 0x000fe200000418d0 */
[----:B------:R-:W-:Y:S01]  /*110b0*/  MOV R113, R138 ;  /* 0x0000008a00717202 */ /* 0x000fe20000000f00 */
[----:B------:R-:W-:-:S02]  /*110c0*/  IMAD.MOV.U32 R138, RZ, RZ, R143 ;  /* 0x000000ffff8a7224 */ /* 0x000fc400078e008f */
[----:B------:R-:W-:Y:S02]  /*110d0*/  IMAD.MOV.U32 R112, RZ, RZ, R136 ;  /* 0x000000ffff707224 */ /* 0x000fe400078e0088 */
[----:B------:R-:W4:Y:S01]  /*110e0*/  MUFU.EX2 R37, R3 ;  /* 0x0000000300257308 */ /* 0x000f220000000800 */
[----:B------:R-:W-:Y:S01]  /*110f0*/  IMAD.MOV.U32 R143, RZ, RZ, R116 ;  /* 0x000000ffff8f7224 */ /* 0x000fe200078e0074 */
[----:B------:R-:W-:Y:S01]  /*11100*/  MOV R116, R109 ;  /* 0x0000006d00747202 */ /* 0x000fe20000000f00 */
[----:B--2---:R-:W-:-:S05]  /*11110*/  FFMA.FTZ R0, R45, UR21, -R12 ;  /* 0x000000152d007c23 */ /* 0x004fca000801080c */
[----:B------:R-:W2:Y:S01]  /*11120*/  MUFU.EX2 R24, R2 ;  /* 0x0000000200187308 */ /* 0x000ea20000000800 */
[----:B------:R-:W-:-:S07]  /*11130*/  IMAD.MOV.U32 R109, RZ, RZ, R13 ;  /* 0x000000ffff6d7224 */ /* 0x000fce00078e000d */
[----:B------:R4:W1:Y:S01]  /*11140*/  MUFU.EX2 R16, R0 ;  /* 0x0000000000107308 */ /* 0x0008620000000800 */
[----:B------:R-:W-:Y:S01]  /*11150*/  IMAD.MOV.U32 R125, RZ, RZ, R44 ;  /* 0x000000ffff7d7224 */ /* 0x000fe200078e002c */
[----:B------:R-:W-:Y:S01]  /*11160*/  MOV R124, R47 ;  /* 0x0000002f007c7202 */ /* 0x000fe20000000f00 */
[----:B------:R-:W-:Y:S01]  /*11170*/  IMAD.MOV.U32 R117, RZ, RZ, R83 ;  /* 0x000000ffff757224 */ /* 0x000fe200078e0053 */
[----:B------:R-:W-:Y:S01]  /*11180*/  MOV R127, R81 ;  /* 0x00000051007f7202 */ /* 0x000fe20000000f00 */
[C---:B------:R-:W-:Y:S01]  /*11190*/  HMMA.16816.F32.BF16 R84, R8.reuse, R20, R84 ;  /* 0x000000140854723c */ /* 0x040fe20000041854 */
[----:B------:R-:W-:Y:S01]  /*111a0*/  MOV R136, R141 ;  /* 0x0000008d00887202 */ /* 0x000fe20000000f00 */
[----:B------:R-:W-:Y:S01]  /*111b0*/  IMAD.MOV.U32 R141, RZ, RZ, R126 ;  /* 0x000000ffff8d7224 */ /* 0x000fe200078e007e */
[----:B------:R-:W-:Y:S01]  /*111c0*/  MOV R126, R119 ;  /* 0x00000077007e7202 */ /* 0x000fe20000000f00 */
[----:B----4-:R-:W-:Y:S02]  /*111d0*/  FFMA.FTZ R0, R248, UR21, -R12 ;  /* 0x00000015f8007c23 */ /* 0x010fe4000801080c */
[----:B------:R-:W-:Y:S01]  /*111e0*/  HMMA.16816.F32.BF16 R52, R8, R30, R52 ;  /* 0x0000001e0834723c */ /* 0x000fe20000041834 */
[----:B------:R-:W-:Y:S01]  /*111f0*/  IMAD.MOV.U32 R140, RZ, RZ, R125 ;  /* 0x000000ffff8c7224 */ /* 0x000fe200078e007d */
[----:B------:R-:W-:Y:S01]  /*11200*/  MOV R139, R124 ;  /* 0x0000007c008b7202 */ /* 0x000fe20000000f00 */
[----:B------:R4:W-:Y:S01]  /*11210*/  MUFU.EX2 R13, R0 ;  /* 0x00000000000d7308 */ /* 0x0009e20000000800 */
[----:B------:R-:W-:-:S02]  /*11220*/  IMAD.MOV.U32 R248, RZ, RZ, R137 ;  /* 0x000000fffff87224 */ /* 0x000fc400078e0089 */
        /* <DEDUP_REMOVED lines=12> */
[----:B------:R-:W-:Y:S01]  /*112f0*/  MOV R39, R113 ;  /* 0x0000007100277202 */ /* 0x000fe20000000f00 */
[----:B------:R-:W-:Y:S01]  /*11300*/  LDSM.16.MT88.4 R80, [R224+0xbc00] ;  /* 0x00bc0000e050783b */ /* 0x000fe20000004200 */
[----:B----4-:R-:W-:Y:S01]  /*11310*/  FFMA.FTZ R0, R112, UR21, -R12 ;  /* 0x0000001570007c23 */ /* 0x010fe2000801080c */
[----:B------:R-:W-:Y:S01]  /*11320*/  HMMA.16816.F32.BF16 R20, R8, R22, R192 ;  /* 0x000000160814723c */ /* 0x000fe200000418c0 */
[----:B------:R-:W-:-:S02]  /*11330*/  IMAD.MOV.U32 R127, RZ, RZ, R108 ;  /* 0x000000ffff7f7224 */ /* 0x000fc400078e006c */
[----:B------:R-:W-:Y:S01]  /*11340*/  IMAD.MOV.U32 R208, RZ, RZ, R126 ;  /* 0x000000ffffd07224 */ /* 0x000fe200078e007e */
[----:B------:R4:W3:Y:S01]  /*11350*/  MUFU.EX2 R10, R0 ;  /* 0x00000000000a7308 */ /* 0x0008e20000000800 */
        /* <DEDUP_REMOVED lines=10> */
[----:B------:R-:W-:Y:S01]  /*11400*/  F2FP.BF16.F32.PACK_AB R92, R50, R51 ;  /* 0x00000033325c723e */ /* 0x000fe200000010ff */
[----:B------:R-:W-:Y:S01]  /*11410*/  IMAD.MOV.U32 R250, RZ, RZ, R136 ;  /* 0x000000fffffa7224 */ /* 0x000fe200078e0088 */
[----:B------:R-:W-:Y:S01]  /*11420*/  F2FP.BF16.F32.PACK_AB R94, R37, R38 ;  /* 0x00000026255e723e */ /* 0x000fe200000010ff */
[----:B------:R-:W3:Y:S01]  /*11430*/  LDSM.16.MT88.4 R168, [R226+0xac00] ;  /* 0x00ac0000e2a8783b */ /* 0x000ee20000004200 */
[----:B------:R-:W-:-:S02]  /*11440*/  F2FP.BF16.F32.PACK_AB R93, R28, R36 ;  /* 0x000000241c5d723e */ /* 0x000fc400000010ff */
[----:B--2---:R-:W-:Y:S02]  /*11450*/  F2FP.BF16.F32.PACK_AB R95, R24, R25 ;  /* 0x00000019185f723e */ /* 0x004fe400000010ff */
[----:B------:R-:W-:Y:S01]  /*11460*/  MOV R203, R111 ;  /* 0x0000006f00cb7202 */ /* 0x000fe20000000f00 */
[----:B------:R-:W-:Y:S01]  /*11470*/  FFMA.FTZ R2, R2, R49, R18 ;  /* 0x0000003102027223 */ /* 0x000fe20000010012 */
[----:B------:R-:W-:Y:S01]  /*11480*/  MOV R3, R127 ;  /* 0x0000007f00037202 */ /* 0x000fe20000000f00 */
[----:B----4-:R-:W-:Y:S01]  /*11490*/  FFMA.FTZ R0, R200, R48, R19 ;  /* 0x00000030c8007223 */ /* 0x010fe20000010013 */
[----:B------:R-:W-:Y:S01]  /*114a0*/  MOV R209, R125 ;  /* 0x0000007d00d17202 */ /* 0x000fe20000000f00 */
[----:B------:R-:W-:Y:S01]  /*114b0*/  FFMA.FTZ R9, R202, R15, R201 ;  /* 0x0000000fca097223 */ /* 0x000fe200000100c9 */
[----:B------:R-:W-:Y:S02]  /*114c0*/  IMAD.MOV.U32 R210, RZ, RZ, R124 ;  /* 0x000000ffffd27224 */ /* 0x000fe400078e007c */
[----:B------:R-:W-:Y:S01]  /*114d0*/  FFMA.FTZ R8, R17, R14, R203 ;  /* 0x0000000e11087223 */ /* 0x000fe200000100cb */
[----:B------:R-:W-:Y:S01]  /*114e0*/  MOV R27, R141 ;  /* 0x0000008d001b7202 */ /* 0x000fe20000000f00 */
[----:B------:R-:W-:-:S02]  /*114f0*/  IMAD.MOV.U32 R26, RZ, RZ, R142 ;  /* 0x000000ffff1a7224 */ /* 0x000fc400078e008e */
[----:B------:R-:W-:Y:S01]  /*11500*/  FADD.FTZ R3, R3, R2 ;  /* 0x0000000203037221 */ /* 0x000fe20000010000 */
[----:B------:R-:W-:Y:S01]  /*11510*/  HMMA.16816.F32.BF16 R140, R92, R148, R96 ;  /* 0x000000945c8c723c */ /* 0x000fe20000041860 */
[----:B------:R-:W-:Y:S01]  /*11520*/  FADD.FTZ R2, R208, R0 ;  /* 0x00000000d0027221 */ /* 0x000fe20000010000 */
[----:B------:R-:W-:Y:S01]  /*11530*/  FADD.FTZ R0, R209, R9 ;  /* 0x00000009d1007221 */ /* 0x000fe20000010000 */
[----:B------:R-:W-:Y:S01]  /*11540*/  MOV R31, R139 ;  /* 0x0000008b001f7202 */ /* 0x000fe20000000f00 */
[----:B------:R-:W-:Y:S01]  /*11550*/  FADD.FTZ R8, R210, R8 ;  /* 0x00000008d2087221 */ /* 0x000fe20000010000 */
[----:B------:R-:W-:Y:S02]  /*11560*/  FADD.FTZ R9, R211, R3 ;  /* 0x00000003d3097221 */ /* 0x000fe40000010000 */
[----:B------:R-:W-:Y:S02]  /*11570*/  F2FP.BF16.F32.PACK_AB R96, R107, R196 ;  /* 0x000000c46b60723e */ /* 0x000fe400000010ff */
[----:B-1----:R-:W-:-:S02]  /*11580*/  F2FP.BF16.F32.PACK_AB R97, R16, R64 ;  /* 0x000000401061723e */ /* 0x002fc400000010ff */
[----:B------:R-:W-:Y:S02]  /*11590*/  F2FP.BF16.F32.PACK_AB R98, R101, R106 ;  /* 0x0000006a6562723e */ /* 0x000fe400000010ff */
[----:B---3--:R-:W-:Y:S01]  /*115a0*/  F2FP.BF16.F32.PACK_AB R99, R10, R13 ;  /* 0x0000000d0a63723e */ /* 0x008fe200000010ff */
[----:B------:R-:W-:Y:S01]  /*115b0*/  FADD.FTZ R3, R26, R2 ;  /* 0x000000021a037221 */ /* 0x000fe20000010000 */
[----:B------:R-:W-:Y:S01]  /*115c0*/  MOV R29, R137 ;  /* 0x00000089001d7202 */ /* 0x000fe20000000f00 */
[----:B------:R-:W-:Y:S01]  /*115d0*/  FADD.FTZ R2, R27, R0 ;  /* 0x000000001b027221 */ /* 0x000fe20000010000 */
[----:B------:R-:W-:Y:S01]  /*115e0*/  FADD.FTZ R0, R30, R8 ;  /* 0x000000081e007221 */ /* 0x000fe20000010000 */
[----:B------:R-:W-:Y:S01]  /*115f0*/  FADD.FTZ R9, R31, R9 ;  /* 0x000000091f097221 */ /* 0x000fe20000010000 */
[----:B------:R-:W-:Y:S01]  /*11600*/  HMMA.16816.F32.BF16 R88, R92, R4, R176 ;  /* 0x000000045c58723c */ /* 0x000fe200000418b0 */
[----:B------:R-:W-:Y:S02]  /*11610*/  FADD.FTZ R8, R252, R3 ;  /* 0x00000003fc087221 */ /* 0x000fe40000010000 */
        /* <DEDUP_REMOVED lines=77> */
.L_x_1037:
        /* <DEDUP_REMOVED lines=28> */
.L_x_1047:
[----:B------:R-:W3:Y:S01]  /*11cb0*/  LDL.64 R242, [R1+0x40] ;  /* 0x0000400001f27983 */ /* 0x000ee20000100a00 */
[----:B------:R-:W4:Y:S01]  /*11cc0*/  @!P4 LDC.64 R6, c[0x0][0x218] ;  /* 0x00008600ff06cb82 */ /* 0x000f220000000a00 */
[----:B------:R-:W-:Y:S02]  /*11cd0*/  UIADD3 UR17, UR17, -0x2, URZ ;  /* 0xfffffffe11117890 */ /* 0x000fe4000fffe03f */
[----:B------:R-:W5:Y:S02]  /*11ce0*/  LDL.64 R240, [R1+0x38] ;  /* 0x0000380001f07983 */ /* 0x000f640000100a00 */
[----:B------:R-:W-:Y:S02]  /*11cf0*/  USHF.R.S32.HI UR11, URZ, 0x1f, UR17 ;  /* 0x0000001f3f0b7899 */ /* 0x000fe40008011411 */
[----:B------:R1:W-:Y:S01]  /*11d00*/  @P4 STS [R230+0x6000], RZ ;  /* 0x006000ffe6004388 */ /* 0x0003e20000000800 */
[----:B------:R-:W2:Y:S01]  /*11d10*/  @!P2 LDC.64 R14, c[0x0][0x218] ;  /* 0x00008600ff0eab82 */ /* 0x000ea20000000a00 */
[----:B------:R-:W-:Y:S02]  /*11d20*/  UIMAD UR11, UR11, UR6, URZ ;  /* 0x000000060b0b72a4 */ /* 0x000fe4000f8e023f */
[----:B------:R1:W-:Y:S01]  /*11d30*/  @P4 STS [R230+0x6004], RZ ;  /* 0x006004ffe6004388 */ /* 0x0003e20000000800 */
[----:B------:R-:W-:Y:S02]  /*11d40*/  UIMAD.WIDE.U32 UR18, UR17, UR6, URZ ;  /* 0x00000006111272a5 */ /* 0x000fe4000f8e003f */
[----:B------:R-:W-:Y:S01]  /*11d50*/  UIMAD UR11, UR17, UR7, UR11 ;  /* 0x00000007110b72a4 */ /* 0x000fe2000f8e020b */
[----:B------:R1:W-:Y:S01]  /*11d60*/  @P4 STS.64 [R230+0x6008], RZ ;  /* 0x006008ffe6004388 */ /* 0x0003e20000000a00 */
[----:B------:R-:W1:Y:S02]  /*11d70*/  @!P1 LDC.64 R12, c[0x0][0x218] ;  /* 0x00008600ff0c9b82 */ /* 0x000e640000000a00 */
[----:B------:R-:W-:Y:S01]  /*11d80*/  UIADD3 UR11, UR19, UR11, URZ ;  /* 0x0000000b130b7290 */ /* 0x000fe2000fffe03f */
[----:B------:R-:W-:Y:S02]  /*11d90*/  IMAD.U32 R4, RZ, RZ, UR18 ;  /* 0x00000012ff047e24 */ /* 0x000fe4000f8e00ff */
[----:B------:R-:W-:Y:S03]  /*11da0*/  IMAD.U32 R8, RZ, RZ, UR18 ;  /* 0x00000012ff087e24 */ /* 0x000fe6000f8e00ff */
[----:B------:R-:W-:Y:S01]  /*11db0*/  IMAD.U32 R5, RZ, RZ, UR11 ;  /* 0x0000000bff057e24 */ /* 0x000fe2000f8e00ff */
[----:B------:R-:W1:Y:S08]  /*11dc0*/  @!P4 LDC.64 R10, c[0x0][0x218] ;  /* 0x00008600ff0acb82 */ /* 0x000e700000000a00 */
[----:B------:R-:W1:Y:S01]  /*11dd0*/  @!P1 LDC.64 R16, c[0x0][0x218] ;  /* 0x00008600ff109b82 */ /* 0x000e620000000a00 */
[----:B---3--:R-:W-:Y:S04]  /*11de0*/  LEA R4, P0, R4, R242, 0x6 ;  /* 0x000000f204047211 */ /* 0x008fe800078030ff */
[----:B-----5:R-:W-:Y:S02]  /*11df0*/  LEA.HI.X R5, R8, R241, R5, 0x6, P0 ;  /* 0x000000f108057211 */ /* 0x020fe400000f3405 */
[C---:B----4-:R-:W-:Y:S01]  /*11e00*/  @!P4 LEA R6, P0, R4.reuse, R6, 0x1 ;  /* 0x000000060406c211 */ /* 0x050fe200078008ff */
[----:B------:R-:W3:Y:S03]  /*11e10*/  @!P2 LDC.64 R8, c[0x0][0x218] ;  /* 0x00008600ff08ab82 */ /* 0x000ee60000000a00 */
[C-C-:B------:R-:W-:Y:S02]  /*11e20*/  @!P4 LEA.HI.X R7, R4.reuse, R7, R5.reuse, 0x1, P0 ;  /* 0x000000070407c211 */ /* 0x140fe400000f0c05 */
[C---:B--2---:R-:W-:Y:S03]  /*11e30*/  @!P2 LEA R14, P0, R4.reuse, R14, 0x1 ;  /* 0x0000000e040ea211 */ /* 0x044fe600078008ff */
[----:B------:R-:W-:Y:S01]  /*11e40*/  @!PT LDS RZ, [RZ] ;  /* 0x00000000fffff984 */ /* 0x000fe20000000800 */
[----:B------:R-:W-:Y:S01]  /*11e50*/  @!PT LDS RZ, [RZ] ;  /* 0x00000000fffff984 */ /* 0x000fe20000000800 */
[----:B------:R-:W-:Y:S01]  /*11e60*/  @!PT LDS RZ, [RZ] ;  /* 0x00000000fffff984 */ /* 0x000fe20000000800 */
[----:B------:R2:W-:Y:S01]  /*11e70*/  @!P4 LDGSTS.E.BYPASS.LTC128B.128 [R230+0x6000], desc[UR22][R6.64] ;  /* 0x0600000006e6cfae */ /* 0x0005e2000b901d56 */
[C-C-:B------:R-:W-:Y:S02]  /*11e80*/  @!P2 LEA.HI.X R15, R4.reuse, R15, R5.reuse, 0x1, P0 ;  /* 0x0000000f040fa211 */ /* 0x140fe400000f0c05 */
[C---:B-1----:R-:W-:Y:S01]  /*11e90*/  @!P1 LEA R12, P0, R4.reuse, R12, 0x1 ;  /* 0x0000000c040c9211 */ /* 0x042fe200078008ff */
        /* <DEDUP_REMOVED lines=16> */
[C---:B---3--:R-:W-:Y:S03]  /*11fa0*/  @!P2 LEA R8, P0, R4.reuse, R8, 0x1 ;  /* 0x000000080408a211 */ /* 0x048fe600078008ff */
        /* <DEDUP_REMOVED lines=19> */
.L_x_1045:
        /* <DEDUP_REMOVED lines=18> */
[----:B-1----:R-:W-:Y:S04]  /*12200*/  SHF.L.U32 R239, R239, 0x1, RZ ;  /* 0x00000001efef7819 */ /* 0x002fe800000006ff */
[----:B------:R-:W-:Y:S02]  /*12210*/  LOP3.LUT R239, R239, 0x6, RZ, 0xc0, !PT ;  /* 0x00000006efef7812 */ /* 0x000fe400078ec0ff */
[----:B--2---:R-:W-:Y:S02]  /*12220*/  ISETP.GE.AND P2, PT, R4, UR9, PT ;  /* 0x0000000904007c0c */ /* 0x004fe4000bf46270 */
[----:B------:R-:W-:Y:S02]  /*12230*/  MOV R4, UR10 ;  /* 0x0000000a00047c02 */ /* 0x000fe40008000f00 */
[----:B---3--:R-:W-:Y:S03]  /*12240*/  ISETP.GE.AND P1, PT, R2, UR9, PT ;  /* 0x0000000902007c0c */ /* 0x008fe6000bf26270 */
[----:B----4-:R-:W-:Y:S06]  /*12250*/  IMAD.WIDE.U32 R4, R4, UR28, R20 ;  /* 0x0000001c04047c25 */ /* 0x010fec000f8e0014 */
[----:B------:R-:W1:Y:S01]  /*12260*/  @!P2 LDC.64 R12, c[0x0][0x220] ;  /* 0x00008800ff0cab82 */ /* 0x000e620000000a00 */
[C---:B------:R-:W-:Y:S02]  /*12270*/  @!P4 LEA R6, P0, R4.reuse, R6, 0x1 ;  /* 0x000000060406c211 */ /* 0x040fe400078008ff */
[----:B------:R-:W-:Y:S04]  /*12280*/  IADD3 R2, R5, UR11, RZ ;  /* 0x0000000b05027c10 */ /* 0x000fe8000fffe0ff */
[C-C-:B------:R-:W-:Y:S01]  /*12290*/  @!P4 LEA.HI.X R7, R4.reuse, R0, R2.reuse, 0x1, P0 ;  /* 0x000000000407c211 */ /* 0x140fe200000f0c02 */
[----:B------:R-:W2:Y:S01]  /*122a0*/  @!P1 LDC.64 R10, c[0x0][0x220] ;  /* 0x00008800ff0a9b82 */ /* 0x000ea20000000a00 */
[C---:B------:R-:W-:Y:S03]  /*122b0*/  IADD3 R0, P5, R4.reuse, UR20, RZ ;  /* 0x0000001404007c10 */ /* 0x040fe6000ffbe0ff */
[----:B------:R-:W-:Y:S01]  /*122c0*/  @!PT LDS RZ, [RZ] ;  /* 0x00000000fffff984 */ /* 0x000fe20000000800 */
[----:B------:R-:W-:Y:S01]  /*122d0*/  @!PT LDS RZ, [RZ] ;  /* 0x00000000fffff984 */ /* 0x000fe20000000800 */
[----:B------:R-:W-:Y:S01]  /*122e0*/  @!PT LDS RZ, [RZ] ;  /* 0x00000000fffff984 */ /* 0x000fe20000000800 */
[----:B------:R3:W-:Y:S04]  /*122f0*/  @!P4 LDGSTS.E.BYPASS.LTC128B.128 [R230+0x9000], desc[UR22][R6.64] ;  /* 0x0900000006e6cfae */ /* 0x0007e8000b901d56 */
[----:B------:R-:W3:Y:S02]  /*12300*/  @!P2 LDC.64 R14, c[0x0][0x220] ;  /* 0x00008800ff0eab82 */ /* 0x000ee40000000a00 */
[----:B------:R-:W-:Y:S01]  /*12310*/  @P2 STS.128 [R230+0xa000], RZ ;  /* 0x00a000ffe6002388 */ /* 0x000fe20000000c00 */
[C---:B-1----:R-:W-:Y:S05]  /*12320*/  @!P2 LEA R12, P3, R4.reuse, R12, 0x1 ;  /* 0x0000000c040ca211 */ /* 0x042fea00078608ff */
        /* <DEDUP_REMOVED lines=25> */
[----:B------:R-:W-:Y:S02]  /*124c0*/  @!P1 LEA.HI.X R5, R0, R17, R2, 0x1, P0 ;  /* 0x0000001100059211 */ /* 0x000fe400000f0c02 */
[----:B------:R-:W-:Y:S03]  /*124d0*/  PLOP3.LUT P0, PT, PT, PT, UP0, 0x80, 0x0 ;  /* 0x000000000000781c */ /* 0x000fe60003f0f008 */
[----:B------:R-:W-:Y:S01]  /*124e0*/  @!PT LDS RZ, [RZ] ;  /* 0x00000000fffff984 */ /* 0x000fe20000000800 */
[----:B------:R-:W-:Y:S01]  /*124f0*/  @!PT LDS RZ, [RZ] ;  /* 0x00000000fffff984 */ /* 0x000fe20000000800 */
[----:B------:R-:W-:Y:S01]  /*12500*/  @!PT LDS RZ, [RZ] ;  /* 0x00000000fffff984 */ /* 0x000fe20000000800 */
[----:B------:R-:W-:Y:S01]  /*12510*/  @!P2 LDGSTS.E.BYPASS.LTC128B.128 [R230+0xa800], desc[UR22][R6.64+0x40] ;  /* 0x0a80004006e6afae */ /* 0x000fe2000b901d56 */
[----:B------:R-:W-:Y:S05]  /*12520*/  MOV R0, UR10 ;  /* 0x0000000a00007c02 */ /* 0x000fea0008000f00 */
[----:B------:R-:W-:Y:S01]  /*12530*/  @P1 STS.128 [R230+0xb800], RZ ;  /* 0x00b800ffe6001388 */ /* 0x000fe20000000c00 */
[----:B------:R-:W-:Y:S05]  /*12540*/  LEA R0, R0, R239, 0x6 ;  /* 0x000000ef00007211 */ /* 0x000fea00078e30ff */
[----:B------:R-:W-:Y:S01]  /*12550*/  @!PT LDS RZ, [RZ] ;  /* 0x00000000fffff984 */ /* 0x000fe20000000800 */
[----:B------:R-:W-:Y:S01]  /*12560*/  @!PT LDS RZ, [RZ] ;  /* 0x00000000fffff984 */ /* 0x000fe20000000800 */
[----:B------:R-:W-:Y:S01]  /*12570*/  @!PT LDS RZ, [RZ] ;  /* 0x00000000fffff984 */ /* 0x000fe20000000800 */
[----:B------:R1:W-:Y:S01]  /*12580*/  @!P1 LDGSTS.E.BYPASS.LTC128B.128 [R230+0xb800], desc[UR22][R4.64+0x80] ;  /* 0x0b80008004e69fae */ /* 0x0003e2000b901d56 */
[C---:B------:R-:W-:Y:S02]  /*12590*/  IADD3 R2, R0.reuse, 0x1, RZ ;  /* 0x0000000100027810 */ /* 0x040fe40007ffe0ff */
[CC--:B------:R-:W-:Y:S03]  /*125a0*/  ISETP.GE.AND P6, PT, R0.reuse, R234.reuse, PT ;  /* 0x000000ea0000720c */ /* 0x0c0fe60003fc6270 */
[----:B------:R-:W-:Y:S01]  /*125b0*/  LDSM.16.M88.4 R64, [R228] ;  /* 0x00000000e440783b */ /* 0x000fe20000000200 */
[----:B------:R-:W-:Y:S02]  /*125c0*/  ISETP.GE.AND P3, PT, R0, R233, PT ;  /* 0x000000e90000720c */ /* 0x000fe40003f66270 */
[----:B------:R-:W-:Y:S03]  /*125d0*/  ISETP.GE.AND P5, PT, R2, R234, PT ;  /* 0x000000ea0200720c */ /* 0x000fe60003fa6270 */
[----:B-----5:R-:W1:Y:S06]  /*125e0*/  LDSM.16.M88.4 R16, [R225+0x6000] ;  /* 0x00600000e110783b */ /* 0x020e6c0000000200 */
        /* <DEDUP_REMOVED lines=132> */
[----:B------:R-:W3:Y:S01]  /*12e30*/  MUFU.TANH R191, R5 ;  /* 0x0000000500bf7308 */ /* 0x000ee20000002400 */
[----:B------:R-:W-:Y:S01]  /*12e40*/  FMUL.FTZ R17, R17, UR8 ;  /* 0x0000000811117c20 */ /* 0x000fe20008410000 */
[----:B------:R-:W-:Y:S08]  /*12e50*/  FMUL.FTZ R19, R19, UR8 ;  /* 0x0000000813137c20 */ /* 0x000ff00008410000 */
[----:B------:R4:W1:Y:S10]  /*12e60*/  MUFU.TANH R190, R7 ;  /* 0x0000000700be7308 */ /* 0x0008740000002400 */
[----:B------:R-:W1:Y:S10]  /*12e70*/  MUFU.TANH R187, R8 ;  /* 0x0000000800bb7308 */ /* 0x000e740000002400 */
[----:B------:R-:W1:Y:S01]  /*12e80*/  MUFU.TANH R185, R9 ;  /* 0x0000000900b97308 */ /* 0x000e620000002400 */
[----:B----4-:R-:W4:Y:S09]  /*12e90*/  LDSM.16.M88.4 R4, [R227+0x8400] ;  /* 0x00840000e304783b */ /* 0x010f320000000200 */
[----:B------:R-:W1:Y:S10]  /*12ea0*/  MUFU.TANH R186, R10 ;  /* 0x0000000a00ba7308 */ /* 0x000e740000002400 */
[----:B------:R2:W1:Y:S10]  /*12eb0*/  MUFU.TANH R184, R11 ;  /* 0x0000000b00b87308 */ /* 0x0004740000002400 */
[----:B------:R-:W1:Y:S10]  /*12ec0*/  MUFU.TANH R182, R12 ;  /* 0x0000000c00b67308 */ /* 0x000e740000002400 */
[----:B------:R-:W1:Y:S01]  /*12ed0*/  MUFU.TANH R181, R13 ;  /* 0x0000000d00b57308 */ /* 0x000e620000002400 */
[----:B--2---:R-:W2:Y:S09]  /*12ee0*/  LDSM.16.M88.4 R8, [R227+0x8800] ;  /* 0x00880000e308783b */ /* 0x004eb20000000200 */
[----:B------:R-:W1:Y:S01]  /*12ef0*/  MUFU.TANH R183, R14 ;  /* 0x0000000e00b77308 */ /* 0x000e620000002400 */
[-C--:B----4-:R-:W-:Y:S06]  /*12f00*/  HMMA.16816.F32.BF16 R20, R216, R4.reuse, R20 ;  /* 0x00000004d814723c */ /* 0x090fec0000041814 */
[C---:B------:R-:W-:Y:S03]  /*12f10*/  HMMA.16816.F32.BF16 R24, R164.reuse, R4, R24 ;  /* 0x00000004a418723c */ /* 0x040fe60000041818 */
[----:B------:R4:W1:Y:S03]  /*12f20*/  MUFU.TANH R180, R15 ;  /* 0x0000000f00b47308 */ /* 0x0008660000002400 */
[-C--:B------:R-:W-:Y:S07]  /*12f30*/  HMMA.16816.F32.BF16 R28, R164, R6.reuse, R28 ;  /* 0x00000006a41c723c */ /* 0x080fee000004181c */
[----:B------:R-:W1:Y:S01]  /*12f40*/  MUFU.TANH R179, R16 ;  /* 0x0000001000b37308 */ /* 0x000e620000002400 */
[C---:B------:R-:W-:Y:S09]  /*12f50*/  HMMA.16816.F32.BF16 R32, R216.reuse, R6, R32 ;  /* 0x00000006d820723c */ /* 0x040ff20000041820 */
[----:B------:R-:W1:Y:S01]  /*12f60*/  MUFU.TANH R178, R18 ;  /* 0x0000001200b27308 */ /* 0x000e620000002400 */
[----:B----4-:R-:W4:Y:S01]  /*12f70*/  LDSM.16.M88.4 R12, [R227+0x8c00] ;  /* 0x008c0000e30c783b */ /* 0x010f220000000200 */
[----:B------:R-:W-:Y:S04]  /*12f80*/  DEPBAR.LE SB0, 0x0 ;  /* 0x000080000000791a */ /* 0x000fe80000000000 */
[----:B------:R-:W-:Y:S01]  /*12f90*/  FMUL.FTZ R20, R20, UR8 ;  /* 0x0000000814147c20 */ /* 0x000fe20008410000 */
[----:B------:R-:W-:Y:S03]  /*12fa0*/  FMUL.FTZ R24, R24, UR8 ;  /* 0x0000000818187c20 */ /* 0x000fe60008410000 */
[----:B------:R-:W1:Y:S01]  /*12fb0*/  MUFU.TANH R177, R17 ;  /* 0x0000001100b17308 */ /* 0x000e620000002400 */
[-C--:B--2---:R-:W-:Y:S01]  /*12fc0*/  HMMA.16816.F32.BF16 R36, R216, R8.reuse, R36 ;  /* 0x00000008d824723c */ /* 0x084fe20000041824 */
[----:B------:R-:W-:Y:S04]  /*12fd0*/  BAR.SYNC.DEFER_BLOCKING 0x0 ;  /* 0x0000000000007b1d */ /* 0x000fe80000010000 */
[----:B------:R-:W-:Y:S01]  /*12fe0*/  FMUL.FTZ R22, R22, UR8 ;  /* 0x0000000816167c20 */ /* 0x000fe20008410000 */
[C---:B------:R-:W-:Y:S03]  /*12ff0*/  HMMA.16816.F32.BF16 R40, R164.reuse, R8, R40 ;  /* 0x00000008a428723c */ /* 0x040fe60000041828 */
[----:B------:R2:W1:Y:S02]  /*13000*/  MUFU.TANH R101, R24 ;  /* 0x0000001800657308 */ /* 0x0004640000002400 */
[----:B------:R-:W-:Y:S01]  /*13010*/  FMUL.FTZ R21, R21, UR8 ;  /* 0x0000000815157c20 */ /* 0x000fe20008410000 */
[-C--:B------:R-:W-:Y:S07]  /*13020*/  HMMA.16816.F32.BF16 R44, R164, R10.reuse, R44 ;  /* 0x0000000aa42c723c */ /* 0x080fee000004182c */
[----:B------:R1:W1:Y:S01]  /*13030*/  MUFU.TANH R176, R19 ;  /* 0x0000001300b07308 */ /* 0x0002620000002400 */
[----:B------:R-:W-:Y:S01]  /*13040*/  FMUL.FTZ R23, R23, UR8 ;  /* 0x0000000817177c20 */ /* 0x000fe20008410000 */
[C---:B------:R-:W-:Y:S08]  /*13050*/  HMMA.16816.F32.BF16 R48, R216.reuse, R10, R48 ;  /* 0x0000000ad830723c */ /* 0x040ff00000041830 */
[----:B------:R1:W1:Y:S03]  /*13060*/  MUFU.TANH R105, R20 ;  /* 0x0000001400697308 */ /* 0x0002660000002400 */
[----:B--2---:R-:W-:Y:S01]  /*13070*/  FMUL.FTZ R24, R25, UR8 ;  /* 0x0000000819187c20 */ /* 0x004fe20008410000 */
[----:B------:R-:W-:Y:S01]  /*13080*/  FMUL.FTZ R26, R26, UR8 ;  /* 0x000000081a1a7c20 */ /* 0x000fe20008410000 */
[----:B------:R-:W-:Y:S05]  /*13090*/  FMUL.FTZ R27, R27, UR8 ;  /* 0x000000081b1b7c20 */ /* 0x000fea0008410000 */
[----:B------:R2:W1:Y:S01]  /*130a0*/  MUFU.TANH R104, R22 ;  /* 0x0000001600687308 */ /* 0x0004620000002400 */
[-C--:B----4-:R-:W-:Y:S06]  /*130b0*/  HMMA.16816.F32.BF16 R52, R216, R12.reuse, R52 ;  /* 0x0000000cd834723c */ /* 0x090fec0000041834 */
[C---:B------:R-:W-:Y:S03]  /*130c0*/  HMMA.16816.F32.BF16 R56, R164.reuse, R12, R56 ;  /* 0x0000000ca438723c */ /* 0x040fe60000041838 */
[----:B------:R2:W4:Y:S03]  /*130d0*/  MUFU.TANH R103, R21 ;  /* 0x0000001500677308 */ /* 0x0005260000002400 */
[-C--:B------:R-:W-:Y:S07]  /*130e0*/  HMMA.16816.F32.BF16 R60, R164, R14.reuse, R60 ;  /* 0x0000000ea43c723c */ /* 0x080fee000004183c */
[----:B------:R2:W1:Y:S01]  /*130f0*/  MUFU.TANH R102, R23 ;  /* 0x0000001700667308 */ /* 0x0004620000002400 */
[----:B------:R-:W-:Y:S09]  /*13100*/  HMMA.16816.F32.BF16 R64, R216, R14, R64 ;  /* 0x0000000ed840723c */ /* 0x000ff20000041840 */
[----:B------:R-:W1:Y:S01]  /*13110*/  MUFU.TANH R24, R24 ;  /* 0x0000001800187308 */ /* 0x000e620000002400 */
[----:B------:R-:W-:Y:S03]  /*13120*/  @!UPT UIADD3 URZ, URZ, URZ, URZ ;  /* 0x0000003f3f3ff290 */ /* 0x000fe6000fffe03f */
[----:B---34-:R-:W-:Y:S11]  /*13130*/  @P0 BRA `(.L_x_1047) ;  /* 0xffffffe800dc0947 */ /* 0x018ff6000383ffff */
.L_x_1046:
[----:B----4-:R-:W3:Y:S01]  /*13140*/  MUFU.TANH R6, R26 ;  /* 0x0000001a00067308 */ /* 0x010ee20000002400 */
[C---:B------:R-:W-:Y:S01]  /*13150*/  ISETP.GE.OR P6, PT, R0.reuse, R238, !P6 ;  /* 0x000000ee0000720c */ /* 0x040fe200077c6670 */
[C---:B------:R-:W-:Y:S01]  /*13160*/  VIADD R4, R0.reuse, 0x8 ;  /* 0x0000000800047836 */ /* 0x040fe20000000000 */
[----:B------:R-:W-:Y:S01]  /*13170*/  ISETP.GE.OR P3, PT, R0, R237, !P3 ;  /* 0x000000ed0000720c */ /* 0x000fe20005f66670 */
[----:B------:R-:W-:Y:S01]  /*13180*/  FMUL.FTZ R29, R29, UR8 ;  /* 0x000000081d1d7c20 */ /* 0x000fe20008410000 */
[----:B-1----:R-:W-:Y:S01]  /*13190*/  FSEL R10, R189, -INF , !P6 ;  /* 0xff800000bd0a7808 */ /* 0x002fe20007000000 */
[----:B------:R-:W-:Y:S01]  /*131a0*/  FMUL.FTZ R36, R36, UR8 ;  /* 0x0000000824247c20 */ /* 0x000fe20008410000 */
[CC--:B------:R-:W-:Y:S03]  /*131b0*/  ISETP.GE.AND P1, PT, R2.reuse, R232.reuse, PT ;  /* 0x000000e80200720c */ /* 0x0c0fe60003f26270 */
[----:B------:R1:W-:Y:S01]  /*131c0*/  MUFU.TANH R7, R29 ;  /* 0x0000001d00077308 */ /* 0x0003e20000002400 */
[----:B------:R-:W-:Y:S01]  /*131d0*/  ISETP.GE.AND P0, PT, R2, R231, PT ;  /* 0x000000e70200720c */ /* 0x000fe20003f06270 */
[----:B------:R-:W-:Y:S01]  /*131e0*/  FMUL.FTZ R28, R28, UR8 ;  /* 0x000000081c1c7c20 */ /* 0x000fe20008410000 */
[----:B------:R-:W-:Y:S01]  /*131f0*/  FSEL R13, R188, -INF , !P3 ;  /* 0xff800000bc0d7808 */ /* 0x000fe20005800000 */
[----:B------:R-:W-:Y:S01]  /*13200*/  FMUL.FTZ R38, R38, UR8 ;  /* 0x0000000826267c20 */ /* 0x000fe20008410000 */
[----:B------:R-:W-:Y:S01]  /*13210*/  ISETP.GE.AND P2, PT, R2, R233, PT ;  /* 0x000000e90200720c */ /* 0x000fe20003f46270 */
[----:B------:R-:W-:Y:S01]  /*13220*/  FMUL.FTZ R37, R37, UR8 ;  /* 0x0000000825257c20 */ /* 0x000fe20008410000 */
[C---:B------:R-:W-:Y:S03]  /*13230*/  ISETP.GE.AND P6, PT, R0.reuse, R232, PT ;  /* 0x000000e80000720c */ /* 0x040fe60003fc6270 */
[----:B------:R4:W5:Y:S01]  /*13240*/  MUFU.TANH R26, R28 ;  /* 0x0000001c001a7308 */ /* 0x0009620000002400 */
[----:B------:R-:W-:Y:S01]  /*13250*/  ISETP.GE.AND P3, PT, R0, R231, PT ;  /* 0x000000e70000720c */ /* 0x000fe20003f66270 */
[----:B------:R-:W-:Y:S01]  /*13260*/  FMUL.FTZ R39, R39, UR8 ;  /* 0x0000000827277c20 */ /* 0x000fe20008410000 */
[----:B------:R-:W-:Y:S01]  /*13270*/  ISETP.GE.OR P1, PT, R2, R236, !P1 ;  /* 0x000000ec0200720c */ /* 0x000fe20004f26670 */
[----:B------:R-:W-:Y:S01]  /*13280*/  FMUL.FTZ R52, R52, UR8 ;  /* 0x0000000834347c20 */ /* 0x000fe20008410000 */
[----:B------:R-:W-:Y:S01]  /*13290*/  ISETP.GE.OR P0, PT, R2, R235, !P0 ;  /* 0x000000eb0200720c */ /* 0x000fe20004706670 */
[----:B------:R-:W-:Y:S01]  /*132a0*/  FMUL.FTZ R54, R54, UR8 ;  /* 0x0000000836367c20 */ /* 0x000fe20008410000 */
[C---:B------:R-:W-:Y:S03]  /*132b0*/  ISETP.GE.OR P5, PT, R2.reuse, R238, !P5 ;  /* 0x000000ee0200720c */ /* 0x040fe60006fa6670 */
[----:B------:R-:W5:Y:S01]  /*132c0*/  MUFU.TANH R5, R27 ;  /* 0x0000001b00057308 */ /* 0x000f620000002400 */
[----:B------:R-:W-:Y:S01]  /*132d0*/  ISETP.GE.OR P2, PT, R2, R237, !P2 ;  /* 0x000000ed0200720c */ /* 0x000fe20005746670 */
[C---:B------:R-:W-:Y:S01]  /*132e0*/  VIADD R2, R0.reuse, 0x9 ;  /* 0x0000000900027836 */ /* 0x040fe20000000000 */
[----:B------:R-:W-:Y:S01]  /*132f0*/  ISETP.GE.OR P6, PT, R0, R236, !P6 ;  /* 0x000000ec0000720c */ /* 0x000fe200077c6670 */
[----:B------:R-:W-:Y:S01]  /*13300*/  FMUL.FTZ R30, R30, UR8 ;  /* 0x000000081e1e7c20 */ /* 0x000fe20008410000 */
[----:B------:R-:W-:Y:S01]  /*13310*/  ISETP.GE.OR P3, PT, R0, R235, !P3 ;  /* 0x000000eb0000720c */ /* 0x000fe20005f66670 */
[----:B------:R-:W-:Y:S01]  /*13320*/  FMUL.FTZ R31, R31, UR8 ;  /* 0x000000081f1f7c20 */ /* 0x000fe20008410000 */
[----:B--2---:R-:W-:Y:S03]  /*13330*/  FSEL R22, R185, -INF , !P1 ;  /* 0xff800000b9167808 */ /* 0x004fe60004800000 */
[----:B------:R-:W-:Y:S01]  /*13340*/  MUFU.TANH R36, R36 ;  /* 0x0000002400247308 */ /* 0x000fe20000002400 */
[----:B------:R-:W-:Y:S01]  /*13350*/  FSEL R16, R187, -INF , !P6 ;  /* 0xff800000bb107808 */ /* 0x000fe20007000000 */
[----:B------:R-:W-:Y:S01]  /*13360*/  FMUL.FTZ R32, R32, UR8 ;  /* 0x0000000820207c20 */ /* 0x000fe20008410000 */
[----:B------:R-:W-:Y:S01]  /*13370*/  FSEL R17, R186, -INF , !P3 ;  /* 0xff800000ba117808 */ /* 0x000fe20005800000 */
[----:B------:R-:W-:Y:S01]  /*13380*/  FMUL.FTZ R34, R34, UR8 ;  /* 0x0000000822227c20 */ /* 0x000fe20008410000 */
[----:B------:R-:W-:Y:S01]  /*13390*/  FSEL R15, R190, -INF , !P2 ;  /* 0xff800000be0f7808 */ /* 0x000fe20005000000 */
[----:B------:R-:W-:Y:S01]  /*133a0*/  FMUL.FTZ R33, R33, UR8 ;  /* 0x0000000821217c20 */ /* 0x000fe20008410000 */
[----:B------:R-:W-:Y:S03]  /*133b0*/  FSEL R14, R191, -INF , !P5 ;  /* 0xff800000bf0e7808 */ /* 0x000fe60006800000 */
[----:B------:R-:W2:Y:S01]  /*133c0*/  MUFU.TANH R30, R30 ;  /* 0x0000001e001e7308 */ /* 0x000ea20000002400 */
[----:B------:R-:W-:Y:S01]  /*133d0*/  FSEL R23, R184, -INF , !P0 ;  /* 0xff800000b8177808 */ /* 0x000fe20004000000 */
[----:B------:R-:W-:Y:S01]  /*133e0*/  FMUL.FTZ R35, R35, UR8 ;  /* 0x0000000823237c20 */ /* 0x000fe20008410000 */
[-C--:B------:R-:W-:Y:S01]  /*133f0*/  ISETP.GE.AND P5, PT, R4, R232.reuse, PT ;  /* 0x000000e80400720c */ /* 0x080fe20003fa6270 */
[----:B------:R-:W-:Y:S01]  /*13400*/  FMUL.FTZ R53, R53, UR8 ;  /* 0x0000000835357c20 */ /* 0x000fe20008410000 */
[----:B------:R-:W-:Y:S01]  /*13410*/  ISETP.GE.AND P3, PT, R2, R232, PT ;  /* 0x000000e80200720c */ /* 0x000fe20003f66270 */
[----:B------:R-:W-:Y:S01]  /*13420*/  FMUL.FTZ R55, R55, UR8 ;  /* 0x0000000837377c20 */ /* 0x000fe20008410000 */
[C---:B------:R-:W-:Y:S03]  /*13430*/  ISETP.GE.AND P2, PT, R4.reuse, R231, PT ;  /* 0x000000e70400720c */ /* 0x040fe60003f46270 */
[----:B------:R-:W2:Y:S01]  /*13440*/  MUFU.TANH R31, R31 ;  /* 0x0000001f001f7308 */ /* 0x000ea20000002400 */
[----:B------:R-:W-:Y:S01]  /*13450*/  ISETP.GE.AND P6, PT, R4, R234, PT ;  /* 0x000000ea0400720c */ /* 0x000fe20003fc6270 */
[----:B------:R-:W-:Y:S01]  /*13460*/  FMUL.FTZ R58, R58, UR8 ;  /* 0x000000083a3a7c20 */ /* 0x000fe20008410000 */
[----:B------:R-:W-:Y:S01]  /*13470*/  ISETP.GE.AND P1, PT, R4, R233, PT ;  /* 0x000000e90400720c */ /* 0x000fe20003f26270 */
[----:B------:R-:W-:Y:S01]  /*13480*/  FMUL.FTZ R59, R59, UR8 ;  /* 0x000000083b3b7c20 */ /* 0x000fe20008410000 */
[----:B------:R-:W-:Y:S01]  /*13490*/  ISETP.GE.AND P0, PT, R2, R231, PT ;  /* 0x000000e70200720c */ /* 0x000fe20003f06270 */
[----:B------:R-:W-:Y:S01]  /*134a0*/  FMUL.FTZ R48, R48, UR8 ;  /* 0x0000000830307c20 */ /* 0x000fe20008410000 */
[-C--:B------:R-:W-:Y:S03]  /*134b0*/  ISETP.GE.OR P5, PT, R4, R236.reuse, !P5 ;  /* 0x000000ec0400720c */ /* 0x080fe60006fa6670 */
[----:B------:R-:W2:Y:S01]  /*134c0*/  MUFU.TANH R32, R32 ;  /* 0x0000002000207308 */ /* 0x000ea20000002400 */
[----:B------:R-:W-:Y:S01]  /*134d0*/  ISETP.GE.OR P3, PT, R2, R236, !P3 ;  /* 0x000000ec0200720c */ /* 0x000fe20005f66670 */
[----:B------:R-:W-:Y:S01]  /*134e0*/  FMUL.FTZ R50, R50, UR8 ;  /* 0x0000000832327c20 */ /* 0x000fe20008410000 */
[C---:B------:R-:W-:Y:S01]  /*134f0*/  ISETP.GE.OR P2, PT, R4.reuse, R235, !P2 ;  /* 0x000000eb0400720c */ /* 0x040fe20005746670 */
[----:B------:R-:W-:Y:S01]  /*13500*/  FMUL.FTZ R49, R49, UR8 ;  /* 0x0000000831317c20 */ /* 0x000fe20008410000 */
[C---:B------:R-:W-:Y:S01]  /*13510*/  ISETP.GE.OR P6, PT, R4.reuse, R238, !P6 ;  /* 0x000000ee0400720c */ /* 0x040fe200077c6670 */
[----:B------:R-:W-:Y:S01]  /*13520*/  FMUL.FTZ R51, R51, UR8 ;  /* 0x0000000833337c20 */ /* 0x000fe20008410000 */
[----:B------:R-:W-:Y:S03]  /*13530*/  ISETP.GE.OR P1, PT, R4, R237, !P1 ;  /* 0x000000ed0400720c */ /* 0x000fe60004f26670 */
[----:B------:R-:W2:Y:S01]  /*13540*/  MUFU.TANH R34, R34 ;  /* 0x0000002200227308 */ /* 0x000ea20000002400 */
[----:B------:R-:W-:Y:S01]  /*13550*/  ISETP.GE.OR P0, PT, R2, R235, !P0 ;  /* 0x000000eb0200720c */ /* 0x000fe20004706670 */
[----:B------:R-:W-:Y:S01]  /*13560*/  VIADD R4, R0, 0x10 ;  /* 0x0000001000047836 */ /* 0x000fe20000000000 */
        /* <DEDUP_REMOVED lines=8> */
[CC--:B------:R-:W-:Y:S01]  /*135f0*/  ISETP.GE.AND P5, PT, R2.reuse, R234.reuse, PT ;  /* 0x000000ea0200720c */ /* 0x0c0fe20003fa6270 */
[----:B------:R-:W-:Y:S01]  /*13600*/  FMUL.FTZ R67, R67, UR8 ;  /* 0x0000000843437c20 */ /* 0x000fe20008410000 */
[-C--:B------:R-:W-:Y:S01]  /*13610*/  ISETP.GE.AND P3, PT, R2, R233.reuse, PT ;  /* 0x000000e90200720c */ /* 0x080fe20003f66270 */
[----:B------:R-:W-:Y:S01]  /*13620*/  FMUL.FTZ R47, R47, UR8 ;  /* 0x000000082f2f7c20 */ /* 0x000fe20008410000 */
[C---:B------:R-:W-:Y:S03]  /*13630*/  ISETP.GE.AND P2, PT, R4.reuse, R234, PT ;  /* 0x000000ea0400720c */ /* 0x040fe60003f46270 */
[----:B------:R-:W2:Y:S01]  /*13640*/  MUFU.TANH R35, R35 ;  /* 0x0000002300237308 */ /* 0x000ea20000002400 */
[----:B------:R-:W-:Y:S01]  /*13650*/  ISETP.GE.AND P0, PT, R4, R233, PT ;  /* 0x000000e90400720c */ /* 0x000fe20003f06270 */
[----:B------:R-:W-:Y:S01]  /*13660*/  FMUL.FTZ R57, R57, UR8 ;  /* 0x0000000839397c20 */ /* 0x000fe20008410000 */
[-C--:B------:R-:W-:Y:S01]  /*13670*/  ISETP.GE.OR P5, PT, R2, R238.reuse, !P5 ;  /* 0x000000ee0200720c */ /* 0x080fe20006fa6670 */
[----:B------:R-:W-:Y:S01]  /*13680*/  FMUL.FTZ R56, R56, UR8 ;  /* 0x0000000838387c20 */ /* 0x000fe20008410000 */
[-C--:B------:R-:W-:Y:S01]  /*13690*/  ISETP.GE.OR P3, PT, R2, R237.reuse, !P3 ;  /* 0x000000ed0200720c */ /* 0x080fe20005f66670 */
[----:B------:R-:W-:Y:S01]  /*136a0*/  VIADD R2, R0, 0x11 ;  /* 0x0000001100027836 */ /* 0x000fe20000000000 */
[C---:B------:R-:W-:Y:S03]  /*136b0*/  ISETP.GE.OR P2, PT, R4.reuse, R238, !P2 ;  /* 0x000000ee0400720c */ /* 0x040fe60005746670 */
[----:B------:R-:W2:Y:S01]  /*136c0*/  MUFU.TANH R38, R38 ;  /* 0x0000002600267308 */ /* 0x000ea20000002400 */
[----:B------:R-:W-:Y:S01]  /*136d0*/  ISETP.GE.OR P0, PT, R4, R237, !P0 ;  /* 0x000000ed0400720c */ /* 0x000fe20004706670 */
[----:B------:R-:W-:Y:S01]  /*136e0*/  FMUL.FTZ R62, R62, UR8 ;  /* 0x000000083e3e7c20 */ /* 0x000fe20008410000 */
[----:B------:R-:W-:Y:S01]  /*136f0*/  FSEL R9, R177, -INF , !P5 ;  /* 0xff800000b1097808 */ /* 0x000fe20006800000 */
[----:B------:R-:W-:Y:S01]  /*13700*/  FMUL.FTZ R61, R61, UR8 ;  /* 0x000000083d3d7c20 */ /* 0x000fe20008410000 */
[----:B------:R-:W-:Y:S01]  /*13710*/  FSEL R11, R176, -INF , !P3 ;  /* 0xff800000b00b7808 */ /* 0x000fe20005800000 */
[----:B------:R-:W-:Y:S01]  /*13720*/  FMUL.FTZ R60, R60, UR8 ;  /* 0x000000083c3c7c20 */ /* 0x000fe20008410000 */
[----:B------:R-:W-:Y:S03]  /*13730*/  FSEL R25, R105, -INF , !P2 ;  /* 0xff80000069197808 */ /* 0x000fe60005000000 */
[----:B------:R-:W2:Y:S01]  /*13740*/  MUFU.TANH R37, R37 ;  /* 0x0000002500257308 */ /* 0x000ea20000002400 */
[----:B-1----:R-:W-:Y:S01]  /*13750*/  FSEL R29, R104, -INF , !P0 ;  /* 0xff800000681d7808 */ /* 0x002fe20004000000 */
[----:B------:R-:W-:Y:S01]  /*13760*/  FMUL.FTZ R63, R63, UR8 ;  /* 0x000000083f3f7c20 */ /* 0x000fe20008410000 */
[----:B------:R-:W-:Y:S01]  /*13770*/  FSEL R8, R179, -INF , !P6 ;  /* 0xff800000b3087808 */ /* 0x000fe20007000000 */
[----:B------:R-:W-:Y:S01]  /*13780*/  FMUL.FTZ R42, R42, UR8 ;  /* 0x000000082a2a7c20 */ /* 0x000fe20008410000 */
[----:B------:R-:W-:Y:S01]  /*13790*/  FSEL R12, R178, -INF , !P1 ;  /* 0xff800000b20c7808 */ /* 0x000fe20004800000 */
[----:B------:R-:W-:Y:S01]  /*137a0*/  FMUL.FTZ R43, R43, UR8 ;  /* 0x000000082b2b7c20 */ /* 0x000fe20008410000 */
[C---:B------:R-:W-:Y:S03]  /*137b0*/  ISETP.GE.AND P2, PT, R2.reuse, R232, PT ;  /* 0x000000e80200720c */ /* 0x040fe60003f46270 */
[----:B------:R-:W1:Y:S01]  /*137c0*/  MUFU.TANH R39, R39 ;  /* 0x0000002700277308 */ /* 0x000e620000002400 */
[----:B------:R-:W-:Y:S01]  /*137d0*/  ISETP.GE.AND P5, PT, R2, R234, PT ;  /* 0x000000ea0200720c */ /* 0x000fe20003fa6270 */
[----:B------:R-:W-:Y:S01]  /*137e0*/  FMUL.FTZ R40, R40, UR8 ;  /* 0x0000000828287c20 */ /* 0x000fe20008410000 */
[C---:B------:R-:W-:Y:S01]  /*137f0*/  ISETP.GE.AND P3, PT, R2.reuse, R233, PT ;  /* 0x000000e90200720c */ /* 0x040fe20003f66270 */
[----:B------:R-:W-:Y:S01]  /*13800*/  FMUL.FTZ R41, R41, UR8 ;  /* 0x0000000829297c20 */ /* 0x000fe20008410000 */
[-C--:B------:R-:W-:Y:S01]  /*13810*/  ISETP.GE.AND P0, PT, R2, R231.reuse, PT ;  /* 0x000000e70200720c */ /* 0x080fe20003f06270 */
[----:B------:R-:W-:Y:S01]  /*13820*/  FMUL.FTZ R44, R44, UR8 ;  /* 0x000000082c2c7c20 */ /* 0x000fe20008410000 */
[C---:B------:R-:W-:Y:S03]  /*13830*/  ISETP.GE.AND P6, PT, R4.reuse, R232, PT ;  /* 0x000000e80400720c */ /* 0x040fe60003fc6270 */
[----:B------:R-:W-:Y:S01]  /*13840*/  MUFU.TANH R42, R42 ;  /* 0x0000002a002a7308 */ /* 0x000fe20000002400 */
[----:B------:R-:W-:Y:S01]  /*13850*/  ISETP.GE.AND P1, PT, R4, R231, PT ;  /* 0x000000e70400720c */ /* 0x000fe20003f26270 */
[----:B------:R-:W-:Y:S01]  /*13860*/  FMUL.FTZ R46, R46, UR8 ;  /* 0x000000082e2e7c20 */ /* 0x000fe20008410000 */
[C---:B------:R-:W-:Y:S01]  /*13870*/  ISETP.GE.OR P2, PT, R2.reuse, R236, !P2 ;  /* 0x000000ec0200720c */ /* 0x040fe20005746670 */
[----:B------:R-:W-:Y:S01]  /*13880*/  FMUL.FTZ R45, R45, UR8 ;  /* 0x000000082d2d7c20 */ /* 0x000fe20008410000 */
[C---:B------:R-:W-:Y:S01]  /*13890*/  ISETP.GE.OR P3, PT, R2.reuse, R237, !P3 ;  /* 0x000000ed0200720c */ /* 0x040fe20005f66670 */
[----:B------:R-:W-:Y:S01]  /*138a0*/  UISETP.GT.AND UP0, UPT, UR10, UR12, UPT ;  /* 0x0000000c0a00728c */ /* 0x000fe2000bf04270 */
[C---:B------:R-:W-:Y:S03]  /*138b0*/  ISETP.GE.OR P5, PT, R2.reuse, R238, !P5 ;  /* 0x000000ee0200720c */ /* 0x040fe60006fa6670 */
[----:B------:R-:W-:Y:S01]  /*138c0*/  MUFU.TANH R43, R43 ;  /* 0x0000002b002b7308 */ /* 0x000fe20000002400 */
[-C--:B------:R-:W-:Y:S01]  /*138d0*/  ISETP.GE.OR P0, PT, R2, R235.reuse, !P0 ;  /* 0x000000eb0200720c */ /* 0x080fe20004706670 */
[----:B------:R-:W-:Y:S01]  /*138e0*/  VIADD R2, R0, 0x19 ;  /* 0x0000001900027836 */ /* 0x000fe20000000000 */
[C---:B------:R-:W-:Y:S01]  /*138f0*/  ISETP.GE.OR P6, PT, R4.reuse, R236, !P6 ;  /* 0x000000ec0400720c */ /* 0x040fe200077c6670 */
[----:B------:R-:W-:Y:S01]  /*13900*/  UMOV UR17, UR10 ;  /* 0x0000000a00117c82 */ /* 0x000fe20008000000 */
[----:B------:R-:W-:Y:S02]  /*13910*/  ISETP.GE.OR P1, PT, R4, R235, !P1 ;  /* 0x000000eb0400720c */ /* 0x000fe40004f26670 */
[----:B------:R-:W-:Y:S03]  /*13920*/  IADD3 R4, R0, 0x18, RZ ;  /* 0x0000001800047810 */ /* 0x000fe60007ffe0ff */
[----:B------:R-:W1:Y:S01]  /*13930*/  MUFU.TANH R48, R48 ;  /* 0x0000003000307308 */ /* 0x000e620000002400 */
[----:B----4-:R-:W-:Y:S02]  /*13940*/  FSEL R28, R103, -INF , !P5 ;  /* 0xff800000671c7808 */ /* 0x010fe40006800000 */
[----:B------:R-:W-:Y:S02]  /*13950*/  ISETP.GE.AND P5, PT, R4, R232, PT ;  /* 0x000000e80400720c */ /* 0x000fe40003fa6270 */
[----:B------:R-:W-:Y:S02]  /*13960*/  FSEL R187, R24, -INF , !P2 ;  /* 0xff80000018bb7808 */ /* 0x000fe40005000000 */
[----:B------:R-:W-:Y:S03]  /*13970*/  ISETP.GE.OR P5, PT, R4, R236, !P5 ;  /* 0x000000ec0400720c */ /* 0x000fe60006fa6670 */
[----:B------:R-:W4:Y:S01]  /*13980*/  MUFU.TANH R50, R50 ;  /* 0x0000003200327308 */ /* 0x000f220000002400 */
[----:B------:R-:W-:Y:S02]  /*13990*/  FSEL R185, R102, -INF , !P3 ;  /* 0xff80000066b97808 */ /* 0x000fe40005800000 */
[----:B------:R-:W-:Y:S02]  /*139a0*/  FSEL R186, R101, -INF , !P6 ;  /* 0xff80000065ba7808 */ /* 0x000fe40007000000 */
[C---:B------:R-:W-:Y:S02]  /*139b0*/  ISETP.GE.AND P3, PT, R4.reuse, R231, PT ;  /* 0x000000e70400720c */ /* 0x040fe40003f66270 */
[C---:B------:R-:W-:Y:S03]  /*139c0*/  ISETP.GE.AND P6, PT, R4.reuse, R234, PT ;  /* 0x000000ea0400720c */ /* 0x040fe60003fc6270 */
[----:B------:R-:W4:Y:S01]  /*139d0*/  MUFU.TANH R49, R49 ;  /* 0x0000003100317308 */ /* 0x000f220000002400 */
[C---:B------:R-:W-:Y:S02]  /*139e0*/  ISETP.GE.AND P2, PT, R4.reuse, R233, PT ;  /* 0x000000e90400720c */ /* 0x040fe40003f46270 */
[C---:B------:R-:W-:Y:S02]  /*139f0*/  ISETP.GE.OR P3, PT, R4.reuse, R235, !P3 ;  /* 0x000000eb0400720c */ /* 0x040fe40005f66670 */
[C---:B------:R-:W-:Y:S02]  /*13a00*/  ISETP.GE.OR P6, PT, R4.reuse, R238, !P6 ;  /* 0x000000ee0400720c */ /* 0x040fe400077c6670 */
[----:B------:R-:W-:Y:S03]  /*13a10*/  ISETP.GE.OR P2, PT, R4, R237, !P2 ;  /* 0x000000ed0400720c */ /* 0x000fe60005746670 */
[----:B------:R-:W4:Y:S01]  /*13a20*/  MUFU.TANH R51, R51 ;  /* 0x0000003300337308 */ /* 0x000f220000002400 */
[----:B------:R-:W-:Y:S09]  /*13a30*/  VIADD R4, R0, 0x20 ;  /* 0x0000002000047836 */ /* 0x000ff20000000000 */
[----:B------:R-:W4:Y:S10]  /*13a40*/  MUFU.TANH R40, R40 ;  /* 0x0000002800287308 */ /* 0x000f340000002400 */
        /* <DEDUP_REMOVED lines=20> */
[----:B------:R-:W4:Y:S01]  /*13b90*/  MUFU.TANH R63, R63 ;  /* 0x0000003f003f7308 */ /* 0x000f220000002400 */
[----:B---3--:R-:W-:Y:S01]  /*13ba0*/  FSEL R196, R6, -INF , !P1 ;  /* 0xff80000006c47808 */ /* 0x008fe20004800000 */
[----:B------:R-:W-:Y:S01]  /*13bb0*/  VIADD R6, R0, 0x39 ;  /* 0x0000003900067836 */ /* 0x000fe20000000000 */
[----:B------:R-:W-:Y:S02]  /*13bc0*/  ISETP.GE.AND P1, PT, R2, R232, PT ;  /* 0x000000e80200720c */ /* 0x000fe40003f26270 */
[----:B-----5:R-:W-:Y:S02]  /*13bd0*/  FSEL R192, R26, -INF , !P5 ;  /* 0xff8000001ac07808 */ /* 0x020fe40006800000 */
[----:B------:R-:W-:Y:S02]  /*13be0*/  ISETP.GE.OR P1, PT, R2, R236, !P1 ;  /* 0x000000ec0200720c */ /* 0x000fe40004f26670 */
[----:B------:R-:W-:Y:S01]  /*13bf0*/  FSEL R198, R5, -INF , !P0 ;  /* 0xff80000005c67808 */ /* 0x000fe20004000000 */
[----:B------:R-:W-:Y:S01]  /*13c00*/  VIADD R5, R0, 0x31 ;  /* 0x0000003100057836 */ /* 0x000fe20000000000 */
[----:B------:R-:W-:Y:S02]  /*13c10*/  FSEL R193, R7, -INF , !P1 ;  /* 0xff80000007c17808 */ /* 0x000fe40004800000 */
[C---:B------:R-:W-:Y:S02]  /*13c20*/  ISETP.GE.AND P0, PT, R2.reuse, R231, PT ;  /* 0x000000e70200720c */ /* 0x040fe40003f06270 */
[C---:B------:R-:W-:Y:S02]  /*13c30*/  ISETP.GE.AND P5, PT, R2.reuse, R234, PT ;  /* 0x000000ea0200720c */ /* 0x040fe40003fa6270 */
[C---:B------:R-:W-:Y:S02]  /*13c40*/  ISETP.GE.AND P1, PT, R2.reuse, R233, PT ;  /* 0x000000e90200720c */ /* 0x040fe40003f26270 */
[C---:B------:R-:W-:Y:S02]  /*13c50*/  ISETP.GE.OR P0, PT, R2.reuse, R235, !P0 ;  /* 0x000000eb0200720c */ /* 0x040fe40004706670 */
[C---:B------:R-:W-:Y:S02]  /*13c60*/  ISETP.GE.OR P5, PT, R2.reuse, R238, !P5 ;  /* 0x000000ee0200720c */ /* 0x040fe40006fa6670 */
[----:B------:R-:W-:Y:S01]  /*13c70*/  ISETP.GE.OR P1, PT, R2, R237, !P1 ;  /* 0x000000ed0200720c */ /* 0x000fe20004f26670 */
[----:B------:R-:W-:Y:S01]  /*13c80*/  VIADD R2, R0, 0x21 ;  /* 0x0000002100027836 */ /* 0x000fe20000000000 */
[----:B--2---:R-:W-:Y:S02]  /*13c90*/  FSEL R194, R30, -INF , !P3 ;  /* 0xff8000001ec27808 */ /* 0x004fe40005800000 */
[----:B------:R-:W-:Y:S02]  /*13ca0*/  FSEL R195, R31, -INF , !P0 ;  /* 0xff8000001fc37808 */ /* 0x000fe40004000000 */
[CC--:B------:R-:W-:Y:S02]  /*13cb0*/  ISETP.GE.AND P3, PT, R4.reuse, R234.reuse, PT ;  /* 0x000000ea0400720c */ /* 0x0c0fe40003f66270 */
[-C--:B------:R-:W-:Y:S02]  /*13cc0*/  ISETP.GE.AND P0, PT, R4, R233.reuse, PT ;  /* 0x000000e90400720c */ /* 0x080fe40003f06270 */
[----:B------:R-:W-:Y:S02]  /*13cd0*/  FSEL R188, R32, -INF , !P6 ;  /* 0xff80000020bc7808 */ /* 0x000fe40007000000 */
[----:B------:R-:W-:Y:S02]  /*13ce0*/  FSEL R190, R34, -INF , !P2 ;  /* 0xff80000022be7808 */ /* 0x000fe40005000000 */
[----:B------:R-:W-:Y:S02]  /*13cf0*/  FSEL R189, R33, -INF , !P5 ;  /* 0xff80000021bd7808 */ /* 0x000fe40006800000 */
[----:B------:R-:W-:Y:S02]  /*13d00*/  FSEL R191, R35, -INF , !P1 ;  /* 0xff80000023bf7808 */ /* 0x000fe40004800000 */
[C---:B------:R-:W-:Y:S02]  /*13d10*/  ISETP.GE.AND P5, PT, R2.reuse, R234, PT ;  /* 0x000000ea0200720c */ /* 0x040fe40003fa6270 */
[----:B------:R-:W-:Y:S02]  /*13d20*/  ISETP.GE.AND P1, PT, R2, R233, PT ;  /* 0x000000e90200720c */ /* 0x000fe40003f26270 */
[C---:B------:R-:W-:Y:S02]  /*13d30*/  ISETP.GE.AND P6, PT, R4.reuse, R232, PT ;  /* 0x000000e80400720c */ /* 0x040fe40003fc6270 */
[C---:B------:R-:W-:Y:S02]  /*13d40*/  ISETP.GE.AND P2, PT, R4.reuse, R231, PT ;  /* 0x000000e70400720c */ /* 0x040fe40003f46270 */
[CC--:B------:R-:W-:Y:S02]  /*13d50*/  ISETP.GE.OR P3, PT, R4.reuse, R238.reuse, !P3 ;  /* 0x000000ee0400720c */ /* 0x0c0fe40005f66670 */
[-C--:B------:R-:W-:Y:S02]  /*13d60*/  ISETP.GE.OR P0, PT, R4, R237.reuse, !P0 ;  /* 0x000000ed0400720c */ /* 0x080fe40004706670 */
[C---:B------:R-:W-:Y:S02]  /*13d70*/  ISETP.GE.OR P5, PT, R2.reuse, R238, !P5 ;  /* 0x000000ee0200720c */ /* 0x040fe40006fa6670 */
[----:B------:R-:W-:Y:S02]  /*13d80*/  ISETP.GE.OR P1, PT, R2, R237, !P1 ;  /* 0x000000ed0200720c */ /* 0x000fe40004f26670 */
[C---:B------:R-:W-:Y:S02]  /*13d90*/  ISETP.GE.OR P6, PT, R4.reuse, R236, !P6 ;  /* 0x000000ec0400720c */ /* 0x040fe400077c6670 */
[----:B------:R-:W-:Y:S02]  /*13da0*/  ISETP.GE.OR P2, PT, R4, R235, !P2 ;  /* 0x000000eb0400720c */ /* 0x000fe40005746670 */
[----:B------:R-:W-:Y:S02]  /*13db0*/  IADD3 R4, R0, 0x28, RZ ;  /* 0x0000002800047810 */ /* 0x000fe40007ffe0ff */
[----:B------:R-:W-:Y:S02]  /*13dc0*/  FSEL R200, R36, -INF , !P3 ;  /* 0xff80000024c87808 */ /* 0x000fe40005800000 */
[----:B------:R-:W-:Y:S02]  /*13dd0*/  FSEL R204, R38, -INF , !P0 ;  /* 0xff80000026cc7808 */ /* 0x000fe40004000000 */
[----:B------:R-:W-:Y:S02]  /*13de0*/  FSEL R199, R37, -INF , !P5 ;  /* 0xff80000025c77808 */ /* 0x000fe40006800000 */
[----:B-1----:R-:W-:Y:S02]  /*13df0*/  FSEL R205, R39, -INF , !P1 ;  /* 0xff80000027cd7808 */ /* 0x002fe40004800000 */
[C---:B------:R-:W-:Y:S01]  /*13e00*/  ISETP.GE.AND P3, PT, R2.reuse, R232, PT ;  /* 0x000000e80200720c */ /* 0x040fe20003f66270 */
[----:B------:R-:W-:Y:S01]  /*13e10*/  LDSM.16.MT88.4 R36, [R226+0x9000] ;  /* 0x00900000e224783b */ /* 0x000fe20000004200 */
[----:B------:R-:W-:Y:S02]  /*13e20*/  ISETP.GE.AND P0, PT, R2, R231, PT ;  /* 0x000000e70200720c */ /* 0x000fe40003f06270 */
[C---:B------:R-:W-:Y:S02]  /*13e30*/  ISETP.GE.AND P5, PT, R4.reuse, R234, PT ;  /* 0x000000ea0400720c */ /* 0x040fe40003fa6270 */
[----:B------:R-:W-:Y:S02]  /*13e40*/  ISETP.GE.AND P1, PT, R4, R233, PT ;  /* 0x000000e90400720c */ /* 0x000fe40003f26270 */
[C---:B------:R-:W-:Y:S02]  /*13e50*/  ISETP.GE.OR P3, PT, R2.reuse, R236, !P3 ;  /* 0x000000ec0200720c */ /* 0x040fe40005f66670 */
[----:B------:R-:W-:Y:S01]  /*13e60*/  ISETP.GE.OR P0, PT, R2, R235, !P0 ;  /* 0x000000eb0200720c */ /* 0x000fe20004706670 */
[----:B------:R-:W-:Y:S01]  /*13e70*/  VIADD R2, R0, 0x29 ;  /* 0x0000002900027836 */ /* 0x000fe20000000000 */
[C---:B------:R-:W-:Y:S02]  /*13e80*/  ISETP.GE.OR P5, PT, R4.reuse, R238, !P5 ;  /* 0x000000ee0400720c */ /* 0x040fe40006fa6670 */
[----:B------:R-:W-:Y:S02]  /*13e90*/  ISETP.GE.OR P1, PT, R4, R237, !P1 ;  /* 0x000000ed0400720c */ /* 0x000fe40004f26670 */
[----:B------:R-:W-:Y:S02]  /*13ea0*/  FSEL R203, R48, -INF , !P5 ;  /* 0xff80000030cb7808 */ /* 0x000fe40006800000 */
[----:B----4-:R-:W-:Y:S02]  /*13eb0*/  FSEL R206, R50, -INF , !P1 ;  /* 0xff80000032ce7808 */ /* 0x010fe40004800000 */
        /* <DEDUP_REMOVED lines=10> */
[C---:B------:R-:W-:Y:S01]  /*13f60*/  VIADD R2, R0.reuse, 0x30 ;  /* 0x0000003000027836 */ /* 0x040fe20000000000 */
[----:B------:R-:W-:Y:S02]  /*13f70*/  IADD3 R7, R0, 0x38, RZ ;  /* 0x0000003800077810 */ /* 0x000fe40007ffe0ff */
[----:B------:R-:W-:Y:S02]  /*13f80*/  FMNMX.FTZ R0, R13, R100, !PT ;  /* 0x000000640d007209 */ /* 0x000fe40007810000 */
[----:B------:R-:W-:Y:S02]  /*13f90*/  FSEL R202, R49, -INF , !P2 ;  /* 0xff80000031ca7808 */ /* 0x000fe40005000000 */
[----:B------:R-:W-:Y:S02]  /*13fa0*/  FSEL R164, R51, -INF , !P0 ;  /* 0xff80000033a47808 */ /* 0x000fe40004000000 */
[C---:B------:R-:W-:Y:S02]  /*13fb0*/  ISETP.GE.AND P2, PT, R2.reuse, R234, PT ;  /* 0x000000ea0200720c */ /* 0x040fe40003f46270 */
[----:B------:R-:W-:Y:S02]  /*13fc0*/  ISETP.GE.AND P0, PT, R2, R233, PT ;  /* 0x000000e90200720c */ /* 0x000fe40003f06270 */
[----:B------:R-:W-:Y:S02]  /*13fd0*/  FMNMX.FTZ R0, R15, R0, !PT ;  /* 0x000000000f007209 */ /* 0x000fe40007810000 */
[----:B------:R-:W-:Y:S02]  /*13fe0*/  FSEL R207, R40, -INF , !P6 ;  /* 0xff80000028cf7808 */ /* 0x000fe40007000000 */
[----:B------:R-:W-:Y:S02]  /*13ff0*/  FSEL R210, R41, -INF , !P3 ;  /* 0xff80000029d27808 */ /* 0x000fe40005800000 */
[C---:B------:R-:W-:Y:S02]  /*14000*/  ISETP.GE.AND P6, PT, R4.reuse, R232, PT ;  /* 0x000000e80400720c */ /* 0x040fe40003fc6270 */
[----:B------:R-:W-:Y:S02]  /*14010*/  ISETP.GE.AND P3, PT, R4, R231, PT ;  /* 0x000000e70400720c */ /* 0x000fe40003f66270 */
[C---:B------:R-:W-:Y:S02]  /*14020*/  ISETP.GE.OR P2, PT, R2.reuse, R238, !P2 ;  /* 0x000000ee0200720c */ /* 0x040fe40005746670 */
[----:B------:R-:W-:Y:S02]  /*14030*/  ISETP.GE.OR P0, PT, R2, R237, !P0 ;  /* 0x000000ed0200720c */ /* 0x000fe40004706670 */
[----:B------:R-:W-:Y:S02]  /*14040*/  FMNMX.FTZ R0, R12, R0, !PT ;  /* 0x000000000c007209 */ /* 0x000fe40007810000 */
[C---:B------:R-:W-:Y:S02]  /*14050*/  ISETP.GE.OR P6, PT, R4.reuse, R236, !P6 ;  /* 0x000000ec0400720c */ /* 0x040fe400077c6670 */
[----:B------:R-:W-:Y:S02]  /*14060*/  ISETP.GE.OR P3, PT, R4, R235, !P3 ;  /* 0x000000eb0400720c */ /* 0x000fe40005f66670 */
[----:B------:R-:W-:Y:S02]  /*14070*/  FSEL R166, R52, -INF , !P2 ;  /* 0xff80000034a67808 */ /* 0x000fe40005000000 */
[----:B------:R-:W-:Y:S02]  /*14080*/  FSEL R214, R54, -INF , !P0 ;  /* 0xff80000036d67808 */ /* 0x000fe40004000000 */
[----:B------:R-:W-:Y:S02]  /*14090*/  FMNMX.FTZ R4, R10, R3, !PT ;  /* 0x000000030a047209 */ /* 0x000fe40007810000 */
[----:B------:R-:W-:Y:S02]  /*140a0*/  FMNMX.FTZ R0, R11, R0, !PT ;  /* 0x000000000b007209 */ /* 0x000fe40007810000 */
[C---:B------:R-:W-:Y:S02]  /*140b0*/  ISETP.GE.AND P2, PT, R5.reuse, R234, PT ;  /* 0x000000ea0500720c */ /* 0x040fe40003f46270 */
[C---:B------:R-:W-:Y:S02]  /*140c0*/  ISETP.GE.AND P0, PT, R5.reuse, R233, PT ;  /* 0x000000e90500720c */ /* 0x040fe40003f06270 */
[----:B------:R-:W-:Y:S02]  /*140d0*/  FMNMX.FTZ R4, R14, R4, !PT ;  /* 0x000000040e047209 */ /* 0x000fe40007810000 */
[C---:B------:R-:W-:Y:S02]  /*140e0*/  ISETP.GE.OR P2, PT, R5.reuse, R238, !P2 ;  /* 0x000000ee0500720c */ /* 0x040fe40005746670 */
[----:B------:R-:W-:Y:S02]  /*140f0*/  ISETP.GE.OR P0, PT, R5, R237, !P0 ;  /* 0x000000ed0500720c */ /* 0x000fe40004706670 */
[----:B------:R-:W-:Y:S02]  /*14100*/  FMNMX.FTZ R0, R29, R0, !PT ;  /* 0x000000001d007209 */ /* 0x000fe40007810000 */
[----:B------:R-:W-:Y:S02]  /*14110*/  FMNMX.FTZ R4, R8, R4, !PT ;  /* 0x0000000408047209 */ /* 0x000fe40007810000 */
[----:B------:R-:W-:Y:S02]  /*14120*/  FSEL R213, R53, -INF , !P2 ;  /* 0xff80000035d57808 */ /* 0x000fe40005000000 */
[----:B------:R-:W-:Y:S02]  /*14130*/  FSEL R167, R55, -INF , !P0 ;  /* 0xff80000037a77808 */ /* 0x000fe40004000000 */
[----:B------:R-:W-:Y:S01]  /*14140*/  FMNMX.FTZ R0, R185, R0, !PT ;  /* 0x00000000b9007209 */ /* 0x000fe20007810000 */
[----:B------:R-:W-:Y:S01]  /*14150*/  LDSM.16.MT88.4 R52, [R224+0xa000] ;  /* 0x00a00000e034783b */ /* 0x000fe20000004200 */
        /* <DEDUP_REMOVED lines=9> */
[----:B------:R-:W-:Y:S02]  /*141f0*/  FSEL R165, R66, -INF , !P0 ;  /* 0xff80000042a57808 */ /* 0x000fe40004000000 */
[C---:B------:R-:W-:Y:S01]  /*14200*/  ISETP.GE.AND P2, PT, R6.reuse, R234, PT ;  /* 0x000000ea0600720c */ /* 0x040fe20003f46270 */
[----:B------:R-:W-:Y:S01]  /*14210*/  IMAD.MOV.U32 R66, RZ, RZ, R197 ;  /* 0x000000ffff427224 */ /* 0x000fe200078e00c5 */
        /* <DEDUP_REMOVED lines=9> */
[C---:B------:R-:W-:Y:S02]  /*142b0*/  ISETP.GE.AND P2, PT, R2.reuse, R232, PT ;  /* 0x000000e80200720c */ /* 0x040fe40003f46270 */
[----:B------:R-:W-:Y:S02]  /*142c0*/  FMNMX.FTZ R4, R189, R4, !PT ;  /* 0x00000004bd047209 */ /* 0x000fe40007810000 */
[----:B------:R-:W-:Y:S02]  /*142d0*/  ISETP.GE.AND P0, PT, R2, R231, PT ;  /* 0x000000e70200720c */ /* 0x000fe40003f06270 */
        /* <DEDUP_REMOVED lines=33> */
[----:B------:R-:W-:Y:S02]  /*144f0*/  FSEL R219, R46, -INF , !P3 ;  /* 0xff8000002edb7808 */ /* 0x000fe40005800000 */
[----:B------:R-:W-:Y:S02]  /*14500*/  FMNMX.FTZ R0, R212, R0, !PT ;  /* 0x00000000d4007209 */ /* 0x000fe40007810000 */
[----:B------:R-:W-:Y:S02]  /*14510*/  ISETP.GE.AND P6, PT, R5, R232, PT ;  /* 0x000000e80500720c */ /* 0x000fe40003fc6270 */
[----:B-1----:R-:W-:Y:S02]  /*14520*/  FMNMX.FTZ R105, R105, R2, !PT ;  /* 0x0000000269697209 */ /* 0x002fe40007810000 */
[----:B------:R-:W-:Y:S02]  /*14530*/  FMNMX.FTZ R0, R216, R0, !PT ;  /* 0x00000000d8007209 */ /* 0x000fe40007810000 */
[----:B------:R-:W-:Y:S01]  /*14540*/  FSEL R201, R45, -INF , !P5 ;  /* 0xff8000002dc97808 */ /* 0x000fe20006800000 */
[----:B------:R-:W1:Y:S01]  /*14550*/  SHFL.BFLY PT, R2, R105, 0x1, 0x1f ;  /* 0x0c201f0069027f89 */ /* 0x000e6200000e0000 */
[----:B------:R-:W-:Y:S02]  /*14560*/  FMNMX.FTZ R103, R210, R103, !PT ;  /* 0x00000067d2677209 */ /* 0x000fe40007810000 */
[----:B------:R-:W-:Y:S02]  /*14570*/  FSEL R50, R47, -INF , !P1 ;  /* 0xff8000002f327808 */ /* 0x000fe40004800000 */
[----:B------:R-:W-:Y:S02]  /*14580*/  FMNMX.FTZ R0, R219, R0, !PT ;  /* 0x00000000db007209 */ /* 0x000fe40007810000 */
[C---:B------:R-:W-:Y:S02]  /*14590*/  ISETP.GE.AND P5, PT, R5.reuse, R231, PT ;  /* 0x000000e70500720c */ /* 0x040fe40003fa6270 */
[----:B------:R-:W-:Y:S02]  /*145a0*/  ISETP.GE.OR P6, PT, R5, R236, !P6 ;  /* 0x000000ec0500720c */ /* 0x000fe400077c6670 */
[----:B------:R-:W-:Y:S02]  /*145b0*/  FMNMX.FTZ R103, R197, R103, !PT ;  /* 0x00000067c5677209 */ /* 0x000fe40007810000 */
[----:B------:R-:W-:Y:S02]  /*145c0*/  ISETP.GE.AND P1, PT, R7, R231, PT ;  /* 0x000000e70700720c */ /* 0x000fe40003f26270 */
[----:B------:R-:W-:Y:S02]  /*145d0*/  FSEL R64, R58, -INF , !P0 ;  /* 0xff8000003a407808 */ /* 0x000fe40004000000 */
[----:B------:R-:W-:Y:S02]  /*145e0*/  FMNMX.FTZ R0, R50, R0, !PT ;  /* 0x0000000032007209 */ /* 0x000fe40007810000 */
[----:B------:R-:W-:Y:S02]  /*145f0*/  ISETP.GE.OR P5, PT, R5, R235, !P5 ;  /* 0x000000eb0500720c */ /* 0x000fe40006fa6670 */
[----:B------:R-:W-:Y:S02]  /*14600*/  FSEL R215, R57, -INF , !P6 ;  /* 0xff80000039d77808 */ /* 0x000fe40007000000 */
[----:B------:R-:W-:Y:S01]  /*14610*/  FSEL R211, R56, -INF , !P2 ;  /* 0xff80000038d37808 */ /* 0x000fe20005000000 */
[----:B------:R-:W-:Y:S01]  /*14620*/  IMAD.MOV.U32 R56, RZ, RZ, R167 ;  /* 0x000000ffff387224 */ /* 0x000fe200078e00a7 */
[CC--:B------:R-:W-:Y:S02]  /*14630*/  ISETP.GE.AND P6, PT, R6.reuse, R232.reuse, PT ;  /* 0x000000e80600720c */ /* 0x0c0fe40003fc6270 */
[----:B------:R-:W-:Y:S02]  /*14640*/  ISETP.GE.AND P2, PT, R7, R232, PT ;  /* 0x000000e80700720c */ /* 0x000fe40003f46270 */
[----:B------:R-:W-:Y:S02]  /*14650*/  FMNMX.FTZ R103, R201, R103, !PT ;  /* 0x00000067c9677209 */ /* 0x000fe40007810000 */
[----:B------:R-:W-:Y:S02]  /*14660*/  ISETP.GE.AND P0, PT, R6, R231, PT ;  /* 0x000000e70600720c */ /* 0x000fe40003f06270 */
[----:B------:R-:W-:Y:S02]  /*14670*/  ISETP.GE.OR P1, PT, R7, R235, !P1 ;  /* 0x000000eb0700720c */ /* 0x000fe40004f26670 */
[----:B------:R-:W-:Y:S02]  /*14680*/  FSEL R49, R59, -INF , !P5 ;  /* 0xff8000003b317808 */ /* 0x000fe40006800000 */
[----:B------:R-:W-:Y:S02]  /*14690*/  FMNMX.FTZ R0, R64, R0, !PT ;  /* 0x0000000040007209 */ /* 0x000fe40007810000 */
[CC--:B------:R-:W-:Y:S02]  /*146a0*/  ISETP.GE.OR P6, PT, R6.reuse, R236.reuse, !P6 ;  /* 0x000000ec0600720c */ /* 0x0c0fe400077c6670 */
[----:B------:R-:W-:Y:S02]  /*146b0*/  ISETP.GE.OR P2, PT, R7, R236, !P2 ;  /* 0x000000ec0700720c */ /* 0x000fe40005746670 */
[----:B------:R-:W-:Y:S02]  /*146c0*/  FMNMX.FTZ R103, R211, R103, !PT ;  /* 0x00000067d3677209 */ /* 0x000fe40007810000 */
[----:B------:R-:W-:Y:S02]  /*146d0*/  ISETP.GE.OR P0, PT, R6, R235, !P0 ;  /* 0x000000eb0600720c */ /* 0x000fe40004706670 */
[----:B------:R-:W-:Y:S02]  /*146e0*/  FSEL R209, R62, -INF , !P1 ;  /* 0xff8000003ed17808 */ /* 0x000fe40004800000 */
[----:B------:R-:W-:Y:S02]  /*146f0*/  FMNMX.FTZ R0, R49, R0, !PT ;  /* 0x0000000031007209 */ /* 0x000fe40007810000 */
[----:B------:R-:W-:Y:S01]  /*14700*/  FSEL R65, R61, -INF , !P6 ;  /* 0xff8000003d417808 */ /* 0x000fe20007000000 */
[----:B------:R-:W-:Y:S01]  /*14710*/  IMAD.MOV.U32 R61, RZ, RZ, R164 ;  /* 0x000000ffff3d7224 */ /* 0x000fe200078e00a4 */
[----:B------:R-:W-:Y:S01]  /*14720*/  FSEL R67, R60, -INF , !P2 ;  /* 0xff8000003c437808 */ /* 0x000fe20005000000 */
[----:B------:R-:W-:Y:S01]  /*14730*/  IMAD.MOV.U32 R60, RZ, RZ, R165 ;  /* 0x000000ffff3c7224 */ /* 0x000fe200078e00a5 */
[----:B------:R-:W-:Y:S02]  /*14740*/  FMNMX.FTZ R103, R215, R103, !PT ;  /* 0x00000067d7677209 */ /* 0x000fe40007810000 */
[----:B------:R-:W-:Y:S02]  /*14750*/  FSEL R164, R63, -INF , !P0 ;  /* 0xff8000003fa47808 */ /* 0x000fe40004000000 */
[----:B------:R-:W-:Y:S02]  /*14760*/  FMNMX.FTZ R0, R209, R0, !PT ;  /* 0x00000000d1007209 */ /* 0x000fe40007810000 */
[----:B------:R-:W-:Y:S02]  /*14770*/  FMNMX.FTZ R103, R67, R103, !PT ;  /* 0x0000006743677209 */ /* 0x000fe40007810000 */
[----:B------:R-:W-:Y:S02]  /*14780*/  FMNMX.FTZ R0, R164, R0, !PT ;  /* 0x00000000a4007209 */ /* 0x000fe40007810000 */
[----:B------:R-:W-:Y:S02]  /*14790*/  FMNMX.FTZ R103, R65, R103, !PT ;  /* 0x0000006741677209 */ /* 0x000fe40007810000 */
[----:B-1----:R-:W-:Y:S02]  /*147a0*/  FMNMX.FTZ R105, R105, R2, !PT ;  /* 0x0000000269697209 */ /* 0x002fe40007810000 */
[----:B------:R-:W1:Y:S01]  /*147b0*/  SHFL.BFLY PT, R2, R0, 0x2, 0x1f ;  /* 0x0c401f0000027f89 */ /* 0x000e6200000e0000 */
[----:B------:R-:W-:Y:S02]  /*147c0*/  FMNMX.FTZ R104, R165, R104, !PT ;  /* 0x00000068a5687209 */ /* 0x000fe40007810000 */
[C---:B------:R-:W-:Y:S05]  /*147d0*/  FMUL.FTZ R165, R105.reuse, UR4 ;  /* 0x0000000469a57c20 */ /* 0x040fea0008410000 */
[----:B------:R-:W2:Y:S01]  /*147e0*/  SHFL.BFLY PT, R5, R103, 0x2, 0x1f ;  /* 0x0c401f0067057f89 */ /* 0x000ea200000e0000 */
[----:B------:R-:W-:Y:S02]  /*147f0*/  FSETP.NEU.FTZ.AND P3, PT, R105, -INF , PT ;  /* 0xff8000006900780b */ /* 0x000fe40003f7d000 */
[----:B------:R-:W-:Y:S02]  /*14800*/  FMNMX.FTZ R104, R217, R104, !PT ;  /* 0x00000068d9687209 */ /* 0x000fe40007810000 */
[----:B------:R-:W-:Y:S02]  /*14810*/  FSEL R165, R165, RZ, P3 ;  /* 0x000000ffa5a57208 */ /* 0x000fe40001800000 */
[----:B------:R-:W-:Y:S01]  /*14820*/  MOV R57, R166 ;  /* 0x000000a600397202 */ /* 0x000fe20000000f00 */
[----:B------:R-:W3:Y:S01]  /*14830*/  SHFL.BFLY PT, R4, R104, 0x2, 0x1f ;  /* 0x0c401f0068047f89 */ /* 0x000ee200000e0000 */
[----:B-1----:R-:W-:Y:S01]  /*14840*/  FMNMX.FTZ R0, R0, R2, !PT ;  /* 0x0000000200007209 */ /* 0x002fe20007810000 */
[--C-:B------:R-:W-:Y:S01]  /*14850*/  FFMA.FTZ R2, R8, UR4, -R165.reuse ;  /* 0x0000000408027c23 */ /* 0x100fe200080108a5 */
[----:B--2---:R-:W-:Y:S03]  /*14860*/  FMNMX.FTZ R103, R103, R5, !PT ;  /* 0x0000000567677209 */ /* 0x004fe60007810000 */
[----:B------:R1:W-:Y:S02]  /*14870*/  MUFU.EX2 R208, R2 ;  /* 0x0000000200d07308 */ /* 0x0003e40000000800 */
[----:B------:R-:W2:Y:S01]  /*14880*/  SHFL.BFLY PT, R5, R103, 0x1, 0x1f ;  /* 0x0c201f0067057f89 */ /* 0x000ea200000e0000 */
[----:B---3--:R-:W-:Y:S07]  /*14890*/  FMNMX.FTZ R104, R104, R4, !PT ;  /* 0x0000000468687209 */ /* 0x008fee0007810000 */
[----:B------:R-:W3:Y:S08]  /*148a0*/  SHFL.BFLY PT, R4, R104, 0x1, 0x1f ;  /* 0x0c201f0068047f89 */ /* 0x000ef000000e0000 */
[----:B-1----:R-:W1:Y:S01]  /*148b0*/  SHFL.BFLY PT, R2, R0, 0x1, 0x1f ;  /* 0x0c201f0000027f89 */ /* 0x002e6200000e0000 */
[----:B--2---:R-:W-:Y:S04]  /*148c0*/  FMNMX.FTZ R103, R103, R5, !PT ;  /* 0x0000000567677209 */ /* 0x004fe80007810000 */
[C---:B------:R-:W-:Y:S01]  /*148d0*/  FSETP.NEU.FTZ.AND P1, PT, R103.reuse, -INF , PT ;  /* 0xff8000006700780b */ /* 0x040fe20003f3d000 */
[----:B------:R-:W-:Y:S01]  /*148e0*/  FMUL.FTZ R167, R103, UR4 ;  /* 0x0000000467a77c20 */ /* 0x000fe20008410000 */
[----:B---3--:R-:W-:Y:S01]  /*148f0*/  FMNMX.FTZ R104, R104, R4, !PT ;  /* 0x0000000468687209 */ /* 0x008fe20007810000 */
[----:B------:R-:W-:Y:S03]  /*14900*/  FFMA.FTZ R4, R10, UR4, -R165 ;  /* 0x000000040a047c23 */ /* 0x000fe600080108a5 */
[----:B------:R-:W-:Y:S02]  /*14910*/  FSEL R167, R167, RZ, P1 ;  /* 0x000000ffa7a77208 */ /* 0x000fe40000800000 */
[----:B------:R-:W-:Y:S01]  /*14920*/  FSETP.NEU.FTZ.AND P2, PT, R104, -INF , PT ;  /* 0xff8000006800780b */ /* 0x000fe20003f5d000 */
[----:B------:R2:W-:Y:S01]  /*14930*/  MUFU.EX2 R218, R4 ;  /* 0x0000000400da7308 */ /* 0x0005e20000000800 */
[----:B-1----:R-:W-:Y:S01]  /*14940*/  FMNMX.FTZ R102, R0, R2, !PT ;  /* 0x0000000200667209 */ /* 0x002fe20007810000 */
[--C-:B------:R-:W-:Y:S01]  /*14950*/  FFMA.FTZ R0, R22, UR4, -R167.reuse ;  /* 0x0000000416007c23 */ /* 0x100fe200080108a7 */
[----:B------:R-:W-:Y:S01]  /*14960*/  FMUL.FTZ R166, R104, UR4 ;  /* 0x0000000468a67c20 */ /* 0x000fe20008410000 */
[----:B------:R-:W-:Y:S01]  /*14970*/  FFMA.FTZ R2, R21, UR4, -R167 ;  /* 0x0000000415027c23 */ /* 0x000fe200080108a7 */
[C---:B------:R-:W-:Y:S01]  /*14980*/  FSETP.NEU.FTZ.AND P0, PT, R102.reuse, -INF , PT ;  /* 0xff8000006600780b */ /* 0x040fe20003f1d000 */
[----:B------:R-:W-:Y:S04]  /*14990*/  FMUL.FTZ R184, R102, UR4 ;  /* 0x0000000466b87c20 */ /* 0x000fe80008410000 */
[----:B------:R1:W-:Y:S01]  /*149a0*/  MUFU.EX2 R246, R0 ;  /* 0x0000000000f67308 */ /* 0x0003e20000000800 */
[----:B------:R-:W-:Y:S02]  /*149b0*/  FSEL R166, R166, RZ, P2 ;  /* 0x000000ffa6a67208 */ /* 0x000fe40001000000 */
[----:B------:R-:W-:Y:S07]  /*149c0*/  FSEL R184, R184, RZ, P0 ;  /* 0x000000ffb8b87208 */ /* 0x000fee0000000000 */
[----:B------:R3:W-:Y:S01]  /*149d0*/  MUFU.EX2 R248, R2 ;  /* 0x0000000200f87308 */ /* 0x0007e20000000800 */
[----:B--2---:R-:W-:Y:S09]  /*149e0*/  FFMA.FTZ R4, R14, UR4, -R165 ;  /* 0x000000040e047c23 */ /* 0x004ff200080108a5 */
[----:B------:R2:W4:Y:S01]  /*149f0*/  MUFU.EX2 R48, R4 ;  /* 0x0000000400307308 */ /* 0x0005220000000800 */
[----:B-1----:R-:W-:Y:S09]  /*14a00*/  FFMA.FTZ R0, R20, UR4, -R167 ;  /* 0x0000000414007c23 */ /* 0x002ff200080108a7 */
[----:B------:R1:W5:Y:S01]  /*14a10*/  MUFU.EX2 R247, R0 ;  /* 0x0000000000f77308 */ /* 0x0003620000000800 */
[----:B---3--:R-:W-:Y:S09]  /*14a20*/  FFMA.FTZ R2, R19, UR4, -R184 ;  /* 0x0000000413027c23 */ /* 0x008ff200080108b8 */
[----:B------:R3:W-:Y:S01]  /*14a30*/  MUFU.EX2 R243, R2 ;  /* 0x0000000200f37308 */ /* 0x0007e20000000800 */
[----:B--2---:R-:W-:Y:S01]  /*14a40*/  FFMA.FTZ R4, R13, UR4, -R166 ;  /* 0x000000040d047c23 */ /* 0x004fe200080108a6 */
[----:B----4-:R-:W-:Y:S08]  /*14a50*/  F2FP.BF16.F32.PACK_AB R176, R48, R218 ;  /* 0x000000da30b0723e */ /* 0x010ff000000010ff */
[----:B------:R2:W-:Y:S01]  /*14a60*/  MUFU.EX2 R250, R4 ;  /* 0x0000000400fa7308 */ /* 0x0005e20000000800 */
[----:B-1----:R-:W-:Y:S01]  /*14a70*/  FFMA.FTZ R0, R17, UR4, -R184 ;  /* 0x0000000411007c23 */ /* 0x002fe200080108b8 */
[----:B-----5:R-:W-:Y:S08]  /*14a80*/  F2FP.BF16.F32.PACK_AB R182, R248, R247 ;  /* 0x000000f7f8b6723e */ /* 0x020ff000000010ff */
[----:B------:R1:W-:Y:S01]  /*14a90*/  MUFU.EX2 R241, R0 ;  /* 0x0000000000f17308 */ /* 0x0003e20000000800 */
[----:B---3--:R-:W-:Y:S05]  /*14aa0*/  FSEL R2, R104, RZ, P2 ;  /* 0x000000ff68027208 */ /* 0x008fea0001000000 */
[----:B------:R-:W-:Y:S01]  /*14ab0*/  FADD.FTZ R2, -R2, R100 ;  /* 0x0000006402027221 */ /* 0x000fe20000010100 */
[----:B--2---:R-:W-:Y:S03]  /*14ac0*/  FFMA.FTZ R4, R15, UR4, -R166 ;  /* 0x000000040f047c23 */ /* 0x004fe600080108a6 */
[----:B------:R-:W-:Y:S01]  /*14ad0*/  FMUL.FTZ R2, R2, UR4 ;  /* 0x0000000402027c20 */ /* 0x000fe20008410000 */
[----:B------:R2:W3:Y:S01]  /*14ae0*/  MUFU.EX2 R252, R4 ;  /* 0x0000000400fc7308 */ /* 0x0004e20000000800 */
[--C-:B-1----:R-:W-:Y:S02]  /*14af0*/  FFMA.FTZ R0, R23, UR4, -R184.reuse ;  /* 0x0000000417007c23 */ /* 0x102fe400080108b8 */
[----:B------:R-:W1:Y:S07]  /*14b00*/  LDSM.16.MT88.4 R20, [R224+0x9000] ;  /* 0x00900000e014783b */ /* 0x000e6e0000004200 */
[----:B------:R4:W5:Y:S10]  /*14b10*/  MUFU.EX2 R242, R0 ;  /* 0x0000000000f27308 */ /* 0x0009740000000800 */
[----:B------:R-:W1:Y:S01]  /*14b20*/  MUFU.EX2 R100, R2 ;  /* 0x0000000200647308 */ /* 0x000e620000000800 */
[----:B--2---:R-:W-:Y:S01]  /*14b30*/  FFMA.FTZ R4, R9, UR4, -R165 ;  /* 0x0000000409047c23 */ /* 0x004fe200080108a5 */
[----:B---3--:R-:W-:Y:S08]  /*14b40*/  F2FP.BF16.F32.PACK_AB R177, R252, R250 ;  /* 0x000000fafcb1723e */ /* 0x008ff000000010ff */
[----:B------:R2:W3:Y:S01]  /*14b50*/  MUFU.EX2 R220, R4 ;  /* 0x0000000400dc7308 */ /* 0x0004e20000000800 */
[----:B----4-:R-:W-:Y:S01]  /*14b60*/  FFMA.FTZ R0, R18, UR4, -R184 ;  /* 0x0000000412007c23 */ /* 0x010fe200080108b8 */
[----:B-----5:R-:W-:Y:S08]  /*14b70*/  F2FP.BF16.F32.PACK_AB R181, R242, R241 ;  /* 0x000000f1f2b5723e */ /* 0x020ff000000010ff */
[----:B------:R4:W5:Y:S01]  /*14b80*/  MUFU.EX2 R244, R0 ;  /* 0x0000000000f47308 */ /* 0x0009620000000800 */
[C---:B-1----:R-:W-:Y:S01]  /*14b90*/  FMUL.FTZ R6, R100.reuse, R114 ;  /* 0x0000007264067220 */ /* 0x042fe20000410000 */
[C---:B------:R-:W-:Y:S01]  /*14ba0*/  FMUL.FTZ R7, R100.reuse, R115 ;  /* 0x0000007364077220 */ /* 0x040fe20000410000 */
[C---:B------:R-:W-:Y:S01]  /*14bb0*/  FMUL.FTZ R18, R100.reuse, R122 ;  /* 0x0000007a64127220 */ /* 0x040fe20000410000 */
[C---:B------:R-:W-:Y:S01]  /*14bc0*/  FMUL.FTZ R19, R100.reuse, R123 ;  /* 0x0000007b64137220 */ /* 0x040fe20000410000 */
[C---:B------:R-:W-:Y:S01]  /*14bd0*/  FMUL.FTZ R34, R100.reuse, R134 ;  /* 0x0000008664227220 */ /* 0x040fe20000410000 */
[----:B------:R-:W-:Y:S01]  /*14be0*/  FMUL.FTZ R35, R100, R135 ;  /* 0x0000008764237220 */ /* 0x000fe20000410000 */
[----:B------:R-:W-:Y:S01]  /*14bf0*/  MOV R135, R60 ;  /* 0x0000003c00877202 */ /* 0x000fe20000000f00 */
[--C-:B------:R-:W-:Y:S01]  /*14c00*/  FFMA.FTZ R60, R191, UR4, -R166.reuse ;  /* 0x00000004bf3c7c23 */ /* 0x100fe200080108a6 */
[--C-:B--2---:R-:W-:Y:S01]  /*14c10*/  FFMA.FTZ R4, R12, UR4, -R166.reuse ;  /* 0x000000040c047c23 */ /* 0x104fe200080108a6 */
[----:B---3--:R-:W-:Y:S01]  /*14c20*/  F2FP.BF16.F32.PACK_AB R178, R220, R208 ;  /* 0x000000d0dcb2723e */ /* 0x008fe200000010ff */
[----:B------:R-:W-:Y:S02]  /*14c30*/  IMAD.MOV.U32 R134, RZ, RZ, R217 ;  /* 0x000000ffff867224 */ /* 0x000fe400078e00d9 */
[C---:B------:R-:W-:Y:S01]  /*14c40*/  FMUL.FTZ R70, R100.reuse, R70 ;  /* 0x0000004664467220 */ /* 0x040fe20000410000 */
[----:B------:R1:W-:Y:S01]  /*14c50*/  MUFU.EX2 R249, R4 ;  /* 0x0000000400f97308 */ /* 0x0003e20000000800 */
[C---:B------:R-:W-:Y:S01]  /*14c60*/  FMUL.FTZ R71, R100.reuse, R71 ;  /* 0x0000004764477220 */ /* 0x040fe20000410000 */
[C---:B------:R-:W-:Y:S01]  /*14c70*/  FMUL.FTZ R82, R100.reuse, R82 ;  /* 0x0000005264527220 */ /* 0x040fe20000410000 */
[C---:B------:R-:W-:Y:S01]  /*14c80*/  FMUL.FTZ R83, R100.reuse, R83 ;  /* 0x0000005364537220 */ /* 0x040fe20000410000 */
[----:B----4-:R-:W-:Y:S01]  /*14c90*/  FSEL R0, R105, RZ, P3 ;  /* 0x000000ff69007208 */ /* 0x010fe20001800000 */
        /* <DEDUP_REMOVED lines=9> */
[----:B-1----:R-:W-:Y:S09]  /*14d30*/  FFMA.FTZ R4, R11, UR4, -R166 ;  /* 0x000000040b047c23 */ /* 0x002ff200080108a6 */
[----:B------:R1:W4:Y:S01]  /*14d40*/  MUFU.EX2 R251, R4 ;  /* 0x0000000400fb7308 */ /* 0x0003220000000800 */
[----:B--2---:R-:W-:Y:S01]  /*14d50*/  FADD.FTZ R3, -R0, R106 ;  /* 0x0000006a00037221 */ /* 0x004fe20000010100 */
[----:B------:R-:W-:Y:S01]  /*14d60*/  FSEL R0, R102, RZ, P0 ;  /* 0x000000ff66007208 */ /* 0x000fe20000000000 */
[C---:B---3--:R-:W-:Y:S01]  /*14d70*/  FMUL.FTZ R5, R101.reuse, R113 ;  /* 0x0000007165057220 */ /* 0x048fe20000410000 */
[----:B------:R-:W-:Y:S01]  /*14d80*/  FMUL.FTZ R17, R101, R121 ;  /* 0x0000007965117220 */ /* 0x000fe20000410000 */
[----:B------:R-:W-:Y:S01]  /*14d90*/  FMUL.FTZ R2, R3, UR4 ;  /* 0x0000000403027c20 */ /* 0x000fe20008410000 */
[----:B------:R-:W-:Y:S01]  /*14da0*/  FFMA.FTZ R3, R25, UR4, -R165 ;  /* 0x0000000419037c23 */ /* 0x000fe200080108a5 */
[----:B------:R-:W-:Y:S01]  /*14db0*/  FADD.FTZ R0, -R0, R107 ;  /* 0x0000006b00007221 */ /* 0x000fe20000010100 */
[----:B------:R-:W-:Y:S01]  /*14dc0*/  FMUL.FTZ R32, R101, R132 ;  /* 0x0000008465207220 */ /* 0x000fe20000410000 */
[----:B-1----:R-:W-:Y:S01]  /*14dd0*/  FFMA.FTZ R4, R16, UR4, -R167 ;  /* 0x0000000410047c23 */ /* 0x002fe200080108a7 */
[----:B------:R1:W-:Y:S01]  /*14de0*/  MUFU.EX2 R240, R3 ;  /* 0x0000000300f07308 */ /* 0x0003e20000000800 */
[----:B------:R-:W-:Y:S01]  /*14df0*/  FMUL.FTZ R0, R0, UR4 ;  /* 0x0000000400007c20 */ /* 0x000fe20008410000 */
[----:B----4-:R-:W-:Y:S01]  /*14e00*/  F2FP.BF16.F32.PACK_AB R179, R251, R249 ;  /* 0x000000f9fbb3723e */ /* 0x010fe200000010ff */
[C---:B------:R-:W-:Y:S01]  /*14e10*/  FMUL.FTZ R16, R101.reuse, R120 ;  /* 0x0000007865107220 */ /* 0x040fe20000410000 */
[C---:B------:R-:W-:Y:S01]  /*14e20*/  FMUL.FTZ R33, R101.reuse, R133 ;  /* 0x0000008565217220 */ /* 0x040fe20000410000 */
[----:B------:R-:W-:Y:S01]  /*14e30*/  IMAD.MOV.U32 R132, RZ, RZ, R209 ;  /* 0x000000ffff847224 */ /* 0x000fe200078e00d1 */
[----:B------:R-:W-:Y:S01]  /*14e40*/  LDSM.16.MT88.4 R120, [R226+0x9400] ;  /* 0x00940000e278783b */ /* 0x000fe20000004200 */
[----:B------:R-:W-:Y:S03]  /*14e50*/  MOV R133, R211 ;  /* 0x000000d300857202 */ /* 0x000fe60000000f00 */
[----:B------:R2:W3:Y:S01]  /*14e60*/  MUFU.EX2 R245, R4 ;  /* 0x0000000400f57308 */ /* 0x0004e20000000800 */
[----:B------:R-:W-:Y:S02]  /*14e70*/  IMAD.MOV.U32 R107, RZ, RZ, R64 ;  /* 0x000000ffff6b7224 */ /* 0x000fe400078e0040 */
[C---:B------:R-:W-:Y:S01]  /*14e80*/  FMUL.FTZ R64, R101.reuse, R168 ;  /* 0x000000a865407220 */ /* 0x040fe20000410000 */
[C---:B------:R-:W-:Y:S01]  /*14e90*/  FMUL.FTZ R68, R101.reuse, R68 ;  /* 0x0000004465447220 */ /* 0x040fe20000410000 */
[C---:B------:R-:W-:Y:S01]  /*14ea0*/  FMUL.FTZ R69, R101.reuse, R69 ;  /* 0x0000004565457220 */ /* 0x040fe20000410000 */
[C---:B------:R-:W-:Y:S01]  /*14eb0*/  FMUL.FTZ R80, R101.reuse, R80 ;  /* 0x0000005065507220 */ /* 0x040fe20000410000 */
[----:B------:R-:W-:Y:S01]  /*14ec0*/  FMUL.FTZ R81, R101, R81 ;  /* 0x0000005165517220 */ /* 0x000fe20000410000 */
[----:B------:R-:W-:Y:S02]  /*14ed0*/  FFMA.FTZ R106, R187, UR4, -R167 ;  /* 0x00000004bb6a7c23 */ /* 0x000fe400080108a7 */
[----:B------:R-:W4:Y:S01]  /*14ee0*/  MUFU.EX2 R2, R2 ;  /* 0x0000000200027308 */ /* 0x000f220000000800 */
[--C-:B-1----:R-:W-:Y:S01]  /*14ef0*/  FFMA.FTZ R3, R28, UR4, -R165.reuse ;  /* 0x000000041c037c23 */ /* 0x102fe200080108a5 */
[C---:B------:R-:W-:Y:S01]  /*14f00*/  FMUL.FTZ R84, R101.reuse, R84 ;  /* 0x0000005465547220 */ /* 0x040fe20000410000 */
[C---:B------:R-:W-:Y:S01]  /*14f10*/  FMUL.FTZ R85, R101.reuse, R85 ;  /* 0x0000005565557220 */ /* 0x040fe20000410000 */
[C---:B------:R-:W-:Y:S01]  /*14f20*/  FMUL.FTZ R96, R101.reuse, R96 ;  /* 0x0000006065607220 */ /* 0x040fe20000410000 */
[C---:B------:R-:W-:Y:S01]  /*14f30*/  FMUL.FTZ R97, R101.reuse, R97 ;  /* 0x0000006165617220 */ /* 0x040fe20000410000 */
[----:B------:R-:W-:Y:S04]  /*14f40*/  PLOP3.LUT P0, PT, PT, PT, UP0, 0x80, 0x0 ;  /* 0x000000000000781c */ /* 0x000fe80003f0f008 */
[----:B------:R1:W-:Y:S01]  /*14f50*/  MUFU.EX2 R239, R3 ;  /* 0x0000000300ef7308 */ /* 0x0003e20000000800 */
[----:B--2---:R-:W-:Y:S01]  /*14f60*/  FMUL.FTZ R4, R101, R112 ;  /* 0x0000007065047220 */ /* 0x004fe20000410000 */
[----:B---3--:R-:W-:Y:S01]  /*14f70*/  F2FP.BF16.F32.PACK_AB R180, R246, R245 ;  /* 0x000000f5f6b4723e */ /* 0x008fe200000010ff */
[----:B------:R-:W-:Y:S05]  /*14f80*/  LDSM.16.MT88.4 R112, [R224+0xb000] ;  /* 0x00b00000e070783b */ /* 0x000fea0000004200 */
[-C--:B------:R-:W-:Y:S02]  /*14f90*/  HMMA.16816.F32.BF16 R4, R176, R20.reuse, R4 ;  /* 0x00000014b004723c */ /* 0x080fe40000041804 */
[----:B------:R-:W2:Y:S03]  /*14fa0*/  MUFU.EX2 R0, R0 ;  /* 0x0000000000007308 */ /* 0x000ea60000000800 */
[C---:B----4-:R-:W-:Y:S01]  /*14fb0*/  FMUL.FTZ R8, R2.reuse, R108 ;  /* 0x0000006c02087220 */ /* 0x050fe20000410000 */
[C---:B------:R-:W-:Y:S01]  /*14fc0*/  FMUL.FTZ R9, R2.reuse, R109 ;  /* 0x0000006d02097220 */ /* 0x040fe20000410000 */
[C---:B------:R-:W-:Y:S01]  /*14fd0*/  FMUL.FTZ R12, R2.reuse, R116 ;  /* 0x00000074020c7220 */ /* 0x040fe20000410000 */
[C---:B------:R-:W-:Y:S04]  /*14fe0*/  FMUL.FTZ R13, R2.reuse, R117 ;  /* 0x00000075020d7220 */ /* 0x040fe80000410000 */
[----:B------:R-:W-:Y:S01]  /*14ff0*/  MUFU.EX2 R217, R106 ;  /* 0x0000006a00d97308 */ /* 0x000fe20000000800 */
[----:B-1----:R-:W-:Y:S01]  /*15000*/  FFMA.FTZ R3, R185, UR4, -R166 ;  /* 0x00000004b9037c23 */ /* 0x002fe200080108a6 */
[C---:B------:R-:W-:Y:S01]  /*15010*/  FMUL.FTZ R28, R2.reuse, R136 ;  /* 0x00000088021c7220 */ /* 0x040fe20000410000 */
[----:B------:R-:W-:Y:S02]  /*15020*/  IMAD.MOV.U32 R136, RZ, RZ, R220 ;  /* 0x000000ffff887224 */ /* 0x000fe400078e00dc */
[C---:B------:R-:W-:Y:S01]  /*15030*/  FMUL.FTZ R24, R2.reuse, R124 ;  /* 0x0000007c02187220 */ /* 0x040fe20000410000 */
[C---:B------:R-:W-:Y:S01]  /*15040*/  FMUL.FTZ R25, R2.reuse, R125 ;  /* 0x0000007d02197220 */ /* 0x040fe20000410000 */
[----:B------:R-:W-:Y:S03]  /*15050*/  FMUL.FTZ R44, R2, R152 ;  /* 0x00000098022c7220 */ /* 0x000fe60000410000 */
[----:B------:R1:W-:Y:S01]  /*15060*/  MUFU.EX2 R222, R3 ;  /* 0x0000000300de7308 */ /* 0x0003e20000000800 */
[C---:B--2---:R-:W-:Y:S01]  /*15070*/  FMUL.FTZ R10, R0.reuse, R110 ;  /* 0x0000006e000a7220 */ /* 0x044fe20000410000 */
        /* <DEDUP_REMOVED lines=11> */
[----:B-1----:R-:W-:Y:S01]  /*15130*/  FFMA.FTZ R3, R188, UR4, -R165 ;  /* 0x00000004bc037c23 */ /* 0x002fe200080108a5 */
[C---:B------:R-:W-:Y:S03]  /*15140*/  HMMA.16816.F32.BF16 R16, R176.reuse, R22, R16 ;  /* 0x00000016b010723c */ /* 0x040fe60000041810 */
[----:B------:R1:W-:Y:S02]  /*15150*/  MUFU.EX2 R221, R3 ;  /* 0x0000000300dd7308 */ /* 0x0003e40000000800 */
[C---:B------:R-:W-:Y:S01]  /*15160*/  FMUL.FTZ R20, R101.reuse, R128 ;  /* 0x0000008065147220 */ /* 0x040fe20000410000 */
[C---:B------:R-:W-:Y:S01]  /*15170*/  FMUL.FTZ R21, R101.reuse, R129 ;  /* 0x0000008165157220 */ /* 0x040fe20000410000 */
[C---:B------:R-:W-:Y:S01]  /*15180*/  FMUL.FTZ R22, R100.reuse, R130 ;  /* 0x0000008264167220 */ /* 0x040fe20000410000 */
[----:B------:R-:W-:Y:S03]  /*15190*/  FMUL.FTZ R23, R100, R131 ;  /* 0x0000008364177220 */ /* 0x000fe60000410000 */
[----:B------:R-:W-:Y:S01]  /*151a0*/  MOV R131, R215 ;  /* 0x000000d700837202 */ /* 0x000fe20000000f00 */
[----:B------:R-:W-:Y:S01]  /*151b0*/  IMAD.MOV.U32 R130, RZ, RZ, R67 ;  /* 0x000000ffff827224 */ /* 0x000fe200078e0043 */
[----:B------:R-:W-:Y:S01]  /*151c0*/  MOV R128, R49 ;  /* 0x0000003100807202 */ /* 0x000fe20000000f00 */
[C---:B------:R-:W-:Y:S01]  /*151d0*/  FMUL.FTZ R49, R101.reuse, R149 ;  /* 0x0000009565317220 */ /* 0x040fe20000410000 */
[-C--:B------:R-:W-:Y:S03]  /*151e0*/  HMMA.16816.F32.BF16 R20, R176, R36.reuse, R20 ;  /* 0x00000024b014723c */ /* 0x080fe60000041814 */
[----:B------:R-:W-:Y:S01]  /*151f0*/  MOV R129, R65 ;  /* 0x0000004100817202 */ /* 0x000fe20000000f00 */
[----:B------:R-:W-:Y:S01]  /*15200*/  FMUL.FTZ R65, R101, R169 ;  /* 0x000000a965417220 */ /* 0x000fe20000410000 */
[----:B-1----:R-:W-:Y:S01]  /*15210*/  FFMA.FTZ R3, R189, UR4, -R165 ;  /* 0x00000004bd037c23 */ /* 0x002fe200080108a5 */
[C---:B------:R-:W-:Y:S03]  /*15220*/  HMMA.16816.F32.BF16 R24, R180.reuse, R36, R24 ;  /* 0x00000024b418723c */ /* 0x040fe60000041818 */
[----:B------:R1:W-:Y:S02]  /*15230*/  MUFU.EX2 R220, R3 ;  /* 0x0000000300dc7308 */ /* 0x0003e40000000800 */
[----:B------:R-:W-:Y:S01]  /*15240*/  FMUL.FTZ R43, R0, R143 ;  /* 0x0000008f002b7220 */ /* 0x000fe20000410000 */
[----:B------:R-:W-:Y:S02]  /*15250*/  IMAD.MOV.U32 R143, RZ, RZ, R216 ;  /* 0x000000ffff8f7224 */ /* 0x000fe400078e00d8 */
[----:B------:R-:W-:Y:S03]  /*15260*/  FFMA.FTZ R36, R29, UR4, -R166 ;  /* 0x000000041d247c23 */ /* 0x000fe600080108a6 */
[----:B------:R-:W-:Y:S01]  /*15270*/  FMUL.FTZ R29, R2, R137 ;  /* 0x00000089021d7220 */ /* 0x000fe20000410000 */
[----:B------:R-:W-:Y:S02]  /*15280*/  IMAD.MOV.U32 R137, RZ, RZ, R218 ;  /* 0x000000ffff897224 */ /* 0x000fe400078e00da */
[C---:B------:R-:W-:Y:S01]  /*15290*/  FMUL.FTZ R30, R0.reuse, R138 ;  /* 0x0000008a001e7220 */ /* 0x040fe20000410000 */
[----:B------:R-:W-:Y:S01]  /*152a0*/  FMUL.FTZ R31, R0, R139 ;  /* 0x0000008b001f7220 */ /* 0x000fe20000410000 */
[C---:B------:R-:W-:Y:S01]  /*152b0*/  FMUL.FTZ R67, R100.reuse, R171 ;  /* 0x000000ab64437220 */ /* 0x040fe20000410000 */
[----:B------:R-:W-:Y:S02]  /*152c0*/  IMAD.MOV.U32 R185, RZ, RZ, R51 ;  /* 0x000000ffffb97224 */ /* 0x000fe400078e0033 */
[----:B------:R-:W-:Y:S01]  /*152d0*/  FMUL.FTZ R51, R100, R151 ;  /* 0x0000009764337220 */ /* 0x000fe20000410000 */
[----:B------:R-:W-:Y:S02]  /*152e0*/  IMAD.MOV.U32 R138, RZ, RZ, R48 ;  /* 0x000000ffff8a7224 */ /* 0x000fe400078e0030 */
[C---:B------:R-:W-:Y:S01]  /*152f0*/  FMUL.FTZ R48, R101.reuse, R148 ;  /* 0x0000009465307220 */ /* 0x040fe20000410000 */
[----:B------:R-:W-:Y:S01]  /*15300*/  FMUL.FTZ R62, R0, R174 ;  /* 0x000000ae003e7220 */ /* 0x000fe20000410000 */
[-C--:B------:R-:W-:Y:S01]  /*15310*/  HMMA.16816.F32.BF16 R28, R180, R38.reuse, R28 ;  /* 0x00000026b41c723c */ /* 0x080fe2000004181c */
[----:B------:R3:W-:Y:S02]  /*15320*/  MUFU.EX2 R223, R36 ;  /* 0x0000002400df7308 */ /* 0x0007e40000000800 */
[----:B-1----:R-:W-:Y:S01]  /*15330*/  FFMA.FTZ R3, R190, UR4, -R166 ;  /* 0x00000004be037c23 */ /* 0x002fe200080108a6 */
[----:B------:R-:W-:Y:S01]  /*15340*/  FMUL.FTZ R63, R0, R175 ;  /* 0x000000af003f7220 */ /* 0x000fe20000410000 */
[----:B------:R-:W-:Y:S01]  /*15350*/  FMUL.FTZ R72, R2, R72 ;  /* 0x0000004802487220 */ /* 0x000fe20000410000 */
[C---:B------:R-:W-:Y:S05]  /*15360*/  HMMA.16816.F32.BF16 R32, R176.reuse, R38, R32 ;  /* 0x00000026b020723c */ /* 0x040fea0000041820 */
[----:B------:R1:W-:Y:S01]  /*15370*/  MUFU.EX2 R218, R3 ;  /* 0x0000000300da7308 */ /* 0x0003e20000000800 */
[----:B------:R-:W-:Y:S02]  /*15380*/  IMAD.MOV.U32 R188, RZ, RZ, R212 ;  /* 0x000000ffffbc7224 */ /* 0x000fe400078e00d4 */
[----:B------:R-:W-:Y:S03]  /*15390*/  FMUL.FTZ R47, R0, R155 ;  /* 0x0000009b002f7220 */ /* 0x000fe60000410000 */
[C---:B------:R-:W-:Y:S01]  /*153a0*/  FMUL.FTZ R38, R100.reuse, R146 ;  /* 0x0000009264267220 */ /* 0x040fe20000410000 */
[----:B------:R-:W-:Y:S02]  /*153b0*/  IMAD.MOV.U32 R146, RZ, RZ, R214 ;  /* 0x000000ffff927224 */ /* 0x000fe400078e00d6 */
[----:B------:R-:W-:Y:S01]  /*153c0*/  FMUL.FTZ R39, R100, R147 ;  /* 0x0000009364277220 */ /* 0x000fe20000410000 */
[----:B------:R-:W-:Y:S02]  /*153d0*/  IMAD.MOV.U32 R147, RZ, RZ, R213 ;  /* 0x000000ffff937224 */ /* 0x000fe400078e00d5 */
[----:B------:R-:W-:Y:S01]  /*153e0*/  FMUL.FTZ R45, R2, R153 ;  /* 0x00000099022d7220 */ /* 0x000fe20000410000 */
[----:B------:R-:W-:Y:S01]  /*153f0*/  IMAD.MOV.U32 R152, RZ, RZ, R210 ;  /* 0x000000ffff987224 */ /* 0x000fe200078e00d2 */
[----:B------:R-:W-:Y:S01]  /*15400*/  MOV R153, R207 ;  /* 0x000000cf00997202 */ /* 0x000fe20000000f00 */
[----:B------:R-:W-:Y:S02]  /*15410*/  IMAD.MOV.U32 R139, RZ, RZ, R208 ;  /* 0x000000ffff8b7224 */ /* 0x000fe400078e00d0 */
[----:B------:R-:W-:Y:S01]  /*15420*/  FMUL.FTZ R46, R0, R154 ;  /* 0x0000009a002e7220 */ /* 0x000fe20000410000 */
[----:B------:R-:W-:Y:S02]  /*15430*/  IMAD.MOV.U32 R155, RZ, RZ, R206 ;  /* 0x000000ffff9b7224 */ /* 0x000fe400078e00ce */
[C---:B---3--:R-:W-:Y:S01]  /*15440*/  FMUL.FTZ R36, R101.reuse, R144 ;  /* 0x0000009065247220 */ /* 0x048fe20000410000 */
[----:B-1----:R-:W-:Y:S01]  /*15450*/  FFMA.FTZ R3, R186, UR4, -R167 ;  /* 0x00000004ba037c23 */ /* 0x002fe200080108a7 */
[----:B------:R-:W-:Y:S02]  /*15460*/  IMAD.MOV.U32 R154, RZ, RZ, R61 ;  /* 0x000000ffff9a7224 */ /* 0x000fe400078e003d */
[C---:B------:R-:W-:Y:S01]  /*15470*/  FMUL.FTZ R37, R101.reuse, R145 ;  /* 0x0000009165257220 */ /* 0x040fe20000410000 */
[C---:B------:R-:W-:Y:S01]  /*15480*/  FMUL.FTZ R40, R2.reuse, R140 ;  /* 0x0000008c02287220 */ /* 0x040fe20000410000 */
[----:B------:R1:W3:Y:S01]  /*15490*/  MUFU.EX2 R216, R3 ;  /* 0x0000000300d87308 */ /* 0x0002e20000000800 */
[----:B------:R-:W-:Y:S01]  /*154a0*/  FMUL.FTZ R41, R2, R141 ;  /* 0x0000008d02297220 */ /* 0x000fe20000410000 */
[----:B------:R-:W-:Y:S01]  /*154b0*/  FMUL.FTZ R42, R0, R142 ;  /* 0x0000008e002a7220 */ /* 0x000fe20000410000 */
[----:B------:R-:W-:Y:S01]  /*154c0*/  FMUL.FTZ R61, R2, R173 ;  /* 0x000000ad023d7220 */ /* 0x000fe20000410000 */
[----:B------:R-:W-:Y:S01]  /*154d0*/  IMAD.MOV.U32 R141, RZ, RZ, R50 ;  /* 0x000000ffff8d7224 */ /* 0x000fe200078e0032 */
[-C--:B------:R-:W-:Y:S01]  /*154e0*/  HMMA.16816.F32.BF16 R36, R176, R52.reuse, R36 ;  /* 0x00000034b024723c */ /* 0x080fe20000041824 */
[----:B------:R-:W4:Y:S02]  /*154f0*/  LDL.LU R173, [R1+0xc] ;  /* 0x00000c0001ad7983 */ /* 0x000f240000300800 */
[----:B------:R-:W-:Y:S01]  /*15500*/  FMUL.FTZ R50, R100, R150 ;  /* 0x0000009664327220 */ /* 0x000fe20000410000 */
[----:B------:R-:W-:Y:S01]  /*15510*/  IMAD.MOV.U32 R140, RZ, RZ, R57 ;  /* 0x000000ffff8c7224 */ /* 0x000fe200078e0039 */
[----:B------:R-:W-:Y:S01]  /*15520*/  LDSM.16.MT88.4 R148, [R224+0xac00] ;  /* 0x00ac0000e094783b */ /* 0x000fe20000004200 */
[C---:B------:R-:W-:Y:S05]  /*15530*/  HMMA.16816.F32.BF16 R40, R180.reuse, R52, R40 ;  /* 0x00000034b428723c */ /* 0x040fea0000041828 */
[----:B------:R-:W-:Y:S01]  /*15540*/  FMUL.FTZ R57, R2, R157 ;  /* 0x0000009d02397220 */ /* 0x000fe20000410000 */
[-C--:B------:R-:W-:Y:S01]  /*15550*/  HMMA.16816.F32.BF16 R44, R180, R54.reuse, R44 ;  /* 0x00000036b42c723c */ /* 0x080fe2000004182c */
[----:B------:R-:W5:Y:S04]  /*15560*/  LDL.LU R159, [R1+0x8] ;  /* 0x00000800019f7983 */ /* 0x000f680000300800 */
[--C-:B-1----:R-:W-:Y:S01]  /*15570*/  FFMA.FTZ R3, R192, UR4, -R167.reuse ;  /* 0x00000004c0037c23 */ /* 0x102fe200080108a7 */
[C---:B------:R-:W-:Y:S01]  /*15580*/  HMMA.16816.F32.BF16 R48, R176.reuse, R54, R48 ;  /* 0x00000036b030723c */ /* 0x040fe20000041830 */
[----:B------:R-:W5:Y:S02]  /*15590*/  LDL.LU R158, [R1+0x4] ;  /* 0x00000400019e7983 */ /* 0x000f640000300800 */
[----:B------:R1:W-:Y:S02]  /*155a0*/  MUFU.EX2 R215, R3 ;  /* 0x0000000300d77308 */ /* 0x0003e40000000800 */
[----:B------:R-:W-:Y:S01]  /*155b0*/  MOV R142, R219 ;  /* 0x000000db008e7202 */ /* 0x000fe20000000f00 */
[C---:B------:R-:W-:Y:S01]  /*155c0*/  FMUL.FTZ R52, R101.reuse, R160 ;  /* 0x000000a065347220 */ /* 0x040fe20000410000 */
[----:B------:R-:W-:Y:S01]  /*155d0*/  FMUL.FTZ R53, R101, R161 ;  /* 0x000000a165357220 */ /* 0x000fe20000410000 */
[C---:B------:R-:W-:Y:S01]  /*155e0*/  FMUL.FTZ R54, R100.reuse, R162 ;  /* 0x000000a264367220 */ /* 0x040fe20000410000 */
[----:B------:R-:W5:Y:S04]  /*155f0*/  LDL.LU R157, [R1] ;  /* 0x00000000019d7983 */ /* 0x000f680000300800 */
[----:B------:R3:W-:Y:S01]  /*15600*/  MUFU.EX2 R219, R60 ;  /* 0x0000003c00db7308 */ /* 0x0007e20000000800 */
[----:B------:R-:W-:Y:S01]  /*15610*/  FMUL.FTZ R55, R100, R163 ;  /* 0x000000a364377220 */ /* 0x000fe20000410000 */
[----:B------:R-:W-:Y:S02]  /*15620*/  IMAD.MOV.U32 R145, RZ, RZ, R56 ;  /* 0x000000ffff917224 */ /* 0x000fe400078e0038 */
[----:B------:R-:W-:Y:S01]  /*15630*/  FMUL.FTZ R56, R2, R156 ;  /* 0x0000009c02387220 */ /* 0x000fe20000410000 */
[----:B------:R-:W-:Y:S02]  /*15640*/  IMAD.MOV.U32 R144, RZ, RZ, R66 ;  /* 0x000000ffff907224 */ /* 0x000fe400078e0042 */
[----:B------:R-:W-:Y:S01]  /*15650*/  FMUL.FTZ R66, R100, R170 ;  /* 0x000000aa64427220 */ /* 0x000fe20000410000 */
[----:B------:R-:W-:Y:S01]  /*15660*/  FMUL.FTZ R73, R2, R73 ;  /* 0x0000004902497220 */ /* 0x000fe20000410000 */
[----:B------:R-:W-:Y:S01]  /*15670*/  LDSM.16.MT88.4 R168, [R226+0xac00] ;  /* 0x00ac0000e2a8783b */ /* 0x000fe20000004200 */
[-C--:B--2---:R-:W-:Y:S03]  /*15680*/  HMMA.16816.F32.BF16 R52, R176, R108.reuse, R52 ;  /* 0x0000006cb034723c */ /* 0x084fe60000041834 */
[----:B-1----:R-:W-:Y:S01]  /*15690*/  FFMA.FTZ R3, R193, UR4, -R167 ;  /* 0x00000004c1037c23 */ /* 0x002fe200080108a7 */
[C---:B------:R-:W-:Y:S01]  /*156a0*/  FMUL.FTZ R74, R0.reuse, R74 ;  /* 0x0000004a004a7220 */ /* 0x040fe20000410000 */
[----:B------:R-:W-:Y:S01]  /*156b0*/  FMUL.FTZ R75, R0, R75 ;  /* 0x0000004b004b7220 */ /* 0x000fe20000410000 */
[C---:B------:R-:W-:Y:S01]  /*156c0*/  HMMA.16816.F32.BF16 R56, R180.reuse, R108, R56 ;  /* 0x0000006cb438723c */ /* 0x040fe20000041838 */
[----:B------:R1:W2:Y:S04]  /*156d0*/  MUFU.EX2 R214, R3 ;  /* 0x0000000300d67308 */ /* 0x0002a80000000800 */
[C---:B---3--:R-:W-:Y:S01]  /*156e0*/  FMUL.FTZ R60, R2.reuse, R172 ;  /* 0x000000ac023c7220 */ /* 0x048fe20000410000 */
[C---:B------:R-:W-:Y:S01]  /*156f0*/  FMUL.FTZ R76, R2.reuse, R76 ;  /* 0x0000004c024c7220 */ /* 0x040fe20000410000 */
[----:B------:R-:W-:Y:S01]  /*15700*/  FMUL.FTZ R77, R2, R77 ;  /* 0x0000004d024d7220 */ /* 0x000fe20000410000 */
[C---:B------:R-:W-:Y:S03]  /*15710*/  FMUL.FTZ R78, R0.reuse, R78 ;  /* 0x0000004e004e7220 */ /* 0x040fe60000410000 */
[----:B------:R-:W-:Y:S01]  /*15720*/  FMUL.FTZ R79, R0, R79 ;  /* 0x0000004f004f7220 */ /* 0x000fe20000410000 */
[-C--:B------:R-:W-:Y:S03]  /*15730*/  HMMA.16816.F32.BF16 R60, R180, R110.reuse, R60 ;  /* 0x0000006eb43c723c */ /* 0x080fe6000004183c */
[----:B------:R-:W-:Y:S01]  /*15740*/  F2FP.BF16.F32.PACK_AB R116, R217, R216 ;  /* 0x000000d8d974723e */ /* 0x000fe200000010ff */
[C---:B------:R-:W-:Y:S01]  /*15750*/  FMUL.FTZ R88, R2.reuse, R88 ;  /* 0x0000005802587220 */ /* 0x040fe20000410000 */
[----:B------:R-:W-:Y:S01]  /*15760*/  FMUL.FTZ R89, R2, R89 ;  /* 0x0000005902597220 */ /* 0x000fe20000410000 */
[C---:B------:R-:W-:Y:S01]  /*15770*/  HMMA.16816.F32.BF16 R64, R176.reuse, R110, R64 ;  /* 0x0000006eb040723c */ /* 0x040fe20000041840 */
[----:B------:R-:W3:Y:S04]  /*15780*/  LDSM.16.MT88.4 R108, [R226+0xb000] ;  /* 0x00b00000e26c783b */ /* 0x000ee80000004200 */
[--C-:B-1----:R-:W-:Y:S01]  /*15790*/  FFMA.FTZ R3, R196, UR4, -R184.reuse ;  /* 0x00000004c4037c23 */ /* 0x102fe200080108b8 */
[-C--:B------:R-:W-:Y:S03]  /*157a0*/  HMMA.16816.F32.BF16 R68, R176, R112.reuse, R68 ;  /* 0x00000070b044723c */ /* 0x080fe60000041844 */
[----:B------:R1:W-:Y:S02]  /*157b0*/  MUFU.EX2 R213, R3 ;  /* 0x0000000300d57308 */ /* 0x0003e40000000800 */
[----:B--2---:R-:W-:Y:S01]  /*157c0*/  F2FP.BF16.F32.PACK_AB R118, R214, R215 ;  /* 0x000000d7d676723e */ /* 0x004fe200000010ff */
[C---:B------:R-:W-:Y:S05]  /*157d0*/  HMMA.16816.F32.BF16 R72, R180.reuse, R112, R72 ;  /* 0x00000070b448723c */ /* 0x040fea0000041848 */
[C---:B------:R-:W-:Y:S01]  /*157e0*/  FMUL.FTZ R90, R0.reuse, R90 ;  /* 0x0000005a005a7220 */ /* 0x040fe20000410000 */
[-C--:B------:R-:W-:Y:S05]  /*157f0*/  HMMA.16816.F32.BF16 R76, R180, R114.reuse, R76 ;  /* 0x00000072b44c723c */ /* 0x080fea000004184c */
[----:B------:R-:W-:Y:S01]  /*15800*/  FMUL.FTZ R91, R0, R91 ;  /* 0x0000005b005b7220 */ /* 0x000fe20000410000 */
[C---:B------:R-:W-:Y:S01]  /*15810*/  HMMA.16816.F32.BF16 R80, R176.reuse, R114, R80 ;  /* 0x00000072b050723c */ /* 0x040fe20000041850 */
[----:B------:R-:W2:Y:S04]  /*15820*/  LDSM.16.MT88.4 R112, [R224+0x9400] ;  /* 0x00940000e070783b */ /* 0x000ea80000004200 */
[--C-:B-1----:R-:W-:Y:S01]  /*15830*/  FFMA.FTZ R3, R198, UR4, -R184.reuse ;  /* 0x00000004c6037c23 */ /* 0x102fe200080108b8 */
[C---:B------:R-:W-:Y:S01]  /*15840*/  FMUL.FTZ R92, R2.reuse, R92 ;  /* 0x0000005c025c7220 */ /* 0x040fe20000410000 */
[----:B------:R-:W-:Y:S01]  /*15850*/  FMUL.FTZ R93, R2, R93 ;  /* 0x0000005d025d7220 */ /* 0x000fe20000410000 */
[C---:B------:R-:W-:Y:S01]  /*15860*/  FMUL.FTZ R94, R0.reuse, R94 ;  /* 0x0000005e005e7220 */ /* 0x040fe20000410000 */
[----:B------:R1:W2:Y:S02]  /*15870*/  MUFU.EX2 R212, R3 ;  /* 0x0000000300d47308 */ /* 0x0002a40000000800 */
[----:B------:R-:W-:Y:S01]  /*15880*/  FMUL.FTZ R95, R0, R95 ;  /* 0x0000005f005f7220 */ /* 0x000fe20000410000 */
[----:B------:R-:W-:Y:S01]  /*15890*/  FFMA.FTZ R106, R194, UR4, -R184 ;  /* 0x00000004c26a7c23 */ /* 0x000fe200080108b8 */
[----:B------:R-:W-:Y:S01]  /*158a0*/  IMAD.MOV.U32 R172, RZ, RZ, R139 ;  /* 0x000000ffffac7224 */ /* 0x000fe200078e008b */
[----:B------:R-:W-:Y:S01]  /*158b0*/  MOV R174, R137 ;  /* 0x0000008900ae7202 */ /* 0x000fe20000000f00 */
[----:B------:R-:W-:Y:S01]  /*158c0*/  IMAD.MOV.U32 R156, RZ, RZ, R138 ;  /* 0x000000ffff9c7224 */ /* 0x000fe200078e008a */
[-C--:B---3--:R-:W-:Y:S03]  /*158d0*/  HMMA.16816.F32.BF16 R84, R176, R108.reuse, R84 ;  /* 0x0000006cb054723c */ /* 0x088fe60000041854 */
[----:B------:R-:W-:Y:S03]  /*158e0*/  MUFU.EX2 R211, R106 ;  /* 0x0000006a00d37308 */ /* 0x000fe60000000800 */
[C---:B------:R-:W-:Y:S05]  /*158f0*/  HMMA.16816.F32.BF16 R88, R180.reuse, R108, R88 ;  /* 0x0000006cb458723c */ /* 0x040fea0000041858 */
[----:B-1----:R-:W-:Y:S01]  /*15900*/  FFMA.FTZ R3, R195, UR4, -R184 ;  /* 0x00000004c3037c23 */ /* 0x002fe200080108b8 */
[-C--:B------:R-:W-:Y:S03]  /*15910*/  HMMA.16816.F32.BF16 R92, R180, R110.reuse, R92 ;  /* 0x0000006eb45c723c */ /* 0x080fe6000004185c */
[----:B------:R1:W3:Y:S02]  /*15920*/  MUFU.EX2 R210, R3 ;  /* 0x0000000300d27308 */ /* 0x0002e40000000800 */
[----:B------:R-:W-:Y:S01]  /*15930*/  F2FP.BF16.F32.PACK_AB R108, R239, R240 ;  /* 0x000000f0ef6c723e */ /* 0x000fe200000010ff */
[----:B------:R-:W-:Y:S05]  /*15940*/  HMMA.16816.F32.BF16 R96, R176, R110, R96 ;  /* 0x0000006eb060723c */ /* 0x000fea0000041860 */
[----:B------:R-:W-:Y:S02]  /*15950*/  F2FP.BF16.F32.PACK_AB R109, R222, R223 ;  /* 0x000000dfde6d723e */ /* 0x000fe400000010ff */
[----:B------:R-:W-:Y:S04]  /*15960*/  F2FP.BF16.F32.PACK_AB R110, R220, R221 ;  /* 0x000000dddc6e723e */ /* 0x000fe800000010ff */
[----:B------:R-:W-:Y:S02]  /*15970*/  F2FP.BF16.F32.PACK_AB R111, R219, R218 ;  /* 0x000000dadb6f723e */ /* 0x000fe400000010ff */
[----:B--2---:R-:W-:Y:S01]  /*15980*/  F2FP.BF16.F32.PACK_AB R117, R212, R213 ;  /* 0x000000d5d475723e */ /* 0x004fe200000010ff */
[--C-:B-1----:R-:W-:Y:S01]  /*15990*/  FFMA.FTZ R3, R200, UR4, -R165.reuse ;  /* 0x00000004c8037c23 */ /* 0x102fe200080108a5 */
[----:B---3--:R-:W-:Y:S03]  /*159a0*/  F2FP.BF16.F32.PACK_AB R119, R210, R211 ;  /* 0x000000d3d277723e */ /* 0x008fe600000010ff */
[-C--:B------:R-:W-:Y:S01]  /*159b0*/  HMMA.16816.F32.BF16 R4, R108, R112.reuse, R4 ;  /* 0x000000706c04723c */ /* 0x080fe20000041804 */
[----:B------:R1:W-:Y:S05]  /*159c0*/  MUFU.EX2 R208, R3 ;  /* 0x0000000300d07308 */ /* 0x0003ea0000000800 */
        /* <DEDUP_REMOVED lines=17> */
[----:B------:R-:W3:Y:S04]  /*15ae0*/  LDSM.16.MT88.4 R124, [R226+0xb400] ;  /* 0x00b40000e27c783b */ /* 0x000ee80000004200 */
[--C-:B-1----:R-:W-:Y:S01]  /*15af0*/  FFMA.FTZ R3, R205, UR4, -R166.reuse ;  /* 0x00000004cd037c23 */ /* 0x102fe200080108a6 */
[-C--:B--2---:R-:W-:Y:S03]  /*15b00*/  HMMA.16816.F32.BF16 R52, R108, R112.reuse, R52 ;  /* 0x000000706c34723c */ /* 0x084fe60000041834 */
[----:B------:R1:W2:Y:S03]  /*15b10*/  MUFU.EX2 R205, R3 ;  /* 0x0000000300cd7308 */ /* 0x0002a60000000800 */
[C---:B------:R-:W-:Y:S06]  /*15b20*/  HMMA.16816.F32.BF16 R56, R116.reuse, R112, R56 ;  /* 0x000000707438723c */ /* 0x040fec0000041838 */
[-C--:B------:R-:W-:Y:S06]  /*15b30*/  HMMA.16816.F32.BF16 R60, R116, R114.reuse, R60 ;  /* 0x00000072743c723c */ /* 0x080fec000004183c */
[C---:B------:R-:W-:Y:S01]  /*15b40*/  HMMA.16816.F32.BF16 R64, R108.reuse, R114, R64 ;  /* 0x000000726c40723c */ /* 0x040fe20000041840 */
[----:B------:R-:W5:Y:S04]  /*15b50*/  LDSM.16.MT88.4 R112, [R224+0x9800] ;  /* 0x00980000e070783b */ /* 0x000f680000004200 */
        /* <DEDUP_REMOVED lines=8> */
[-C--:B------:R-:W-:Y:S03]  /*15be0*/  HMMA.16816.F32.BF16 R84, R108, R124.reuse, R84 ;  /* 0x0000007c6c54723c */ /* 0x080fe60000041854 */
[----:B------:R1:W2:Y:S03]  /*15bf0*/  MUFU.EX2 R207, R3 ;  /* 0x0000000300cf7308 */ /* 0x0002a60000000800 */
[C---:B------:R-:W-:Y:S06]  /*15c00*/  HMMA.16816.F32.BF16 R88, R116.reuse, R124, R88 ;  /* 0x0000007c7458723c */ /* 0x040fec0000041858 */
[-C--:B------:R-:W-:Y:S06]  /*15c10*/  HMMA.16816.F32.BF16 R92, R116, R126.reuse, R92 ;  /* 0x0000007e745c723c */ /* 0x080fec000004185c */
[----:B------:R-:W-:Y:S01]  /*15c20*/  HMMA.16816.F32.BF16 R96, R108, R126, R96 ;  /* 0x0000007e6c60723c */ /* 0x000fe20000041860 */
[----:B------:R-:W3:Y:S04]  /*15c30*/  LDSM.16.MT88.4 R124, [R224+0xa800] ;  /* 0x00a80000e07c783b */ /* 0x000ee80000004200 */
[----:B-1----:R-:W-:Y:S02]  /*15c40*/  FFMA.FTZ R3, R155, UR4, -R166 ;  /* 0x000000049b037c23 */ /* 0x002fe400080108a6 */
[----:B------:R-:W-:Y:S02]  /*15c50*/  F2FP.BF16.F32.PACK_AB R108, R209, R208 ;  /* 0x000000d0d16c723e */ /* 0x000fe400000010ff */
[----:B------:R1:W-:Y:S02]  /*15c60*/  MUFU.EX2 R202, R3 ;  /* 0x0000000300ca7308 */ /* 0x0003e40000000800 */
[----:B--2---:R-:W-:Y:S02]  /*15c70*/  F2FP.BF16.F32.PACK_AB R109, R205, R204 ;  /* 0x000000cccd6d723e */ /* 0x004fe400000010ff */
[----:B------:R-:W-:Y:S01]  /*15c80*/  F2FP.BF16.F32.PACK_AB R110, R207, R206 ;  /* 0x000000cecf6e723e */ /* 0x000fe200000010ff */
[----:B----4-:R-:W-:Y:S01]  /*15c90*/  FFMA.FTZ R101, R101, R173, R174 ;  /* 0x000000ad65657223 */ /* 0x010fe200000100ae */
[----:B-1----:R-:W-:Y:S04]  /*15ca0*/  FFMA.FTZ R3, R154, UR4, -R166 ;  /* 0x000000049a037c23 */ /* 0x002fe800080108a6 */
[----:B------:R1:W2:Y:S01]  /*15cb0*/  MUFU.EX2 R203, R3 ;  /* 0x0000000300cb7308 */ /* 0x0002a20000000800 */
[----:B-----5:R-:W-:Y:S01]  /*15cc0*/  FFMA.FTZ R100, R100, R159, R250 ;  /* 0x0000009f64647223 */ /* 0x020fe200000100fa */
[----:B------:R-:W-:Y:S01]  /*15cd0*/  FFMA.FTZ R2, R2, R158, R245 ;  /* 0x0000009e02027223 */ /* 0x000fe200000100f5 */
[--C-:B-1----:R-:W-:Y:S01]  /*15ce0*/  FFMA.FTZ R3, R153, UR4, -R167.reuse ;  /* 0x0000000499037c23 */ /* 0x102fe200080108a7 */
[----:B--2---:R-:W-:Y:S02]  /*15cf0*/  F2FP.BF16.F32.PACK_AB R111, R203, R202 ;  /* 0x000000cacb6f723e */ /* 0x004fe400000010ff */
[----:B------:R-:W-:Y:S04]  /*15d00*/  FADD.FTZ R2, R246, R2 ;  /* 0x00000002f6027221 */ /* 0x000fe80000010000 */
[----:B------:R1:W-:Y:S01]  /*15d10*/  MUFU.EX2 R200, R3 ;  /* 0x0000000300c87308 */ /* 0x0003e20000000800 */
[----:B------:R-:W-:Y:S01]  /*15d20*/  FADD.FTZ R2, R247, R2 ;  /* 0x00000002f7027221 */ /* 0x000fe20000010000 */
[-C--:B------:R-:W-:Y:S03]  /*15d30*/  HMMA.16816.F32.BF16 R4, R108, R112.reuse, R4 ;  /* 0x000000706c04723c */ /* 0x080fe60000041804 */
[--C-:B-1----:R-:W-:Y:S05]  /*15d40*/  FFMA.FTZ R3, R152, UR4, -R167.reuse ;  /* 0x0000000498037c23 */ /* 0x102fea00080108a7 */
[----:B------:R1:W2:Y:S03]  /*15d50*/  MUFU.EX2 R198, R3 ;  /* 0x0000000300c67308 */ /* 0x0002a60000000800 */
[--C-:B-1----:R-:W-:Y:S01]  /*15d60*/  FFMA.FTZ R3, R197, UR4, -R167.reuse ;  /* 0x00000004c5037c23 */ /* 0x102fe200080108a7 */
[----:B--2---:R-:W-:Y:S06]  /*15d70*/  F2FP.BF16.F32.PACK_AB R116, R198, R200 ;  /* 0x000000c8c674723e */ /* 0x004fec00000010ff */
        /* <DEDUP_REMOVED lines=41> */
[-C--:B---3--:R-:W-:Y:S03]  /*16010*/  HMMA.16816.F32.BF16 R68, R108, R120.reuse, R68 ;  /* 0x000000786c44723c */ /* 0x088fe60000041844 */
[----:B------:R1:W-:Y:S02]  /*16020*/  MUFU.EX2 R190, R3 ;  /* 0x0000000300be7308 */ /* 0x0003e40000000800 */
[----:B------:R-:W-:Y:S01]  /*16030*/  FFMA.FTZ R165, R185, UR4, -R165 ;  /* 0x00000004b9a57c23 */ /* 0x000fe200080108a5 */
[C---:B------:R-:W-:Y:S07]  /*16040*/  HMMA.16816.F32.BF16 R72, R116.reuse, R120, R72 ;  /* 0x000000787448723c */ /* 0x040fee0000041848 */
[----:B------:R2:W3:Y:S01]  /*16050*/  MUFU.EX2 R188, R165 ;  /* 0x000000a500bc7308 */ /* 0x0004e20000000800 */
[-C--:B------:R-:W-:Y:S06]  /*16060*/  HMMA.16816.F32.BF16 R76, R116, R122.reuse, R76 ;  /* 0x0000007a744c723c */ /* 0x080fec000004184c */
[C---:B------:R-:W-:Y:S05]  /*16070*/  HMMA.16816.F32.BF16 R80, R108.reuse, R122, R80 ;  /* 0x0000007a6c50723c */ /* 0x040fea0000041850 */
[--C-:B-1----:R-:W-:Y:S01]  /*16080*/  FFMA.FTZ R3, R135, UR4, -R166.reuse ;  /* 0x0000000487037c23 */ /* 0x102fe200080108a6 */
[-C--:B----4-:R-:W-:Y:S03]  /*16090*/  HMMA.16816.F32.BF16 R84, R108, R124.reuse, R84 ;  /* 0x0000007c6c54723c */ /* 0x090fe60000041854 */
[----:B------:R1:W-:Y:S02]  /*160a0*/  MUFU.EX2 R187, R3 ;  /* 0x0000000300bb7308 */ /* 0x0003e40000000800 */
[----:B------:R-:W-:Y:S01]  /*160b0*/  FFMA.FTZ R166, R134, UR4, -R166 ;  /* 0x0000000486a67c23 */ /* 0x000fe200080108a6 */
[C---:B------:R-:W-:Y:S07]  /*160c0*/  HMMA.16816.F32.BF16 R88, R116.reuse, R124, R88 ;  /* 0x0000007c7458723c */ /* 0x040fee0000041858 */
[----:B------:R3:W-:Y:S01]  /*160d0*/  MUFU.EX2 R186, R166 ;  /* 0x000000a600ba7308 */ /* 0x0007e20000000800 */
[-C--:B------:R-:W-:Y:S03]  /*160e0*/  HMMA.16816.F32.BF16 R92, R116, R126.reuse, R92 ;  /* 0x0000007e745c723c */ /* 0x080fe6000004185c */
[----:B--2---:R-:W-:Y:S03]  /*160f0*/  F2FP.BF16.F32.PACK_AB R165, R189, R191 ;  /* 0x000000bfbda5723e */ /* 0x004fe600000010ff */
[----:B------:R-:W-:Y:S05]  /*16100*/  HMMA.16816.F32.BF16 R96, R108, R126, R96 ;  /* 0x0000007e6c60723c */ /* 0x000fea0000041860 */
[--C-:B-1----:R-:W-:Y:S04]  /*16110*/  FFMA.FTZ R3, R133, UR4, -R167.reuse ;  /* 0x0000000485037c23 */ /* 0x102fe800080108a7 */
[----:B------:R1:W-:Y:S02]  /*16120*/  MUFU.EX2 R183, R3 ;  /* 0x0000000300b77308 */ /* 0x0003e40000000800 */
[----:B---3--:R-:W-:Y:S01]  /*16130*/  F2FP.BF16.F32.PACK_AB R166, R188, R190 ;  /* 0x000000bebca6723e */ /* 0x008fe200000010ff */
[--C-:B-1----:R-:W-:Y:S07]  /*16140*/  FFMA.FTZ R3, R131, UR4, -R167.reuse ;  /* 0x0000000483037c23 */ /* 0x102fee00080108a7 */
[----:B------:R1:W2:Y:S02]  /*16150*/  MUFU.EX2 R185, R3 ;  /* 0x0000000300b97308 */ /* 0x0002a40000000800 */
[--C-:B-1----:R-:W-:Y:S01]  /*16160*/  FFMA.FTZ R3, R130, UR4, -R167.reuse ;  /* 0x0000000482037c23 */ /* 0x102fe200080108a7 */
[----:B------:R-:W-:Y:S01]  /*16170*/  FFMA.FTZ R167, R129, UR4, -R167 ;  /* 0x0000000481a77c23 */ /* 0x000fe200080108a7 */
[----:B--2---:R-:W-:Y:S06]  /*16180*/  F2FP.BF16.F32.PACK_AB R176, R185, R183 ;  /* 0x000000b7b9b0723e */ /* 0x004fec00000010ff */
[----:B------:R1:W-:Y:S10]  /*16190*/  MUFU.EX2 R182, R3 ;  /* 0x0000000300b67308 */ /* 0x0003f40000000800 */
[----:B------:R2:W3:Y:S01]  /*161a0*/  MUFU.EX2 R181, R167 ;  /* 0x000000a700b57308 */ /* 0x0004e20000000800 */
[--C-:B-1----:R-:W-:Y:S09]  /*161b0*/  FFMA.FTZ R3, R107, UR4, -R184.reuse ;  /* 0x000000046b037c23 */ /* 0x102ff200080108b8 */
        /* <DEDUP_REMOVED lines=8> */
[----:B------:R-:W2:Y:S01]  /*16240*/  LDSM.16.MT88.4 R132, [R226+0x9c00] ;  /* 0x009c0000e284783b */ /* 0x000ea20000004200 */
[----:B------:R-:W-:Y:S05]  /*16250*/  F2FP.BF16.F32.PACK_AB R164, R193, R192 ;  /* 0x000000c0c1a4723e */ /* 0x000fea00000010ff */
[----:B------:R4:W-:Y:S01]  /*16260*/  MUFU.EX2 R106, R3 ;  /* 0x00000003006a7308 */ /* 0x0009e20000000800 */
[----:B---3--:R-:W-:Y:S09]  /*16270*/  F2FP.BF16.F32.PACK_AB R177, R180, R107 ;  /* 0x0000006bb4b1723e */ /* 0x008ff200000010ff */
[----:B------:R-:W3:Y:S01]  /*16280*/  MUFU.EX2 R184, R184 ;  /* 0x000000b800b87308 */ /* 0x000ee20000000800 */
[-C--:B-1----:R-:W-:Y:S01]  /*16290*/  HMMA.16816.F32.BF16 R112, R164, R128.reuse, R4 ;  /* 0x00000080a470723c */ /* 0x082fe20000041804 */
[----:B------:R-:W1:Y:S04]  /*162a0*/  LDSM.16.MT88.4 R4, [R224+0xbc00] ;  /* 0x00bc0000e004783b */ /* 0x000e680000004200 */
[----:B----4-:R-:W-:Y:S01]  /*162b0*/  FFMA.FTZ R3, R0, R157, R241 ;  /* 0x0000009d00037223 */ /* 0x010fe200000100f1 */
[----:B------:R-:W-:Y:S01]  /*162c0*/  FADD.FTZ R0, R252, R100 ;  /* 0x00000064fc007221 */ /* 0x000fe20000010000 */
[----:B------:R-:W-:Y:S01]  /*162d0*/  IMAD.MOV.U32 R100, RZ, RZ, R104 ;  /* 0x000000ffff647224 */ /* 0x000fe200078e0068 */
[----:B---3--:R-:W-:Y:S03]  /*162e0*/  F2FP.BF16.F32.PACK_AB R179, R184, R106 ;  /* 0x0000006ab8b3723e */ /* 0x008fe600000010ff */
[----:B------:R-:W-:Y:S01]  /*162f0*/  FADD.FTZ R3, R242, R3 ;  /* 0x00000003f2037221 */ /* 0x000fe20000010000 */
[----:B------:R-:W-:Y:S03]  /*16300*/  FADD.FTZ R0, R249, R0 ;  /* 0x00000000f9007221 */ /* 0x000fe60000010000 */
[C---:B------:R-:W-:Y:S01]  /*16310*/  HMMA.16816.F32.BF16 R108, R176.reuse, R128, R8 ;  /* 0x00000080b06c723c */ /* 0x040fe20000041808 */
[----:B------:R-:W3:Y:S03]  /*16320*/  LDSM.16.MT88.4 R8, [R226+0xbc00] ;  /* 0x00bc0000e208783b */ /* 0x000ee60000004200 */
[----:B------:R-:W-:Y:S02]  /*16330*/  FADD.FTZ R3, R244, R3 ;  /* 0x00000003f4037221 */ /* 0x000fe40000010000 */
[-C--:B------:R-:W-:Y:S06]  /*16340*/  HMMA.16816.F32.BF16 R116, R176, R130.reuse, R12 ;  /* 0x00000082b074723c */ /* 0x080fec000004180c */
[C---:B------:R-:W-:Y:S05]  /*16350*/  HMMA.16816.F32.BF16 R120, R164.reuse, R130, R16 ;  /* 0x00000082a478723c */ /* 0x040fea0000041810 */
[----:B------:R-:W-:Y:S01]  /*16360*/  FADD.FTZ R12, R251, R0 ;  /* 0x00000000fb0c7221 */ /* 0x000fe20000010000 */
[-C--:B--2---:R-:W-:Y:S05]  /*16370*/  HMMA.16816.F32.BF16 R128, R164, R132.reuse, R20 ;  /* 0x00000084a480723c */ /* 0x084fea0000041814 */
[----:B------:R-:W-:Y:S01]  /*16380*/  FADD.FTZ R12, R223, R12 ;  /* 0x0000000cdf0c7221 */ /* 0x000fe20000010000 */
[C---:B------:R-:W-:Y:S05]  /*16390*/  HMMA.16816.F32.BF16 R124, R176.reuse, R132, R24 ;  /* 0x00000084b07c723c */ /* 0x040fea0000041818 */
[----:B------:R-:W-:Y:S02]  /*163a0*/  IMAD.MOV.U32 R15, RZ, RZ, R136 ;  /* 0x000000ffff0f7224 */ /* 0x000fe400078e0088 */
[----:B------:R-:W-:Y:S01]  /*163b0*/  FADD.FTZ R0, R248, R2 ;  /* 0x00000002f8007221 */ /* 0x000fe20000010000 */
[-C--:B------:R-:W-:Y:S03]  /*163c0*/  HMMA.16816.F32.BF16 R136, R176, R134.reuse, R28 ;  /* 0x00000086b088723c */ /* 0x080fe6000004181c */
[----:B------:R-:W-:Y:S01]  /*163d0*/  FADD.FTZ R2, R243, R3 ;  /* 0x00000003f3027221 */ /* 0x000fe20000010000 */
[----:B------:R-:W-:Y:S02]  /*163e0*/  FADD.FTZ R3, R216, R0 ;  /* 0x00000000d8037221 */ /* 0x000fe40000010000 */
        /* <DEDUP_REMOVED lines=66> */
[----:B------:R-:W-:Y:S01]  /*16810*/  FADD.FTZ R2, R181, R2 ;  /* 0x00000002b5027221 */ /* 0x000fe20000010000 */
[----:B------:R-:W-:Y:S01]  /*16820*/  FADD.FTZ R0, R184, R0 ;  /* 0x00000000b8007221 */ /* 0x000fe20000010000 */
[----:B------:R-:W-:Y:S02]  /*16830*/  IMAD.MOV.U32 R106, RZ, RZ, R103 ;  /* 0x000000ffff6a7224 */ /* 0x000fe400078e0067 */
[----:B------:R1:W-:Y:S04]  /*16840*/  STL [R1+0x8], R3 ;  /* 0x0000080301007387 */ /* 0x0003e80000100800 */
[----:B------:R2:W-:Y:S04]  /*16850*/  STL [R1+0x4], R2 ;  /* 0x0000040201007387 */ /* 0x0005e80000100800 */
[----:B------:R2:W-:Y:S01]  /*16860*/  STL [R1], R0 ;  /* 0x0000000001007387 */ /* 0x0005e20000100800 */
[----:B-1----:R-:W-:Y:S01]  /*16870*/  MOV R3, R105 ;  /* 0x0000006900037202 */ /* 0x002fe20000000f00 */
[----:B------:R-:W-:Y:S06]  /*16880*/  @P0 BRA `(.L_x_1045) ;  /* 0xffffffb800140947 */ /* 0x000fec000383ffff */
.L_x_1044:
[----:B------:R-:W3:Y:S04]  /*16890*/  LDL.LU R8, [R1+0xc] ;  /* 0x00000c0001087983 */ /* 0x000ee80000300800 */
[----:B------:R-:W4:Y:S04]  /*168a0*/  LDL.LU R7, [R1+0x8] ;  /* 0x0000080001077983 */ /* 0x000f280000300800 */
[----:B------:R-:W2:Y:S04]  /*168b0*/  LDL.LU R6, [R1+0x4] ;  /* 0x0000040001067983 */ /* 0x000ea80000300800 */
[----:B------:R-:W2:Y:S01]  /*168c0*/  LDL.LU R5, [R1] ;  /* 0x0000000001057983 */ /* 0x000ea20000300800 */
        /* <DEDUP_REMOVED lines=77> */
.L_x_1048:
        /* <DEDUP_REMOVED lines=23> */
.L_x_1049:
        /* <DEDUP_REMOVED lines=296> */
.L_x_1051:
[----:B------:R-:W-:Y:S05]  /*18190*/  BSYNC B0 ;  /* 0x0000000000007941 */ /* 0x000fea0003800000 */
.L_x_1050:
        /* <DEDUP_REMOVED lines=39> */
.L_x_1053:
[----:B------:R-:W-:Y:S05]  /*18410*/  BSYNC B0 ;  /* 0x0000000000007941 */ /* 0x000fea0003800000 */
.L_x_1052:
        /* <DEDUP_REMOVED lines=24> */
.L_x_1055:
[----:B------:R-:W-:Y:S05]  /*185a0*/  BSYNC B0 ;  /* 0x0000000000007941 */ /* 0x000fea0003800000 */
.L_x_1054:
        /* <DEDUP_REMOVED lines=24> */
.L_x_1057:
[----:B------:R-:W-:Y:S05]  /*18730*/  BSYNC B0 ;  /* 0x0000000000007941 */ /* 0x000fea0003800000 */
.L_x_1056:
        /* <DEDUP_REMOVED lines=23> */
.L_x_1058:
        /* <DEDUP_REMOVED lines=13> */
.L_x_1227:


//--------------------- .text._ZN5flash16flash_fwd_kernelI23Flash_fwd_kernel_traitsILi96ELi128ELi64ELi4ELb0ELb0EN7cutlass10bfloat16_tE19Flash_kernel_traitsILi96ELi128ELi64ELi4ES3_EELb1ELb0ELb1ELb1ELb0ELb0ELb0ELb1EEEvNS_16Flash_fwd_paramsE --------------------------
	.section	.text._ZN5flash16flash_fwd_kernelI23Flash_fwd_kernel_traitsILi96ELi128ELi64ELi4ELb0ELb0EN7cutlass10bfloat16_tE19Flash_kernel_traitsILi96ELi128ELi64ELi4ES3_EELb1ELb0ELb1ELb1ELb0ELb0ELb0ELb1EEEvNS_16Flash_fwd_paramsE,"ax",@progbits
	.align	128
        .global         _ZN5flash16flash_fwd_kernelI23Flash_fwd_kernel_traitsILi96ELi128ELi64ELi4ELb0ELb0EN7cutlass10bfloat16_tE19Flash_kernel_traitsILi96ELi128ELi64ELi4ES3_EELb1ELb0ELb1ELb1ELb0ELb0ELb0ELb1EEEvNS_16Flash_fwd_paramsE
        .type           _ZN5flash16flash_fwd_kernelI23Flash_fwd_kernel_traitsILi96ELi128ELi64ELi4ELb0ELb0EN7cutlass10bfloat16_tE19Flash_kernel_traitsILi96ELi128ELi64ELi4ES3_EELb1ELb0ELb1ELb1ELb0ELb0ELb0ELb1EEEvNS_16Flash_fwd_paramsE,@function
        .size           _ZN5flash16flash_fwd_kernelI23Flash_fwd_kernel_traitsILi96ELi128ELi64ELi4ELb0ELb0EN7cutlass10bfloat16_tE19Flash_kernel_traitsILi96ELi128ELi64ELi4ES3_EELb1ELb0ELb1ELb1ELb0ELb0ELb0ELb1EEEvNS_16Flash_fwd_paramsE,(.L_x_1204 - _ZN5flash16flash_fwd_kernelI23Flash_fwd_kernel_traitsILi96ELi128ELi64ELi4ELb0ELb0EN7cutlass10bfloat16_tE19Flash_kernel_traitsILi96ELi128ELi64ELi4ES3_EELb1ELb0ELb1ELb1ELb0ELb0ELb0ELb1EEEvNS_16Flash_fwd_paramsE)
        .other          _ZN5flash16flash_fwd_kernelI23Flash_fwd_kernel_traitsILi96ELi128ELi64ELi4ELb0ELb0EN7cutlass10bfloat16_tE19Flash_kernel_traitsILi96ELi128ELi64ELi4ES3_EELb1ELb0ELb1ELb1ELb0ELb0ELb0ELb1EEEvNS_16Flash_fwd_paramsE,@"STO_CUDA_ENTRY STV_DEFAULT"
_ZN5flash16flash_fwd_kernelI23Flash_fwd_kernel_traitsILi96ELi128ELi64ELi4ELb0ELb0EN7cutlass10bfloat16_tE19Flash_kernel_traitsILi96ELi128ELi64ELi4ES3_EELb1ELb0ELb1ELb1ELb0ELb0ELb0ELb1EEEvNS_16Flash_fwd_paramsE:
.text._ZN5flash16flash_fwd_kernelI23Flash_fwd_kernel_traitsILi96ELi128ELi64ELi4ELb0ELb0EN7cutlass10bfloat16_tE19Flash_kernel_traitsILi96ELi128ELi64ELi4ES3_EELb1ELb0ELb1ELb1ELb0ELb0ELb0ELb1EEEvNS_16Flash_fwd_paramsE:
[----:B------:R-:W1:Y:S08]  /*0000*/  LDC R1, c[0x0][0x28] ;  /* 0x00000a00ff017b82 */ /* 0x000e700000000800 */
[----:B------:R-:W2:Y:S01]  /*0010*/  LDC.64 R172, c[0x0][0x198] ;  /* 0x00006600ffac7b82 */ /* 0x000ea20000000a00 */
[----:B------:R-:W-:Y:S01]  /*0020*/  BSSY B2, `(.L_x_1059) ;  /* 0x0000003000027945 */ /* 0x000fe20003800000 */
[----:B-1----:R-:W-:-:S06]  /*0030*/  IADD3 R1, R1, -0x298, RZ ;  /* 0xfffffd6801017810 */ /* 0x002fcc0007ffe0ff */
[----:B--2---:R-:W-:Y:S05]  /*0040*/  CALL.REL.NOINC `($_ZN5flash16flash_fwd_kernelI23Flash_fwd_kernel_traitsILi96ELi128ELi64ELi4ELb0ELb0EN7cutlass10bfloat16_tE19Flash_kernel_traitsILi96ELi128ELi64ELi4ES3_EELb1ELb0ELb1ELb1ELb0ELb0ELb0ELb1EEEvNS_16Flash_fwd_paramsE$_ZN5flash22compute_attn_1rowblockI23Flash_fwd_kernel_traitsILi96ELi128ELi64ELi4ELb0ELb0EN7cutlass10bfloat16_tE19Flash_kernel_traitsILi96ELi128ELi64ELi4ES3_EELb1ELb0ELb1ELb1ELb0ELb0ELb0ELb1ENS_16Flash_fwd_paramsEEEvRKT8_iii) ;  /* 0x0000000000087944 */ /* 0x004fea0003c00000 */
[----:B------:R-:W-:Y:S05]  /*0050*/  BSYNC B2 ;  /* 0x0000000000027941 */ /* 0x000fea0003800000 */
.L_x_1059:
[----:B------:R-:W-:Y:S05]  /*0060*/  EXIT ;  /* 0x000000000000794d */ /* 0x000fea0003800000 */
        .type           $_ZN5flash16flash_fwd_kernelI23Flash_fwd_kernel_traitsILi96ELi128ELi64ELi4ELb0ELb0EN7cutlass10bfloat16_tE19Flash_kernel_traitsILi96ELi128ELi64ELi4ES3_EELb1ELb0ELb1ELb1ELb0ELb0ELb0ELb1EEEvNS_16Flash_fwd_paramsE$_ZN5flash22compute_attn_1rowblockI23Flash_fwd_kernel_traitsILi96ELi128ELi64ELi4ELb0ELb0EN7cutlass10bfloat16_tE19Flash_kernel_traitsILi96ELi128ELi64ELi4ES3_EELb1ELb0ELb1ELb1ELb0ELb0ELb0ELb1ENS_16Flash_fwd_paramsEEEvRKT8_iii,@function
        .size           $_ZN5flash16flash_fwd_kernelI23Flash_fwd_kernel_traitsILi96ELi128ELi64ELi4ELb0ELb0EN7cutlass10bfloat16_tE19Flash_kernel_traitsILi96ELi128ELi64ELi4ES3_EELb1ELb0ELb1ELb1ELb0ELb0ELb0ELb1EEEvNS_16Flash_fwd_paramsE$_ZN5flash22compute_attn_1rowblockI23Flash_fwd_kernel_traitsILi96ELi128ELi64ELi4ELb0ELb0EN7cutlass10bfloat16_tE19Flash_kernel_traitsILi96ELi128ELi64ELi4ES3_EELb1ELb0ELb1ELb1ELb0ELb0ELb0ELb1ENS_16Flash_fwd_paramsEEEvRKT8_iii,(.L_x_1204 - $_ZN5flash16flash_fwd_kernelI23Flash_fwd_kernel_traitsILi96ELi128ELi64ELi4ELb0ELb0EN7cutlass10bfloat16_tE19Flash_kernel_traitsILi96ELi128ELi64ELi4ES3_EELb1ELb0ELb1ELb1ELb0ELb0ELb0ELb1EEEvNS_16Flash_fwd_paramsE$_ZN5flash22compute_attn_1rowblockI23Flash_fwd_kernel_traitsILi96ELi128ELi64ELi4ELb0ELb0EN7cutlass10bfloat16_tE19Flash_kernel_traitsILi96ELi128ELi64ELi4ES3_EELb1ELb0ELb1ELb1ELb0ELb0ELb0ELb1ENS_16Flash_fwd_paramsEEEvRKT8_iii)
$_ZN5flash16flash_fwd_kernelI23Flash_fwd_kernel_traitsILi96ELi128ELi64ELi4ELb0ELb0EN7cutlass10bfloat16_tE19Flash_kernel_traitsILi96ELi128ELi64ELi4ES3_EELb1ELb0ELb1ELb1ELb0ELb0ELb0ELb1EEEvNS_16Flash_fwd_paramsE$_ZN5flash22compute_attn_1rowblockI23Flash_fwd_kernel_traitsILi96ELi128ELi64ELi4ELb0ELb0EN7cutlass10bfloat16_tE19Flash_kernel_traitsILi96ELi128ELi64ELi4ES3_EELb1ELb0ELb1ELb1ELb0ELb0ELb0ELb1ENS_16Flash_fwd_paramsEEEvRKT8_iii:
        /* <DEDUP_REMOVED lines=68> */
.L_x_1061:
[----:B------:R-:W-:Y:S05]  /*04b0*/  BSYNC B0 ;  /* 0x0000000000007941 */ /* 0x000fea0003800000 */
.L_x_1060:
        /* <DEDUP_REMOVED lines=9> */
.L_x_1063:
[----:B------:R2:W5:Y:S02]  /*0550*/  LD.E R4, desc[UR4][R172.64+0xb8] ;  /* 0x0000b804ac047980 */ /* 0x000564000c101900 */
.L_x_1064:
[----:B------:R-:W-:Y:S05]  /*0560*/  BSYNC B0 ;  /* 0x0000000000007941 */ /* 0x000fea0003800000 */
.L_x_1062:
        /* <DEDUP_REMOVED lines=9> */
.L_x_1066:
[----:B------:R-:W4:Y:S01]  /*0600*/  LD.E.64 R2, desc[UR4][R172.64+0x108] ;  /* 0x00010804ac027980 */ /* 0x000f22000c101b00 */
[----:B------:R-:W-:Y:S01]  /*0610*/  BSSY B0, `(.L_x_1068) ;  /* 0x0000006000007945 */ /* 0x000fe20003800000 */
[----:B------:R-:W-:Y:S01]  /*0620*/  IMAD.MOV.U32 R0, RZ, RZ, RZ ;  /* 0x000000ffff007224 */ /* 0x000fe200078e00ff */
[----:B----4-:R-:W-:-:S04]  /*0630*/  ISETP.NE.U32.AND P0, PT, R2, RZ, PT ;  /* 0x000000ff0200720c */ /* 0x010fc80003f05070 */
[----:B------:R-:W-:-:S13]  /*0640*/  ISETP.NE.AND.EX P0, PT, R3, RZ, PT, P0 ;  /* 0x000000ff0300720c */ /* 0x000fda0003f05300 */
[----:B------:R-:W-:Y:S05]  /*0650*/  @!P0 BRA `(.L_x_1069) ;  /* 0x0000000000048947 */ /* 0x000fea0003800000 */
[----:B------:R1:W5:Y:S02]  /*0660*/  LD.E R0, desc[UR4][R172.64+0xbc] ;  /* 0x0000bc04ac007980 */ /* 0x000364000c101900 */
.L_x_1069:
[----:B------:R-:W-:Y:S05]  /*0670*/  BSYNC B0 ;  /* 0x0000000000007941 */ /* 0x000fea0003800000 */
.L_x_1068:
[----:B-----5:R-:W-:Y:S02]  /*0680*/  IADD3 R68, R0, R4, -R26 ;  /* 0x0000000400447210 */ /* 0x020fe40007ffe81a */
.L_x_1067:
[----:B------:R-:W-:Y:S05]  /*0690*/  BSYNC B1 ;  /* 0x0000000000017941 */ /* 0x000fea0003800000 */
.L_x_1065:
[----:B------:R-:W4:Y:S01]  /*06a0*/  S2R R210, SR_CTAID.X ;  /* 0x0000000000d27919 */ /* 0x000f220000002500 */
[----:B------:R-:W-:Y:S01]  /*06b0*/  MOV R33, 0x50 ;  /* 0x0000005000217802 */ /* 0x000fe20000000f00 */
[----:B------:R-:W-:-:S03]  /*06c0*/  IMAD.MOV.U32 R3, RZ, RZ, 0x0 ;  /* 0x00000000ff037424 */ /* 0x000fc600078e00ff */
[----:B------:R-:W-:Y:S01]  /*06d0*/  MOV R2, R33 ;  /* 0x0000002100027202 */ /* 0x000fe20000000f00 */
[----:B----4-:R-:W-:-:S05]  /*06e0*/  IMAD.SHL.U32 R170, R210, 0x80, RZ ;  /* 0x00000080d2aa7824 */ /* 0x010fca00078e00ff */
[----:B------:R-:W-:-:S13]  /*06f0*/  ISETP.GT.AND P0, PT, R184, R170, PT ;  /* 0x000000aab800720c */ /* 0x000fda0003f04270 */
[----:B-123--:R-:W-:Y:S05]  /*0700*/  @!P0 RET.REL.NODEC R2 `(_ZN5flash16flash_fwd_kernelI23Flash_fwd_kernel_traitsILi96ELi128ELi64ELi4ELb0ELb0EN7cutlass10bfloat16_tE19Flash_kernel_traitsILi96ELi128ELi64ELi4ES3_EELb1ELb0ELb1ELb1ELb0ELb0ELb0ELb1EEEvNS_16Flash_fwd_paramsE) ;  /* 0xfffffff8023c8950 */ /* 0x00efea0003c3ffff */
        /* <DEDUP_REMOVED lines=16> */
[----:B------:R-:W-:Y:S02]  /*0810*/  VIMNMX R251, RZ, R2, !PT ;  /* 0x00000002fffb7248 */ /* 0x000fe40007fe0100 */
[----:B------:R-:W-:-:S03]  /*0820*/  VIMNMX R174, R3, R0, PT ;  /* 0x0000000003ae7248 */ /* 0x000fc60003fe0100 */
        /* <DEDUP_REMOVED lines=34> */
.L_x_1074:
[----:B------:R-:W-:Y:S05]  /*0a50*/  BSYNC B0 ;  /* 0x0000000000007941 */ /* 0x000fea0003800000 */
.L_x_1073:
[----:B------:R-:W-:Y:S01]  /*0a60*/  PRMT R0, RZ, 0x7610, R0 ;  /* 0x00007610ff007816 */ /* 0x000fe20000000000 */
[--C-:B------:R-:W-:Y:S01]  /*0a70*/  IMAD.MOV.U32 R22, RZ, RZ, R32.reuse ;  /* 0x000000ffff167224 */ /* 0x100fe200078e0020 */
[----:B------:R-:W-:Y:S02]  /*0a80*/  SHF.R.S32.HI R23, RZ, 0x1f, R32 ;  /* 0x0000001fff177819 */ /* 0x000fe40000011420 */
.L_x_1072:
[----:B------:R-:W-:Y:S05]  /*0a90*/  BSYNC B1 ;  /* 0x0000000000017941 */ /* 0x000fea0003800000 */
.L_x_1071:
        /* <DEDUP_REMOVED lines=31> */
.L_x_1076:
[----:B------:R-:W-:Y:S05]  /*0c90*/  BSYNC B0 ;  /* 0x0000000000007941 */ /* 0x000fea0003800000 */
.L_x_1075:
        /* <DEDUP_REMOVED lines=19> */
.L_x_1078:
[----:B------:R-:W-:Y:S05]  /*0dd0*/  BSYNC B0 ;  /* 0x0000000000007941 */ /* 0x000fea0003800000 */
.L_x_1077:
        /* <DEDUP_REMOVED lines=20> */
.L_x_1080:
[----:B------:R-:W-:Y:S05]  /*0f20*/  BSYNC B0 ;  /* 0x0000000000007941 */ /* 0x000fea0003800000 */
.L_x_1079:
        /* <DEDUP_REMOVED lines=20> */
.L_x_1082:
[----:B------:R-:W-:Y:S05]  /*1070*/  BSYNC B0 ;  /* 0x0000000000007941 */ /* 0x000fea0003800000 */
.L_x_1081:
        /* <DEDUP_REMOVED lines=24> */
.L_x_1084:
[----:B------:R-:W-:Y:S05]  /*1200*/  BSYNC B0 ;  /* 0x0000000000007941 */ /* 0x000fea0003800000 */
.L_x_1083:
        /* <DEDUP_REMOVED lines=28> */
[----:B-1----:R-:W-:Y:S05]  /*13d0*/  @P6 RET.REL.NODEC R2 `(_ZN5flash16flash_fwd_kernelI23Flash_fwd_kernel_traitsILi96ELi128ELi64ELi4ELb0ELb0EN7cutlass10bfloat16_tE19Flash_kernel_traitsILi96ELi128ELi64ELi4ES3_EELb1ELb0ELb1ELb1ELb0ELb0ELb0ELb1EEEvNS_16Flash_fwd_paramsE) ;  /* 0xffffffec02086950 */ /* 0x002fea0003c3ffff */
        /* <DEDUP_REMOVED lines=9> */
[----:B------:R-:W-:Y:S05]  /*1470*/  RET.REL.NODEC R2 `(_ZN5flash16flash_fwd_kernelI23Flash_fwd_kernel_traitsILi96ELi128ELi64ELi4ELb0ELb0EN7cutlass10bfloat16_tE19Flash_kernel_traitsILi96ELi128ELi64ELi4ES3_EELb1ELb0ELb1ELb1ELb0ELb0ELb0ELb1EEEvNS_16Flash_fwd_paramsE) ;  /* 0xffffffe802e07950 */ /* 0x000fea0003c3ffff */
.L_x_1070:
[----:B------:R-:W2:Y:S04]  /*1480*/  LD.E R25, desc[UR4][R172.64+0x68] ;  /* 0x00006804ac197980 */ /* 0x000ea8000c101900 */
[----:B------:R-:W3:Y:S01]  /*1490*/  LD.E.64 R10, desc[UR4][R172.64+0x38] ;  /* 0x00003804ac0a7980 */ /* 0x000ee2000c101b00 */
[----:B------:R-:W-:Y:S02]  /*14a0*/  ISETP.NE.AND P1, PT, R32, -0x1, PT ;  /* 0xffffffff2000780c */ /* 0x000fe40003f25270 */
[----:B------:R-:W-:Y:S01]  /*14b0*/  ISETP.NE.AND P4, PT, R35, -0x1, PT ;  /* 0xffffffff2300780c */ /* 0x000fe20003f85270 */
[----:B------:R-:W4:Y:S01]  /*14c0*/  LD.E.64 R4, desc[UR4][R172.64+0x30] ;  /* 0x00003004ac047980 */ /* 0x000f22000c101b00 */
[CC--:B------:R-:W-:Y:S01]  /*14d0*/  LEA.HI R8, R40.reuse, R163.reuse, RZ, 0x2 ;  /* 0x000000a328087211 */ /* 0x0c0fe200078f10ff */
[----:B------:R-:W1:Y:S01]  /*14e0*/  S2R R21, SR_CgaCtaId ;  /* 0x0000000000157919 */ /* 0x000e620000008800 */
[----:B------:R-:W-:-:S02]  /*14f0*/  LEA.HI R41, R40, R163, RZ, 0x3 ;  /* 0x000000a328297211 */ /* 0x000fc400078f18ff */
[----:B------:R-:W-:Y:S01]  /*1500*/  SHF.R.S32.HI R169, RZ, 0x5, R162 ;  /* 0x00000005ffa97819 */ /* 0x000fe200000114a2 */
[----:B------:R-:W4:Y:S04]  /*1510*/  LD.E R188, desc[UR4][R172.64+0xc8] ;  /* 0x0000c804acbc7980 */ /* 0x000f28000c101900 */
[----:B------:R-:W4:Y:S04]  /*1520*/  @!P1 LD.E.64 R12, desc[UR4][R172.64+0x18] ;  /* 0x00001804ac0c9980 */ /* 0x000f28000c101b00 */
[----:B------:R-:W4:Y:S01]  /*1530*/  @!P4 LD.E.64 R18, desc[UR4][R172.64+0x20] ;  /* 0x00002004ac12c980 */ /* 0x000f22000c101b00 */
[----:B------:R-:W-:-:S02]  /*1540*/  LOP3.LUT R3, R8, 0xfffffffc, RZ, 0xc0, !PT ;  /* 0xfffffffc08037812 */ /* 0x000fc400078ec0ff */
[----:B------:R-:W-:Y:S01]  /*1550*/  SHF.R.S32.HI R39, RZ, 0x3, R41 ;  /* 0x00000003ff277819 */ /* 0x000fe20000011429 */
[----:B------:R-:W4:Y:S01]  /*1560*/  LD.E.64 R44, desc[UR4][R172.64+0x40] ;  /* 0x00004004ac2c7980 */ /* 0x000f22000c101b00 */
[----:B------:R-:W-:Y:S01]  /*1570*/  SHF.R.S32.HI R6, RZ, 0x2, R8 ;  /* 0x00000002ff067819 */ /* 0x000fe20000011408 */
[----:B------:R-:W-:Y:S01]  /*1580*/  IMAD.IADD R3, R163, 0x1, -R3 ;  /* 0x00000001a3037824 */ /* 0x000fe200078e0a03 */
[----:B------:R-:W-:Y:S01]  /*1590*/  SHF.L.U32 R7, R39, 0x6, RZ ;  /* 0x0000000627077819 */ /* 0x000fe200000006ff */
[----:B------:R-:W4:Y:S02]  /*15a0*/  LD.E.64 R14, desc[UR4][R172.64+0x48] ;  /* 0x00004804ac0e7980 */ /* 0x000f24000c101b00 */
[----:B------:R-:W-:Y:S01]  /*15b0*/  IMAD.SHL.U32 R195, R3, 0x8, RZ ;  /* 0x0000000803c37824 */ /* 0x000fe200078e00ff */
[----:B------:R-:W-:Y:S01]  /*15c0*/  LEA.HI R3, R8, R6, RZ, 0x1 ;  /* 0x0000000608037211 */ /* 0x000fe200078f08ff */
[----:B------:R2:W5:Y:S03]  /*15d0*/  LD.E.64 R28, desc[UR4][R172.64+0x50] ;  /* 0x00005004ac1c7980 */ /* 0x000566000c101b00 */
[----:B------:R-:W-:Y:S01]  /*15e0*/  LOP3.LUT R3, R3, 0x7fffffe, RZ, 0xc0, !PT ;  /* 0x07fffffe03037812 */ /* 0x000fe200078ec0ff */
[----:B------:R2:W5:Y:S01]  /*15f0*/  LD.E R164, desc[UR4][R172.64+0x60] ;  /* 0x00006004aca47980 */ /* 0x000562000c101900 */
[----:B------:R-:W-:-:S03]  /*1600*/  MOV R20, 0x400 ;  /* 0x0000040000147802 */ /* 0x000fc60000000f00 */
[----:B------:R-:W-:Y:S01]  /*1610*/  IMAD.IADD R3, R6, 0x1, -R3 ;  /* 0x0000000106037824 */ /* 0x000fe200078e0a03 */
[----:B------:R-:W-:Y:S01]  /*1620*/  @!P4 SHF.R.S32.HI R8, RZ, 0x1f, R26 ;  /* 0x0000001fff08c819 */ /* 0x000fe2000001141a */
[----:B------:R2:W5:Y:S02]  /*1630*/  LD.E R165, desc[UR4][R172.64+0xc4] ;  /* 0x0000c404aca57980 */ /* 0x000564000c101900 */
[----:B------:R-:W-:Y:S01]  /*1640*/  IMAD R17, R169, 0x8, R3 ;  /* 0x00000008a9117824 */ /* 0x000fe200078e0203 */
[----:B-1----:R-:W-:Y:S01]  /*1650*/  LEA R3, R21, R20, 0x18 ;  /* 0x0000001415037211 */ /* 0x002fe200078ec0ff */
[----:B------:R1:W5:Y:S01]  /*1660*/  LD.E R203, desc[UR4][R172.64+0xc0] ;  /* 0x0000c004accb7980 */ /* 0x000362000c101900 */
[----:B------:R-:W-:Y:S02]  /*1670*/  IABS R21, R179 ;  /* 0x000000b300157213 */ /* 0x000fe40000000000 */
[----:B------:R-:W-:Y:S01]  /*1680*/  @!P4 SHF.R.S32.HI R22, RZ, 0x1f, R178 ;  /* 0x0000001fff16c819 */ /* 0x000fe200000114b2 */
[----:B------:R1:W5:Y:S04]  /*1690*/  LD.E.64 R36, desc[UR4][R172.64+0x58] ;  /* 0x00005804ac247980 */ /* 0x000368000c101b00 */
[----:B------:R1:W5:Y:S04]  /*16a0*/  LD.E.64 R218, desc[UR4][R172.64+0x8] ;  /* 0x00000804acda7980 */ /* 0x000368000c101b00 */
[----:B------:R1:W5:Y:S04]  /*16b0*/  LD.E.64 R222, desc[UR4][R172.64+0x10] ;  /* 0x00001004acde7980 */ /* 0x000368000c101b00 */
[----:B------:R1:W5:Y:S04]  /*16c0*/  LD.E.64 R166, desc[UR4][R172.64+0x98] ;  /* 0x00009804aca67980 */ /* 0x000368000c101b00 */
[----:B------:R1:W5:Y:S01]  /*16d0*/  @!P4 LD.E.64 R30, desc[UR4][R172.64+0x28] ;  /* 0x00002804ac1ec980 */ /* 0x000362000c101b00 */
[----:B--2---:R-:W-:-:S04]  /*16e0*/  IABS R0, R25 ;  /* 0x0000001900007213 */ /* 0x004fc80000000000 */
[----:B------:R-:W2:Y:S08]  /*16f0*/  I2F.RP R2, R0 ;  /* 0x0000000000027306 */ /* 0x000eb00000209400 */
[----:B--2---:R-:W2:Y:S02]  /*1700*/  MUFU.RCP R2, R2 ;  /* 0x0000000200027308 */ /* 0x004ea40000001000 */
[----:B--2---:R-:W-:-:S06]  /*1710*/  VIADD R2, R2, 0xffffffe ;  /* 0x0ffffffe02027836 */ /* 0x004fcc0000000000 */
[----:B------:R2:W1:Y:S02]  /*1720*/  F2I.FTZ.U32.TRUNC.NTZ R9, R2 ;  /* 0x0000000200097305 */ /* 0x000464000021f000 */
[----:B--2---:R-:W-:-:S04]  /*1730*/  LOP3.LUT R2, R7, 0xc0, RZ, 0xc0, !PT ;  /* 0x000000c007027812 */ /* 0x004fc800078ec0ff */
[----:B------:R-:W-:Y:S02]  /*1740*/  LOP3.LUT R7, R2, 0x18, R195, 0xf8, !PT ;  /* 0x0000001802077812 */ /* 0x000fe400078ef8c3 */
[----:B------:R-:W-:-:S04]  /*1750*/  SHF.R.U32.HI R2, RZ, 0x3, R2 ;  /* 0x00000003ff027819 */ /* 0x000fc80000011602 */
[----:B------:R-:W-:Y:S01]  /*1760*/  LOP3.LUT R16, R7, R2, RZ, 0x3c, !PT ;  /* 0x0000000207107212 */ /* 0x000fe200078e3cff */
[----:B---3--:R-:W-:Y:S01]  /*1770*/  @!P4 IMAD R7, R11, R26, RZ ;  /* 0x0000001a0b07c224 */ /* 0x008fe200078e02ff */
[----:B-1----:R-:W-:-:S03]  /*1780*/  IADD3 R2, RZ, -R9, RZ ;  /* 0x80000009ff027210 */ /* 0x002fc60007ffe0ff */
[----:B------:R-:W-:Y:S01]  /*1790*/  IMAD.U32 R196, R17, 0x20, R16 ;  /* 0x0000002011c47824 */ /* 0x000fe200078e0010 */
[----:B------:R-:W-:Y:S01]  /*17a0*/  IABS R16, R25 ;  /* 0x0000001900107213 */ /* 0x000fe20000000000 */
[----:B------:R-:W-:Y:S02]  /*17b0*/  @!P4 IMAD R20, R10, R8, R7 ;  /* 0x000000080a14c224 */ /* 0x000fe400078e0207 */
[----:B------:R-:W-:Y:S01]  /*17c0*/  IMAD R7, R2, R0, RZ ;  /* 0x0000000002077224 */ /* 0x000fe200078e02ff */
[----:B------:R-:W-:Y:S01]  /*17d0*/  @P4 IADD3 R2, R26, R35, RZ ;  /* 0x000000231a024210 */ /* 0x000fe20007ffe0ff */
[----:B------:R-:W-:-:S04]  /*17e0*/  IMAD.MOV.U32 R8, RZ, RZ, RZ ;  /* 0x000000ffff087224 */ /* 0x000fc800078e00ff */
[----:B------:R-:W-:-:S04]  /*17f0*/  IMAD.HI.U32 R24, R9, R7, R8 ;  /* 0x0000000709187227 */ /* 0x000fc800078e0008 */
[----:B------:R-:W-:Y:S02]  /*1800*/  IMAD.MOV R7, RZ, RZ, -R16 ;  /* 0x000000ffff077224 */ /* 0x000fe400078e0a10 */
[-C--:B------:R-:W-:Y:S02]  /*1810*/  @P4 IMAD R16, R11, R2.reuse, RZ ;  /* 0x000000020b104224 */ /* 0x080fe400078e02ff */
[----:B------:R-:W-:Y:S01]  /*1820*/  @P4 IMAD.WIDE.U32 R8, R10, R2, RZ ;  /* 0x000000020a084225 */ /* 0x000fe200078e00ff */
[----:B------:R-:W-:-:S03]  /*1830*/  @!P1 SHF.R.S32.HI R17, RZ, 0x1f, R178 ;  /* 0x0000001fff119819 */ /* 0x000fc600000114b2 */
[----:B------:R-:W-:Y:S01]  /*1840*/  @P4 IMAD.MOV.U32 R27, RZ, RZ, R8 ;  /* 0x000000ffff1b4224 */ /* 0x000fe200078e0008 */
[----:B------:R-:W-:Y:S01]  /*1850*/  @P4 IADD3 R34, R9, R16, RZ ;  /* 0x0000001009224210 */ /* 0x000fe20007ffe0ff */
[----:B------:R-:W-:-:S04]  /*1860*/  @!P4 IMAD.WIDE.U32 R8, R10, R26, RZ ;  /* 0x0000001a0a08c225 */ /* 0x000fc800078e00ff */
[----:B------:R-:W-:-:S04]  /*1870*/  IMAD.HI.U32 R24, R24, R21, RZ ;  /* 0x0000001518187227 */ /* 0x000fc800078e00ff */
[-C--:B----4-:R-:W-:Y:S02]  /*1880*/  @!P1 IMAD R23, R13, R178.reuse, RZ ;  /* 0x000000b20d179224 */ /* 0x090fe400078e02ff */
[----:B------:R-:W-:Y:S02]  /*1890*/  @!P4 IMAD.IADD R13, R9, 0x1, R20 ;  /* 0x00000001090dc824 */ /* 0x000fe400078e0214 */
[----:B------:R-:W-:Y:S02]  /*18a0*/  @!P4 IMAD R9, R19, R178, RZ ;  /* 0x000000b21309c224 */ /* 0x000fe400078e02ff */
[----:B------:R-:W-:Y:S02]  /*18b0*/  IMAD R2, R24, R7, R21 ;  /* 0x0000000718027224 */ /* 0x000fe400078e0215 */
[----:B------:R-:W-:Y:S02]  /*18c0*/  @!P1 IMAD R23, R12, R17, R23 ;  /* 0x000000110c179224 */ /* 0x000fe400078e0217 */
[----:B------:R-:W-:-:S02]  /*18d0*/  @P1 IMAD R7, R5, R32, RZ ;  /* 0x0000002005071224 */ /* 0x000fc400078e02ff */
[----:B------:R-:W-:-:S04]  /*18e0*/  @P1 IMAD.WIDE.U32 R16, R4, R32, RZ ;  /* 0x0000002004101225 */ /* 0x000fc800078e00ff */
[----:B------:R-:W-:-:S04]  /*18f0*/  @!P1 IMAD.WIDE.U32 R20, R12, R178, RZ ;  /* 0x000000b20c149225 */ /* 0x000fc800078e00ff */
[----:B------:R-:W-:Y:S02]  /*1900*/  @!P4 IMAD.MOV.U32 R12, RZ, RZ, R8 ;  /* 0x000000ffff0cc224 */ /* 0x000fe400078e0008 */
[----:B------:R-:W-:Y:S02]  /*1910*/  @!P4 IMAD R32, R18, R22, R9 ;  /* 0x000000161220c224 */ /* 0x000fe400078e0209 */
[----:B------:R-:W-:Y:S01]  /*1920*/  @P1 IMAD.MOV.U32 R8, RZ, RZ, R4 ;  /* 0x000000ffff081224 */ /* 0x000fe200078e0004 */
[----:B------:R-:W-:Y:S01]  /*1930*/  @!P1 MOV R8, R4 ;  /* 0x0000000400089202 */ /* 0x000fe20000000f00 */
[--C-:B------:R-:W-:Y:S02]  /*1940*/  @P1 IMAD.MOV.U32 R9, RZ, RZ, R5.reuse ;  /* 0x000000ffff091224 */ /* 0x100fe400078e0005 */
[----:B------:R-:W-:Y:S02]  /*1950*/  @!P1 IMAD.MOV.U32 R9, RZ, RZ, R5 ;  /* 0x000000ffff099224 */ /* 0x000fe400078e0005 */
[----:B------:R1:W5:Y:S01]  /*1960*/  LD.E.64 R4, desc[UR4][R172.64] ;  /* 0x00000004ac047980 */ /* 0x000362000c101b00 */
[----:B------:R-:W-:Y:S01]  /*1970*/  @!P1 IMAD.MOV.U32 R16, RZ, RZ, R20 ;  /* 0x000000ffff109224 */ /* 0x000fe200078e0014 */
[----:B------:R-:W-:-:S02]  /*1980*/  @P1 IADD3 R7, R17, R7, RZ ;  /* 0x0000000711071210 */ /* 0x000fc40007ffe0ff */
[----:B------:R-:W-:Y:S02]  /*1990*/  @!P1 IADD3 R7, R21, R23, RZ ;  /* 0x0000001715079210 */ /* 0x000fe40007ffe0ff */
[----:B------:R-:W-:Y:S02]  /*19a0*/  SHF.R.S32.HI R42, RZ, 0x1f, R195 ;  /* 0x0000001fff2a7819 */ /* 0x000fe400000114c3 */
[----:B------:R-:W-:-:S05]  /*19b0*/  IADD3 R16, P2, R195, R16, RZ ;  /* 0x00000010c3107210 */ /* 0x000fca0007f5e0ff */
[----:B------:R-:W-:Y:S01]  /*19c0*/  IMAD.X R17, R42, 0x1, R7, P2 ;  /* 0x000000012a117824 */ /* 0x000fe200010e0607 */
[--C-:B------:R-:W-:Y:S02]  /*19d0*/  SHF.R.S32.HI R7, RZ, 0x1f, R6.reuse ;  /* 0x0000001fff077819 */ /* 0x100fe40000011406 */
[----:B------:R-:W-:Y:S01]  /*19e0*/  IADD3 R43, -R170, R184, RZ ;  /* 0x000000b8aa2b7210 */ /* 0x000fe20007ffe1ff */
[C---:B------:R-:W-:Y:S01]  /*19f0*/  VIADD R185, R195.reuse, 0x40 ;  /* 0x00000040c3b97836 */ /* 0x040fe20000000000 */
[----:B------:R-:W-:Y:S01]  /*1a00*/  IADD3 R194, R195, 0x20, RZ ;  /* 0x00000020c3c27810 */ /* 0x000fe20007ffe0ff */
[----:B------:R-:W-:Y:S01]  /*1a10*/  IMAD.WIDE R46, R210, 0x80, R6 ;  /* 0x00000080d22e7825 */ /* 0x000fe200078e0206 */
[----:B------:R1:W-:Y:S04]  /*1a20*/  STL [R1+0x134], R195 ;  /* 0x000134c301007387 */ /* 0x0003e80000100800 */
[----:B------:R1:W-:Y:S04]  /*1a30*/  STL [R1+0x1cc], R43 ;  /* 0x0001cc2b01007387 */ /* 0x0003e80000100800 */
[----:B------:R1:W-:Y:S04]  /*1a40*/  STL.64 [R1+0x1c0], R46 ;  /* 0x0001c02e01007387 */ /* 0x0003e80000100a00 */
[----:B------:R1:W-:Y:S04]  /*1a50*/  STL [R1+0x8], R194 ;  /* 0x000008c201007387 */ /* 0x0003e80000100800 */
[----:B------:R1:W-:Y:S01]  /*1a60*/  STL [R1+0xc], R185 ;  /* 0x00000cb901007387 */ /* 0x0003e20000100800 */
[----:B------:R-:W-:-:S03]  /*1a70*/  ISETP.GT.U32.AND P0, PT, R0, R2, PT ;  /* 0x000000020000720c */ /* 0x000fc60003f04070 */
[----:B------:R1:W-:Y:S04]  /*1a80*/  STL [R1+0xbc], R188 ;  /* 0x0000bcbc01007387 */ /* 0x0003e80000100800 */
[----:B------:R1:W-:Y:S01]  /*1a90*/  STL.64 [R1+0x138], R44 ;  /* 0x0001382c01007387 */ /* 0x0003e20000100a00 */
[----:B------:R-:W-:Y:S01]  /*1aa0*/  ISETP.GE.AND P1, PT, R6, R43, PT ;  /* 0x0000002b0600720c */ /* 0x000fe20003f26270 */
[----:B------:R-:W-:Y:S01]  /*1ab0*/  IMAD R15, R15, R179, RZ ;  /* 0x000000b30f0f7224 */ /* 0x000fe200078e02ff */
[----:B------:R-:W-:Y:S01]  /*1ac0*/  SHF.R.S32.HI R33, RZ, 0x1f, R179 ;  /* 0x0000001fff217819 */ /* 0x000fe200000114b3 */
[----:B------:R-:W-:Y:S02]  /*1ad0*/  @!P4 IMAD.WIDE.U32 R22, R178, R18, R12 ;  /* 0x00000012b216c225 */ /* 0x000fe400078e000c */
[----:B------:R-:W-:-:S02]  /*1ae0*/  @!P0 IADD3 R2, R2, -R0, RZ ;  /* 0x8000000002028210 */ /* 0x000fc40007ffe0ff */
[----:B------:R-:W-:Y:S02]  /*1af0*/  IMAD R15, R14, R33, R15 ;  /* 0x000000210e0f7224 */ /* 0x000fe400078e020f */
[C---:B------:R-:W-:Y:S01]  /*1b00*/  IMAD.WIDE.U32 R16, R179.reuse, R14, R16 ;  /* 0x0000000eb3107225 */ /* 0x040fe200078e0010 */
[----:B------:R-:W-:Y:S01]  /*1b10*/  BSSY B0, `(.L_x_1085) ;  /* 0x0000028000007945 */ /* 0x000fe20003800000 */
[----:B------:R-:W-:Y:S02]  /*1b20*/  ISETP.GE.U32.AND P2, PT, R2, R0, PT ;  /* 0x000000000200720c */ /* 0x000fe40003f46070 */
[----:B------:R-:W-:Y:S01]  /*1b30*/  LOP3.LUT R38, R179, R25, RZ, 0x3c, !PT ;  /* 0x00000019b3267212 */ /* 0x000fe200078e3cff */
[----:B------:R-:W-:Y:S01]  /*1b40*/  VIADD R2, R6, 0x40 ;  /* 0x0000004006027836 */ /* 0x000fe20000000000 */
[----:B------:R-:W-:Y:S01]  /*1b50*/  @!P4 MOV R27, R22 ;  /* 0x00000016001bc202 */ /* 0x000fe20000000f00 */
[----:B------:R-:W-:Y:S01]  /*1b60*/  IMAD R196, R196, 0x2, R3 ;  /* 0x00000002c4c47824 */ /* 0x000fe200078e0203 */
[----:B------:R-:W-:Y:S01]  /*1b70*/  IADD3 R15, R17, R15, RZ ;  /* 0x0000000f110f7210 */ /* 0x000fe20007ffe0ff */
[----:B------:R-:W-:Y:S06]  /*1b80*/  @P1 BRA `(.L_x_1086) ;  /* 0x0000000000801947 */ /* 0x000fec0003800000 */
[-C--:B-----5:R-:W-:Y:S01]  /*1b90*/  ISETP.GE.AND P6, PT, R195, R203.reuse, PT ;  /* 0x000000cbc300720c */ /* 0x0a0fe20003fc6270 */
[-C--:B------:R-:W-:Y:S01]  /*1ba0*/  IMAD R0, R47, R8.reuse, RZ ;  /* 0x000000082f007224 */ /* 0x080fe200078e02ff */
        /* <DEDUP_REMOVED lines=24> */
[----:B--2---:R-:W-:-:S04]  /*1d30*/  LEA R18, P1, R12, R4, 0x1 ;  /* 0x000000040c127211 */ /* 0x004fc800078208ff */
[----:B------:R-:W-:-:S05]  /*1d40*/  LEA.HI.X R19, R12, R5, R0, 0x1, P1 ;  /* 0x000000050c137211 */ /* 0x000fca00008f0c00 */
[----:B------:R-:W-:Y:S01]  /*1d50*/  @!PT LDS RZ, [RZ] ;  /* 0x00000000fffff984 */ /* 0x000fe20000000800 */
[----:B------:R-:W-:Y:S01]  /*1d60*/  @!PT LDS RZ, [RZ] ;  /* 0x00000000fffff984 */ /* 0x000fe20000000800 */
[----:B------:R-:W-:Y:S01]  /*1d70*/  @!PT LDS RZ, [RZ] ;  /* 0x00000000fffff984 */ /* 0x000fe20000000800 */
[----:B------:R3:W-:Y:S04]  /*1d80*/  LDGSTS.E.BYPASS.LTC128B.128 [R196+0x4000], desc[UR4][R18.64+0x80] ;  /* 0x0400008012c47fae */ /* 0x0007e8000b901d44 */
.L_x_1086:
[----:B------:R-:W-:Y:S05]  /*1d90*/  BSYNC B0 ;  /* 0x0000000000007941 */ /* 0x000fea0003800000 */
.L_x_1085:
[----:B------:R-:W-:Y:S01]  /*1da0*/  IADD3 R12, P6, R195, R27, RZ ;  /* 0x0000001bc30c7210 */ /* 0x000fe20007fde0ff */
[----:B------:R-:W-:Y:S01]  /*1db0*/  @!P0 VIADD R24, R24, 0x1 ;  /* 0x0000000118188836 */ /* 0x000fe20000000000 */
[----:B------:R-:W-:Y:S01]  /*1dc0*/  ISETP.GE.AND P3, PT, R38, RZ, PT ;  /* 0x000000ff2600720c */ /* 0x000fe20003f66270 */
[----:B------:R-:W-:Y:S01]  /*1dd0*/  VIADD R27, R6, 0x20 ;  /* 0x00000020061b7836 */ /* 0x000fe20000000000 */
[----:B------:R-:W-:Y:S01]  /*1de0*/  ISETP.NE.AND P5, PT, R25, RZ, PT ;  /* 0x000000ff1900720c */ /* 0x000fe20003fa5270 */
[----:B------:R-:W-:Y:S01]  /*1df0*/  @P2 VIADD R24, R24, 0x1 ;  /* 0x0000000118182836 */ /* 0x000fe20000000000 */
[-C--:B------:R-:W-:Y:S01]  /*1e00*/  ISETP.GE.AND P1, PT, R2, R43.reuse, PT ;  /* 0x0000002b0200720c */ /* 0x080fe20003f26270 */
[----:B------:R-:W-:Y:S01]  /*1e10*/  @!P4 IMAD.IADD R34, R23, 0x1, R32 ;  /* 0x000000011722c824 */ /* 0x000fe200078e0220 */
[----:B------:R-:W-:Y:S01]  /*1e20*/  ISETP.GE.AND P2, PT, R27, R43, PT ;  /* 0x0000002b1b00720c */ /* 0x000fe20003f46270 */
[----:B------:R-:W-:Y:S01]  /*1e30*/  IMAD R0, R11, R6, RZ ;  /* 0x000000060b007224 */ /* 0x000fe200078e02ff */
[----:B------:R-:W-:Y:S01]  /*1e40*/  IADD3 R69, R174, -0x1, RZ ;  /* 0xffffffffae457810 */ /* 0x000fe20007ffe0ff */
[----:B------:R-:W-:Y:S01]  /*1e50*/  BSSY B0, `(.L_x_1087) ;  /* 0x000002d000007945 */ /* 0x000fe20003800000 */
[----:B------:R-:W-:Y:S01]  /*1e60*/  IADD3.X R13, R42, R34, RZ, P6, !PT ;  /* 0x000000222a0d7210 */ /* 0x000fe200037fe4ff */
[----:B------:R-:W-:Y:S01]  /*1e70*/  IMAD R0, R10, R7, R0 ;  /* 0x000000070a007224 */ /* 0x000fe200078e0200 */
[----:B------:R-:W-:Y:S01]  /*1e80*/  IADD3 R2, R6, 0x60, RZ ;  /* 0x0000006006027810 */ /* 0x000fe20007ffe0ff */
[----:B------:R-:W-:-:S02]  /*1e90*/  @!P3 IMAD.MOV R24, RZ, RZ, -R24 ;  /* 0x000000ffff18b224 */ /* 0x000fc400078e0a18 */
[----:B------:R-:W-:Y:S01]  /*1ea0*/  IMAD.WIDE.U32 R12, R10, R6, R12 ;  /* 0x000000060a0c7225 */ /* 0x000fe200078e000c */
[----:B------:R-:W-:Y:S02]  /*1eb0*/  @!P5 LOP3.LUT R24, RZ, R25, RZ, 0x33, !PT ;  /* 0x00000019ff18d212 */ /* 0x000fe400078e33ff */
[----:B------:R-:W-:Y:S01]  /*1ec0*/  ISETP.GE.AND P0, PT, R2, R43, PT ;  /* 0x0000002b0200720c */ /* 0x000fe20003f06270 */
[----:B------:R-:W-:Y:S01]  /*1ed0*/  IMAD R25, R69, -0x40, R68 ;  /* 0xffffffc045197824 */ /* 0x000fe200078e0244 */
[----:B--23--:R-:W-:Y:S01]  /*1ee0*/  IADD3 R19, R13, R0, RZ ;  /* 0x000000000d137210 */ /* 0x00cfe20007ffe0ff */
[----:B------:R-:W-:Y:S01]  /*1ef0*/  IMAD.MOV.U32 R18, RZ, RZ, R12 ;  /* 0x000000ffff127224 */ /* 0x000fe200078e000c */
[----:B------:R-:W-:Y:S09]  /*1f00*/  @P2 BRA `(.L_x_1088) ;  /* 0x0000000000842947 */ /* 0x000ff20003800000 */
[----:B------:R-:W-:Y:S01]  /*1f10*/  IADD3 R0, P2, R46, 0x20, RZ ;  /* 0x000000202e007810 */ /* 0x000fe20007f5e0ff */
[----:B------:R-:W-:Y:S01]  /*1f20*/  IMAD.MOV.U32 R12, RZ, RZ, R16 ;  /* 0x000000ffff0c7224 */ /* 0x000fe200078e0010 */
[-C--:B-----5:R-:W-:Y:S01]  /*1f30*/  ISETP.GE.AND P6, PT, R195, R203.reuse, PT ;  /* 0x000000cbc300720c */ /* 0x0a0fe20003fc6270 */
[----:B------:R-:W-:Y:S01]  /*1f40*/  IMAD.MOV.U32 R13, RZ, RZ, R15 ;  /* 0x000000ffff0d7224 */ /* 0x000fe200078e000f */
        /* <DEDUP_REMOVED lines=29> */
.L_x_1088:
[----:B------:R-:W-:Y:S05]  /*2120*/  BSYNC B0 ;  /* 0x0000000000007941 */ /* 0x000fea0003800000 */
.L_x_1087:
[----:B------:R-:W-:Y:S01]  /*2130*/  SHF.L.U64.HI R183, R10, 0x6, R11 ;  /* 0x000000060ab77819 */ /* 0x000fe2000001020b */
[-C--:B-----5:R-:W-:Y:S01]  /*2140*/  IMAD.WIDE.U32 R48, R28, R24.reuse, R18 ;  /* 0x000000181c307225 */ /* 0x0a0fe200078e0012 */
[----:B------:R-:W-:Y:S01]  /*2150*/  SHF.L.U32 R182, R10, 0x6, RZ ;  /* 0x000000060ab67819 */ /* 0x000fe200000006ff */
[----:B------:R-:W-:Y:S01]  /*2160*/  BSSY B0, `(.L_x_1089) ;  /* 0x000002c000007945 */ /* 0x000fe20003800000 */
[----:B------:R-:W-:Y:S01]  /*2170*/  SHF.R.S32.HI R34, RZ, 0x1f, R24 ;  /* 0x0000001fff227819 */ /* 0x000fe20000011418 */
[----:B------:R4:W-:Y:S01]  /*2180*/  STL [R1+0x1bc], R183 ;  /* 0x0001bcb701007387 */ /* 0x0009e20000100800 */
[----:B------:R-:W-:Y:S01]  /*2190*/  IMAD R0, R29, R24, RZ ;  /* 0x000000181d007224 */ /* 0x000fe200078e02ff */
[----:B------:R-:W-:Y:S01]  /*21a0*/  ISETP.GE.AND P6, PT, R6, R25, PT ;  /* 0x000000190600720c */ /* 0x000fe20003fc6270 */
[----:B--2---:R-:W-:Y:S01]  /*21b0*/  IMAD R22, R183, R69, RZ ;  /* 0x00000045b7167224 */ /* 0x004fe200078e02ff */
[----:B------:R4:W-:Y:S01]  /*21c0*/  STL.64 [R1+0x1b0], R48 ;  /* 0x0001b03001007387 */ /* 0x0009e20000100a00 */
[----:B------:R-:W-:Y:S01]  /*21d0*/  IMAD R23, R28, R34, R0 ;  /* 0x000000221c177224 */ /* 0x000fe200078e0200 */
[----:B------:R-:W-:-:S02]  /*21e0*/  SHF.R.S32.HI R28, RZ, 0x1f, R69 ;  /* 0x0000001fff1c7819 */ /* 0x000fc40000011445 */
[----:B------:R4:W-:Y:S01]  /*21f0*/  STL [R1+0x184], R182 ;  /* 0x000184b601007387 */ /* 0x0009e20000100800 */
[----:B------:R-:W-:Y:S06]  /*2200*/  @P1 BRA `(.L_x_1090) ;  /* 0x0000000000841947 */ /* 0x000fec0003800000 */
        /* <DEDUP_REMOVED lines=10> */
[----:B---3--:R-:W-:Y:S01]  /*22b0*/  @!P5 LEA R20, P2, R12, R4, 0x1 ;  /* 0x000000040c14d211 */ /* 0x008fe200078408ff */
        /* <DEDUP_REMOVED lines=22> */
.L_x_1090:
[----:B------:R-:W-:Y:S05]  /*2420*/  BSYNC B0 ;  /* 0x0000000000007941 */ /* 0x000fea0003800000 */
.L_x_1089:
[C---:B------:R-:W-:Y:S01]  /*2430*/  SHF.L.U64.HI R180, R10.reuse, 0x5, R11 ;  /* 0x000000050ab47819 */ /* 0x040fe2000001020b */
[----:B------:R-:W-:Y:S01]  /*2440*/  BSSY B0, `(.L_x_1091) ;  /* 0x000002b000007945 */ /* 0x000fe20003800000 */
[----:B------:R-:W-:Y:S01]  /*2450*/  SHF.L.U32 R181, R10, 0x5, RZ ;  /* 0x000000050ab57819 */ /* 0x000fe200000006ff */
[----:B--2---:R-:W-:Y:S01]  /*2460*/  IMAD R18, R28, R182, R22 ;  /* 0x000000b61c127224 */ /* 0x004fe200078e0216 */
[----:B------:R-:W-:Y:S01]  /*2470*/  IADD3 R187, R49, R23, RZ ;  /* 0x0000001731bb7210 */ /* 0x000fe20007ffe0ff */
[----:B------:R2:W-:Y:S01]  /*2480*/  STL [R1+0x1a8], R180 ;  /* 0x0001a8b401007387 */ /* 0x0005e20000100800 */
[----:B------:R-:W-:Y:S02]  /*2490*/  MOV R186, R48 ;  /* 0x0000003000ba7202 */ /* 0x000fe40000000f00 */
        /* <DEDUP_REMOVED lines=37> */
.L_x_1092:
[----:B------:R-:W-:Y:S05]  /*26f0*/  BSYNC B0 ;  /* 0x0000000000007941 */ /* 0x000fea0003800000 */
.L_x_1091:
[----:B------:R-:W-:Y:S01]  /*2700*/  BSSY B0, `(.L_x_1093) ;  /* 0x000001e000007945 */ /* 0x000fe20003800000 */
[----:B------:R-:W-:-:S03]  /*2710*/  IADD3 R0, R11, R18, RZ ;  /* 0x000000120b007210 */ /* 0x000fc60007ffe0ff */
[----:B------:R-:W-:Y:S05]  /*2720*/  @P6 BRA `(.L_x_1094) ;  /* 0x00000000006c6947 */ /* 0x000fea0003800000 */
        /* <DEDUP_REMOVED lines=27> */
.L_x_1094:
[----:B------:R-:W-:Y:S05]  /*28e0*/  BSYNC B0 ;  /* 0x0000000000007941 */ /* 0x000fea0003800000 */
.L_x_1093:
        /* <DEDUP_REMOVED lines=28> */
.L_x_1096:
[----:B------:R-:W-:Y:S05]  /*2ab0*/  BSYNC B0 ;  /* 0x0000000000007941 */ /* 0x000fea0003800000 */
.L_x_1095:
[----:B-1----:R-:W2:Y:S01]  /*2ac0*/  LD.E.64 R8, desc[UR4][R172.64+0x1b8] ;  /* 0x0001b804ac087980 */ /* 0x002ea2000c101b00 */
[----:B------:R-:W-:Y:S01]  /*2ad0*/  LEA.HI R14, R40, R163, RZ, 0x4 ;  /* 0x000000a3280e7211 */ /* 0x000fe200078f20ff */
[-C--:B------:R-:W-:Y:S01]  /*2ae0*/  @!P4 IMAD R2, R45, R26.reuse, RZ ;  /* 0x0000001a2d02c224 */ /* 0x080fe200078e02ff */
[----:B------:R-:W-:Y:S01]  /*2af0*/  @!P4 SHF.R.S32.HI R0, RZ, 0x1f, R26 ;  /* 0x0000001fff00c819 */ /* 0x000fe2000001141a */
[C---:B------:R-:W-:Y:S01]  /*2b00*/  @!P4 IMAD.WIDE.U32 R4, R44.reuse, R26, RZ ;  /* 0x0000001a2c04c225 */ /* 0x040fe200078e00ff */
[----:B------:R-:W-:Y:S01]  /*2b10*/  SHF.R.S32.HI R11, RZ, 0x4, R14 ;  /* 0x00000004ff0b7819 */ /* 0x000fe2000001140e */
[----:B------:R-:W0:Y:S02]  /*2b20*/  LDGDEPBAR ;  /* 0x00000000000079af */ /* 0x000e240000000000 */
[----:B------:R-:W-:Y:S01]  /*2b30*/  @!P4 IMAD R0, R44, R0, R2 ;  /* 0x000000002c00c224 */ /* 0x000fe200078e0202 */
[----:B------:R-:W-:Y:S01]  /*2b40*/  LEA.HI R2, R14, R11, RZ, 0x1 ;  /* 0x0000000b0e027211 */ /* 0x000fe200078f08ff */
[----:B------:R-:W-:Y:S01]  /*2b50*/  @P4 IMAD.IADD R10, R26, 0x1, R35 ;  /* 0x000000011a0a4824 */ /* 0x000fe200078e0223 */
[----:B------:R1:W5:Y:S02]  /*2b60*/  LD.E R160, desc[UR4][R172.64+0x188] ;  /* 0x00018804aca07980 */ /* 0x000364000c101900 */
[----:B------:R-:W-:Y:S01]  /*2b70*/  LOP3.LUT R2, R2, 0xfffffffe, RZ, 0xc0, !PT ;  /* 0xfffffffe02027812 */ /* 0x000fe200078ec0ff */
[----:B------:R-:W-:Y:S01]  /*2b80*/  @!P4 IMAD.IADD R5, R5, 0x1, R0 ;  /* 0x000000010505c824 */ /* 0x000fe200078e0200 */
[----:B------:R-:W-:Y:S01]  /*2b90*/  @!P4 SHF.R.S32.HI R0, RZ, 0x1f, R178 ;  /* 0x0000001fff00c819 */ /* 0x000fe200000114b2 */
[----:B---3--:R-:W-:Y:S01]  /*2ba0*/  IMAD.SHL.U32 R20, R39, 0x8, RZ ;  /* 0x0000000827147824 */ /* 0x008fe200078e00ff */
[----:B------:R1:W5:Y:S01]  /*2bb0*/  LD.E R70, desc[UR4][R172.64+0x184] ;  /* 0x00018404ac467980 */ /* 0x000362000c101900 */
[----:B--2---:R-:W-:-:S04]  /*2bc0*/  ISETP.NE.U32.AND P0, PT, R8, RZ, PT ;  /* 0x000000ff0800720c */ /* 0x004fc80003f05070 */
[----:B------:R-:W-:-:S13]  /*2bd0*/  ISETP.NE.AND.EX P0, PT, R9, RZ, PT, P0 ;  /* 0x000000ff0900720c */ /* 0x000fda0003f05300 */
[----:B------:R-:W2:Y:S01]  /*2be0*/  @P0 LD.E.64 R12, desc[UR4][R172.64+0x1c0] ;  /* 0x0001c004ac0c0980 */ /* 0x000ea2000c101b00 */
[----:B------:R-:W-:Y:S02]  /*2bf0*/  IMAD.IADD R18, R11, 0x1, -R2 ;  /* 0x000000010b127824 */ /* 0x000fe400078e0a02 */
[----:B------:R-:W-:Y:S01]  /*2c00*/  @!P4 IMAD R2, R31, R178, RZ ;  /* 0x000000b21f02c224 */ /* 0x000fe200078e02ff */
[----:B------:R1:W5:Y:S01]  /*2c10*/  @P0 LD.E R159, desc[UR4][R172.64+0xd8] ;  /* 0x0000d804ac9f0980 */ /* 0x000362000c101900 */
[----:B------:R-:W-:Y:S02]  /*2c20*/  @P4 IMAD R15, R45, R10, RZ ;  /* 0x0000000a2d0f4224 */ /* 0x000fe400078e02ff */
[----:B------:R-:W-:Y:S01]  /*2c30*/  @!P4 IMAD R2, R30, R0, R2 ;  /* 0x000000001e02c224 */ /* 0x000fe200078e0202 */
[----:B------:R-:W-:Y:S01]  /*2c40*/  LOP3.LUT R0, R14, 0xfffffff0, RZ, 0xc0, !PT ;  /* 0xfffffff00e007812 */ /* 0x000fe200078ec0ff */
[----:B------:R-:W-:Y:S01]  /*2c50*/  @P4 IMAD.WIDE.U32 R10, R44, R10, RZ ;  /* 0x0000000a2c0a4225 */ /* 0x000fe200078e00ff */
[----:B------:R-:W-:-:S02]  /*2c60*/  LOP3.LUT R14, R41, 0xfffffff8, RZ, 0xc0, !PT ;  /* 0xfffffff8290e7812 */ /* 0x000fc400078ec0ff */
[----:B------:R-:W-:Y:S01]  /*2c70*/  IADD3 R0, -R0, R163, RZ ;  /* 0x000000a300007210 */ /* 0x000fe20007ffe1ff */
[----:B------:R-:W-:-:S03]  /*2c80*/  @!P4 IMAD.WIDE.U32 R4, R178, R30, R4 ;  /* 0x0000001eb204c225 */ /* 0x000fc600078e0004 */
[----:B------:R-:W-:Y:S01]  /*2c90*/  SHF.R.S32.HI R19, RZ, 0x1f, R0 ;  /* 0x0000001fff137819 */ /* 0x000fe20000011400 */
[----:B------:R-:W-:Y:S02]  /*2ca0*/  IMAD.IADD R14, R163, 0x1, -R14 ;  /* 0x00000001a30e7824 */ /* 0x000fe400078e0a0e */
[----:B------:R-:W-:Y:S01]  /*2cb0*/  @P4 IMAD.IADD R15, R11, 0x1, R15 ;  /* 0x000000010b0f4824 */ /* 0x000fe200078e020f */
[-C--:B------:R-:W-:Y:S01]  /*2cc0*/  LEA.HI R19, R19, R0.reuse, RZ, 0x3 ;  /* 0x0000000013137211 */ /* 0x080fe200078f18ff */
[----:B------:R-:W-:Y:S01]  /*2cd0*/  @!P4 IMAD.IADD R15, R5, 0x1, R2 ;  /* 0x00000001050fc824 */ /* 0x000fe200078e0202 */
[----:B------:R-:W-:Y:S01]  /*2ce0*/  LEA.HI R2, R0, R0, RZ, 0x1 ;  /* 0x0000000000027211 */ /* 0x000fe200078f08ff */
[----:B------:R-:W-:Y:S01]  /*2cf0*/  @!P4 IMAD.MOV.U32 R10, RZ, RZ, R4 ;  /* 0x000000ffff0ac224 */ /* 0x000fe200078e0004 */
[----:B------:R-:W-:Y:S01]  /*2d00*/  LEA.HI R11, R14, R14, RZ, 0x1 ;  /* 0x0000000e0e0b7211 */ /* 0x000fe200078f08ff */
[----:B------:R-:W-:Y:S01]  /*2d10*/  IMAD R5, R45, R6, RZ ;  /* 0x000000062d057224 */ /* 0x000fe200078e02ff */
[----:B------:R-:W-:Y:S01]  /*2d20*/  LOP3.LUT R17, R2, 0x7fffffe, RZ, 0xc0, !PT ;  /* 0x07fffffe02117812 */ /* 0x000fe200078ec0ff */
[----:B------:R-:W-:Y:S01]  /*2d30*/  @P0 IMAD.MOV.U32 R32, RZ, RZ, R179 ;  /* 0x000000ffff200224 */ /* 0x000fe200078e00b3 */
[----:B------:R-:W-:-:S02]  /*2d40*/  LOP3.LUT R16, R11, 0x3fffffe, RZ, 0xc0, !PT ;  /* 0x03fffffe0b107812 */ /* 0x000fc400078ec0ff */
[----:B------:R-:W-:Y:S02]  /*2d50*/  IADD3 R4, P1, R195, R10, RZ ;  /* 0x0000000ac3047210 */ /* 0x000fe40007f3e0ff */
[----:B------:R-:W-:Y:S01]  /*2d60*/  IADD3 R158, R0, -R17, RZ ;  /* 0x80000011009e7210 */ /* 0x000fe20007ffe0ff */
[----:B------:R-:W-:Y:S01]  /*2d70*/  IMAD.IADD R17, R14, 0x1, -R16 ;  /* 0x000000010e117824 */ /* 0x000fe200078e0a10 */
[--C-:B------:R-:W-:Y:S01]  /*2d80*/  SHF.R.S32.HI R14, RZ, 0x1, R2.reuse ;  /* 0x00000001ff0e7819 */ /* 0x100fe20000011402 */
[----:B------:R-:W-:Y:S01]  /*2d90*/  IMAD R16, R44, R7, R5 ;  /* 0x000000072c107224 */ /* 0x000fe200078e0205 */
[----:B------:R-:W-:Y:S01]  /*2da0*/  SHF.R.S32.HI R10, RZ, 0x1f, R2 ;  /* 0x0000001fff0a7819 */ /* 0x000fe20000011402 */
[----:B------:R-:W-:Y:S01]  /*2db0*/  IMAD.X R5, R42, 0x1, R15, P1 ;  /* 0x000000012a057824 */ /* 0x000fe200008e060f */
[----:B------:R-:W-:Y:S02]  /*2dc0*/  SHF.R.S32.HI R15, RZ, 0x1, R11 ;  /* 0x00000001ff0f7819 */ /* 0x000fe4000001140b */
[----:B------:R-:W-:Y:S01]  /*2dd0*/  @P0 SHF.R.S32.HI R11, RZ, 0x1f, R178 ;  /* 0x0000001fff0b0819 */ /* 0x000fe200000114b2 */
[----:B------:R-:W-:Y:S01]  /*2de0*/  IMAD.WIDE.U32 R4, R44, R6, R4 ;  /* 0x000000062c047225 */ /* 0x000fe200078e0004 */
[----:B------:R-:W-:-:S02]  /*2df0*/  SHF.L.U32 R0, R15, 0x6, RZ ;  /* 0x000000060f007819 */ /* 0x000fc400000006ff */
[----:B------:R-:W-:Y:S02]  /*2e00*/  ISETP.GE.AND P1, PT, R6, R25, PT ;  /* 0x000000190600720c */ /* 0x000fe40003f26270 */
[----:B------:R-:W-:Y:S02]  /*2e10*/  LEA.HI R10, R10, R14, RZ, 0x2 ;  /* 0x0000000e0a0a7211 */ /* 0x000fe400078f10ff */
[----:B------:R-:W-:Y:S01]  /*2e20*/  LOP3.LUT R0, R0, 0xc0, RZ, 0xc0, !PT ;  /* 0x000000c000007812 */ /* 0x000fe200078ec0ff */
[----:B------:R-:W-:Y:S02]  /*2e30*/  IMAD.IADD R5, R5, 0x1, R16 ;  /* 0x0000000105057824 */ /* 0x000fe400078e0210 */
[----:B------:R-:W-:-:S03]  /*2e40*/  IMAD.WIDE.U32 R46, R24, R36, R4 ;  /* 0x00000024182e7225 */ /* 0x000fc600078e0004 */
[----:B------:R-:W-:Y:S02]  /*2e50*/  MOV R22, R46 ;  /* 0x0000002e00167202 */ /* 0x000fe40000000f00 */
[----:B------:R1:W-:Y:S01]  /*2e60*/  STL.64 [R1+0x1a0], R46 ;  /* 0x0001a02e01007387 */ /* 0x0003e20000100a00 */
[C---:B------:R-:W-:Y:S01]  /*2e70*/  SHF.L.U64.HI R250, R44.reuse, 0x6, R45 ;  /* 0x000000062cfa7819 */ /* 0x040fe2000001022d */
[----:B------:R-:W-:-:S04]  /*2e80*/  IMAD.SHL.U32 R247, R44, 0x40, RZ ;  /* 0x000000402cf77824 */ /* 0x000fc800078e00ff */
[----:B------:R-:W-:Y:S01]  /*2e90*/  IMAD R4, R250, R69, RZ ;  /* 0x00000045fa047224 */ /* 0x000fe200078e02ff */
[----:B------:R-:W-:Y:S01]  /*2ea0*/  ISETP.GE.AND P6, PT, R27, R25, PT ;  /* 0x000000191b00720c */ /* 0x000fe20003fc6270 */
[C---:B------:R-:W-:Y:S01]  /*2eb0*/  IMAD.SHL.U32 R248, R44.reuse, 0x20, RZ ;  /* 0x000000202cf87824 */ /* 0x040fe200078e00ff */
[----:B------:R-:W-:Y:S01]  /*2ec0*/  SHF.L.U64.HI R249, R44, 0x5, R45 ;  /* 0x000000052cf97819 */ /* 0x000fe2000001022d */
[----:B--2---:R-:W-:Y:S02]  /*2ed0*/  @P0 IMAD R2, R13, R178, RZ ;  /* 0x000000b20d020224 */ /* 0x004fe400078e02ff */
[----:B------:R-:W-:-:S04]  /*2ee0*/  @P0 IMAD.WIDE.U32 R6, R178, R12, R32 ;  /* 0x0000000cb2060225 */ /* 0x000fc800078e0020 */
[----:B------:R-:W-:Y:S01]  /*2ef0*/  @P0 IMAD R12, R12, R11, R2 ;  /* 0x0000000b0c0c0224 */ /* 0x000fe200078e0202 */
[----:B------:R-:W-:Y:S02]  /*2f00*/  LOP3.LUT R11, R10, 0xfffffffc, RZ, 0xc0, !PT ;  /* 0xfffffffc0a0b7812 */ /* 0x000fe400078ec0ff */
[----:B------:R-:W-:Y:S02]  /*2f10*/  LOP3.LUT R10, R0, 0x8, R20, 0xf8, !PT ;  /* 0x00000008000a7812 */ /* 0x000fe400078ef814 */
[----:B------:R-:W-:Y:S01]  /*2f20*/  SHF.R.U32.HI R2, RZ, 0x3, R0 ;  /* 0x00000003ff027819 */ /* 0x000fe20000011600 */
[----:B------:R-:W-:Y:S01]  /*2f30*/  @P0 IMAD.IADD R0, R7, 0x1, R12 ;  /* 0x0000000107000824 */ /* 0x000fe200078e020c */
[----:B------:R-:W-:-:S04]  /*2f40*/  @P0 LEA R8, P2, R6, R8, 0x2 ;  /* 0x0000000806080211 */ /* 0x000fc800078410ff */
[----:B------:R-:W-:Y:S02]  /*2f50*/  @P0 LEA.HI.X R9, R6, R9, R0, 0x2, P2 ;  /* 0x0000000906090211 */ /* 0x000fe400010f1400 */
[----:B------:R-:W-:-:S03]  /*2f60*/  IADD3 R14, R14, -R11, RZ ;  /* 0x8000000b0e0e7210 */ /* 0x000fc60007ffe0ff */
[----:B------:R1:W5:Y:S01]  /*2f70*/  @P0 LD.E R161, desc[UR4][R8.64] ;  /* 0x0000000408a10980 */ /* 0x000362000c101900 */
[----:B------:R-:W-:-:S04]  /*2f80*/  DEPBAR.LE SB0, 0x0 ;  /* 0x000080000000791a */ /* 0x000fc80000000000 */
[----:B------:R-:W-:-:S07]  /*2f90*/  LOP3.LUT R10, R10, R2, RZ, 0x3c, !PT ;  /* 0x000000020a0a7212 */ /* 0x000fce00078e3cff */
[----:B------:R-:W-:Y:S05]  /*2fa0*/  WARPSYNC.ALL ;  /* 0x0000000000007948 */ /* 0x000fea0003800000 */
[----:B------:R-:W-:Y:S01]  /*2fb0*/  IMAD.SHL.U32 R2, R14, 0x40, RZ ;  /* 0x000000400e027824 */ /* 0x000fe200078e00ff */
[----:B------:R-:W-:Y:S01]  /*2fc0*/  BAR.SYNC.DEFER_BLOCKING 0x0 ;  /* 0x0000000000007b1d */ /* 0x000fe20000010000 */
[----:B------:R-:W-:Y:S01]  /*2fd0*/  IMAD.SHL.U32 R6, R19, 0x20, RZ ;  /* 0x0000002013067824 */ /* 0x000fe200078e00ff */
[----:B------:R-:W-:Y:S02]  /*2fe0*/  SHF.L.U32 R0, R18, 0x3, RZ ;  /* 0x0000000312007819 */ /* 0x000fe400000006ff */
[----:B------:R-:W-:-:S02]  /*2ff0*/  LOP3.LUT R2, R2, 0xc0, RZ, 0xc0, !PT ;  /* 0x000000c002027812 */ /* 0x000fc400078ec0ff */
[----:B------:R-:W-:Y:S02]  /*3000*/  LOP3.LUT R156, R6, 0xffffff00, RZ, 0xc0, !PT ;  /* 0xffffff00069c7812 */ /* 0x000fe400078ec0ff */
[----:B------:R-:W-:Y:S01]  /*3010*/  LOP3.LUT R6, R2, 0x8, R0, 0xf8, !PT ;  /* 0x0000000802067812 */ /* 0x000fe200078ef800 */
[----:B------:R-:W-:-:S04]  /*3020*/  IMAD R0, R37, R24, RZ ;  /* 0x0000001825007224 */ /* 0x000fc800078e02ff */
[----:B------:R-:W-:-:S05]  /*3030*/  IMAD R5, R36, R34, R0 ;  /* 0x0000002224057224 */ /* 0x000fca00078e0200 */
[----:B------:R-:W-:-:S05]  /*3040*/  IADD3 R23, R47, R5, RZ ;  /* 0x000000052f177210 */ /* 0x000fca0007ffe0ff */
[----:B------:R2:W-:Y:S04]  /*3050*/  STL.64 [R1+0x190], R22 ;  /* 0x0001901601007387 */ /* 0x0005e80000100a00 */
[----:B------:R2:W-:Y:S04]  /*3060*/  @P1 STS [R196+0x9000], RZ ;  /* 0x009000ffc4001388 */ /* 0x0005e80000000800 */
[----:B------:R2:W-:Y:S04]  /*3070*/  @P1 STS [R196+0x9004], RZ ;  /* 0x009004ffc4001388 */ /* 0x0005e80000000800 */
[----:B------:R2:W-:Y:S04]  /*3080*/  @P1 STS.64 [R196+0x9008], RZ ;  /* 0x009008ffc4001388 */ /* 0x0005e80000000a00 */
[----:B------:R2:W-:Y:S04]  /*3090*/  @P1 STS.128 [R196+0xa000], RZ ;  /* 0x00a000ffc4001388 */ /* 0x0005e80000000c00 */
[----:B------:R2:W-:Y:S01]  /*30a0*/  @P1 STS.128 [R196+0xb000], RZ ;  /* 0x00b000ffc4001388 */ /* 0x0005e20000000c00 */
[----:B------:R-:W-:Y:S01]  /*30b0*/  SHF.R.U32.HI R2, RZ, 0x3, R2 ;  /* 0x00000003ff027819 */ /* 0x000fe20000011602 */
[----:B------:R-:W-:-:S02]  /*30c0*/  IMAD R0, R169, 0x200, R156 ;  /* 0x00000200a9007824 */ /* 0x000fc400078e029c */
[----:B------:R-:W-:Y:S01]  /*30d0*/  IMAD R7, R18, 0x8, R17 ;  /* 0x0000000812077824 */ /* 0x000fe200078e0211 */
[----:B------:R-:W-:Y:S01]  /*30e0*/  LOP3.LUT R71, R6, R2, RZ, 0x3c, !PT ;  /* 0x0000000206477212 */ /* 0x000fe200078e3cff */
[----:B------:R-:W-:Y:S02]  /*30f0*/  IMAD R2, R158, 0x20, R0 ;  /* 0x000000209e027824 */ /* 0x000fe400078e0200 */
[----:B------:R-:W-:Y:S02]  /*3100*/  IMAD.U32 R0, R7, 0x20, R10 ;  /* 0x0000002007007824 */ /* 0x000fe400078e000a */
[-C--:B------:R-:W-:Y:S02]  /*3110*/  IMAD R6, R28, R247.reuse, R4 ;  /* 0x000000f71c067224 */ /* 0x080fe400078e0204 */
[----:B------:R-:W-:Y:S01]  /*3120*/  IMAD.IADD R2, R71, 0x1, R2 ;  /* 0x0000000147027824 */ /* 0x000fe200078e0202 */
[----:B------:R-:W-:Y:S01]  /*3130*/  BSSY B0, `(.L_x_1097) ;  /* 0x0000021000007945 */ /* 0x000fe20003800000 */
[----:B------:R-:W-:-:S03]  /*3140*/  IMAD.WIDE.U32 R4, R69, R247, R22 ;  /* 0x000000f745047225 */ /* 0x000fc600078e0016 */
[----:B------:R-:W-:Y:S01]  /*3150*/  LEA R190, R2, R3, 0x1 ;  /* 0x0000000302be7211 */ /* 0x000fe200078e08ff */
[----:B------:R-:W-:Y:S02]  /*3160*/  IMAD R175, R0, 0x2, R3 ;  /* 0x0000000200af7824 */ /* 0x000fe400078e0203 */
[----:B------:R-:W-:Y:S01]  /*3170*/  IMAD.IADD R0, R5, 0x1, R6 ;  /* 0x0000000105007824 */ /* 0x000fe200078e0206 */
        /* <DEDUP_REMOVED lines=22> */
[----:B---3--:R-:W-:-:S04]  /*32e0*/  LEA R6, P1, R4, R222, 0x1 ;  /* 0x000000de04067211 */ /* 0x008fc800078208ff */
[----:B------:R-:W-:-:S05]  /*32f0*/  LEA.HI.X R7, R4, R223, R0, 0x1, P1 ;  /* 0x000000df04077211 */ /* 0x000fca00008f0c00 */
[----:B------:R-:W-:Y:S01]  /*3300*/  @!PT LDS RZ, [RZ] ;  /* 0x00000000fffff984 */ /* 0x000fe20000000800 */
[----:B------:R-:W-:Y:S01]  /*3310*/  @!PT LDS RZ, [RZ] ;  /* 0x00000000fffff984 */ /* 0x000fe20000000800 */
[----:B------:R-:W-:Y:S01]  /*3320*/  @!PT LDS RZ, [RZ] ;  /* 0x00000000fffff984 */ /* 0x000fe20000000800 */
[----:B------:R1:W-:Y:S04]  /*3330*/  LDGSTS.E.BYPASS.LTC128B.128 [R196+0xb000], desc[UR4][R6.64+0x80] ;  /* 0x0b00008006c47fae */ /* 0x0003e8000b901d44 */
.L_x_1098:
[----:B------:R-:W-:Y:S05]  /*3340*/  BSYNC B0 ;  /* 0x0000000000007941 */ /* 0x000fea0003800000 */
.L_x_1097:
[----:B------:R1:W-:Y:S01]  /*3350*/  @P6 STS.128 [R196+0x9800], RZ ;  /* 0x009800ffc4006388 */ /* 0x0003e20000000c00 */
[----:B------:R-:W-:Y:S03]  /*3360*/  BSSY B0, `(.L_x_1099) ;  /* 0x000001f000007945 */ /* 0x000fe60003800000 */
[----:B------:R1:W-:Y:S04]  /*3370*/  @P6 STS.128 [R196+0xa800], RZ ;  /* 0x00a800ffc4006388 */ /* 0x0003e80000000c00 */
[----:B------:R1:W-:Y:S01]  /*3380*/  @P6 STS.128 [R196+0xb800], RZ ;  /* 0x00b800ffc4006388 */ /* 0x0003e20000000c00 */
[----:B------:R-:W-:Y:S05]  /*3390*/  @P6 BRA `(.L_x_1100) ;  /* 0x00000000006c6947 */ /* 0x000fea0003800000 */
[-C--:B------:R-:W-:Y:S02]  /*33a0*/  ISETP.GE.AND P4, PT, R195, R203.reuse, PT ;  /* 0x000000cbc300720c */ /* 0x080fe40003f86270 */
[-C--:B------:R-:W-:Y:S02]  /*33b0*/  ISETP.GE.AND P3, PT, R194, R203.reuse, PT ;  /* 0x000000cbc200720c */ /* 0x080fe40003f66270 */
[----:B------:R-:W-:Y:S02]  /*33c0*/  IADD3 R4, P2, R248, R4, RZ ;  /* 0x00000004f8047210 */ /* 0x000fe40007f5e0ff */
[----:B------:R-:W-:-:S03]  /*33d0*/  ISETP.GE.AND P1, PT, R185, R203, PT ;  /* 0x000000cbb900720c */ /* 0x000fc60003f26270 */
[----:B------:R-:W-:-:S04]  /*33e0*/  IMAD.X R0, R249, 0x1, R0, P2 ;  /* 0x00000001f9007824 */ /* 0x000fc800010e0600 */
[CC--:B-1-3--:R-:W-:Y:S01]  /*33f0*/  @!P4 LEA R8, P5, R4.reuse, R222.reuse, 0x1 ;  /* 0x000000de0408c211 */ /* 0x0cafe200078a08ff */
        /* <DEDUP_REMOVED lines=21> */
.L_x_1100:
[----:B------:R-:W-:Y:S05]  /*3550*/  BSYNC B0 ;  /* 0x0000000000007941 */ /* 0x000fea0003800000 */
.L_x_1099:
[----:B------:R-:W-:Y:S01]  /*3560*/  LDSM.16.M88.4 R16, [R175+0x6000] ;  /* 0x00600000af10783b */ /* 0x000fe20000000200 */
[----:B------:R-:W-:Y:S01]  /*3570*/  IMAD.MOV.U32 R2, RZ, RZ, 0x10 ;  /* 0x00000010ff027424 */ /* 0x000fe200078e00ff */
[----:B------:R-:W-:Y:S01]  /*3580*/  LOP3.LUT P1, RZ, R15, 0x2, RZ, 0xc0, !PT ;  /* 0x000000020fff7812 */ /* 0x000fe2000782c0ff */
[----:B------:R-:W-:Y:S01]  /*3590*/  IMAD.MOV.U32 R0, RZ, RZ, 0x20 ;  /* 0x00000020ff007424 */ /* 0x000fe200078e00ff */
[----:B-1-3--:R-:W1:Y:S01]  /*35a0*/  LDSM.16.M88.4 R4, [R190+0x1000] ;  /* 0x00100000be04783b */ /* 0x00ae620000000200 */
[----:B------:R-:W-:Y:S01]  /*35b0*/  LOP3.LUT P2, RZ, R14, 0x2, RZ, 0xc0, !PT ;  /* 0x000000020eff7812 */ /* 0x000fe2000784c0ff */
[----:B------:R-:W-:Y:S01]  /*35c0*/  IMAD.SHL.U32 R163, R163, 0x2, RZ ;  /* 0x00000002a3a37824 */ /* 0x000fe200078e00ff */
[----:B------:R-:W-:Y:S01]  /*35d0*/  BSSY B1, `(.L_x_1101) ;  /* 0x00002df000017945 */ /* 0x000fe20003800000 */
[----:B------:R-:W-:Y:S01]  /*35e0*/  SEL R0, R0, 0xffffffe0, !P1 ;  /* 0xffffffe000007807 */ /* 0x000fe20004800000 */
[----:B------:R-:W3:Y:S01]  /*35f0*/  LDSM.16.M88.4 R8, [R190] ;  /* 0x00000000be08783b */ /* 0x000ee20000000200 */
[----:B------:R-:W-:Y:S01]  /*3600*/  SEL R2, R2, 0xfffffff0, !P2 ;  /* 0xfffffff002027807 */ /* 0x000fe20005000000 */
[----:B------:R-:W-:Y:S01]  /*3610*/  IMAD.MOV.U32 R193, RZ, RZ, RZ ;  /* 0x000000ffffc17224 */ /* 0x000fe200078e00ff */
[----:B------:R-:W-:Y:S01]  /*3620*/  LOP3.LUT R197, R163, 0x6, RZ, 0xc0, !PT ;  /* 0x00000006a3c57812 */ /* 0x000fe200078ec0ff */
[----:B------:R-:W-:Y:S01]  /*3630*/  IMAD.IADD R189, R175, 0x1, R0 ;  /* 0x00000001afbd7824 */ /* 0x000fe200078e0200 */
[----:B------:R-:W3:Y:S01]  /*3640*/  LDSM.16.M88.4 R32, [R175+0x6400] ;  /* 0x00640000af20783b */ /* 0x000ee20000000200 */
[----:B------:R-:W-:Y:S01]  /*3650*/  IMAD R191, R2, 0x2, R190 ;  /* 0x0000000202bf7824 */ /* 0x000fe200078e02be */
[----:B------:R-:W-:Y:S01]  /*3660*/  SHF.R.S32.HI R0, RZ, 0x1f, R162 ;  /* 0x0000001fff007819 */ /* 0x000fe200000114a2 */
[----:B------:R-:W-:Y:S01]  /*3670*/  VIADD R245, R176, 0xb54cda56 ;  /* 0xb54cda56b0f57836 */ /* 0x000fe20000000000 */
[----:B------:R-:W3:Y:S01]  /*3680*/  LDSM.16.M88.4 R24, [R175+0x6c00] ;  /* 0x006c0000af18783b */ /* 0x000ee20000000200 */
[----:B------:R-:W-:Y:S01]  /*3690*/  VIADD R246, R177, 0x646e171e ;  /* 0x646e171eb1f67836 */ /* 0x000fe20000000000 */
[----:B------:R-:W-:-:S02]  /*36a0*/  LEA.HI R0, R0, R169, RZ, 0x2 ;  /* 0x000000a900007211 */ /* 0x000fc400078f10ff */
[----:B------:R-:W3:Y:S04]  /*36b0*/  LDSM.16.M88.4 R28, [R175+0x6800] ;  /* 0x00680000af1c783b */ /* 0x000ee80000000200 */
[----:B------:R-:W-:Y:S04]  /*36c0*/  LDSM.16.M88.4 R40, [R189+0x6000] ;  /* 0x00600000bd28783b */ /* 0x000fe80000000200 */
[----:B------:R-:W3:Y:S04]  /*36d0*/  LDSM.16.M88.4 R12, [R191+0x1000] ;  /* 0x00100000bf0c783b */ /* 0x000ee80000000200 */
[----:B------:R-:W3:Y:S04]  /*36e0*/  LDSM.16.M88.4 R44, [R189+0x6c00] ;  /* 0x006c0000bd2c783b */ /* 0x000ee80000000200 */
[----:B----4-:R-:W4:Y:S04]  /*36f0*/  LDSM.16.M88.4 R48, [R189+0x6800] ;  /* 0x00680000bd30783b */ /* 0x010f280000000200 */
[----:B------:R-:W4:Y:S01]  /*3700*/  LDSM.16.M88.4 R52, [R189+0x6400] ;  /* 0x00640000bd34783b */ /* 0x000f220000000200 */
[-C--:B-1----:R-:W-:Y:S03]  /*3710*/  HMMA.16816.F32.BF16 R36, R4, R16.reuse, RZ ;  /* 0x000000100424723c */ /* 0x082fe600000418ff */
[----:B--2---:R-:W1:Y:S03]  /*3720*/  LDSM.16.M88.4 R20, [R191] ;  /* 0x00000000bf14783b */ /* 0x004e660000000200 */
[----:B---3--:R-:W-:Y:S01]  /*3730*/  HMMA.16816.F32.BF16 R88, R8, R16, RZ ;  /* 0x000000100858723c */ /* 0x008fe200000418ff */
[----:B------:R-:W0:Y:S05]  /*3740*/  LDGDEPBAR ;  /* 0x00000000000079af */ /* 0x000e2a0000000000 */
[-C--:B------:R-:W-:Y:S06]  /*3750*/  HMMA.16816.F32.BF16 R56, R4, R18.reuse, RZ ;  /* 0x000000120438723c */ /* 0x080fec00000418ff */
[----:B------:R-:W-:Y:S06]  /*3760*/  HMMA.16816.F32.BF16 R84, R8, R18, RZ ;  /* 0x000000120854723c */ /* 0x000fec00000418ff */
        /* <DEDUP_REMOVED lines=8> */
[----:B------:R-:W2:Y:S05]  /*37f0*/  LDSM.16.M88.4 R36, [R175+0x7000] ;  /* 0x00700000af24783b */ /* 0x000eaa0000000200 */
[C---:B------:R-:W-:Y:S06]  /*3800*/  HMMA.16816.F32.BF16 R96, R8.reuse, R32, RZ ;  /* 0x000000200860723c */ /* 0x040fec00000418ff */
[C---:B------:R-:W-:Y:S06]  /*3810*/  HMMA.16816.F32.BF16 R108, R8.reuse, R24, RZ ;  /* 0x00000018086c723c */ /* 0x040fec00000418ff */
[C---:B------:R-:W-:Y:S01]  /*3820*/  HMMA.16816.F32.BF16 R104, R8.reuse, R34, RZ ;  /* 0x000000220868723c */ /* 0x040fe200000418ff */
[----:B------:R-:W-:Y:S05]  /*3830*/  LDSM.16.M88.4 R32, [R175+0x7400] ;  /* 0x00740000af20783b */ /* 0x000fea0000000200 */
[C---:B------:R-:W-:Y:S06]  /*3840*/  HMMA.16816.F32.BF16 R116, R8.reuse, R28, RZ ;  /* 0x0000001c0874723c */ /* 0x040fec00000418ff */
[C---:B------:R-:W-:Y:S01]  /*3850*/  HMMA.16816.F32.BF16 R120, R8.reuse, R30, RZ ;  /* 0x0000001e0878723c */ /* 0x040fe200000418ff */
[----:B------:R-:W-:Y:S05]  /*3860*/  LDSM.16.M88.4 R28, [R175+0x7800] ;  /* 0x00780000af1c783b */ /* 0x000fea0000000200 */
[----:B------:R-:W-:Y:S01]  /*3870*/  HMMA.16816.F32.BF16 R112, R8, R26, RZ ;  /* 0x0000001a0870723c */ /* 0x000fe200000418ff */
[----:B------:R-:W3:Y:S04]  /*3880*/  LDSM.16.M88.4 R24, [R175+0x7c00] ;  /* 0x007c0000af18783b */ /* 0x000ee80000000200 */
[----:B------:R-:W3:Y:S01]  /*3890*/  LDSM.16.M88.4 R8, [R190+0x2000] ;  /* 0x00200000be08783b */ /* 0x000ee20000000200 */
[C---:B------:R-:W-:Y:S03]  /*38a0*/  HMMA.16816.F32.BF16 R140, R12.reuse, R42, R56 ;  /* 0x0000002a0c8c723c */ /* 0x040fe60000041838 */
[----:B------:R-:W-:Y:S03]  /*38b0*/  LDSM.16.M88.4 R56, [R189+0x7000] ;  /* 0x00700000bd38783b */ /* 0x000fe60000000200 */
[C---:B------:R-:W-:Y:S01]  /*38c0*/  HMMA.16816.F32.BF16 R132, R12.reuse, R44, R16 ;  /* 0x0000002c0c84723c */ /* 0x040fe20000041810 */
[----:B------:R-:W3:Y:S05]  /*38d0*/  LDSM.16.M88.4 R16, [R191+0x3000] ;  /* 0x00300000bf10783b */ /* 0x000eea0000000200 */
[C---:B----4-:R-:W-:Y:S06]  /*38e0*/  HMMA.16816.F32.BF16 R100, R12.reuse, R50, R80 ;  /* 0x000000320c64723c */ /* 0x050fec0000041850 */
[C---:B------:R-:W-:Y:S06]  /*38f0*/  HMMA.16816.F32.BF16 R136, R12.reuse, R52, R64 ;  /* 0x000000340c88723c */ /* 0x040fec0000041840 */
[C---:B------:R-:W-:Y:S01]  /*3900*/  HMMA.16816.F32.BF16 R144, R12.reuse, R54, R60 ;  /* 0x000000360c90723c */ /* 0x040fe2000004183c */
[----:B------:R-:W4:Y:S05]  /*3910*/  LDSM.16.M88.4 R60, [R189+0x7c00] ;  /* 0x007c0000bd3c783b */ /* 0x000f2a0000000200 */
[C---:B------:R-:W-:Y:S06]  /*3920*/  HMMA.16816.F32.BF16 R124, R12.reuse, R48, R76 ;  /* 0x000000300c7c723c */ /* 0x040fec000004184c */
[----:B------:R-:W-:Y:S06]  /*3930*/  HMMA.16816.F32.BF16 R92, R12, R46, R72 ;  /* 0x0000002e0c5c723c */ /* 0x000fec0000041848 */
[C---:B-1----:R-:W-:Y:S06]  /*3940*/  HMMA.16816.F32.BF16 R88, R20.reuse, R40, R88 ;  /* 0x000000281458723c */ /* 0x042fec0000041858 */
[C---:B------:R-:W-:Y:S06]  /*3950*/  HMMA.16816.F32.BF16 R84, R20.reuse, R42, R84 ;  /* 0x0000002a1454723c */ /* 0x040fec0000041854 */
[C---:B------:R-:W-:Y:S06]  /*3960*/  HMMA.16816.F32.BF16 R80, R20.reuse, R52, R96 ;  /* 0x000000341450723c */ /* 0x040fec0000041860 */
[C---:B------:R-:W-:Y:S06]  /*3970*/  HMMA.16816.F32.BF16 R72, R20.reuse, R44, R108 ;  /* 0x0000002c1448723c */ /* 0x040fec000004186c */
[C---:B------:R-:W-:Y:S01]  /*3980*/  HMMA.16816.F32.BF16 R76, R20.reuse, R54, R104 ;  /* 0x00000036144c723c */ /* 0x040fe20000041868 */
[----:B------:R-:W-:Y:S05]  /*3990*/  LDSM.16.M88.4 R52, [R189+0x7800] ;  /* 0x00780000bd34783b */ /* 0x000fea0000000200 */
[C---:B------:R-:W-:Y:S06]  /*39a0*/  HMMA.16816.F32.BF16 R64, R20.reuse, R48, R116 ;  /* 0x000000301440723c */ /* 0x040fec0000041874 */
[C---:B------:R-:W-:Y:S01]  /*39b0*/  HMMA.16816.F32.BF16 R12, R20.reuse, R50, R120 ;  /* 0x00000032140c723c */ /* 0x040fe20000041878 */
[----:B------:R-:W1:Y:S05]  /*39c0*/  LDSM.16.M88.4 R48, [R189+0x7400] ;  /* 0x00740000bd30783b */ /* 0x000e6a0000000200 */
[----:B------:R-:W-:Y:S01]  /*39d0*/  HMMA.16816.F32.BF16 R44, R20, R46, R112 ;  /* 0x0000002e142c723c */ /* 0x000fe20000041870 */
[----:B------:R-:W1:Y:S05]  /*39e0*/  LDSM.16.M88.4 R20, [R191+0x2000] ;  /* 0x00200000bf14783b */ /* 0x000e6a0000000200 */
        /* <DEDUP_REMOVED lines=20> */
[----:B------:R-:W-:Y:S04]  /*3b30*/  LDSM.16.M88.4 R8, [R190+0x5000] ;  /* 0x00500000be08783b */ /* 0x000fe80000000200 */
[----:B------:R-:W2:Y:S01]  /*3b40*/  LDSM.16.M88.4 R44, [R175+0x8000] ;  /* 0x00800000af2c783b */ /* 0x000ea20000000200 */
[C---:B------:R-:W-:Y:S03]  /*3b50*/  HMMA.16816.F32.BF16 R76, R16.reuse, R56, R40 ;  /* 0x00000038104c723c */ /* 0x040fe60000041828 */
[----:B------:R-:W3:Y:S03]  /*3b60*/  LDSM.16.M88.4 R40, [R175+0x8400] ;  /* 0x00840000af28783b */ /* 0x000ee60000000200 */
[C---:B------:R-:W-:Y:S01]  /*3b70*/  HMMA.16816.F32.BF16 R72, R16.reuse, R58, R104 ;  /* 0x0000003a1048723c */ /* 0x040fe20000041868 */
[----:B------:R-:W-:Y:S05]  /*3b80*/  LDSM.16.M88.4 R24, [R189+0x8000] ;  /* 0x00800000bd18783b */ /* 0x000fea0000000200 */
[C---:B----4-:R-:W-:Y:S06]  /*3b90*/  HMMA.16816.F32.BF16 R148, R16.reuse, R60, R132 ;  /* 0x0000003c1094723c */ /* 0x050fec0000041884 */
[C---:B-1----:R-:W-:Y:S06]  /*3ba0*/  HMMA.16816.F32.BF16 R64, R16.reuse, R48, R112 ;  /* 0x000000301040723c */ /* 0x042fec0000041870 */
        /* <DEDUP_REMOVED lines=10> */
[----:B------:R-:W1:Y:S04]  /*3c50*/  LDSM.16.M88.4 R4, [R191+0x5000] ;  /* 0x00500000bf04783b */ /* 0x000e680000000200 */
[----:B------:R-:W4:Y:S01]  /*3c60*/  LDSM.16.M88.4 R48, [R189+0x8800] ;  /* 0x00880000bd30783b */ /* 0x000f220000000200 */
        /* <DEDUP_REMOVED lines=13> */
[----:B------:R-:W-:-:S05]  /*3d40*/  IMAD R149, R210, 0x8, R169 ;  /* 0x00000008d2957824 */ /* 0x000fca00078e02a9 */
[C---:B------:R-:W-:Y:S01]  /*3d50*/  HMMA.16816.F32.BF16 R8, R12.reuse, R40, R120 ;  /* 0x000000280c08723c */ /* 0x040fe20000041878 */
[----:B------:R2:W-:Y:S05]  /*3d60*/  STL [R1+0x178], R149 ;  /* 0x0001789501007387 */ /* 0x0005ea0000100800 */
        /* <DEDUP_REMOVED lines=8> */
[C---:B----4-:R-:W-:Y:S06]  /*3df0*/  HMMA.16816.F32.BF16 R80, R4.reuse, R48, R80 ;  /* 0x000000300450723c */ /* 0x050fec0000041850 */
[C---:B------:R-:W-:Y:S06]  /*3e00*/  HMMA.16816.F32.BF16 R112, R4.reuse, R50, R76 ;  /* 0x000000320470723c */ /* 0x040fec000004184c */
[C---:B------:R-:W-:Y:S06]  /*3e10*/  HMMA.16816.F32.BF16 R124, R4.reuse, R56, R72 ;  /* 0x00000038047c723c */ /* 0x040fec0000041848 */
[----:B------:R-:W-:Y:S06]  /*3e20*/  HMMA.16816.F32.BF16 R128, R4, R58, R60 ;  /* 0x0000003a0480723c */ /* 0x000fec000004183c */
[----:B------:R-:W-:Y:S01]  /*3e30*/  HMMA.16816.F32.BF16 R100, R12, R34, R100 ;  /* 0x000000220c64723c */ /* 0x000fe20000041864 */
[----:B------:R-:W-:Y:S01]  /*3e40*/  SHF.R.S32.HI R4, RZ, 0x1f, R157 ;  /* 0x0000001fff047819 */ /* 0x000fe2000001149d */
[C-C-:B------:R-:W-:Y:S01]  /*3e50*/  IMAD.IADD R6, R68.reuse, 0x1, -R184.reuse ;  /* 0x0000000144067824 */ /* 0x140fe200078e0ab8 */
[----:B------:R-:W-:Y:S01]  /*3e60*/  IADD3 R5, R68, 0x1, -R184 ;  /* 0x0000000144057810 */ /* 0x000fe20007ffe8b8 */
[----:B------:R-:W-:-:S02]  /*3e70*/  IMAD.MOV.U32 R184, RZ, RZ, R69 ;  /* 0x000000ffffb87224 */ /* 0x000fc400078e0045 */
[C---:B------:R-:W-:Y:S01]  /*3e80*/  HMMA.16816.F32.BF16 R36, R12.reuse, R38, R108 ;  /* 0x000000260c24723c */ /* 0x040fe2000004186c */
[----:B------:R-:W-:Y:S01]  /*3e90*/  LEA.HI R35, R4, R157, RZ, 0x2 ;  /* 0x0000009d04237211 */ /* 0x000fe200078f10ff */
[----:B-----5:R-:W-:Y:S01]  /*3ea0*/  IMAD.IADD R5, R160, 0x1, R5 ;  /* 0x00000001a0057824 */ /* 0x020fe200078e0205 */
[----:B------:R-:W-:Y:S02]  /*3eb0*/  LOP3.LUT R4, R0, 0xffffffc, RZ, 0xc0, !PT ;  /* 0x0ffffffc00047812 */ /* 0x000fe400078ec0ff */
[----:B------:R-:W-:Y:S01]  /*3ec0*/  SHF.R.S32.HI R0, RZ, 0x2, R35 ;  /* 0x00000002ff007819 */ /* 0x000fe20000011423 */
[----:B------:R-:W-:Y:S02]  /*3ed0*/  HMMA.16816.F32.BF16 R64, R12, R32, R116 ;  /* 0x000000200c40723c */ /* 0x000fe40000041874 */
[----:B------:R-:W-:-:S04]  /*3ee0*/  IMAD.IADD R4, R169, 0x1, -R4 ;  /* 0x00000001a9047824 */ /* 0x000fc800078e0a04 */
[--C-:B------:R-:W-:Y:S01]  /*3ef0*/  IMAD R123, R4, 0x10, R0.reuse ;  /* 0x00000010047b7824 */ /* 0x100fe200078e0200 */
[C---:B------:R-:W-:Y:S01]  /*3f00*/  HMMA.16816.F32.BF16 R60, R16.reuse, R28, R8 ;  /* 0x0000001c103c723c */ /* 0x040fe20000041808 */
[----:B------:R-:W-:Y:S01]  /*3f10*/  IMAD R0, R169, 0x10, R0 ;  /* 0x00000010a9007824 */ /* 0x000fe200078e0200 */
[----:B------:R-:W1:Y:S03]  /*3f20*/  @P0 MUFU.RCP R8, R159 ;  /* 0x0000009f00080308 */ /* 0x000e660000001000 */
[----:B------:R-:W-:Y:S01]  /*3f30*/  IMAD.IADD R4, R170, 0x1, R0 ;  /* 0x00000001aa047824 */ /* 0x000fe200078e0200 */
[C---:B------:R-:W-:Y:S01]  /*3f40*/  HMMA.16816.F32.BF16 R52, R16.reuse, R24, R52 ;  /* 0x000000181034723c */ /* 0x040fe20000041834 */
[----:B------:R-:W-:Y:S02]  /*3f50*/  IMAD R0, R158, 0x20, R156 ;  /* 0x000000209e007824 */ /* 0x000fe400078e029c */
[----:B------:R-:W-:Y:S01]  /*3f60*/  IMAD.IADD R201, R4, 0x1, R6 ;  /* 0x0000000104c97824 */ /* 0x000fe200078e0206 */
[C---:B------:R-:W-:Y:S01]  /*3f70*/  IADD3 R204, R6.reuse, 0x8, R4 ;  /* 0x0000000806cc7810 */ /* 0x040fe20007ffe004 */
[----:B------:R-:W-:Y:S01]  /*3f80*/  IMAD.IADD R0, R71, 0x1, R0 ;  /* 0x0000000147007824 */ /* 0x000fe200078e0200 */
[----:B------:R-:W-:Y:S01]  /*3f90*/  HMMA.16816.F32.BF16 R72, R16, R48, R20 ;  /* 0x000000301048723c */ /* 0x000fe20000041814 */
[----:B------:R-:W-:-:S02]  /*3fa0*/  IADD3 R205, R6, 0x40, R4 ;  /* 0x0000004006cd7810 */ /* 0x000fc40007ffe004 */
[--C-:B------:R-:W-:Y:S02]  /*3fb0*/  IADD3 R202, R6, 0x48, R4.reuse ;  /* 0x0000004806ca7810 */ /* 0x100fe40007ffe004 */
[--C-:B------:R-:W-:Y:S01]  /*3fc0*/  IADD3 R6, R5, 0x8, R4.reuse ;  /* 0x0000000805067810 */ /* 0x100fe20007ffe004 */
[C---:B------:R-:W-:Y:S01]  /*3fd0*/  HMMA.16816.F32.BF16 R44, R16.reuse, R26, R44 ;  /* 0x0000001a102c723c */ /* 0x040fe2000004182c */
[----:B------:R-:W-:Y:S02]  /*3fe0*/  IMAD R20, R69, 0x40, R197 ;  /* 0x0000004045147824 */ /* 0x000fe400078e02c5 */
[----:B-1----:R-:W-:Y:S01]  /*3ff0*/  @P0 FMUL.FTZ R193, R161, R8 ;  /* 0x00000008a1c10220 */ /* 0x002fe20000410000 */
[----:B------:R-:W-:Y:S01]  /*4000*/  IADD3 R8, R5, 0x40, R4 ;  /* 0x0000004005087810 */ /* 0x000fe20007ffe004 */
[----:B------:R-:W-:Y:S01]  /*4010*/  IMAD.IADD R7, R201, 0x1, -R20 ;  /* 0x00000001c9077824 */ /* 0x000fe200078e0a14 */
[C---:B------:R-:W-:Y:S01]  /*4020*/  VIADDMNMX R209, R5.reuse, R4, R68, PT ;  /* 0x0000000405d17246 */ /* 0x040fe20003800144 */
[C---:B------:R-:W-:Y:S01]  /*4030*/  VIADD R12, R20.reuse, 0x1 ;  /* 0x00000001140c7836 */ /* 0x040fe20000000000 */
[----:B------:R-:W-:Y:S01]  /*4040*/  IADD3 R4, R5, 0x48, R4 ;  /* 0x0000004805047810 */ /* 0x000fe20007ffe004 */
[C---:B------:R-:W-:Y:S01]  /*4050*/  VIADD R13, R20.reuse, 0x8 ;  /* 0x00000008140d7836 */ /* 0x040fe20000000000 */
[----:B------:R-:W-:Y:S01]  /*4060*/  IABS R7, R7 ;  /* 0x0000000700077213 */ /* 0x000fe20000000000 */
[C---:B------:R-:W-:Y:S01]  /*4070*/  HMMA.16816.F32.BF16 R40, R16.reuse, R30, R40 ;  /* 0x0000001e1028723c */ /* 0x040fe20000041828 */
[----:B------:R-:W-:Y:S01]  /*4080*/  VIADD R15, R20, 0x9 ;  /* 0x00000009140f7836 */ /* 0x000fe20000000000 */
[-C--:B------:R-:W-:Y:S01]  /*4090*/  VIMNMX R206, R4, R68.reuse, PT ;  /* 0x0000004404ce7248 */ /* 0x080fe20003fe0100 */
[C---:B------:R-:W-:Y:S01]  /*40a0*/  IMAD.IADD R5, R201.reuse, 0x1, -R12 ;  /* 0x00000001c9057824 */ /* 0x040fe200078e0a0c */
[----:B------:R-:W-:Y:S01]  /*40b0*/  I2FP.F32.S32 R7, R7 ;  /* 0x0000000700077245 */ /* 0x000fe20000201400 */
[----:B------:R-:W-:Y:S01]  /*40c0*/  IMAD.IADD R4, R201, 0x1, -R13 ;  /* 0x00000001c9047824 */ /* 0x000fe200078e0a0d */
[----:B------:R-:W-:Y:S01]  /*40d0*/  HMMA.16816.F32.BF16 R48, R16, R50, R36 ;  /* 0x000000321030723c */ /* 0x000fe20000041824 */
[----:B------:R-:W-:-:S02]  /*40e0*/  VIMNMX R207, R8, R68, PT ;  /* 0x0000004408cf7248 */ /* 0x000fc40003fe0100 */
[----:B------:R-:W-:Y:S01]  /*40f0*/  FFMA.FTZ R34, R7, -R193, R52 ;  /* 0x800000c107227223 */ /* 0x000fe20000010034 */
[----:B------:R-:W-:Y:S01]  /*4100*/  IMAD.IADD R7, R201, 0x1, -R15 ;  /* 0x00000001c9077824 */ /* 0x000fe200078e0a0f */
[----:B------:R-:W-:Y:S01]  /*4110*/  VIMNMX R208, R6, R68, PT ;  /* 0x0000004406d07248 */ /* 0x000fe20003fe0100 */
[C---:B------:R-:W-:Y:S01]  /*4120*/  HMMA.16816.F32.BF16 R76, R16.reuse, R56, R64 ;  /* 0x00000038104c723c */ /* 0x040fe20000041840 */
[----:B------:R-:W-:Y:S02]  /*4130*/  IABS R9, R5 ;  /* 0x0000000500097213 */ /* 0x000fe40000000000 */
[----:B------:R-:W-:Y:S02]  /*4140*/  IABS R6, R4 ;  /* 0x0000000400067213 */ /* 0x000fe40000000000 */
[----:B------:R-:W-:Y:S01]  /*4150*/  IABS R5, R7 ;  /* 0x0000000700057213 */ /* 0x000fe20000000000 */
[----:B------:R-:W-:Y:S01]  /*4160*/  HMMA.16816.F32.BF16 R100, R16, R58, R100 ;  /* 0x0000003a1064723c */ /* 0x000fe20000041864 */
[----:B------:R-:W-:-:S02]  /*4170*/  I2FP.F32.S32 R9, R9 ;  /* 0x0000000900097245 */ /* 0x000fc40000201400 */
[-C--:B------:R-:W-:Y:S02]  /*4180*/  VIADDMNMX R200, R201, -R70.reuse, RZ, !PT ;  /* 0x80000046c9c87246 */ /* 0x080fe400078001ff */
[----:B------:R-:W-:Y:S01]  /*4190*/  VIADDMNMX R199, R204, -R70, RZ, !PT ;  /* 0x80000046ccc77246 */ /* 0x000fe200078001ff */
[----:B------:R-:W-:Y:S01]  /*41a0*/  FFMA.FTZ R33, R9, -R193, R53 ;  /* 0x800000c109217223 */ /* 0x000fe20000010035 */
[C---:B------:R-:W-:Y:S01]  /*41b0*/  VIADD R16, R20.reuse, 0x10 ;  /* 0x0000001014107836 */ /* 0x040fe20000000000 */
[CC--:B------:R-:W-:Y:S01]  /*41c0*/  ISETP.GE.AND P2, PT, R20.reuse, R200.reuse, PT ;  /* 0x000000c81400720c */ /* 0x0c0fe20003f46270 */
[----:B------:R-:W-:Y:S01]  /*41d0*/  VIADD R17, R20, 0x11 ;  /* 0x0000001114117836 */ /* 0x000fe20000000000 */
[----:B------:R-:W-:Y:S01]  /*41e0*/  ISETP.GE.AND P0, PT, R12, R199, PT ;  /* 0x000000c70c00720c */ /* 0x000fe20003f06270 */
[C---:B------:R-:W-:Y:S01]  /*41f0*/  IMAD.IADD R8, R201.reuse, 0x1, -R16 ;  /* 0x00000001c9087824 */ /* 0x040fe200078e0a10 */
[----:B------:R-:W-:Y:S01]  /*4200*/  ISETP.GE.OR P2, PT, R20, R209, !P2 ;  /* 0x000000d11400720c */ /* 0x000fe20005746670 */
[----:B------:R-:W-:Y:S01]  /*4210*/  IMAD.IADD R10, R201, 0x1, -R17 ;  /* 0x00000001c90a7824 */ /* 0x000fe200078e0a11 */
[----:B------:R-:W-:-:S02]  /*4220*/  ISETP.GE.AND P1, PT, R15, R200, PT ;  /* 0x000000c80f00720c */ /* 0x000fc40003f26270 */
[----:B------:R-:W-:Y:S01]  /*4230*/  IABS R4, R8 ;  /* 0x0000000800047213 */ /* 0x000fe20000000000 */
[----:B------:R-:W-:Y:S01]  /*4240*/  IMAD.MOV.U32 R8, RZ, RZ, R6 ;  /* 0x000000ffff087224 */ /* 0x000fe200078e0006 */
[----:B------:R-:W-:Y:S01]  /*4250*/  IABS R7, R10 ;  /* 0x0000000a00077213 */ /* 0x000fe20000000000 */
[----:B------:R-:W-:Y:S01]  /*4260*/  IMAD.MOV.U32 R6, RZ, RZ, R5 ;  /* 0x000000ffff067224 */ /* 0x000fe200078e0005 */
[----:B------:R-:W-:Y:S01]  /*4270*/  FSEL R36, R34, -INF , !P2 ;  /* 0xff80000022247808 */ /* 0x000fe20005000000 */
[----:B------:R-:W-:Y:S01]  /*4280*/  IMAD.MOV.U32 R5, RZ, RZ, R4 ;  /* 0x000000ffff057224 */ /* 0x000fe200078e0004 */
[----:B------:R-:W-:Y:S01]  /*4290*/  ISETP.GE.AND P2, PT, R16, R200, PT ;  /* 0x000000c81000720c */ /* 0x000fe20003f46270 */
[----:B------:R-:W-:Y:S01]  /*42a0*/  IMAD.MOV.U32 R4, RZ, RZ, R7 ;  /* 0x000000ffff047224 */ /* 0x000fe200078e0007 */
[----:B------:R-:W-:Y:S01]  /*42b0*/  I2FP.F32.S32 R6, R6 ;  /* 0x0000000600067245 */ /* 0x000fe20000201400 */
[C---:B------:R-:W-:Y:S01]  /*42c0*/  IMAD.IADD R10, R204.reuse, 0x1, -R15 ;  /* 0x00000001cc0a7824 */ /* 0x040fe200078e0a0f */
[----:B------:R-:W-:Y:S01]  /*42d0*/  I2FP.F32.S32 R7, R8 ;  /* 0x0000000800077245 */ /* 0x000fe20000201400 */
[----:B------:R-:W-:Y:S01]  /*42e0*/  IMAD.IADD R8, R204, 0x1, -R13 ;  /* 0x00000001cc087824 */ /* 0x000fe200078e0a0d */
[----:B------:R-:W-:Y:S01]  /*42f0*/  I2FP.F32.S32 R4, R4 ;  /* 0x0000000400047245 */ /* 0x000fe20000201400 */
[----:B------:R-:W-:Y:S01]  /*4300*/  FFMA.FTZ R31, R6, -R193, R45 ;  /* 0x800000c1061f7223 */ /* 0x000fe2000001002d */
[----:B------:R-:W-:Y:S01]  /*4310*/  I2FP.F32.S32 R5, R5 ;  /* 0x0000000500057245 */ /* 0x000fe20000201400 */
[----:B------:R-:W-:Y:S01]  /*4320*/  FFMA.FTZ R32, R7, -R193, R44 ;  /* 0x800000c107207223 */ /* 0x000fe2000001002c */
[----:B------:R-:W-:-:S02]  /*4330*/  IMAD.IADD R6, R204, 0x1, -R20 ;  /* 0x00000001cc067824 */ /* 0x000fc400078e0a14 */
[-C--:B------:R-:W-:Y:S01]  /*4340*/  FFMA.FTZ R22, R4, -R193.reuse, R61 ;  /* 0x800000c104167223 */ /* 0x080fe2000001003d */
[----:B------:R-:W-:Y:S02]  /*4350*/  VIADD R4, R20, 0x18 ;  /* 0x0000001814047836 */ /* 0x000fe40000000000 */
[----:B------:R-:W-:Y:S01]  /*4360*/  FFMA.FTZ R30, R5, -R193, R60 ;  /* 0x800000c1051e7223 */ /* 0x000fe2000001003c */
[----:B------:R-:W-:Y:S01]  /*4370*/  IMAD.IADD R5, R204, 0x1, -R12 ;  /* 0x00000001cc057824 */ /* 0x000fe200078e0a0c */
[----:B------:R-:W-:Y:S01]  /*4380*/  IABS R9, R6 ;  /* 0x0000000600097213 */ /* 0x000fe20000000000 */
[----:B------:R-:W-:Y:S01]  /*4390*/  IMAD.IADD R7, R201, 0x1, -R4 ;  /* 0x00000001c9077824 */ /* 0x000fe200078e0a04 */
[----:B------:R-:W-:Y:S02]  /*43a0*/  ISETP.GE.OR P2, PT, R16, R209, !P2 ;  /* 0x000000d11000720c */ /* 0x000fe40005746670 */
[----:B------:R-:W-:Y:S02]  /*43b0*/  IABS R6, R5 ;  /* 0x0000000500067213 */ /* 0x000fe40000000000 */
[----:B------:R-:W-:-:S02]  /*43c0*/  IABS R7, R7 ;  /* 0x0000000700077213 */ /* 0x000fc40000000000 */
[----:B------:R-:W-:Y:S02]  /*43d0*/  IABS R5, R8 ;  /* 0x0000000800057213 */ /* 0x000fe40000000000 */
[----:B------:R-:W-:Y:S01]  /*43e0*/  IABS R8, R10 ;  /* 0x0000000a00087213 */ /* 0x000fe20000000000 */
[----:B------:R-:W-:Y:S01]  /*43f0*/  IMAD.MOV.U32 R10, RZ, RZ, R9 ;  /* 0x000000ffff0a7224 */ /* 0x000fe200078e0009 */
[----:B------:R-:W-:Y:S01]  /*4400*/  ISETP.GE.OR P0, PT, R12, R208, !P0 ;  /* 0x000000d00c00720c */ /* 0x000fe20004706670 */
[----:B------:R-:W-:Y:S01]  /*4410*/  IMAD.MOV.U32 R9, RZ, RZ, R7 ;  /* 0x000000ffff097224 */ /* 0x000fe200078e0007 */
[----:B------:R-:W-:Y:S01]  /*4420*/  ISETP.GE.OR P1, PT, R15, R209, !P1 ;  /* 0x000000d10f00720c */ /* 0x000fe20004f26670 */
[----:B------:R-:W-:Y:S01]  /*4430*/  IMAD.MOV.U32 R7, RZ, RZ, R6 ;  /* 0x000000ffff077224 */ /* 0x000fe200078e0006 */
[----:B------:R-:W-:Y:S01]  /*4440*/  ISETP.GE.AND P4, PT, R13, R200, PT ;  /* 0x000000c80d00720c */ /* 0x000fe20003f86270 */
        /* <DEDUP_REMOVED lines=10> */
[----:B------:R-:W-:Y:S02]  /*44f0*/  IMAD.IADD R6, R205, 0x1, -R20 ;  /* 0x00000001cd067824 */ /* 0x000fe400078e0a14 */
[-C--:B------:R-:W-:Y:S01]  /*4500*/  FFMA.FTZ R27, R5, -R193.reuse, R47 ;  /* 0x800000c1051b7223 */ /* 0x080fe2000001002f */
[----:B------:R-:W-:Y:S02]  /*4510*/  IMAD.IADD R5, R205, 0x1, -R12 ;  /* 0x00000001cd057824 */ /* 0x000fe400078e0a0c */
[----:B------:R-:W-:Y:S01]  /*4520*/  FFMA.FTZ R19, R8, -R193, R54 ;  /* 0x800000c108137223 */ /* 0x000fe20000010036 */
[C---:B------:R-:W-:Y:S01]  /*4530*/  IMAD.IADD R7, R204.reuse, 0x1, -R16 ;  /* 0x00000001cc077824 */ /* 0x040fe200078e0a10 */
[----:B------:R-:W-:Y:S01]  /*4540*/  IABS R9, R6 ;  /* 0x0000000600097213 */ /* 0x000fe20000000000 */
[C---:B------:R-:W-:Y:S01]  /*4550*/  IMAD.IADD R8, R204.reuse, 0x1, -R17 ;  /* 0x00000001cc087824 */ /* 0x040fe200078e0a11 */
[----:B------:R-:W-:Y:S01]  /*4560*/  IABS R11, R5 ;  /* 0x00000005000b7213 */ /* 0x000fe20000000000 */
[----:B------:R-:W-:Y:S01]  /*4570*/  IMAD.IADD R10, R204, 0x1, -R4 ;  /* 0x00000001cc0a7824 */ /* 0x000fe200078e0a04 */
        /* <DEDUP_REMOVED lines=10> */
[----:B------:R-:W-:Y:S01]  /*4620*/  I2FP.F32.S32 R10, R8 ;  /* 0x00000008000a7245 */ /* 0x000fe20000201400 */
[----:B------:R-:W-:Y:S01]  /*4630*/  IMAD.IADD R11, R205, 0x1, -R4 ;  /* 0x00000001cd0b7824 */ /* 0x000fe200078e0a04 */
[----:B------:R-:W-:-:S02]  /*4640*/  I2FP.F32.S32 R8, R6 ;  /* 0x0000000600087245 */ /* 0x000fc40000201400 */
[----:B------:R-:W-:Y:S01]  /*4650*/  I2FP.F32.S32 R7, R5 ;  /* 0x0000000500077245 */ /* 0x000fe20000201400 */
[-C--:B------:R-:W-:Y:S01]  /*4660*/  FFMA.FTZ R26, R10, -R193.reuse, R62 ;  /* 0x800000c10a1a7223 */ /* 0x080fe2000001003e */
[----:B------:R-:W-:Y:S01]  /*4670*/  I2FP.F32.S32 R6, R14 ;  /* 0x0000000e00067245 */ /* 0x000fe20000201400 */
[----:B------:R-:W-:Y:S01]  /*4680*/  FFMA.FTZ R25, R8, -R193, R63 ;  /* 0x800000c108197223 */ /* 0x000fe2000001003f */
[----:B------:R-:W-:Y:S01]  /*4690*/  I2FP.F32.S32 R5, R9 ;  /* 0x0000000900057245 */ /* 0x000fe20000201400 */
[----:B------:R-:W-:Y:S02]  /*46a0*/  IMAD.IADD R8, R205, 0x1, -R16 ;  /* 0x00000001cd087824 */ /* 0x000fe400078e0a10 */
[-C--:B------:R-:W-:Y:S01]  /*46b0*/  FFMA.FTZ R21, R7, -R193.reuse, R42 ;  /* 0x800000c107157223 */ /* 0x080fe2000001002a */
[-C--:B------:R-:W-:Y:S01]  /*46c0*/  FFMA.FTZ R24, R6, -R193.reuse, R96 ;  /* 0x800000c106187223 */ /* 0x080fe20000010060 */
[----:B------:R-:W-:Y:S02]  /*46d0*/  IMAD.IADD R6, R205, 0x1, -R13 ;  /* 0x00000001cd067824 */ /* 0x000fe400078e0a0d */
[----:B------:R-:W-:Y:S01]  /*46e0*/  FFMA.FTZ R14, R5, -R193, R97 ;  /* 0x800000c1050e7223 */ /* 0x000fe20000010061 */
[----:B------:R-:W-:Y:S01]  /*46f0*/  IMAD.IADD R5, R205, 0x1, -R15 ;  /* 0x00000001cd057824 */ /* 0x000fe200078e0a0f */
[----:B------:R-:W-:Y:S01]  /*4700*/  FSEL R30, R29, -INF , !P0 ;  /* 0xff8000001d1e7808 */ /* 0x000fe20004000000 */
        /* <DEDUP_REMOVED lines=8> */
[----:B------:R-:W-:Y:S01]  /*4790*/  ISETP.GE.AND P1, PT, R4, R200, PT ;  /* 0x000000c80400720c */ /* 0x000fe20003f26270 */
[----:B------:R-:W-:Y:S01]  /*47a0*/  IMAD.MOV.U32 R6, RZ, RZ, R5 ;  /* 0x000000ffff067224 */ /* 0x000fe200078e0005 */
[----:B------:R-:W-:Y:S01]  /*47b0*/  ISETP.GE.AND P0, PT, R16, R199, PT ;  /* 0x000000c71000720c */ /* 0x000fe20003f06270 */
[----:B------:R-:W-:Y:S01]  /*47c0*/  IMAD.MOV.U32 R5, RZ, RZ, R8 ;  /* 0x000000ffff057224 */ /* 0x000fe200078e0008 */
[----:B------:R-:W-:-:S02]  /*47d0*/  ISETP.GE.OR P4, PT, R13, R209, !P4 ;  /* 0x000000d10d00720c */ /* 0x000fc40006786670 */
[----:B------:R-:W-:Y:S02]  /*47e0*/  ISETP.GE.AND P3, PT, R12, R200, PT ;  /* 0x000000c80c00720c */ /* 0x000fe40003f66270 */
[----:B------:R-:W-:Y:S02]  /*47f0*/  I2FP.F32.S32 R5, R5 ;  /* 0x0000000500057245 */ /* 0x000fe40000201400 */
[----:B------:R-:W-:Y:S02]  /*4800*/  ISETP.GE.OR P1, PT, R4, R209, !P1 ;  /* 0x000000d10400720c */ /* 0x000fe40004f26670 */
[----:B------:R-:W-:Y:S01]  /*4810*/  ISETP.GE.OR P0, PT, R16, R208, !P0 ;  /* 0x000000d01000720c */ /* 0x000fe20004706670 */
[----:B------:R-:W-:Y:S01]  /*4820*/  FFMA.FTZ R23, R5, -R193, R84 ;  /* 0x800000c105177223 */ /* 0x000fe20000010054 */
[----:B------:R-:W-:Y:S01]  /*4830*/  I2FP.F32.S32 R10, R10 ;  /* 0x0000000a000a7245 */ /* 0x000fe20000201400 */
[----:B------:R-:W-:Y:S01]  /*4840*/  IMAD.IADD R5, R202, 0x1, -R20 ;  /* 0x00000001ca057824 */ /* 0x000fe200078e0a14 */
[----:B------:R-:W-:-:S02]  /*4850*/  VIADDMNMX R198, R205, -R70, RZ, !PT ;  /* 0x80000046cdc67246 */ /* 0x000fc400078001ff */
[----:B------:R-:W-:Y:S01]  /*4860*/  I2FP.F32.S32 R6, R6 ;  /* 0x0000000600067245 */ /* 0x000fe20000201400 */
[----:B------:R-:W-:Y:S01]  /*4870*/  FFMA.FTZ R8, R10, -R193, R92 ;  /* 0x800000c10a087223 */ /* 0x000fe2000001005c */
[----:B------:R-:W-:Y:S02]  /*4880*/  FSEL R38, R32, -INF , !P4 ;  /* 0xff80000020267808 */ /* 0x000fe40006000000 */
[----:B------:R-:W-:Y:S01]  /*4890*/  ISETP.GE.AND P4, PT, R13, R199, PT ;  /* 0x000000c70d00720c */ /* 0x000fe20003f86270 */
[----:B------:R-:W-:Y:S01]  /*48a0*/  FFMA.FTZ R10, R6, -R193, R89 ;  /* 0x800000c1060a7223 */ /* 0x000fe20000010059 */
[----:B------:R-:W-:Y:S01]  /*48b0*/  I2FP.F32.S32 R7, R7 ;  /* 0x0000000700077245 */ /* 0x000fe20000201400 */
[----:B------:R-:W-:Y:S01]  /*48c0*/  IMAD.IADD R6, R202, 0x1, -R12 ;  /* 0x00000001ca067824 */ /* 0x000fe200078e0a0c */
[----:B------:R-:W-:Y:S02]  /*48d0*/  ISETP.GE.OR P3, PT, R12, R209, !P3 ;  /* 0x000000d10c00720c */ /* 0x000fe40005f66670 */
[----:B------:R-:W-:Y:S01]  /*48e0*/  FSEL R68, R18, -INF , !P1 ;  /* 0xff80000012447808 */ /* 0x000fe20004800000 */
[----:B------:R-:W-:Y:S01]  /*48f0*/  FFMA.FTZ R11, R7, -R193, R88 ;  /* 0x800000c1070b7223 */ /* 0x000fe20000010058 */
[----:B------:R-:W-:Y:S01]  /*4900*/  FSEL R40, R26, -INF , !P0 ;  /* 0xff8000001a287808 */ /* 0x000fe20004000000 */
[----:B------:R-:W-:Y:S01]  /*4910*/  IMAD.IADD R7, R202, 0x1, -R13 ;  /* 0x00000001ca077824 */ /* 0x000fe200078e0a0d */
[----:B------:R-:W-:-:S02]  /*4920*/  ISETP.GE.AND P2, PT, R13, R198, PT ;  /* 0x000000c60d00720c */ /* 0x000fc40003f46270 */
[C---:B------:R-:W-:Y:S02]  /*4930*/  ISETP.GE.AND P1, PT, R20.reuse, R199, PT ;  /* 0x000000c71400720c */ /* 0x040fe40003f26270 */
[----:B------:R-:W-:Y:S02]  /*4940*/  ISETP.GE.AND P0, PT, R20, R198, PT ;  /* 0x000000c61400720c */ /* 0x000fe40003f06270 */
[----:B------:R-:W-:Y:S02]  /*4950*/  ISETP.GE.OR P4, PT, R13, R208, !P4 ;  /* 0x000000d00d00720c */ /* 0x000fe40006786670 */
[----:B------:R-:W-:Y:S02]  /*4960*/  FSEL R33, R33, -INF , !P3 ;  /* 0xff80000021217808 */ /* 0x000fe40005800000 */
[----:B------:R-:W-:Y:S02]  /*4970*/  ISETP.GE.AND P3, PT, R17, R200, PT ;  /* 0x000000c81100720c */ /* 0x000fe40003f66270 */
[----:B------:R-:W-:-:S02]  /*4980*/  ISETP.GE.OR P2, PT, R13, R207, !P2 ;  /* 0x000000cf0d00720c */ /* 0x000fc40005746670 */
[----:B------:R-:W-:Y:S02]  /*4990*/  IABS R5, R5 ;  /* 0x0000000500057213 */ /* 0x000fe40000000000 */
[C---:B------:R-:W-:Y:S02]  /*49a0*/  ISETP.GE.OR P1, PT, R20.reuse, R208, !P1 ;  /* 0x000000d01400720c */ /* 0x040fe40004f26670 */
[----:B------:R-:W-:Y:S02]  /*49b0*/  ISETP.GE.OR P0, PT, R20, R207, !P0 ;  /* 0x000000cf1400720c */ /* 0x000fe40004706670 */
[----:B------:R-:W-:Y:S02]  /*49c0*/  FSEL R32, R28, -INF , !P4 ;  /* 0xff8000001c207808 */ /* 0x000fe40006000000 */
[C---:B------:R-:W-:Y:S02]  /*49d0*/  ISETP.GE.AND P4, PT, R17.reuse, R199, PT ;  /* 0x000000c71100720c */ /* 0x040fe40003f86270 */
[----:B------:R-:W-:-:S02]  /*49e0*/  ISETP.GE.OR P3, PT, R17, R209, !P3 ;  /* 0x000000d11100720c */ /* 0x000fc40005f66670 */
[----:B------:R-:W-:Y:S02]  /*49f0*/  IABS R6, R6 ;  /* 0x0000000600067213 */ /* 0x000fe40000000000 */
[----:B------:R-:W-:Y:S02]  /*4a00*/  I2FP.F32.S32 R5, R5 ;  /* 0x0000000500057245 */ /* 0x000fe40000201400 */
[----:B------:R-:W-:Y:S02]  /*4a10*/  FSEL R31, R19, -INF , !P1 ;  /* 0xff800000131f7808 */ /* 0x000fe40004800000 */
[----:B------:R-:W-:Y:S02]  /*4a20*/  FSEL R118, R24, -INF , !P0 ;  /* 0xff80000018767808 */ /* 0x000fe40004000000 */
[----:B------:R-:W-:Y:S01]  /*4a30*/  FSEL R122, R8, -INF , !P2 ;  /* 0xff800000087a7808 */ /* 0x000fe20005000000 */
[----:B------:R-:W-:Y:S01]  /*4a40*/  IMAD.IADD R8, R202, 0x1, -R17 ;  /* 0x00000001ca087824 */ /* 0x000fe200078e0a11 */
[----:B------:R-:W-:-:S02]  /*4a50*/  ISETP.GE.AND P1, PT, R15, R199, PT ;  /* 0x000000c70f00720c */ /* 0x000fc40003f26270 */
[-C--:B------:R-:W-:Y:S02]  /*4a60*/  ISETP.GE.AND P0, PT, R16, R198.reuse, PT ;  /* 0x000000c61000720c */ /* 0x080fe40003f06270 */
[C---:B------:R-:W-:Y:S02]  /*4a70*/  ISETP.GE.AND P2, PT, R17.reuse, R198, PT ;  /* 0x000000c61100720c */ /* 0x040fe40003f46270 */
[----:B------:R-:W-:Y:S02]  /*4a80*/  IABS R7, R7 ;  /* 0x0000000700077213 */ /* 0x000fe40000000000 */
[----:B------:R-:W-:Y:S02]  /*4a90*/  ISETP.GE.OR P4, PT, R17, R208, !P4 ;  /* 0x000000d01100720c */ /* 0x000fe40006786670 */
[----:B------:R-:W-:Y:S01]  /*4aa0*/  FSEL R67, R22, -INF , !P3 ;  /* 0xff80000016437808 */ /* 0x000fe20005800000 */
[----:B------:R-:W-:Y:S01]  /*4ab0*/  FFMA.FTZ R22, R5, -R193, R98 ;  /* 0x800000c105167223 */ /* 0x000fe20000010062 */
[----:B------:R-:W-:-:S02]  /*4ac0*/  I2FP.F32.S32 R6, R6 ;  /* 0x0000000600067245 */ /* 0x000fc40000201400 */
[----:B------:R-:W-:Y:S02]  /*4ad0*/  ISETP.GE.OR P1, PT, R15, R208, !P1 ;  /* 0x000000d00f00720c */ /* 0x000fe40004f26670 */
[----:B------:R-:W-:Y:S01]  /*4ae0*/  ISETP.GE.OR P0, PT, R16, R207, !P0 ;  /* 0x000000cf1000720c */ /* 0x000fe20004706670 */
[----:B------:R-:W-:Y:S01]  /*4af0*/  FFMA.FTZ R19, R6, -R193, R99 ;  /* 0x800000c106137223 */ /* 0x000fe20000010063 */
[----:B------:R-:W-:Y:S01]  /*4b00*/  ISETP.GE.OR P2, PT, R17, R207, !P2 ;  /* 0x000000cf1100720c */ /* 0x000fe20005746670 */
[C---:B------:R-:W-:Y:S01]  /*4b10*/  IMAD.IADD R6, R202.reuse, 0x1, -R16 ;  /* 0x00000001ca067824 */ /* 0x040fe200078e0a10 */
[----:B------:R-:W-:Y:S02]  /*4b20*/  I2FP.F32.S32 R9, R9 ;  /* 0x0000000900097245 */ /* 0x000fe40000201400 */
[C---:B------:R-:W-:Y:S02]  /*4b30*/  VIADDMNMX R197, R202.reuse, -R70, RZ, !PT ;  /* 0x80000046cac57246 */ /* 0x040fe400078001ff */
[----:B------:R-:W-:Y:S01]  /*4b40*/  I2FP.F32.S32 R5, R7 ;  /* 0x0000000700057245 */ /* 0x000fe20000201400 */
[----:B------:R-:W-:Y:S01]  /*4b50*/  IMAD.IADD R7, R202, 0x1, -R15 ;  /* 0x00000001ca077824 */ /* 0x000fe200078e0a0f */
[----:B------:R-:W-:Y:S01]  /*4b60*/  FSEL R66, R25, -INF , !P4 ;  /* 0xff80000019427808 */ /* 0x000fe20006000000 */
[-C--:B------:R-:W-:Y:S01]  /*4b70*/  FFMA.FTZ R9, R9, -R193.reuse, R93 ;  /* 0x800000c109097223 */ /* 0x080fe2000001005d */
[----:B------:R-:W-:Y:S01]  /*4b80*/  ISETP.GE.AND P4, PT, R15, R198, PT ;  /* 0x000000c60f00720c */ /* 0x000fe20003f86270 */
[----:B------:R-:W-:Y:S01]  /*4b90*/  FFMA.FTZ R18, R5, -R193, R94 ;  /* 0x800000c105127223 */ /* 0x000fe2000001005e */
[----:B------:R-:W-:Y:S01]  /*4ba0*/  FSEL R37, R27, -INF , !P1 ;  /* 0xff8000001b257808 */ /* 0x000fe20004800000 */
[----:B------:R-:W-:Y:S01]  /*4bb0*/  VIADD R5, R20, 0x19 ;  /* 0x0000001914057836 */ /* 0x000fe20000000000 */
[----:B------:R-:W-:-:S02]  /*4bc0*/  FSEL R120, R11, -INF , !P0 ;  /* 0xff8000000b787808 */ /* 0x000fc40004000000 */
[----:B------:R-:W-:Y:S02]  /*4bd0*/  FSEL R119, R10, -INF , !P2 ;  /* 0xff8000000a777808 */ /* 0x000fe40005000000 */
[C---:B------:R-:W-:Y:S02]  /*4be0*/  ISETP.GE.AND P1, PT, R4.reuse, R199, PT ;  /* 0x000000c70400720c */ /* 0x040fe40003f26270 */
[C---:B------:R-:W-:Y:S02]  /*4bf0*/  ISETP.GE.AND P0, PT, R4.reuse, R198, PT ;  /* 0x000000c60400720c */ /* 0x040fe40003f06270 */
[----:B------:R-:W-:Y:S02]  /*4c00*/  ISETP.GE.AND P2, PT, R4, R197, PT ;  /* 0x000000c50400720c */ /* 0x000fe40003f46270 */
[----:B------:R-:W-:Y:S02]  /*4c10*/  ISETP.GE.OR P4, PT, R15, R207, !P4 ;  /* 0x000000cf0f00720c */ /* 0x000fe40006786670 */
[----:B------:R-:W-:-:S02]  /*4c20*/  IABS R7, R7 ;  /* 0x0000000700077213 */ /* 0x000fc40000000000 */
[C---:B------:R-:W-:Y:S02]  /*4c30*/  ISETP.GE.OR P1, PT, R4.reuse, R208, !P1 ;  /* 0x000000d00400720c */ /* 0x040fe40004f26670 */
[C---:B------:R-:W-:Y:S02]  /*4c40*/  ISETP.GE.OR P0, PT, R4.reuse, R207, !P0 ;  /* 0x000000cf0400720c */ /* 0x040fe40004706670 */
[----:B------:R-:W-:Y:S01]  /*4c50*/  ISETP.GE.OR P2, PT, R4, R206, !P2 ;  /* 0x000000ce0400720c */ /* 0x000fe20005746670 */
[----:B------:R-:W-:Y:S01]  /*4c60*/  IMAD.IADD R4, R202, 0x1, -R4 ;  /* 0x00000001ca047824 */ /* 0x000fe200078e0a04 */
[----:B------:R-:W-:Y:S01]  /*4c70*/  IABS R10, R6 ;  /* 0x00000006000a7213 */ /* 0x000fe20000000000 */
[----:B------:R-:W-:Y:S01]  /*4c80*/  IMAD.IADD R6, R201, 0x1, -R5 ;  /* 0x00000001c9067824 */ /* 0x000fe200078e0a05 */
[----:B------:R-:W-:Y:S02]  /*4c90*/  FSEL R121, R9, -INF , !P4 ;  /* 0xff80000009797808 */ /* 0x000fe40006000000 */
[----:B------:R-:W-:-:S02]  /*4ca0*/  I2FP.F32.S32 R9, R7 ;  /* 0x0000000700097245 */ /* 0x000fc40000201400 */
[----:B------:R-:W-:Y:S02]  /*4cb0*/  FSEL R98, R21, -INF , !P1 ;  /* 0xff80000015627808 */ /* 0x000fe40004800000 */
[----:B------:R-:W-:Y:S02]  /*4cc0*/  FSEL R116, R23, -INF , !P0 ;  /* 0xff80000017747808 */ /* 0x000fe40004000000 */
[-C--:B------:R-:W-:Y:S02]  /*4cd0*/  ISETP.GE.AND P5, PT, R12, R197.reuse, PT ;  /* 0x000000c50c00720c */ /* 0x080fe40003fa6270 */
[-C--:B------:R-:W-:Y:S02]  /*4ce0*/  ISETP.GE.AND P3, PT, R13, R197.reuse, PT ;  /* 0x000000c50d00720c */ /* 0x080fe40003f66270 */
[-C--:B------:R-:W-:Y:S02]  /*4cf0*/  ISETP.GE.AND P1, PT, R15, R197.reuse, PT ;  /* 0x000000c50f00720c */ /* 0x080fe40003f26270 */
[----:B------:R-:W-:-:S02]  /*4d00*/  ISETP.GE.AND P0, PT, R20, R197, PT ;  /* 0x000000c51400720c */ /* 0x000fc40003f06270 */
[----:B------:R-:W-:Y:S02]  /*4d10*/  IABS R11, R4 ;  /* 0x00000004000b7213 */ /* 0x000fe40000000000 */
[----:B------:R-:W-:Y:S01]  /*4d20*/  IABS R4, R6 ;  /* 0x0000000600047213 */ /* 0x000fe20000000000 */
[----:B------:R-:W-:Y:S01]  /*4d30*/  FFMA.FTZ R6, R9, -R193, R95 ;  /* 0x800000c109067223 */ /* 0x000fe2000001005f */
[C---:B------:R-:W-:Y:S01]  /*4d40*/  ISETP.GE.AND P6, PT, R12.reuse, R198, PT ;  /* 0x000000c60c00720c */ /* 0x040fe20003fc6270 */
[----:B------:R-:W-:Y:S01]  /*4d50*/  IMAD.MOV.U32 R9, RZ, RZ, R11 ;  /* 0x000000ffff097224 */ /* 0x000fe200078e000b */
[----:B------:R-:W-:Y:S02]  /*4d60*/  IABS R8, R8 ;  /* 0x0000000800087213 */ /* 0x000fe40000000000 */
[-C--:B------:R-:W-:Y:S02]  /*4d70*/  ISETP.GE.OR P5, PT, R12, R206.reuse, !P5 ;  /* 0x000000ce0c00720c */ /* 0x080fe40006fa6670 */
[----:B------:R-:W-:-:S02]  /*4d80*/  ISETP.GE.OR P3, PT, R13, R206, !P3 ;  /* 0x000000ce0d00720c */ /* 0x000fc40005f66670 */
[-C--:B------:R-:W-:Y:S02]  /*4d90*/  ISETP.GE.OR P1, PT, R15, R206.reuse, !P1 ;  /* 0x000000ce0f00720c */ /* 0x080fe40004f26670 */
[----:B------:R-:W-:Y:S02]  /*4da0*/  ISETP.GE.OR P0, PT, R20, R206, !P0 ;  /* 0x000000ce1400720c */ /* 0x000fe40004706670 */
[----:B------:R-:W-:Y:S02]  /*4db0*/  I2FP.F32.S32 R7, R10 ;  /* 0x0000000a00077245 */ /* 0x000fe40000201400 */
[----:B------:R-:W-:Y:S02]  /*4dc0*/  ISETP.GE.OR P6, PT, R12, R207, !P6 ;  /* 0x000000cf0c00720c */ /* 0x000fe400077c6670 */
[----:B------:R-:W-:Y:S01]  /*4dd0*/  I2FP.F32.S32 R8, R8 ;  /* 0x0000000800087245 */ /* 0x000fe20000201400 */
[----:B------:R-:W-:Y:S01]  /*4de0*/  FFMA.FTZ R21, R7, -R193, R90 ;  /* 0x800000c107157223 */ /* 0x000fe2000001005a */
[----:B------:R-:W-:-:S02]  /*4df0*/  I2FP.F32.S32 R4, R4 ;  /* 0x0000000400047245 */ /* 0x000fc40000201400 */
[----:B------:R-:W-:Y:S02]  /*4e00*/  FSEL R109, R22, -INF , !P0 ;  /* 0xff800000166d7808 */ /* 0x000fe40004000000 */
[----:B------:R-:W-:Y:S01]  /*4e10*/  FSEL R108, R19, -INF , !P5 ;  /* 0xff800000136c7808 */ /* 0x000fe20006800000 */
[----:B------:R-:W-:Y:S01]  /*4e20*/  FFMA.FTZ R12, R4, -R193, R41 ;  /* 0x800000c1040c7223 */ /* 0x000fe20000010029 */
[----:B------:R-:W-:Y:S01]  /*4e30*/  FSEL R111, R18, -INF , !P3 ;  /* 0xff800000126f7808 */ /* 0x000fe20005800000 */
[----:B------:R-:W-:Y:S01]  /*4e40*/  VIADD R4, R20, 0x20 ;  /* 0x0000002014047836 */ /* 0x000fe20000000000 */
[----:B------:R-:W-:Y:S02]  /*4e50*/  FSEL R110, R6, -INF , !P1 ;  /* 0xff800000066e7808 */ /* 0x000fe40004800000 */
[----:B------:R-:W-:Y:S01]  /*4e60*/  ISETP.GE.AND P0, PT, R5, R200, PT ;  /* 0x000000c80500720c */ /* 0x000fe20003f06270 */
[----:B------:R-:W-:Y:S01]  /*4e70*/  IMAD.IADD R6, R201, 0x1, -R4 ;  /* 0x00000001c9067824 */ /* 0x000fe200078e0a04 */
[----:B------:R-:W-:-:S02]  /*4e80*/  ISETP.GE.AND P5, PT, R5, R199, PT ;  /* 0x000000c70500720c */ /* 0x000fc40003fa6270 */
[C---:B------:R-:W-:Y:S02]  /*4e90*/  ISETP.GE.AND P3, PT, R5.reuse, R198, PT ;  /* 0x000000c60500720c */ /* 0x040fe40003f66270 */
[C---:B------:R-:W-:Y:S02]  /*4ea0*/  ISETP.GE.AND P1, PT, R5.reuse, R197, PT ;  /* 0x000000c50500720c */ /* 0x040fe40003f26270 */
[----:B------:R-:W-:Y:S01]  /*4eb0*/  FSEL R117, R14, -INF , !P6 ;  /* 0xff8000000e757808 */ /* 0x000fe20007000000 */
[----:B------:R-:W-:Y:S01]  /*4ec0*/  FFMA.FTZ R14, R8, -R193, R91 ;  /* 0x800000c1080e7223 */ /* 0x000fe2000001005b */
[----:B------:R-:W-:Y:S01]  /*4ed0*/  I2FP.F32.S32 R7, R9 ;  /* 0x0000000900077245 */ /* 0x000fe20000201400 */
[C-C-:B------:R-:W-:Y:S01]  /*4ee0*/  IMAD.IADD R9, R204.reuse, 0x1, -R5.reuse ;  /* 0x00000001cc097824 */ /* 0x140fe200078e0a05 */
[----:B------:R-:W-:Y:S01]  /*4ef0*/  ISETP.GE.OR P0, PT, R5, R209, !P0 ;  /* 0x000000d10500720c */ /* 0x000fe20004706670 */
[--C-:B------:R-:W-:Y:S01]  /*4f00*/  IMAD.IADD R8, R205, 0x1, -R5.reuse ;  /* 0x00000001cd087824 */ /* 0x100fe200078e0a05 */
[----:B------:R-:W-:Y:S01]  /*4f10*/  ISETP.GE.OR P5, PT, R5, R208, !P5 ;  /* 0x000000d00500720c */ /* 0x000fe20006fa6670 */
[----:B------:R-:W-:Y:S01]  /*4f20*/  FFMA.FTZ R13, R7, -R193, R86 ;  /* 0x800000c1070d7223 */ /* 0x000fe20000010056 */
[C---:B------:R-:W-:Y:S01]  /*4f30*/  ISETP.GE.OR P3, PT, R5.reuse, R207, !P3 ;  /* 0x000000cf0500720c */ /* 0x040fe20005f66670 */
[----:B------:R-:W-:Y:S01]  /*4f40*/  IMAD.IADD R7, R204, 0x1, -R4 ;  /* 0x00000001cc077824 */ /* 0x000fe200078e0a04 */
[----:B------:R-:W-:Y:S01]  /*4f50*/  ISETP.GE.OR P1, PT, R5, R206, !P1 ;  /* 0x000000ce0500720c */ /* 0x000fe20004f26670 */
[----:B------:R-:W-:Y:S01]  /*4f60*/  IMAD.IADD R5, R202, 0x1, -R5 ;  /* 0x00000001ca057824 */ /* 0x000fe200078e0a05 */
[----:B------:R-:W-:-:S02]  /*4f70*/  IABS R9, R9 ;  /* 0x0000000900097213 */ /* 0x000fc40000000000 */
[----:B------:R-:W-:Y:S02]  /*4f80*/  IABS R11, R8 ;  /* 0x00000008000b7213 */ /* 0x000fe40000000000 */
[----:B------:R-:W-:Y:S01]  /*4f90*/  IABS R8, R5 ;  /* 0x0000000500087213 */ /* 0x000fe20000000000 */
[----:B------:R-:W-:Y:S01]  /*4fa0*/  BAR.SYNC.DEFER_BLOCKING 0x0 ;  /* 0x0000000000007b1d */ /* 0x000fe20000010000 */
[CC--:B------:R-:W-:Y:S02]  /*4fb0*/  ISETP.GE.AND P6, PT, R16.reuse, R197.reuse, PT ;  /* 0x000000c51000720c */ /* 0x0c0fe40003fc6270 */
[----:B------:R-:W-:Y:S01]  /*4fc0*/  ISETP.GE.AND P4, PT, R17, R197, PT ;  /* 0x000000c51100720c */ /* 0x000fe20003f86270 */
[----:B------:R-:W-:Y:S01]  /*4fd0*/  IMAD.MOV.U32 R10, RZ, RZ, R8 ;  /* 0x000000ffff0a7224 */ /* 0x000fe200078e0008 */
[----:B------:R-:W-:Y:S01]  /*4fe0*/  IABS R5, R7 ;  /* 0x0000000700057213 */ /* 0x000fe20000000000 */
[----:B------:R-:W-:Y:S01]  /*4ff0*/  IMAD.MOV.U32 R7, RZ, RZ, R9 ;  /* 0x000000ffff077224 */ /* 0x000fe200078e0009 */
[----:B------:R-:W-:-:S02]  /*5000*/  ISETP.GE.OR P6, PT, R16, R206, !P6 ;  /* 0x000000ce1000720c */ /* 0x000fc400077c6670 */
[----:B------:R-:W-:Y:S02]  /*5010*/  ISETP.GE.OR P4, PT, R17, R206, !P4 ;  /* 0x000000ce1100720c */ /* 0x000fe40006786670 */
[----:B------:R-:W-:Y:S02]  /*5020*/  IABS R6, R6 ;  /* 0x0000000600067213 */ /* 0x000fe40000000000 */
[----:B------:R-:W-:Y:S02]  /*5030*/  I2FP.F32.S32 R5, R5 ;  /* 0x0000000500057245 */ /* 0x000fe40000201400 */
[----:B------:R-:W-:Y:S02]  /*5040*/  I2FP.F32.S32 R9, R7 ;  /* 0x0000000700097245 */ /* 0x000fe40000201400 */
[----:B------:R-:W-:Y:S01]  /*5050*/  I2FP.F32.S32 R7, R10 ;  /* 0x0000000a00077245 */ /* 0x000fe20000201400 */
[-C--:B------:R-:W-:Y:S01]  /*5060*/  FFMA.FTZ R18, R5, -R193.reuse, R74 ;  /* 0x800000c105127223 */ /* 0x080fe2000001004a */
[----:B------:R-:W-:Y:S01]  /*5070*/  I2FP.F32.S32 R6, R6 ;  /* 0x0000000600067245 */ /* 0x000fe20000201400 */
[----:B------:R-:W-:Y:S01]  /*5080*/  VIADD R5, R20, 0x21 ;  /* 0x0000002114057836 */ /* 0x000fe20000000000 */
[----:B------:R-:W-:Y:S01]  /*5090*/  FSEL R107, R21, -INF , !P6 ;  /* 0xff800000156b7808 */ /* 0x000fe20007000000 */
[-C--:B------:R-:W-:Y:S01]  /*50a0*/  FFMA.FTZ R16, R7, -R193.reuse, R87 ;  /* 0x800000c107107223 */ /* 0x080fe20000010057 */
[----:B------:R-:W-:Y:S01]  /*50b0*/  FSEL R106, R14, -INF , !P4 ;  /* 0xff8000000e6a7808 */ /* 0x000fe20006000000 */
[----:B------:R-:W-:Y:S01]  /*50c0*/  FFMA.FTZ R15, R6, -R193, R72 ;  /* 0x800000c1060f7223 */ /* 0x000fe20000010048 */
[----:B------:R-:W-:Y:S01]  /*50d0*/  FSEL R105, R13, -INF , !P2 ;  /* 0xff8000000d697808 */ /* 0x000fe20005000000 */
[----:B------:R-:W-:Y:S01]  /*50e0*/  IMAD.IADD R7, R205, 0x1, -R4 ;  /* 0x00000001cd077824 */ /* 0x000fe200078e0a04 */
[----:B------:R-:W-:Y:S01]  /*50f0*/  FSEL R42, R12, -INF , !P0 ;  /* 0xff8000000c2a7808 */ /* 0x000fe20004000000 */
[----:B------:R-:W-:Y:S01]  /*5100*/  IMAD.IADD R6, R201, 0x1, -R5 ;  /* 0x00000001c9067824 */ /* 0x000fe200078e0a05 */
[----:B------:R-:W-:Y:S01]  /*5110*/  I2FP.F32.S32 R8, R11 ;  /* 0x0000000b00087245 */ /* 0x000fe20000201400 */
[----:B------:R-:W-:Y:S01]  /*5120*/  FFMA.FTZ R19, R9, -R193, R43 ;  /* 0x800000c109137223 */ /* 0x000fe2000001002b */
[C---:B------:R-:W-:Y:S01]  /*5130*/  ISETP.GE.AND P6, PT, R4.reuse, R200, PT ;  /* 0x000000c80400720c */ /* 0x040fe20003fc6270 */
[----:B------:R-:W-:Y:S01]  /*5140*/  IMAD.IADD R9, R205, 0x1, -R5 ;  /* 0x00000001cd097824 */ /* 0x000fe200078e0a05 */
[----:B------:R-:W-:Y:S01]  /*5150*/  ISETP.GE.AND P4, PT, R4, R199, PT ;  /* 0x000000c70400720c */ /* 0x000fe20003f86270 */
[----:B------:R-:W-:Y:S01]  /*5160*/  FFMA.FTZ R17, R8, -R193, R85 ;  /* 0x800000c108117223 */ /* 0x000fe20000010055 */
[----:B------:R-:W-:Y:S01]  /*5170*/  ISETP.GE.AND P2, PT, R4, R198, PT ;  /* 0x000000c60400720c */ /* 0x000fe20003f46270 */
[----:B------:R-:W-:Y:S01]  /*5180*/  IMAD.IADD R8, R204, 0x1, -R5 ;  /* 0x00000001cc087824 */ /* 0x000fe200078e0a05 */
[----:B------:R-:W-:-:S02]  /*5190*/  ISETP.GE.AND P0, PT, R4, R197, PT ;  /* 0x000000c50400720c */ /* 0x000fc40003f06270 */
[C---:B------:R-:W-:Y:S02]  /*51a0*/  ISETP.GE.OR P6, PT, R4.reuse, R209, !P6 ;  /* 0x000000d10400720c */ /* 0x040fe400077c6670 */
[C---:B------:R-:W-:Y:S02]  /*51b0*/  ISETP.GE.OR P4, PT, R4.reuse, R208, !P4 ;  /* 0x000000d00400720c */ /* 0x040fe40006786670 */
[C---:B------:R-:W-:Y:S02]  /*51c0*/  ISETP.GE.OR P2, PT, R4.reuse, R207, !P2 ;  /* 0x000000cf0400720c */ /* 0x040fe40005746670 */
[----:B------:R-:W-:Y:S01]  /*51d0*/  ISETP.GE.OR P0, PT, R4, R206, !P0 ;  /* 0x000000ce0400720c */ /* 0x000fe20004706670 */
[----:B------:R-:W-:Y:S01]  /*51e0*/  IMAD.IADD R4, R202, 0x1, -R4 ;  /* 0x00000001ca047824 */ /* 0x000fe200078e0a04 */
[----:B------:R-:W-:Y:S02]  /*51f0*/  IABS R6, R6 ;  /* 0x0000000600067213 */ /* 0x000fe40000000000 */
[----:B------:R-:W-:-:S02]  /*5200*/  IABS R11, R7 ;  /* 0x00000007000b7213 */ /* 0x000fc40000000000 */
[----:B------:R-:W-:Y:S02]  /*5210*/  IABS R10, R4 ;  /* 0x00000004000a7213 */ /* 0x000fe40000000000 */
[----:B------:R-:W-:Y:S01]  /*5220*/  IABS R4, R8 ;  /* 0x0000000800047213 */ /* 0x000fe20000000000 */
[----:B------:R-:W-:Y:S01]  /*5230*/  IMAD.MOV.U32 R8, RZ, RZ, R6 ;  /* 0x000000ffff087224 */ /* 0x000fe200078e0006 */
[----:B------:R-:W-:Y:S02]  /*5240*/  IABS R7, R9 ;  /* 0x0000000900077213 */ /* 0x000fe40000000000 */
[----:B------:R-:W-:Y:S01]  /*5250*/  I2FP.F32.S32 R11, R11 ;  /* 0x0000000b000b7245 */ /* 0x000fe20000201400 */
[----:B------:R-:W-:Y:S01]  /*5260*/  IMAD.MOV.U32 R6, RZ, RZ, R4 ;  /* 0x000000ffff067224 */ /* 0x000fe200078e0004 */
[----:B------:R-:W-:Y:S01]  /*5270*/  I2FP.F32.S32 R10, R10 ;  /* 0x0000000a000a7245 */ /* 0x000fe20000201400 */
[----:B------:R-:W-:Y:S01]  /*5280*/  IMAD.MOV.U32 R4, RZ, RZ, R7 ;  /* 0x000000ffff047224 */ /* 0x000fe200078e0007 */
[----:B------:R-:W-:Y:S01]  /*5290*/  I2FP.F32.S32 R7, R8 ;  /* 0x0000000800077245 */ /* 0x000fe20000201400 */
[-C--:B------:R-:W-:Y:S01]  /*52a0*/  FFMA.FTZ R11, R11, -R193.reuse, R80 ;  /* 0x800000c10b0b7223 */ /* 0x080fe20000010050 */
[----:B------:R-:W-:Y:S01]  /*52b0*/  FSEL R52, R19, -INF , !P5 ;  /* 0xff80000013347808 */ /* 0x000fe20006800000 */
[-C--:B------:R-:W-:Y:S01]  /*52c0*/  FFMA.FTZ R10, R10, -R193.reuse, R82 ;  /* 0x800000c10a0a7223 */ /* 0x080fe20000010052 */
[----:B------:R-:W-:Y:S01]  /*52d0*/  I2FP.F32.S32 R4, R4 ;  /* 0x0000000400047245 */ /* 0x000fe20000201400 */
[----:B------:R-:W-:Y:S01]  /*52e0*/  FFMA.FTZ R9, R7, -R193, R73 ;  /* 0x800000c107097223 */ /* 0x000fe20000010049 */
[----:B------:R-:W-:-:S02]  /*52f0*/  ISETP.GE.AND P5, PT, R5, R200, PT ;  /* 0x000000c80500720c */ /* 0x000fc40003fa6270 */
[----:B------:R-:W-:Y:S01]  /*5300*/  FSEL R104, R17, -INF , !P3 ;  /* 0xff80000011687808 */ /* 0x000fe20005800000 */
[----:B------:R-:W-:Y:S01]  /*5310*/  FFMA.FTZ R14, R4, -R193, R81 ;  /* 0x800000c1040e7223 */ /* 0x000fe20000010051 */
[----:B------:R-:W-:Y:S01]  /*5320*/  FSEL R97, R16, -INF , !P1 ;  /* 0xff80000010617808 */ /* 0x000fe20004800000 */
[----:B------:R-:W-:Y:S01]  /*5330*/  VIADD R4, R20, 0x28 ;  /* 0x0000002814047836 */ /* 0x000fe20000000000 */
[----:B------:R-:W-:Y:S02]  /*5340*/  FSEL R62, R15, -INF , !P6 ;  /* 0xff8000000f3e7808 */ /* 0x000fe40007000000 */
[C---:B------:R-:W-:Y:S01]  /*5350*/  ISETP.GE.AND P3, PT, R5.reuse, R199, PT ;  /* 0x000000c70500720c */ /* 0x040fe20003f66270 */
[--C-:B------:R-:W-:Y:S01]  /*5360*/  IMAD.IADD R7, R204, 0x1, -R4.reuse ;  /* 0x00000001cc077824 */ /* 0x100fe200078e0a04 */
[----:B------:R-:W-:Y:S01]  /*5370*/  ISETP.GE.AND P1, PT, R5, R198, PT ;  /* 0x000000c60500720c */ /* 0x000fe20003f26270 */
[----:B------:R-:W-:Y:S01]  /*5380*/  IMAD.IADD R8, R201, 0x1, -R4 ;  /* 0x00000001c9087824 */ /* 0x000fe200078e0a04 */
[----:B------:R-:W-:-:S02]  /*5390*/  ISETP.GE.AND P6, PT, R5, R197, PT ;  /* 0x000000c50500720c */ /* 0x000fc40003fc6270 */
[C---:B------:R-:W-:Y:S02]  /*53a0*/  ISETP.GE.OR P5, PT, R5.reuse, R209, !P5 ;  /* 0x000000d10500720c */ /* 0x040fe40006fa6670 */
[----:B------:R-:W-:Y:S02]  /*53b0*/  I2FP.F32.S32 R6, R6 ;  /* 0x0000000600067245 */ /* 0x000fe40000201400 */
[C---:B------:R-:W-:Y:S02]  /*53c0*/  ISETP.GE.OR P3, PT, R5.reuse, R208, !P3 ;  /* 0x000000d00500720c */ /* 0x040fe40005f66670 */
[C---:B------:R-:W-:Y:S01]  /*53d0*/  ISETP.GE.OR P1, PT, R5.reuse, R207, !P1 ;  /* 0x000000cf0500720c */ /* 0x040fe20004f26670 */
[----:B------:R-:W-:Y:S01]  /*53e0*/  FFMA.FTZ R21, R6, -R193, R75 ;  /* 0x800000c106157223 */ /* 0x000fe2000001004b */
[----:B------:R-:W-:Y:S01]  /*53f0*/  ISETP.GE.OR P6, PT, R5, R206, !P6 ;  /* 0x000000ce0500720c */ /* 0x000fe200077c6670 */
        /* <DEDUP_REMOVED lines=24> */
[----:B------:R-:W-:Y:S02]  /*5580*/  I2FP.F32.S32 R6, R6 ;  /* 0x0000000600067245 */ /* 0x000fe40000201400 */
[----:B------:R-:W-:-:S02]  /*5590*/  I2FP.F32.S32 R4, R4 ;  /* 0x0000000400047245 */ /* 0x000fc40000201400 */
[----:B------:R-:W-:Y:S01]  /*55a0*/  I2FP.F32.S32 R8, R7 ;  /* 0x0000000700087245 */ /* 0x000fe20000201400 */
[-C--:B------:R-:W-:Y:S01]  /*55b0*/  FFMA.FTZ R6, R6, -R193.reuse, R83 ;  /* 0x800000c106067223 */ /* 0x080fe20000010053 */
[-C--:B------:R-:W-:Y:S01]  /*55c0*/  FFMA.FTZ R7, R9, -R193.reuse, R48 ;  /* 0x800000c109077223 */ /* 0x080fe20000010030 */
[----:B------:R-:W-:Y:S01]  /*55d0*/  FFMA.FTZ R13, R4, -R193, R50 ;  /* 0x800000c1040d7223 */ /* 0x000fe20000010032 */
[----:B------:R-:W-:Y:S01]  /*55e0*/  VIADD R4, R20, 0x29 ;  /* 0x0000002914047836 */ /* 0x000fe20000000000 */
[----:B------:R-:W-:Y:S01]  /*55f0*/  I2FP.F32.S32 R5, R5 ;  /* 0x0000000500057245 */ /* 0x000fe20000201400 */
[-C--:B------:R-:W-:Y:S01]  /*5600*/  FFMA.FTZ R12, R8, -R193.reuse, R112 ;  /* 0x800000c1080c7223 */ /* 0x080fe20000010070 */
[----:B------:R-:W-:Y:S01]  /*5610*/  FSEL R63, R21, -INF , !P3 ;  /* 0xff800000153f7808 */ /* 0x000fe20005800000 */
[----:B------:R-:W-:Y:S01]  /*5620*/  IMAD.IADD R9, R204, 0x1, -R4 ;  /* 0x00000001cc097824 */ /* 0x000fe200078e0a04 */
[----:B------:R-:W-:Y:S01]  /*5630*/  FSEL R95, R14, -INF , !P1 ;  /* 0xff8000000e5f7808 */ /* 0x000fe20004800000 */
[----:B------:R-:W-:Y:S01]  /*5640*/  FFMA.FTZ R11, R5, -R193, R114 ;  /* 0x800000c1050b7223 */ /* 0x000fe20000010072 */
[----:B------:R-:W-:Y:S01]  /*5650*/  FSEL R94, R6, -INF , !P6 ;  /* 0xff800000065e7808 */ /* 0x000fe20007000000 */
[----:B------:R-:W-:Y:S01]  /*5660*/  VIADD R5, R20, 0x30 ;  /* 0x0000003014057836 */ /* 0x000fe20000000000 */
[----:B------:R-:W-:Y:S01]  /*5670*/  FSEL R93, R7, -INF , !P4 ;  /* 0xff800000075d7808 */ /* 0x000fe20006000000 */
[--C-:B------:R-:W-:Y:S01]  /*5680*/  IMAD.IADD R10, R201, 0x1, -R4.reuse ;  /* 0x00000001c90a7824 */ /* 0x100fe200078e0a04 */
[C---:B------:R-:W-:Y:S01]  /*5690*/  ISETP.GE.AND P3, PT, R4.reuse, R200, PT ;  /* 0x000000c80400720c */ /* 0x040fe20003f66270 */
[----:B------:R-:W-:Y:S01]  /*56a0*/  IMAD.IADD R8, R205, 0x1, -R4 ;  /* 0x00000001cd087824 */ /* 0x000fe200078e0a04 */
[C---:B------:R-:W-:Y:S01]  /*56b0*/  ISETP.GE.AND P1, PT, R4.reuse, R199, PT ;  /* 0x000000c70400720c */ /* 0x040fe20003f26270 */
[----:B------:R-:W-:Y:S01]  /*56c0*/  IMAD.IADD R6, R201, 0x1, -R5 ;  /* 0x00000001c9067824 */ /* 0x000fe200078e0a05 */
[----:B------:R-:W-:-:S02]  /*56d0*/  ISETP.GE.AND P6, PT, R4, R198, PT ;  /* 0x000000c60400720c */ /* 0x000fc40003fc6270 */
[C---:B------:R-:W-:Y:S02]  /*56e0*/  ISETP.GE.AND P4, PT, R4.reuse, R197, PT ;  /* 0x000000c50400720c */ /* 0x040fe40003f86270 */
[C---:B------:R-:W-:Y:S02]  /*56f0*/  ISETP.GE.OR P3, PT, R4.reuse, R209, !P3 ;  /* 0x000000d10400720c */ /* 0x040fe40005f66670 */
[C---:B------:R-:W-:Y:S02]  /*5700*/  ISETP.GE.OR P1, PT, R4.reuse, R208, !P1 ;  /* 0x000000d00400720c */ /* 0x040fe40004f26670 */
[C---:B------:R-:W-:Y:S02]  /*5710*/  ISETP.GE.OR P6, PT, R4.reuse, R207, !P6 ;  /* 0x000000cf0400720c */ /* 0x040fe400077c6670 */
[----:B------:R-:W-:Y:S01]  /*5720*/  ISETP.GE.OR P4, PT, R4, R206, !P4 ;  /* 0x000000ce0400720c */ /* 0x000fe20006786670 */
[----:B------:R-:W-:Y:S01]  /*5730*/  IMAD.IADD R4, R202, 0x1, -R4 ;  /* 0x00000001ca047824 */ /* 0x000fe200078e0a04 */
[----:B------:R-:W-:-:S02]  /*5740*/  IABS R9, R9 ;  /* 0x0000000900097213 */ /* 0x000fc40000000000 */
[----:B------:R-:W-:Y:S02]  /*5750*/  IABS R10, R10 ;  /* 0x0000000a000a7213 */ /* 0x000fe40000000000 */
[----:B------:R-:W-:Y:S02]  /*5760*/  IABS R7, R4 ;  /* 0x0000000400077213 */ /* 0x000fe40000000000 */
[----:B------:R-:W-:Y:S01]  /*5770*/  IABS R4, R6 ;  /* 0x0000000600047213 */ /* 0x000fe20000000000 */
[----:B------:R-:W-:Y:S01]  /*5780*/  IMAD.MOV.U32 R6, RZ, RZ, R9 ;  /* 0x000000ffff067224 */ /* 0x000fe200078e0009 */
[----:B------:R-:W-:Y:S02]  /*5790*/  I2FP.F32.S32 R10, R10 ;  /* 0x0000000a000a7245 */ /* 0x000fe40000201400 */
[----:B------:R-:W-:Y:S02]  /*57a0*/  IABS R8, R8 ;  /* 0x0000000800087213 */ /* 0x000fe40000000000 */
[----:B------:R-:W-:Y:S01]  /*57b0*/  I2FP.F32.S32 R9, R6 ;  /* 0x0000000600097245 */ /* 0x000fe20000201400 */
[----:B------:R-:W-:Y:S01]  /*57c0*/  FFMA.FTZ R6, R10, -R193, R49 ;  /* 0x800000c10a067223 */ /* 0x000fe20000010031 */
[----:B------:R-:W-:-:S02]  /*57d0*/  I2FP.F32.S32 R8, R8 ;  /* 0x0000000800087245 */ /* 0x000fc40000201400 */
[----:B------:R-:W-:Y:S01]  /*57e0*/  I2FP.F32.S32 R4, R4 ;  /* 0x0000000400047245 */ /* 0x000fe20000201400 */
[-C--:B------:R-:W-:Y:S01]  /*57f0*/  FFMA.FTZ R18, R9, -R193.reuse, R51 ;  /* 0x800000c109127223 */ /* 0x080fe20000010033 */
[----:B------:R-:W-:Y:S01]  /*5800*/  FSEL R91, R13, -INF , !P2 ;  /* 0xff8000000d5b7808 */ /* 0x000fe20005000000 */
[-C--:B------:R-:W-:Y:S01]  /*5810*/  FFMA.FTZ R17, R8, -R193.reuse, R113 ;  /* 0x800000c108117223 */ /* 0x080fe20000010071 */
[----:B------:R-:W-:Y:S01]  /*5820*/  FSEL R92, R12, -INF , !P0 ;  /* 0xff8000000c5c7808 */ /* 0x000fe20004000000 */
[----:B------:R-:W-:Y:S01]  /*5830*/  FFMA.FTZ R14, R4, -R193, R76 ;  /* 0x800000c1040e7223 */ /* 0x000fe2000001004c */
[----:B------:R-:W-:Y:S01]  /*5840*/  FSEL R89, R11, -INF , !P5 ;  /* 0xff8000000b597808 */ /* 0x000fe20006800000 */
[----:B------:R-:W-:Y:S01]  /*5850*/  VIADD R4, R20, 0x31 ;  /* 0x0000003114047836 */ /* 0x000fe20000000000 */
[----:B------:R-:W-:Y:S01]  /*5860*/  FSEL R90, R6, -INF , !P3 ;  /* 0xff800000065a7808 */ /* 0x000fe20005800000 */
[--C-:B------:R-:W-:Y:S01]  /*5870*/  IMAD.IADD R9, R204, 0x1, -R5.reuse ;  /* 0x00000001cc097824 */ /* 0x100fe200078e0a05 */
[----:B------:R-:W-:Y:S01]  /*5880*/  ISETP.GE.AND P2, PT, R5, R200, PT ;  /* 0x000000c80500720c */ /* 0x000fe20003f46270 */
[----:B------:R-:W-:Y:S01]  /*5890*/  IMAD.IADD R8, R205, 0x1, -R5 ;  /* 0x00000001cd087824 */ /* 0x000fe200078e0a05 */
[----:B------:R-:W-:Y:S01]  /*58a0*/  ISETP.GE.AND P0, PT, R5, R199, PT ;  /* 0x000000c70500720c */ /* 0x000fe20003f06270 */
[----:B------:R-:W-:Y:S01]  /*58b0*/  IMAD.IADD R6, R201, 0x1, -R4 ;  /* 0x00000001c9067824 */ /* 0x000fe200078e0a04 */
[----:B------:R-:W-:-:S02]  /*58c0*/  ISETP.GE.AND P5, PT, R5, R198, PT ;  /* 0x000000c60500720c */ /* 0x000fc40003fa6270 */
[C---:B------:R-:W-:Y:S02]  /*58d0*/  ISETP.GE.AND P3, PT, R5.reuse, R197, PT ;  /* 0x000000c50500720c */ /* 0x040fe40003f66270 */
[----:B------:R-:W-:Y:S02]  /*58e0*/  I2FP.F32.S32 R7, R7 ;  /* 0x0000000700077245 */ /* 0x000fe40000201400 */
[C---:B------:R-:W-:Y:S02]  /*58f0*/  ISETP.GE.OR P2, PT, R5.reuse, R209, !P2 ;  /* 0x000000d10500720c */ /* 0x040fe40005746670 */
        /* <DEDUP_REMOVED lines=14> */
[----:B------:R-:W-:-:S02]  /*59e0*/  I2FP.F32.S32 R9, R7 ;  /* 0x0000000700097245 */ /* 0x000fc40000201400 */
        /* <DEDUP_REMOVED lines=11> */
[--C-:B------:R-:W-:Y:S01]  /*5aa0*/  IMAD.IADD R6, R201, 0x1, -R5.reuse ;  /* 0x00000001c9067824 */ /* 0x100fe200078e0a05 */
[----:B------:R-:W-:Y:S01]  /*5ab0*/  I2FP.F32.S32 R8, R11 ;  /* 0x0000000b00087245 */ /* 0x000fe20000201400 */
[----:B------:R-:W-:Y:S01]  /*5ac0*/  FFMA.FTZ R21, R9, -R193, R78 ;  /* 0x800000c109157223 */ /* 0x000fe2000001004e */
[C---:B------:R-:W-:Y:S01]  /*5ad0*/  ISETP.GE.AND P1, PT, R4.reuse, R200, PT ;  /* 0x000000c80400720c */ /* 0x040fe20003f26270 */
[--C-:B------:R-:W-:Y:S01]  /*5ae0*/  IMAD.IADD R9, R205, 0x1, -R5.reuse ;  /* 0x00000001cd097824 */ /* 0x100fe200078e0a05 */
        /* <DEDUP_REMOVED lines=27> */
[----:B------:R-:W-:Y:S01]  /*5ca0*/  I2FP.F32.S32 R6, R6 ;  /* 0x0000000600067245 */ /* 0x000fe20000201400 */
[----:B------:R-:W-:Y:S01]  /*5cb0*/  FFMA.FTZ R14, R4, -R193, R128 ;  /* 0x800000c1040e7223 */ /* 0x000fe20000010080 */
[----:B------:R-:W-:Y:S01]  /*5cc0*/  VIADD R4, R20, 0x39 ;  /* 0x0000003914047836 */ /* 0x000fe20000000000 */
[----:B------:R-:W-:Y:S02]  /*5cd0*/  ISETP.GE.OR P0, PT, R5, R209, !P0 ;  /* 0x000000d10500720c */ /* 0x000fe40004706670 */
[----:B------:R-:W-:Y:S01]  /*5ce0*/  FSEL R82, R16, -INF , !P5 ;  /* 0xff80000010527808 */ /* 0x000fe20006800000 */
[----:B------:R-:W-:Y:S01]  /*5cf0*/  FFMA.FTZ R15, R6, -R193, R102 ;  /* 0x800000c1060f7223 */ /* 0x000fe20000010066 */
[----:B------:R-:W-:Y:S01]  /*5d00*/  FSEL R56, R13, -INF , !P3 ;  /* 0xff8000000d387808 */ /* 0x000fe20005800000 */
[--C-:B------:R-:W-:Y:S01]  /*5d10*/  IMAD.IADD R8, R201, 0x1, -R4.reuse ;  /* 0x00000001c9087824 */ /* 0x100fe200078e0a04 */
[----:B------:R-:W-:Y:S01]  /*5d20*/  FSEL R58, R12, -INF , !P1 ;  /* 0xff8000000c3a7808 */ /* 0x000fe20004800000 */
[--C-:B------:R-:W-:Y:S01]  /*5d30*/  IMAD.IADD R7, R204, 0x1, -R4.reuse ;  /* 0x00000001cc077824 */ /* 0x100fe200078e0a04 */
[----:B------:R-:W-:Y:S01]  /*5d40*/  FSEL R59, R19, -INF , !P6 ;  /* 0xff800000133b7808 */ /* 0x000fe20007000000 */
[----:B------:R-:W-:Y:S01]  /*5d50*/  IMAD.IADD R6, R205, 0x1, -R4 ;  /* 0x00000001cd067824 */ /* 0x000fe200078e0a04 */
[----:B------:R-:W-:-:S02]  /*5d60*/  FSEL R81, R11, -INF , !P4 ;  /* 0xff8000000b517808 */ /* 0x000fc40006000000 */
[----:B------:R-:W-:Y:S02]  /*5d70*/  FSEL R54, R10, -INF , !P2 ;  /* 0xff8000000a367808 */ /* 0x000fe40005000000 */
[----:B------:R-:W-:Y:S02]  /*5d80*/  FSEL R57, R9, -INF , !P0 ;  /* 0xff80000009397808 */ /* 0x000fe40004000000 */
[C---:B------:R-:W-:Y:S02]  /*5d90*/  ISETP.GE.AND P5, PT, R5.reuse, R199, PT ;  /* 0x000000c70500720c */ /* 0x040fe40003fa6270 */
[C---:B------:R-:W-:Y:S02]  /*5da0*/  ISETP.GE.AND P3, PT, R5.reuse, R198, PT ;  /* 0x000000c60500720c */ /* 0x040fe40003f66270 */
[----:B------:R-:W-:Y:S02]  /*5db0*/  ISETP.GE.AND P1, PT, R5, R197, PT ;  /* 0x000000c50500720c */ /* 0x000fe40003f26270 */
[----:B------:R-:W-:-:S02]  /*5dc0*/  ISETP.GE.AND P6, PT, R4, R200, PT ;  /* 0x000000c80400720c */ /* 0x000fc40003fc6270 */
[C---:B------:R-:W-:Y:S02]  /*5dd0*/  ISETP.GE.AND P4, PT, R4.reuse, R199, PT ;  /* 0x000000c70400720c */ /* 0x040fe40003f86270 */
[C---:B------:R-:W-:Y:S02]  /*5de0*/  ISETP.GE.AND P2, PT, R4.reuse, R198, PT ;  /* 0x000000c60400720c */ /* 0x040fe40003f46270 */
[----:B------:R-:W-:Y:S02]  /*5df0*/  ISETP.GE.AND P0, PT, R4, R197, PT ;  /* 0x000000c50400720c */ /* 0x000fe40003f06270 */
[C---:B------:R-:W-:Y:S02]  /*5e00*/  ISETP.GE.OR P5, PT, R5.reuse, R208, !P5 ;  /* 0x000000d00500720c */ /* 0x040fe40006fa6670 */
[C---:B------:R-:W-:Y:S02]  /*5e10*/  ISETP.GE.OR P3, PT, R5.reuse, R207, !P3 ;  /* 0x000000cf0500720c */ /* 0x040fe40005f66670 */
[----:B------:R-:W-:Y:S01]  /*5e20*/  ISETP.GE.OR P1, PT, R5, R206, !P1 ;  /* 0x000000ce0500720c */ /* 0x000fe20004f26670 */
[----:B------:R-:W-:Y:S01]  /*5e30*/  IMAD.IADD R5, R202, 0x1, -R5 ;  /* 0x00000001ca057824 */ /* 0x000fe200078e0a05 */
[----:B------:R-:W-:-:S02]  /*5e40*/  ISETP.GE.OR P6, PT, R4, R209, !P6 ;  /* 0x000000d10400720c */ /* 0x000fc400077c6670 */
[C---:B------:R-:W-:Y:S02]  /*5e50*/  ISETP.GE.OR P4, PT, R4.reuse, R208, !P4 ;  /* 0x000000d00400720c */ /* 0x040fe40006786670 */
[C---:B------:R-:W-:Y:S02]  /*5e60*/  ISETP.GE.OR P2, PT, R4.reuse, R207, !P2 ;  /* 0x000000cf0400720c */ /* 0x040fe40005746670 */
[----:B------:R-:W-:Y:S01]  /*5e70*/  ISETP.GE.OR P0, PT, R4, R206, !P0 ;  /* 0x000000ce0400720c */ /* 0x000fe20004706670 */
[----:B------:R-:W-:Y:S01]  /*5e80*/  IMAD.IADD R4, R202, 0x1, -R4 ;  /* 0x00000001ca047824 */ /* 0x000fe200078e0a04 */
[----:B------:R-:W-:Y:S02]  /*5e90*/  FSEL R50, R15, -INF , !P5 ;  /* 0xff8000000f327808 */ /* 0x000fe40006800000 */
[----:B------:R-:W-:Y:S02]  /*5ea0*/  ISETP.GT.AND P5, PT, R184, R251, PT ;  /* 0x000000fbb800720c */ /* 0x000fe40003fa4270 */
[----:B------:R-:W-:-:S02]  /*5eb0*/  IABS R5, R5 ;  /* 0x0000000500057213 */ /* 0x000fc40000000000 */
[----:B------:R-:W-:Y:S02]  /*5ec0*/  IABS R8, R8 ;  /* 0x0000000800087213 */ /* 0x000fe40000000000 */
[----:B------:R-:W-:Y:S02]  /*5ed0*/  IABS R7, R7 ;  /* 0x0000000700077213 */ /* 0x000fe40000000000 */
[----:B------:R-:W-:Y:S02]  /*5ee0*/  IABS R6, R6 ;  /* 0x0000000600067213 */ /* 0x000fe40000000000 */
[----:B------:R-:W-:Y:S02]  /*5ef0*/  IABS R4, R4 ;  /* 0x0000000400047213 */ /* 0x000fe40000000000 */
[----:B------:R-:W-:Y:S02]  /*5f00*/  I2FP.F32.S32 R5, R5 ;  /* 0x0000000500057245 */ /* 0x000fe40000201400 */
[----:B------:R-:W-:-:S02]  /*5f10*/  I2FP.F32.S32 R8, R8 ;  /* 0x0000000800087245 */ /* 0x000fc40000201400 */
[----:B------:R-:W-:Y:S01]  /*5f20*/  I2FP.F32.S32 R7, R7 ;  /* 0x0000000700077245 */ /* 0x000fe20000201400 */
[-C--:B------:R-:W-:Y:S01]  /*5f30*/  FFMA.FTZ R5, R5, -R193.reuse, R130 ;  /* 0x800000c105057223 */ /* 0x080fe20000010082 */
[----:B------:R-:W-:Y:S01]  /*5f40*/  I2FP.F32.S32 R6, R6 ;  /* 0x0000000600067245 */ /* 0x000fe20000201400 */
[-C--:B------:R-:W-:Y:S01]  /*5f50*/  FFMA.FTZ R8, R8, -R193.reuse, R101 ;  /* 0x800000c108087223 */ /* 0x080fe20000010065 */
[----:B------:R-:W-:Y:S01]  /*5f60*/  I2FP.F32.S32 R4, R4 ;  /* 0x0000000400047245 */ /* 0x000fe20000201400 */
[-C--:B------:R-:W-:Y:S01]  /*5f70*/  FFMA.FTZ R7, R7, -R193.reuse, R103 ;  /* 0x800000c107077223 */ /* 0x080fe20000010067 */
[----:B------:R-:W-:Y:S01]  /*5f80*/  FSEL R53, R14, -INF , !P3 ;  /* 0xff8000000e357808 */ /* 0x000fe20005800000 */
[-C--:B------:R-:W-:Y:S01]  /*5f90*/  FFMA.FTZ R6, R6, -R193.reuse, R129 ;  /* 0x800000c106067223 */ /* 0x080fe20000010081 */
[----:B------:R-:W-:Y:S01]  /*5fa0*/  FSEL R45, R5, -INF , !P1 ;  /* 0xff800000052d7808 */ /* 0x000fe20004800000 */
[----:B------:R-:W-:Y:S01]  /*5fb0*/  FFMA.FTZ R4, R4, -R193, R131 ;  /* 0x800000c104047223 */ /* 0x000fe20000010083 */
[----:B------:R-:W-:-:S02]  /*5fc0*/  FSEL R46, R8, -INF , !P6 ;  /* 0xff800000082e7808 */ /* 0x000fc40007000000 */
[----:B------:R-:W-:Y:S02]  /*5fd0*/  FSEL R49, R7, -INF , !P4 ;  /* 0xff80000007317808 */ /* 0x000fe40006000000 */
[----:B------:R-:W-:Y:S02]  /*5fe0*/  FSEL R51, R6, -INF , !P2 ;  /* 0xff80000006337808 */ /* 0x000fe40005000000 */
[----:B------:R-:W-:Y:S01]  /*5ff0*/  FSEL R44, R4, -INF , !P0 ;  /* 0xff800000042c7808 */ /* 0x000fe20004000000 */
[----:B--2---:R-:W-:Y:S06]  /*6000*/  @!P5 BRA `(.L_x_1102) ;  /* 0x0000000000ecd947 */ /* 0x004fec0003800000 */
[----:B------:R-:W-:Y:S01]  /*6010*/  VIADD R4, R174, 0xfffffffe ;  /* 0xfffffffeae047836 */ /* 0x000fe20000000000 */
[-C--:B------:R-:W-:Y:S01]  /*6020*/  ISETP.GE.AND P4, PT, R195, R203.reuse, PT ;  /* 0x000000cbc300720c */ /* 0x080fe20003f86270 */
[----:B------:R-:W-:Y:S01]  /*6030*/  BSSY B0, `(.L_x_1103) ;  /* 0x0000037000007945 */ /* 0x000fe20003800000 */
[-C--:B------:R-:W-:Y:S01]  /*6040*/  ISETP.GE.AND P3, PT, R194, R203.reuse, PT ;  /* 0x000000cbc200720c */ /* 0x080fe20003f66270 */
        /* <DEDUP_REMOVED lines=11> */
[C---:B------:R-:W-:Y:S02]  /*6100*/  @!P1 LEA R12, P0, R4.reuse, R218, 0x1 ;  /* 0x000000da040c9211 */ /* 0x040fe400078008ff */
        /* <DEDUP_REMOVED lines=41> */
.L_x_1104:
[----:B------:R-:W-:Y:S05]  /*63a0*/  BSYNC B0 ;  /* 0x0000000000007941 */ /* 0x000fea0003800000 */
.L_x_1103:
[----:B------:R-:W0:Y:S02]  /*63b0*/  LDGDEPBAR ;  /* 0x00000000000079af */ /* 0x000e240000000000 */
.L_x_1102:
[----:B------:R-:W-:Y:S05]  /*63c0*/  BSYNC B1 ;  /* 0x0000000000017941 */ /* 0x000fea0003800000 */
.L_x_1101:
[----:B--2---:R-:W2:Y:S01]  /*63d0*/  LD.E R4, desc[UR4][R172.64+0xdc] ;  /* 0x0000dc04ac047980 */ /* 0x004ea2000c101900 */
[----:B------:R-:W-:Y:S01]  /*63e0*/  FMNMX.FTZ R5, R36, R33, !PT ;  /* 0x0000002124057209 */ /* 0x000fe20007810000 */
[----:B-1----:R-:W-:Y:S01]  /*63f0*/  IMAD.SHL.U32 R8, R174, 0x40, RZ ;  /* 0x00000040ae087824 */ /* 0x002fe200078e00ff */
[----:B------:R-:W-:Y:S01]  /*6400*/  LOP3.LUT R215, R176, R168, RZ, 0x3c, !PT ;  /* 0x000000a8b0d77212 */ /* 0x000fe200078e3cff */
[----:B------:R-:W-:Y:S01]  /*6410*/  IMAD R174, R0, 0x2, R3 ;  /* 0x0000000200ae7824 */ /* 0x000fe200078e0203 */
[----:B------:R-:W-:Y:S01]  /*6420*/  FMNMX.FTZ R5, R38, R5, !PT ;  /* 0x0000000526057209 */ /* 0x000fe20007810000 */
[----:B------:R-:W-:Y:S02]  /*6430*/  IMAD R10, R178, R164, R179 ;  /* 0x000000a4b20a7224 */ /* 0x000fe400078e02b3 */
[----:B------:R-:W-:Y:S01]  /*6440*/  IMAD.WIDE.U32 R224, R149, -0x326172a9, RZ ;  /* 0xcd9e8d5795e07825 */ /* 0x000fe200078e00ff */
[----:B------:R-:W-:Y:S01]  /*6450*/  FMNMX.FTZ R5, R39, R5, !PT ;  /* 0x0000000527057209 */ /* 0x000fe20007810000 */
[----:B------:R-:W-:Y:S02]  /*6460*/  STL [R1+0x174], R215 ;  /* 0x000174d701007387 */ /* 0x000fe40000100800 */
[----:B------:R-:W-:Y:S01]  /*6470*/  IMAD R10, R165, R10, R170 ;  /* 0x0000000aa50a7224 */ /* 0x000fe200078e02aa */
[----:B------:R-:W-:Y:S01]  /*6480*/  FMNMX.FTZ R6, R65, R5, !PT ;  /* 0x0000000541067209 */ /* 0x000fe20007810000 */
[----:B------:R-:W-:Y:S01]  /*6490*/  IMAD.WIDE.U32 R226, R171, -0x2daee0ad, RZ ;  /* 0xd2511f53abe27825 */ /* 0x000fe200078e00ff */
[----:B------:R-:W-:-:S02]  /*64a0*/  FMNMX.FTZ R5, R31, R30, !PT ;  /* 0x0000001e1f057209 */ /* 0x000fc40007810000 */
[----:B------:R-:W-:Y:S01]  /*64b0*/  FMNMX.FTZ R6, R67, R6, !PT ;  /* 0x0000000643067209 */ /* 0x000fe20007810000 */
[----:B------:R-:W-:Y:S01]  /*64c0*/  IMAD R10, R188, R10, R8 ;  /* 0x0000000abc0a7224 */ /* 0x000fe200078e0208 */
[----:B------:R-:W-:Y:S01]  /*64d0*/  FMNMX.FTZ R5, R32, R5, !PT ;  /* 0x0000000520057209 */ /* 0x000fe20007810000 */
[----:B------:R-:W-:Y:S01]  /*64e0*/  VIADD R100, R177, 0xbb67ae85 ;  /* 0xbb67ae85b1647836 */ /* 0x000fe20000000000 */
[----:B------:R-:W-:Y:S01]  /*64f0*/  FMNMX.FTZ R7, R68, R6, !PT ;  /* 0x0000000644077209 */ /* 0x000fe20007810000 */
[----:B------:R-:W-:Y:S01]  /*6500*/  VIADD R213, R176, 0x9e3779b9 ;  /* 0x9e3779b9b0d57836 */ /* 0x000fe20000000000 */
[----:B------:R-:W-:Y:S01]  /*6510*/  FMNMX.FTZ R5, R37, R5, !PT ;  /* 0x0000000525057209 */ /* 0x000fe20007810000 */
[----:B------:R-:W-:Y:S01]  /*6520*/  VIADD R214, R149, 0x4 ;  /* 0x0000000495d67836 */ /* 0x000fe20000000000 */
[----:B------:R-:W-:Y:S01]  /*6530*/  FMNMX.FTZ R7, R42, R7, !PT ;  /* 0x000000072a077209 */ /* 0x000fe20007810000 */
[----:B------:R-:W-:Y:S01]  /*6540*/  VIADD R212, R176, 0x3c6ef372 ;  /* 0x3c6ef372b0d47836 */ /* 0x000fe20000000000 */
[----:B------:R-:W-:Y:S01]  /*6550*/  FMNMX.FTZ R6, R40, R5, !PT ;  /* 0x0000000528067209 */ /* 0x000fe20007810000 */
[----:B------:R-:W-:Y:S01]  /*6560*/  IMAD.WIDE.U32 R12, R214, -0x326172a9, RZ ;  /* 0xcd9e8d57d60c7825 */ /* 0x000fe200078e00ff */
[----:B------:R-:W-:Y:S01]  /*6570*/  LOP3.LUT R5, R35, 0x7ffffffc, RZ, 0xc0, !PT ;  /* 0x7ffffffc23057812 */ /* 0x000fe200078ec0ff */
[----:B------:R-:W-:Y:S01]  /*6580*/  STL [R1+0xac], R213 ;  /* 0x0000acd501007387 */ /* 0x000fe20000100800 */
[----:B------:R-:W-:Y:S01]  /*6590*/  FMNMX.FTZ R7, R62, R7, !PT ;  /* 0x000000073e077209 */ /* 0x000fe20007810000 */
[----:B------:R-:W-:Y:S01]  /*65a0*/  VIADD R234, R177, 0x76cf5d0a ;  /* 0x76cf5d0ab1ea7836 */ /* 0x000fe20000000000 */
[----:B------:R-:W-:Y:S01]  /*65b0*/  FMNMX.FTZ R6, R66, R6, !PT ;  /* 0x0000000642067209 */ /* 0x000fe20007810000 */
[----:B------:R-:W-:Y:S01]  /*65c0*/  IMAD.IADD R5, R157, 0x1, -R5 ;  /* 0x000000019d057824 */ /* 0x000fe200078e0a05 */
[----:B------:R-:W-:Y:S01]  /*65d0*/  FMNMX.FTZ R7, R60, R7, !PT ;  /* 0x000000073c077209 */ /* 0x000fe20007810000 */
[----:B------:R-:W-:Y:S01]  /*65e0*/  VIADD R252, R177, 0x32370b8f ;  /* 0x32370b8fb1fc7836 */ /* 0x000fe20000000000 */
[----:B------:R-:W-:Y:S01]  /*65f0*/  FMNMX.FTZ R6, R98, R6, !PT ;  /* 0x0000000662067209 */ /* 0x000fe20007810000 */
[----:B------:R-:W-:Y:S01]  /*6600*/  IMAD.SHL.U32 R9, R5, 0x2, RZ ;  /* 0x0000000205097824 */ /* 0x000fe200078e00ff */
[----:B------:R-:W-:Y:S01]  /*6610*/  FMNMX.FTZ R7, R93, R7, !PT ;  /* 0x000000075d077209 */ /* 0x000fe20007810000 */
[----:B------:R-:W-:Y:S01]  /*6620*/  VIADD R187, R176, 0xdaa66d2b ;  /* 0xdaa66d2bb0bb7836 */ /* 0x000fe20000000000 */
[----:B------:R-:W-:Y:S01]  /*6630*/  FMNMX.FTZ R5, R52, R6, !PT ;  /* 0x0000000634057209 */ /* 0x000fe20007810000 */
[----:B------:R-:W-:Y:S01]  /*6640*/  IMAD R3, R188, R123, R9 ;  /* 0x0000007bbc037224 */ /* 0x000fe200078e0209 */
[----:B------:R-:W-:Y:S01]  /*6650*/  FMNMX.FTZ R6, R90, R7, !PT ;  /* 0x000000075a067209 */ /* 0x000fe20007810000 */
[----:B------:R-:W-:Y:S01]  /*6660*/  VIADD R179, R176, 0x78dde6e4 ;  /* 0x78dde6e4b0b37836 */ /* 0x000fe20000000000 */
[----:B------:R-:W-:Y:S01]  /*6670*/  FMNMX.FTZ R0, R64, R5, !PT ;  /* 0x0000000540007209 */ /* 0x000fe20007810000 */
[C---:B------:R-:W-:Y:S01]  /*6680*/  VIADD R235, R177.reuse, 0xed9eba14 ;  /* 0xed9eba14b1eb7836 */ /* 0x040fe20000000000 */
[----:B------:R-:W-:Y:S01]  /*6690*/  FMNMX.FTZ R6, R84, R6, !PT ;  /* 0x0000000654067209 */ /* 0x000fe20007810000 */
[----:B------:R-:W-:Y:S01]  /*66a0*/  VIADD R236, R177, 0xa9066899 ;  /* 0xa9066899b1ec7836 */ /* 0x000fe20000000000 */
[----:B------:R-:W-:Y:S01]  /*66b0*/  FMNMX.FTZ R5, R63, R0, !PT ;  /* 0x000000003f057209 */ /* 0x000fe20007810000 */
[----:B------:R-:W-:Y:S01]  /*66c0*/  IMAD.SHL.U32 R0, R184, 0x2, RZ ;  /* 0x00000002b8007824 */ /* 0x000fe200078e00ff */
        /* <DEDUP_REMOVED lines=9> */
[----:B------:R-:W-:Y:S01]  /*6760*/  STL.64 [R1+0x80], R226 ;  /* 0x000080e201007387 */ /* 0x000fe20000100a00 */
[----:B------:R-:W-:Y:S01]  /*6770*/  LOP3.LUT R7, R177, R0, RZ, 0x3c, !PT ;  /* 0x00000000b1077212 */ /* 0x000fe200078e3cff */
[----:B------:R-:W-:Y:S01]  /*6780*/  VIADD R0, R0, 0x1 ;  /* 0x0000000100007836 */ /* 0x000fe20000000000 */
[----:B------:R-:W-:Y:S01]  /*6790*/  FMNMX.FTZ R14, R59, R6, !PT ;  /* 0x000000063b0e7209 */ /* 0x000fe20007810000 */
[----:B------:R-:W1:Y:S01]  /*67a0*/  SHFL.BFLY PT, R9, R5, 0x2, 0x1f ;  /* 0x0c401f0005097f89 */ /* 0x000e6200000e0000 */
[----:B------:R-:W-:-:S02]  /*67b0*/  LOP3.LUT R8, R215, R225, RZ, 0x3c, !PT ;  /* 0x000000e1d7087212 */ /* 0x000fc400078e3cff */
[----:B------:R-:W-:Y:S01]  /*67c0*/  FMNMX.FTZ R14, R50, R14, !PT ;  /* 0x0000000e320e7209 */ /* 0x000fe20007810000 */
[----:B------:R-:W-:Y:S01]  /*67d0*/  STL.64 [R1+0x160], R224 ;  /* 0x000160e001007387 */ /* 0x000fe20000100a00 */
[----:B------:R-:W-:Y:S01]  /*67e0*/  LOP3.LUT R153, R177, R0, RZ, 0x3c, !PT ;  /* 0x00000000b1997212 */ /* 0x000fe200078e3cff */
[----:B------:R-:W-:Y:S01]  /*67f0*/  IMAD.WIDE.U32 R232, R8, -0x2daee0ad, RZ ;  /* 0xd2511f5308e87825 */ /* 0x000fe200078e00ff */
[----:B------:R-:W-:Y:S02]  /*6800*/  FMNMX.FTZ R14, R49, R14, !PT ;  /* 0x0000000e310e7209 */ /* 0x000fe40007810000 */
[-C--:B------:R-:W-:Y:S01]  /*6810*/  LOP3.LUT R7, R7, R227.reuse, RZ, 0x3c, !PT ;  /* 0x000000e307077212 */ /* 0x080fe200078e3cff */
[----:B------:R-:W-:Y:S01]  /*6820*/  VIADD R0, R10, 0xffffffc0 ;  /* 0xffffffc00a007836 */ /* 0x000fe20000000000 */
[----:B------:R-:W-:Y:S01]  /*6830*/  LOP3.LUT R6, R153, R227, RZ, 0x3c, !PT ;  /* 0x000000e399067212 */ /* 0x000fe200078e3cff */
[----:B------:R-:W3:Y:S01]  /*6840*/  SHFL.BFLY PT, R101, R14, 0x2, 0x1f ;  /* 0x0c401f000e657f89 */ /* 0x000ee200000e0000 */
[----:B------:R-:W-:Y:S01]  /*6850*/  LOP3.LUT R127, R215, R13, RZ, 0x3c, !PT ;  /* 0x0000000dd77f7212 */ /* 0x000fe200078e3cff */
[----:B------:R-:W-:Y:S01]  /*6860*/  IMAD.WIDE.U32 R164, R7, -0x326172a9, RZ ;  /* 0xcd9e8d5707a47825 */ /* 0x000fe200078e00ff */
[----:B------:R-:W-:Y:S01]  /*6870*/  LOP3.LUT R7, R233, R100, R226, 0x96, !PT ;  /* 0x00000064e9077212 */ /* 0x000fe200078e96e2 */
[----:B------:R-:W-:Y:S02]  /*6880*/  STL.64 [R1+0x88], R232 ;  /* 0x000088e801007387 */ /* 0x000fe40000100a00 */
[----:B------:R-:W-:Y:S01]  /*6890*/  IMAD.WIDE.U32 R26, R6, -0x326172a9, RZ ;  /* 0xcd9e8d57061a7825 */ /* 0x000fe200078e00ff */
[----:B------:R-:W-:Y:S01]  /*68a0*/  SHF.R.S32.HI R6, RZ, 0x1f, R0 ;  /* 0x0000001fff067819 */ /* 0x000fe20000011400 */
[----:B------:R-:W-:Y:S01]  /*68b0*/  STL [R1+0x130], R212 ;  /* 0x000130d401007387 */ /* 0x000fe20000100800 */
[----:B------:R-:W-:Y:S01]  /*68c0*/  LOP3.LUT R8, R165, R213, R224, 0x96, !PT ;  /* 0x000000d5a5087212 */ /* 0x000fe200078e96e0 */
[----:B------:R-:W-:Y:S01]  /*68d0*/  IMAD.WIDE.U32 R220, R7, -0x326172a9, RZ ;  /* 0xcd9e8d5707dc7825 */ /* 0x000fe200078e00ff */
[----:B------:R-:W-:Y:S01]  /*68e0*/  IADD3 R0, P0, R3, R0, RZ ;  /* 0x0000000003007210 */ /* 0x000fe20007f1e0ff */
[----:B------:R-:W-:Y:S01]  /*68f0*/  STL [R1+0xa0], R234 ;  /* 0x0000a0ea01007387 */ /* 0x000fe20000100800 */
[----:B-1----:R-:W-:Y:S01]  /*6900*/  FMNMX.FTZ R5, R5, R9, !PT ;  /* 0x0000000905057209 */ /* 0x002fe20007810000 */
[----:B------:R-:W-:Y:S01]  /*6910*/  IMAD.WIDE.U32 R8, R8, -0x2daee0ad, RZ ;  /* 0xd2511f5308087825 */ /* 0x000fe200078e00ff */
[----:B------:R-:W-:Y:S01]  /*6920*/  LEA.HI.X.SX32 R16, R3, R6, 0x1, P0 ;  /* 0x0000000603107211 */ /* 0x000fe200000f0eff */
[----:B------:R-:W-:Y:S01]  /*6930*/  STL [R1+0xb4], R252 ;  /* 0x0000b4fc01007387 */ /* 0x000fe20000100800 */
[----:B------:R-:W-:-:S02]  /*6940*/  LOP3.LUT R128, R165, R213, R12, 0x96, !PT ;  /* 0x000000d5a5807212 */ /* 0x000fc400078e960c */
[-C--:B------:R-:W-:Y:S01]  /*6950*/  LOP3.LUT R149, R27, R213.reuse, R12, 0x96, !PT ;  /* 0x000000d51b957212 */ /* 0x080fe200078e960c */
[----:B------:R-:W1:Y:S01]  /*6960*/  SHFL.BFLY PT, R102, R5, 0x1, 0x1f ;  /* 0x0c201f0005667f89 */ /* 0x000e6200000e0000 */
[-C--:B------:R-:W-:Y:S02]  /*6970*/  LOP3.LUT R10, R221, R212.reuse, R164, 0x96, !PT ;  /* 0x000000d4dd0a7212 */ /* 0x080fe400078e96a4 */
[----:B------:R-:W-:Y:S01]  /*6980*/  LOP3.LUT R6, R27, R213, R224, 0x96, !PT ;  /* 0x000000d51b067212 */ /* 0x000fe200078e96e0 */
[----:B------:R-:W-:Y:S01]  /*6990*/  STL [R1+0x10], R187 ;  /* 0x000010bb01007387 */ /* 0x000fe20000100800 */
[----:B------:R-:W-:Y:S01]  /*69a0*/  LOP3.LUT R12, R221, R212, R26, 0x96, !PT ;  /* 0x000000d4dd0c7212 */ /* 0x000fe200078e961a */
[----:B------:R-:W-:Y:S01]  /*69b0*/  IMAD.WIDE.U32 R10, R10, -0x2daee0ad, RZ ;  /* 0xd2511f530a0a7825 */ /* 0x000fe200078e00ff */
[----:B------:R-:W-:Y:S01]  /*69c0*/  LOP3.LUT R3, R9, R234, R232, 0x96, !PT ;  /* 0x000000ea09037212 */ /* 0x000fe200078e96e8 */
[----:B------:R-:W-:Y:S01]  /*69d0*/  STL [R1+0x1c], R179 ;  /* 0x00001cb301007387 */ /* 0x000fe20000100800 */
[----:B---3--:R-:W-:Y:S01]  /*69e0*/  FMNMX.FTZ R101, R14, R101, !PT ;  /* 0x000000650e657209 */ /* 0x008fe20007810000 */
[----:B------:R-:W-:Y:S01]  /*69f0*/  IMAD.WIDE.U32 R6, R6, -0x2daee0ad, RZ ;  /* 0xd2511f5306067825 */ /* 0x000fe200078e00ff */
[----:B------:R-:W-:Y:S01]  /*6a00*/  LOP3.LUT R8, R11, R252, R8, 0x96, !PT ;  /* 0x000000fc0b087212 */ /* 0x000fe200078e9608 */
[----:B------:R-:W-:Y:S01]  /*6a10*/  STL [R1+0x94], R235 ;  /* 0x000094eb01007387 */ /* 0x000fe20000100800 */
[----:B------:R-:W-:Y:S01]  /*6a20*/  LEA R34, P0, R0, R166, 0x1 ;  /* 0x000000a600227211 */ /* 0x000fe200078008ff */
[----:B------:R-:W-:Y:S01]  /*6a30*/  IMAD.WIDE.U32 R12, R12, -0x2daee0ad, RZ ;  /* 0xd2511f530c0c7825 */ /* 0x000fe200078e00ff */
[----:B------:R-:W-:Y:S01]  /*6a40*/  LOP3.LUT R7, R7, R234, R232, 0x96, !PT ;  /* 0x000000ea07077212 */ /* 0x000fe200078e96e8 */
[----:B------:R-:W-:Y:S01]  /*6a50*/  STL [R1+0x18], R236 ;  /* 0x000018ec01007387 */ /* 0x000fe20000100800 */
[----:B------:R-:W-:Y:S01]  /*6a60*/  LEA.HI.X R35, R0, R167, R16, 0x1, P0 ;  /* 0x000000a700237211 */ /* 0x000fe200000f0c10 */
[----:B------:R-:W-:Y:S01]  /*6a70*/  IMAD.WIDE.U32 R28, R3, -0x326172a9, RZ ;  /* 0xcd9e8d57031c7825 */ /* 0x000fe200078e00ff */
[----:B------:R-:W-:Y:S01]  /*6a80*/  LOP3.LUT R15, R13, R252, R6, 0x96, !PT ;  /* 0x000000fc0d0f7212 */ /* 0x000fe200078e9606 */
[----:B------:R-:W3:Y:S02]  /*6a90*/  SHFL.BFLY PT, R3, R101, 0x1, 0x1f ;  /* 0x0c201f0065037f89 */ /* 0x000ee400000e0000 */
        /* <DEDUP_REMOVED lines=8> */
[----:B------:R-:W-:-:S03]  /*6b20*/  LOP3.LUT R7, R7, R187, R220, 0x96, !PT ;  /* 0x000000bb07077212 */ /* 0x000fc600078e96dc */
[----:B------:R-:W-:Y:S01]  /*6b30*/  IMAD.WIDE.U32 R8, R8, -0x2daee0ad, RZ ;  /* 0xd2511f5308087825 */ /* 0x000fe200078e00ff */
[----:B------:R-:W-:-:S03]  /*6b40*/  LOP3.LUT R0, R15, R179, R6, 0x96, !PT ;  /* 0x000000b30f007212 */ /* 0x000fc600078e9606 */
[----:B------:R-:W-:Y:S01]  /*6b50*/  IMAD.WIDE.U32 R16, R16, -0x2daee0ad, RZ ;  /* 0xd2511f5310107825 */ /* 0x000fe200078e00ff */
[----:B------:R-:W-:-:S03]  /*6b60*/  LOP3.LUT R11, R9, R235, R10, 0x96, !PT ;  /* 0x000000eb090b7212 */ /* 0x000fc600078e960a */
[----:B------:R-:W-:Y:S01]  /*6b70*/  IMAD.WIDE.U32 R6, R7, -0x2daee0ad, RZ ;  /* 0xd2511f5307067825 */ /* 0x000fe200078e00ff */
[----:B------:R-:W-:Y:S02]  /*6b80*/  LOP3.LUT R8, R17, R236, R8, 0x96, !PT ;  /* 0x000000ec11087212 */ /* 0x000fe400078e9608 */
[----:B---3--:R-:W-:Y:S01]  /*6b90*/  FMNMX.FTZ R101, R101, R3, !PT ;  /* 0x0000000365657209 */ /* 0x008fe20007810000 */
[----:B------:R-:W-:Y:S01]  /*6ba0*/  IMAD.WIDE.U32 R20, R0, -0x2daee0ad, RZ ;  /* 0xd2511f5300147825 */ /* 0x000fe200078e00ff */
[----:B------:R-:W-:-:S03]  /*6bb0*/  LOP3.LUT R10, R7, R235, R12, 0x96, !PT ;  /* 0x000000eb070a7212 */ /* 0x000fc600078e960c */
[----:B------:R-:W-:Y:S01]  /*6bc0*/  IMAD.WIDE.U32 R22, R11, -0x326172a9, RZ ;  /* 0xcd9e8d570b167825 */ /* 0x000fe200078e00ff */
[----:B------:R-:W-:-:S03]  /*6bd0*/  LOP3.LUT R7, R21, R236, R6, 0x96, !PT ;  /* 0x000000ec15077212 */ /* 0x000fc600078e9606 */
[----:B------:R-:W-:-:S04]  /*6be0*/  IMAD.WIDE.U32 R8, R8, -0x326172a9, RZ ;  /* 0xcd9e8d5708087825 */ /* 0x000fc800078e00ff */
        /* <DEDUP_REMOVED lines=8> */
[----:B------:R-:W-:Y:S02]  /*6c70*/  LOP3.LUT R11, R3, 0xff, RZ, 0xc0, !PT ;  /* 0x000000ff030b7812 */ /* 0x000fe400078ec0ff */
[----:B------:R-:W-:Y:S02]  /*6c80*/  LOP3.LUT R13, R9, R245, R10, 0x96, !PT ;  /* 0x000000f5090d7212 */ /* 0x000fe400078e960a */
[C---:B------:R-:W-:Y:S02]  /*6c90*/  LOP3.LUT R14, R8.reuse, 0xff, RZ, 0xc0, !PT ;  /* 0x000000ff080e7812 */ /* 0x040fe400078ec0ff */
[----:B------:R-:W-:Y:S02]  /*6ca0*/  LOP3.LUT R27, R8, 0xffff, RZ, 0xc0, !PT ;  /* 0x0000ffff081b7812 */ /* 0x000fe400078ec0ff */
[--C-:B------:R-:W-:Y:S02]  /*6cb0*/  SHF.R.U32.HI R21, RZ, 0x10, R8.reuse ;  /* 0x00000010ff157819 */ /* 0x100fe40000011608 */
[----:B------:R-:W-:-:S02]  /*6cc0*/  SHF.R.U32.HI R18, RZ, 0x18, R8 ;  /* 0x00000018ff127819 */ /* 0x000fc40000011608 */
[C---:B------:R-:W-:Y:S02]  /*6cd0*/  ISETP.GE.U32.AND P3, PT, R192.reuse, R11, PT ;  /* 0x0000000bc000720c */ /* 0x040fe40003f66070 */
[C---:B------:R-:W-:Y:S02]  /*6ce0*/  ISETP.GE.U32.AND P4, PT, R192.reuse, R12, PT ;  /* 0x0000000cc000720c */ /* 0x040fe40003f86070 */
[----:B------:R-:W-:Y:S01]  /*6cf0*/  ISETP.GE.U32.AND P1, PT, R192, R15, PT ;  /* 0x0000000fc000720c */ /* 0x000fe20003f26070 */
[C---:B--2---:R-:W-:Y:S01]  /*6d00*/  FMUL.FTZ R6, R4.reuse, R102 ;  /* 0x0000006604067220 */ /* 0x044fe20000410000 */
[----:B------:R-:W-:-:S04]  /*6d10*/  FMUL.FTZ R5, R4, R101 ;  /* 0x0000006504057220 */ /* 0x000fc80000410000 */
[----:B------:R-:W-:Y:S02]  /*6d20*/  FSEL R6, R6, RZ, P0 ;  /* 0x000000ff06067208 */ /* 0x000fe40000000000 */
[----:B------:R-:W-:-:S03]  /*6d30*/  FSETP.NEU.FTZ.AND P0, PT, R101, -INF , PT ;  /* 0xff8000006500780b */ /* 0x000fc60003f1d000 */
[-CC-:B------:R-:W-:Y:S01]  /*6d40*/  FFMA.FTZ R0, R36, R4.reuse, -R6.reuse ;  /* 0x0000000424007223 */ /* 0x180fe20000010806 */
[-C--:B------:R-:W-:Y:S01]  /*6d50*/  FFMA.FTZ R7, R33, R4.reuse, -R6 ;  /* 0x0000000421077223 */ /* 0x080fe20000010806 */
[----:B------:R-:W-:Y:S02]  /*6d60*/  FSEL R5, R5, RZ, P0 ;  /* 0x000000ff05057208 */ /* 0x000fe40000000000 */
[----:B------:R1:W-:Y:S03]  /*6d70*/  MUFU.EX2 R159, R0 ;  /* 0x00000000009f7308 */ /* 0x0003e60000000800 */
[----:B------:R-:W-:-:S05]  /*6d80*/  FFMA.FTZ R10, R30, R4, -R5 ;  /* 0x000000041e0a7223 */ /* 0x000fca0000010805 */
[----:B------:R2:W3:Y:S08]  /*6d90*/  MUFU.EX2 R158, R7 ;  /* 0x00000007009e7308 */ /* 0x0004f00000000800 */
[----:B------:R4:W-:Y:S01]  /*6da0*/  MUFU.EX2 R156, R10 ;  /* 0x0000000a009c7308 */ /* 0x0009e20000000800 */
[CCC-:B-1----:R-:W-:Y:S02]  /*6db0*/  LOP3.LUT R0, R23.reuse, R211.reuse, R24.reuse, 0x96, !PT ;  /* 0x000000d317007212 */ /* 0x1c2fe400078e9618 */
[----:B------:R-:W-:-:S03]  /*6dc0*/  LOP3.LUT R24, R23, R211, R24, 0x96, !PT ;  /* 0x000000d317187212 */ /* 0x000fc600078e9618 */
[----:B------:R-:W-:-:S04]  /*6dd0*/  IMAD.WIDE.U32 R8, R0, -0x2daee0ad, RZ ;  /* 0xd2511f5300087825 */ /* 0x000fc800078e00ff */
[----:B--2---:R-:W-:Y:S01]  /*6de0*/  FFMA.FTZ R7, R31, R4, -R5 ;  /* 0x000000041f077223 */ /* 0x004fe20000010805 */
[----:B------:R-:W-:-:S03]  /*6df0*/  LOP3.LUT R0, R9, R246, R16, 0x96, !PT ;  /* 0x000000f609007212 */ /* 0x000fc600078e9610 */
[----:B------:R1:W2:Y:S01]  /*6e00*/  MUFU.EX2 R157, R7 ;  /* 0x00000007009d7308 */ /* 0x0002a20000000800 */
[C---:B------:R-:W-:Y:S02]  /*6e10*/  LOP3.LUT R12, R8.reuse, 0xffff, RZ, 0xc0, !PT ;  /* 0x0000ffff080c7812 */ /* 0x040fe400078ec0ff */
[----:B------:R-:W-:Y:S01]  /*6e20*/  LOP3.LUT R11, R8, 0xff, RZ, 0xc0, !PT ;  /* 0x000000ff080b7812 */ /* 0x000fe200078ec0ff */
[-C--:B----4-:R-:W-:Y:S01]  /*6e30*/  FFMA.FTZ R10, R38, R4.reuse, -R6 ;  /* 0x00000004260a7223 */ /* 0x090fe20000010806 */
[--C-:B------:R-:W-:Y:S02]  /*6e40*/  SHF.R.U32.HI R16, RZ, 0x10, R8.reuse ;  /* 0x00000010ff107819 */ /* 0x100fe40000011608 */
[----:B------:R-:W-:Y:S01]  /*6e50*/  SHF.R.U32.HI R15, RZ, 0x18, R8 ;  /* 0x00000018ff0f7819 */ /* 0x000fe20000011608 */
[----:B------:R-:W-:Y:S01]  /*6e60*/  FFMA.FTZ R8, R39, R4, -R6 ;  /* 0x0000000427087223 */ /* 0x000fe20000010806 */
[----:B------:R4:W-:Y:S01]  /*6e70*/  MUFU.EX2 R155, R10 ;  /* 0x0000000a009b7308 */ /* 0x0009e20000000800 */
[----:B-1----:R-:W-:-:S07]  /*6e80*/  LOP3.LUT R7, R3, 0xffff, RZ, 0xc0, !PT ;  /* 0x0000ffff03077812 */ /* 0x002fce00078ec0ff */
[----:B------:R-:W1:Y:S01]  /*6e90*/  MUFU.EX2 R154, R8 ;  /* 0x00000008009a7308 */ /* 0x000e620000000800 */
[----:B------:R-:W-:-:S04]  /*6ea0*/  SHF.R.U32.HI R7, RZ, 0x8, R7 ;  /* 0x00000008ff077819 */ /* 0x000fc80000011607 */
[----:B------:R-:W-:Y:S01]  /*6eb0*/  LOP3.LUT R9, R7, 0xffff, RZ, 0xc0, !PT ;  /* 0x0000ffff07097812 */ /* 0x000fe200078ec0ff */
[----:B----4-:R-:W-:Y:S01]  /*6ec0*/  FFMA.FTZ R10, R93, R4, -R6 ;  /* 0x000000045d0a7223 */ /* 0x010fe20000010806 */
[----:B---3--:R-:W-:Y:S02]  /*6ed0*/  F2FP.BF16.F32.PACK_AB R7, R158, R159 ;  /* 0x0000009f9e07723e */ /* 0x008fe400000010ff */
[----:B------:R-:W-:Y:S01]  /*6ee0*/  ISETP.GE.U32.AND P2, PT, R192, R9, PT ;  /* 0x00000009c000720c */ /* 0x000fe20003f46070 */
[----:B------:R3:W-:Y:S01]  /*6ef0*/  MUFU.EX2 R231, R10 ;  /* 0x0000000a00e77308 */ /* 0x0007e20000000800 */
[C---:B------:R-:W-:Y:S02]  /*6f00*/  PRMT R73, R7.reuse, 0x7610, R73 ;  /* 0x0000761007497816 */ /* 0x040fe40000000049 */
[----:B------:R-:W-:Y:S02]  /*6f10*/  PRMT R72, R7, 0x7632, R72 ;  /* 0x0000763207487816 */ /* 0x000fe40000000048 */
[--C-:B------:R-:W-:Y:S01]  /*6f20*/  SHF.R.U32.HI R7, RZ, 0x18, R3.reuse ;  /* 0x00000018ff077819 */ /* 0x100fe20000011603 */
[----:B------:R-:W-:Y:S01]  /*6f30*/  @!P3 HFMA2.BF16_V2 R30, -RZ.H0_H0, RZ.H0_H0, -R73.H0_H0 ;  /* 0x200000ffff1eb231 */ /* 0x000fe20000340949 */
[----:B------:R-:W-:-:S02]  /*6f40*/  SHF.R.U32.HI R3, RZ, 0x10, R3 ;  /* 0x00000010ff037819 */ /* 0x000fc40000011603 */
[----:B------:R-:W-:Y:S01]  /*6f50*/  ISETP.GE.U32.AND P0, PT, R192, R7, PT ;  /* 0x00000007c000720c */ /* 0x000fe20003f06070 */
[-CC-:B------:R-:W-:Y:S01]  /*6f60*/  FFMA.FTZ R7, R32, R4.reuse, -R5.reuse ;  /* 0x0000000420077223 */ /* 0x180fe20000010805 */
[----:B------:R-:W-:Y:S01]  /*6f70*/  LOP3.LUT R3, R3, 0xff, RZ, 0xc0, !PT ;  /* 0x000000ff03037812 */ /* 0x000fe200078ec0ff */
[----:B------:R-:W-:Y:S01]  /*6f80*/  @!P2 HFMA2.BF16_V2 R31, -RZ.H0_H0, RZ.H0_H0, -R72.H0_H0 ;  /* 0x200000ffff1fa231 */ /* 0x000fe20000340948 */
[----:B------:R-:W-:Y:S01]  /*6f90*/  PRMT R170, R73, 0x5410, R72 ;  /* 0x0000541049aa7816 */ /* 0x000fe20000000048 */
[----:B------:R4:W-:Y:S01]  /*6fa0*/  MUFU.EX2 R152, R7 ;  /* 0x0000000700987308 */ /* 0x0009e20000000800 */
[----:B------:R-:W-:Y:S02]  /*6fb0*/  @!P3 PRMT R73, R30, 0x5410, RZ ;  /* 0x000054101e49b816 */ /* 0x000fe400000000ff */
[----:B------:R-:W-:Y:S01]  /*6fc0*/  ISETP.GE.U32.AND P3, PT, R192, R3, PT ;  /* 0x00000003c000720c */ /* 0x000fe20003f66070 */
[-C--:B---3--:R-:W-:Y:S01]  /*6fd0*/  FFMA.FTZ R10, R87, R4.reuse, -R5 ;  /* 0x00000004570a7223 */ /* 0x088fe20000010805 */
[----:B--2---:R-:W-:Y:S01]  /*6fe0*/  F2FP.BF16.F32.PACK_AB R8, R156, R157 ;  /* 0x0000009d9c08723e */ /* 0x004fe200000010ff */
[----:B------:R-:W-:Y:S01]  /*6ff0*/  ST.E.U16 desc[UR4][R34.64], R73 ;  /* 0x0000004922007985 */ /* 0x000fe2000c101504 */
[----:B------:R-:W-:Y:S01]  /*7000*/  SHF.R.U32.HI R3, RZ, 0x8, R17 ;  /* 0x00000008ff037819 */ /* 0x000fe20000011611 */
[----:B------:R-:W-:Y:S01]  /*7010*/  FFMA.FTZ R17, R57, R4, -R6 ;  /* 0x0000000439117223 */ /* 0x000fe20000010806 */
[C---:B------:R-:W-:Y:S01]  /*7020*/  PRMT R70, R8.reuse, 0x7632, R70 ;  /* 0x0000763208467816 */ /* 0x040fe20000000046 */
[----:B------:R-:W-:Y:S01]  /*7030*/  MUFU.EX2 R228, R10 ;  /* 0x0000000a00e47308 */ /* 0x000fe20000000800 */
[----:B------:R-:W-:-:S02]  /*7040*/  PRMT R55, R8, 0x7610, R55 ;  /* 0x0000761008377816 */ /* 0x000fc40000000037 */
[----:B------:R-:W-:Y:S01]  /*7050*/  LOP3.LUT R8, R3, 0xffff, RZ, 0xc0, !PT ;  /* 0x0000ffff03087812 */ /* 0x000fe200078ec0ff */
[----:B------:R-:W-:Y:S01]  /*7060*/  @!P0 HFMA2.BF16_V2 R33, -RZ.H0_H0, RZ.H0_H0, -R70.H0_H0 ;  /* 0x200000ffff218231 */ /* 0x000fe20000340946 */
[----:B-1----:R-:W-:Y:S01]  /*7070*/  F2FP.BF16.F32.PACK_AB R3, R154, R155 ;  /* 0x0000009b9a03723e */ /* 0x002fe200000010ff */
[----:B------:R-:W-:Y:S02]  /*7080*/  @!P3 HFMA2.BF16_V2 R36, -RZ.H0_H0, RZ.H0_H0, -R55.H0_H0 ;  /* 0x200000ffff24b231 */ /* 0x000fe40000340937 */
[----:B----4-:R-:W-:Y:S01]  /*7090*/  FFMA.FTZ R7, R37, R4, -R5 ;  /* 0x0000000425077223 */ /* 0x010fe20000010805 */
[----:B------:R-:W-:Y:S01]  /*70a0*/  @!P2 PRMT R72, R31, 0x5410, RZ ;  /* 0x000054101f48a816 */ /* 0x000fe200000000ff */
[----:B------:R-:W-:Y:S01]  /*70b0*/  MUFU.EX2 R242, R17 ;  /* 0x0000001100f27308 */ /* 0x000fe20000000800 */
[----:B------:R-:W-:Y:S02]  /*70c0*/  ISETP.GE.U32.AND P2, PT, R192, R8, PT ;  /* 0x00000008c000720c */ /* 0x000fe40003f46070 */
[C---:B------:R-:W-:Y:S01]  /*70d0*/  PRMT R80, R3.reuse, 0x7610, R80 ;  /* 0x0000761003507816 */ /* 0x040fe20000000050 */
[----:B------:R-:W-:Y:S01]  /*70e0*/  ST.E.U16 desc[UR4][R34.64+0x2], R72 ;  /* 0x0000024822007985 */ /* 0x000fe2000c101504 */
[----:B------:R-:W-:-:S02]  /*70f0*/  PRMT R79, R3, 0x7632, R79 ;  /* 0x00007632034f7816 */ /* 0x000fc4000000004f */
[----:B------:R-:W-:Y:S01]  /*7100*/  LOP3.LUT R3, R19, 0xff, RZ, 0xc0, !PT ;  /* 0x000000ff13037812 */ /* 0x000fe200078ec0ff */
[----:B------:R1:W2:Y:S01]  /*7110*/  MUFU.EX2 R150, R7 ;  /* 0x0000000700967308 */ /* 0x0002a20000000800 */
[----:B------:R-:W-:Y:S01]  /*7120*/  PRMT R168, R55, 0x5410, R70 ;  /* 0x0000541037a87816 */ /* 0x000fe20000000046 */
[----:B------:R-:W-:Y:S01]  /*7130*/  @!P1 HFMA2.BF16_V2 R32, -RZ.H0_H0, RZ.H0_H0, -R80.H0_H0 ;  /* 0x200000ffff209231 */ /* 0x000fe20000340950 */
[----:B------:R-:W-:Y:S02]  /*7140*/  @!P3 PRMT R55, R36, 0x5410, RZ ;  /* 0x000054102437b816 */ /* 0x000fe400000000ff */
[----:B------:R-:W-:Y:S01]  /*7150*/  ISETP.GE.U32.AND P3, PT, R192, R3, PT ;  /* 0x00000003c000720c */ /* 0x000fe20003f66070 */
[----:B------:R-:W-:Y:S01]  /*7160*/  @!P2 HFMA2.BF16_V2 R37, -RZ.H0_H0, RZ.H0_H0, -R79.H0_H0 ;  /* 0x200000ffff25a231 */ /* 0x000fe2000034094f */
[C---:B------:R-:W-:Y:S02]  /*7170*/  LOP3.LUT R3, R0.reuse, 0xffff, RZ, 0xc0, !PT ;  /* 0x0000ffff00037812 */ /* 0x040fe400078ec0ff */
[----:B------:R-:W-:-:S02]  /*7180*/  LOP3.LUT R8, R0, 0xff, RZ, 0xc0, !PT ;  /* 0x000000ff00087812 */ /* 0x000fc400078ec0ff */
[----:B------:R-:W-:Y:S02]  /*7190*/  SHF.R.U32.HI R3, RZ, 0x8, R3 ;  /* 0x00000008ff037819 */ /* 0x000fe40000011603 */
[----:B------:R-:W-:Y:S02]  /*71a0*/  PRMT R167, R80, 0x5410, R79 ;  /* 0x0000541050a77816 */ /* 0x000fe4000000004f */
[----:B------:R-:W-:Y:S01]  /*71b0*/  @!P1 PRMT R80, R32, 0x5410, RZ ;  /* 0x0000541020509816 */ /* 0x000fe200000000ff */
[----:B-1----:R-:W-:Y:S01]  /*71c0*/  FFMA.FTZ R7, R65, R4, -R6 ;  /* 0x0000000441077223 */ /* 0x002fe20000010806 */
[----:B------:R-:W-:Y:S02]  /*71d0*/  LOP3.LUT R3, R3, 0xffff, RZ, 0xc0, !PT ;  /* 0x0000ffff03037812 */ /* 0x000fe400078ec0ff */
[C---:B------:R-:W-:Y:S01]  /*71e0*/  ISETP.GE.U32.AND P1, PT, R192.reuse, R8, PT ;  /* 0x00000008c000720c */ /* 0x040fe20003f26070 */
[----:B------:R1:W-:Y:S01]  /*71f0*/  MUFU.EX2 R151, R7 ;  /* 0x0000000700977308 */ /* 0x0003e20000000800 */
[----:B------:R-:W-:Y:S01]  /*7200*/  @!P2 PRMT R79, R37, 0x5410, RZ ;  /* 0x00005410254fa816 */ /* 0x000fe200000000ff */
[----:B------:R-:W-:Y:S01]  /*7210*/  IMAD.MOV.U32 R37, RZ, RZ, R100 ;  /* 0x000000ffff257224 */ /* 0x000fe200078e0064 */
[----:B------:R-:W-:-:S02]  /*7220*/  ISETP.GE.U32.AND P2, PT, R192, R3, PT ;  /* 0x00000003c000720c */ /* 0x000fc40003f46070 */
[----:B------:R-:W-:Y:S02]  /*7230*/  @!P0 PRMT R70, R33, 0x5410, RZ ;  /* 0x0000541021468816 */ /* 0x000fe400000000ff */
[----:B------:R-:W-:Y:S01]  /*7240*/  ISETP.GE.U32.AND P0, PT, R192, R14, PT ;  /* 0x0000000ec000720c */ /* 0x000fe20003f06070 */
[----:B------:R-:W-:-:S04]  /*7250*/  FFMA.FTZ R14, R59, R4, -R5 ;  /* 0x000000043b0e7223 */ /* 0x000fc80000010805 */
[----:B------:R-:W-:Y:S01]  /*7260*/  MUFU.EX2 R243, R14 ;  /* 0x0000000e00f37308 */ /* 0x000fe20000000800 */
[----:B-1----:R-:W-:-:S07]  /*7270*/  FFMA.FTZ R7, R67, R4, -R6 ;  /* 0x0000000443077223 */ /* 0x002fce0000010806 */
[----:B------:R2:W1:Y:S02]  /*7280*/  MUFU.EX2 R176, R7 ;  /* 0x0000000700b07308 */ /* 0x0004640000000800 */
[----:B--2---:R-:W-:Y:S02]  /*7290*/  F2FP.BF16.F32.PACK_AB R7, R150, R152 ;  /* 0x000000989607723e */ /* 0x004fe400000010ff */
[----:B-1----:R-:W-:Y:S02]  /*72a0*/  F2FP.BF16.F32.PACK_AB R3, R176, R151 ;  /* 0x00000097b003723e */ /* 0x002fe400000010ff */
[C---:B------:R-:W-:Y:S02]  /*72b0*/  PRMT R78, R7.reuse, 0x7632, R78 ;  /* 0x00007632074e7816 */ /* 0x040fe4000000004e */
[----:B------:R-:W-:Y:S01]  /*72c0*/  PRMT R77, R7, 0x7610, R77 ;  /* 0x00007610074d7816 */ /* 0x000fe2000000004d */
[----:B------:R-:W-:Y:S01]  /*72d0*/  FFMA.FTZ R7, R40, R4, -R5 ;  /* 0x0000000428077223 */ /* 0x000fe20000010805 */
[C---:B------:R-:W-:Y:S01]  /*72e0*/  PRMT R76, R3.reuse, 0x7610, R76 ;  /* 0x00007610034c7816 */ /* 0x040fe2000000004c */
[----:B------:R-:W-:Y:S01]  /*72f0*/  @!P4 HFMA2.BF16_V2 R38, -RZ.H0_H0, RZ.H0_H0, -R78.H0_H0 ;  /* 0x200000ffff26c231 */ /* 0x000fe2000034094e */
[----:B------:R-:W-:Y:S01]  /*7300*/  PRMT R75, R3, 0x7632, R75 ;  /* 0x00007632034b7816 */ /* 0x000fe2000000004b */
[----:B------:R1:W-:Y:S01]  /*7310*/  MUFU.EX2 R160, R7 ;  /* 0x0000000700a07308 */ /* 0x0003e20000000800 */
[--C-:B------:R-:W-:Y:S01]  /*7320*/  SHF.R.U32.HI R3, RZ, 0x10, R0.reuse ;  /* 0x00000010ff037819 */ /* 0x100fe20000011600 */
[----:B------:R-:W-:Y:S01]  /*7330*/  @!P1 HFMA2.BF16_V2 R40, -RZ.H0_H0, RZ.H0_H0, -R76.H0_H0 ;  /* 0x200000ffff289231 */ /* 0x000fe2000034094c */
[----:B------:R-:W-:Y:S01]  /*7340*/  SHF.R.U32.HI R0, RZ, 0x18, R0 ;  /* 0x00000018ff007819 */ /* 0x000fe20000011600 */
[----:B------:R-:W-:Y:S01]  /*7350*/  @!P2 HFMA2.BF16_V2 R41, -RZ.H0_H0, RZ.H0_H0, -R75.H0_H0 ;  /* 0x200000ffff29a231 */ /* 0x000fe2000034094b */
[----:B------:R-:W-:Y:S01]  /*7360*/  PRMT R169, R76, 0x5410, R75 ;  /* 0x000054104ca97816 */ /* 0x000fe2000000004b */
[----:B------:R-:W-:Y:S01]  /*7370*/  @!P3 HFMA2.BF16_V2 R39, -RZ.H0_H0, RZ.H0_H0, -R77.H0_H0 ;  /* 0x200000ffff27b231 */ /* 0x000fe2000034094d */
[----:B------:R-:W-:-:S02]  /*7380*/  @!P1 PRMT R76, R40, 0x5410, RZ ;  /* 0x00005410284c9816 */ /* 0x000fc400000000ff */
[----:B------:R-:W-:Y:S02]  /*7390*/  LOP3.LUT R3, R3, 0xff, RZ, 0xc0, !PT ;  /* 0x000000ff03037812 */ /* 0x000fe400078ec0ff */
[----:B------:R-:W-:Y:S02]  /*73a0*/  ISETP.GE.U32.AND P1, PT, R192, R0, PT ;  /* 0x00000000c000720c */ /* 0x000fe40003f26070 */
[----:B------:R-:W-:Y:S02]  /*73b0*/  FMNMX.FTZ R0, R109, R108, !PT ;  /* 0x0000006c6d007209 */ /* 0x000fe40007810000 */
[----:B------:R-:W-:Y:S01]  /*73c0*/  @!P2 PRMT R75, R41, 0x5410, RZ ;  /* 0x00005410294ba816 */ /* 0x000fe200000000ff */
[----:B-1----:R-:W-:Y:S01]  /*73d0*/  FFMA.FTZ R7, R66, R4, -R5 ;  /* 0x0000000442077223 */ /* 0x002fe20000010805 */
[----:B------:R-:W-:Y:S02]  /*73e0*/  ISETP.GE.U32.AND P2, PT, R192, R3, PT ;  /* 0x00000003c000720c */ /* 0x000fe40003f46070 */
[----:B------:R-:W-:Y:S01]  /*73f0*/  FMNMX.FTZ R3, R118, R117, !PT ;  /* 0x0000007576037209 */ /* 0x000fe20007810000 */
[----:B------:R1:W2:Y:S01]  /*7400*/  MUFU.EX2 R171, R7 ;  /* 0x0000000700ab7308 */ /* 0x0002a20000000800 */
[----:B------:R-:W-:-:S02]  /*7410*/  FMNMX.FTZ R0, R111, R0, !PT ;  /* 0x000000006f007209 */ /* 0x000fc40007810000 */
[----:B------:R-:W-:Y:S02]  /*7420*/  FMNMX.FTZ R3, R122, R3, !PT ;  /* 0x000000037a037209 */ /* 0x000fe40007810000 */
[----:B------:R-:W-:Y:S02]  /*7430*/  FMNMX.FTZ R0, R110, R0, !PT ;  /* 0x000000006e007209 */ /* 0x000fe40007810000 */
[----:B------:R-:W-:Y:S02]  /*7440*/  PRMT R163, R77, 0x5410, R78 ;  /* 0x000054104da37816 */ /* 0x000fe4000000004e */
[----:B------:R-:W-:Y:S02]  /*7450*/  @!P3 PRMT R77, R39, 0x5410, RZ ;  /* 0x00005410274db816 */ /* 0x000fe400000000ff */
[----:B------:R-:W-:Y:S01]  /*7460*/  ISETP.GE.U32.AND P3, PT, R192, R11, PT ;  /* 0x0000000bc000720c */ /* 0x000fe20003f66070 */
[----:B------:R-:W-:Y:S01]  /*7470*/  FFMA.FTZ R11, R84, R4, -R6 ;  /* 0x00000004540b7223 */ /* 0x000fe20000010806 */
[----:B------:R-:W-:-:S02]  /*7480*/  @!P4 PRMT R78, R38, 0x5410, RZ ;  /* 0x00005410264ec816 */ /* 0x000fc400000000ff */
[----:B------:R-:W-:Y:S01]  /*7490*/  ISETP.GE.U32.AND P4, PT, R192, R18, PT ;  /* 0x00000012c000720c */ /* 0x000fe20003f86070 */
[-C--:B------:R-:W-:Y:S01]  /*74a0*/  FFMA.FTZ R18, R49, R4.reuse, -R5 ;  /* 0x0000000431127223 */ /* 0x080fe20000010805 */
[----:B-1----:R-:W-:Y:S01]  /*74b0*/  FFMA.FTZ R7, R68, R4, -R6 ;  /* 0x0000000444077223 */ /* 0x002fe20000010806 */
[----:B--2---:R-:W-:Y:S01]  /*74c0*/  F2FP.BF16.F32.PACK_AB R8, R171, R160 ;  /* 0x000000a0ab08723e */ /* 0x004fe200000010ff */
[----:B------:R-:W-:Y:S03]  /*74d0*/  MUFU.EX2 R186, R11 ;  /* 0x0000000b00ba7308 */ /* 0x000fe60000000800 */
[C---:B------:R-:W-:Y:S02]  /*74e0*/  PRMT R74, R8.reuse, 0x7632, R74 ;  /* 0x00007632084a7816 */ /* 0x040fe4000000004a */
[----:B------:R-:W-:Y:S01]  /*74f0*/  PRMT R71, R8, 0x7610, R71 ;  /* 0x0000761008477816 */ /* 0x000fe20000000047 */
[----:B------:R-:W-:-:S02]  /*7500*/  FFMA.FTZ R8, R98, R4, -R5 ;  /* 0x0000000462087223 */ /* 0x000fc40000010805 */
[----:B------:R1:W-:Y:S01]  /*7510*/  MUFU.EX2 R178, R7 ;  /* 0x0000000700b27308 */ /* 0x0003e20000000800 */
[----:B------:R-:W-:Y:S01]  /*7520*/  PRMT R166, R71, 0x5410, R74 ;  /* 0x0000541047a67816 */ /* 0x000fe2000000004a */
[----:B------:R-:W-:-:S05]  /*7530*/  @!P2 HFMA2.BF16_V2 R43, -RZ.H0_H0, RZ.H0_H0, -R71.H0_H0 ;  /* 0x200000ffff2ba231 */ /* 0x000fca0000340947 */
[----:B------:R-:W-:Y:S01]  /*7540*/  @!P2 PRMT R71, R43, 0x5410, RZ ;  /* 0x000054102b47a816 */ /* 0x000fe200000000ff */
[----:B------:R2:W-:Y:S01]  /*7550*/  MUFU.EX2 R177, R8 ;  /* 0x0000000800b17308 */ /* 0x0005e20000000800 */
[----:B------:R-:W-:Y:S01]  /*7560*/  ISETP.GE.U32.AND P2, PT, R192, R15, PT ;  /* 0x0000000fc000720c */ /* 0x000fe20003f46070 */
[----:B------:R-:W-:-:S06]  /*7570*/  FFMA.FTZ R15, R50, R4, -R5 ;  /* 0x00000004320f7223 */ /* 0x000fcc0000010805 */
[----:B------:R-:W-:Y:S01]  /*7580*/  MUFU.EX2 R240, R15 ;  /* 0x0000000f00f07308 */ /* 0x000fe20000000800 */
[----:B-1----:R-:W-:Y:S01]  /*7590*/  FFMA.FTZ R7, R42, R4, -R6 ;  /* 0x000000042a077223 */ /* 0x002fe20000010806 */
[----:B------:R-:W-:-:S05]  /*75a0*/  @!P1 HFMA2.BF16_V2 R42, -RZ.H0_H0, RZ.H0_H0, -R74.H0_H0 ;  /* 0x200000ffff2a9231 */ /* 0x000fca000034094a */
[----:B------:R-:W-:Y:S01]  /*75b0*/  @!P1 PRMT R74, R42, 0x5410, RZ ;  /* 0x000054102a4a9816 */ /* 0x000fe200000000ff */
[----:B------:R1:W3:Y:S01]  /*75c0*/  MUFU.EX2 R181, R7 ;  /* 0x0000000700b57308 */ /* 0x0002e20000000800 */
[----:B--2---:R-:W-:-:S07]  /*75d0*/  FFMA.FTZ R8, R62, R4, -R6 ;  /* 0x000000043e087223 */ /* 0x004fce0000010806 */
[----:B------:R-:W-:Y:S08]  /*75e0*/  MUFU.EX2 R183, R8 ;  /* 0x0000000800b77308 */ /* 0x000ff00000000800 */
[----:B------:R-:W-:Y:S01]  /*75f0*/  MUFU.EX2 R239, R18 ;  /* 0x0000001200ef7308 */ /* 0x000fe20000000800 */
[----:B-1----:R-:W-:Y:S02]  /*7600*/  FMNMX.FTZ R7, R121, R3, !PT ;  /* 0x0000000379077209 */ /* 0x002fe40007810000 */
[----:B------:R-:W-:-:S02]  /*7610*/  FMNMX.FTZ R3, R107, R0, !PT ;  /* 0x000000006b037209 */ /* 0x000fc40007810000 */
[----:B------:R-:W-:Y:S01]  /*7620*/  SHF.R.U32.HI R0, RZ, 0x8, R12 ;  /* 0x00000008ff007819 */ /* 0x000fe2000001160c */
[----:B------:R-:W-:Y:S01]  /*7630*/  FFMA.FTZ R12, R61, R4, -R5 ;  /* 0x000000043d0c7223 */ /* 0x000fe20000010805 */
[----:B------:R-:W-:Y:S02]  /*7640*/  FMNMX.FTZ R3, R106, R3, !PT ;  /* 0x000000036a037209 */ /* 0x000fe40007810000 */
[----:B------:R-:W-:Y:S01]  /*7650*/  LOP3.LUT R0, R0, 0xffff, RZ, 0xc0, !PT ;  /* 0x0000ffff00007812 */ /* 0x000fe200078ec0ff */
[----:B------:R-:W-:Y:S01]  /*7660*/  MUFU.EX2 R185, R12 ;  /* 0x0000000c00b97308 */ /* 0x000fe20000000800 */
[----:B------:R-:W-:Y:S02]  /*7670*/  FMNMX.FTZ R7, R120, R7, !PT ;  /* 0x0000000778077209 */ /* 0x000fe40007810000 */
[----:B------:R-:W-:Y:S02]  /*7680*/  ISETP.GE.U32.AND P1, PT, R192, R0, PT ;  /* 0x00000000c000720c */ /* 0x000fe40003f26070 */
        /* <DEDUP_REMOVED lines=8> */
[----:B---3--:R-:W-:Y:S02]  /*7710*/  F2FP.BF16.F32.PACK_AB R7, R181, R178 ;  /* 0x000000b2b507723e */ /* 0x008fe400000010ff */
[----:B------:R-:W-:Y:S02]  /*7720*/  FMNMX.FTZ R0, R89, R0, !PT ;  /* 0x0000000059007209 */ /* 0x000fe40007810000 */
[----:B------:R-:W-:Y:S02]  /*7730*/  FMNMX.FTZ R3, R95, R3, !PT ;  /* 0x000000035f037209 */ /* 0x000fe40007810000 */
[C---:B------:R-:W-:Y:S02]  /*7740*/  PRMT R69, R7.reuse, 0x7610, R69 ;  /* 0x0000761007457816 */ /* 0x040fe40000000045 */
[----:B------:R-:W-:Y:S01]  /*7750*/  PRMT R68, R7, 0x7632, R68 ;  /* 0x0000763207447816 */ /* 0x000fe20000000044 */
[----:B------:R-:W-:Y:S01]  /*7760*/  FFMA.FTZ R7, R52, R4, -R5 ;  /* 0x0000000434077223 */ /* 0x000fe20000010805 */
[----:B------:R-:W-:Y:S01]  /*7770*/  FMNMX.FTZ R0, R83, R0, !PT ;  /* 0x0000000053007209 */ /* 0x000fe20007810000 */
[----:B------:R-:W-:Y:S01]  /*7780*/  @!P3 HFMA2.BF16_V2 R48, -RZ.H0_H0, RZ.H0_H0, -R69.H0_H0 ;  /* 0x200000ffff30b231 */ /* 0x000fe20000340945 */
[----:B------:R-:W-:Y:S01]  /*7790*/  FMNMX.FTZ R3, R92, R3, !PT ;  /* 0x000000035c037209 */ /* 0x000fe20007810000 */
[----:B------:R1:W2:Y:S01]  /*77a0*/  MUFU.EX2 R180, R7 ;  /* 0x0000000700b47308 */ /* 0x0002a20000000800 */
[----:B------:R-:W-:Y:S01]  /*77b0*/  FMNMX.FTZ R0, R56, R0, !PT ;  /* 0x0000000038007209 */ /* 0x000fe20007810000 */
[----:B------:R-:W-:Y:S01]  /*77c0*/  @!P1 HFMA2.BF16_V2 R52, -RZ.H0_H0, RZ.H0_H0, -R68.H0_H0 ;  /* 0x200000ffff349231 */ /* 0x000fe20000340944 */
[----:B------:R-:W-:-:S02]  /*77d0*/  FMNMX.FTZ R3, R88, R3, !PT ;  /* 0x0000000358037209 */ /* 0x000fc40007810000 */
[----:B------:R-:W-:Y:S02]  /*77e0*/  FMNMX.FTZ R0, R54, R0, !PT ;  /* 0x0000000036007209 */ /* 0x000fe40007810000 */
[----:B------:R-:W-:Y:S02]  /*77f0*/  FMNMX.FTZ R3, R82, R3, !PT ;  /* 0x0000000352037209 */ /* 0x000fe40007810000 */
[----:B------:R-:W-:Y:S02]  /*7800*/  FMNMX.FTZ R103, R45, R0, !PT ;  /* 0x000000002d677209 */ /* 0x000fe40007810000 */
[----:B------:R-:W-:Y:S02]  /*7810*/  FMNMX.FTZ R3, R81, R3, !PT ;  /* 0x0000000351037209 */ /* 0x000fe40007810000 */
[----:B------:R-:W-:Y:S02]  /*7820*/  FMNMX.FTZ R103, R44, R103, !PT ;  /* 0x000000672c677209 */ /* 0x000fe40007810000 */
[----:B------:R-:W-:Y:S01]  /*7830*/  FMNMX.FTZ R100, R53, R3, !PT ;  /* 0x0000000335647209 */ /* 0x000fe20007810000 */
[-C--:B------:R-:W-:Y:S01]  /*7840*/  FFMA.FTZ R3, R60, R4.reuse, -R6 ;  /* 0x000000043c037223 */ /* 0x080fe20000010806 */
[----:B-1----:R-:W-:Y:S01]  /*7850*/  LOP3.LUT R7, R16, 0xff, RZ, 0xc0, !PT ;  /* 0x000000ff10077812 */ /* 0x002fe200078ec0ff */
[----:B------:R-:W1:Y:S01]  /*7860*/  SHFL.BFLY PT, R8, R103, 0x2, 0x1f ;  /* 0x0c401f0067087f89 */ /* 0x000e6200000e0000 */
[----:B------:R-:W-:Y:S01]  /*7870*/  PRMT R162, R69, 0x5410, R68 ;  /* 0x0000541045a27816 */ /* 0x000fe20000000044 */
[----:B------:R3:W4:Y:S01]  /*7880*/  MUFU.EX2 R238, R3 ;  /* 0x0000000300ee7308 */ /* 0x0007220000000800 */
[----:B------:R-:W-:Y:S01]  /*7890*/  @!P3 PRMT R69, R48, 0x5410, RZ ;  /* 0x000054103045b816 */ /* 0x000fe200000000ff */
[----:B------:R-:W-:Y:S01]  /*78a0*/  FFMA.FTZ R16, R46, R4, -R6 ;  /* 0x000000042e107223 */ /* 0x000fe20000010806 */
[----:B------:R-:W-:-:S02]  /*78b0*/  ISETP.GE.U32.AND P3, PT, R192, R7, PT ;  /* 0x00000007c000720c */ /* 0x000fc40003f66070 */
[----:B--2---:R-:W-:Y:S02]  /*78c0*/  F2FP.BF16.F32.PACK_AB R7, R180, R177 ;  /* 0x000000b1b407723e */ /* 0x004fe400000010ff */
[----:B------:R-:W-:Y:S01]  /*78d0*/  FMNMX.FTZ R100, R51, R100, !PT ;  /* 0x0000006433647209 */ /* 0x000fe20007810000 */
[----:B------:R-:W-:Y:S01]  /*78e0*/  MUFU.EX2 R241, R16 ;  /* 0x0000001000f17308 */ /* 0x000fe20000000800 */
[----:B------:R-:W-:Y:S02]  /*78f0*/  PRMT R67, R7, 0x7632, R67 ;  /* 0x0000763207437816 */ /* 0x000fe40000000043 */
[----:B------:R-:W-:Y:S01]  /*7900*/  LOP3.LUT R0, R21, 0xff, RZ, 0xc0, !PT ;  /* 0x000000ff15007812 */ /* 0x000fe200078ec0ff */
[----:B------:R-:W2:Y:S01]  /*7910*/  SHFL.BFLY PT, R9, R100, 0x2, 0x1f ;  /* 0x0c401f0064097f89 */ /* 0x000ea200000e0000 */
[----:B------:R-:W-:Y:S01]  /*7920*/  @!P1 PRMT R68, R52, 0x5410, RZ ;  /* 0x0000541034449816 */ /* 0x000fe200000000ff */
[----:B------:R-:W-:Y:S01]  /*7930*/  @!P2 HFMA2.BF16_V2 R60, -RZ.H0_H0, RZ.H0_H0, -R67.H0_H0 ;  /* 0x200000ffff3ca231 */ /* 0x000fe20000340943 */
[----:B------:R-:W-:-:S02]  /*7940*/  ISETP.GE.U32.AND P1, PT, R192, R0, PT ;  /* 0x00000000c000720c */ /* 0x000fc40003f26070 */
[----:B------:R-:W-:Y:S02]  /*7950*/  PRMT R66, R7, 0x7610, R66 ;  /* 0x0000761007427816 */ /* 0x000fe40000000042 */
[C---:B------:R-:W-:Y:S02]  /*7960*/  LOP3.LUT R0, R13.reuse, 0xffff, RZ, 0xc0, !PT ;  /* 0x0000ffff0d007812 */ /* 0x040fe400078ec0ff */
[----:B---3--:R-:W-:Y:S01]  /*7970*/  LOP3.LUT R3, R13, 0xff, RZ, 0xc0, !PT ;  /* 0x000000ff0d037812 */ /* 0x008fe200078ec0ff */
[----:B------:R-:W-:Y:S01]  /*7980*/  @!P3 HFMA2.BF16_V2 R62, -RZ.H0_H0, RZ.H0_H0, -R66.H0_H0 ;  /* 0x200000ffff3eb231 */ /* 0x000fe20000340942 */
[----:B------:R-:W-:Y:S02]  /*7990*/  PRMT R161, R66, 0x5410, R67 ;  /* 0x0000541042a17816 */ /* 0x000fe40000000043 */
[----:B------:R-:W-:Y:S02]  /*79a0*/  SHF.R.U32.HI R0, RZ, 0x8, R0 ;  /* 0x00000008ff007819 */ /* 0x000fe40000011600 */
[----:B------:R-:W-:-:S02]  /*79b0*/  @!P2 PRMT R67, R60, 0x5410, RZ ;  /* 0x000054103c43a816 */ /* 0x000fc400000000ff */
[----:B------:R-:W-:Y:S01]  /*79c0*/  ISETP.GE.U32.AND P2, PT, R192, R3, PT ;  /* 0x00000003c000720c */ /* 0x000fe20003f46070 */
[--C-:B------:R-:W-:Y:S01]  /*79d0*/  FFMA.FTZ R3, R64, R4, -R5.reuse ;  /* 0x0000000440037223 */ /* 0x100fe20000010805 */
[----:B------:R-:W-:Y:S02]  /*79e0*/  LOP3.LUT R0, R0, 0xffff, RZ, 0xc0, !PT ;  /* 0x0000ffff00007812 */ /* 0x000fe400078ec0ff */
[----:B----4-:R-:W-:Y:S01]  /*79f0*/  F2FP.BF16.F32.PACK_AB R7, R238, R183 ;  /* 0x000000b7ee07723e */ /* 0x010fe200000010ff */
[----:B------:R3:W-:Y:S01]  /*7a00*/  MUFU.EX2 R182, R3 ;  /* 0x0000000300b67308 */ /* 0x0007e20000000800 */
[----:B------:R-:W-:Y:S02]  /*7a10*/  @!P3 PRMT R66, R62, 0x5410, RZ ;  /* 0x000054103e42b816 */ /* 0x000fe400000000ff */
[----:B------:R-:W-:Y:S01]  /*7a20*/  ISETP.GE.U32.AND P3, PT, R192, R0, PT ;  /* 0x00000000c000720c */ /* 0x000fe20003f66070 */
[----:B------:R-:W-:Y:S01]  /*7a30*/  FFMA.FTZ R0, R63, R4, -R5 ;  /* 0x000000043f007223 */ /* 0x000fe20000010805 */
[----:B------:R-:W-:-:S02]  /*7a40*/  PRMT R65, R7, 0x7610, R65 ;  /* 0x0000761007417816 */ /* 0x000fc40000000041 */
[----:B-1----:R-:W-:Y:S01]  /*7a50*/  FMNMX.FTZ R103, R103, R8, !PT ;  /* 0x0000000867677209 */ /* 0x002fe20007810000 */
[----:B------:R1:W4:Y:S01]  /*7a60*/  MUFU.EX2 R237, R0 ;  /* 0x0000000000ed7308 */ /* 0x0003220000000800 */
[----:B------:R-:W-:Y:S01]  /*7a70*/  PRMT R64, R7, 0x7632, R64 ;  /* 0x0000763207407816 */ /* 0x000fe20000000040 */
[----:B------:R-:W-:Y:S01]  /*7a80*/  @!P2 HFMA2.BF16_V2 R63, -RZ.H0_H0, RZ.H0_H0, -R65.H0_H0 ;  /* 0x200000ffff3fa231 */ /* 0x000fe20000340941 */
[----:B--2---:R-:W-:Y:S01]  /*7a90*/  FMNMX.FTZ R100, R100, R9, !PT ;  /* 0x0000000964647209 */ /* 0x004fe20007810000 */
[----:B------:R-:W-:Y:S01]  /*7aa0*/  IMAD.WIDE.U32 R8, R47, -0x2daee0ad, RZ ;  /* 0xd2511f532f087825 */ /* 0x000fe200078e00ff */
[----:B------:R-:W-:Y:S02]  /*7ab0*/  PRMT R217, R65, 0x5410, R64 ;  /* 0x0000541041d97816 */ /* 0x000fe40000000040 */
[----:B------:R-:W-:Y:S01]  /*7ac0*/  @!P2 PRMT R65, R63, 0x5410, RZ ;  /* 0x000054103f41a816 */ /* 0x000fe200000000ff */
[----:B------:R-:W2:Y:S01]  /*7ad0*/  SHFL.BFLY PT, R7, R100, 0x1, 0x1f ;  /* 0x0c201f0064077f89 */ /* 0x000ea200000e0000 */
[----:B------:R-:W-:-:S03]  /*7ae0*/  @!P3 HFMA2.BF16_V2 R85, -RZ.H0_H0, RZ.H0_H0, -R64.H0_H0 ;  /* 0x200000ffff55b231 */ /* 0x000fc60000340940 */
[----:B---3--:R-:W3:Y:S02]  /*7af0*/  SHFL.BFLY PT, R3, R103, 0x1, 0x1f ;  /* 0x0c201f0067037f89 */ /* 0x008ee400000e0000 */
[----:B------:R-:W-:Y:S02]  /*7b00*/  @!P3 PRMT R64, R85, 0x5410, RZ ;  /* 0x000054105540b816 */ /* 0x000fe400000000ff */
[----:B-1----:R-:W-:-:S04]  /*7b10*/  SHF.R.U32.HI R0, RZ, 0x18, R13 ;  /* 0x00000018ff007819 */ /* 0x002fc8000001160d */
[----:B------:R-:W-:Y:S02]  /*7b20*/  ISETP.GE.U32.AND P2, PT, R192, R0, PT ;  /* 0x00000000c000720c */ /* 0x000fe40003f46070 */
[----:B------:R-:W-:Y:S01]  /*7b30*/  SHF.R.U32.HI R0, RZ, 0x10, R13 ;  /* 0x00000010ff007819 */ /* 0x000fe2000001160d */
[----:B------:R-:W-:-:S03]  /*7b40*/  FFMA.FTZ R13, R58, R4, -R6 ;  /* 0x000000043a0d7223 */ /* 0x000fc60000010806 */
[----:B------:R-:W-:Y:S01]  /*7b50*/  LOP3.LUT R0, R0, 0xff, RZ, 0xc0, !PT ;  /* 0x000000ff00007812 */ /* 0x000fe200078ec0ff */
[----:B------:R-:W-:Y:S03]  /*7b60*/  MUFU.EX2 R244, R13 ;  /* 0x0000000d00f47308 */ /* 0x000fe60000000800 */
[----:B------:R-:W-:Y:S02]  /*7b70*/  ISETP.GE.U32.AND P3, PT, R192, R0, PT ;  /* 0x00000000c000720c */ /* 0x000fe40003f66070 */
[----:B----4-:R-:W-:Y:S02]  /*7b80*/  F2FP.BF16.F32.PACK_AB R0, R237, R182 ;  /* 0x000000b6ed00723e */ /* 0x010fe400000010ff */
[----:B--2---:R-:W-:Y:S02]  /*7b90*/  FMNMX.FTZ R100, R100, R7, !PT ;  /* 0x0000000764647209 */ /* 0x004fe40007810000 */
[----:B------:R-:W-:-:S02]  /*7ba0*/  PRMT R63, R0, 0x7632, R63 ;  /* 0x00007632003f7816 */ /* 0x000fc4000000003f */
[----:B------:R-:W-:Y:S02]  /*7bb0*/  PRMT R62, R0, 0x7610, R62 ;  /* 0x00007610003e7816 */ /* 0x000fe4000000003e */
[----:B---3--:R-:W-:Y:S01]  /*7bc0*/  FMNMX.FTZ R103, R103, R3, !PT ;  /* 0x0000000367677209 */ /* 0x008fe20007810000 */
[----:B------:R-:W-:Y:S01]  /*7bd0*/  @!P2 HFMA2.BF16_V2 R86, -RZ.H0_H0, RZ.H0_H0, -R63.H0_H0 ;  /* 0x200000ffff56a231 */ /* 0x000fe2000034093f */
[----:B------:R-:W-:Y:S01]  /*7be0*/  PRMT R216, R62, 0x5410, R63 ;  /* 0x000054103ed87816 */ /* 0x000fe2000000003f */
[C---:B------:R-:W-:Y:S01]  /*7bf0*/  FMUL.FTZ R3, R4.reuse, R100 ;  /* 0x0000006404037220 */ /* 0x040fe20000410000 */
[----:B------:R-:W-:Y:S01]  /*7c00*/  SHF.R.U32.HI R7, RZ, 0x8, R27 ;  /* 0x00000008ff077819 */ /* 0x000fe2000001161b */
[----:B------:R-:W-:Y:S01]  /*7c10*/  FMUL.FTZ R0, R4, R103 ;  /* 0x0000006704007220 */ /* 0x000fe20000410000 */
[----:B------:R-:W-:Y:S02]  /*7c20*/  @!P2 PRMT R63, R86, 0x5410, RZ ;  /* 0x00005410563fa816 */ /* 0x000fe400000000ff */
[----:B------:R-:W-:-:S02]  /*7c30*/  FSETP.NEU.FTZ.AND P2, PT, R103, -INF , PT ;  /* 0xff8000006700780b */ /* 0x000fc40003f5d000 */
[----:B------:R-:W-:Y:S02]  /*7c40*/  LOP3.LUT R7, R7, 0xffff, RZ, 0xc0, !PT ;  /* 0x0000ffff07077812 */ /* 0x000fe400078ec0ff */
[----:B------:R-:W-:Y:S02]  /*7c50*/  FSEL R0, R0, RZ, P2 ;  /* 0x000000ff00007208 */ /* 0x000fe40001000000 */
[----:B------:R-:W-:-:S03]  /*7c60*/  FSETP.NEU.FTZ.AND P2, PT, R100, -INF , PT ;  /* 0xff8000006400780b */ /* 0x000fc60003f5d000 */
[-CC-:B------:R-:W-:Y:S01]  /*7c70*/  FFMA.FTZ R32, R108, R4.reuse, -R0.reuse ;  /* 0x000000046c207223 */ /* 0x180fe20000010800 */
[----:B------:R-:W-:Y:S01]  /*7c80*/  FSEL R3, R3, RZ, P2 ;  /* 0x000000ff03037208 */ /* 0x000fe20001000000 */
[-C--:B------:R-:W-:Y:S01]  /*7c90*/  FFMA.FTZ R33, R111, R4.reuse, -R0 ;  /* 0x000000046f217223 */ /* 0x080fe20000010800 */
[----:B------:R-:W-:Y:S01]  /*7ca0*/  ISETP.GE.U32.AND P2, PT, R192, R7, PT ;  /* 0x00000007c000720c */ /* 0x000fe20003f46070 */
[-C--:B------:R-:W-:Y:S01]  /*7cb0*/  FFMA.FTZ R7, R90, R4.reuse, -R6 ;  /* 0x000000045a077223 */ /* 0x080fe20000010806 */
[-C--:B------:R-:W-:Y:S01]  /*7cc0*/  FFMA.FTZ R6, R91, R4.reuse, -R5 ;  /* 0x000000045b067223 */ /* 0x080fe20000010805 */
[-CC-:B------:R-:W-:Y:S01]  /*7cd0*/  FFMA.FTZ R30, R109, R4.reuse, -R0.reuse ;  /* 0x000000046d1e7223 */ /* 0x180fe20000010800 */
[-CC-:B------:R-:W-:Y:S01]  /*7ce0*/  FFMA.FTZ R36, R110, R4.reuse, -R0.reuse ;  /* 0x000000046e247223 */ /* 0x180fe20000010800 */
[----:B------:R-:W1:Y:S01]  /*7cf0*/  MUFU.EX2 R230, R7 ;  /* 0x0000000700e67308 */ /* 0x000e620000000800 */
[-CC-:B------:R-:W-:Y:S01]  /*7d00*/  FFMA.FTZ R42, R107, R4.reuse, -R0.reuse ;  /* 0x000000046b2a7223 */ /* 0x180fe20000010800 */
[-CC-:B------:R-:W-:Y:S01]  /*7d10*/  FFMA.FTZ R43, R106, R4.reuse, -R0.reuse ;  /* 0x000000046a2b7223 */ /* 0x180fe20000010800 */
[-CC-:B------:R-:W-:Y:S01]  /*7d20*/  FFMA.FTZ R98, R105, R4.reuse, -R0.reuse ;  /* 0x0000000469627223 */ /* 0x180fe20000010800 */
[-CC-:B------:R-:W-:Y:S01]  /*7d30*/  FFMA.FTZ R97, R97, R4.reuse, -R0.reuse ;  /* 0x0000000461617223 */ /* 0x180fe20000010800 */
[-CC-:B------:R-:W-:Y:S01]  /*7d40*/  FFMA.FTZ R108, R96, R4.reuse, -R0.reuse ;  /* 0x00000004606c7223 */ /* 0x180fe20000010800 */
[-CC-:B------:R-:W-:Y:S01]  /*7d50*/  FFMA.FTZ R111, R94, R4.reuse, -R0.reuse ;  /* 0x000000045e6f7223 */ /* 0x180fe20000010800 */
[-CC-:B------:R-:W-:Y:S01]  /*7d60*/  FFMA.FTZ R114, R89, R4.reuse, -R0.reuse ;  /* 0x0000000459727223 */ /* 0x180fe20000010800 */
[----:B------:R-:W2:Y:S01]  /*7d70*/  MUFU.EX2 R229, R6 ;  /* 0x0000000600e57308 */ /* 0x000ea20000000800 */
[-CC-:B------:R-:W-:Y:S01]  /*7d80*/  FFMA.FTZ R115, R83, R4.reuse, -R0.reuse ;  /* 0x0000000453737223 */ /* 0x180fe20000010800 */
[-CC-:B------:R-:W-:Y:S01]  /*7d90*/  FFMA.FTZ R123, R56, R4.reuse, -R0.reuse ;  /* 0x00000004387b7223 */ /* 0x180fe20000010800 */
[-CC-:B------:R-:W-:Y:S01]  /*7da0*/  FFMA.FTZ R124, R54, R4.reuse, -R0.reuse ;  /* 0x00000004367c7223 */ /* 0x180fe20000010800 */
[-CC-:B------:R-:W-:Y:S01]  /*7db0*/  FFMA.FTZ R125, R45, R4.reuse, -R0.reuse ;  /* 0x000000042d7d7223 */ /* 0x180fe20000010800 */
[----:B------:R-:W-:Y:S01]  /*7dc0*/  FFMA.FTZ R126, R44, R4, -R0 ;  /* 0x000000042c7e7223 */ /* 0x000fe20000010800 */
[----:B------:R-:W-:Y:S01]  /*7dd0*/  LOP3.LUT R0, R9, R246, R20, 0x96, !PT ;  /* 0x000000f609007212 */ /* 0x000fe200078e9614 */
        /* <DEDUP_REMOVED lines=16> */
[----:B------:R-:W-:Y:S01]  /*7ee0*/  @!P3 HFMA2.BF16_V2 R44, -RZ.H0_H0, RZ.H0_H0, -R62.H0_H0 ;  /* 0x200000ffff2cb231 */ /* 0x000fe2000034093e */
[----:B-1----:R-:W-:Y:S01]  /*7ef0*/  F2FP.BF16.F32.PACK_AB R3, R230, R231 ;  /* 0x000000e7e603723e */ /* 0x002fe200000010ff */
[----:B------:R-:W-:Y:S01]  /*7f00*/  MUFU.EX2 R86, R86 ;  /* 0x0000005600567308 */ /* 0x000fe20000000800 */
[----:B------:R-:W-:-:S02]  /*7f10*/  LOP3.LUT R4, R8, 0xff, RZ, 0xc0, !PT ;  /* 0x000000ff08047812 */ /* 0x000fc400078ec0ff */
[C---:B------:R-:W-:Y:S02]  /*7f20*/  PRMT R61, R3.reuse, 0x7610, R61 ;  /* 0x00007610033d7816 */ /* 0x040fe4000000003d */
[----:B------:R-:W-:Y:S02]  /*7f30*/  PRMT R60, R3, 0x7632, R60 ;  /* 0x00007632033c7816 */ /* 0x000fe4000000003c */
[----:B------:R-:W-:Y:S01]  /*7f40*/  @!P3 PRMT R62, R44, 0x5410, RZ ;  /* 0x000054102c3eb816 */ /* 0x000fe200000000ff */
[----:B------:R-:W-:Y:S01]  /*7f50*/  @!P0 HFMA2.BF16_V2 R46, -RZ.H0_H0, RZ.H0_H0, -R61.H0_H0 ;  /* 0x200000ffff2e8231 */ /* 0x000fe2000034093d */
[----:B------:R-:W-:Y:S01]  /*7f60*/  LOP3.LUT R3, R0, 0xffff, RZ, 0xc0, !PT ;  /* 0x0000ffff00037812 */ /* 0x000fe200078ec0ff */
[----:B------:R-:W-:Y:S01]  /*7f70*/  @!P2 HFMA2.BF16_V2 R45, -RZ.H0_H0, RZ.H0_H0, -R60.H0_H0 ;  /* 0x200000ffff2da231 */ /* 0x000fe2000034093c */
[----:B------:R-:W-:Y:S01]  /*7f80*/  ISETP.GE.U32.AND P3, PT, R192, R4, PT ;  /* 0x00000004c000720c */ /* 0x000fe20003f66070 */
[----:B------:R-:W-:Y:S01]  /*7f90*/  MUFU.EX2 R87, R87 ;  /* 0x0000005700577308 */ /* 0x000fe20000000800 */
[----:B--2---:R-:W-:-:S02]  /*7fa0*/  F2FP.BF16.F32.PACK_AB R4, R228, R229 ;  /* 0x000000e5e404723e */ /* 0x004fc400000010ff */
[----:B------:R-:W-:Y:S02]  /*7fb0*/  SHF.R.U32.HI R3, RZ, 0x8, R3 ;  /* 0x00000008ff037819 */ /* 0x000fe40000011603 */
[C---:B------:R-:W-:Y:S02]  /*7fc0*/  PRMT R59, R4.reuse, 0x7632, R59 ;  /* 0x00007632043b7816 */ /* 0x040fe4000000003b */
[----:B------:R-:W-:Y:S01]  /*7fd0*/  LOP3.LUT R3, R3, 0xffff, RZ, 0xc0, !PT ;  /* 0x0000ffff03037812 */ /* 0x000fe200078ec0ff */
[----:B------:R-:W-:Y:S01]  /*7fe0*/  MUFU.EX2 R124, R124 ;  /* 0x0000007c007c7308 */ /* 0x000fe20000000800 */
[----:B------:R-:W-:Y:S01]  /*7ff0*/  PRMT R210, R61, 0x5410, R60 ;  /* 0x000054103dd27816 */ /* 0x000fe2000000003c */
[----:B------:R-:W-:Y:S01]  /*8000*/  @!P4 HFMA2.BF16_V2 R50, -RZ.H0_H0, RZ.H0_H0, -R59.H0_H0 ;  /* 0x200000ffff32c231 */ /* 0x000fe2000034093b */
[----:B------:R-:W-:Y:S02]  /*8010*/  @!P2 PRMT R60, R45, 0x5410, RZ ;  /* 0x000054102d3ca816 */ /* 0x000fe400000000ff */
[----:B------:R-:W-:-:S02]  /*8020*/  PRMT R58, R4, 0x7610, R58 ;  /* 0x00007610043a7816 */ /* 0x000fc4000000003a */
[----:B------:R-:W-:Y:S02]  /*8030*/  ISETP.GE.U32.AND P2, PT, R192, R3, PT ;  /* 0x00000003c000720c */ /* 0x000fe40003f46070 */
[----:B------:R-:W-:Y:S01]  /*8040*/  LOP3.LUT R3, R0, 0xff, RZ, 0xc0, !PT ;  /* 0x000000ff00037812 */ /* 0x000fe200078ec0ff */
[----:B------:R-:W-:Y:S01]  /*8050*/  @!P1 HFMA2.BF16_V2 R49, -RZ.H0_H0, RZ.H0_H0, -R58.H0_H0 ;  /* 0x200000ffff319231 */ /* 0x000fe2000034093a */
[----:B------:R-:W-:Y:S02]  /*8060*/  PRMT R195, R58, 0x5410, R59 ;  /* 0x000054103ac37816 */ /* 0x000fe4000000003b */
[----:B------:R-:W-:Y:S02]  /*8070*/  @!P4 PRMT R59, R50, 0x5410, RZ ;  /* 0x00005410323bc816 */ /* 0x000fe400000000ff */
[----:B------:R-:W-:Y:S02]  /*8080*/  ISETP.GE.U32.AND P4, PT, R192, R3, PT ;  /* 0x00000003c000720c */ /* 0x000fe40003f86070 */
[----:B------:R-:W-:-:S02]  /*8090*/  F2FP.BF16.F32.PACK_AB R4, R244, R186 ;  /* 0x000000baf404723e */ /* 0x000fc400000010ff */
[--C-:B------:R-:W-:Y:S02]  /*80a0*/  SHF.R.U32.HI R3, RZ, 0x18, R0.reuse ;  /* 0x00000018ff037819 */ /* 0x100fe40000011600 */
[C---:B------:R-:W-:Y:S02]  /*80b0*/  PRMT R57, R4.reuse, 0x7610, R57 ;  /* 0x0000761004397816 */ /* 0x040fe40000000039 */
[----:B------:R-:W-:Y:S02]  /*80c0*/  SHF.R.U32.HI R0, RZ, 0x10, R0 ;  /* 0x00000010ff007819 */ /* 0x000fe40000011600 */
[----:B------:R-:W-:Y:S01]  /*80d0*/  PRMT R56, R4, 0x7632, R56 ;  /* 0x0000763204387816 */ /* 0x000fe20000000038 */
[----:B------:R-:W-:Y:S01]  /*80e0*/  FADD.FTZ R4, R159, R158 ;  /* 0x0000009e9f047221 */ /* 0x000fe20000010000 */
[----:B------:R-:W-:Y:S01]  /*80f0*/  LOP3.LUT R0, R0, 0xff, RZ, 0xc0, !PT ;  /* 0x000000ff00007812 */ /* 0x000fe200078ec0ff */
[----:B------:R-:W-:Y:S01]  /*8100*/  @!P4 HFMA2.BF16_V2 R53, -RZ.H0_H0, RZ.H0_H0, -R57.H0_H0 ;  /* 0x200000ffff35c231 */ /* 0x000fe20000340939 */
[----:B------:R-:W-:Y:S01]  /*8110*/  LOP3.LUT R5, R8, 0xffff, RZ, 0xc0, !PT ;  /* 0x0000ffff08057812 */ /* 0x000fe200078ec0ff */
[----:B------:R-:W-:Y:S01]  /*8120*/  @!P2 HFMA2.BF16_V2 R51, -RZ.H0_H0, RZ.H0_H0, -R56.H0_H0 ;  /* 0x200000ffff33a231 */ /* 0x000fe20000340938 */
[----:B------:R-:W-:Y:S01]  /*8130*/  PRMT R194, R57, 0x5410, R56 ;  /* 0x0000541039c27816 */ /* 0x000fe20000000038 */
[----:B------:R-:W-:Y:S01]  /*8140*/  FADD.FTZ R4, R155, R4 ;  /* 0x000000049b047221 */ /* 0x000fe20000010000 */
[----:B------:R-:W-:Y:S01]  /*8150*/  @!P4 PRMT R57, R53, 0x5410, RZ ;  /* 0x000054103539c816 */ /* 0x000fe200000000ff */
[----:B------:R-:W-:Y:S01]  /*8160*/  IMAD.MOV.U32 R155, RZ, RZ, R187 ;  /* 0x000000ffff9b7224 */ /* 0x000fe200078e00bb */
[----:B------:R-:W-:Y:S01]  /*8170*/  ISETP.GE.U32.AND P4, PT, R192, R0, PT ;  /* 0x00000000c000720c */ /* 0x000fe20003f86070 */
[----:B------:R-:W-:Y:S01]  /*8180*/  MUFU.EX2 R158, R111 ;  /* 0x0000006f009e7308 */ /* 0x000fe20000000800 */
[----:B------:R-:W-:Y:S01]  /*8190*/  SHF.R.U32.HI R0, RZ, 0x8, R5 ;  /* 0x00000008ff007819 */ /* 0x000fe20000011605 */
[----:B------:R-:W-:Y:S01]  /*81a0*/  FADD.FTZ R5, R157, R156 ;  /* 0x0000009c9d057221 */ /* 0x000fe20000010000 */
[----:B------:R-:W-:-:S02]  /*81b0*/  @!P1 PRMT R58, R49, 0x5410, RZ ;  /* 0x00005410313a9816 */ /* 0x000fc400000000ff */
[----:B------:R-:W-:Y:S01]  /*81c0*/  LOP3.LUT R0, R0, 0xffff, RZ, 0xc0, !PT ;  /* 0x0000ffff00007812 */ /* 0x000fe200078ec0ff */
[----:B------:R-:W-:Y:S01]  /*81d0*/  FADD.FTZ R5, R152, R5 ;  /* 0x0000000598057221 */ /* 0x000fe20000010000 */
[----:B------:R-:W-:Y:S01]  /*81e0*/  ISETP.GE.U32.AND P1, PT, R192, R3, PT ;  /* 0x00000003c000720c */ /* 0x000fe20003f26070 */
[----:B------:R-:W-:Y:S01]  /*81f0*/  IMAD.MOV.U32 R152, RZ, RZ, R37 ;  /* 0x000000ffff987224 */ /* 0x000fe200078e0025 */
[----:B------:R-:W-:Y:S01]  /*8200*/  @!P2 PRMT R56, R51, 0x5410, RZ ;  /* 0x000054103338a816 */ /* 0x000fe200000000ff */
[----:B------:R-:W-:Y:S01]  /*8210*/  FADD.FTZ R17, R150, R5 ;  /* 0x0000000596117221 */ /* 0x000fe20000010000 */
[----:B------:R-:W-:Y:S01]  /*8220*/  ISETP.GE.U32.AND P2, PT, R192, R0, PT ;  /* 0x00000000c000720c */ /* 0x000fe20003f46070 */
[----:B------:R-:W-:Y:S01]  /*8230*/  MUFU.EX2 R157, R108 ;  /* 0x0000006c009d7308 */ /* 0x000fe20000000800 */
[----:B------:R-:W-:Y:S02]  /*8240*/  F2FP.BF16.F32.PACK_AB R0, R243, R185 ;  /* 0x000000b9f300723e */ /* 0x000fe400000010ff */
[----:B------:R-:W-:-:S02]  /*8250*/  SHF.R.U32.HI R6, RZ, 0x10, R8 ;  /* 0x00000010ff067819 */ /* 0x000fc40000011608 */
[C---:B------:R-:W-:Y:S02]  /*8260*/  PRMT R54, R0.reuse, 0x7632, R54 ;  /* 0x0000763200367816 */ /* 0x040fe40000000036 */
[----:B------:R-:W-:Y:S01]  /*8270*/  PRMT R53, R0, 0x7610, R53 ;  /* 0x0000761000357816 */ /* 0x000fe20000000035 */
[----:B------:R-:W-:Y:S01]  /*8280*/  MUFU.EX2 R159, R96 ;  /* 0x00000060009f7308 */ /* 0x000fe20000000800 */
[----:B------:R-:W-:Y:S01]  /*8290*/  LOP3.LUT R3, R6, 0xff, RZ, 0xc0, !PT ;  /* 0x000000ff06037812 */ /* 0x000fe200078ec0ff */
[----:B------:R-:W-:Y:S01]  /*82a0*/  @!P1 HFMA2.BF16_V2 R81, -RZ.H0_H0, RZ.H0_H0, -R54.H0_H0 ;  /* 0x200000ffff519231 */ /* 0x000fe20000340936 */
[----:B------:R-:W-:Y:S01]  /*82b0*/  F2FP.BF16.F32.PACK_AB R0, R241, R242 ;  /* 0x000000f2f100723e */ /* 0x000fe200000010ff */
[----:B------:R-:W-:Y:S01]  /*82c0*/  @!P4 HFMA2.BF16_V2 R88, -RZ.H0_H0, RZ.H0_H0, -R53.H0_H0 ;  /* 0x200000ffff58c231 */ /* 0x000fe20000340935 */
[----:B------:R-:W-:Y:S02]  /*82d0*/  PRMT R187, R53, 0x5410, R54 ;  /* 0x0000541035bb7816 */ /* 0x000fe40000000036 */
[----:B------:R-:W-:Y:S01]  /*82e0*/  @!P1 PRMT R54, R81, 0x5410, RZ ;  /* 0x0000541051369816 */ /* 0x000fe200000000ff */
[----:B------:R1:W-:Y:S01]  /*82f0*/  MUFU.EX2 R6, R19 ;  /* 0x0000001300067308 */ /* 0x0003e20000000800 */
[----:B------:R-:W-:Y:S01]  /*8300*/  ISETP.GE.U32.AND P1, PT, R192, R3, PT ;  /* 0x00000003c000720c */ /* 0x000fe20003f26070 */
[----:B------:R-:W-:Y:S01]  /*8310*/  FADD.FTZ R3, R154, R4 ;  /* 0x000000049a037221 */ /* 0x000fe20000010000 */
[C---:B------:R-:W-:Y:S01]  /*8320*/  PRMT R52, R0.reuse, 0x7610, R52 ;  /* 0x0000761000347816 */ /* 0x040fe20000000034 */
[----:B------:R-:W-:Y:S01]  /*8330*/  IMAD.MOV.U32 R154, RZ, RZ, R179 ;  /* 0x000000ffff9a7224 */ /* 0x000fe200078e00b3 */
[----:B------:R-:W-:Y:S01]  /*8340*/  PRMT R51, R0, 0x7632, R51 ;  /* 0x0000763200337816 */ /* 0x000fe20000000033 */
[----:B------:R-:W-:Y:S01]  /*8350*/  FADD.FTZ R83, R151, R3 ;  /* 0x0000000397537221 */ /* 0x000fe20000010000 */
[----:B------:R-:W-:Y:S01]  /*8360*/  SHF.R.U32.HI R8, RZ, 0x18, R8 ;  /* 0x00000018ff087819 */ /* 0x000fe20000011608 */
[----:B------:R-:W2:Y:S01]  /*8370*/  MUFU.EX2 R4, R20 ;  /* 0x0000001400047308 */ /* 0x000ea20000000800 */
[----:B------:R-:W-:Y:S01]  /*8380*/  @!P3 HFMA2.BF16_V2 R84, -RZ.H0_H0, RZ.H0_H0, -R52.H0_H0 ;  /* 0x200000ffff54b231 */ /* 0x000fe20000340934 */
[----:B------:R-:W-:Y:S01]  /*8390*/  PRMT R151, R52, 0x5410, R51 ;  /* 0x0000541034977816 */ /* 0x000fe20000000033 */
[----:B------:R-:W-:Y:S01]  /*83a0*/  @!P2 HFMA2.BF16_V2 R82, -RZ.H0_H0, RZ.H0_H0, -R51.H0_H0 ;  /* 0x200000ffff52a231 */ /* 0x000fe20000340933 */
[----:B------:R-:W-:-:S02]  /*83b0*/  @!P0 PRMT R61, R46, 0x5410, RZ ;  /* 0x000054102e3d8816 */ /* 0x000fc400000000ff */
[----:B------:R-:W-:Y:S01]  /*83c0*/  @!P3 PRMT R52, R84, 0x5410, RZ ;  /* 0x000054105434b816 */ /* 0x000fe200000000ff */
[----:B------:R-:W-:Y:S01]  /*83d0*/  IMAD.WIDE.U32 R84, R127, -0x2daee0ad, RZ ;  /* 0xd2511f537f547825 */ /* 0x000fe200078e00ff */
[----:B------:R-:W-:-:S03]  /*83e0*/  ISETP.GE.U32.AND P0, PT, R192, R8, PT ;  /* 0x00000008c000720c */ /* 0x000fc60003f06070 */
[----:B-1----:R-:W-:Y:S01]  /*83f0*/  FADD.FTZ R19, R160, R17 ;  /* 0x00000011a0137221 */ /* 0x002fe20000010000 */
[----:B------:R-:W-:Y:S01]  /*8400*/  F2FP.BF16.F32.PACK_AB R0, R239, R240 ;  /* 0x000000f0ef00723e */ /* 0x000fe200000010ff */
[----:B------:R-:W-:Y:S01]  /*8410*/  MUFU.EX2 R17, R33 ;  /* 0x0000002100117308 */ /* 0x000fe20000000800 */
[----:B------:R-:W-:Y:S02]  /*8420*/  LOP3.LUT R8, R85, R152, R226, 0x96, !PT ;  /* 0x0000009855087212 */ /* 0x000fe400078e96e2 */
[C---:B------:R-:W-:Y:S02]  /*8430*/  PRMT R50, R0.reuse, 0x7610, R50 ;  /* 0x0000761000327816 */ /* 0x040fe40000000032 */
[----:B------:R-:W-:Y:S01]  /*8440*/  PRMT R49, R0, 0x7632, R49 ;  /* 0x0000763200317816 */ /* 0x000fe20000000031 */
[----:B--2---:R-:W-:Y:S01]  /*8450*/  FADD.FTZ R37, R6, R4 ;  /* 0x0000000406257221 */ /* 0x004fe20000010000 */
[----:B------:R-:W-:Y:S01]  /*8460*/  F2FP.BF16.F32.PACK_AB R27, R4, R6 ;  /* 0x00000006041b723e */ /* 0x000fe200000010ff */
[----:B------:R-:W-:Y:S01]  /*8470*/  IMAD.WIDE.U32 R6, R128, -0x2daee0ad, RZ ;  /* 0xd2511f5380067825 */ /* 0x000fe200078e00ff */
[----:B------:R-:W-:-:S03]  /*8480*/  LOP3.LUT R3, R29, R155, R220, 0x96, !PT ;  /* 0x0000009b1d037212 */ /* 0x000fc600078e96dc */
[----:B------:R-:W-:Y:S01]  /*8490*/  @!P0 HFMA2.BF16_V2 R91, -RZ.H0_H0, RZ.H0_H0, -R49.H0_H0 ;  /* 0x200000ffff5b8231 */ /* 0x000fe20000340931 */
[----:B------:R-:W-:Y:S01]  /*84a0*/  @!P4 PRMT R53, R88, 0x5410, RZ ;  /* 0x000054105835c816 */ /* 0x000fe200000000ff */
[----:B------:R-:W-:Y:S01]  /*84b0*/  IMAD.WIDE.U32 R8, R8, -0x326172a9, RZ ;  /* 0xcd9e8d5708087825 */ /* 0x000fe200078e00ff */
[----:B------:R-:W-:-:S03]  /*84c0*/  LOP3.LUT R4, R7, R234, R84, 0x96, !PT ;  /* 0x000000ea07047212 */ /* 0x000fc600078e9654 */
[----:B------:R-:W-:Y:S01]  /*84d0*/  @!P1 HFMA2.BF16_V2 R92, -RZ.H0_H0, RZ.H0_H0, -R50.H0_H0 ;  /* 0x200000ffff5c9231 */ /* 0x000fe20000340932 */
[----:B------:R-:W-:Y:S01]  /*84e0*/  @!P2 PRMT R51, R82, 0x5410, RZ ;  /* 0x000054105233a816 */ /* 0x000fe200000000ff */
[----:B------:R-:W-:Y:S01]  /*84f0*/  MUFU.EX2 R88, R41 ;  /* 0x0000002900587308 */ /* 0x000fe20000000800 */
[----:B------:R-:W-:Y:S01]  /*8500*/  LOP3.LUT R0, R9, R212, R164, 0x96, !PT ;  /* 0x000000d409007212 */ /* 0x000fe200078e96a4 */
[----:B------:R-:W-:Y:S01]  /*8510*/  IMAD.WIDE.U32 R4, R4, -0x326172a9, RZ ;  /* 0xcd9e8d5704047825 */ /* 0x000fe200078e00ff */
[----:B------:R-:W-:Y:S02]  /*8520*/  PRMT R150, R50, 0x5410, R49 ;  /* 0x0000541032967816 */ /* 0x000fe40000000031 */
[----:B------:R-:W-:Y:S01]  /*8530*/  @!P0 PRMT R49, R91, 0x5410, RZ ;  /* 0x000054105b318816 */ /* 0x000fe200000000ff */
[----:B------:R-:W-:Y:S01]  /*8540*/  IMAD.WIDE.U32 R38, R0, -0x2daee0ad, RZ ;  /* 0xd2511f5300267825 */ /* 0x000fe200078e00ff */
[----:B------:R-:W-:Y:S01]  /*8550*/  LOP3.LUT R10, R5, R155, R8, 0x96, !PT ;  /* 0x0000009b050a7212 */ /* 0x000fe200078e9608 */
[----:B------:R-:W-:Y:S01]  /*8560*/  MUFU.EX2 R85, R97 ;  /* 0x0000006100557308 */ /* 0x000fe20000000800 */
[----:B------:R-:W-:Y:S01]  /*8570*/  @!P1 PRMT R50, R92, 0x5410, RZ ;  /* 0x000054105c329816 */ /* 0x000fe200000000ff */
[----:B------:R-:W-:Y:S01]  /*8580*/  IMAD.MOV.U32 R128, RZ, RZ, R215 ;  /* 0x000000ffff807224 */ /* 0x000fe200078e00d7 */
[----:B------:R-:W-:Y:S01]  /*8590*/  LOP3.LUT R6, R39, R252, R6, 0x96, !PT ;  /* 0x000000fc27067212 */ /* 0x000fe200078e9606 */
[----:B------:R-:W-:Y:S01]  /*85a0*/  IMAD.WIDE.U32 R10, R10, -0x2daee0ad, RZ ;  /* 0xd2511f530a0a7825 */ /* 0x000fe200078e00ff */
[----:B------:R-:W-:-:S02]  /*85b0*/  LOP3.LUT R16, R9, R212, R26, 0x96, !PT ;  /* 0x000000d409107212 */ /* 0x000fc400078e961a */
[----:B------:R-:W-:Y:S01]  /*85c0*/  PRMT R26, R27, 0x7632, R26 ;  /* 0x000076321b1a7816 */ /* 0x000fe2000000001a */
[----:B------:R-:W-:Y:S01]  /*85d0*/  IMAD.WIDE.U32 R6, R6, -0x326172a9, RZ ;  /* 0xcd9e8d5706067825 */ /* 0x000fe200078e00ff */
[----:B------:R-:W-:Y:S01]  /*85e0*/  LOP3.LUT R5, R11, R235, R38, 0x96, !PT ;  /* 0x000000eb0b057212 */ /* 0x000fe200078e9626 */
[----:B------:R-:W-:Y:S01]  /*85f0*/  MUFU.EX2 R164, R89 ;  /* 0x0000005900a47308 */ /* 0x000fe20000000800 */
[----:B------:R-:W-:Y:S01]  /*8600*/  PRMT R107, R27, 0x5410, R26 ;  /* 0x000054101b6b7816 */ /* 0x000fe2000000001a */
[----:B------:R-:W-:Y:S01]  /*8610*/  IMAD.WIDE.U32 R214, R214, -0x326172a9, RZ ;  /* 0xcd9e8d57d6d67825 */ /* 0x000fe200078e00ff */
[----:B------:R-:W-:-:S03]  /*8620*/  LOP3.LUT R12, R7, R154, R4, 0x96, !PT ;  /* 0x0000009a070c7212 */ /* 0x000fc600078e9604 */
[----:B------:R-:W-:Y:S01]  /*8630*/  IMAD.WIDE.U32 R4, R5, -0x326172a9, RZ ;  /* 0xcd9e8d5705047825 */ /* 0x000fe200078e00ff */
[----:B------:R-:W-:Y:S01]  /*8640*/  STL.64 [R1+0x148], R214 ;  /* 0x000148d601007387 */ /* 0x000fe20000100a00 */
[----:B------:R-:W-:Y:S02]  /*8650*/  MUFU.EX2 R179, R90 ;  /* 0x0000005a00b37308 */ /* 0x000fe40000000800 */
[----:B------:R-:W-:Y:S01]  /*8660*/  IMAD.WIDE.U32 R12, R12, -0x2daee0ad, RZ ;  /* 0xd2511f530c0c7825 */ /* 0x000fe200078e00ff */
[----:B------:R-:W-:Y:S02]  /*8670*/  LOP3.LUT R11, R5, R211, R6, 0x96, !PT ;  /* 0x000000d3050b7212 */ /* 0x000fe400078e9606 */
[----:B------:R-:W-:Y:S02]  /*8680*/  LOP3.LUT R5, R25, R154, R28, 0x96, !PT ;  /* 0x0000009a19057212 */ /* 0x000fe400078e961c */
[----:B------:R-:W-:Y:S01]  /*8690*/  LOP3.LUT R6, R13, R236, R10, 0x96, !PT ;  /* 0x000000ec0d067212 */ /* 0x000fe200078e960a */
[----:B------:R-:W-:Y:S02]  /*86a0*/  MUFU.EX2 R28, R98 ;  /* 0x00000062001c7308 */ /* 0x000fe40000000800 */
[----:B------:R-:W-:-:S04]  /*86b0*/  IMAD.WIDE.U32 R14, R5, -0x2daee0ad, RZ ;  /* 0xd2511f53050e7825 */ /* 0x000fc800078e00ff */
[----:B------:R-:W-:Y:S02]  /*86c0*/  IMAD.WIDE.U32 R6, R6, -0x326172a9, RZ ;  /* 0xcd9e8d5706067825 */ /* 0x000fe400078e00ff */
[----:B------:R-:W-:Y:S03]  /*86d0*/  MUFU.EX2 R10, R30 ;  /* 0x0000001e000a7308 */ /* 0x000fe60000000800 */
[----:B------:R-:W-:Y:S01]  /*86e0*/  LOP3.LUT R0, R7, R245, R4, 0x96, !PT ;  /* 0x000000f507007212 */ /* 0x000fe200078e9604 */
[----:B------:R-:W-:Y:S01]  /*86f0*/  IMAD R4, R3, -0x2daee0ad, RZ ;  /* 0xd2511f5303047824 */ /* 0x000fe200078e02ff */
[----:B------:R-:W-:Y:S02]  /*8700*/  SHF.R.U32.HI R9, RZ, 0x10, R6 ;  /* 0x00000010ff097819 */ /* 0x000fe40000011606 */
[----:B------:R-:W-:Y:S01]  /*8710*/  LOP3.LUT R3, R0, 0xff, RZ, 0xc0, !PT ;  /* 0x000000ff00037812 */ /* 0x000fe200078ec0ff */
[----:B------:R-:W-:Y:S01]  /*8720*/  MUFU.EX2 R13, R21 ;  /* 0x00000015000d7308 */ /* 0x000fe20000000800 */
[----:B------:R-:W-:-:S02]  /*8730*/  LOP3.LUT R4, R15, R236, R4, 0x96, !PT ;  /* 0x000000ec0f047212 */ /* 0x000fc400078e9604 */
[----:B------:R-:W-:Y:S02]  /*8740*/  ISETP.GE.U32.AND P4, PT, R192, R3, PT ;  /* 0x00000003c000720c */ /* 0x000fe40003f86070 */
[----:B------:R-:W-:Y:S01]  /*8750*/  LOP3.LUT R3, R0, 0xffff, RZ, 0xc0, !PT ;  /* 0x0000ffff00037812 */ /* 0x000fe200078ec0ff */
[----:B------:R-:W-:Y:S02]  /*8760*/  IMAD.WIDE.U32 R4, R4, -0x326172a9, RZ ;  /* 0xcd9e8d5704047825 */ /* 0x000fe400078e00ff */
[----:B------:R-:W-:Y:S01]  /*8770*/  MUFU.EX2 R156, R115 ;  /* 0x00000073009c7308 */ /* 0x000fe20000000800 */
[----:B------:R-:W-:Y:S02]  /*8780*/  SHF.R.U32.HI R3, RZ, 0x8, R3 ;  /* 0x00000008ff037819 */ /* 0x000fe40000011603 */
[C---:B------:R-:W-:Y:S02]  /*8790*/  LOP3.LUT R20, R4.reuse, 0xffff, RZ, 0xc0, !PT ;  /* 0x0000ffff04147812 */ /* 0x040fe400078ec0ff */
[----:B------:R-:W-:-:S02]  /*87a0*/  LOP3.LUT R23, R4, 0xff, RZ, 0xc0, !PT ;  /* 0x000000ff04177812 */ /* 0x000fc400078ec0ff */
[--C-:B------:R-:W-:Y:S01]  /*87b0*/  SHF.R.U32.HI R82, RZ, 0x10, R4.reuse ;  /* 0x00000010ff527819 */ /* 0x100fe20000011604 */
[----:B------:R-:W-:Y:S01]  /*87c0*/  @!P4 HFMA2.BF16_V2 R93, -RZ.H0_H0, RZ.H0_H0, -R27.H0_H0 ;  /* 0x200000ffff5dc231 */ /* 0x000fe2000034091b */
[----:B------:R-:W-:Y:S02]  /*87d0*/  SHF.R.U32.HI R81, RZ, 0x18, R4 ;  /* 0x00000018ff517819 */ /* 0x000fe40000011604 */
[----:B------:R-:W-:Y:S01]  /*87e0*/  LOP3.LUT R3, R3, 0xffff, RZ, 0xc0, !PT ;  /* 0x0000ffff03037812 */ /* 0x000fe200078ec0ff */
[----:B------:R-:W1:Y:S01]  /*87f0*/  MUFU.EX2 R4, R32 ;  /* 0x0000002000047308 */ /* 0x000e620000000800 */
[----:B------:R-:W-:Y:S02]  /*8800*/  LOP3.LUT R15, R5, R245, R22, 0x96, !PT ;  /* 0x000000f5050f7212 */ /* 0x000fe400078e9616 */
[----:B------:R-:W-:Y:S02]  /*8810*/  ISETP.GE.U32.AND P0, PT, R192, R3, PT ;  /* 0x00000003c000720c */ /* 0x000fe40003f06070 */
[----:B------:R-:W-:-:S02]  /*8820*/  SHF.R.U32.HI R3, RZ, 0x10, R0 ;  /* 0x00000010ff037819 */ /* 0x000fc40000011600 */
[----:B------:R-:W-:Y:S01]  /*8830*/  SHF.R.U32.HI R0, RZ, 0x18, R0 ;  /* 0x00000018ff007819 */ /* 0x000fe20000011600 */
[----:B------:R-:W2:Y:S01]  /*8840*/  MUFU.EX2 R5, R31 ;  /* 0x0000001f00057308 */ /* 0x000ea20000000800 */
[----:B------:R-:W-:Y:S02]  /*8850*/  LOP3.LUT R3, R3, 0xff, RZ, 0xc0, !PT ;  /* 0x000000ff03037812 */ /* 0x000fe400078ec0ff */
[----:B------:R-:W-:Y:S02]  /*8860*/  ISETP.GE.U32.AND P1, PT, R192, R0, PT ;  /* 0x00000000c000720c */ /* 0x000fe40003f26070 */
[----:B------:R-:W-:Y:S02]  /*8870*/  LOP3.LUT R0, R6, 0xff, RZ, 0xc0, !PT ;  /* 0x000000ff06007812 */ /* 0x000fe400078ec0ff */
[C---:B------:R-:W-:Y:S01]  /*8880*/  ISETP.GE.U32.AND P2, PT, R192.reuse, R3, PT ;  /* 0x00000003c000720c */ /* 0x040fe20003f46070 */
[----:B------:R-:W-:Y:S01]  /*8890*/  @!P0 HFMA2.BF16_V2 R94, -RZ.H0_H0, RZ.H0_H0, -R26.H0_H0 ;  /* 0x200000ffff5e8231 */ /* 0x000fe2000034091a */
[----:B------:R-:W-:Y:S01]  /*88a0*/  ISETP.GE.U32.AND P3, PT, R192, R0, PT ;  /* 0x00000000c000720c */ /* 0x000fe20003f66070 */
[----:B-1----:R-:W-:Y:S01]  /*88b0*/  FADD.FTZ R18, R10, R4 ;  /* 0x000000040a127221 */ /* 0x002fe20000010000 */
[----:B------:R-:W-:-:S02]  /*88c0*/  LOP3.LUT R0, R6, 0xffff, RZ, 0xc0, !PT ;  /* 0x0000ffff06007812 */ /* 0x000fc400078ec0ff */
[----:B------:R-:W-:Y:S01]  /*88d0*/  F2FP.BF16.F32.PACK_AB R3, R4, R10 ;  /* 0x0000000a0403723e */ /* 0x000fe200000010ff */
[--C-:B------:R-:W-:Y:S01]  /*88e0*/  FADD.FTZ R4, R13, R37.reuse ;  /* 0x000000250d047221 */ /* 0x100fe20000010000 */
[----:B------:R-:W-:Y:S02]  /*88f0*/  SHF.R.U32.HI R0, RZ, 0x8, R0 ;  /* 0x00000008ff007819 */ /* 0x000fe40000011600 */
[----:B------:R-:W-:Y:S01]  /*8900*/  PRMT R37, R3, 0x7610, R37 ;  /* 0x0000761003257816 */ /* 0x000fe20000000025 */
[C---:B--2---:R-:W-:Y:S01]  /*8910*/  FADD.FTZ R10, R5.reuse, R4 ;  /* 0x00000004050a7221 */ /* 0x044fe20000010000 */
[----:B------:R-:W-:Y:S01]  /*8920*/  F2FP.BF16.F32.PACK_AB R7, R5, R13 ;  /* 0x0000000d0507723e */ /* 0x000fe200000010ff */
[----:B------:R-:W-:Y:S01]  /*8930*/  IMAD.WIDE.U32 R4, R11, -0x2daee0ad, RZ ;  /* 0xd2511f530b047825 */ /* 0x000fe200078e00ff */
[----:B------:R-:W-:-:S03]  /*8940*/  LOP3.LUT R0, R0, 0xffff, RZ, 0xc0, !PT ;  /* 0x0000ffff00007812 */ /* 0x000fc600078ec0ff */
[----:B------:R-:W-:Y:S01]  /*8950*/  @!P2 HFMA2.BF16_V2 R95, -RZ.H0_H0, RZ.H0_H0, -R37.H0_H0 ;  /* 0x200000ffff5fa231 */ /* 0x000fe20000340925 */
[----:B------:R-:W-:Y:S01]  /*8960*/  PRMT R47, R3, 0x7632, R47 ;  /* 0x00007632032f7816 */ /* 0x000fe2000000002f */
[----:B------:R-:W1:Y:S01]  /*8970*/  MUFU.EX2 R13, R36 ;  /* 0x00000024000d7308 */ /* 0x000e620000000800 */
[----:B------:R-:W-:Y:S02]  /*8980*/  @!P0 PRMT R26, R94, 0x5410, RZ ;  /* 0x000054105e1a8816 */ /* 0x000fe400000000ff */
[----:B------:R-:W-:Y:S01]  /*8990*/  ISETP.GE.U32.AND P0, PT, R192, R0, PT ;  /* 0x00000000c000720c */ /* 0x000fe20003f06070 */
[----:B------:R-:W-:Y:S01]  /*89a0*/  @!P1 HFMA2.BF16_V2 R104, -RZ.H0_H0, RZ.H0_H0, -R47.H0_H0 ;  /* 0x200000ffff689231 */ /* 0x000fe2000034092f */
[----:B------:R-:W-:Y:S02]  /*89b0*/  LOP3.LUT R3, R9, 0xff, RZ, 0xc0, !PT ;  /* 0x000000ff09037812 */ /* 0x000fe400078ec0ff */
[----:B------:R-:W-:Y:S02]  /*89c0*/  LOP3.LUT R0, R5, R246, R12, 0x96, !PT ;  /* 0x000000f605007212 */ /* 0x000fe400078e960c */
[----:B------:R-:W-:-:S02]  /*89d0*/  PRMT R105, R37, 0x5410, R47 ;  /* 0x0000541025697816 */ /* 0x000fc4000000002f */
[----:B------:R-:W-:Y:S02]  /*89e0*/  @!P2 PRMT R37, R95, 0x5410, RZ ;  /* 0x000054105f25a816 */ /* 0x000fe400000000ff */
[----:B------:R-:W-:Y:S02]  /*89f0*/  ISETP.GE.U32.AND P2, PT, R192, R3, PT ;  /* 0x00000003c000720c */ /* 0x000fe40003f46070 */
[----:B------:R-:W-:Y:S02]  /*8a00*/  SHF.R.U32.HI R3, RZ, 0x10, R0 ;  /* 0x00000010ff037819 */ /* 0x000fe40000011600 */
[----:B------:R-:W-:Y:S02]  /*8a10*/  SHF.R.U32.HI R6, RZ, 0x18, R6 ;  /* 0x00000018ff067819 */ /* 0x000fe40000011606 */
[----:B------:R-:W-:Y:S02]  /*8a20*/  PRMT R48, R7, 0x7610, R48 ;  /* 0x0000761007307816 */ /* 0x000fe40000000030 */
[----:B------:R-:W-:-:S02]  /*8a30*/  LOP3.LUT R3, R3, 0xff, RZ, 0xc0, !PT ;  /* 0x000000ff03037812 */ /* 0x000fc400078ec0ff */
[----:B------:R-:W-:Y:S01]  /*8a40*/  @!P4 PRMT R27, R93, 0x5410, RZ ;  /* 0x000054105d1bc816 */ /* 0x000fe200000000ff */
[----:B------:R-:W-:Y:S01]  /*8a50*/  @!P3 HFMA2.BF16_V2 R106, -RZ.H0_H0, RZ.H0_H0, -R48.H0_H0 ;  /* 0x200000ffff6ab231 */ /* 0x000fe20000340930 */
[----:B------:R-:W-:Y:S01]  /*8a60*/  ISETP.GE.U32.AND P4, PT, R192, R6, PT ;  /* 0x00000006c000720c */ /* 0x000fe20003f86070 */
[----:B------:R-:W-:Y:S01]  /*8a70*/  FADD.FTZ R6, R17, R18 ;  /* 0x0000001211067221 */ /* 0x000fe20000010000 */
[----:B------:R-:W-:Y:S01]  /*8a80*/  @!P1 PRMT R47, R104, 0x5410, RZ ;  /* 0x00005410682f9816 */ /* 0x000fe200000000ff */
[----:B------:R-:W-:Y:S01]  /*8a90*/  MUFU.EX2 R18, R43 ;  /* 0x0000002b00127308 */ /* 0x000fe20000000800 */
[----:B------:R-:W-:Y:S01]  /*8aa0*/  PRMT R46, R7, 0x7632, R46 ;  /* 0x00007632072e7816 */ /* 0x000fe2000000002e */
[C---:B-1----:R-:W-:Y:S01]  /*8ab0*/  FADD.FTZ R9, R13.reuse, R6 ;  /* 0x000000060d097221 */ /* 0x042fe20000010000 */
[----:B------:R-:W-:Y:S02]  /*8ac0*/  ISETP.GE.U32.AND P1, PT, R192, R3, PT ;  /* 0x00000003c000720c */ /* 0x000fe40003f26070 */
[----:B------:R-:W-:Y:S01]  /*8ad0*/  LOP3.LUT R3, R0, 0xff, RZ, 0xc0, !PT ;  /* 0x000000ff00037812 */ /* 0x000fe200078ec0ff */
[----:B------:R-:W-:Y:S01]  /*8ae0*/  @!P0 HFMA2.BF16_V2 R116, -RZ.H0_H0, RZ.H0_H0, -R46.H0_H0 ;  /* 0x200000ffff748231 */ /* 0x000fe2000034092e */
[----:B------:R-:W-:Y:S01]  /*8af0*/  PRMT R95, R48, 0x5410, R46 ;  /* 0x00005410305f7816 */ /* 0x000fe2000000002e */
[----:B------:R-:W1:Y:S01]  /*8b00*/  MUFU.EX2 R7, R40 ;  /* 0x0000002800077308 */ /* 0x000e620000000800 */
[----:B------:R-:W-:-:S02]  /*8b10*/  F2FP.BF16.F32.PACK_AB R6, R13, R17 ;  /* 0x000000110d06723e */ /* 0x000fc400000010ff */
[----:B------:R-:W-:Y:S02]  /*8b20*/  @!P3 PRMT R48, R106, 0x5410, RZ ;  /* 0x000054106a30b816 */ /* 0x000fe400000000ff */
[----:B------:R-:W-:Y:S02]  /*8b30*/  ISETP.GE.U32.AND P3, PT, R192, R3, PT ;  /* 0x00000003c000720c */ /* 0x000fe40003f66070 */
[----:B------:R-:W-:Y:S02]  /*8b40*/  SHF.R.U32.HI R3, RZ, 0x18, R0 ;  /* 0x00000018ff037819 */ /* 0x000fe40000011600 */
[----:B------:R-:W-:Y:S02]  /*8b50*/  LOP3.LUT R0, R0, 0xffff, RZ, 0xc0, !PT ;  /* 0x0000ffff00007812 */ /* 0x000fe400078ec0ff */
[----:B------:R-:W-:Y:S02]  /*8b60*/  PRMT R45, R6, 0x7610, R45 ;  /* 0x00007610062d7816 */ /* 0x000fe4000000002d */
[----:B------:R-:W-:-:S02]  /*8b70*/  SHF.R.U32.HI R0, RZ, 0x8, R0 ;  /* 0x00000008ff007819 */ /* 0x000fc40000011600 */
[----:B------:R-:W-:Y:S01]  /*8b80*/  PRMT R44, R6, 0x7632, R44 ;  /* 0x00007632062c7816 */ /* 0x000fe2000000002c */
[----:B------:R-:W-:Y:S01]  /*8b90*/  @!P2 HFMA2.BF16_V2 R117, -RZ.H0_H0, RZ.H0_H0, -R45.H0_H0 ;  /* 0x200000ffff75a231 */ /* 0x000fe2000034092d */
[----:B------:R-:W-:Y:S01]  /*8ba0*/  LOP3.LUT R0, R0, 0xffff, RZ, 0xc0, !PT ;  /* 0x0000ffff00007812 */ /* 0x000fe200078ec0ff */
[----:B-1----:R-:W-:Y:S01]  /*8bb0*/  FADD.FTZ R17, R7, R10 ;  /* 0x0000000a07117221 */ /* 0x002fe20000010000 */
[----:B------:R-:W-:Y:S01]  /*8bc0*/  @!P0 PRMT R46, R116, 0x5410, RZ ;  /* 0x00005410742e8816 */ /* 0x000fe200000000ff */
[----:B------:R-:W-:Y:S01]  /*8bd0*/  IMAD.WIDE.U32 R10, R16, -0x2daee0ad, RZ ;  /* 0xd2511f53100a7825 */ /* 0x000fe200078e00ff */
[----:B------:R-:W-:-:S03]  /*8be0*/  ISETP.GE.U32.AND P0, PT, R192, R3, PT ;  /* 0x00000003c000720c */ /* 0x000fc60003f06070 */
[----:B------:R-:W-:Y:S01]  /*8bf0*/  @!P4 HFMA2.BF16_V2 R118, -RZ.H0_H0, RZ.H0_H0, -R44.H0_H0 ;  /* 0x200000ffff76c231 */ /* 0x000fe2000034092c */
[----:B------:R-:W-:Y:S01]  /*8c00*/  PRMT R91, R45, 0x5410, R44 ;  /* 0x000054102d5b7816 */ /* 0x000fe2000000002c */
[----:B------:R1:W2:Y:S01]  /*8c10*/  MUFU.EX2 R3, R42 ;  /* 0x0000002a00037308 */ /* 0x0002a20000000800 */
[----:B------:R-:W-:Y:S02]  /*8c20*/  @!P2 PRMT R45, R117, 0x5410, RZ ;  /* 0x00005410752da816 */ /* 0x000fe400000000ff */
[----:B------:R-:W-:Y:S02]  /*8c30*/  ISETP.GE.U32.AND P2, PT, R192, R0, PT ;  /* 0x00000000c000720c */ /* 0x000fe40003f46070 */
[----:B------:R-:W-:Y:S01]  /*8c40*/  F2FP.BF16.F32.PACK_AB R0, R88, R7 ;  /* 0x000000075800723e */ /* 0x000fe200000010ff */
[----:B------:R-:W-:Y:S01]  /*8c50*/  IMAD.WIDE.U32 R6, R149, -0x2daee0ad, RZ ;  /* 0xd2511f5395067825 */ /* 0x000fe200078e00ff */
[----:B------:R-:W-:Y:S02]  /*8c60*/  F2FP.BF16.F32.PACK_AB R22, R87, R86 ;  /* 0x000000565716723e */ /* 0x000fe400000010ff */
[----:B------:R-:W-:-:S02]  /*8c70*/  PRMT R43, R0, 0x7610, R43 ;  /* 0x00007610002b7816 */ /* 0x000fc4000000002b */
[----:B------:R-:W-:Y:S02]  /*8c80*/  LOP3.LUT R7, R7, R234, R84, 0x96, !PT ;  /* 0x000000ea07077212 */ /* 0x000fe400078e9654 */
[----:B------:R-:W-:Y:S01]  /*8c90*/  LOP3.LUT R12, R11, R252, R6, 0x96, !PT ;  /* 0x000000fc0b0c7212 */ /* 0x000fe200078e9606 */
[----:B------:R-:W-:Y:S01]  /*8ca0*/  @!P3 HFMA2.BF16_V2 R119, -RZ.H0_H0, RZ.H0_H0, -R43.H0_H0 ;  /* 0x200000ffff77b231 */ /* 0x000fe2000034092b */
[----:B------:R-:W-:Y:S01]  /*8cb0*/  @!P4 PRMT R44, R118, 0x5410, RZ ;  /* 0x00005410762cc816 */ /* 0x000fe200000000ff */
[----:B------:R-:W-:Y:S01]  /*8cc0*/  IMAD.WIDE.U32 R6, R7, -0x326172a9, RZ ;  /* 0xcd9e8d5707067825 */ /* 0x000fe200078e00ff */
[----:B-1----:R-:W-:-:S03]  /*8cd0*/  PRMT R42, R0, 0x7632, R42 ;  /* 0x00007632002a7816 */ /* 0x002fc6000000002a */
[----:B--2---:R-:W-:Y:S01]  /*8ce0*/  FADD.FTZ R11, R3, R9 ;  /* 0x00000009030b7221 */ /* 0x004fe20000010000 */
[----:B------:R-:W-:Y:S01]  /*8cf0*/  F2FP.BF16.F32.PACK_AB R0, R18, R3 ;  /* 0x000000031200723e */ /* 0x000fe200000010ff */
[----:B------:R-:W-:Y:S01]  /*8d00*/  IMAD.WIDE.U32 R12, R12, -0x326172a9, RZ ;  /* 0xcd9e8d570c0c7825 */ /* 0x000fe200078e00ff */
[----:B------:R-:W-:-:S03]  /*8d10*/  LOP3.LUT R7, R7, R155, R8, 0x96, !PT ;  /* 0x0000009b07077212 */ /* 0x000fc600078e9608 */
[----:B------:R-:W-:Y:S01]  /*8d20*/  @!P2 HFMA2.BF16_V2 R120, -RZ.H0_H0, RZ.H0_H0, -R42.H0_H0 ;  /* 0x200000ffff78a231 */ /* 0x000fe2000034092a */
[C---:B------:R-:W-:Y:S02]  /*8d30*/  PRMT R41, R0.reuse, 0x7610, R41 ;  /* 0x0000761000297816 */ /* 0x040fe40000000029 */
[----:B------:R-:W-:Y:S01]  /*8d40*/  LOP3.LUT R8, R13, R154, R6, 0x96, !PT ;  /* 0x0000009a0d087212 */ /* 0x000fe200078e9606 */
[----:B------:R-:W-:Y:S01]  /*8d50*/  IMAD.WIDE.U32 R6, R7, -0x2daee0ad, RZ ;  /* 0xd2511f5307067825 */ /* 0x000fe200078e00ff */
[----:B------:R-:W-:-:S03]  /*8d60*/  PRMT R40, R0, 0x7632, R40 ;  /* 0x0000763200287816 */ /* 0x000fc60000000028 */
[----:B------:R-:W-:Y:S01]  /*8d70*/  @!P1 HFMA2.BF16_V2 R122, -RZ.H0_H0, RZ.H0_H0, -R41.H0_H0 ;  /* 0x200000ffff7a9231 */ /* 0x000fe20000340929 */
[----:B------:R-:W-:Y:S01]  /*8d80*/  LOP3.LUT R0, R4, 0xff, RZ, 0xc0, !PT ;  /* 0x000000ff04007812 */ /* 0x000fe200078ec0ff */
[----:B------:R-:W-:Y:S01]  /*8d90*/  IMAD.WIDE.U32 R8, R8, -0x2daee0ad, RZ ;  /* 0xd2511f5308087825 */ /* 0x000fe200078e00ff */
[----:B------:R-:W-:-:S03]  /*8da0*/  LOP3.LUT R7, R7, R235, R10, 0x96, !PT ;  /* 0x000000eb07077212 */ /* 0x000fc600078e960a */
[----:B------:R-:W-:Y:S01]  /*8db0*/  @!P0 HFMA2.BF16_V2 R121, -RZ.H0_H0, RZ.H0_H0, -R40.H0_H0 ;  /* 0x200000ffff798231 */ /* 0x000fe20000340928 */
[----:B------:R-:W-:Y:S02]  /*8dc0*/  PRMT R104, R41, 0x5410, R40 ;  /* 0x0000541029687816 */ /* 0x000fe40000000028 */
[----:B------:R-:W-:Y:S01]  /*8dd0*/  LOP3.LUT R3, R9, R236, R6, 0x96, !PT ;  /* 0x000000ec09037212 */ /* 0x000fe200078e9606 */
[----:B------:R-:W-:Y:S01]  /*8de0*/  IMAD.WIDE.U32 R6, R7, -0x326172a9, RZ ;  /* 0xcd9e8d5707067825 */ /* 0x000fe200078e00ff */
[----:B------:R-:W-:Y:S02]  /*8df0*/  @!P1 PRMT R41, R122, 0x5410, RZ ;  /* 0x000054107a299816 */ /* 0x000fe400000000ff */
[----:B------:R-:W-:Y:S02]  /*8e00*/  ISETP.GE.U32.AND P1, PT, R192, R0, PT ;  /* 0x00000000c000720c */ /* 0x000fe40003f26070 */
[----:B------:R-:W-:Y:S02]  /*8e10*/  SHF.R.U32.HI R0, RZ, 0x18, R4 ;  /* 0x00000018ff007819 */ /* 0x000fe40000011604 */
[----:B------:R-:W-:-:S02]  /*8e20*/  LOP3.LUT R9, R4, 0xffff, RZ, 0xc0, !PT ;  /* 0x0000ffff04097812 */ /* 0x000fc400078ec0ff */
[----:B------:R-:W-:Y:S01]  /*8e30*/  SHF.R.U32.HI R10, RZ, 0x10, R4 ;  /* 0x00000010ff0a7819 */ /* 0x000fe20000011604 */
[----:B------:R-:W-:Y:S01]  /*8e40*/  IMAD.WIDE.U32 R4, R3, -0x326172a9, RZ ;  /* 0xcd9e8d5703047825 */ /* 0x000fe200078e00ff */
[----:B------:R-:W-:Y:S02]  /*8e50*/  @!P0 PRMT R40, R121, 0x5410, RZ ;  /* 0x0000541079288816 */ /* 0x000fe400000000ff */
[----:B------:R-:W-:Y:S02]  /*8e60*/  PRMT R106, R43, 0x5410, R42 ;  /* 0x000054102b6a7816 */ /* 0x000fe4000000002a */
[----:B------:R-:W-:Y:S01]  /*8e70*/  LOP3.LUT R3, R5, R245, R6, 0x96, !PT ;  /* 0x000000f505037212 */ /* 0x000fe200078e9606 */
[----:B------:R-:W-:Y:S01]  /*8e80*/  @!P1 HFMA2.BF16_V2 R129, -RZ.H0_H0, RZ.H0_H0, -R22.H0_H0 ;  /* 0x200000ffff819231 */ /* 0x000fe20000340916 */
[----:B------:R-:W-:Y:S02]  /*8e90*/  LOP3.LUT R6, R4, 0xff, RZ, 0xc0, !PT ;  /* 0x000000ff04067812 */ /* 0x000fe400078ec0ff */
[----:B------:R-:W-:-:S02]  /*8ea0*/  @!P3 PRMT R43, R119, 0x5410, RZ ;  /* 0x00005410772bb816 */ /* 0x000fc400000000ff */
[C---:B------:R-:W-:Y:S02]  /*8eb0*/  ISETP.GE.U32.AND P0, PT, R192.reuse, R6, PT ;  /* 0x00000006c000720c */ /* 0x040fe40003f06070 */
[----:B------:R-:W-:Y:S01]  /*8ec0*/  SHF.R.U32.HI R6, RZ, 0x8, R9 ;  /* 0x00000008ff067819 */ /* 0x000fe20000011609 */
[----:B------:R-:W-:Y:S01]  /*8ed0*/  FADD.FTZ R9, R171, R19 ;  /* 0x00000013ab097221 */ /* 0x000fe20000010000 */
[----:B------:R-:W-:Y:S02]  /*8ee0*/  ISETP.GE.U32.AND P3, PT, R192, R0, PT ;  /* 0x00000000c000720c */ /* 0x000fe40003f66070 */
[----:B------:R-:W-:Y:S02]  /*8ef0*/  LOP3.LUT R16, R4, 0xffff, RZ, 0xc0, !PT ;  /* 0x0000ffff04107812 */ /* 0x000fe400078ec0ff */
[--C-:B------:R-:W-:Y:S02]  /*8f00*/  SHF.R.U32.HI R13, RZ, 0x10, R4.reuse ;  /* 0x00000010ff0d7819 */ /* 0x100fe40000011604 */
[----:B------:R-:W-:Y:S01]  /*8f10*/  SHF.R.U32.HI R0, RZ, 0x18, R4 ;  /* 0x00000018ff007819 */ /* 0x000fe20000011604 */
[----:B------:R-:W-:Y:S01]  /*8f20*/  IMAD.WIDE.U32 R4, R24, -0x2daee0ad, RZ ;  /* 0xd2511f5318047825 */ /* 0x000fe200078e00ff */
[----:B------:R-:W-:-:S02]  /*8f30*/  LOP3.LUT R6, R6, 0xffff, RZ, 0xc0, !PT ;  /* 0x0000ffff06067812 */ /* 0x000fc400078ec0ff */
[----:B------:R-:W-:Y:S01]  /*8f40*/  LOP3.LUT R12, R7, R211, R12, 0x96, !PT ;  /* 0x000000d3070c7212 */ /* 0x000fe200078e960c */
[----:B------:R-:W-:Y:S01]  /*8f50*/  FADD.FTZ R7, R176, R83 ;  /* 0x00000053b0077221 */ /* 0x000fe20000010000 */
[----:B------:R-:W-:Y:S01]  /*8f60*/  @!P2 PRMT R42, R120, 0x5410, RZ ;  /* 0x00005410782aa816 */ /* 0x000fe200000000ff */
[----:B------:R1:W2:Y:S01]  /*8f70*/  MUFU.EX2 R176, R99 ;  /* 0x0000006300b07308 */ /* 0x0002a20000000800 */
[----:B------:R-:W-:Y:S01]  /*8f80*/  ISETP.GE.U32.AND P2, PT, R192, R6, PT ;  /* 0x00000006c000720c */ /* 0x000fe20003f46070 */
[----:B------:R-:W-:Y:S01]  /*8f90*/  FADD.FTZ R6, R18, R11 ;  /* 0x0000000b12067221 */ /* 0x000fe20000010000 */
[----:B------:R-:W-:Y:S02]  /*8fa0*/  LOP3.LUT R25, R5, R246, R14, 0x96, !PT ;  /* 0x000000f605197212 */ /* 0x000fe400078e960e */
[C---:B------:R-:W-:Y:S02]  /*8fb0*/  LOP3.LUT R29, R4.reuse, 0xffff, RZ, 0xc0, !PT ;  /* 0x0000ffff041d7812 */ /* 0x040fe400078ec0ff */
[----:B------:R-:W-:-:S02]  /*8fc0*/  LOP3.LUT R32, R4, 0xff, RZ, 0xc0, !PT ;  /* 0x000000ff04207812 */ /* 0x000fc400078ec0ff */
[--C-:B------:R-:W-:Y:S02]  /*8fd0*/  SHF.R.U32.HI R31, RZ, 0x10, R4.reuse ;  /* 0x00000010ff1f7819 */ /* 0x100fe40000011604 */
[----:B------:R-:W-:Y:S01]  /*8fe0*/  SHF.R.U32.HI R30, RZ, 0x18, R4 ;  /* 0x00000018ff1e7819 */ /* 0x000fe20000011604 */
[----:B------:R-:W-:Y:S01]  /*8ff0*/  IMAD.WIDE.U32 R4, R12, -0x2daee0ad, RZ ;  /* 0xd2511f530c047825 */ /* 0x000fe200078e00ff */
[----:B------:R-:W-:Y:S02]  /*9000*/  ISETP.GE.U32.AND P4, PT, R192, R0, PT ;  /* 0x00000000c000720c */ /* 0x000fe40003f86070 */
[----:B------:R-:W-:Y:S02]  /*9010*/  PRMT R21, R22, 0x7632, R21 ;  /* 0x0000763216157816 */ /* 0x000fe40000000015 */
[----:B------:R-:W-:Y:S02]  /*9020*/  LOP3.LUT R0, R5, R246, R8, 0x96, !PT ;  /* 0x000000f605007212 */ /* 0x000fe400078e9608 */
[C---:B------:R-:W-:Y:S01]  /*9030*/  LOP3.LUT R36, R4.reuse, 0xffff, RZ, 0xc0, !PT ;  /* 0x0000ffff04247812 */ /* 0x040fe200078ec0ff */
[----:B------:R-:W-:Y:S01]  /*9040*/  @!P2 HFMA2.BF16_V2 R130, -RZ.H0_H0, RZ.H0_H0, -R21.H0_H0 ;  /* 0x200000ffff82a231 */ /* 0x000fe20000340915 */
[----:B------:R-:W-:-:S02]  /*9050*/  LOP3.LUT R8, R4, 0xff, RZ, 0xc0, !PT ;  /* 0x000000ff04087812 */ /* 0x000fc400078ec0ff */
[--C-:B------:R-:W-:Y:S02]  /*9060*/  SHF.R.U32.HI R33, RZ, 0x10, R4.reuse ;  /* 0x00000010ff217819 */ /* 0x100fe40000011604 */
[----:B------:R-:W-:Y:S02]  /*9070*/  SHF.R.U32.HI R12, RZ, 0x18, R4 ;  /* 0x00000018ff0c7819 */ /* 0x000fe40000011604 */
[----:B------:R-:W-:Y:S01]  /*9080*/  LOP3.LUT R5, R10, 0xff, RZ, 0xc0, !PT ;  /* 0x000000ff0a057812 */ /* 0x000fe200078ec0ff */
[----:B------:R-:W-:Y:S01]  /*9090*/  FADD.FTZ R10, R88, R17 ;  /* 0x00000011580a7221 */ /* 0x000fe20000010000 */
[----:B------:R-:W-:Y:S02]  /*90a0*/  SHF.R.U32.HI R4, RZ, 0x8, R20 ;  /* 0x00000008ff047819 */ /* 0x000fe40000011614 */
[----:B------:R-:W-:Y:S02]  /*90b0*/  PRMT R94, R22, 0x5410, R21 ;  /* 0x00005410165e7816 */ /* 0x000fe40000000015 */
[----:B------:R-:W-:-:S02]  /*90c0*/  @!P1 PRMT R22, R129, 0x5410, RZ ;  /* 0x0000541081169816 */ /* 0x000fc400000000ff */
[----:B------:R-:W-:Y:S02]  /*90d0*/  ISETP.GE.U32.AND P1, PT, R192, R5, PT ;  /* 0x00000005c000720c */ /* 0x000fe40003f26070 */
[----:B------:R-:W-:Y:S02]  /*90e0*/  PRMT R84, R23, 0x5410, R4 ;  /* 0x0000541017547816 */ /* 0x000fe40000000004 */
[----:B------:R-:W-:Y:S02]  /*90f0*/  LOP3.LUT R4, R82, 0xff, RZ, 0xc0, !PT ;  /* 0x000000ff52047812 */ /* 0x000fe400078ec0ff */
[----:B------:R-:W-:Y:S02]  /*9100*/  LOP3.LUT R5, R3, 0xff, RZ, 0xc0, !PT ;  /* 0x000000ff03057812 */ /* 0x000fe400078ec0ff */
[----:B------:R-:W-:Y:S02]  /*9110*/  PRMT R83, R4, 0x5410, R81 ;  /* 0x0000541004537816 */ /* 0x000fe40000000051 */
[----:B------:R-:W-:-:S02]  /*9120*/  @!P2 PRMT R21, R130, 0x5410, RZ ;  /* 0x000054108215a816 */ /* 0x000fc400000000ff */
[----:B------:R-:W-:Y:S02]  /*9130*/  LOP3.LUT R4, R3, 0xffff, RZ, 0xc0, !PT ;  /* 0x0000ffff03047812 */ /* 0x000fe400078ec0ff */
[----:B------:R-:W-:Y:S02]  /*9140*/  ISETP.GE.U32.AND P2, PT, R192, R5, PT ;  /* 0x00000005c000720c */ /* 0x000fe40003f46070 */
[C---:B------:R-:W-:Y:S01]  /*9150*/  F2FP.BF16.F32.PACK_AB R24, R85.reuse, R28 ;  /* 0x0000001c5518723e */ /* 0x040fe200000010ff */
[----:B------:R-:W-:Y:S01]  /*9160*/  FADD.FTZ R28, R28, R6 ;  /* 0x000000061c1c7221 */ /* 0x000fe20000010000 */
[----:B------:R-:W-:Y:S02]  /*9170*/  SHF.R.U32.HI R4, RZ, 0x8, R4 ;  /* 0x00000008ff047819 */ /* 0x000fe40000011604 */
[----:B------:R-:W-:Y:S01]  /*9180*/  PRMT R23, R24, 0x7632, R23 ;  /* 0x0000763218177816 */ /* 0x000fe20000000017 */
[----:B------:R-:W-:Y:S01]  /*9190*/  @!P1 HFMA2.BF16_V2 R132, -RZ.H0_H0, RZ.H0_H0, -R24.H0_H0 ;  /* 0x200000ffff849231 */ /* 0x000fe20000340918 */
[----:B------:R-:W-:Y:S01]  /*91a0*/  LOP3.LUT R4, R4, 0xffff, RZ, 0xc0, !PT ;  /* 0x0000ffff04047812 */ /* 0x000fe200078ec0ff */
[----:B-1----:R-:W-:Y:S01]  /*91b0*/  FADD.FTZ R99, R85, R28 ;  /* 0x0000001c55637221 */ /* 0x002fe20000010000 */
[----:B------:R-:W-:Y:S01]  /*91c0*/  F2FP.BF16.F32.PACK_AB R20, R179, R164 ;  /* 0x000000a4b314723e */ /* 0x000fe200000010ff */
[----:B------:R-:W-:Y:S01]  /*91d0*/  @!P3 HFMA2.BF16_V2 R131, -RZ.H0_H0, RZ.H0_H0, -R23.H0_H0 ;  /* 0x200000ffff83b231 */ /* 0x000fe20000340917 */
[----:B------:R-:W-:Y:S01]  /*91e0*/  PRMT R93, R24, 0x5410, R23 ;  /* 0x00005410185d7816 */ /* 0x000fe20000000017 */
[----:B------:R-:W-:Y:S01]  /*91f0*/  IMAD R28, R188, 0x48, RZ ;  /* 0x00000048bc1c7824 */ /* 0x000fe200078e02ff */
[----:B------:R-:W-:Y:S01]  /*9200*/  @!P1 PRMT R24, R132, 0x5410, RZ ;  /* 0x0000541084189816 */ /* 0x000fe200000000ff */
[----:B------:R-:W-:Y:S01]  /*9210*/  @!P2 HFMA2.BF16_V2 R133, -RZ.H0_H0, RZ.H0_H0, -R20.H0_H0 ;  /* 0x200000ffff85a231 */ /* 0x000fe20000340914 */
[----:B------:R-:W-:-:S02]  /*9220*/  ISETP.GE.U32.AND P1, PT, R192, R4, PT ;  /* 0x00000004c000720c */ /* 0x000fc40003f26070 */
[C---:B------:R-:W-:Y:S02]  /*9230*/  PRMT R19, R20.reuse, 0x7632, R19 ;  /* 0x0000763214137816 */ /* 0x040fe40000000013 */
[--C-:B------:R-:W-:Y:S02]  /*9240*/  SHF.R.U32.HI R4, RZ, 0x10, R3.reuse ;  /* 0x00000010ff047819 */ /* 0x100fe40000011603 */
[----:B------:R-:W-:Y:S02]  /*9250*/  SHF.R.U32.HI R3, RZ, 0x18, R3 ;  /* 0x00000018ff037819 */ /* 0x000fe40000011603 */
[----:B------:R-:W-:Y:S02]  /*9260*/  PRMT R149, R20, 0x5410, R19 ;  /* 0x0000541014957816 */ /* 0x000fe40000000013 */
[----:B------:R-:W-:Y:S02]  /*9270*/  @!P2 PRMT R20, R133, 0x5410, RZ ;  /* 0x000054108514a816 */ /* 0x000fe400000000ff */
[----:B------:R-:W-:Y:S01]  /*9280*/  ISETP.GE.U32.AND P2, PT, R192, R3, PT ;  /* 0x00000003c000720c */ /* 0x000fe20003f46070 */
[----:B------:R-:W-:Y:S01]  /*9290*/  @!P1 HFMA2.BF16_V2 R134, -RZ.H0_H0, RZ.H0_H0, -R19.H0_H0 ;  /* 0x200000ffff869231 */ /* 0x000fe20000340913 */
[----:B------:R-:W-:-:S02]  /*92a0*/  LOP3.LUT R4, R4, 0xff, RZ, 0xc0, !PT ;  /* 0x000000ff04047812 */ /* 0x000fc400078ec0ff */
[----:B------:R-:W-:Y:S02]  /*92b0*/  @!P3 PRMT R23, R131, 0x5410, RZ ;  /* 0x000054108317b816 */ /* 0x000fe400000000ff */
[----:B------:R-:W-:Y:S02]  /*92c0*/  F2FP.BF16.F32.PACK_AB R18, R158, R157 ;  /* 0x0000009d9e12723e */ /* 0x000fe400000010ff */
[----:B------:R-:W-:Y:S02]  /*92d0*/  ISETP.GE.U32.AND P3, PT, R192, R4, PT ;  /* 0x00000004c000720c */ /* 0x000fe40003f66070 */
[----:B------:R-:W-:Y:S02]  /*92e0*/  PRMT R17, R18, 0x7632, R17 ;  /* 0x0000763212117816 */ /* 0x000fe40000000011 */
[----:B------:R-:W-:Y:S02]  /*92f0*/  LOP3.LUT R3, R13, 0xff, RZ, 0xc0, !PT ;  /* 0x000000ff0d037812 */ /* 0x000fe400078ec0ff */
[----:B------:R-:W-:Y:S01]  /*9300*/  @!P1 PRMT R19, R134, 0x5410, RZ ;  /* 0x0000541086139816 */ /* 0x000fe200000000ff */
[----:B------:R-:W-:Y:S01]  /*9310*/  @!P2 HFMA2.BF16_V2 R135, -RZ.H0_H0, RZ.H0_H0, -R17.H0_H0 ;  /* 0x200000ffff87a231 */ /* 0x000fe20000340911 */
[----:B------:R-:W-:Y:S01]  /*9320*/  ISETP.GE.U32.AND P1, PT, R192, R3, PT ;  /* 0x00000003c000720c */ /* 0x000fe20003f26070 */
[----:B------:R-:W-:Y:S01]  /*9330*/  MUFU.EX2 R134, R123 ;  /* 0x0000007b00867308 */ /* 0x000fe20000000800 */
[----:B------:R-:W-:-:S02]  /*9340*/  SHF.R.U32.HI R3, RZ, 0x8, R16 ;  /* 0x00000008ff037819 */ /* 0x000fc40000011610 */
[----:B------:R-:W-:Y:S01]  /*9350*/  PRMT R133, R18, 0x5410, R17 ;  /* 0x0000541012857816 */ /* 0x000fe20000000011 */
[----:B------:R-:W-:Y:S01]  /*9360*/  @!P3 HFMA2.BF16_V2 R136, -RZ.H0_H0, RZ.H0_H0, -R18.H0_H0 ;  /* 0x200000ffff88b231 */ /* 0x000fe20000340912 */
[----:B------:R-:W-:Y:S02]  /*9370*/  LOP3.LUT R3, R3, 0xffff, RZ, 0xc0, !PT ;  /* 0x0000ffff03037812 */ /* 0x000fe400078ec0ff */
[----:B------:R-:W-:Y:S02]  /*9380*/  @!P2 PRMT R17, R135, 0x5410, RZ ;  /* 0x000054108711a816 */ /* 0x000fe400000000ff */
[----:B------:R-:W1:Y:S01]  /*9390*/  MUFU.EX2 R135, R114 ;  /* 0x0000007200877308 */ /* 0x000e620000000800 */
[----:B------:R-:W-:Y:S02]  /*93a0*/  ISETP.GE.U32.AND P2, PT, R192, R3, PT ;  /* 0x00000003c000720c */ /* 0x000fe40003f46070 */
[----:B------:R-:W-:Y:S02]  /*93b0*/  LOP3.LUT R3, R15, 0xffff, RZ, 0xc0, !PT ;  /* 0x0000ffff0f037812 */ /* 0x000fe400078ec0ff */
[----:B------:R-:W-:-:S02]  /*93c0*/  @!P3 PRMT R18, R136, 0x5410, RZ ;  /* 0x000054108812b816 */ /* 0x000fc400000000ff */
[----:B------:R-:W-:Y:S02]  /*93d0*/  SHF.R.U32.HI R4, RZ, 0x10, R15 ;  /* 0x00000010ff047819 */ /* 0x000fe4000001160f */
[----:B------:R-:W-:Y:S01]  /*93e0*/  ISETP.GE.U32.AND P3, PT, R192, R8, PT ;  /* 0x00000008c000720c */ /* 0x000fe20003f66070 */
[----:B------:R-:W-:Y:S01]  /*93f0*/  FADD.FTZ R8, R178, R7 ;  /* 0x00000007b2087221 */ /* 0x000fe20000010000 */
[----:B------:R-:W-:Y:S01]  /*9400*/  LOP3.LUT R7, R15, 0xff, RZ, 0xc0, !PT ;  /* 0x000000ff0f077812 */ /* 0x000fe200078ec0ff */
[----:B------:R-:W-:Y:S01]  /*9410*/  IMAD.MOV.U32 R178, RZ, RZ, R211 ;  /* 0x000000ffffb27224 */ /* 0x000fe200078e00d3 */
[----:B------:R-:W-:Y:S01]  /*9420*/  SHF.R.U32.HI R5, RZ, 0x8, R3 ;  /* 0x00000008ff057819 */ /* 0x000fe20000011603 */
[----:B------:R-:W-:Y:S01]  /*9430*/  MUFU.EX2 R211, R109 ;  /* 0x0000006d00d37308 */ /* 0x000fe20000000800 */
[----:B--2---:R-:W-:Y:S01]  /*9440*/  F2FP.BF16.F32.PACK_AB R14, R176, R159 ;  /* 0x0000009fb00e723e */ /* 0x004fe200000010ff */
[----:B------:R-:W-:Y:S01]  /*9450*/  FADD.FTZ R97, R181, R8 ;  /* 0x00000008b5617221 */ /* 0x000fe20000010000 */
[----:B------:R-:W-:-:S02]  /*9460*/  SHF.R.U32.HI R6, RZ, 0x18, R15 ;  /* 0x00000018ff067819 */ /* 0x000fc4000001160f */
[----:B------:R-:W-:Y:S01]  /*9470*/  LOP3.LUT R3, R4, 0xff, RZ, 0xc0, !PT ;  /* 0x000000ff04037812 */ /* 0x000fe200078ec0ff */
[----:B------:R-:W-:Y:S01]  /*9480*/  @!P0 HFMA2.BF16_V2 R137, -RZ.H0_H0, RZ.H0_H0, -R14.H0_H0 ;  /* 0x200000ffff898231 */ /* 0x000fe2000034090e */
[----:B------:R-:W-:Y:S01]  /*9490*/  PRMT R82, R7, 0x5410, R5 ;  /* 0x0000541007527816 */ /* 0x000fe20000000005 */
[----:B------:R-:W-:Y:S01]  /*94a0*/  FADD.FTZ R5, R177, R9 ;  /* 0x00000009b1057221 */ /* 0x000fe20000010000 */
[----:B------:R-:W-:Y:S01]  /*94b0*/  PRMT R13, R14, 0x7632, R13 ;  /* 0x000076320e0d7816 */ /* 0x000fe2000000000d */
[----:B------:R-:W-:Y:S01]  /*94c0*/  IMAD.MOV.U32 R177, RZ, RZ, R236 ;  /* 0x000000ffffb17224 */ /* 0x000fe200078e00ec */
[----:B------:R-:W-:Y:S01]  /*94d0*/  PRMT R81, R3, 0x5410, R6 ;  /* 0x0000541003517816 */ /* 0x000fe20000000006 */
[----:B------:R-:W2:Y:S01]  /*94e0*/  MUFU.EX2 R236, R110 ;  /* 0x0000006e00ec7308 */ /* 0x000ea20000000800 */
[----:B------:R-:W-:Y:S01]  /*94f0*/  LOP3.LUT R3, R31, 0xff, RZ, 0xc0, !PT ;  /* 0x000000ff1f037812 */ /* 0x000fe200078ec0ff */
[----:B------:R-:W-:Y:S01]  /*9500*/  @!P2 HFMA2.BF16_V2 R138, -RZ.H0_H0, RZ.H0_H0, -R13.H0_H0 ;  /* 0x200000ffff8aa231 */ /* 0x000fe2000034090d */
[----:B------:R-:W-:Y:S01]  /*9510*/  SHF.R.U32.HI R4, RZ, 0x8, R29 ;  /* 0x00000008ff047819 */ /* 0x000fe2000001161d */
[----:B------:R-:W-:Y:S01]  /*9520*/  IMAD.WIDE R28, R28, 0x2, R34 ;  /* 0x000000021c1c7825 */ /* 0x000fe200078e0222 */
[----:B------:R-:W-:-:S03]  /*9530*/  PRMT R92, R3, 0x5410, R30 ;  /* 0x00005410035c7816 */ /* 0x000fc6000000001e */
[----:B------:R-:W-:Y:S01]  /*9540*/  FADD.FTZ R98, R180, R5 ;  /* 0x00000005b4627221 */ /* 0x000fe20000010000 */
[----:B-1----:R-:W-:Y:S01]  /*9550*/  F2FP.BF16.F32.PACK_AB R16, R156, R135 ;  /* 0x000000879c10723e */ /* 0x002fe200000010ff */
[----:B------:R-:W-:Y:S01]  /*9560*/  IMAD.SHL.U32 R30, R188, 0x40, RZ ;  /* 0x00000040bc1e7824 */ /* 0x000fe200078e00ff */
[----:B------:R-:W-:Y:S01]  /*9570*/  PRMT R88, R32, 0x5410, R4 ;  /* 0x0000541020587816 */ /* 0x000fe20000000004 */
[----:B------:R-:W-:Y:S01]  /*9580*/  IMAD.SHL.U32 R32, R188, 0x8, RZ ;  /* 0x00000008bc207824 */ /* 0x000fe200078e00ff */
[C---:B------:R-:W-:Y:S01]  /*9590*/  LOP3.LUT R3, R0.reuse, 0xffff, RZ, 0xc0, !PT ;  /* 0x0000ffff00037812 */ /* 0x040fe200078ec0ff */
[----:B------:R-:W-:Y:S01]  /*95a0*/  @!P1 HFMA2.BF16_V2 R139, -RZ.H0_H0, RZ.H0_H0, -R16.H0_H0 ;  /* 0x200000ffff8b9231 */ /* 0x000fe20000340910 */
[----:B------:R-:W-:Y:S01]  /*95b0*/  LOP3.LUT R4, R0, 0xff, RZ, 0xc0, !PT ;  /* 0x000000ff00047812 */ /* 0x000fe200078ec0ff */
[----:B------:R-:W-:Y:S01]  /*95c0*/  IMAD.WIDE R30, R30, 0x2, R34 ;  /* 0x000000021e1e7825 */ /* 0x000fe200078e0222 */
[----:B------:R-:W-:Y:S02]  /*95d0*/  PRMT R132, R14, 0x5410, R13 ;  /* 0x000054100e847816 */ /* 0x000fe4000000000d */
[----:B------:R-:W-:Y:S01]  /*95e0*/  PRMT R15, R16, 0x7632, R15 ;  /* 0x00007632100f7816 */ /* 0x000fe2000000000f */
[----:B------:R-:W-:Y:S01]  /*95f0*/  IMAD R188, R2, 0x2, R174 ;  /* 0x0000000202bc7824 */ /* 0x000fe200078e02ae */
[----:B------:R-:W-:-:S02]  /*9600*/  @!P2 PRMT R13, R138, 0x5410, RZ ;  /* 0x000054108a0da816 */ /* 0x000fc400000000ff */
[----:B------:R-:W-:Y:S01]  /*9610*/  SHF.R.U32.HI R3, RZ, 0x8, R3 ;  /* 0x00000008ff037819 */ /* 0x000fe20000011603 */
[----:B------:R-:W-:Y:S01]  /*9620*/  @!P4 HFMA2.BF16_V2 R140, -RZ.H0_H0, RZ.H0_H0, -R15.H0_H0 ;  /* 0x200000ffff8cc231 */ /* 0x000fe2000034090f */
[----:B------:R-:W-:Y:S01]  /*9630*/  ISETP.GE.U32.AND P2, PT, R192, R4, PT ;  /* 0x00000004c000720c */ /* 0x000fe20003f46070 */
[----:B------:R-:W-:Y:S01]  /*9640*/  FADD.FTZ R4, R86, R10 ;  /* 0x0000000a56047221 */ /* 0x000fe20000010000 */
[----:B------:R-:W-:Y:S02]  /*9650*/  LOP3.LUT R3, R3, 0xffff, RZ, 0xc0, !PT ;  /* 0x0000ffff03037812 */ /* 0x000fe400078ec0ff */
[----:B------:R-:W-:Y:S01]  /*9660*/  PRMT R127, R16, 0x5410, R15 ;  /* 0x00005410107f7816 */ /* 0x000fe2000000000f */
[----:B------:R-:W-:Y:S01]  /*9670*/  FADD.FTZ R96, R87, R4 ;  /* 0x0000000457607221 */ /* 0x000fe20000010000 */
[----:B------:R-:W-:Y:S02]  /*9680*/  @!P0 PRMT R14, R137, 0x5410, RZ ;  /* 0x00005410890e8816 */ /* 0x000fe400000000ff */
[----:B------:R-:W-:-:S02]  /*9690*/  @!P1 PRMT R16, R139, 0x5410, RZ ;  /* 0x000054108b109816 */ /* 0x000fc400000000ff */
[C---:B------:R-:W-:Y:S02]  /*96a0*/  ISETP.GE.U32.AND P0, PT, R192.reuse, R12, PT ;  /* 0x0000000cc000720c */ /* 0x040fe40003f06070 */
[----:B------:R-:W-:Y:S02]  /*96b0*/  ISETP.GE.U32.AND P1, PT, R192, R3, PT ;  /* 0x00000003c000720c */ /* 0x000fe40003f26070 */
[----:B--2---:R-:W-:Y:S02]  /*96c0*/  F2FP.BF16.F32.PACK_AB R12, R236, R211 ;  /* 0x000000d3ec0c723e */ /* 0x004fe400000010ff */
[----:B------:R-:W-:Y:S01]  /*96d0*/  @!P4 PRMT R15, R140, 0x5410, RZ ;  /* 0x000054108c0fc816 */ /* 0x000fe200000000ff */
[----:B------:R-:W-:Y:S01]  /*96e0*/  IMAD.MOV.U32 R140, RZ, RZ, R235 ;  /* 0x000000ffff8c7224 */ /* 0x000fe200078e00eb */
[--C-:B------:R-:W-:Y:S01]  /*96f0*/  SHF.R.U32.HI R3, RZ, 0x18, R0.reuse ;  /* 0x00000018ff037819 */ /* 0x100fe20000011600 */
[----:B------:R1:W-:Y:S01]  /*9700*/  MUFU.EX2 R235, R125 ;  /* 0x0000007d00eb7308 */ /* 0x0003e20000000800 */
[----:B------:R-:W-:Y:S01]  /*9710*/  SHF.R.U32.HI R0, RZ, 0x10, R0 ;  /* 0x00000010ff007819 */ /* 0x000fe20000011600 */
[----:B------:R-:W-:Y:S01]  /*9720*/  @!P2 HFMA2.BF16_V2 R142, -RZ.H0_H0, RZ.H0_H0, -R12.H0_H0 ;  /* 0x200000ffff8ea231 */ /* 0x000fe2000034090c */
[----:B------:R-:W-:-:S02]  /*9730*/  PRMT R11, R12, 0x7632, R11 ;  /* 0x000076320c0b7816 */ /* 0x000fc4000000000b */
[----:B------:R-:W-:Y:S02]  /*9740*/  LOP3.LUT R0, R0, 0xff, RZ, 0xc0, !PT ;  /* 0x000000ff00007812 */ /* 0x000fe400078ec0ff */
[----:B------:R-:W-:Y:S01]  /*9750*/  PRMT R119, R12, 0x5410, R11 ;  /* 0x000054100c777816 */ /* 0x000fe2000000000b */
[----:B------:R-:W-:Y:S01]  /*9760*/  @!P1 HFMA2.BF16_V2 R141, -RZ.H0_H0, RZ.H0_H0, -R11.H0_H0 ;  /* 0x200000ffff8d9231 */ /* 0x000fe2000034090b */
[----:B------:R-:W-:Y:S01]  /*9770*/  @!P2 PRMT R12, R142, 0x5410, RZ ;  /* 0x000054108e0ca816 */ /* 0x000fe200000000ff */
[----:B------:R-:W-:Y:S01]  /*9780*/  IMAD.MOV.U32 R142, RZ, RZ, R155 ;  /* 0x000000ffff8e7224 */ /* 0x000fe200078e009b */
[C---:B------:R-:W-:Y:S01]  /*9790*/  ISETP.GE.U32.AND P2, PT, R192.reuse, R0, PT ;  /* 0x00000000c000720c */ /* 0x040fe20003f46070 */
[----:B------:R-:W-:Y:S01]  /*97a0*/  IMAD.MOV.U32 R155, RZ, RZ, R233 ;  /* 0x000000ffff9b7224 */ /* 0x000fe200078e00e9 */
[----:B------:R-:W-:Y:S01]  /*97b0*/  LOP3.LUT R0, R33, 0xff, RZ, 0xc0, !PT ;  /* 0x000000ff21007812 */ /* 0x000fe200078ec0ff */
[----:B------:R-:W-:Y:S01]  /*97c0*/  MUFU.EX2 R233, R112 ;  /* 0x0000007000e97308 */ /* 0x000fe20000000800 */
[----:B------:R-:W-:Y:S01]  /*97d0*/  @!P1 PRMT R11, R141, 0x5410, RZ ;  /* 0x000054108d0b9816 */ /* 0x000fe200000000ff */
[----:B------:R-:W-:Y:S01]  /*97e0*/  IMAD.MOV.U32 R141, RZ, RZ, R234 ;  /* 0x000000ffff8d7224 */ /* 0x000fe200078e00ea */
[----:B------:R-:W-:Y:S01]  /*97f0*/  ISETP.GE.U32.AND P1, PT, R192, R0, PT ;  /* 0x00000000c000720c */ /* 0x000fe20003f26070 */
[----:B-1----:R-:W-:Y:S01]  /*9800*/  IMAD.MOV.U32 R125, RZ, RZ, R154 ;  /* 0x000000ffff7d7224 */ /* 0x002fe200078e009a */
[----:B------:R-:W-:Y:S01]  /*9810*/  F2FP.BF16.F32.PACK_AB R10, R124, R134 ;  /* 0x000000867c0a723e */ /* 0x000fe200000010ff */
[----:B------:R-:W-:Y:S01]  /*9820*/  IMAD.MOV.U32 R154, RZ, RZ, R232 ;  /* 0x000000ffff9a7224 */ /* 0x000fe200078e00e8 */
[----:B------:R-:W-:Y:S01]  /*9830*/  SHF.R.U32.HI R0, RZ, 0x8, R36 ;  /* 0x00000008ff007819 */ /* 0x000fe20000011624 */
[----:B------:R-:W1:Y:S01]  /*9840*/  MUFU.EX2 R232, R126 ;  /* 0x0000007e00e87308 */ /* 0x000e620000000800 */
[----:B------:R-:W-:Y:S01]  /*9850*/  PRMT R9, R10, 0x7632, R9 ;  /* 0x000076320a097816 */ /* 0x000fe20000000009 */
[----:B------:R-:W-:Y:S01]  /*9860*/  @!P2 HFMA2.BF16_V2 R143, -RZ.H0_H0, RZ.H0_H0, -R10.H0_H0 ;  /* 0x200000ffff8fa231 */ /* 0x000fe2000034090a */
[----:B------:R-:W-:Y:S01]  /*9870*/  LOP3.LUT R0, R0, 0xffff, RZ, 0xc0, !PT ;  /* 0x0000ffff00007812 */ /* 0x000fe200078ec0ff */
[----:B------:R-:W-:Y:S01]  /*9880*/  IMAD.WIDE R32, R32, 0x2, R34 ;  /* 0x0000000220207825 */ /* 0x000fe200078e0222 */
[----:B------:R-:W-:-:S02]  /*9890*/  ISETP.GE.U32.AND P4, PT, R192, R3, PT ;  /* 0x00000003c000720c */ /* 0x000fc40003f86070 */
[----:B------:R-:W-:Y:S01]  /*98a0*/  PRMT R118, R10, 0x5410, R9 ;  /* 0x000054100a767816 */ /* 0x000fe20000000009 */
[----:B------:R-:W2:Y:S01]  /*98b0*/  MUFU.EX2 R234, R113 ;  /* 0x0000007100ea7308 */ /* 0x000ea20000000800 */
[----:B------:R-:W-:Y:S01]  /*98c0*/  @!P2 PRMT R10, R143, 0x5410, RZ ;  /* 0x000054108f0aa816 */ /* 0x000fe200000000ff */
[----:B------:R-:W-:Y:S01]  /*98d0*/  ST.E.U16 desc[UR4][R32.64], R55 ;  /* 0x0000003720007985 */ /* 0x000fe2000c101504 */
[----:B------:R-:W-:Y:S01]  /*98e0*/  ISETP.GE.U32.AND P2, PT, R192, R0, PT ;  /* 0x00000000c000720c */ /* 0x000fe20003f46070 */
[----:B------:R-:W-:Y:S01]  /*98f0*/  IMAD.MOV.U32 R180, RZ, RZ, R154 ;  /* 0x000000ffffb47224 */ /* 0x000fe200078e009a */
[----:B------:R-:W-:Y:S01]  /*9900*/  LOP3.LUT R0, R165, R213, R214, 0x96, !PT ;  /* 0x000000d5a5007212 */ /* 0x000fe200078e96d6 */
[----:B------:R3:W-:Y:S01]  /*9910*/  ST.E.U16 desc[UR4][R32.64+0x2], R70 ;  /* 0x0000024620007985 */ /* 0x0007e2000c101504 */
[----:B------:R-:W-:Y:S01]  /*9920*/  LOP3.LUT R4, R128, R215, RZ, 0x3c, !PT ;  /* 0x000000d780047212 */ /* 0x000fe200078e3cff */
[----:B------:R-:W-:Y:S01]  /*9930*/  IMAD.MOV.U32 R181, RZ, RZ, R155 ;  /* 0x000000ffffb57224 */ /* 0x000fe200078e009b */
[----:B-1----:R-:W-:Y:S01]  /*9940*/  F2FP.BF16.F32.PACK_AB R8, R232, R235 ;  /* 0x000000ebe808723e */ /* 0x002fe200000010ff */
[----:B------:R-:W-:Y:S01]  /*9950*/  ST.E.U16 desc[UR4][R30.64], R27 ;  /* 0x0000001b1e007985 */ /* 0x000fe2000c101504 */
[----:B------:R-:W-:-:S02]  /*9960*/  @!P4 HFMA2.BF16_V2 R144, -RZ.H0_H0, RZ.H0_H0, -R9.H0_H0 ;  /* 0x200000ffff90c231 */ /* 0x000fc40000340909 */
[----:B------:R-:W-:Y:S01]  /*9970*/  PRMT R7, R8, 0x7632, R7 ;  /* 0x0000763208077816 */ /* 0x000fe20000000007 */
[----:B------:R-:W-:Y:S01]  /*9980*/  @!P1 HFMA2.BF16_V2 R147, -RZ.H0_H0, RZ.H0_H0, -R8.H0_H0 ;  /* 0x200000ffff939231 */ /* 0x000fe20000340908 */
[----:B------:R1:W-:Y:S01]  /*9990*/  ST.E.U16 desc[UR4][R30.64+0x2], R26 ;  /* 0x0000021a1e007985 */ /* 0x0003e2000c101504 */
[----:B------:R-:W-:Y:S02]  /*99a0*/  @!P4 PRMT R9, R144, 0x5410, RZ ;  /* 0x000054109009c816 */ /* 0x000fe400000000ff */
[----:B------:R-:W-:Y:S01]  /*99b0*/  @!P0 HFMA2.BF16_V2 R146, -RZ.H0_H0, RZ.H0_H0, -R7.H0_H0 ;  /* 0x200000ffff928231 */ /* 0x000fe20000340907 */
[----:B------:R-:W-:Y:S01]  /*99c0*/  PRMT R117, R8, 0x5410, R7 ;  /* 0x0000541008757816 */ /* 0x000fe20000000007 */
[----:B------:R4:W-:Y:S01]  /*99d0*/  ST.E.U16 desc[UR4][R28.64], R37 ;  /* 0x000000251c007985 */ /* 0x0009e2000c101504 */
[----:B--2---:R-:W-:Y:S02]  /*99e0*/  F2FP.BF16.F32.PACK_AB R6, R233, R234 ;  /* 0x000000eae906723e */ /* 0x004fe400000010ff */
[----:B------:R-:W-:Y:S01]  /*99f0*/  @!P1 PRMT R8, R147, 0x5410, RZ ;  /* 0x0000541093089816 */ /* 0x000fe200000000ff */
[----:B------:R-:W-:Y:S01]  /*9a00*/  ST.E.U16 desc[UR4][R28.64+0x2], R47 ;  /* 0x0000022f1c007985 */ /* 0x000fe2000c101504 */
[----:B------:R-:W-:Y:S01]  /*9a10*/  @!P0 PRMT R7, R146, 0x5410, RZ ;  /* 0x0000541092078816 */ /* 0x000fe200000000ff */
[----:B------:R-:W-:-:S04]  /*9a20*/  IMAD.WIDE.U32 R146, R4, -0x2daee0ad, RZ ;  /* 0xd2511f5304927825 */ /* 0x000fc800078e00ff */
[----:B------:R-:W-:Y:S01]  /*9a30*/  @!P3 HFMA2.BF16_V2 R145, -RZ.H0_H0, RZ.H0_H0, -R6.H0_H0 ;  /* 0x200000ffff91b231 */ /* 0x000fe20000340906 */
[C---:B------:R-:W-:Y:S01]  /*9a40*/  PRMT R3, R6.reuse, 0x7632, R3 ;  /* 0x0000763206037816 */ /* 0x040fe20000000003 */
[----:B------:R-:W-:Y:S03]  /*9a50*/  ST.E.U16 desc[UR4][R34.64+0x10], R80 ;  /* 0x0000105022007985 */ /* 0x000fe6000c101504 */
[----:B------:R-:W-:Y:S01]  /*9a60*/  PRMT R116, R6, 0x5410, R3 ;  /* 0x0000541006747816 */ /* 0x000fe20000000003 */
[----:B------:R-:W-:Y:S01]  /*9a70*/  ST.E.U16 desc[UR4][R34.64+0x12], R79 ;  /* 0x0000124f22007985 */ /* 0x000fe2000c101504 */
[----:B------:R-:W-:Y:S01]  /*9a80*/  @!P3 PRMT R6, R145, 0x5410, RZ ;  /* 0x000054109106b816 */ /* 0x000fe200000000ff */
[----:B------:R-:W-:Y:S01]  /*9a90*/  @!P2 HFMA2.BF16_V2 R148, -RZ.H0_H0, RZ.H0_H0, -R3.H0_H0 ;  /* 0x200000ffff94a231 */ /* 0x000fe20000340903 */
[----:B---3--:R-:W-:Y:S01]  /*9aa0*/  PRMT R70, R192, 0x7054, R192 ;  /* 0x00007054c0467816 */ /* 0x008fe200000000c0 */
[----:B------:R-:W-:Y:S03]  /*9ab0*/  ST.E.U16 desc[UR4][R32.64+0x10], R77 ;  /* 0x0000104d20007985 */ /* 0x000fe6000c101504 */
[----:B------:R-:W-:Y:S01]  /*9ac0*/  @!P2 PRMT R3, R148, 0x5410, RZ ;  /* 0x000054109403a816 */ /* 0x000fe200000000ff */
[----:B------:R-:W-:Y:S01]  /*9ad0*/  ST.E.U16 desc[UR4][R32.64+0x12], R78 ;  /* 0x0000124e20007985 */ /* 0x000fe2000c101504 */
[----:B-1----:R-:W-:Y:S01]  /*9ae0*/  IMAD.WIDE.U32 R26, R0, -0x2daee0ad, RZ ;  /* 0xd2511f53001a7825 */ /* 0x002fe200078e00ff */
[----:B------:R-:W-:-:S02]  /*9af0*/  LOP3.LUT R0, R147, R152, R226, 0x96, !PT ;  /* 0x0000009893007212 */ /* 0x000fc400078e96e2 */
[----:B------:R-:W-:Y:S01]  /*9b00*/  ST.E.U16 desc[UR4][R30.64+0x10], R48 ;  /* 0x000010301e007985 */ /* 0x000fe2000c101504 */
[----:B------:R-:W-:Y:S02]  /*9b10*/  LOP3.LUT R36, R39, R252, R26, 0x96, !PT ;  /* 0x000000fc27247212 */ /* 0x000fe400078e961a */
[----:B------:R-:W-:Y:S01]  /*9b20*/  IMAD.WIDE.U32 R144, R0, -0x326172a9, RZ ;  /* 0xcd9e8d5700907825 */ /* 0x000fe200078e00ff */
[----:B------:R-:W-:Y:S01]  /*9b30*/  LOP3.LUT R26, R27, R141, R146, 0x96, !PT ;  /* 0x0000008d1b1a7212 */ /* 0x000fe200078e9692 */
[----:B------:R-:W-:Y:S02]  /*9b40*/  ST.E.U16 desc[UR4][R30.64+0x12], R46 ;  /* 0x0000122e1e007985 */ /* 0x000fe4000c101504 */
[----:B----4-:R-:W-:Y:S02]  /*9b50*/  IMAD.WIDE.U32 R36, R36, -0x326172a9, RZ ;  /* 0xcd9e8d5724247825 */ /* 0x010fe400078e00ff */
[----:B------:R-:W-:Y:S02]  /*9b60*/  ST.E.U16 desc[UR4][R28.64+0x10], R45 ;  /* 0x0000102d1c007985 */ /* 0x000fe4000c101504 */
[----:B------:R-:W-:-:S02]  /*9b70*/  IMAD.WIDE.U32 R26, R26, -0x326172a9, RZ ;  /* 0xcd9e8d571a1a7825 */ /* 0x000fc400078e00ff */
[----:B------:R-:W-:Y:S03]  /*9b80*/  ST.E.U16 desc[UR4][R28.64+0x12], R44 ;  /* 0x0000122c1c007985 */ /* 0x000fe6000c101504 */
[----:B------:R-:W-:Y:S01]  /*9b90*/  LOP3.LUT R4, R27, R142, R144, 0x96, !PT ;  /* 0x0000008e1b047212 */ /* 0x000fe200078e9690 */
[----:B------:R-:W-:Y:S04]  /*9ba0*/  ST.E.U16 desc[UR4][R34.64+0x20], R76 ;  /* 0x0000204c22007985 */ /* 0x000fe8000c101504 */
[----:B------:R-:W-:Y:S01]  /*9bb0*/  IMAD.WIDE.U32 R4, R4, -0x2daee0ad, RZ ;  /* 0xd2511f5304047825 */ /* 0x000fe200078e00ff */
[----:B------:R-:W-:Y:S04]  /*9bc0*/  ST.E.U16 desc[UR4][R34.64+0x22], R75 ;  /* 0x0000224b22007985 */ /* 0x000fe8000c101504 */
[----:B------:R-:W-:Y:S01]  /*9bd0*/  LOP3.LUT R27, R5, R140, R38, 0x96, !PT ;  /* 0x0000008c051b7212 */ /* 0x000fe200078e9626 */
[----:B------:R-:W-:Y:S01]  /*9be0*/  ST.E.U16 desc[UR4][R32.64+0x20], R71 ;  /* 0x0000204720007985 */ /* 0x000fe2000c101504 */
[----:B------:R-:W-:-:S03]  /*9bf0*/  LOP3.LUT R38, R37, R125, R26, 0x96, !PT ;  /* 0x0000007d25267212 */ /* 0x000fc600078e961a */
[----:B------:R-:W-:Y:S01]  /*9c00*/  IMAD.WIDE.U32 R26, R27, -0x326172a9, RZ ;  /* 0xcd9e8d571b1a7825 */ /* 0x000fe200078e00ff */
[----:B------:R-:W-:Y:S03]  /*9c10*/  ST.E.U16 desc[UR4][R32.64+0x22], R74 ;  /* 0x0000224a20007985 */ /* 0x000fe6000c101504 */
[----:B------:R-:W-:Y:S01]  /*9c20*/  IMAD.WIDE.U32 R38, R38, -0x2daee0ad, RZ ;  /* 0xd2511f5326267825 */ /* 0x000fe200078e00ff */
[----:B------:R-:W-:Y:S01]  /*9c30*/  LOP3.LUT R36, R27, R178, R36, 0x96, !PT ;  /* 0x000000b21b247212 */ /* 0x000fe200078e9624 */
[----:B------:R-:W-:Y:S03]  /*9c40*/  ST.E.U16 desc[UR4][R30.64+0x20], R43 ;  /* 0x0000202b1e007985 */ /* 0x000fe6000c101504 */
[----:B------:R-:W-:Y:S01]  /*9c50*/  LOP3.LUT R4, R39, R177, R4, 0x96, !PT ;  /* 0x000000b127047212 */ /* 0x000fe200078e9604 */
[----:B------:R-:W-:Y:S04]  /*9c60*/  ST.E.U16 desc[UR4][R30.64+0x22], R42 ;  /* 0x0000222a1e007985 */ /* 0x000fe8000c101504 */
[----:B------:R-:W-:Y:S01]  /*9c70*/  IMAD.WIDE.U32 R4, R4, -0x326172a9, RZ ;  /* 0xcd9e8d5704047825 */ /* 0x000fe200078e00ff */
[----:B------:R-:W-:Y:S04]  /*9c80*/  ST.E.U16 desc[UR4][R28.64+0x20], R41 ;  /* 0x000020291c007985 */ /* 0x000fe8000c101504 */
[----:B------:R-:W-:Y:S01]  /*9c90*/  LOP3.LUT R0, R5, R245, R26, 0x96, !PT ;  /* 0x000000f505007212 */ /* 0x000fe200078e961a */
[----:B------:R-:W-:Y:S01]  /*9ca0*/  ST.E.U16 desc[UR4][R28.64+0x22], R40 ;  /* 0x000022281c007985 */ /* 0x000fe2000c101504 */
[----:B------:R-:W-:-:S03]  /*9cb0*/  LOP3.LUT R5, R4, 0xffff, RZ, 0xc0, !PT ;  /* 0x0000ffff04057812 */ /* 0x000fc600078ec0ff */
[----:B------:R-:W-:Y:S01]  /*9cc0*/  ST.E.U16 desc[UR4][R34.64+0x30], R69 ;  /* 0x0000304522007985 */ /* 0x000fe2000c101504 */
[----:B------:R-:W-:Y:S02]  /*9cd0*/  SHF.R.U32.HI R26, RZ, 0x8, R5 ;  /* 0x00000008ff1a7819 */ /* 0x000fe40000011605 */
[----:B------:R-:W-:Y:S01]  /*9ce0*/  LOP3.LUT R5, R4, 0xff, RZ, 0xc0, !PT ;  /* 0x000000ff04057812 */ /* 0x000fe200078ec0ff */
[----:B------:R-:W-:Y:S03]  /*9cf0*/  ST.E.U16 desc[UR4][R34.64+0x32], R68 ;  /* 0x0000324422007985 */ /* 0x000fe6000c101504 */
[----:B------:R-:W-:Y:S01]  /*9d00*/  PRMT R55, R5, 0x5410, R26 ;  /* 0x0000541005377816 */ /* 0x000fe2000000001a */
[----:B------:R-:W-:Y:S01]  /*9d10*/  ST.E.U16 desc[UR4][R32.64+0x30], R66 ;  /* 0x0000304220007985 */ /* 0x000fe2000c101504 */
[--C-:B------:R-:W-:Y:S02]  /*9d20*/  SHF.R.U32.HI R26, RZ, 0x10, R4.reuse ;  /* 0x00000010ff1a7819 */ /* 0x100fe40000011604 */
[----:B------:R-:W-:Y:S01]  /*9d30*/  SHF.R.U32.HI R5, RZ, 0x18, R4 ;  /* 0x00000018ff057819 */ /* 0x000fe20000011604 */
[----:B------:R-:W-:Y:S01]  /*9d40*/  ST.E.U16 desc[UR4][R32.64+0x32], R67 ;  /* 0x0000324320007985 */ /* 0x000fe2000c101504 */
[----:B------:R-:W-:-:S03]  /*9d50*/  LOP3.LUT R4, R26, 0xff, RZ, 0xc0, !PT ;  /* 0x000000ff1a047812 */ /* 0x000fc600078ec0ff */
[----:B------:R-:W-:Y:S01]  /*9d60*/  ST.E.U16 desc[UR4][R30.64+0x30], R22 ;  /* 0x000030161e007985 */ /* 0x000fe2000c101504 */
[----:B------:R-:W-:Y:S01]  /*9d70*/  PRMT R39, R4, 0x5410, R5 ;  /* 0x0000541004277816 */ /* 0x000fe20000000005 */
[----:B------:R-:W-:Y:S02]  /*9d80*/  IMAD.WIDE.U32 R4, R36, -0x2daee0ad, RZ ;  /* 0xd2511f5324047825 */ /* 0x000fe400078e00ff */
[----:B------:R-:W-:Y:S03]  /*9d90*/  ST.E.U16 desc[UR4][R30.64+0x32], R21 ;  /* 0x000032151e007985 */ /* 0x000fe6000c101504 */
[----:B------:R-:W-:Y:S01]  /*9da0*/  LOP3.LUT R36, R5, R246, R38, 0x96, !PT ;  /* 0x000000f605247212 */ /* 0x000fe200078e9626 */
[----:B------:R-:W-:Y:S01]  /*9db0*/  ST.E.U16 desc[UR4][R28.64+0x30], R24 ;  /* 0x000030181c007985 */ /* 0x000fe2000c101504 */
[----:B------:R-:W-:Y:S02]  /*9dc0*/  LOP3.LUT R5, R4, 0xffff, RZ, 0xc0, !PT ;  /* 0x0000ffff04057812 */ /* 0x000fe400078ec0ff */
[----:B------:R-:W-:Y:S01]  /*9dd0*/  SHF.R.U32.HI R2, RZ, 0x10, R36 ;  /* 0x00000010ff027819 */ /* 0x000fe20000011624 */
[----:B------:R-:W-:Y:S01]  /*9de0*/  ST.E.U16 desc[UR4][R28.64+0x32], R23 ;  /* 0x000032171c007985 */ /* 0x000fe2000c101504 */
[----:B------:R-:W-:-:S02]  /*9df0*/  SHF.R.U32.HI R26, RZ, 0x8, R5 ;  /* 0x00000008ff1a7819 */ /* 0x000fc40000011605 */
[----:B------:R-:W-:Y:S01]  /*9e00*/  LOP3.LUT R5, R4, 0xff, RZ, 0xc0, !PT ;  /* 0x000000ff04057812 */ /* 0x000fe200078ec0ff */
[----:B------:R-:W-:Y:S03]  /*9e10*/  ST.E.U16 desc[UR4][R34.64+0x40], R65 ;  /* 0x0000404122007985 */ /* 0x000fe6000c101504 */
[----:B------:R-:W-:Y:S01]  /*9e20*/  PRMT R38, R5, 0x5410, R26 ;  /* 0x0000541005267816 */ /* 0x000fe2000000001a */
[----:B------:R-:W-:Y:S01]  /*9e30*/  ST.E.U16 desc[UR4][R34.64+0x42], R64 ;  /* 0x0000424022007985 */ /* 0x000fe2000c101504 */
[--C-:B------:R-:W-:Y:S02]  /*9e40*/  SHF.R.U32.HI R5, RZ, 0x10, R4.reuse ;  /* 0x00000010ff057819 */ /* 0x100fe40000011604 */
[----:B------:R-:W-:Y:S01]  /*9e50*/  SHF.R.U32.HI R26, RZ, 0x18, R4 ;  /* 0x00000018ff1a7819 */ /* 0x000fe20000011604 */
[----:B------:R-:W-:Y:S01]  /*9e60*/  ST.E.U16 desc[UR4][R32.64+0x40], R62 ;  /* 0x0000403e20007985 */ /* 0x000fe2000c101504 */
[----:B------:R-:W-:-:S02]  /*9e70*/  LOP3.LUT R4, R25, 0xffff, RZ, 0xc0, !PT ;  /* 0x0000ffff19047812 */ /* 0x000fc400078ec0ff */
[----:B------:R-:W-:Y:S01]  /*9e80*/  LOP3.LUT R5, R5, 0xff, RZ, 0xc0, !PT ;  /* 0x000000ff05057812 */ /* 0x000fe200078ec0ff */
[----:B------:R-:W-:Y:S03]  /*9e90*/  ST.E.U16 desc[UR4][R32.64+0x42], R63 ;  /* 0x0000423f20007985 */ /* 0x000fe6000c101504 */
[----:B------:R-:W-:Y:S01]  /*9ea0*/  PRMT R37, R5, 0x5410, R26 ;  /* 0x0000541005257816 */ /* 0x000fe2000000001a */
[----:B------:R-:W-:Y:S01]  /*9eb0*/  ST.E.U16 desc[UR4][R30.64+0x40], R20 ;  /* 0x000040141e007985 */ /* 0x000fe2000c101504 */
[----:B------:R-:W-:-:S03]  /*9ec0*/  SHF.R.U32.HI R5, RZ, 0x18, R0 ;  /* 0x00000018ff057819 */ /* 0x000fc60000011600 */
        /* <DEDUP_REMOVED lines=19> */
[----:B------:R-:W-:Y:S04]  /*a000*/  ST.E.U16 desc[UR4][R34.64+0x70], R52 ;  /* 0x0000703422007985 */ /* 0x000fe8000c101504 */
[----:B------:R-:W-:Y:S04]  /*a010*/  ST.E.U16 desc[UR4][R34.64+0x72], R51 ;  /* 0x0000723322007985 */ /* 0x000fe8000c101504 */
[----:B------:R-:W-:Y:S04]  /*a020*/  ST.E.U16 desc[UR4][R32.64+0x70], R50 ;  /* 0x0000703220007985 */ /* 0x000fe8000c101504 */
[----:B------:R-:W-:Y:S04]  /*a030*/  ST.E.U16 desc[UR4][R32.64+0x72], R49 ;  /* 0x0000723120007985 */ /* 0x000fe8000c101504 */
[----:B------:R2:W-:Y:S04]  /*a040*/  ST.E.U16 desc[UR4][R30.64+0x70], R6 ;  /* 0x000070061e007985 */ /* 0x0005e8000c101504 */
[----:B------:R3:W-:Y:S01]  /*a050*/  ST.E.U16 desc[UR4][R30.64+0x72], R3 ;  /* 0x000072031e007985 */ /* 0x0007e2000c101504 */
[----:B-1----:R-:W-:-:S03]  /*a060*/  SHF.R.U32.HI R9, RZ, 0x18, R25 ;  /* 0x00000018ff097819 */ /* 0x002fc60000011619 */
[----:B------:R1:W-:Y:S04]  /*a070*/  ST.E.U16 desc[UR4][R28.64+0x70], R8 ;  /* 0x000070081c007985 */ /* 0x0003e8000c101504 */
[----:B------:R4:W-:Y:S04]  /*a080*/  ST.E.U16 desc[UR4][R28.64+0x72], R7 ;  /* 0x000072071c007985 */ /* 0x0009e8000c101504 */
[----:B------:R-:W5:Y:S04]  /*a090*/  LDSM.16.MT88.4 R112, [R174+0x9000] ;  /* 0x00900000ae70783b */ /* 0x000f680000004200 */
[----:B------:R-:W-:Y:S04]  /*a0a0*/  LDSM.16.MT88.4 R76, [R188+0x9400] ;  /* 0x00940000bc4c783b */ /* 0x000fe80000004200 */
[----:B------:R-:W5:Y:S01]  /*a0b0*/  LDSM.16.MT88.4 R108, [R188+0xa000] ;  /* 0x00a00000bc6c783b */ /* 0x000f620000004200 */
[----:B--2---:R-:W-:-:S03]  /*a0c0*/  LOP3.LUT R6, R25, 0xff, RZ, 0xc0, !PT ;  /* 0x000000ff19067812 */ /* 0x004fc600078ec0ff */
[----:B------:R-:W-:Y:S01]  /*a0d0*/  LDSM.16.MT88.4 R72, [R174+0xa400] ;  /* 0x00a40000ae48783b */ /* 0x000fe20000004200 */
[----:B---3--:R-:W-:-:S03]  /*a0e0*/  SHF.R.U32.HI R3, RZ, 0x8, R4 ;  /* 0x00000008ff037819 */ /* 0x008fc60000011604 */
[----:B------:R-:W-:Y:S01]  /*a0f0*/  LDSM.16.MT88.4 R48, [R174+0xb000] ;  /* 0x00b00000ae30783b */ /* 0x000fe20000004200 */
[----:B------:R-:W-:Y:S02]  /*a100*/  SHF.R.U32.HI R4, RZ, 0x10, R25 ;  /* 0x00000010ff047819 */ /* 0x000fe40000011619 */
[----:B------:R-:W-:Y:S01]  /*a110*/  PRMT R11, R6, 0x5410, R3 ;  /* 0x00005410060b7816 */ /* 0x000fe20000000003 */
[----:B------:R-:W-:Y:S01]  /*a120*/  STL.64 [R1+0x68], R146 ;  /* 0x0000689201007387 */ /* 0x000fe20000100a00 */
[C---:B------:R-:W-:Y:S02]  /*a130*/  LOP3.LUT R3, R0.reuse, 0xffff, RZ, 0xc0, !PT ;  /* 0x0000ffff00037812 */ /* 0x040fe400078ec0ff */
[----:B------:R-:W-:Y:S01]  /*a140*/  SHF.R.U32.HI R6, RZ, 0x10, R0 ;  /* 0x00000010ff067819 */ /* 0x000fe20000011600 */
[----:B------:R-:W-:Y:S01]  /*a150*/  STL.64 [R1+0x60], R144 ;  /* 0x0000609001007387 */ /* 0x000fe20000100a00 */
[----:B-1----:R-:W-:Y:S02]  /*a160*/  LOP3.LUT R8, R0, 0xff, RZ, 0xc0, !PT ;  /* 0x000000ff00087812 */ /* 0x002fe400078ec0ff */
[----:B------:R-:W-:-:S02]  /*a170*/  LOP3.LUT R0, R36, 0xffff, RZ, 0xc0, !PT ;  /* 0x0000ffff24007812 */ /* 0x000fc400078ec0ff */
[----:B----4-:R-:W-:Y:S02]  /*a180*/  LOP3.LUT R7, R4, 0xff, RZ, 0xc0, !PT ;  /* 0x000000ff04077812 */ /* 0x010fe400078ec0ff */
[----:B------:R-:W-:Y:S02]  /*a190*/  SHF.R.U32.HI R4, RZ, 0x8, R3 ;  /* 0x00000008ff047819 */ /* 0x000fe40000011603 */
[----:B------:R-:W-:Y:S02]  /*a1a0*/  LOP3.LUT R3, R6, 0xff, RZ, 0xc0, !PT ;  /* 0x000000ff06037812 */ /* 0x000fe400078ec0ff */
[----:B------:R-:W-:Y:S02]  /*a1b0*/  SHF.R.U32.HI R6, RZ, 0x8, R0 ;  /* 0x00000008ff067819 */ /* 0x000fe40000011600 */
[----:B------:R-:W-:Y:S02]  /*a1c0*/  HSET2.LE.AND R0, R82, R70, PT ;  /* 0x0000004652007233 */ /* 0x000fe40003803000 */
[----:B------:R-:W-:-:S02]  /*a1d0*/  PRMT R10, R7, 0x5410, R9 ;  /* 0x00005410070a7816 */ /* 0x000fc40000000009 */
[----:B------:R-:W-:Y:S02]  /*a1e0*/  PRMT R8, R8, 0x5410, R4 ;  /* 0x0000541008087816 */ /* 0x000fe40000000004 */
[----:B------:R-:W-:Y:S02]  /*a1f0*/  PRMT R9, R3, 0x5410, R5 ;  /* 0x0000541003097816 */ /* 0x000fe40000000005 */
[----:B------:R-:W-:Y:S02]  /*a200*/  LOP3.LUT R24, R170, R0, RZ, 0xc0, !PT ;  /* 0x00000000aa187212 */ /* 0x000fe400078ec0ff */
[--C-:B------:R-:W-:Y:S02]  /*a210*/  HSET2.LE.AND R3, R81, R70.reuse, PT ;  /* 0x0000004651037233 */ /* 0x100fe40003803000 */
[--C-:B------:R-:W-:Y:S02]  /*a220*/  HSET2.LE.AND R4, R84, R70.reuse, PT ;  /* 0x0000004654047233 */ /* 0x100fe40003803000 */
[--C-:B------:R-:W-:Y:S01]  /*a230*/  HSET2.LE.AND R0, R55, R70.reuse, PT ;  /* 0x0000004637007233 */ /* 0x100fe20003803000 */
[----:B------:R-:W1:Y:S01]  /*a240*/  LDSM.16.MT88.4 R84, [R174+0x9400] ;  /* 0x00940000ae54783b */ /* 0x000e620000004200 */
[----:B------:R-:W-:-:S02]  /*a250*/  HSET2.LE.AND R5, R83, R70, PT ;  /* 0x0000004653057233 */ /* 0x000fc40003803000 */
[----:B------:R-:W-:Y:S01]  /*a260*/  LOP3.LUT R25, R168, R3, RZ, 0xc0, !PT ;  /* 0x00000003a8197212 */ /* 0x000fe200078ec0ff */
[----:B------:R-:W-:Y:S01]  /*a270*/  LDSM.16.MT88.4 R80, [R188+0x9000] ;  /* 0x00900000bc50783b */ /* 0x000fe20000004200 */
[----:B------:R-:W-:Y:S02]  /*a280*/  LOP3.LUT R26, R167, R4, RZ, 0xc0, !PT ;  /* 0x00000004a71a7212 */ /* 0x000fe400078ec0ff */
[----:B------:R-:W-:Y:S02]  /*a290*/  LOP3.LUT R14, R95, R0, RZ, 0xc0, !PT ;  /* 0x000000005f0e7212 */ /* 0x000fe400078ec0ff */
[--C-:B------:R-:W-:Y:S02]  /*a2a0*/  HSET2.LE.AND R3, R39, R70.reuse, PT ;  /* 0x0000004627037233 */ /* 0x100fe40003803000 */
[--C-:B------:R-:W-:Y:S02]  /*a2b0*/  HSET2.LE.AND R4, R8, R70.reuse, PT ;  /* 0x0000004608047233 */ /* 0x100fe40003803000 */
[----:B------:R-:W-:-:S02]  /*a2c0*/  HSET2.LE.AND R0, R9, R70, PT ;  /* 0x0000004609007233 */ /* 0x000fc40003803000 */
[----:B------:R-:W-:Y:S02]  /*a2d0*/  LOP3.LUT R15, R91, R3, RZ, 0xc0, !PT ;  /* 0x000000035b0f7212 */ /* 0x000fe400078ec0ff */
[----:B------:R-:W-:Y:S02]  /*a2e0*/  LOP3.LUT R12, R107, R4, RZ, 0xc0, !PT ;  /* 0x000000046b0c7212 */ /* 0x000fe400078ec0ff */
[----:B------:R-:W-:Y:S02]  /*a2f0*/  LOP3.LUT R13, R105, R0, RZ, 0xc0, !PT ;  /* 0x00000000690d7212 */ /* 0x000fe400078ec0ff */
[----:B------:R-:W-:Y:S02]  /*a300*/  HSET2.LE.AND R3, R88, R70, PT ;  /* 0x0000004658037233 */ /* 0x000fe40003803000 */
[----:B------:R-:W-:Y:S01]  /*a310*/  LOP3.LUT R7, R36, 0xff, RZ, 0xc0, !PT ;  /* 0x000000ff24077812 */ /* 0x000fe200078ec0ff */
[----:B------:R-:W2:Y:S01]  /*a320*/  LDSM.16.MT88.4 R88, [R174+0xa000] ;  /* 0x00a00000ae58783b */ /* 0x000ea20000004200 */
[----:B------:R-:W-:Y:S01]  /*a330*/  LOP3.LUT R27, R163, R5, RZ, 0xc0, !PT ;  /* 0x00000005a31b7212 */ /* 0x000fe200078ec0ff */
[----:B-----5:R-:W-:Y:S01]  /*a340*/  HMMA.16816.F32.BF16 R16, R12, R112, RZ ;  /* 0x000000700c10723c */ /* 0x020fe200000418ff */
[----:B------:R-:W-:-:S02]  /*a350*/  PRMT R7, R7, 0x5410, R6 ;  /* 0x0000541007077816 */ /* 0x000fc40000000006 */
[----:B------:R-:W-:Y:S02]  /*a360*/  SHF.R.U32.HI R6, RZ, 0x18, R36 ;  /* 0x00000018ff067819 */ /* 0x000fe40000011624 */
[----:B------:R-:W-:Y:S01]  /*a370*/  LOP3.LUT R5, R2, 0xff, RZ, 0xc0, !PT ;  /* 0x000000ff02057812 */ /* 0x000fe200078ec0ff */
[C---:B------:R-:W-:Y:S01]  /*a380*/  HMMA.16816.F32.BF16 R40, R24.reuse, R112, RZ ;  /* 0x000000701828723c */ /* 0x040fe200000418ff */
[--C-:B------:R-:W-:Y:S02]  /*a390*/  HSET2.LE.AND R0, R11, R70.reuse, PT ;  /* 0x000000460b007233 */ /* 0x100fe40003803000 */
[--C-:B------:R-:W-:Y:S02]  /*a3a0*/  HSET2.LE.AND R2, R10, R70.reuse, PT ;  /* 0x000000460a027233 */ /* 0x100fe40003803000 */
[----:B------:R-:W-:Y:S01]  /*a3b0*/  HSET2.LE.AND R4, R92, R70, PT ;  /* 0x000000465c047233 */ /* 0x000fe20003803000 */
[----:B------:R-:W-:Y:S01]  /*a3c0*/  HMMA.16816.F32.BF16 R44, R24, R108, RZ ;  /* 0x0000006c182c723c */ /* 0x000fe200000418ff */
[----:B------:R-:W-:-:S02]  /*a3d0*/  PRMT R5, R5, 0x5410, R6 ;  /* 0x0000541005057816 */ /* 0x000fc40000000006 */
[----:B------:R-:W-:Y:S02]  /*a3e0*/  LOP3.LUT R20, R169, R0, RZ, 0xc0, !PT ;  /* 0x00000000a9147212 */ /* 0x000fe400078ec0ff */
[----:B------:R-:W-:Y:S02]  /*a3f0*/  LOP3.LUT R21, R166, R2, RZ, 0xc0, !PT ;  /* 0x00000002a6157212 */ /* 0x000fe400078ec0ff */
[----:B------:R-:W-:Y:S02]  /*a400*/  LOP3.LUT R22, R162, R3, RZ, 0xc0, !PT ;  /* 0x00000003a2167212 */ /* 0x000fe400078ec0ff */
[----:B------:R-:W-:Y:S02]  /*a410*/  LOP3.LUT R23, R161, R4, RZ, 0xc0, !PT ;  /* 0x00000004a1177212 */ /* 0x000fe400078ec0ff */
[--C-:B------:R-:W-:Y:S02]  /*a420*/  HSET2.LE.AND R0, R38, R70.reuse, PT ;  /* 0x0000004626007233 */ /* 0x100fe40003803000 */
[----:B------:R-:W-:-:S02]  /*a430*/  HSET2.LE.AND R2, R37, R70, PT ;  /* 0x0000004625027233 */ /* 0x000fc40003803000 */
[--C-:B------:R-:W-:Y:S02]  /*a440*/  HSET2.LE.AND R3, R7, R70.reuse, PT ;  /* 0x0000004607037233 */ /* 0x100fe40003803000 */
[----:B------:R-:W-:Y:S01]  /*a450*/  HSET2.LE.AND R4, R5, R70, PT ;  /* 0x0000004605047233 */ /* 0x000fe20003803000 */
[----:B-1----:R-:W-:Y:S01]  /*a460*/  HMMA.16816.F32.BF16 R168, R20, R84, R40 ;  /* 0x0000005414a8723c */ /* 0x002fe20000041828 */
[----:B------:R-:W-:Y:S02]  /*a470*/  LOP3.LUT R10, R94, R0, RZ, 0xc0, !PT ;  /* 0x000000005e0a7212 */ /* 0x000fe400078ec0ff */
[----:B------:R-:W-:Y:S02]  /*a480*/  LOP3.LUT R11, R93, R2, RZ, 0xc0, !PT ;  /* 0x000000025d0b7212 */ /* 0x000fe400078ec0ff */
[----:B------:R-:W-:Y:S02]  /*a490*/  LOP3.LUT R8, R106, R3, RZ, 0xc0, !PT ;  /* 0x000000036a087212 */ /* 0x000fe400078ec0ff */
[----:B------:R-:W-:Y:S01]  /*a4a0*/  LOP3.LUT R9, R104, R4, RZ, 0xc0, !PT ;  /* 0x0000000468097212 */ /* 0x000fe200078ec0ff */
[----:B--2---:R-:W-:Y:S01]  /*a4b0*/  HMMA.16816.F32.BF16 R36, R24, R88, RZ ;  /* 0x000000581824723c */ /* 0x004fe200000418ff */
[----:B------:R-:W1:Y:S01]  /*a4c0*/  LDSM.16.MT88.4 R104, [R188+0xa400] ;  /* 0x00a40000bc68783b */ /* 0x000e620000004200 */
[----:B------:R-:W-:-:S04]  /*a4d0*/  LOP3.LUT R2, R153, R227, RZ, 0x3c, !PT ;  /* 0x000000e399027212 */ /* 0x000fc800078e3cff */
[----:B------:R-:W-:Y:S01]  /*a4e0*/  HMMA.16816.F32.BF16 R136, R8, R84, R16 ;  /* 0x000000540888723c */ /* 0x000fe20000041810 */
[----:B------:R-:W-:-:S05]  /*a4f0*/  IMAD.WIDE.U32 R2, R2, -0x326172a9, RZ ;  /* 0xcd9e8d5702027825 */ /* 0x000fca00078e00ff */
[----:B------:R-:W-:Y:S01]  /*a500*/  HMMA.16816.F32.BF16 R16, R24, R80, RZ ;  /* 0x000000501810723c */ /* 0x000fe200000418ff */
[----:B------:R-:W-:-:S05]  /*a510*/  LOP3.LUT R0, R3, R213, R224, 0x96, !PT ;  /* 0x000000d503007212 */ /* 0x000fca00078e96e0 */
[C---:B------:R-:W-:Y:S06]  /*a520*/  HMMA.16816.F32.BF16 R4, R12.reuse, R80, RZ ;  /* 0x000000500c04723c */ /* 0x040fec00000418ff */
[----:B------:R-:W-:Y:S06]  /*a530*/  HMMA.16816.F32.BF16 R40, R12, R88, RZ ;  /* 0x000000580c28723c */ /* 0x000fec00000418ff */
[C---:B------:R-:W-:Y:S06]  /*a540*/  HMMA.16816.F32.BF16 R152, R20.reuse, R72, R36 ;  /* 0x000000481498723c */ /* 0x040fec0000041824 */
[----:B------:R-:W-:Y:S06]  /*a550*/  HMMA.16816.F32.BF16 R160, R20, R76, R16 ;  /* 0x0000004c14a0723c */ /* 0x000fec0000041810 */
[----:B------:R-:W-:Y:S06]  /*a560*/  HMMA.16816.F32.BF16 R16, R12, R108, RZ ;  /* 0x0000006c0c10723c */ /* 0x000fec00000418ff */
[C---:B------:R-:W-:Y:S06]  /*a570*/  HMMA.16816.F32.BF16 R128, R8.reuse, R76, R4 ;  /* 0x0000004c0880723c */ /* 0x040fec0000041804 */
[----:B------:R-:W-:Y:S01]  /*a580*/  HMMA.16816.F32.BF16 R120, R8, R72, R40 ;  /* 0x000000480878723c */ /* 0x000fe20000041828 */
[----:B------:R-:W-:-:S02]  /*a590*/  LOP3.LUT R6, R221, R212, R2, 0x96, !PT ;  /* 0x000000d4dd067212 */ /* 0x000fc400078e9602 */
[----:B------:R-:W-:Y:S02]  /*a5a0*/  LOP3.LUT R5, R3, R213, R214, 0x96, !PT ;  /* 0x000000d503057212 */ /* 0x000fe400078e96d6 */
[----:B------:R-:W-:Y:S01]  /*a5b0*/  LOP3.LUT R4, R145, R212, R2, 0x96, !PT ;  /* 0x000000d491047212 */ /* 0x000fe200078e9602 */
[----:B------:R-:W-:Y:S01]  /*a5c0*/  IMAD.WIDE.U32 R2, R0, -0x2daee0ad, RZ ;  /* 0xd2511f5300027825 */ /* 0x000fe200078e00ff */
[-C--:B-1----:R-:W-:Y:S03]  /*a5d0*/  HMMA.16816.F32.BF16 R224, R20, R104.reuse, R44 ;  /* 0x0000006814e0723c */ /* 0x082fe6000004182c */
[----:B------:R-:W-:Y:S01]  /*a5e0*/  IMAD.WIDE.U32 R36, R6, -0x2daee0ad, RZ ;  /* 0xd2511f5306247825 */ /* 0x000fe200078e00ff */
[----:B------:R-:W-:Y:S02]  /*a5f0*/  LOP3.LUT R7, R3, R141, R180, 0x96, !PT ;  /* 0x0000008d03077212 */ /* 0x000fe400078e96b4 */
[----:B------:R-:W-:Y:S01]  /*a600*/  HMMA.16816.F32.BF16 R212, R8, R104, R16 ;  /* 0x0000006808d4723c */ /* 0x000fe20000041810 */
[----:B------:R-:W-:Y:S01]  /*a610*/  IMAD.WIDE.U32 R40, R4, -0x2daee0ad, RZ ;  /* 0xd2511f5304287825 */ /* 0x000fe200078e00ff */
[----:B------:R-:W-:-:S03]  /*a620*/  LOP3.LUT R6, R37, R252, R2, 0x96, !PT ;  /* 0x000000fc25067212 */ /* 0x000fc600078e9602 */
[----:B------:R-:W-:-:S04]  /*a630*/  IMAD.WIDE.U32 R2, R5, -0x2daee0ad, RZ ;  /* 0xd2511f5305027825 */ /* 0x000fc800078e00ff */
[----:B------:R-:W-:Y:S01]  /*a640*/  IMAD.WIDE.U32 R18, R6, -0x326172a9, RZ ;  /* 0xcd9e8d5706127825 */ /* 0x000fe200078e00ff */
[----:B------:R-:W-:Y:S02]  /*a650*/  LOP3.LUT R4, R3, R141, R146, 0x96, !PT ;  /* 0x0000008d03047212 */ /* 0x000fe400078e9692 */
[----:B------:R-:W-:Y:S01]  /*a660*/  LOP3.LUT R0, R41, R252, R2, 0x96, !PT ;  /* 0x000000fc29007212 */ /* 0x000fe200078e9602 */
        /* <DEDUP_REMOVED lines=57> */
[----:B------:R-:W-:Y:S02]  /*aa00*/  LOP3.LUT R6, R42, 0xff, RZ, 0xc0, !PT ;  /* 0x000000ff2a067812 */ /* 0x000fe400078ec0ff */
[----:B------:R-:W-:-:S02]  /*aa10*/  SHF.R.U32.HI R3, RZ, 0x8, R17 ;  /* 0x00000008ff037819 */ /* 0x000fc40000011611 */
[----:B------:R-:W-:Y:S02]  /*aa20*/  PRMT R62, R2, 0x5410, R18 ;  /* 0x00005410023e7816 */ /* 0x000fe40000000012 */
[----:B------:R-:W-:Y:S01]  /*aa30*/  LOP3.LUT R2, R4, 0xffff, RZ, 0xc0, !PT ;  /* 0x0000ffff04027812 */ /* 0x000fe200078ec0ff */
[----:B------:R-:W-:Y:S01]  /*aa40*/  HMMA.16816.F32.BF16 R16, R24, R48, RZ ;  /* 0x000000301810723c */ /* 0x000fe200000418ff */
[----:B------:R-:W-:Y:S02]  /*aa50*/  PRMT R65, R43, 0x5410, R7 ;  /* 0x000054102b417816 */ /* 0x000fe40000000007 */
[----:B------:R-:W-:Y:S02]  /*aa60*/  PRMT R64, R6, 0x5410, R44 ;  /* 0x0000541006407816 */ /* 0x000fe4000000002c */
[----:B------:R-:W-:Y:S01]  /*aa70*/  PRMT R63, R37, 0x5410, R3 ;  /* 0x00005410253f7816 */ /* 0x000fe20000000003 */
[----:B------:R-:W-:Y:S01]  /*aa80*/  LDSM.16.MT88.4 R44, [R188+0xb000] ;  /* 0x00b00000bc2c783b */ /* 0x000fe20000004200 */
[----:B------:R-:W-:-:S02]  /*aa90*/  SHF.R.U32.HI R3, RZ, 0x10, R4 ;  /* 0x00000010ff037819 */ /* 0x000fc40000011604 */
[----:B------:R-:W-:Y:S02]  /*aaa0*/  LOP3.LUT R7, R4, 0xff, RZ, 0xc0, !PT ;  /* 0x000000ff04077812 */ /* 0x000fe400078ec0ff */
[----:B------:R-:W-:Y:S02]  /*aab0*/  SHF.R.U32.HI R6, RZ, 0x18, R4 ;  /* 0x00000018ff067819 */ /* 0x000fe40000011604 */
[----:B------:R-:W-:Y:S02]  /*aac0*/  SHF.R.U32.HI R4, RZ, 0x8, R2 ;  /* 0x00000008ff047819 */ /* 0x000fe40000011602 */
[----:B------:R-:W-:Y:S01]  /*aad0*/  SHF.R.U32.HI R2, RZ, 0x8, R36 ;  /* 0x00000008ff027819 */ /* 0x000fe20000011624 */
[----:B------:R-:W-:Y:S01]  /*aae0*/  FADD.FTZ R36, R164, R96 ;  /* 0x00000060a4247221 */ /* 0x000fe20000010000 */
[----:B------:R-:W-:Y:S02]  /*aaf0*/  LOP3.LUT R3, R3, 0xff, RZ, 0xc0, !PT ;  /* 0x000000ff03037812 */ /* 0x000fe400078ec0ff */
[----:B------:R-:W-:-:S02]  /*ab00*/  PRMT R61, R7, 0x5410, R4 ;  /* 0x00005410073d7816 */ /* 0x000fc40000000004 */
[----:B------:R-:W-:Y:S02]  /*ab10*/  LOP3.LUT R4, R39, 0xff, RZ, 0xc0, !PT ;  /* 0x000000ff27047812 */ /* 0x000fe400078ec0ff */
[----:B------:R-:W-:Y:S02]  /*ab20*/  PRMT R59, R38, 0x5410, R2 ;  /* 0x00005410263b7816 */ /* 0x000fe40000000002 */
[----:B------:R-:W-:Y:S02]  /*ab30*/  PRMT R60, R3, 0x5410, R6 ;  /* 0x00005410033c7816 */ /* 0x000fe40000000006 */
[----:B------:R-:W-:Y:S02]  /*ab40*/  LOP3.LUT R2, R5, 0xffff, RZ, 0xc0, !PT ;  /* 0x0000ffff05027812 */ /* 0x000fe400078ec0ff */
[----:B------:R-:W-:Y:S02]  /*ab50*/  SHF.R.U32.HI R6, RZ, 0x10, R5 ;  /* 0x00000010ff067819 */ /* 0x000fe40000011605 */
[----:B------:R-:W-:-:S02]  /*ab60*/  PRMT R52, R4, 0x5410, R40 ;  /* 0x0000541004347816 */ /* 0x000fc40000000028 */
[----:B------:R-:W1:Y:S01]  /*ab70*/  LDSM.16.MT88.4 R40, [R174+0xb400] ;  /* 0x00b40000ae28783b */ /* 0x000e620000004200 */
[----:B------:R-:W-:Y:S02]  /*ab80*/  LOP3.LUT R7, R5, 0xff, RZ, 0xc0, !PT ;  /* 0x000000ff05077812 */ /* 0x000fe400078ec0ff */
[----:B------:R-:W-:Y:S02]  /*ab90*/  SHF.R.U32.HI R3, RZ, 0x8, R2 ;  /* 0x00000008ff037819 */ /* 0x000fe40000011602 */
[----:B------:R-:W-:Y:S02]  /*aba0*/  SHF.R.U32.HI R5, RZ, 0x18, R5 ;  /* 0x00000018ff057819 */ /* 0x000fe40000011605 */
[----:B------:R-:W-:Y:S02]  /*abb0*/  LOP3.LUT R2, R6, 0xff, RZ, 0xc0, !PT ;  /* 0x000000ff06027812 */ /* 0x000fe400078ec0ff */
[----:B------:R-:W-:Y:S02]  /*abc0*/  SHF.R.U32.HI R4, RZ, 0x10, R0 ;  /* 0x00000010ff047819 */ /* 0x000fe40000011600 */
[----:B------:R-:W-:-:S02]  /*abd0*/  PRMT R57, R2, 0x5410, R5 ;  /* 0x0000541002397816 */ /* 0x000fc40000000005 */
[C---:B------:R-:W-:Y:S02]  /*abe0*/  LOP3.LUT R2, R0.reuse, 0xffff, RZ, 0xc0, !PT ;  /* 0x0000ffff00027812 */ /* 0x040fe400078ec0ff */
[----:B------:R-:W-:Y:S02]  /*abf0*/  LOP3.LUT R5, R0, 0xff, RZ, 0xc0, !PT ;  /* 0x000000ff00057812 */ /* 0x000fe400078ec0ff */
[----:B------:R-:W-:Y:S02]  /*ac00*/  SHF.R.U32.HI R2, RZ, 0x8, R2 ;  /* 0x00000008ff027819 */ /* 0x000fe40000011602 */
[----:B------:R-:W-:Y:S02]  /*ac10*/  PRMT R58, R7, 0x5410, R3 ;  /* 0x00005410073a7816 */ /* 0x000fe40000000003 */
[----:B------:R-:W-:Y:S02]  /*ac20*/  SHF.R.U32.HI R3, RZ, 0x18, R0 ;  /* 0x00000018ff037819 */ /* 0x000fe40000011600 */
[----:B------:R-:W-:-:S02]  /*ac30*/  LOP3.LUT R0, R4, 0xff, RZ, 0xc0, !PT ;  /* 0x000000ff04007812 */ /* 0x000fc400078ec0ff */
[----:B------:R-:W-:Y:S01]  /*ac40*/  PRMT R56, R5, 0x5410, R2 ;  /* 0x0000541005387816 */ /* 0x000fe20000000002 */
[----:B------:R-:W-:Y:S01]  /*ac50*/  FADD.FTZ R2, R183, R97 ;  /* 0x00000061b7027221 */ /* 0x000fe20000010000 */
[----:B------:R-:W-:Y:S01]  /*ac60*/  HMMA.16816.F32.BF16 R4, R12, R48, RZ ;  /* 0x000000300c04723c */ /* 0x000fe200000418ff */
[----:B------:R-:W-:Y:S01]  /*ac70*/  PRMT R55, R0, 0x5410, R3 ;  /* 0x0000541000377816 */ /* 0x000fe20000000003 */
[----:B------:R-:W-:Y:S01]  /*ac80*/  FADD.FTZ R0, R157, R99 ;  /* 0x000000639d007221 */ /* 0x000fe20000010000 */
[----:B------:R-:W-:Y:S01]  /*ac90*/  FADD.FTZ R37, R238, R2 ;  /* 0x00000002ee257221 */ /* 0x000fe20000010000 */
[----:B------:R-:W-:Y:S01]  /*aca0*/  FADD.FTZ R2, R179, R36 ;  /* 0x00000024b3027221 */ /* 0x000fe20000010000 */
[----:B------:R-:W-:Y:S01]  /*acb0*/  FADD.FTZ R3, R182, R98 ;  /* 0x00000062b6037221 */ /* 0x000fe20000010000 */
[----:B------:R-:W-:Y:S01]  /*acc0*/  FADD.FTZ R0, R158, R0 ;  /* 0x000000009e007221 */ /* 0x000fe20000010000 */
[--C-:B------:R-:W-:Y:S02]  /*acd0*/  HSET2.LE.AND R52, R52, R70.reuse, PT ;  /* 0x0000004634347233 */ /* 0x100fe40003803000 */
[----:B------:R-:W-:Y:S01]  /*ace0*/  FADD.FTZ R3, R237, R3 ;  /* 0x00000003ed037221 */ /* 0x000fe20000010000 */
[----:B------:R-:W-:Y:S01]  /*acf0*/  FADD.FTZ R0, R135, R0 ;  /* 0x0000000087007221 */ /* 0x000fe20000010000 */
[--C-:B------:R-:W-:Y:S01]  /*ad00*/  HSET2.LE.AND R49, R59, R70.reuse, PT ;  /* 0x000000463b317233 */ /* 0x100fe20003803000 */
[----:B-1----:R-:W-:Y:S01]  /*ad10*/  HMMA.16816.F32.BF16 R180, R20, R40, R16 ;  /* 0x0000002814b4723c */ /* 0x002fe20000041810 */
[----:B------:R-:W-:-:S02]  /*ad20*/  HSET2.LE.AND R48, R55, R70, PT ;  /* 0x0000004637307233 */ /* 0x000fc40003803000 */
[----:B------:R-:W-:Y:S02]  /*ad30*/  LOP3.LUT R95, R117, R52, RZ, 0xc0, !PT ;  /* 0x00000034755f7212 */ /* 0x000fe400078ec0ff */
[----:B------:R-:W-:Y:S01]  /*ad40*/  LOP3.LUT R94, R116, R49, RZ, 0xc0, !PT ;  /* 0x00000031745e7212 */ /* 0x000fe200078ec0ff */
[----:B------:R-:W-:Y:S01]  /*ad50*/  HMMA.16816.F32.BF16 R16, R24, R44, RZ ;  /* 0x0000002c1810723c */ /* 0x000fe200000418ff */
[----:B------:R-:W-:-:S05]  /*ad60*/  LOP3.LUT R93, R118, R48, RZ, 0xc0, !PT ;  /* 0x00000030765d7212 */ /* 0x000fca00078ec0ff */
[----:B------:R-:W-:Y:S07]  /*ad70*/  HMMA.16816.F32.BF16 R164, R8, R40, R4 ;  /* 0x0000002808a4723c */ /* 0x000fee0000041804 */
[----:B------:R-:W-:Y:S01]  /*ad80*/  FADD.FTZ R4, R231, R37 ;  /* 0x00000025e7047221 */ /* 0x000fe20000010000 */
[----:B------:R-:W-:Y:S01]  /*ad90*/  FADD.FTZ R5, R229, R3 ;  /* 0x00000003e5057221 */ /* 0x000fe20000010000 */
[----:B------:R-:W1:Y:S01]  /*ada0*/  LDSM.16.MT88.4 R36, [R188+0xb400] ;  /* 0x00b40000bc24783b */ /* 0x000e620000004200 */
[----:B------:R-:W-:Y:S01]  /*adb0*/  FADD.FTZ R3, R159, R2 ;  /* 0x000000029f037221 */ /* 0x000fe20000010000 */
        /* <DEDUP_REMOVED lines=8> */
[--C-:B------:R-:W-:Y:S01]  /*ae40*/  HSET2.LE.AND R0, R69, R70.reuse, PT ;  /* 0x0000004645007233 */ /* 0x100fe20003803000 */
[----:B------:R-:W-:Y:S01]  /*ae50*/  FADD.FTZ R105, R211, R54 ;  /* 0x00000036d3697221 */ /* 0x000fe20000010000 */
[--C-:B------:R-:W-:Y:S01]  /*ae60*/  HSET2.LE.AND R2, R68, R70.reuse, PT ;  /* 0x0000004644027233 */ /* 0x100fe20003803000 */
[----:B------:R-:W-:Y:S01]  /*ae70*/  FADD.FTZ R104, R124, R53 ;  /* 0x000000357c687221 */ /* 0x000fe20000010000 */
[--C-:B------:R-:W-:Y:S01]  /*ae80*/  HSET2.LE.AND R40, R64, R70.reuse, PT ;  /* 0x0000004640287233 */ /* 0x100fe20003803000 */
[----:B------:R-:W-:Y:S01]  /*ae90*/  HMMA.16816.F32.BF16 R52, R12, R50, RZ ;  /* 0x000000320c34723c */ /* 0x000fe200000418ff */
[----:B------:R-:W-:-:S02]  /*aea0*/  HSET2.LE.AND R3, R63, R70, PT ;  /* 0x000000463f037233 */ /* 0x000fc40003803000 */
[--C-:B------:R-:W-:Y:S02]  /*aeb0*/  HSET2.LE.AND R41, R61, R70.reuse, PT ;  /* 0x000000463d297233 */ /* 0x100fe40003803000 */
[--C-:B------:R-:W-:Y:S01]  /*aec0*/  HSET2.LE.AND R44, R60, R70.reuse, PT ;  /* 0x000000463c2c7233 */ /* 0x100fe20003803000 */
[----:B------:R-:W-:Y:S01]  /*aed0*/  HMMA.16816.F32.BF16 R48, R24, R50, RZ ;  /* 0x000000321830723c */ /* 0x000fe200000418ff */
[----:B------:R-:W-:Y:S02]  /*aee0*/  HSET2.LE.AND R45, R56, R70, PT ;  /* 0x00000046382d7233 */ /* 0x000fe40003803000 */
[----:B------:R-:W-:Y:S01]  /*aef0*/  LOP3.LUT R98, R151, R3, RZ, 0xc0, !PT ;  /* 0x0000000397627212 */ /* 0x000fe200078ec0ff */
[----:B------:R-:W-:Y:S02]  /*af00*/  FADD.FTZ R3, R236, R105 ;  /* 0x00000069ec037221 */ /* 0x000fe40000010000 */
[----:B------:R-:W-:-:S12]  /*af10*/  LOP3.LUT R92, R119, R45, RZ, 0xc0, !PT ;  /* 0x0000002d775c7212 */ /* 0x000fd800078ec0ff */
[----:B------:R-:W-:Y:S06]  /*af20*/  HMMA.16816.F32.BF16 R144, R8, R42, R52 ;  /* 0x0000002a0890723c */ /* 0x000fec0000041834 */
[-C--:B-1----:R-:W-:Y:S06]  /*af30*/  HMMA.16816.F32.BF16 R176, R20, R36.reuse, R16 ;  /* 0x0000002414b0723c */ /* 0x082fec0000041810 */
[----:B------:R-:W-:Y:S01]  /*af40*/  HMMA.16816.F32.BF16 R156, R8, R36, R4 ;  /* 0x00000024089c723c */ /* 0x000fe20000041804 */
[----:B------:R-:W-:Y:S01]  /*af50*/  LOP3.LUT R18, R210, R0, RZ, 0xc0, !PT ;  /* 0x00000000d2127212 */ /* 0x000fe200078ec0ff */
[----:B------:R-:W-:Y:S01]  /*af60*/  FADD.FTZ R0, R243, R185 ;  /* 0x000000b9f3007221 */ /* 0x000fe20000010000 */
[----:B------:R-:W-:Y:S01]  /*af70*/  LOP3.LUT R19, R195, R2, RZ, 0xc0, !PT ;  /* 0x00000002c3137212 */ /* 0x000fe200078ec0ff */
[----:B------:R-:W-:-:S02]  /*af80*/  FADD.FTZ R2, R244, R186 ;  /* 0x000000baf4027221 */ /* 0x000fc40000010000 */
[----:B------:R-:W-:Y:S01]  /*af90*/  HMMA.16816.F32.BF16 R48, R20, R42, R48 ;  /* 0x0000002a1430723c */ /* 0x000fe20000041830 */
[--C-:B------:R-:W-:Y:S02]  /*afa0*/  HSET2.LE.AND R5, R67, R70.reuse, PT ;  /* 0x0000004643057233 */ /* 0x100fe40003803000 */
[--C-:B------:R-:W-:Y:S02]  /*afb0*/  HSET2.LE.AND R6, R66, R70.reuse, PT ;  /* 0x0000004642067233 */ /* 0x100fe40003803000 */
[--C-:B------:R-:W-:Y:S02]  /*afc0*/  HSET2.LE.AND R37, R65, R70.reuse, PT ;  /* 0x0000004641257233 */ /* 0x100fe40003803000 */
[--C-:B------:R-:W-:Y:S01]  /*afd0*/  HSET2.LE.AND R4, R62, R70.reuse, PT ;  /* 0x000000463e047233 */ /* 0x100fe20003803000 */
[----:B------:R-:W-:Y:S01]  /*afe0*/  HMMA.16816.F32.BF16 R64, R12, R82, RZ ;  /* 0x000000520c40723c */ /* 0x000fe200000418ff */
[--C-:B------:R-:W-:Y:S02]  /*aff0*/  HSET2.LE.AND R7, R58, R70.reuse, PT ;  /* 0x000000463a077233 */ /* 0x100fe40003803000 */
[----:B------:R-:W-:-:S02]  /*b000*/  HSET2.LE.AND R36, R57, R70, PT ;  /* 0x0000004639247233 */ /* 0x000fc40003803000 */
        /* <DEDUP_REMOVED lines=12> */
[----:B------:R-:W-:Y:S01]  /*b0d0*/  IADD3 R194, P0, R34, -0x80, RZ ;  /* 0xffffff8022c27810 */ /* 0x000fe20007f1e0ff */
[----:B------:R-:W-:Y:S03]  /*b0e0*/  HMMA.16816.F32.BF16 R12, R12, R46, RZ ;  /* 0x0000002e0c0c723c */ /* 0x000fe600000418ff */
[----:B------:R-:W-:-:S03]  /*b0f0*/  IADD3.X R195, R35, -0x1, RZ, P0, !PT ;  /* 0xffffffff23c37810 */ /* 0x000fc600007fe4ff */
[C---:B------:R-:W-:Y:S06]  /*b100*/  HMMA.16816.F32.BF16 R68, R8.reuse, R86, R68 ;  /* 0x000000560844723c */ /* 0x040fec0000041844 */
[C---:B------:R-:W-:Y:S06]  /*b110*/  HMMA.16816.F32.BF16 R64, R8.reuse, R78, R64 ;  /* 0x0000004e0840723c */ /* 0x040fec0000041840 */
[C---:B------:R-:W-:Y:S06]  /*b120*/  HMMA.16816.F32.BF16 R60, R8.reuse, R74, R60 ;  /* 0x0000004a083c723c */ /* 0x040fec000004183c */
[C---:B------:R-:W-:Y:S06]  /*b130*/  HMMA.16816.F32.BF16 R148, R8.reuse, R106, R56 ;  /* 0x0000006a0894723c */ /* 0x040fec0000041838 */
[----:B------:R-:W-:Y:S06]  /*b140*/  HMMA.16816.F32.BF16 R140, R8, R38, R12 ;  /* 0x00000026088c723c */ /* 0x000fec000004180c */
[C---:B------:R-:W-:Y:S06]  /*b150*/  HMMA.16816.F32.BF16 R8, R24.reuse, R114, RZ ;  /* 0x000000721808723c */ /* 0x040fec00000418ff */
[----:B------:R-:W-:Y:S01]  /*b160*/  HMMA.16816.F32.BF16 R12, R24, R82, RZ ;  /* 0x00000052180c723c */ /* 0x000fe200000418ff */
[----:B------:R-:W-:-:S15]  /*b170*/  LDSM.16.MT88.4 R80, [R174+0xbc00] ;  /* 0x00bc0000ae50783b */ /* 0x000fde0000004200 */
[----:B------:R-:W-:-:S02]  /*b180*/  NOP ;  /* 0x0000000000007918 */ /* 0x000fc40000000000 */
[----:B------:R-:W-:Y:S06]  /*b190*/  HMMA.16816.F32.BF16 R56, R20, R86, R8 ;  /* 0x000000561438723c */ /* 0x000fec0000041808 */
[----:B------:R-:W-:Y:S06]  /*b1a0*/  HMMA.16816.F32.BF16 R8, R24, R90, RZ ;  /* 0x0000005a1808723c */ /* 0x000fec00000418ff */
[----:B------:R-:W-:Y:S01]  /*b1b0*/  HMMA.16816.F32.BF16 R76, R20, R78, R12 ;  /* 0x0000004e144c723c */ /* 0x000fe2000004180c */
[----:B------:R-:W1:-:S15]  /*b1c0*/  LDSM.16.MT88.4 R12, [R188+0x9800] ;  /* 0x00980000bc0c783b */ /* 0x000e5e0000004200 */
[----:B------:R-:W-:-:S02]  /*b1d0*/  NOP ;  /* 0x0000000000007918 */ /* 0x000fc40000000000 */
[----:B------:R-:W-:Y:S06]  /*b1e0*/  HMMA.16816.F32.BF16 R52, R20, R74, R8 ;  /* 0x0000004a1434723c */ /* 0x000fec0000041808 */
[C---:B------:R-:W-:Y:S06]  /*b1f0*/  HMMA.16816.F32.BF16 R8, R24.reuse, R110, RZ ;  /* 0x0000006e1808723c */ /* 0x040fec00000418ff */
[----:B------:R-:W-:Y:S06]  /*b200*/  HMMA.16816.F32.BF16 R24, R24, R46, RZ ;  /* 0x0000002e1818723c */ /* 0x000fec00000418ff */
[-C--:B-1----:R-:W-:Y:S06]  /*b210*/  HMMA.16816.F32.BF16 R160, R16, R12.reuse, R160 ;  /* 0x0000000c10a0723c */ /* 0x082fec00000418a0 */
[----:B------:R-:W-:Y:S06]  /*b220*/  HMMA.16816.F32.BF16 R128, R4, R12, R128 ;  /* 0x0000000c0480723c */ /* 0x000fec0000041880 */
[C---:B------:R-:W-:Y:S01]  /*b230*/  HMMA.16816.F32.BF16 R44, R20.reuse, R106, R8 ;  /* 0x0000006a142c723c */ /* 0x040fe20000041808 */
[----:B------:R-:W1:Y:S05]  /*b240*/  LDSM.16.MT88.4 R8, [R174+0xa800] ;  /* 0x00a80000ae08783b */ /* 0x000e6a0000004200 */
[----:B------:R-:W-:Y:S01]  /*b250*/  HMMA.16816.F32.BF16 R24, R20, R38, R24 ;  /* 0x000000261418723c */ /* 0x000fe20000041818 */
[----:B------:R-:W2:Y:S05]  /*b260*/  LDSM.16.MT88.4 R20, [R174+0x9800] ;  /* 0x00980000ae14783b */ /* 0x000eaa0000004200 */
[----:B------:R-:W-:Y:S06]  /*b270*/  HMMA.16816.F32.BF16 R124, R4, R14, R64 ;  /* 0x0000000e047c723c */ /* 0x000fec0000041840 */
[C---:B-1----:R-:W-:Y:S06]  /*b280*/  HMMA.16816.F32.BF16 R152, R16.reuse, R8, R152 ;  /* 0x000000081098723c */ /* 0x042fec0000041898 */
[C---:B--2---:R-:W-:Y:S06]  /*b290*/  HMMA.16816.F32.BF16 R36, R16.reuse, R22, R56 ;  /* 0x000000161024723c */ /* 0x044fec0000041838 */
[-C--:B------:R-:W-:Y:S06]  /*b2a0*/  HMMA.16816.F32.BF16 R168, R16, R20.reuse, R168 ;  /* 0x0000001410a8723c */ /* 0x080fec00000418a8 */
[C---:B------:R-:W-:Y:S06]  /*b2b0*/  HMMA.16816.F32.BF16 R136, R4.reuse, R20, R136 ;  /* 0x000000140488723c */ /* 0x040fec0000041888 */
[----:B------:R-:W-:Y:S01]  /*b2c0*/  HMMA.16816.F32.BF16 R132, R4, R22, R68 ;  /* 0x000000160484723c */ /* 0x000fe20000041844 */
[----:B------:R-:W1:Y:S05]  /*b2d0*/  LDSM.16.MT88.4 R20, [R188+0xa800] ;  /* 0x00a80000bc14783b */ /* 0x000e6a0000004200 */
[----:B------:R-:W-:Y:S01]  /*b2e0*/  HMMA.16816.F32.BF16 R56, R16, R14, R76 ;  /* 0x0000000e1038723c */ /* 0x000fe2000004184c */
[----:B------:R-:W2:Y:S05]  /*b2f0*/  LDSM.16.MT88.4 R12, [R174+0xb800] ;  /* 0x00b80000ae0c783b */ /* 0x000eaa0000004200 */
[C---:B------:R-:W-:Y:S06]  /*b300*/  HMMA.16816.F32.BF16 R120, R4.reuse, R8, R120 ;  /* 0x000000080478723c */ /* 0x040fec0000041878 */
[-C--:B------:R-:W-:Y:S06]  /*b310*/  HMMA.16816.F32.BF16 R116, R4, R10.reuse, R60 ;  /* 0x0000000a0474723c */ /* 0x080fec000004183c */
[----:B------:R-:W-:Y:S01]  /*b320*/  HMMA.16816.F32.BF16 R52, R16, R10, R52 ;  /* 0x0000000a1034723c */ /* 0x000fe20000041834 */
[----:B------:R-:W3:Y:S05]  /*b330*/  LDSM.16.MT88.4 R8, [R188+0xb800] ;  /* 0x00b80000bc08783b */ /* 0x000eea0000004200 */
[C---:B-1----:R-:W-:Y:S06]  /*b340*/  HMMA.16816.F32.BF16 R112, R4.reuse, R20, R212 ;  /* 0x000000140470723c */ /* 0x042fec00000418d4 */
[C---:B--2---:R-:W-:Y:S01]  /*b350*/  HMMA.16816.F32.BF16 R72, R4.reuse, R12, R164 ;  /* 0x0000000c0448723c */ /* 0x044fe200000418a4 */
[----:B------:R-:W-:Y:S05]  /*b360*/  LDSM.16.MT88.4 R164, [R174+0x9c00] ;  /* 0x009c0000aea4783b */ /* 0x000fea0000004200 */
[C---:B------:R-:W-:Y:S01]  /*b370*/  HMMA.16816.F32.BF16 R108, R4.reuse, R22, R148 ;  /* 0x00000016046c723c */ /* 0x040fe20000041894 */
[----:B------:R-:W-:Y:S05]  /*b380*/  LDSM.16.MT88.4 R148, [R174+0xac00] ;  /* 0x00ac0000ae94783b */ /* 0x000fea0000004200 */
[C---:B------:R-:W-:Y:S06]  /*b390*/  HMMA.16816.F32.BF16 R76, R4.reuse, R14, R144 ;  /* 0x0000000e044c723c */ /* 0x040fec0000041890 */
[C---:B---3--:R-:W-:Y:S01]  /*b3a0*/  HMMA.16816.F32.BF16 R88, R4.reuse, R8, R156 ;  /* 0x000000080458723c */ /* 0x048fe2000004189c */
[----:B------:R-:W-:Y:S05]  /*b3b0*/  LDSM.16.MT88.4 R156, [R188+0x9c00] ;  /* 0x009c0000bc9c783b */ /* 0x000fea0000004200 */
[----:B------:R-:W-:Y:S01]  /*b3c0*/  HMMA.16816.F32.BF16 R40, R4, R10, R140 ;  /* 0x0000000a0428723c */ /* 0x000fe2000004188c */
[----:B------:R-:W1:Y:S04]  /*b3d0*/  LDSM.16.MT88.4 R4, [R188+0xbc00] ;  /* 0x00bc0000bc04783b */ /* 0x000e680000004200 */
[----:B------:R-:W2:Y:S01]  /*b3e0*/  LDSM.16.MT88.4 R140, [R188+0xac00] ;  /* 0x00ac0000bc8c783b */ /* 0x000ea20000004200 */
[C---:B------:R-:W-:Y:S06]  /*b3f0*/  HMMA.16816.F32.BF16 R84, R16.reuse, R8, R176 ;  /* 0x000000081054723c */ /* 0x040fec00000418b0 */
[C---:B------:R-:W-:Y:S06]  /*b400*/  HMMA.16816.F32.BF16 R144, R16.reuse, R20, R224 ;  /* 0x000000141090723c */ /* 0x040fec00000418e0 */
[C---:B------:R-:W-:Y:S06]  /*b410*/  HMMA.16816.F32.BF16 R68, R16.reuse, R12, R180 ;  /* 0x0000000c1044723c */ /* 0x040fec00000418b4 */
[C---:B------:R-:W-:Y:S06]  /*b420*/  HMMA.16816.F32.BF16 R44, R16.reuse, R22, R44 ;  /* 0x00000016102c723c */ /* 0x040fec000004182c */
[C---:B------:R-:W-:Y:S06]  /*b430*/  HMMA.16816.F32.BF16 R48, R16.reuse, R14, R48 ;  /* 0x0000000e1030723c */ /* 0x040fec0000041830 */
[----:B------:R-:W-:Y:S06]  /*b440*/  HMMA.16816.F32.BF16 R24, R16, R10, R24 ;  /* 0x0000000a1018723c */ /* 0x000fec0000041818 */
[-C--:B-1----:R-:W-:Y:S06]  /*b450*/  HMMA.16816.F32.BF16 R88, R92, R4.reuse, R88 ;  /* 0x000000045c58723c */ /* 0x082fec0000041858 */
[C---:B------:R-:W-:Y:S06]  /*b460*/  HMMA.16816.F32.BF16 R84, R96.reuse, R4, R84 ;  /* 0x000000046054723c */ /* 0x040fec0000041854 */
[-C--:B------:R-:W-:Y:S01]  /*b470*/  HMMA.16816.F32.BF16 R168, R96, R164.reuse, R168 ;  /* 0x000000a460a8723c */ /* 0x080fe200000418a8 */
        /* <DEDUP_REMOVED lines=18> */
[C---:B--2---:R-:W-:Y:S06]  /*b5a0*/  HMMA.16816.F32.BF16 R112, R92.reuse, R140, R112 ;  /* 0x0000008c5c70723c */ /* 0x044fec0000041870 */
        /* <DEDUP_REMOVED lines=20> */
[----:B------:R-:W5:Y:S04]  /*b6f0*/  LDL R228, [R1+0x134] ;  /* 0x0001340001e47983 */ /* 0x000f680000100800 */
[----:B------:R-:W5:Y:S01]  /*b700*/  LDL.64 R230, [R1+0x190] ;  /* 0x0001900001e67983 */ /* 0x000f620000100a00 */
[----:B------:R-:W-:Y:S05]  /*b710*/  WARPSYNC.ALL ;  /* 0x0000000000007948 */ /* 0x000fea0003800000 */
[----:B------:R-:W-:Y:S01]  /*b720*/  IMAD.MOV.U32 R211, RZ, RZ, R251 ;  /* 0x000000ffffd37224 */ /* 0x000fe200078e00fb */
[----:B------:R-:W-:Y:S01]  /*b730*/  BAR.SYNC.DEFER_BLOCKING 0x0 ;  /* 0x0000000000007b1d */ /* 0x000fe20000010000 */
[----:B--2---:R-:W-:Y:S01]  /*b740*/  VIADD R216, R229, 0xfffffffe ;  /* 0xfffffffee5d87836 */ /* 0x004fe20000000000 */
[----:B---3--:R-:W-:-:S02]  /*b750*/  ISETP.GE.AND P3, PT, R237, R203, PT ;  /* 0x000000cbed00720c */ /* 0x008fc40003f66270 */
[-C--:B----4-:R-:W-:Y:S02]  /*b760*/  ISETP.GE.AND P2, PT, R238, R203.reuse, PT ;  /* 0x000000cbee00720c */ /* 0x090fe40003f46270 */
[----:B-----5:R-:W-:Y:S01]  /*b770*/  ISETP.GE.AND P4, PT, R228, R203, PT ;  /* 0x000000cbe400720c */ /* 0x020fe20003f86270 */
[----:B------:R-:W-:Y:S01]  /*b780*/  IMAD R0, R250, R216, RZ ;  /* 0x000000d8fa007224 */ /* 0x000fe200078e02ff */
[----:B------:R-:W-:Y:S01]  /*b790*/  SHF.R.S32.HI R4, RZ, 0x1f, R216 ;  /* 0x0000001fff047819 */ /* 0x000fe200000114d8 */
[----:B------:R-:W-:-:S04]  /*b7a0*/  IMAD.WIDE.U32 R2, R216, R247, R230 ;  /* 0x000000f7d8027225 */ /* 0x000fc800078e00e6 */
[----:B------:R-:W-:Y:S02]  /*b7b0*/  IMAD R0, R4, R247, R0 ;  /* 0x000000f704007224 */ /* 0x000fe400078e0200 */
[CC--:B------:R-:W-:Y:S02]  /*b7c0*/  @!P3 LEA R10, P1, R2.reuse, R222.reuse, 0x1 ;  /* 0x000000de020ab211 */ /* 0x0c0fe400078208ff */
[CC--:B------:R-:W-:Y:S01]  /*b7d0*/  @!P2 LEA R8, P0, R2.reuse, R222.reuse, 0x1 ;  /* 0x000000de0208a211 */ /* 0x0c0fe200078008ff */
[----:B------:R-:W-:Y:S01]  /*b7e0*/  IMAD.IADD R3, R3, 0x1, R0 ;  /* 0x0000000103037824 */ /* 0x000fe200078e0200 */
[----:B------:R-:W-:Y:S02]  /*b7f0*/  @!P4 LEA R12, P6, R2, R222, 0x1 ;  /* 0x000000de020cc211 */ /* 0x000fe400078c08ff */
[----:B------:R-:W-:Y:S02]  /*b800*/  IADD3 R0, P5, R248, R2, RZ ;  /* 0x00000002f8007210 */ /* 0x000fe40007fbe0ff */
[----:B------:R-:W-:-:S02]  /*b810*/  @!P4 LEA.HI.X R13, R2, R223, R3, 0x1, P6 ;  /* 0x000000df020dc211 */ /* 0x000fc400030f0c03 */
[CCC-:B------:R-:W-:Y:S02]  /*b820*/  @!P3 LEA.HI.X R11, R2.reuse, R223.reuse, R3.reuse, 0x1, P1 ;  /* 0x000000df020bb211 */ /* 0x1c0fe400008f0c03 */
        /* <DEDUP_REMOVED lines=41> */
[----:B------:R-:W5:Y:S04]  /*bac0*/  LDSM.16.M88.4 R48, [R175+0x6800] ;  /* 0x00680000af30783b */ /* 0x000f680000000200 */
[----:B-1----:R-:W1:Y:S04]  /*bad0*/  LDSM.16.M88.4 R12, [R190+0x1000] ;  /* 0x00100000be0c783b */ /* 0x002e680000000200 */
[----:B------:R-:W4:Y:S04]  /*bae0*/  LDSM.16.M88.4 R44, [R175+0x6c00] ;  /* 0x006c0000af2c783b */ /* 0x000f280000000200 */
[----:B--2---:R-:W-:Y:S04]  /*baf0*/  LDSM.16.M88.4 R8, [R191] ;  /* 0x00000000bf08783b */ /* 0x004fe80000000200 */
[----:B------:R-:W2:Y:S04]  /*bb00*/  LDSM.16.M88.4 R24, [R189+0x6800] ;  /* 0x00680000bd18783b */ /* 0x000ea80000000200 */
[----:B---3--:R-:W3:Y:S04]  /*bb10*/  LDSM.16.M88.4 R4, [R191+0x1000] ;  /* 0x00100000bf04783b */ /* 0x008ee80000000200 */
[----:B------:R-:W3:Y:S04]  /*bb20*/  LDSM.16.M88.4 R20, [R189+0x6c00] ;  /* 0x006c0000bd14783b */ /* 0x000ee80000000200 */
[----:B------:R-:W3:Y:S04]  /*bb30*/  LDSM.16.M88.4 R56, [R175+0x6000] ;  /* 0x00600000af38783b */ /* 0x000ee80000000200 */
[----:B------:R-:W3:Y:S04]  /*bb40*/  LDSM.16.M88.4 R52, [R175+0x6400] ;  /* 0x00640000af34783b */ /* 0x000ee80000000200 */
[----:B------:R-:W3:Y:S01]  /*bb50*/  LDSM.16.M88.4 R36, [R189+0x6400] ;  /* 0x00640000bd24783b */ /* 0x000ee20000000200 */
[-C--:B-----5:R-:W-:Y:S03]  /*bb60*/  HMMA.16816.F32.BF16 R176, R16, R48.reuse, RZ ;  /* 0x0000003010b0723c */ /* 0x0a0fe600000418ff */
[----:B------:R-:W5:Y:S01]  /*bb70*/  LDSM.16.M88.4 R40, [R189+0x6000] ;  /* 0x00600000bd28783b */ /* 0x000f620000000200 */
[----:B------:R-:W5:Y:S02]  /*bb80*/  S2R R210, SR_TID.X ;  /* 0x0000000000d27919 */ /* 0x000f640000002100 */
[----:B-1----:R-:W-:Y:S01]  /*bb90*/  HMMA.16816.F32.BF16 R104, R12, R48, RZ ;  /* 0x000000300c68723c */ /* 0x002fe200000418ff */
[----:B------:R-:W0:Y:S05]  /*bba0*/  LDGDEPBAR ;  /* 0x00000000000079af */ /* 0x000e2a0000000000 */
[-C--:B----4-:R-:W-:Y:S06]  /*bbb0*/  HMMA.16816.F32.BF16 R64, R16, R44.reuse, RZ ;  /* 0x0000002c1040723c */ /* 0x090fec00000418ff */
[----:B------:R-:W-:Y:S06]  /*bbc0*/  HMMA.16816.F32.BF16 R60, R12, R44, RZ ;  /* 0x0000002c0c3c723c */ /* 0x000fec00000418ff */
[-C--:B--2---:R-:W-:Y:S06]  /*bbd0*/  HMMA.16816.F32.BF16 R232, R8, R24.reuse, R176 ;  /* 0x0000001808e8723c */ /* 0x084fec00000418b0 */
[----:B---3--:R-:W-:Y:S06]  /*bbe0*/  HMMA.16816.F32.BF16 R176, R4, R24, R104 ;  /* 0x0000001804b0723c */ /* 0x008fec0000041868 */
[-C--:B------:R-:W-:Y:S06]  /*bbf0*/  HMMA.16816.F32.BF16 R248, R8, R20.reuse, R64 ;  /* 0x0000001408f8723c */ /* 0x080fec0000041840 */
        /* <DEDUP_REMOVED lines=13> */
[----:B------:R-:W-:Y:S06]  /*bcd0*/  HMMA.16816.F32.BF16 R228, R8, R36, R184 ;  /* 0x0000002408e4723c */ /* 0x000fec00000418b8 */
[----:B------:R-:W-:Y:S06]  /*bce0*/  HMMA.16816.F32.BF16 R184, R4, R26, R60 ;  /* 0x0000001a04b8723c */ /* 0x000fec000004183c */
[-C--:B-----5:R-:W-:Y:S06]  /*bcf0*/  HMMA.16816.F32.BF16 R224, R8, R40.reuse, R224 ;  /* 0x0000002808e0723c */ /* 0x0a0fec00000418e0 */
        /* <DEDUP_REMOVED lines=87> */
[----:B------:R-:W1:Y:S05]  /*c270*/  LDSM.16.M88.4 R12, [R189+0x8800] ;  /* 0x00880000bd0c783b */ /* 0x000e6a0000000200 */
[----:B-1----:R-:W-:Y:S06]  /*c280*/  HMMA.16816.F32.BF16 R248, R4, R14, R44 ;  /* 0x0000000e04f8723c */ /* 0x002fec000004182c */
[-C--:B------:R-:W-:Y:S06]  /*c290*/  HMMA.16816.F32.BF16 R236, R8, R12.reuse, R56 ;  /* 0x0000000c08ec723c */ /* 0x080fec0000041838 */
[----:B------:R-:W-:-:S12]  /*c2a0*/  HMMA.16816.F32.BF16 R240, R4, R12, R48 ;  /* 0x0000000c04f0723c */ /* 0x000fd80000041830 */
[----:B------:R-:W-:Y:S02]  /*c2b0*/  IMAD.MOV.U32 R2, RZ, RZ, R250 ;  /* 0x000000ffff027224 */ /* 0x000fe400078e00fa */
[----:B------:R-:W-:Y:S02]  /*c2c0*/  IMAD.MOV.U32 R47, RZ, RZ, R251 ;  /* 0x000000ffff2f7224 */ /* 0x000fe400078e00fb */
[----:B------:R-:W-:Y:S02]  /*c2d0*/  IMAD.MOV.U32 R46, RZ, RZ, R249 ;  /* 0x000000ffff2e7224 */ /* 0x000fe400078e00f9 */
[----:B------:R-:W-:Y:S02]  /*c2e0*/  IMAD.MOV.U32 R45, RZ, RZ, R248 ;  /* 0x000000ffff2d7224 */ /* 0x000fe400078e00f8 */
[----:B------:R-:W-:Y:S01]  /*c2f0*/  HMMA.16816.F32.BF16 R248, R8, R14, R24 ;  /* 0x0000000e08f8723c */ /* 0x000fe20000041818 */
[----:B------:R-:W1:Y:S01]  /*c300*/  LDSM.16.M88.4 R12, [R189+0x8c00] ;  /* 0x008c0000bd0c783b */ /* 0x000e620000000200 */
[----:B------:R-:W-:Y:S01]  /*c310*/  IMAD.SHL.U32 R210, R210, 0x2, RZ ;  /* 0x00000002d2d27824 */ /* 0x000fe200078e00ff */
[----:B------:R-:W-:-:S04]  /*c320*/  DEPBAR.LE SB0, 0x0 ;  /* 0x000080000000791a */ /* 0x000fc80000000000 */
[----:B------:R-:W-:Y:S01]  /*c330*/  LOP3.LUT R210, R210, 0x6, RZ, 0xc0, !PT ;  /* 0x00000006d2d27812 */ /* 0x000fe200078ec0ff */
[C---:B-1----:R-:W-:Y:S06]  /*c340*/  HMMA.16816.F32.BF16 R36, R4.reuse, R12, R36 ;  /* 0x0000000c0424723c */ /* 0x042fec0000041824 */
[----:B------:R-:W-:Y:S06]  /*c350*/  HMMA.16816.F32.BF16 R4, R4, R14, R20 ;  /* 0x0000000e0404723c */ /* 0x000fec0000041814 */
[----:B------:R-:W-:Y:S01]  /*c360*/  HMMA.16816.F32.BF16 R40, R8, R12, R40 ;  /* 0x0000000c0828723c */ /* 0x000fe20000041828 */
[----:B------:R-:W-:-:S15]  /*c370*/  IMAD R0, R216, 0x40, R210 ;  /* 0x00000040d8007824 */ /* 0x000fde00078e02d2 */
[----:B------:R-:W-:-:S02]  /*c380*/  NOP ;  /* 0x0000000000007918 */ /* 0x000fc40000000000 */
[----:B------:R-:W-:Y:S02]  /*c390*/  IMAD.MOV.U32 R247, RZ, RZ, R4 ;  /* 0x000000fffff77224 */ /* 0x000fe400078e0004 */
[----:B------:R-:W-:Y:S02]  /*c3a0*/  IMAD.MOV.U32 R244, RZ, RZ, R6 ;  /* 0x000000fffff47224 */ /* 0x000fe400078e0006 */
[----:B------:R-:W-:Y:S02]  /*c3b0*/  IMAD.MOV.U32 R178, RZ, RZ, R5 ;  /* 0x000000ffffb27224 */ /* 0x000fe400078e0005 */
[----:B------:R-:W-:Y:S02]  /*c3c0*/  IMAD.MOV.U32 R21, RZ, RZ, R7 ;  /* 0x000000ffff157224 */ /* 0x000fe400078e0007 */
[----:B------:R-:W-:Y:S01]  /*c3d0*/  HMMA.16816.F32.BF16 R4, R8, R14, R16 ;  /* 0x0000000e0804723c */ /* 0x000fe20000041810 */
[----:B------:R-:W-:Y:S02]  /*c3e0*/  IMAD.MOV.U32 R13, RZ, RZ, R38 ;  /* 0x000000ffff0d7224 */ /* 0x000fe400078e0026 */
[----:B------:R-:W-:-:S02]  /*c3f0*/  IMAD.MOV.U32 R38, RZ, RZ, R2 ;  /* 0x000000ffff267224 */ /* 0x000fc400078e0002 */
[----:B------:R-:W-:-:S05]  /*c400*/  IMAD.IADD R2, R201, 0x1, -R0 ;  /* 0x00000001c9027824 */ /* 0x000fca00078e0a00 */
[----:B------:R-:W-:Y:S01]  /*c410*/  IABS R2, R2 ;  /* 0x0000000200027213 */ /* 0x000fe20000000000 */
[----:B------:R-:W-:-:S03]  /*c420*/  IMAD.MOV.U32 R3, RZ, RZ, R42 ;  /* 0x000000ffff037224 */ /* 0x000fc600078e002a */
[----:B------:R-:W-:Y:S01]  /*c430*/  I2FP.F32.S32 R2, R2 ;  /* 0x0000000200027245 */ /* 0x000fe20000201400 */
[----:B------:R-:W-:Y:S02]  /*c440*/  IMAD.MOV.U32 R16, RZ, RZ, R13 ;  /* 0x000000ffff107224 */ /* 0x000fe400078e000d */
[----:B------:R-:W-:Y:S02]  /*c450*/  IMAD.MOV.U32 R14, RZ, RZ, R3 ;  /* 0x000000ffff0e7224 */ /* 0x000fe400078e0003 */
[----:B------:R-:W-:Y:S01]  /*c460*/  FFMA.FTZ R13, R2, -R193, R52 ;  /* 0x800000c1020d7223 */ /* 0x000fe20000010034 */
[--C-:B------:R-:W-:Y:S02]  /*c470*/  IMAD.IADD R3, R204, 0x1, -R0.reuse ;  /* 0x00000001cc037824 */ /* 0x100fe400078e0a00 */
[----:B------:R-:W-:Y:S02]  /*c480*/  IMAD.IADD R2, R205, 0x1, -R0 ;  /* 0x00000001cd027824 */ /* 0x000fe400078e0a00 */
[----:B------:R-:W-:-:S02]  /*c490*/  IMAD.MOV.U32 R24, RZ, RZ, R5 ;  /* 0x000000ffff187224 */ /* 0x000fc400078e0005 */
[----:B------:R-:W-:Y:S02]  /*c4a0*/  IMAD.IADD R5, R202, 0x1, -R0 ;  /* 0x00000001ca057824 */ /* 0x000fe400078e0a00 */
[----:B------:R-:W-:Y:S02]  /*c4b0*/  IMAD.MOV.U32 R12, RZ, RZ, R36 ;  /* 0x000000ffff0c7224 */ /* 0x000fe400078e0024 */
[----:B------:R-:W-:Y:S01]  /*c4c0*/  IMAD.MOV.U32 R36, RZ, RZ, R4 ;  /* 0x000000ffff247224 */ /* 0x000fe200078e0004 */
[----:B------:R-:W-:Y:S02]  /*c4d0*/  IABS R4, R3 ;  /* 0x0000000300047213 */ /* 0x000fe40000000000 */
[----:B------:R-:W-:Y:S02]  /*c4e0*/  IABS R3, R2 ;  /* 0x0000000200037213 */ /* 0x000fe40000000000 */
[----:B------:R-:W-:-:S04]  /*c4f0*/  IABS R2, R5 ;  /* 0x0000000500027213 */ /* 0x000fc80000000000 */
[----:B------:R-:W-:Y:S01]  /*c500*/  I2FP.F32.S32 R2, R2 ;  /* 0x0000000200027245 */ /* 0x000fe20000201400 */
[----:B------:R-:W-:Y:S01]  /*c510*/  IMAD.MOV.U32 R217, RZ, RZ, R7 ;  /* 0x000000ffffd97224 */ /* 0x000fe200078e0007 */
[----:B------:R-:W-:Y:S02]  /*c520*/  I2FP.F32.S32 R4, R4 ;  /* 0x0000000400047245 */ /* 0x000fe40000201400 */
[----:B------:R-:W-:Y:S01]  /*c530*/  I2FP.F32.S32 R3, R3 ;  /* 0x0000000300037245 */ /* 0x000fe20000201400 */
[-C--:B------:R-:W-:Y:S01]  /*c540*/  FFMA.FTZ R7, R2, -R193.reuse, R66 ;  /* 0x800000c102077223 */ /* 0x080fe20000010042 */
[----:B------:R-:W-:Y:S02]  /*c550*/  VIADD R2, R0, 0x1 ;  /* 0x0000000100027836 */ /* 0x000fe40000000000 */
[-C--:B------:R-:W-:Y:S01]  /*c560*/  FFMA.FTZ R11, R4, -R193.reuse, R54 ;  /* 0x800000c1040b7223 */ /* 0x080fe20000010036 */
[----:B------:R-:W-:Y:S02]  /*c570*/  IMAD.MOV.U32 R17, RZ, RZ, R6 ;  /* 0x000000ffff117224 */ /* 0x000fe400078e0006 */
[----:B------:R-:W-:Y:S01]  /*c580*/  FFMA.FTZ R9, R3, -R193, R64 ;  /* 0x800000c103097223 */ /* 0x000fe20000010040 */
[----:B------:R-:W-:-:S02]  /*c590*/  IMAD.IADD R4, R201, 0x1, -R2 ;  /* 0x00000001c9047824 */ /* 0x000fc400078e0a02 */
[--C-:B------:R-:W-:Y:S02]  /*c5a0*/  IMAD.IADD R3, R204, 0x1, -R2.reuse ;  /* 0x00000001cc037824 */ /* 0x100fe400078e0a02 */
[----:B------:R-:W-:Y:S01]  /*c5b0*/  IMAD.IADD R6, R205, 0x1, -R2 ;  /* 0x00000001cd067824 */ /* 0x000fe200078e0a02 */
[C---:B------:R-:W-:Y:S02]  /*c5c0*/  ISETP.GE.AND P0, PT, R0.reuse, R200, PT ;  /* 0x000000c80000720c */ /* 0x040fe40003f06270 */
[C---:B------:R-:W-:Y:S02]  /*c5d0*/  ISETP.GE.AND P6, PT, R0.reuse, R199, PT ;  /* 0x000000c70000720c */ /* 0x040fe40003fc6270 */
[C---:B------:R-:W-:Y:S02]  /*c5e0*/  ISETP.GE.AND P5, PT, R0.reuse, R198, PT ;  /* 0x000000c60000720c */ /* 0x040fe40003fa6270 */
[----:B------:R-:W-:Y:S02]  /*c5f0*/  ISETP.GE.AND P1, PT, R0, R197, PT ;  /* 0x000000c50000720c */ /* 0x000fe40003f26270 */
[----:B------:R-:W-:-:S02]  /*c600*/  IABS R5, R4 ;  /* 0x0000000400057213 */ /* 0x000fc40000000000 */
[----:B------:R-:W-:Y:S02]  /*c610*/  IABS R4, R3 ;  /* 0x0000000300047213 */ /* 0x000fe40000000000 */
[----:B------:R-:W-:Y:S02]  /*c620*/  IABS R3, R6 ;  /* 0x0000000600037213 */ /* 0x000fe40000000000 */
[C---:B------:R-:W-:Y:S02]  /*c630*/  ISETP.GE.OR P0, PT, R0.reuse, R209, !P0 ;  /* 0x000000d10000720c */ /* 0x040fe40004706670 */
[C---:B------:R-:W-:Y:S02]  /*c640*/  ISETP.GE.OR P6, PT, R0.reuse, R208, !P6 ;  /* 0x000000d00000720c */ /* 0x040fe400077c6670 */
[C---:B------:R-:W-:Y:S02]  /*c650*/  ISETP.GE.OR P5, PT, R0.reuse, R207, !P5 ;  /* 0x000000cf0000720c */ /* 0x040fe40006fa6670 */
[----:B------:R-:W-:-:S02]  /*c660*/  ISETP.GE.OR P1, PT, R0, R206, !P1 ;  /* 0x000000ce0000720c */ /* 0x000fc40004f26670 */
[----:B------:R-:W-:Y:S02]  /*c670*/  I2FP.F32.S32 R3, R3 ;  /* 0x0000000300037245 */ /* 0x000fe40000201400 */
[----:B------:R-:W-:Y:S02]  /*c680*/  FSEL R176, R13, -INF , !P0 ;  /* 0xff8000000db07808 */ /* 0x000fe40004000000 */
[----:B------:R-:W-:Y:S02]  /*c690*/  FSEL R182, R11, -INF , !P6 ;  /* 0xff8000000bb67808 */ /* 0x000fe40007000000 */
[----:B------:R-:W-:Y:S02]  /*c6a0*/  FSEL R210, R9, -INF , !P5 ;  /* 0xff80000009d27808 */ /* 0x000fe40006800000 */
[----:B------:R-:W-:Y:S02]  /*c6b0*/  FSEL R50, R7, -INF , !P1 ;  /* 0xff80000007327808 */ /* 0x000fe40004800000 */
[----:B------:R-:W-:-:S02]  /*c6c0*/  ISETP.GE.AND P0, PT, R2, R200, PT ;  /* 0x000000c80200720c */ /* 0x000fc40003f06270 */
[C---:B------:R-:W-:Y:S02]  /*c6d0*/  ISETP.GE.AND P6, PT, R2.reuse, R199, PT ;  /* 0x000000c70200720c */ /* 0x040fe40003fc6270 */
[C---:B------:R-:W-:Y:S02]  /*c6e0*/  ISETP.GE.AND P5, PT, R2.reuse, R198, PT ;  /* 0x000000c60200720c */ /* 0x040fe40003fa6270 */
[----:B------:R-:W-:Y:S01]  /*c6f0*/  ISETP.GE.AND P1, PT, R2, R197, PT ;  /* 0x000000c50200720c */ /* 0x000fe20003f26270 */
[----:B------:R-:W-:Y:S01]  /*c700*/  FFMA.FTZ R8, R3, -R193, R65 ;  /* 0x800000c103087223 */ /* 0x000fe20000010041 */
[----:B------:R-:W-:Y:S01]  /*c710*/  I2FP.F32.S32 R4, R4 ;  /* 0x0000000400047245 */ /* 0x000fe20000201400 */
[----:B------:R-:W-:Y:S01]  /*c720*/  VIADD R3, R0, 0x8 ;  /* 0x0000000800037836 */ /* 0x000fe20000000000 */
[----:B------:R-:W-:Y:S02]  /*c730*/  I2FP.F32.S32 R5, R5 ;  /* 0x0000000500057245 */ /* 0x000fe40000201400 */
[----:B------:R-:W-:-:S02]  /*c740*/  ISETP.GE.OR P0, PT, R2, R209, !P0 ;  /* 0x000000d10200720c */ /* 0x000fc40004706670 */
[C---:B------:R-:W-:Y:S02]  /*c750*/  ISETP.GE.OR P6, PT, R2.reuse, R208, !P6 ;  /* 0x000000d00200720c */ /* 0x040fe400077c6670 */
[C---:B------:R-:W-:Y:S02]  /*c760*/  ISETP.GE.OR P5, PT, R2.reuse, R207, !P5 ;  /* 0x000000cf0200720c */ /* 0x040fe40006fa6670 */
[----:B------:R-:W-:Y:S01]  /*c770*/  ISETP.GE.OR P1, PT, R2, R206, !P1 ;  /* 0x000000ce0200720c */ /* 0x000fe20004f26670 */
[----:B------:R-:W-:Y:S02]  /*c780*/  IMAD.IADD R2, R202, 0x1, -R2 ;  /* 0x00000001ca027824 */ /* 0x000fe400078e0a02 */
[-C--:B------:R-:W-:Y:S01]  /*c790*/  FFMA.FTZ R10, R4, -R193.reuse, R55 ;  /* 0x800000c1040a7223 */ /* 0x080fe20000010037 */
[----:B------:R-:W-:Y:S02]  /*c7a0*/  IMAD.MOV.U32 R15, RZ, RZ, R12 ;  /* 0x000000ffff0f7224 */ /* 0x000fe400078e000c */
[----:B------:R-:W-:Y:S01]  /*c7b0*/  FFMA.FTZ R12, R5, -R193, R53 ;  /* 0x800000c1050c7223 */ /* 0x000fe20000010035 */
[--C-:B------:R-:W-:Y:S01]  /*c7c0*/  IMAD.IADD R4, R201, 0x1, -R3.reuse ;  /* 0x00000001c9047824 */ /* 0x100fe200078e0a03 */
[----:B------:R-:W-:Y:S01]  /*c7d0*/  IABS R6, R2 ;  /* 0x0000000200067213 */ /* 0x000fe20000000000 */
[----:B------:R-:W-:-:S03]  /*c7e0*/  IMAD.IADD R5, R204, 0x1, -R3 ;  /* 0x00000001cc057824 */ /* 0x000fc600078e0a03 */
[----:B------:R-:W-:Y:S02]  /*c7f0*/  IABS R4, R4 ;  /* 0x0000000400047213 */ /* 0x000fe40000000000 */
[----:B------:R-:W-:Y:S02]  /*c800*/  IABS R2, R5 ;  /* 0x0000000500027213 */ /* 0x000fe40000000000 */
[----:B------:R-:W-:Y:S02]  /*c810*/  I2FP.F32.S32 R6, R6 ;  /* 0x0000000600067245 */ /* 0x000fe40000201400 */
[----:B------:R-:W-:Y:S02]  /*c820*/  I2FP.F32.S32 R5, R4 ;  /* 0x0000000400057245 */ /* 0x000fe40000201400 */
[----:B------:R-:W-:Y:S01]  /*c830*/  I2FP.F32.S32 R4, R2 ;  /* 0x0000000200047245 */ /* 0x000fe20000201400 */
[----:B------:R-:W-:Y:S01]  /*c840*/  FFMA.FTZ R2, R6, -R193, R67 ;  /* 0x800000c106027223 */ /* 0x000fe20000010043 */
[----:B------:R-:W-:-:S02]  /*c850*/  FSEL R67, R12, -INF , !P0 ;  /* 0xff8000000c437808 */ /* 0x000fc40004000000 */
[----:B------:R-:W-:Y:S02]  /*c860*/  FSEL R180, R10, -INF , !P6 ;  /* 0xff8000000ab47808 */ /* 0x000fe40007000000 */
[----:B------:R-:W-:Y:S02]  /*c870*/  FSEL R195, R8, -INF , !P5 ;  /* 0xff80000008c37808 */ /* 0x000fe40006800000 */
[----:B------:R-:W-:Y:S01]  /*c880*/  FSEL R49, R2, -INF , !P1 ;  /* 0xff80000002317808 */ /* 0x000fe20004800000 */
[----:B------:R-:W-:Y:S01]  /*c890*/  FFMA.FTZ R7, R5, -R193, R224 ;  /* 0x800000c105077223 */ /* 0x000fe200000100e0 */
[C---:B------:R-:W-:Y:S02]  /*c8a0*/  ISETP.GE.AND P0, PT, R3.reuse, R200, PT ;  /* 0x000000c80300720c */ /* 0x040fe40003f06270 */
[C---:B------:R-:W-:Y:S02]  /*c8b0*/  ISETP.GE.AND P6, PT, R3.reuse, R199, PT ;  /* 0x000000c70300720c */ /* 0x040fe40003fc6270 */
[----:B------:R-:W-:-:S02]  /*c8c0*/  ISETP.GE.AND P5, PT, R3, R198, PT ;  /* 0x000000c60300720c */ /* 0x000fc40003fa6270 */
[----:B------:R-:W-:Y:S01]  /*c8d0*/  ISETP.GE.AND P1, PT, R3, R197, PT ;  /* 0x000000c50300720c */ /* 0x000fe20003f26270 */
[----:B------:R-:W-:Y:S02]  /*c8e0*/  VIADD R2, R0, 0x9 ;  /* 0x0000000900027836 */ /* 0x000fe40000000000 */
[--C-:B------:R-:W-:Y:S01]  /*c8f0*/  IMAD.IADD R5, R205, 0x1, -R3.reuse ;  /* 0x00000001cd057824 */ /* 0x100fe200078e0a03 */
[C---:B------:R-:W-:Y:S01]  /*c900*/  ISETP.GE.OR P0, PT, R3.reuse, R209, !P0 ;  /* 0x000000d10300720c */ /* 0x040fe20004706670 */
[----:B------:R-:W-:Y:S01]  /*c910*/  FFMA.FTZ R6, R4, -R193, R226 ;  /* 0x800000c104067223 */ /* 0x000fe200000100e2 */
[C---:B------:R-:W-:Y:S02]  /*c920*/  ISETP.GE.OR P6, PT, R3.reuse, R208, !P6 ;  /* 0x000000d00300720c */ /* 0x040fe400077c6670 */
[C---:B------:R-:W-:Y:S02]  /*c930*/  ISETP.GE.OR P5, PT, R3.reuse, R207, !P5 ;  /* 0x000000cf0300720c */ /* 0x040fe40006fa6670 */
[----:B------:R-:W-:Y:S01]  /*c940*/  ISETP.GE.OR P1, PT, R3, R206, !P1 ;  /* 0x000000ce0300720c */ /* 0x000fe20004f26670 */
[----:B------:R-:W-:Y:S01]  /*c950*/  IMAD.IADD R3, R202, 0x1, -R3 ;  /* 0x00000001ca037824 */ /* 0x000fe200078e0a03 */
[----:B------:R-:W-:Y:S01]  /*c960*/  IABS R8, R5 ;  /* 0x0000000500087213 */ /* 0x000fe20000000000 */
[----:B------:R-:W-:-:S03]  /*c970*/  IMAD.IADD R4, R201, 0x1, -R2 ;  /* 0x00000001c9047824 */ /* 0x000fc600078e0a02 */
[----:B------:R-:W-:Y:S02]  /*c980*/  IABS R5, R3 ;  /* 0x0000000300057213 */ /* 0x000fe40000000000 */
[----:B------:R-:W-:Y:S01]  /*c990*/  IABS R3, R4 ;  /* 0x0000000400037213 */ /* 0x000fe20000000000 */
[----:B------:R-:W-:Y:S01]  /*c9a0*/  IMAD.MOV.U32 R4, RZ, RZ, R8 ;  /* 0x000000ffff047224 */ /* 0x000fe200078e0008 */
[----:B------:R-:W-:-:S04]  /*c9b0*/  I2FP.F32.S32 R8, R5 ;  /* 0x0000000500087245 */ /* 0x000fc80000201400 */
[----:B------:R-:W-:Y:S02]  /*c9c0*/  I2FP.F32.S32 R4, R4 ;  /* 0x0000000400047245 */ /* 0x000fe40000201400 */
[----:B------:R-:W-:Y:S01]  /*c9d0*/  I2FP.F32.S32 R5, R3 ;  /* 0x0000000300057245 */ /* 0x000fe20000201400 */
[-C--:B------:R-:W-:Y:S02]  /*c9e0*/  FFMA.FTZ R3, R8, -R193.reuse, R234 ;  /* 0x800000c108037223 */ /* 0x080fe400000100ea */
[----:B------:R-:W-:Y:S01]  /*c9f0*/  FFMA.FTZ R4, R4, -R193, R232 ;  /* 0x800000c104047223 */ /* 0x000fe200000100e8 */
[----:B------:R-:W-:Y:S02]  /*ca00*/  FSEL R65, R7, -INF , !P0 ;  /* 0xff80000007417808 */ /* 0x000fe40004000000 */
[----:B------:R-:W-:Y:S02]  /*ca10*/  FSEL R179, R6, -INF , !P6 ;  /* 0xff80000006b37808 */ /* 0x000fe40007000000 */
[----:B------:R-:W-:-:S02]  /*ca20*/  FSEL R194, R4, -INF , !P5 ;  /* 0xff80000004c27808 */ /* 0x000fc40006800000 */
[----:B------:R-:W-:Y:S01]  /*ca30*/  FSEL R48, R3, -INF , !P1 ;  /* 0xff80000003307808 */ /* 0x000fe20004800000 */
[--C-:B------:R-:W-:Y:S01]  /*ca40*/  IMAD.IADD R4, R204, 0x1, -R2.reuse ;  /* 0x00000001cc047824 */ /* 0x100fe200078e0a02 */
[C---:B------:R-:W-:Y:S02]  /*ca50*/  ISETP.GE.AND P0, PT, R2.reuse, R200, PT ;  /* 0x000000c80200720c */ /* 0x040fe40003f06270 */
[C---:B------:R-:W-:Y:S02]  /*ca60*/  ISETP.GE.AND P6, PT, R2.reuse, R199, PT ;  /* 0x000000c70200720c */ /* 0x040fe40003fc6270 */
[C---:B------:R-:W-:Y:S02]  /*ca70*/  ISETP.GE.AND P5, PT, R2.reuse, R198, PT ;  /* 0x000000c60200720c */ /* 0x040fe40003fa6270 */
[C---:B------:R-:W-:Y:S01]  /*ca80*/  ISETP.GE.AND P1, PT, R2.reuse, R197, PT ;  /* 0x000000c50200720c */ /* 0x040fe20003f26270 */
[----:B------:R-:W-:Y:S01]  /*ca90*/  IMAD.IADD R3, R205, 0x1, -R2 ;  /* 0x00000001cd037824 */ /* 0x000fe200078e0a02 */
[----:B------:R-:W-:-:S02]  /*caa0*/  ISETP.GE.OR P0, PT, R2, R209, !P0 ;  /* 0x000000d10200720c */ /* 0x000fc40004706670 */
[C---:B------:R-:W-:Y:S02]  /*cab0*/  ISETP.GE.OR P6, PT, R2.reuse, R208, !P6 ;  /* 0x000000d00200720c */ /* 0x040fe400077c6670 */
[C---:B------:R-:W-:Y:S02]  /*cac0*/  ISETP.GE.OR P5, PT, R2.reuse, R207, !P5 ;  /* 0x000000cf0200720c */ /* 0x040fe40006fa6670 */
[----:B------:R-:W-:Y:S01]  /*cad0*/  ISETP.GE.OR P1, PT, R2, R206, !P1 ;  /* 0x000000ce0200720c */ /* 0x000fe20004f26670 */
[----:B------:R-:W-:Y:S01]  /*cae0*/  IMAD.IADD R2, R202, 0x1, -R2 ;  /* 0x00000001ca027824 */ /* 0x000fe200078e0a02 */
[----:B------:R-:W-:-:S04]  /*caf0*/  IABS R4, R4 ;  /* 0x0000000400047213 */ /* 0x000fc80000000000 */
[----:B------:R-:W-:Y:S01]  /*cb00*/  IABS R7, R2 ;  /* 0x0000000200077213 */ /* 0x000fe20000000000 */
[----:B------:R-:W-:Y:S01]  /*cb10*/  IMAD.MOV.U32 R2, RZ, RZ, R4 ;  /* 0x000000ffff027224 */ /* 0x000fe200078e0004 */
[----:B------:R-:W-:-:S04]  /*cb20*/  IABS R3, R3 ;  /* 0x0000000300037213 */ /* 0x000fc80000000000 */
[----:B------:R-:W-:Y:S02]  /*cb30*/  I2FP.F32.S32 R2, R2 ;  /* 0x0000000200027245 */ /* 0x000fe40000201400 */
[----:B------:R-:W-:-:S03]  /*cb40*/  I2FP.F32.S32 R3, R3 ;  /* 0x0000000300037245 */ /* 0x000fc60000201400 */
[-C--:B------:R-:W-:Y:S01]  /*cb50*/  FFMA.FTZ R9, R2, -R193.reuse, R227 ;  /* 0x800000c102097223 */ /* 0x080fe200000100e3 */
[----:B------:R-:W-:Y:S02]  /*cb60*/  VIADD R2, R0, 0x10 ;  /* 0x0000001000027836 */ /* 0x000fe40000000000 */
[----:B------:R-:W-:Y:S01]  /*cb70*/  FFMA.FTZ R8, R3, -R193, R233 ;  /* 0x800000c103087223 */ /* 0x000fe200000100e9 */
[----:B------:R-:W-:Y:S01]  /*cb80*/  I2FP.F32.S32 R7, R7 ;  /* 0x0000000700077245 */ /* 0x000fe20000201400 */
[--C-:B------:R-:W-:Y:S02]  /*cb90*/  IMAD.IADD R4, R201, 0x1, -R2.reuse ;  /* 0x00000001c9047824 */ /* 0x100fe400078e0a02 */
[--C-:B------:R-:W-:Y:S02]  /*cba0*/  IMAD.IADD R3, R204, 0x1, -R2.reuse ;  /* 0x00000001cc037824 */ /* 0x100fe400078e0a02 */
[----:B------:R-:W-:Y:S02]  /*cbb0*/  IMAD.IADD R6, R205, 0x1, -R2 ;  /* 0x00000001cd067824 */ /* 0x000fe400078e0a02 */
[-C--:B------:R-:W-:Y:S01]  /*cbc0*/  FFMA.FTZ R13, R5, -R193.reuse, R225 ;  /* 0x800000c1050d7223 */ /* 0x080fe200000100e1 */
[----:B------:R-:W-:Y:S01]  /*cbd0*/  IABS R5, R4 ;  /* 0x0000000400057213 */ /* 0x000fe20000000000 */
[----:B------:R-:W-:Y:S01]  /*cbe0*/  FFMA.FTZ R7, R7, -R193, R235 ;  /* 0x800000c107077223 */ /* 0x000fe200000100eb */
[----:B------:R-:W-:-:S02]  /*cbf0*/  IABS R4, R3 ;  /* 0x0000000300047213 */ /* 0x000fc40000000000 */
[----:B------:R-:W-:Y:S01]  /*cc00*/  IABS R3, R6 ;  /* 0x0000000600037213 */ /* 0x000fe20000000000 */
[----:B------:R-:W-:Y:S01]  /*cc10*/  IMAD.MOV.U32 R224, RZ, RZ, R47 ;  /* 0x000000ffffe07224 */ /* 0x000fe200078e002f */
[----:B------:R-:W-:Y:S02]  /*cc20*/  FSEL R60, R13, -INF , !P0 ;  /* 0xff8000000d3c7808 */ /* 0x000fe40004000000 */
[----:B------:R-:W-:Y:S02]  /*cc30*/  I2FP.F32.S32 R3, R3 ;  /* 0x0000000300037245 */ /* 0x000fe40000201400 */
[----:B------:R-:W-:Y:S02]  /*cc40*/  FSEL R66, R9, -INF , !P6 ;  /* 0xff80000009427808 */ /* 0x000fe40007000000 */
[----:B------:R-:W-:Y:S02]  /*cc50*/  FSEL R183, R8, -INF , !P5 ;  /* 0xff80000008b77808 */ /* 0x000fe40006800000 */
[----:B------:R-:W-:-:S02]  /*cc60*/  FSEL R47, R7, -INF , !P1 ;  /* 0xff800000072f7808 */ /* 0x000fc40004800000 */
[C---:B------:R-:W-:Y:S02]  /*cc70*/  ISETP.GE.AND P0, PT, R2.reuse, R200, PT ;  /* 0x000000c80200720c */ /* 0x040fe40003f06270 */
[C---:B------:R-:W-:Y:S02]  /*cc80*/  ISETP.GE.AND P6, PT, R2.reuse, R199, PT ;  /* 0x000000c70200720c */ /* 0x040fe40003fc6270 */
[C---:B------:R-:W-:Y:S02]  /*cc90*/  ISETP.GE.AND P5, PT, R2.reuse, R198, PT ;  /* 0x000000c60200720c */ /* 0x040fe40003fa6270 */
[----:B------:R-:W-:Y:S01]  /*cca0*/  ISETP.GE.AND P1, PT, R2, R197, PT ;  /* 0x000000c50200720c */ /* 0x000fe20003f26270 */
[----:B------:R-:W-:Y:S01]  /*ccb0*/  FFMA.FTZ R10, R3, -R193, R212 ;  /* 0x800000c1030a7223 */ /* 0x000fe200000100d4 */
[----:B------:R-:W-:Y:S01]  /*ccc0*/  I2FP.F32.S32 R4, R4 ;  /* 0x0000000400047245 */ /* 0x000fe20000201400 */
[----:B------:R-:W-:Y:S01]  /*ccd0*/  VIADD R3, R0, 0x11 ;  /* 0x0000001100037836 */ /* 0x000fe20000000000 */
[----:B------:R-:W-:-:S02]  /*cce0*/  I2FP.F32.S32 R5, R5 ;  /* 0x0000000500057245 */ /* 0x000fc40000201400 */
[C---:B------:R-:W-:Y:S02]  /*ccf0*/  ISETP.GE.OR P0, PT, R2.reuse, R209, !P0 ;  /* 0x000000d10200720c */ /* 0x040fe40004706670 */
[C---:B------:R-:W-:Y:S02]  /*cd00*/  ISETP.GE.OR P6, PT, R2.reuse, R208, !P6 ;  /* 0x000000d00200720c */ /* 0x040fe400077c6670 */
[C---:B------:R-:W-:Y:S02]  /*cd10*/  ISETP.GE.OR P5, PT, R2.reuse, R207, !P5 ;  /* 0x000000cf0200720c */ /* 0x040fe40006fa6670 */
[----:B------:R-:W-:Y:S01]  /*cd20*/  ISETP.GE.OR P1, PT, R2, R206, !P1 ;  /* 0x000000ce0200720c */ /* 0x000fe20004f26670 */
[----:B------:R-:W-:Y:S02]  /*cd30*/  IMAD.IADD R2, R202, 0x1, -R2 ;  /* 0x00000001ca027824 */ /* 0x000fe400078e0a02 */
[-C--:B------:R-:W-:Y:S01]  /*cd40*/  FFMA.FTZ R11, R4, -R193.reuse, R230 ;  /* 0x800000c1040b7223 */ /* 0x080fe200000100e6 */
[----:B------:R-:W-:Y:S01]  /*cd50*/  FFMA.FTZ R12, R5, -R193, R228 ;  /* 0x800000c1050c7223 */ /* 0x000fe200000100e4 */
[----:B------:R-:W-:-:S02]  /*cd60*/  IMAD.IADD R4, R201, 0x1, -R3 ;  /* 0x00000001c9047824 */ /* 0x000fc400078e0a03 */
[----:B------:R-:W-:Y:S01]  /*cd70*/  IMAD.IADD R5, R204, 0x1, -R3 ;  /* 0x00000001cc057824 */ /* 0x000fe200078e0a03 */
[----:B------:R-:W-:Y:S02]  /*cd80*/  IABS R6, R2 ;  /* 0x0000000200067213 */ /* 0x000fe40000000000 */
[----:B------:R-:W-:Y:S02]  /*cd90*/  IABS R4, R4 ;  /* 0x0000000400047213 */ /* 0x000fe40000000000 */
[----:B------:R-:W-:Y:S02]  /*cda0*/  IABS R2, R5 ;  /* 0x0000000500027213 */ /* 0x000fe40000000000 */
[----:B------:R-:W-:Y:S02]  /*cdb0*/  I2FP.F32.S32 R6, R6 ;  /* 0x0000000600067245 */ /* 0x000fe40000201400 */
[----:B------:R-:W-:Y:S02]  /*cdc0*/  I2FP.F32.S32 R5, R4 ;  /* 0x0000000400057245 */ /* 0x000fe40000201400 */
[----:B------:R-:W-:Y:S01]  /*cdd0*/  I2FP.F32.S32 R4, R2 ;  /* 0x0000000200047245 */ /* 0x000fe20000201400 */
[----:B------:R-:W-:Y:S01]  /*cde0*/  FFMA.FTZ R2, R6, -R193, R214 ;  /* 0x800000c106027223 */ /* 0x000fe200000100d6 */
[----:B------:R-:W-:Y:S01]  /*cdf0*/  IMAD.MOV.U32 R226, RZ, RZ, R46 ;  /* 0x000000ffffe27224 */ /* 0x000fe200078e002e */
        /* <DEDUP_REMOVED lines=10> */
[----:B------:R-:W-:Y:S01]  /*cea0*/  IMAD.IADD R5, R205, 0x1, -R3 ;  /* 0x00000001cd057824 */ /* 0x000fe200078e0a03 */
        /* <DEDUP_REMOVED lines=12> */
[----:B------:R-:W-:Y:S01]  /*cf70*/  I2FP.F32.S32 R4, R4 ;  /* 0x0000000400047245 */ /* 0x000fe20000201400 */
[----:B------:R-:W-:Y:S01]  /*cf80*/  IMAD.MOV.U32 R25, RZ, RZ, R43 ;  /* 0x000000ffff197224 */ /* 0x000fe200078e002b */
[----:B------:R-:W-:Y:S01]  /*cf90*/  I2FP.F32.S32 R5, R3 ;  /* 0x0000000300057245 */ /* 0x000fe20000201400 */
[-C--:B------:R-:W-:Y:S02]  /*cfa0*/  FFMA.FTZ R3, R8, -R193.reuse, R215 ;  /* 0x800000c108037223 */ /* 0x080fe400000100d7 */
[----:B------:R-:W-:Y:S01]  /*cfb0*/  FFMA.FTZ R4, R4, -R193, R213 ;  /* 0x800000c104047223 */ /* 0x000fe200000100d5 */
[----:B------:R-:W-:Y:S01]  /*cfc0*/  IMAD.MOV.U32 R22, RZ, RZ, R25 ;  /* 0x000000ffff167224 */ /* 0x000fe200078e0019 */
[----:B------:R-:W-:Y:S01]  /*cfd0*/  FSEL R56, R7, -INF , !P0 ;  /* 0xff80000007387808 */ /* 0x000fe20004000000 */
[----:B------:R-:W-:Y:S01]  /*cfe0*/  IMAD.MOV.U32 R25, RZ, RZ, R45 ;  /* 0x000000ffff197224 */ /* 0x000fe200078e002d */
        /* <DEDUP_REMOVED lines=63> */
[----:B------:R-:W-:Y:S01]  /*d3e0*/  FSEL R42, R12, -INF , !P0 ;  /* 0xff8000000c2a7808 */ /* 0x000fe20004000000 */
[----:B------:R-:W-:Y:S01]  /*d3f0*/  IMAD.MOV.U32 R40, RZ, RZ, R37 ;  /* 0x000000ffff287224 */ /* 0x000fe200078e0025 */
[----:B------:R-:W-:-:S02]  /*d400*/  FSEL R55, R11, -INF , !P6 ;  /* 0xff8000000b377808 */ /* 0x000fc40007000000 */
[----:B------:R-:W-:Y:S02]  /*d410*/  FSEL R62, R10, -INF , !P5 ;  /* 0xff8000000a3e7808 */ /* 0x000fe40006800000 */
[----:B------:R-:W-:Y:S01]  /*d420*/  FSEL R37, R2, -INF , !P1 ;  /* 0xff80000002257808 */ /* 0x000fe20004800000 */
[----:B------:R-:W-:Y:S01]  /*d430*/  FFMA.FTZ R7, R5, -R193, R236 ;  /* 0x800000c105077223 */ /* 0x000fe200000100ec */
[C---:B------:R-:W-:Y:S02]  /*d440*/  ISETP.GE.AND P0, PT, R3.reuse, R200, PT ;  /* 0x000000c80300720c */ /* 0x040fe40003f06270 */
[C---:B------:R-:W-:Y:S02]  /*d450*/  ISETP.GE.AND P6, PT, R3.reuse, R199, PT ;  /* 0x000000c70300720c */ /* 0x040fe40003fc6270 */
[C---:B------:R-:W-:Y:S02]  /*d460*/  ISETP.GE.AND P5, PT, R3.reuse, R198, PT ;  /* 0x000000c60300720c */ /* 0x040fe40003fa6270 */
[----:B------:R-:W-:Y:S01]  /*d470*/  ISETP.GE.AND P1, PT, R3, R197, PT ;  /* 0x000000c50300720c */ /* 0x000fe20003f26270 */
[----:B------:R-:W-:-:S02]  /*d480*/  VIADD R2, R0, 0x21 ;  /* 0x0000002100027836 */ /* 0x000fc40000000000 */
        /* <DEDUP_REMOVED lines=30> */
[C---:B------:R-:W-:Y:S01]  /*d670*/  ISETP.GE.OR P6, PT, R2.reuse, R208, !P6 ;  /* 0x000000d00200720c */ /* 0x040fe200077c6670 */
[----:B------:R-:W-:Y:S01]  /*d680*/  BAR.SYNC.DEFER_BLOCKING 0x0 ;  /* 0x0000000000007b1d */ /* 0x000fe20000010000 */
        /* <DEDUP_REMOVED lines=11> */
[-C--:B------:R-:W-:Y:S02]  /*d740*/  FFMA.FTZ R8, R3, -R193.reuse, R241 ;  /* 0x800000c103087223 */ /* 0x080fe400000100f1 */
[--C-:B------:R-:W-:Y:S02]  /*d750*/  IMAD.IADD R4, R201, 0x1, -R2.reuse ;  /* 0x00000001c9047824 */ /* 0x100fe400078e0a02 */
[--C-:B------:R-:W-:Y:S02]  /*d760*/  IMAD.IADD R3, R204, 0x1, -R2.reuse ;  /* 0x00000001cc037824 */ /* 0x100fe400078e0a02 */
[----:B------:R-:W-:Y:S02]  /*d770*/  IMAD.IADD R6, R205, 0x1, -R2 ;  /* 0x00000001cd067824 */ /* 0x000fe400078e0a02 */
[----:B------:R-:W-:Y:S01]  /*d780*/  FFMA.FTZ R13, R5, -R193, R237 ;  /* 0x800000c1050d7223 */ /* 0x000fe200000100ed */
[----:B------:R-:W-:-:S02]  /*d790*/  IABS R5, R4 ;  /* 0x0000000400057213 */ /* 0x000fc40000000000 */
[----:B------:R-:W-:Y:S02]  /*d7a0*/  IABS R4, R3 ;  /* 0x0000000300047213 */ /* 0x000fe40000000000 */
[----:B------:R-:W-:Y:S02]  /*d7b0*/  I2FP.F32.S32 R7, R7 ;  /* 0x0000000700077245 */ /* 0x000fe40000201400 */
[----:B------:R-:W-:-:S03]  /*d7c0*/  IABS R3, R6 ;  /* 0x0000000600037213 */ /* 0x000fc60000000000 */
[----:B------:R-:W-:Y:S01]  /*d7d0*/  FFMA.FTZ R7, R7, -R193, R243 ;  /* 0x800000c107077223 */ /* 0x000fe200000100f3 */
[----:B------:R-:W-:Y:S02]  /*d7e0*/  I2FP.F32.S32 R3, R3 ;  /* 0x0000000300037245 */ /* 0x000fe40000201400 */
[----:B------:R-:W-:Y:S02]  /*d7f0*/  FSEL R43, R9, -INF , !P6 ;  /* 0xff800000092b7808 */ /* 0x000fe40007000000 */
[----:B------:R-:W-:Y:S01]  /*d800*/  FSEL R54, R8, -INF , !P5 ;  /* 0xff80000008367808 */ /* 0x000fe20006800000 */
[----:B------:R-:W-:Y:S01]  /*d810*/  FFMA.FTZ R10, R3, -R193, R25 ;  /* 0x800000c1030a7223 */ /* 0x000fe20000010019 */
[----:B------:R-:W-:Y:S02]  /*d820*/  FSEL R25, R13, -INF , !P0 ;  /* 0xff8000000d197808 */ /* 0x000fe40004000000 */
[----:B------:R-:W-:Y:S02]  /*d830*/  FSEL R20, R7, -INF , !P1 ;  /* 0xff80000007147808 */ /* 0x000fe40004800000 */
[----:B------:R-:W-:-:S02]  /*d840*/  ISETP.GE.AND P0, PT, R2, R200, PT ;  /* 0x000000c80200720c */ /* 0x000fc40003f06270 */
[C---:B------:R-:W-:Y:S02]  /*d850*/  ISETP.GE.AND P6, PT, R2.reuse, R199, PT ;  /* 0x000000c70200720c */ /* 0x040fe40003fc6270 */
[C---:B------:R-:W-:Y:S02]  /*d860*/  ISETP.GE.AND P5, PT, R2.reuse, R198, PT ;  /* 0x000000c60200720c */ /* 0x040fe40003fa6270 */
[----:B------:R-:W-:Y:S02]  /*d870*/  ISETP.GE.AND P1, PT, R2, R197, PT ;  /* 0x000000c50200720c */ /* 0x000fe40003f26270 */
        /* <DEDUP_REMOVED lines=9> */
[----:B------:R-:W-:Y:S01]  /*d910*/  FFMA.FTZ R12, R5, -R193, R248 ;  /* 0x800000c1050c7223 */ /* 0x000fe200000100f8 */
[--C-:B------:R-:W-:Y:S02]  /*d920*/  IMAD.IADD R4, R201, 0x1, -R3.reuse ;  /* 0x00000001c9047824 */ /* 0x100fe400078e0a03 */
[----:B------:R-:W-:Y:S01]  /*d930*/  IMAD.IADD R5, R204, 0x1, -R3 ;  /* 0x00000001cc057824 */ /* 0x000fe200078e0a03 */
[----:B------:R-:W-:-:S02]  /*d940*/  IABS R6, R2 ;  /* 0x0000000200067213 */ /* 0x000fc40000000000 */
        /* <DEDUP_REMOVED lines=32> */
[-C--:B------:R-:W-:Y:S01]  /*db50*/  FFMA.FTZ R4, R4, -R193.reuse, R226 ;  /* 0x800000c104047223 */ /* 0x080fe200000100e2 */
[----:B------:R-:W-:Y:S02]  /*db60*/  IMAD.MOV.U32 R232, RZ, RZ, R14 ;  /* 0x000000ffffe87224 */ /* 0x000fe400078e000e */
[----:B------:R-:W-:Y:S01]  /*db70*/  FFMA.FTZ R10, R5, -R193, R27 ;  /* 0x800000c1050a7223 */ /* 0x000fe2000001001b */
[----:B------:R-:W-:Y:S01]  /*db80*/  IMAD.MOV.U32 R226, RZ, RZ, R15 ;  /* 0x000000ffffe27224 */ /* 0x000fe200078e000f */
[----:B------:R-:W-:Y:S01]  /*db90*/  FSEL R27, R6, -INF , !P6 ;  /* 0xff800000061b7808 */ /* 0x000fe20007000000 */
[----:B------:R-:W-:Y:S01]  /*dba0*/  IMAD.MOV.U32 R14, RZ, RZ, R16 ;  /* 0x000000ffff0e7224 */ /* 0x000fe200078e0010 */
[----:B------:R-:W-:Y:S01]  /*dbb0*/  FSEL R16, R3, -INF , !P1 ;  /* 0xff80000003107808 */ /* 0x000fe20004800000 */
[----:B------:R-:W-:Y:S01]  /*dbc0*/  IMAD.MOV.U32 R15, RZ, RZ, R19 ;  /* 0x000000ffff0f7224 */ /* 0x000fe200078e0013 */
[----:B------:R-:W-:Y:S01]  /*dbd0*/  FSEL R19, R7, -INF , !P0 ;  /* 0xff80000007137808 */ /* 0x000fe20004000000 */
[----:B------:R-:W-:Y:S01]  /*dbe0*/  IMAD.MOV.U32 R224, RZ, RZ, R44 ;  /* 0x000000ffffe07224 */ /* 0x000fe200078e002c */
[----:B------:R-:W-:Y:S01]  /*dbf0*/  FSEL R44, R4, -INF , !P5 ;  /* 0xff800000042c7808 */ /* 0x000fe20006800000 */
[----:B------:R-:W-:Y:S01]  /*dc00*/  IMAD.IADD R4, R204, 0x1, -R2 ;  /* 0x00000001cc047824 */ /* 0x000fe200078e0a02 */
[----:B------:R-:W-:-:S02]  /*dc10*/  ISETP.GE.AND P0, PT, R2, R200, PT ;  /* 0x000000c80200720c */ /* 0x000fc40003f06270 */
[C---:B------:R-:W-:Y:S02]  /*dc20*/  ISETP.GE.AND P6, PT, R2.reuse, R199, PT ;  /* 0x000000c70200720c */ /* 0x040fe40003fc6270 */
[C---:B------:R-:W-:Y:S02]  /*dc30*/  ISETP.GE.AND P5, PT, R2.reuse, R198, PT ;  /* 0x000000c60200720c */ /* 0x040fe40003fa6270 */
[C---:B------:R-:W-:Y:S01]  /*dc40*/  ISETP.GE.AND P1, PT, R2.reuse, R197, PT ;  /* 0x000000c50200720c */ /* 0x040fe20003f26270 */
[----:B------:R-:W-:Y:S01]  /*dc50*/  IMAD.IADD R3, R205, 0x1, -R2 ;  /* 0x00000001cd037824 */ /* 0x000fe200078e0a02 */
[C---:B------:R-:W-:Y:S02]  /*dc60*/  ISETP.GE.OR P0, PT, R2.reuse, R209, !P0 ;  /* 0x000000d10200720c */ /* 0x040fe40004706670 */
[C---:B------:R-:W-:Y:S02]  /*dc70*/  ISETP.GE.OR P6, PT, R2.reuse, R208, !P6 ;  /* 0x000000d00200720c */ /* 0x040fe400077c6670 */
[----:B------:R-:W-:-:S02]  /*dc80*/  ISETP.GE.OR P5, PT, R2, R207, !P5 ;  /* 0x000000cf0200720c */ /* 0x000fc40006fa6670 */
        /* <DEDUP_REMOVED lines=10> */
[----:B------:R-:W-:Y:S02]  /*dd30*/  FFMA.FTZ R8, R3, -R193, R226 ;  /* 0x800000c103087223 */ /* 0x000fe400000100e2 */
[--C-:B------:R-:W-:Y:S02]  /*dd40*/  IMAD.IADD R4, R201, 0x1, -R2.reuse ;  /* 0x00000001c9047824 */ /* 0x100fe400078e0a02 */
[--C-:B------:R-:W-:Y:S02]  /*dd50*/  IMAD.IADD R3, R204, 0x1, -R2.reuse ;  /* 0x00000001cc037824 */ /* 0x100fe400078e0a02 */
[----:B------:R-:W-:Y:S01]  /*dd60*/  IMAD.IADD R6, R205, 0x1, -R2 ;  /* 0x00000001cd067824 */ /* 0x000fe200078e0a02 */
[----:B------:R-:W-:-:S02]  /*dd70*/  IABS R5, R4 ;  /* 0x0000000400057213 */ /* 0x000fc40000000000 */
[----:B------:R-:W-:Y:S02]  /*dd80*/  IABS R4, R3 ;  /* 0x0000000300047213 */ /* 0x000fe40000000000 */
[----:B------:R-:W-:Y:S02]  /*dd90*/  I2FP.F32.S32 R7, R7 ;  /* 0x0000000700077245 */ /* 0x000fe40000201400 */
[----:B------:R-:W-:Y:S02]  /*dda0*/  IABS R3, R6 ;  /* 0x0000000600037213 */ /* 0x000fe40000000000 */
[----:B------:R-:W-:Y:S01]  /*ddb0*/  I2FP.F32.S32 R5, R5 ;  /* 0x0000000500057245 */ /* 0x000fe20000201400 */
[----:B------:R-:W-:Y:S01]  /*ddc0*/  FFMA.FTZ R7, R7, -R193, R14 ;  /* 0x800000c107077223 */ /* 0x000fe2000001000e */
[----:B------:R-:W-:Y:S02]  /*ddd0*/  I2FP.F32.S32 R4, R4 ;  /* 0x0000000400047245 */ /* 0x000fe40000201400 */
        /* <DEDUP_REMOVED lines=8> */
[C---:B------:R-:W-:Y:S02]  /*de60*/  ISETP.GE.AND P0, PT, R2.reuse, R200, PT ;  /* 0x000000c80200720c */ /* 0x040fe40003f06270 */
[C---:B------:R-:W-:Y:S02]  /*de70*/  ISETP.GE.AND P6, PT, R2.reuse, R199, PT ;  /* 0x000000c70200720c */ /* 0x040fe40003fc6270 */
[C---:B------:R-:W-:Y:S02]  /*de80*/  ISETP.GE.AND P5, PT, R2.reuse, R198, PT ;  /* 0x000000c60200720c */ /* 0x040fe40003fa6270 */
[----:B------:R-:W-:Y:S01]  /*de90*/  ISETP.GE.AND P1, PT, R2, R197, PT ;  /* 0x000000c50200720c */ /* 0x000fe20003f26270 */
[----:B------:R-:W-:Y:S01]  /*dea0*/  VIADD R3, R0, 0x38 ;  /* 0x0000003800037836 */ /* 0x000fe20000000000 */
[----:B------:R-:W-:-:S02]  /*deb0*/  ISETP.GE.OR P0, PT, R2, R209, !P0 ;  /* 0x000000d10200720c */ /* 0x000fc40004706670 */
[C---:B------:R-:W-:Y:S02]  /*dec0*/  ISETP.GE.OR P6, PT, R2.reuse, R208, !P6 ;  /* 0x000000d00200720c */ /* 0x040fe400077c6670 */
[C---:B------:R-:W-:Y:S02]  /*ded0*/  ISETP.GE.OR P5, PT, R2.reuse, R207, !P5 ;  /* 0x000000cf0200720c */ /* 0x040fe40006fa6670 */
[----:B------:R-:W-:Y:S01]  /*dee0*/  ISETP.GE.OR P1, PT, R2, R206, !P1 ;  /* 0x000000ce0200720c */ /* 0x000fe20004f26670 */
[----:B------:R-:W-:Y:S02]  /*def0*/  IMAD.IADD R2, R202, 0x1, -R2 ;  /* 0x00000001ca027824 */ /* 0x000fe400078e0a02 */
[----:B------:R-:W-:-:S03]  /*df00*/  IMAD.IADD R5, R204, 0x1, -R3 ;  /* 0x00000001cc057824 */ /* 0x000fc600078e0a03 */
[----:B------:R-:W-:Y:S01]  /*df10*/  IABS R6, R2 ;  /* 0x0000000200067213 */ /* 0x000fe20000000000 */
[----:B------:R-:W-:Y:S01]  /*df20*/  IMAD.IADD R4, R201, 0x1, -R3 ;  /* 0x00000001c9047824 */ /* 0x000fe200078e0a03 */
[----:B------:R-:W-:-:S03]  /*df30*/  IABS R2, R5 ;  /* 0x0000000500027213 */ /* 0x000fc60000000000 */
[----:B------:R-:W-:Y:S01]  /*df40*/  IMAD.MOV.U32 R5, RZ, RZ, R6 ;  /* 0x000000ffff057224 */ /* 0x000fe200078e0006 */
[----:B------:R-:W-:-:S04]  /*df50*/  IABS R4, R4 ;  /* 0x0000000400047213 */ /* 0x000fc80000000000 */
[----:B------:R-:W-:Y:S02]  /*df60*/  I2FP.F32.S32 R5, R5 ;  /* 0x0000000500057245 */ /* 0x000fe40000201400 */
        /* <DEDUP_REMOVED lines=8> */
[----:B------:R-:W-:Y:S01]  /*dff0*/  FSEL R8, R5, -INF , !P1 ;  /* 0xff80000005087808 */ /* 0x000fe20004800000 */
[----:B------:R-:W-:Y:S01]  /*e000*/  IMAD.IADD R4, R205, 0x1, -R3 ;  /* 0x00000001cd047824 */ /* 0x000fe200078e0a03 */
[C---:B------:R-:W-:Y:S02]  /*e010*/  ISETP.GE.AND P0, PT, R3.reuse, R200, PT ;  /* 0x000000c80300720c */ /* 0x040fe40003f06270 */
[C---:B------:R-:W-:Y:S02]  /*e020*/  ISETP.GE.AND P6, PT, R3.reuse, R199, PT ;  /* 0x000000c70300720c */ /* 0x040fe40003fc6270 */
[C---:B------:R-:W-:Y:S02]  /*e030*/  ISETP.GE.AND P5, PT, R3.reuse, R198, PT ;  /* 0x000000c60300720c */ /* 0x040fe40003fa6270 */
[C---:B------:R-:W-:Y:S02]  /*e040*/  ISETP.GE.AND P1, PT, R3.reuse, R197, PT ;  /* 0x000000c50300720c */ /* 0x040fe40003f26270 */
[----:B------:R-:W-:-:S02]  /*e050*/  ISETP.GE.OR P0, PT, R3, R209, !P0 ;  /* 0x000000d10300720c */ /* 0x000fc40004706670 */
[C---:B------:R-:W-:Y:S02]  /*e060*/  ISETP.GE.OR P6, PT, R3.reuse, R208, !P6 ;  /* 0x000000d00300720c */ /* 0x040fe400077c6670 */
[C---:B------:R-:W-:Y:S02]  /*e070*/  ISETP.GE.OR P5, PT, R3.reuse, R207, !P5 ;  /* 0x000000cf0300720c */ /* 0x040fe40006fa6670 */
[----:B------:R-:W-:Y:S01]  /*e080*/  ISETP.GE.OR P1, PT, R3, R206, !P1 ;  /* 0x000000ce0300720c */ /* 0x000fe20004f26670 */
[----:B------:R-:W-:Y:S01]  /*e090*/  IMAD.IADD R3, R202, 0x1, -R3 ;  /* 0x00000001ca037824 */ /* 0x000fe200078e0a03 */
[----:B------:R-:W-:Y:S01]  /*e0a0*/  IABS R4, R4 ;  /* 0x0000000400047213 */ /* 0x000fe20000000000 */
[----:B------:R-:W-:-:S03]  /*e0b0*/  VIADD R0, R0, 0x39 ;  /* 0x0000003900007836 */ /* 0x000fc60000000000 */
[----:B------:R-:W-:Y:S01]  /*e0c0*/  IABS R7, R3 ;  /* 0x0000000300077213 */ /* 0x000fe20000000000 */
[----:B------:R-:W-:Y:S02]  /*e0d0*/  IMAD.IADD R2, R201, 0x1, -R0 ;  /* 0x00000001c9027824 */ /* 0x000fe400078e0a00 */
[----:B------:R-:W-:Y:S01]  /*e0e0*/  IMAD.MOV.U32 R3, RZ, RZ, R4 ;  /* 0x000000ffff037224 */ /* 0x000fe200078e0004 */
[----:B------:R-:W-:Y:S02]  /*e0f0*/  I2FP.F32.S32 R7, R7 ;  /* 0x0000000700077245 */ /* 0x000fe40000201400 */
[----:B------:R-:W-:Y:S02]  /*e100*/  IABS R2, R2 ;  /* 0x0000000200027213 */ /* 0x000fe40000000000 */
[----:B------:R-:W-:Y:S01]  /*e110*/  I2FP.F32.S32 R3, R3 ;  /* 0x0000000300037245 */ /* 0x000fe20000201400 */
[----:B------:R-:W-:Y:S01]  /*e120*/  FFMA.FTZ R7, R7, -R193, R244 ;  /* 0x800000c107077223 */ /* 0x000fe200000100f4 */
[----:B------:R-:W-:-:S03]  /*e130*/  I2FP.F32.S32 R2, R2 ;  /* 0x0000000200027245 */ /* 0x000fc60000201400 */
[-C--:B------:R-:W-:Y:S01]  /*e140*/  FFMA.FTZ R3, R3, -R193.reuse, R247 ;  /* 0x800000c103037223 */ /* 0x080fe200000100f7 */
[----:B------:R-:W-:Y:S01]  /*e150*/  FSEL R11, R11, -INF , !P0 ;  /* 0xff8000000b0b7808 */ /* 0x000fe20004000000 */
[----:B------:R-:W-:Y:S01]  /*e160*/  FFMA.FTZ R9, R2, -R193, R24 ;  /* 0x800000c102097223 */ /* 0x000fe20000010018 */
[----:B------:R-:W-:Y:S02]  /*e170*/  FSEL R15, R6, -INF , !P6 ;  /* 0xff800000060f7808 */ /* 0x000fe40007000000 */
        /* <DEDUP_REMOVED lines=15> */
[----:B------:R-:W-:Y:S01]  /*e270*/  IABS R6, R0 ;  /* 0x0000000000067213 */ /* 0x000fe20000000000 */
[----:B------:R-:W-:Y:S01]  /*e280*/  IMAD.MOV.U32 R2, RZ, RZ, R4 ;  /* 0x000000ffff027224 */ /* 0x000fe200078e0004 */
[----:B------:R-:W-:Y:S01]  /*e290*/  FSEL R9, R9, -INF , !P0 ;  /* 0xff80000009097808 */ /* 0x000fe20004000000 */
[----:B------:R-:W-:Y:S01]  /*e2a0*/  IMAD.MOV.U32 R0, RZ, RZ, R3 ;  /* 0x000000ffff007224 */ /* 0x000fe200078e0003 */
[----:B------:R-:W-:Y:S02]  /*e2b0*/  ISETP.GT.AND P0, PT, R216, R211, PT ;  /* 0x000000d3d800720c */ /* 0x000fe40003f04270 */
[----:B------:R-:W-:Y:S02]  /*e2c0*/  I2FP.F32.S32 R2, R2 ;  /* 0x0000000200027245 */ /* 0x000fe40000201400 */
[----:B------:R-:W-:-:S02]  /*e2d0*/  I2FP.F32.S32 R0, R0 ;  /* 0x0000000000007245 */ /* 0x000fc40000201400 */
[----:B------:R-:W-:Y:S01]  /*e2e0*/  I2FP.F32.S32 R6, R6 ;  /* 0x0000000600067245 */ /* 0x000fe20000201400 */
[-C--:B------:R-:W-:Y:S02]  /*e2f0*/  FFMA.FTZ R2, R2, -R193.reuse, R217 ;  /* 0x800000c102027223 */ /* 0x080fe400000100d9 */
[-C--:B------:R-:W-:Y:S02]  /*e300*/  FFMA.FTZ R0, R0, -R193.reuse, R178 ;  /* 0x800000c100007223 */ /* 0x080fe400000100b2 */
[----:B------:R-:W-:Y:S01]  /*e310*/  FFMA.FTZ R6, R6, -R193, R21 ;  /* 0x800000c106067223 */ /* 0x000fe20000010015 */
[----:B------:R-:W-:Y:S01]  /*e320*/  BSSY B1, `(.L_x_1106) ;  /* 0x0000043000017945 */ /* 0x000fe20003800000 */
[----:B------:R-:W-:Y:S02]  /*e330*/  FSEL R13, R2, -INF , !P6 ;  /* 0xff800000020d7808 */ /* 0x000fe40007000000 */
        /* <DEDUP_REMOVED lines=63> */
.L_x_1109:
[----:B------:R-:W-:Y:S05]  /*e730*/  BSYNC B0 ;  /* 0x0000000000007941 */ /* 0x000fea0003800000 */
.L_x_1108:
[----:B------:R-:W0:Y:S02]  /*e740*/  LDGDEPBAR ;  /* 0x00000000000079af */ /* 0x000e240000000000 */
.L_x_1107:
[----:B------:R-:W-:Y:S05]  /*e750*/  BSYNC B1 ;  /* 0x0000000000017941 */ /* 0x000fea0003800000 */
.L_x_1106:
[----:B------:R-:W3:Y:S01]  /*e760*/  LD.E R0, desc[UR4][R172.64+0xdc] ;  /* 0x0000dc04ac007980 */ /* 0x000ee2000c101900 */
[----:B------:R-:W-:-:S03]  /*e770*/  FMNMX.FTZ R2, R103, R50, !PT ;  /* 0x0000003267027209 */ /* 0x000fc60007810000 */
[----:B------:R-:W4:Y:S01]  /*e780*/  LDL.64 R184, [R1+0x160] ;  /* 0x0001600001b87983 */ /* 0x000f220000100a00 */
[----:B------:R-:W-:-:S03]  /*e790*/  FMNMX.FTZ R2, R49, R2, !PT ;  /* 0x0000000231027209 */ /* 0x000fc60007810000 */
[----:B------:R-:W4:Y:S01]  /*e7a0*/  LDL.64 R242, [R1+0x80] ;  /* 0x0000800001f27983 */ /* 0x000f220000100a00 */
[----:B------:R-:W-:-:S03]  /*e7b0*/  FMNMX.FTZ R2, R48, R2, !PT ;  /* 0x0000000230027209 */ /* 0x000fc60007810000 */
[----:B------:R-:W4:Y:S01]  /*e7c0*/  LDL R227, [R1+0x10] ;  /* 0x0000100001e37983 */ /* 0x000f220000100800 */
        /* <DEDUP_REMOVED lines=13> */
[----:B------:R-:W4:Y:S01]  /*e8a0*/  LDL.64 R104, [R1+0x88] ;  /* 0x0000880001687983 */ /* 0x000f220000100a00 */
[----:B------:R-:W-:-:S03]  /*e8b0*/  FMNMX.FTZ R2, R18, R2, !PT ;  /* 0x0000000212027209 */ /* 0x000fc60007810000 */
[----:B------:R1:W-:Y:S01]  /*e8c0*/  STL [R1+0x290], R93 ;  /* 0x0002905d01007387 */ /* 0x0003e20000100800 */
[----:B------:R-:W-:-:S04]  /*e8d0*/  FMNMX.FTZ R2, R16, R2, !PT ;  /* 0x0000000210027209 */ /* 0x000fc80007810000 */
[----:B------:R-:W-:-:S04]  /*e8e0*/  FMNMX.FTZ R2, R10, R2, !PT ;  /* 0x000000020a027209 */ /* 0x000fc80007810000 */
[----:B------:R-:W-:-:S04]  /*e8f0*/  FMNMX.FTZ R2, R8, R2, !PT ;  /* 0x0000000208027209 */ /* 0x000fc80007810000 */
[----:B------:R-:W-:-:S04]  /*e900*/  FMNMX.FTZ R2, R7, R2, !PT ;  /* 0x0000000207027209 */ /* 0x000fc80007810000 */
[----:B------:R-:W-:Y:S01]  /*e910*/  FMNMX.FTZ R2, R6, R2, !PT ;  /* 0x0000000206027209 */ /* 0x000fe20007810000 */
[----:B-1----:R-:W4:Y:S04]  /*e920*/  LDL.LU R93, [R1+0x140] ;  /* 0x00014000015d7983 */ /* 0x002f280000300800 */
[----:B--2---:R-:W1:Y:S01]  /*e930*/  SHFL.BFLY PT, R4, R2, 0x2, 0x1f ;  /* 0x0c401f0002047f89 */ /* 0x004e6200000e0000 */
[----:B------:R-:W-:-:S03]  /*e940*/  FMNMX.FTZ R3, R102, R176, !PT ;  /* 0x000000b066037209 */ /* 0x000fc60007810000 */
[----:B------:R-:W-:Y:S01]  /*e950*/  STL.64 [R1+0x288], R34 ;  /* 0x0002882201007387 */ /* 0x000fe20000100a00 */
[----:B------:R-:W-:-:S03]  /*e960*/  FMNMX.FTZ R3, R67, R3, !PT ;  /* 0x0000000343037209 */ /* 0x000fc60007810000 */
[----:B------:R-:W-:Y:S01]  /*e970*/  STL.64 [R1+0x280], R32 ;  /* 0x0002802001007387 */ /* 0x000fe20000100a00 */
[----:B------:R-:W-:-:S03]  /*e980*/  FMNMX.FTZ R3, R65, R3, !PT ;  /* 0x0000000341037209 */ /* 0x000fc60007810000 */
[----:B------:R-:W-:Y:S01]  /*e990*/  STL.64 [R1+0x278], R30 ;  /* 0x0002781e01007387 */ /* 0x000fe20000100a00 */
[----:B------:R-:W-:-:S03]  /*e9a0*/  FMNMX.FTZ R3, R60, R3, !PT ;  /* 0x000000033c037209 */ /* 0x000fc60007810000 */
[----:B------:R-:W-:Y:S01]  /*e9b0*/  STL.64 [R1+0x270], R28 ;  /* 0x0002701c01007387 */ /* 0x000fe20000100a00 */
[----:B------:R-:W-:-:S03]  /*e9c0*/  FMNMX.FTZ R3, R58, R3, !PT ;  /* 0x000000033a037209 */ /* 0x000fc60007810000 */
[----:B------:R-:W-:Y:S01]  /*e9d0*/  STL [R1+0x268], R174 ;  /* 0x000268ae01007387 */ /* 0x000fe20000100800 */
[----:B-1----:R-:W-:-:S03]  /*e9e0*/  FMNMX.FTZ R2, R2, R4, !PT ;  /* 0x0000000402027209 */ /* 0x002fc60007810000 */
[----:B------:R-:W-:Y:S01]  /*e9f0*/  STL [R1+0x264], R188 ;  /* 0x000264bc01007387 */ /* 0x000fe20000100800 */
[----:B------:R-:W-:-:S03]  /*ea00*/  FMNMX.FTZ R3, R56, R3, !PT ;  /* 0x0000000338037209 */ /* 0x000fc60007810000 */
[----:B------:R-:W1:Y:S01]  /*ea10*/  SHFL.BFLY PT, R4, R2, 0x1, 0x1f ;  /* 0x0c201f0002047f89 */ /* 0x000e6200000e0000 */
[----:B------:R-:W-:-:S03]  /*ea20*/  FMNMX.FTZ R3, R51, R3, !PT ;  /* 0x0000000333037209 */ /* 0x000fc60007810000 */
[----:B------:R-:W-:Y:S01]  /*ea30*/  STL [R1+0x228], R223 ;  /* 0x000228df01007387 */ /* 0x000fe20000100800 */
        /* <DEDUP_REMOVED lines=31> */
[----:B------:R1:W-:Y:S04]  /*ec30*/  STL [R1+0x1d0], R175 ;  /* 0x0001d0af01007387 */ /* 0x0003e80000100800 */
[----:B-1----:R-:W2:Y:S04]  /*ec40*/  LDL R175, [R1+0x130] ;  /* 0x0001300001af7983 */ /* 0x002ea80000100800 */
        /* <DEDUP_REMOVED lines=24> */
[----:B------:R-:W1:Y:S04]  /*edd0*/  SHFL.BFLY PT, R3, R2, 0x1, 0x1f ;  /* 0x0c201f0002037f89 */ /* 0x000e6800000e0000 */
[----:B------:R-:W-:Y:S04]  /*ede0*/  STL [R1+0x22c], R173 ;  /* 0x00022cad01007387 */ /* 0x000fe80000100800 */
[----:B------:R-:W-:Y:S01]  /*edf0*/  STL [R1+0x48], R31 ;  /* 0x0000481f01007387 */ /* 0x000fe20000100800 */
        /* <DEDUP_REMOVED lines=37> */
[----:B------:R-:W4:Y:S01]  /*f050*/  MUFU.EX2 R4, R4 ;  /* 0x0000000400047308 */ /* 0x000f220000000800 */
[----:B------:R-:W-:-:S04]  /*f060*/  FMNMX.FTZ R2, R27, R2, !PT ;  /* 0x000000021b027209 */ /* 0x000fc80007810000 */
[----:B------:R-:W-:-:S03]  /*f070*/  FMNMX.FTZ R2, R22, R2, !PT ;  /* 0x0000000216027209 */ /* 0x000fc60007810000 */
[----:B------:R-:W1:Y:S01]  /*f080*/  MUFU.EX2 R5, R5 ;  /* 0x0000000500057308 */ /* 0x000e620000000800 */
[----:B------:R-:W-:-:S04]  /*f090*/  FMNMX.FTZ R2, R17, R2, !PT ;  /* 0x0000000211027209 */ /* 0x000fc80007810000 */
[----:B------:R-:W-:Y:S01]  /*f0a0*/  FMNMX.FTZ R2, R15, R2, !PT ;  /* 0x000000020f027209 */ /* 0x000fe20007810000 */
[----:B----4-:R-:W-:-:S03]  /*f0b0*/  FFMA.FTZ R3, R93, R4, R6 ;  /* 0x000000045d037223 */ /* 0x010fc60000010006 */
[----:B------:R-:W-:Y:S01]  /*f0c0*/  FMNMX.FTZ R2, R13, R2, !PT ;  /* 0x000000020d027209 */ /* 0x000fe20007810000 */
[----:B-1----:R-:W-:-:S04]  /*f0d0*/  FADD.FTZ R103, R5, R3 ;  /* 0x0000000305677221 */ /* 0x002fc80000010000 */
[----:B------:R-:W1:Y:S02]  /*f0e0*/  SHFL.BFLY PT, R3, R2, 0x2, 0x1f ;  /* 0x0c401f0002037f89 */ /* 0x000e6400000e0000 */
[----:B-1----:R-:W-:-:S05]  /*f0f0*/  FMNMX.FTZ R2, R2, R3, !PT ;  /* 0x0000000302027209 */ /* 0x002fca0007810000 */
[----:B------:R-:W1:Y:S01]  /*f100*/  SHFL.BFLY PT, R3, R2, 0x1, 0x1f ;  /* 0x0c201f0002037f89 */ /* 0x000e6200000e0000 */
[----:B------:R-:W-:Y:S02]  /*f110*/  IMAD.MOV.U32 R35, RZ, RZ, R250 ;  /* 0x000000ffff237224 */ /* 0x000fe400078e00fa */
[----:B------:R-:W-:Y:S01]  /*f120*/  IMAD.MOV.U32 R250, RZ, RZ, R247 ;  /* 0x000000fffffa7224 */ /* 0x000fe200078e00f7 */
[----:B------:R-:W-:Y:S02]  /*f130*/  F2FP.BF16.F32.PACK_AB R178, R5, R6 ;  /* 0x0000000605b2723e */ /* 0x000fe400000010ff */
        /* <DEDUP_REMOVED lines=51> */
[----:B------:R-:W3:Y:S04]  /*f470*/  LDL.LU R28, [R1] ;  /* 0x00000000011c7983 */ /* 0x000ee80000300800 */
[----:B------:R-:W4:Y:S01]  /*f480*/  LDL.LU R29, [R1+0x4] ;  /* 0x00000400011d7983 */ /* 0x000f220000300800 */
[----:B-1----:R-:W-:-:S05]  /*f490*/  FMNMX.FTZ R2, R2, R5, !PT ;  /* 0x0000000502027209 */ /* 0x002fca0007810000 */
[----:B------:R-:W1:Y:S01]  /*f4a0*/  SHFL.BFLY PT, R5, R2, 0x1, 0x1f ;  /* 0x0c201f0002057f89 */ /* 0x000e6200000e0000 */
[----:B------:R-:W-:Y:S02]  /*f4b0*/  IMAD.MOV.U32 R30, RZ, RZ, R252 ;  /* 0x000000ffff1e7224 */ /* 0x000fe400078e00fc */
[----:B------:R-:W-:Y:S02]  /*f4c0*/  IMAD.MOV.U32 R188, RZ, RZ, R34 ;  /* 0x000000ffffbc7224 */ /* 0x000fe400078e0022 */
[----:B------:R-:W-:Y:S01]  /*f4d0*/  IMAD.MOV.U32 R174, RZ, RZ, R35 ;  /* 0x000000ffffae7224 */ /* 0x000fe200078e0023 */
[----:B-1----:R-:W-:-:S05]  /*f4e0*/  FMNMX.FTZ R252, R2, R5, !PT ;  /* 0x0000000502fc7209 */ /* 0x002fca0007810000 */
[----:B------:R-:W-:Y:S04]  /*f4f0*/  STL [R1+0x23c], R252 ;  /* 0x00023cfc01007387 */ /* 0x000fe80000100800 */
[----:B------:R-:W2:Y:S01]  /*f500*/  LDL.64 R34, [R1+0x150] ;  /* 0x0001500001227983 */ /* 0x000ea20000100a00 */
[----:B------:R-:W-:-:S04]  /*f510*/  FSETP.NEU.FTZ.AND P0, PT, R252, -INF , PT ;  /* 0xff800000fc00780b */ /* 0x000fc80003f1d000 */
[----:B------:R-:W-:Y:S02]  /*f520*/  FSEL R2, R252, RZ, P0 ;  /* 0x000000fffc027208 */ /* 0x000fe40000000000 */
[----:B------:R-:W-:-:S03]  /*f530*/  F2FP.BF16.F32.PACK_AB R180, R6, R180 ;  /* 0x000000b406b4723e */ /* 0x000fc600000010ff */
[----:B------:R-:W-:Y:S01]  /*f540*/  FADD.FTZ R6, R100, -R2 ;  /* 0x8000000264067221 */ /* 0x000fe20000010000 */
[----:B------:R-:W-:-:S05]  /*f550*/  FMUL.FTZ R2, R0, R252 ;  /* 0x000000fc00027220 */ /* 0x000fca0000410000 */
[----:B------:R-:W-:Y:S01]  /*f560*/  FSEL R2, R2, RZ, P0 ;  /* 0x000000ff02027208 */ /* 0x000fe20000000000 */
[----:B------:R-:W-:Y:S04]  /*f570*/  MUFU.EX2 R102, R16 ;  /* 0x0000001000667308 */ /* 0x000fe80000000800 */
[----:B------:R-:W-:Y:S01]  /*f580*/  FFMA.FTZ R5, R210, R0, -R2 ;  /* 0x00000000d2057223 */ /* 0x000fe20000010802 */
[----:B------:R-:W-:-:S03]  /*f590*/  FMUL.FTZ R6, R0, R6 ;  /* 0x0000000600067220 */ /* 0x000fc60000410000 */
[----:B------:R1:W-:Y:S08]  /*f5a0*/  MUFU.EX2 R16, R5 ;  /* 0x0000000500107308 */ /* 0x0003f00000000800 */
[----:B------:R-:W-:Y:S01]  /*f5b0*/  MUFU.EX2 R6, R6 ;  /* 0x0000000600067308 */ /* 0x000fe20000000800 */
[----:B-1----:R-:W-:-:S07]  /*f5c0*/  FFMA.FTZ R5, R195, R0, -R2 ;  /* 0x00000000c3057223 */ /* 0x002fce0000010802 */
[----:B------:R1:W-:Y:S01]  /*f5d0*/  MUFU.EX2 R15, R5 ;  /* 0x00000005000f7308 */ /* 0x0003e20000000800 */
[----:B------:R-:W-:-:S07]  /*f5e0*/  IMAD.MOV.U32 R33, RZ, RZ, R105 ;  /* 0x000000ffff217224 */ /* 0x000fce00078e0069 */
[----:B------:R-:W-:Y:S01]  /*f5f0*/  MUFU.EX2 R50, R50 ;  /* 0x0000003200327308 */ /* 0x000fe20000000800 */
[----:B-1----:R-:W-:-:S07]  /*f600*/  FMUL.FTZ R5, R0, R37 ;  /* 0x0000002500057220 */ /* 0x002fce0000410000 */
[----:B------:R-:W1:Y:S08]  /*f610*/  MUFU.EX2 R26, R26 ;  /* 0x0000001a001a7308 */ /* 0x000e700000000800 */
[----:B------:R-:W-:Y:S01]  /*f620*/  MUFU.EX2 R5, R5 ;  /* 0x0000000500057308 */ /* 0x000fe20000000800 */
[----:B------:R-:W-:-:S07]  /*f630*/  IMAD.MOV.U32 R32, RZ, RZ, R104 ;  /* 0x000000ffff207224 */ /* 0x000fce00078e0068 */
[----:B------:R-:W-:Y:S01]  /*f640*/  MUFU.EX2 R49, R49 ;  /* 0x0000003100317308 */ /* 0x000fe20000000800 */
[-CC-:B------:R-:W-:Y:S01]  /*f650*/  FFMA.FTZ R12, R62, R0.reuse, -R2.reuse ;  /* 0x000000003e0c7223 */ /* 0x180fe20000010802 */
[----:B------:R-:W-:-:S06]  /*f660*/  FFMA.FTZ R17, R59, R0, -R2 ;  /* 0x000000003b117223 */ /* 0x000fcc0000010802 */
[----:B------:R-:W1:Y:S01]  /*f670*/  MUFU.EX2 R20, R20 ;  /* 0x0000001400147308 */ /* 0x000e620000000800 */
[-CC-:B------:R-:W-:Y:S01]  /*f680*/  FFMA.FTZ R53, R53, R0.reuse, -R2.reuse ;  /* 0x0000000035357223 */ /* 0x180fe20000010802 */
[-CC-:B------:R-:W-:Y:S01]  /*f690*/  FFMA.FTZ R44, R44, R0.reuse, -R2.reuse ;  /* 0x000000002c2c7223 */ /* 0x180fe20000010802 */
[----:B------:R-:W-:-:S05]  /*f6a0*/  FFMA.FTZ R40, R40, R0, -R2 ;  /* 0x0000000028287223 */ /* 0x000fca0000010802 */
[----:B------:R1:W-:Y:S01]  /*f6b0*/  MUFU.EX2 R22, R9 ;  /* 0x0000000900167308 */ /* 0x0003e20000000800 */
[-CC-:B------:R-:W-:Y:S01]  /*f6c0*/  FFMA.FTZ R36, R36, R0.reuse, -R2.reuse ;  /* 0x0000000024247223 */ /* 0x180fe20000010802 */
[-CC-:B------:R-:W-:Y:S01]  /*f6d0*/  FFMA.FTZ R24, R24, R0.reuse, -R2.reuse ;  /* 0x0000000018187223 */ /* 0x180fe20000010802 */
[----:B------:R-:W-:-:S05]  /*f6e0*/  FFMA.FTZ R21, R21, R0, -R2 ;  /* 0x0000000015157223 */ /* 0x000fca0000010802 */
[----:B------:R1:W-:Y:S08]  /*f6f0*/  MUFU.EX2 R105, R8 ;  /* 0x0000000800697308 */ /* 0x0003f00000000800 */
[----:B------:R1:W-:Y:S02]  /*f700*/  MUFU.EX2 R41, R18 ;  /* 0x0000001200297308 */ /* 0x0003e40000000800 */
[-CC-:B-1----:R-:W-:Y:S01]  /*f710*/  FFMA.FTZ R9, R64, R0.reuse, -R2.reuse ;  /* 0x0000000040097223 */ /* 0x182fe20000010802 */
[----:B------:R-:W-:-:S05]  /*f720*/  FFMA.FTZ R8, R194, R0, -R2 ;  /* 0x00000000c2087223 */ /* 0x000fca0000010802 */
[----:B------:R1:W-:Y:S01]  /*f730*/  MUFU.EX2 R39, R7 ;  /* 0x0000000700277308 */ /* 0x0003e20000000800 */
[----:B------:R-:W-:-:S07]  /*f740*/  FFMA.FTZ R18, R54, R0, -R2 ;  /* 0x0000000036127223 */ /* 0x000fce0000010802 */
[----:B------:R1:W-:Y:S08]  /*f750*/  MUFU.EX2 R104, R10 ;  /* 0x0000000a00687308 */ /* 0x0003f00000000800 */
[----:B------:R1:W-:Y:S02]  /*f760*/  MUFU.EX2 R100, R11 ;  /* 0x0000000b00647308 */ /* 0x0003e40000000800 */
[----:B-1----:R-:W-:-:S06]  /*f770*/  FFMA.FTZ R7, R183, R0, -R2 ;  /* 0x00000000b7077223 */ /* 0x002fcc0000010802 */
[----:B------:R-:W-:Y:S01]  /*f780*/  MUFU.EX2 R19, R8 ;  /* 0x0000000800137308 */ /* 0x000fe20000000800 */
[-CC-:B------:R-:W-:Y:S01]  /*f790*/  FFMA.FTZ R10, R177, R0.reuse, -R2.reuse ;  /* 0x00000000b10a7223 */ /* 0x180fe20000010802 */
[----:B------:R-:W-:-:S06]  /*f7a0*/  FFMA.FTZ R11, R181, R0, -R2 ;  /* 0x00000000b50b7223 */ /* 0x000fcc0000010802 */
[----:B------:R-:W-:Y:S01]  /*f7b0*/  MUFU.EX2 R48, R48 ;  /* 0x0000003000307308 */ /* 0x000fe20000000800 */
[----:B------:R-:W-:-:S07]  /*f7c0*/  FADD.FTZ R2, R26, R103 ;  /* 0x000000671a027221 */ /* 0x000fce0000010000 */
[----:B------:R-:W1:Y:S08]  /*f7d0*/  MUFU.EX2 R13, R7 ;  /* 0x00000007000d7308 */ /* 0x000e700000000800 */
[----:B------:R-:W4:Y:S08]  /*f7e0*/  MUFU.EX2 R47, R47 ;  /* 0x0000002f002f7308 */ /* 0x000f300000000800 */
[----:B------:R-:W4:Y:S08]  /*f7f0*/  MUFU.EX2 R11, R11 ;  /* 0x0000000b000b7308 */ /* 0x000f300000000800 */
[----:B------:R-:W4:Y:S01]  /*f800*/  MUFU.EX2 R46, R46 ;  /* 0x0000002e002e7308 */ /* 0x000f220000000800 */
[----:B------:R-:W-:-:S07]  /*f810*/  F2FP.BF16.F32.PACK_AB R176, R20, R26 ;  /* 0x0000001a14b0723e */ /* 0x000fce00000010ff */
[----:B------:R-:W4:Y:S08]  /*f820*/  MUFU.EX2 R45, R45 ;  /* 0x0000002d002d7308 */ /* 0x000f300000000800 */
[----:B------:R-:W4:Y:S01]  /*f830*/  MUFU.EX2 R14, R14 ;  /* 0x0000000e000e7308 */ /* 0x000f220000000800 */
[----:B------:R-:W-:Y:S02]  /*f840*/  IMAD.MOV.U32 R222, RZ, RZ, R93 ;  /* 0x000000ffffde7224 */ /* 0x000fe400078e005d */
[----:B------:R-:W-:Y:S01]  /*f850*/  IMAD.SHL.U32 R93, R216, 0x2, RZ ;  /* 0x00000002d85d7824 */ /* 0x000fe200078e00ff */
[----:B-1----:R-:W-:Y:S01]  /*f860*/  F2FP.BF16.F32.PACK_AB R26, R13, R19 ;  /* 0x000000130d1a723e */ /* 0x002fe200000010ff */
[----:B------:R-:W-:-:S02]  /*f870*/  IMAD.MOV.U32 R209, RZ, RZ, R251 ;  /* 0x000000ffffd17224 */ /* 0x000fc400078e00fb */
[----:B------:R-:W-:Y:S02]  /*f880*/  IMAD.MOV.U32 R251, RZ, RZ, R243 ;  /* 0x000000fffffb7224 */ /* 0x000fe400078e00f3 */
[----:B---3--:R-:W-:-:S04]  /*f890*/  FFMA.FTZ R0, R28, R6, R16 ;  /* 0x000000061c007223 */ /* 0x008fc80000010010 */
[----:B------:R-:W-:Y:S01]  /*f8a0*/  FADD.FTZ R7, R15, R0 ;  /* 0x000000000f077221 */ /* 0x000fe20000010000 */
[----:B----4-:R-:W-:-:S04]  /*f8b0*/  FFMA.FTZ R0, R29, R5, R50 ;  /* 0x000000051d007223 */ /* 0x010fc80000010032 */
        /* <DEDUP_REMOVED lines=18> */
[----:B------:R-:W-:-:S07]  /*f9e0*/  IMAD.MOV.U32 R200, RZ, RZ, R184 ;  /* 0x000000ffffc87224 */ /* 0x000fce00078e00b8 */
[----:B------:R-:W3:Y:S01]  /*f9f0*/  MUFU.EX2 R9, R9 ;  /* 0x0000000900097308 */ /* 0x000ee20000000800 */
[----:B--2---:R-:W-:-:S04]  /*fa00*/  LOP3.LUT R0, R35, R93, RZ, 0x3c, !PT ;  /* 0x0000005d23007212 */ /* 0x004fc800078e3cff */
[----:B------:R-:W-:-:S03]  /*fa10*/  LOP3.LUT R0, R0, R251, RZ, 0x3c, !PT ;  /* 0x000000fb00007212 */ /* 0x000fc600078e3cff */
[----:B------:R-:W2:Y:S02]  /*fa20*/  MUFU.EX2 R12, R12 ;  /* 0x0000000c000c7308 */ /* 0x000ea40000000800 */
[----:B------:R-:W-:-:S05]  /*fa30*/  IMAD.WIDE.U32 R54, R0, -0x326172a9, RZ ;  /* 0xcd9e8d5700367825 */ /* 0x000fca00078e00ff */
[----:B------:R-:W-:Y:S01]  /*fa40*/  LOP3.LUT R0, R55, R188, R200, 0x96, !PT ;  /* 0x000000bc37007212 */ /* 0x000fe200078e96c8 */
[----:B------:R-:W-:-:S04]  /*fa50*/  IMAD.MOV.U32 R205, RZ, RZ, R249 ;  /* 0x000000ffffcd7224 */ /* 0x000fc800078e00f9 */
[----:B------:R-:W-:-:S04]  /*fa60*/  IMAD.WIDE.U32 R182, R0, -0x2daee0ad, RZ ;  /* 0xd2511f5300b67825 */ /* 0x000fc800078e00ff */
[----:B-1----:R-:W-:Y:S01]  /*fa70*/  FADD.FTZ R2, R10, R2 ;  /* 0x000000020a027221 */ /* 0x002fe20000010000 */
[----:B------:R-:W-:Y:S02]  /*fa80*/  F2FP.BF16.F32.PACK_AB R235, R45, R46 ;  /* 0x0000002e2deb723e */ /* 0x000fe400000010ff */
[----:B------:R-:W-:Y:S01]  /*fa90*/  LOP3.LUT R8, R183, R205, R32, 0x96, !PT ;  /* 0x000000cdb7087212 */ /* 0x000fe200078e9620 */
[----:B---3--:R-:W-:Y:S01]  /*faa0*/  FADD.FTZ R2, R9, R2 ;  /* 0x0000000209027221 */ /* 0x008fe20000010000 */
[----:B--2---:R-:W-:Y:S01]  /*fab0*/  F2FP.BF16.F32.PACK_AB R45, R12, R9 ;  /* 0x000000090c2d723e */ /* 0x004fe200000010ff */
[----:B------:R-:W-:Y:S01]  /*fac0*/  IMAD.MOV.U32 R204, RZ, RZ, R248 ;  /* 0x000000ffffcc7224 */ /* 0x000fe200078e00f8 */
[----:B------:R-:W-:Y:S01]  /*fad0*/  LOP3.LUT R0, R221, R175, R54, 0x96, !PT ;  /* 0x000000afdd007212 */ /* 0x000fe200078e9636 */
[----:B------:R-:W-:Y:S01]  /*fae0*/  IMAD.WIDE.U32 R8, R8, -0x326172a9, RZ ;  /* 0xcd9e8d5708087825 */ /* 0x000fe200078e00ff */
[----:B------:R-:W-:-:S03]  /*faf0*/  F2FP.BF16.F32.PACK_AB R100, R14, R100 ;  /* 0x000000640e64723e */ /* 0x000fc600000010ff */
[----:B------:R-:W-:Y:S01]  /*fb00*/  IMAD.MOV.U32 R201, RZ, RZ, R185 ;  /* 0x000000ffffc97224 */ /* 0x000fe200078e00b9 */
[----:B------:R-:W-:Y:S01]  /*fb10*/  LOP3.LUT R14, R9, R204, R220, 0x96, !PT ;  /* 0x000000cc090e7212 */ /* 0x000fe200078e96dc */
[----:B------:R-:W-:Y:S02]  /*fb20*/  IMAD.MOV.U32 R223, RZ, RZ, R30 ;  /* 0x000000ffffdf7224 */ /* 0x000fe400078e001e */
[----:B------:R-:W-:Y:S01]  /*fb30*/  IMAD.WIDE.U32 R184, R0, -0x2daee0ad, RZ ;  /* 0xd2511f5300b87825 */ /* 0x000fe200078e00ff */
[----:B------:R-:W-:-:S03]  /*fb40*/  F2FP.BF16.F32.PACK_AB R37, R15, R16 ;  /* 0x000000100f25723e */ /* 0x000fc600000010ff */
[----:B------:R-:W-:Y:S01]  /*fb50*/  FADD.FTZ R16, R12, R2 ;  /* 0x000000020c107221 */ /* 0x000fe20000010000 */
[----:B------:R-:W-:Y:S01]  /*fb60*/  IMAD.WIDE.U32 R14, R14, -0x2daee0ad, RZ ;  /* 0xd2511f530e0e7825 */ /* 0x000fe200078e00ff */
[----:B------:R-:W-:Y:S02]  /*fb70*/  LOP3.LUT R12, R185, R223, R182, 0x96, !PT ;  /* 0x000000dfb90c7212 */ /* 0x000fe400078e96b6 */
        /* <DEDUP_REMOVED lines=9> */
[----:B------:R-:W-:-:S05]  /*fc10*/  LOP3.LUT R8, R13, R208, R14, 0x96, !PT ;  /* 0x000000d00d087212 */ /* 0x000fca00078e960e */
        /* <DEDUP_REMOVED lines=20> */
[----:B---3--:R-:W-:Y:S01]  /*fd60*/  FADD.FTZ R7, R10, R2 ;  /* 0x000000020a077221 */ /* 0x008fe20000010000 */
[----:B------:R-:W-:Y:S01]  /*fd70*/  @!P5 HFMA2.BF16_V2 R57, -RZ.H0_H0, RZ.H0_H0, -R177.H0_H0 ;  /* 0x200000ffff39d231 */ /* 0x000fe200003409b1 */
[----:B------:R-:W-:-:S02]  /*fd80*/  PRMT R179, R180, 0x7632, R179 ;  /* 0x00007632b4b37816 */ /* 0x000fc400000000b3 */
[----:B------:R-:W-:Y:S02]  /*fd90*/  F2FP.BF16.F32.PACK_AB R105, R105, R22 ;  /* 0x000000166969723e */ /* 0x000fe400000010ff */
[----:B----4-:R-:W-:Y:S01]  /*fda0*/  F2FP.BF16.F32.PACK_AB R18, R10, R52 ;  /* 0x000000340a12723e */ /* 0x010fe200000010ff */
[----:B------:R-:W-:Y:S01]  /*fdb0*/  FADD.FTZ R10, R13, R0 ;  /* 0x000000000d0a7221 */ /* 0x000fe20000010000 */
[----:B------:R-:W-:Y:S01]  /*fdc0*/  LOP3.LUT R0, R8, 0xff, RZ, 0xc0, !PT ;  /* 0x000000ff08007812 */ /* 0x000fe200078ec0ff */
[----:B------:R-:W1:Y:S01]  /*fdd0*/  MUFU.EX2 R22, R38 ;  /* 0x0000002600167308 */ /* 0x000e620000000800 */
[----:B------:R-:W-:Y:S01]  /*fde0*/  PRMT R247, R178, 0x5410, R177 ;  /* 0x00005410b2f77816 */ /* 0x000fe200000000b1 */
[----:B------:R-:W-:Y:S01]  /*fdf0*/  @!P0 HFMA2.BF16_V2 R51, -RZ.H0_H0, RZ.H0_H0, -R179.H0_H0 ;  /* 0x200000ffff338231 */ /* 0x000fe200003409b3 */
[----:B------:R-:W-:Y:S02]  /*fe00*/  @!P5 PRMT R177, R57, 0x5410, RZ ;  /* 0x0000541039b1d816 */ /* 0x000fe400000000ff */
[----:B------:R-:W-:-:S02]  /*fe10*/  F2FP.BF16.F32.PACK_AB R210, R13, R17 ;  /* 0x000000110dd2723e */ /* 0x000fc400000010ff */
[----:B------:R-:W-:Y:S01]  /*fe20*/  ISETP.GE.U32.AND P5, PT, R192, R0, PT ;  /* 0x00000000c000720c */ /* 0x000fe20003fa6070 */
[----:B------:R-:W2:Y:S01]  /*fe30*/  MUFU.EX2 R13, R27 ;  /* 0x0000001b000d7308 */ /* 0x000ea20000000800 */
[--C-:B------:R-:W-:Y:S02]  /*fe40*/  SHF.R.U32.HI R0, RZ, 0x18, R8.reuse ;  /* 0x00000018ff007819 */ /* 0x100fe40000011608 */
[----:B------:R-:W-:Y:S02]  /*fe50*/  SHF.R.U32.HI R2, RZ, 0x10, R8 ;  /* 0x00000010ff027819 */ /* 0x000fe40000011608 */
[----:B------:R-:W-:Y:S02]  /*fe60*/  LOP3.LUT R8, R8, 0xffff, RZ, 0xc0, !PT ;  /* 0x0000ffff08087812 */ /* 0x000fe400078ec0ff */
[----:B------:R-:W-:Y:S02]  /*fe70*/  PRMT R244, R180, 0x5410, R179 ;  /* 0x00005410b4f47816 */ /* 0x000fe400000000b3 */
[----:B------:R-:W-:-:S02]  /*fe80*/  @!P0 PRMT R179, R51, 0x5410, RZ ;  /* 0x0000541033b38816 */ /* 0x000fc400000000ff */
[----:B------:R-:W-:Y:S01]  /*fe90*/  ISETP.GE.U32.AND P0, PT, R192, R0, PT ;  /* 0x00000000c000720c */ /* 0x000fe20003f06070 */
[----:B------:R-:W-:Y:S01]  /*fea0*/  @!P1 HFMA2.BF16_V2 R56, -RZ.H0_H0, RZ.H0_H0, -R180.H0_H0 ;  /* 0x200000ffff389231 */ /* 0x000fe200003409b4 */
[----:B------:R-:W-:Y:S01]  /*feb0*/  SHF.R.U32.HI R0, RZ, 0x8, R8 ;  /* 0x00000008ff007819 */ /* 0x000fe20000011608 */
[----:B------:R-:W-:Y:S01]  /*fec0*/  @!P6 HFMA2.BF16_V2 R58, -RZ.H0_H0, RZ.H0_H0, -R178.H0_H0 ;  /* 0x200000ffff3ae231 */ /* 0x000fe200003409b2 */
[----:B------:R-:W-:Y:S01]  /*fed0*/  LOP3.LUT R2, R2, 0xff, RZ, 0xc0, !PT ;  /* 0x000000ff02027812 */ /* 0x000fe200078ec0ff */
[----:B------:R-:W-:Y:S01]  /*fee0*/  IMAD.WIDE.U32 R8, R11, -0x2daee0ad, RZ ;  /* 0xd2511f530b087825 */ /* 0x000fe200078e00ff */
[----:B------:R-:W-:Y:S02]  /*fef0*/  LOP3.LUT R0, R0, 0xffff, RZ, 0xc0, !PT ;  /* 0x0000ffff00007812 */ /* 0x000fe400078ec0ff */
[----:B------:R-:W-:Y:S02]  /*ff00*/  @!P1 PRMT R180, R56, 0x5410, RZ ;  /* 0x0000541038b49816 */ /* 0x000fe400000000ff */
[----:B------:R-:W-:-:S02]  /*ff10*/  @!P6 PRMT R178, R58, 0x5410, RZ ;  /* 0x000054103ab2e816 */ /* 0x000fc400000000ff */
[----:B------:R-:W-:Y:S01]  /*ff20*/  ISETP.GE.U32.AND P1, PT, R192, R2, PT ;  /* 0x00000002c000720c */ /* 0x000fe20003f26070 */
[----:B-1----:R-:W-:Y:S01]  /*ff30*/  FADD.FTZ R2, R22, R7 ;  /* 0x0000000716027221 */ /* 0x002fe20000010000 */
[----:B------:R-:W-:Y:S02]  /*ff40*/  ISETP.GE.U32.AND P6, PT, R192, R0, PT ;  /* 0x00000000c000720c */ /* 0x000fe40003fc6070 */
[----:B------:R-:W-:Y:S01]  /*ff50*/  LOP3.LUT R0, R9, R246, R12, 0x96, !PT ;  /* 0x000000f609007212 */ /* 0x000fe200078e960c */
[----:B--2---:R-:W-:-:S03]  /*ff60*/  FADD.FTZ R7, R13, R2 ;  /* 0x000000020d077221 */ /* 0x004fc60000010000 */
[----:B------:R-:W-:Y:S01]  /*ff70*/  LOP3.LUT R2, R0, 0xffff, RZ, 0xc0, !PT ;  /* 0x0000ffff00027812 */ /* 0x000fe200078ec0ff */
[----:B------:R-:W-:Y:S01]  /*ff80*/  @!P5 HFMA2.BF16_V2 R59, -RZ.H0_H0, RZ.H0_H0, -R176.H0_H0 ;  /* 0x200000ffff3bd231 */ /* 0x000fe200003409b0 */
[C---:B------:R-:W-:Y:S02]  /*ff90*/  PRMT R107, R176.reuse, 0x7632, R107 ;  /* 0x00007632b06b7816 */ /* 0x040fe4000000006b */
[----:B------:R-:W-:Y:S02]  /*ffa0*/  SHF.R.U32.HI R2, RZ, 0x8, R2 ;  /* 0x00000008ff027819 */ /* 0x000fe40000011602 */
        /* <DEDUP_REMOVED lines=11> */
[----:B------:R-:W-:Y:S02]  /*10060*/  @!P1 HFMA2.BF16_V2 R62, -RZ.H0_H0, RZ.H0_H0, -R105.H0_H0 ;  /* 0x200000ffff3e9231 */ /* 0x000fe40000340969 */
[----:B------:R-:W-:Y:S02]  /*10070*/  IMAD.MOV.U32 R250, RZ, RZ, R242 ;  /* 0x000000fffffa7224 */ /* 0x000fe400078e00f2 */
[----:B------:R-:W-:Y:S01]  /*10080*/  @!P0 HFMA2.BF16_V2 R61, -RZ.H0_H0, RZ.H0_H0, -R106.H0_H0 ;  /* 0x200000ffff3d8231 */ /* 0x000fe2000034096a */
[----:B------:R-:W-:Y:S02]  /*10090*/  LOP3.LUT R0, R0, 0xff, RZ, 0xc0, !PT ;  /* 0x000000ff00007812 */ /* 0x000fe400078ec0ff */
[----:B------:R-:W-:Y:S01]  /*100a0*/  PRMT R242, R105, 0x5410, R106 ;  /* 0x0000541069f27816 */ /* 0x000fe2000000006a */
[----:B------:R-:W-:Y:S01]  /*100b0*/  @!P6 HFMA2.BF16_V2 R64, -RZ.H0_H0, RZ.H0_H0, -R102.H0_H0 ;  /* 0x200000ffff40e231 */ /* 0x000fe20000340966 */
[----:B------:R-:W-:-:S02]  /*100c0*/  @!P1 PRMT R105, R62, 0x5410, RZ ;  /* 0x000054103e699816 */ /* 0x000fc400000000ff */
[----:B------:R-:W-:Y:S02]  /*100d0*/  PRMT R101, R102, 0x7632, R101 ;  /* 0x0000763266657816 */ /* 0x000fe40000000065 */
[----:B------:R-:W-:Y:S01]  /*100e0*/  ISETP.GE.U32.AND P1, PT, R192, R0, PT ;  /* 0x00000000c000720c */ /* 0x000fe20003f26070 */
[----:B------:R-:W1:Y:S01]  /*100f0*/  MUFU.EX2 R53, R53 ;  /* 0x0000003500357308 */ /* 0x000e620000000800 */
[----:B------:R-:W-:Y:S02]  /*10100*/  LOP3.LUT R0, R8, 0xff, RZ, 0xc0, !PT ;  /* 0x000000ff08007812 */ /* 0x000fe400078ec0ff */
[----:B------:R-:W-:Y:S02]  /*10110*/  @!P0 PRMT R106, R61, 0x5410, RZ ;  /* 0x000054103d6a8816 */ /* 0x000fe400000000ff */
[----:B------:R-:W-:Y:S02]  /*10120*/  ISETP.GE.U32.AND P0, PT, R192, R2, PT ;  /* 0x00000002c000720c */ /* 0x000fe40003f06070 */
[----:B------:R-:W-:-:S02]  /*10130*/  PRMT R193, R102, 0x5410, R101 ;  /* 0x0000541066c17816 */ /* 0x000fc40000000065 */
[----:B------:R-:W-:Y:S01]  /*10140*/  @!P6 PRMT R102, R64, 0x5410, RZ ;  /* 0x000054104066e816 */ /* 0x000fe200000000ff */
[----:B------:R-:W2:Y:S01]  /*10150*/  MUFU.EX2 R44, R44 ;  /* 0x0000002c002c7308 */ /* 0x000ea20000000800 */
[----:B------:R-:W-:Y:S02]  /*10160*/  ISETP.GE.U32.AND P6, PT, R192, R0, PT ;  /* 0x00000000c000720c */ /* 0x000fe40003fc6070 */
[----:B------:R-:W-:Y:S02]  /*10170*/  LOP3.LUT R0, R8, 0xffff, RZ, 0xc0, !PT ;  /* 0x0000ffff08007812 */ /* 0x000fe400078ec0ff */
[----:B------:R-:W-:-:S03]  /*10180*/  F2FP.BF16.F32.PACK_AB R104, R104, R39 ;  /* 0x000000276868723e */ /* 0x000fc600000010ff */
[----:B------:R-:W3:Y:S01]  /*10190*/  MUFU.EX2 R11, R25 ;  /* 0x00000019000b7308 */ /* 0x000ee20000000800 */
[----:B------:R-:W-:Y:S01]  /*101a0*/  SHF.R.U32.HI R0, RZ, 0x8, R0 ;  /* 0x00000008ff007819 */ /* 0x000fe20000011600 */
[----:B------:R-:W-:Y:S01]  /*101b0*/  @!P5 HFMA2.BF16_V2 R63, -RZ.H0_H0, RZ.H0_H0, -R101.H0_H0 ;  /* 0x200000ffff3fd231 */ /* 0x000fe20000340965 */
[----:B------:R-:W-:Y:S02]  /*101c0*/  PRMT R103, R104, 0x7632, R103 ;  /* 0x0000763268677816 */ /* 0x000fe40000000067 */
[----:B------:R-:W-:-:S03]  /*101d0*/  LOP3.LUT R0, R0, 0xffff, RZ, 0xc0, !PT ;  /* 0x0000ffff00007812 */ /* 0x000fc600078ec0ff */
[----:B------:R-:W4:Y:S01]  /*101e0*/  MUFU.EX2 R17, R23 ;  /* 0x0000001700117308 */ /* 0x000f220000000800 */
[----:B------:R-:W-:Y:S01]  /*101f0*/  @!P0 HFMA2.BF16_V2 R65, -RZ.H0_H0, RZ.H0_H0, -R103.H0_H0 ;  /* 0x200000ffff418231 */ /* 0x000fe20000340967 */
[----:B------:R-:W-:-:S06]  /*10200*/  @!P5 PRMT R101, R63, 0x5410, RZ ;  /* 0x000054103f65d816 */ /* 0x000fcc00000000ff */
[----:B------:R-:W-:Y:S01]  /*10210*/  MUFU.EX2 R12, R67 ;  /* 0x00000043000c7308 */ /* 0x000fe20000000800 */
[----:B------:R-:W-:-:S07]  /*10220*/  SHF.R.U32.HI R2, RZ, 0x18, R8 ;  /* 0x00000018ff027819 */ /* 0x000fce0000011608 */
[----:B------:R-:W4:Y:S01]  /*10230*/  MUFU.EX2 R9, R211 ;  /* 0x000000d300097308 */ /* 0x000f220000000800 */
[----:B------:R-:W-:Y:S01]  /*10240*/  ISETP.GE.U32.AND P5, PT, R192, R0, PT ;  /* 0x00000000c000720c */ /* 0x000fe20003fa6070 */
[----:B-1----:R-:W-:Y:S01]  /*10250*/  FADD.FTZ R0, R53, R10 ;  /* 0x0000000a35007221 */ /* 0x002fe20000010000 */
[----:B------:R-:W-:-:S05]  /*10260*/  PRMT R191, R104, 0x5410, R103 ;  /* 0x0000541068bf7816 */ /* 0x000fca0000000067 */
[----:B------:R-:W1:Y:S01]  /*10270*/  MUFU.EX2 R40, R40 ;  /* 0x0000002800287308 */ /* 0x000e620000000800 */
[----:B------:R-:W-:Y:S02]  /*10280*/  @!P0 PRMT R103, R65, 0x5410, RZ ;  /* 0x0000541041678816 */ /* 0x000fe400000000ff */
[----:B------:R-:W-:Y:S01]  /*10290*/  ISETP.GE.U32.AND P0, PT, R192, R2, PT ;  /* 0x00000002c000720c */ /* 0x000fe20003f06070 */
[----:B--2---:R-:W-:Y:S01]  /*102a0*/  FADD.FTZ R2, R44, R0 ;  /* 0x000000002c027221 */ /* 0x004fe20000010000 */
[----:B---3--:R-:W-:-:S03]  /*102b0*/  FADD.FTZ R0, R11, R7 ;  /* 0x000000070b007221 */ /* 0x008fc60000010000 */
[----:B------:R-:W2:Y:S01]  /*102c0*/  MUFU.EX2 R36, R36 ;  /* 0x0000002400247308 */ /* 0x000ea20000000800 */
[----:B------:R-:W-:Y:S02]  /*102d0*/  @!P1 HFMA2.BF16_V2 R66, -RZ.H0_H0, RZ.H0_H0, -R104.H0_H0 ;  /* 0x200000ffff429231 */ /* 0x000fe40000340968 */
[----:B----4-:R-:W-:Y:S01]  /*102e0*/  FADD.FTZ R23, R17, R0 ;  /* 0x0000000011177221 */ /* 0x010fe20000010000 */
[----:B------:R-:W-:-:S04]  /*102f0*/  F2FP.BF16.F32.PACK_AB R0, R9, R12 ;  /* 0x0000000c0900723e */ /* 0x000fc800000010ff */
[----:B------:R-:W3:Y:S01]  /*10300*/  MUFU.EX2 R24, R24 ;  /* 0x0000001800187308 */ /* 0x000ee20000000800 */
[----:B------:R-:W-:Y:S02]  /*10310*/  @!P1 PRMT R104, R66, 0x5410, RZ ;  /* 0x0000541042689816 */ /* 0x000fe400000000ff */
[----:B------:R-:W-:-:S05]  /*10320*/  PRMT R57, R0, 0x7610, R57 ;  /* 0x0000761000397816 */ /* 0x000fca0000000039 */
[----:B------:R-:W4:Y:S01]  /*10330*/  MUFU.EX2 R7, R21 ;  /* 0x0000001500077308 */ /* 0x000f220000000800 */
[----:B------:R-:W-:Y:S01]  /*10340*/  PRMT R66, R0, 0x7632, R66 ;  /* 0x0000763200427816 */ /* 0x000fe20000000042 */
[----:B-1----:R-:W-:Y:S01]  /*10350*/  FADD.FTZ R0, R40, R2 ;  /* 0x0000000228007221 */ /* 0x002fe20000010000 */
[----:B------:R-:W-:Y:S02]  /*10360*/  SHF.R.U32.HI R8, RZ, 0x10, R8 ;  /* 0x00000010ff087819 */ /* 0x000fe40000011608 */
[----:B------:R-:W-:Y:S01]  /*10370*/  PRMT R67, R100, 0x7632, R67 ;  /* 0x0000763264437816 */ /* 0x000fe20000000043 */
[----:B--2---:R-:W-:Y:S01]  /*10380*/  FADD.FTZ R0, R36, R0 ;  /* 0x0000000024007221 */ /* 0x004fe20000010000 */
[----:B------:R-:W-:-:S03]  /*10390*/  LOP3.LUT R8, R8, 0xff, RZ, 0xc0, !PT ;  /* 0x000000ff08087812 */ /* 0x000fc600078ec0ff */
[----:B------:R-:W-:Y:S02]  /*103a0*/  @!P0 HFMA2.BF16_V2 R187, -RZ.H0_H0, RZ.H0_H0, -R67.H0_H0 ;  /* 0x200000ffffbb8231 */ /* 0x000fe40000340943 */
[----:B---3--:R-:W-:Y:S01]  /*103b0*/  FADD.FTZ R0, R24, R0 ;  /* 0x0000000018007221 */ /* 0x008fe20000010000 */
[----:B------:R-:W-:Y:S02]  /*103c0*/  ISETP.GE.U32.AND P1, PT, R192, R8, PT ;  /* 0x00000008c000720c */ /* 0x000fe40003f26070 */
[----:B------:R-:W-:Y:S01]  /*103d0*/  PRMT R189, R100, 0x5410, R67 ;  /* 0x0000541064bd7816 */ /* 0x000fe20000000043 */
[----:B------:R-:W1:Y:S01]  /*103e0*/  MUFU.EX2 R8, R213 ;  /* 0x000000d500087308 */ /* 0x000e620000000800 */
[----:B------:R-:W-:Y:S01]  /*103f0*/  @!P0 PRMT R67, R187, 0x5410, RZ ;  /* 0x00005410bb438816 */ /* 0x000fe200000000ff */
[C---:B----4-:R-:W-:Y:S01]  /*10400*/  FADD.FTZ R0, R7.reuse, R0 ;  /* 0x0000000007007221 */ /* 0x050fe20000010000 */
[----:B------:R-:W-:Y:S01]  /*10410*/  F2FP.BF16.F32.PACK_AB R187, R7, R24 ;  /* 0x0000001807bb723e */ /* 0x000fe200000010ff */
[----:B------:R-:W-:Y:S04]  /*10420*/  STL [R1+0x240], R216 ;  /* 0x000240d801007387 */ /* 0x000fe80000100800 */
[----:B------:R-:W2:Y:S01]  /*10430*/  MUFU.EX2 R7, R212 ;  /* 0x000000d400077308 */ /* 0x000ea20000000800 */
        /* <DEDUP_REMOVED lines=10> */
[----:B------:R1:W-:Y:S01]  /*104e0*/  STL [R1], R0 ;  /* 0x0000000001007387 */ /* 0x0003e20000100800 */
[----:B------:R-:W-:-:S02]  /*104f0*/  @!P6 HFMA2.BF16_V2 R186, -RZ.H0_H0, RZ.H0_H0, -R57.H0_H0 ;  /* 0x200000ffffbae231 */ /* 0x000fc40000340939 */
[----:B------:R-:W-:Y:S02]  /*10500*/  IMAD.MOV.U32 R15, RZ, RZ, R251 ;  /* 0x000000ffff0f7224 */ /* 0x000fe400078e00fb */
[----:B------:R-:W-:Y:S01]  /*10510*/  @!P1 HFMA2.BF16_V2 R194, -RZ.H0_H0, RZ.H0_H0, -R100.H0_H0 ;  /* 0x200000ffffc29231 */ /* 0x000fe20000340964 */
[----:B------:R-:W-:Y:S01]  /*10520*/  @!P6 PRMT R57, R186, 0x5410, RZ ;  /* 0x00005410ba39e816 */ /* 0x000fe200000000ff */
[----:B------:R-:W-:Y:S02]  /*10530*/  IMAD.MOV.U32 R21, RZ, RZ, R15 ;  /* 0x000000ffff157224 */ /* 0x000fe400078e000f */
[----:B------:R-:W-:Y:S02]  /*10540*/  IMAD.MOV.U32 R14, RZ, RZ, R250 ;  /* 0x000000ffff0e7224 */ /* 0x000fe400078e00fa */
[----:B-1----:R-:W-:Y:S01]  /*10550*/  FADD.FTZ R0, R8, R19 ;  /* 0x0000001308007221 */ /* 0x002fe20000010000 */
[----:B--2---:R-:W-:-:S03]  /*10560*/  F2FP.BF16.F32.PACK_AB R19, R7, R8 ;  /* 0x000000080713723e */ /* 0x004fc600000010ff */
[----:B------:R-:W-:Y:S01]  /*10570*/  FADD.FTZ R7, R7, R0 ;  /* 0x0000000007077221 */ /* 0x000fe20000010000 */
[----:B------:R-:W-:Y:S01]  /*10580*/  VIADD R0, R93, 0x1 ;  /* 0x000000015d007836 */ /* 0x000fe20000000000 */
[----:B------:R-:W-:Y:S01]  /*10590*/  @!P1 PRMT R100, R194, 0x5410, RZ ;  /* 0x00005410c2649816 */ /* 0x000fe200000000ff */
[----:B------:R-:W-:Y:S01]  /*105a0*/  FADD.FTZ R2, R12, R20 ;  /* 0x000000140c027221 */ /* 0x000fe20000010000 */
[----:B------:R-:W-:Y:S01]  /*105b0*/  IMAD.MOV.U32 R212, RZ, RZ, R200 ;  /* 0x000000ffffd47224 */ /* 0x000fe200078e00c8 */
[----:B------:R-:W-:Y:S01]  /*105c0*/  F2FP.BF16.F32.PACK_AB R195, R44, R53 ;  /* 0x000000352cc3723e */ /* 0x000fe200000010ff */
[----:B------:R-:W-:Y:S01]  /*105d0*/  FMUL.FTZ R211, R152, R4 ;  /* 0x0000000498d37220 */ /* 0x000fe20000410000 */
[----:B------:R-:W-:Y:S01]  /*105e0*/  LOP3.LUT R186, R35, R0, RZ, 0x3c, !PT ;  /* 0x0000000023ba7212 */ /* 0x000fe200078e3cff */
[----:B------:R-:W-:Y:S02]  /*105f0*/  IMAD.MOV.U32 R194, RZ, RZ, R174 ;  /* 0x000000ffffc27224 */ /* 0x000fe400078e00ae */
[-C--:B------:R-:W-:Y:S01]  /*10600*/  FMUL.FTZ R28, R148, R4.reuse ;  /* 0x00000004941c7220 */ /* 0x080fe20000410000 */
[----:B------:R-:W-:Y:S01]  /*10610*/  FMUL.FTZ R29, R149, R4 ;  /* 0x00000004951d7220 */ /* 0x000fe20000410000 */
[----:B------:R-:W-:Y:S01]  /*10620*/  LOP3.LUT R0, R186, R21, RZ, 0x3c, !PT ;  /* 0x00000015ba007212 */ /* 0x000fe200078e3cff */
[----:B------:R-:W-:Y:S01]  /*10630*/  FMUL.FTZ R174, R150, R3 ;  /* 0x0000000396ae7220 */ /* 0x000fe20000410000 */
[----:B------:R-:W-:-:S02]  /*10640*/  IMAD.MOV.U32 R20, RZ, RZ, R14 ;  /* 0x000000ffff147224 */ /* 0x000fc400078e000e */
[----:B------:R-:W-:Y:S01]  /*10650*/  FMUL.FTZ R190, R155, R3 ;  /* 0x000000039bbe7220 */ /* 0x000fe20000410000 */
[----:B------:R-:W-:Y:S02]  /*10660*/  IMAD.MOV.U32 R150, RZ, RZ, R188 ;  /* 0x000000ffff967224 */ /* 0x000fe400078e00bc */
[----:B------:R-:W-:Y:S01]  /*10670*/  FMUL.FTZ R30, R153, R4 ;  /* 0x00000004991e7220 */ /* 0x000fe20000410000 */
[----:B------:R-:W-:-:S04]  /*10680*/  IMAD.WIDE.U32 R14, R0, -0x326172a9, RZ ;  /* 0xcd9e8d57000e7825 */ /* 0x000fc800078e00ff */
[----:B------:R-:W-:Y:S01]  /*10690*/  FADD.FTZ R16, R9, R2 ;  /* 0x0000000209107221 */ /* 0x000fe20000010000 */
[-C--:B------:R-:W-:Y:S01]  /*106a0*/  FMUL.FTZ R188, R151, R3.reuse ;  /* 0x0000000397bc7220 */ /* 0x080fe20000410000 */
[-C--:B------:R-:W-:Y:S01]  /*106b0*/  FMUL.FTZ R189, R154, R3.reuse ;  /* 0x000000039abd7220 */ /* 0x080fe20000410000 */
[----:B------:R-:W-:Y:S01]  /*106c0*/  IMAD.MOV.U32 R213, RZ, RZ, R201 ;  /* 0x000000ffffd57224 */ /* 0x000fe200078e00c9 */
[----:B------:R-:W-:Y:S01]  /*106d0*/  LOP3.LUT R2, R15, R150, R212, 0x96, !PT ;  /* 0x000000960f027212 */ /* 0x000fe200078e96d4 */
        /* <DEDUP_REMOVED lines=27> */
[----:B------:R-:W-:-:S02]  /*10890*/  F2FP.BF16.F32.PACK_AB R22, R13, R22 ;  /* 0x000000160d16723e */ /* 0x000fc400000010ff */
[----:B------:R-:W-:Y:S01]  /*108a0*/  F2FP.BF16.F32.PACK_AB R17, R17, R11 ;  /* 0x0000000b1111723e */ /* 0x000fe200000010ff */
[----:B------:R-:W-:Y:S01]  /*108b0*/  FMUL.FTZ R168, R168, R4 ;  /* 0x00000004a8a87220 */ /* 0x000fe20000410000 */
[----:B------:R-:W-:Y:S01]  /*108c0*/  LOP3.LUT R0, R3, R152, R32, 0x96, !PT ;  /* 0x0000009803007212 */ /* 0x000fe200078e9620 */
[-C--:B------:R-:W-:Y:S01]  /*108d0*/  FMUL.FTZ R169, R169, R4.reuse ;  /* 0x00000004a9a97220 */ /* 0x080fe20000410000 */
[----:B------:R-:W-:Y:S01]  /*108e0*/  LOP3.LUT R3, R221, R175, R14, 0x96, !PT ;  /* 0x000000afdd037212 */ /* 0x000fe200078e960e */
[-C--:B------:R-:W-:Y:S01]  /*108f0*/  FMUL.FTZ R248, R164, R4.reuse ;  /* 0x00000004a4f87220 */ /* 0x080fe20000410000 */
[-C--:B------:R-:W-:Y:S01]  /*10900*/  FMUL.FTZ R249, R165, R4.reuse ;  /* 0x00000004a5f97220 */ /* 0x080fe20000410000 */
[-C--:B------:R-:W-:Y:S01]  /*10910*/  FMUL.FTZ R244, R160, R4.reuse ;  /* 0x00000004a0f47220 */ /* 0x080fe20000410000 */
[----:B------:R-:W-:Y:S01]  /*10920*/  FMUL.FTZ R247, R161, R4 ;  /* 0x00000004a1f77220 */ /* 0x000fe20000410000 */
[----:B------:R-:W-:-:S04]  /*10930*/  IMAD.WIDE.U32 R8, R3, -0x2daee0ad, RZ ;  /* 0xd2511f5303087825 */ /* 0x000fc800078e00ff */
[-C--:B------:R-:W-:Y:S01]  /*10940*/  FMUL.FTZ R191, R156, R4.reuse ;  /* 0x000000049cbf7220 */ /* 0x080fe20000410000 */
[-C--:B------:R-:W-:Y:S01]  /*10950*/  FMUL.FTZ R193, R157, R4.reuse ;  /* 0x000000049dc17220 */ /* 0x080fe20000410000 */
[----:B------:R-:W-:Y:S01]  /*10960*/  FMUL.FTZ R144, R144, R4 ;  /* 0x0000000490907220 */ /* 0x000fe20000410000 */
[----:B------:R-:W-:Y:S01]  /*10970*/  IMAD.WIDE.U32 R12, R0, -0x326172a9, RZ ;  /* 0xcd9e8d57000c7825 */ /* 0x000fe200078e00ff */
[----:B------:R-:W-:-:S03]  /*10980*/  LOP3.LUT R0, R9, R151, R2, 0x96, !PT ;  /* 0x0000009709007212 */ /* 0x000fc600078e9602 */
[-C--:B------:R-:W-:Y:S01]  /*10990*/  FMUL.FTZ R145, R145, R4.reuse ;  /* 0x0000000491917220 */ /* 0x080fe20000410000 */
[-C--:B------:R-:W-:Y:S01]  /*109a0*/  FMUL.FTZ R172, R140, R4.reuse ;  /* 0x000000048cac7220 */ /* 0x080fe20000410000 */
[-C--:B------:R-:W-:Y:S01]  /*109b0*/  FMUL.FTZ R173, R141, R4.reuse ;  /* 0x000000048dad7220 */ /* 0x080fe20000410000 */
[----:B------:R-:W-:Y:S01]  /*109c0*/  FMUL.FTZ R219, R68, R4 ;  /* 0x0000000444db7220 */ /* 0x000fe20000410000 */
[----:B------:R-:W-:Y:S01]  /*109d0*/  IMAD.WIDE.U32 R10, R0, -0x326172a9, RZ ;  /* 0xcd9e8d57000a7825 */ /* 0x000fe200078e00ff */
[----:B------:R-:W-:-:S03]  /*109e0*/  LOP3.LUT R3, R13, R155, R220, 0x96, !PT ;  /* 0x0000009b0d037212 */ /* 0x000fc600078e96dc */
[-C--:B------:R-:W-:Y:S01]  /*109f0*/  FMUL.FTZ R218, R69, R4.reuse ;  /* 0x0000000445da7220 */ /* 0x080fe20000410000 */
[-C--:B------:R-:W-:Y:S01]  /*10a00*/  FMUL.FTZ R203, R80, R4.reuse ;  /* 0x0000000450cb7220 */ /* 0x080fe20000410000 */
[----:B------:R-:W-:Y:S01]  /*10a10*/  FMUL.FTZ R202, R81, R4 ;  /* 0x0000000451ca7220 */ /* 0x000fe20000410000 */
[----:B------:R-:W-:Y:S01]  /*10a20*/  LOP3.LUT R0, R11, R194, R12, 0x96, !PT ;  /* 0x000000c20b007212 */ /* 0x000fe200078e960c */
[----:B------:R-:W-:-:S04]  /*10a30*/  IMAD.WIDE.U32 R2, R3, -0x2daee0ad, RZ ;  /* 0xd2511f5303027825 */ /* 0x000fc800078e00ff */
[-C--:B------:R-:W-:Y:S01]  /*10a40*/  FMUL.FTZ R199, R84, R4.reuse ;  /* 0x0000000454c77220 */ /* 0x080fe20000410000 */
[-C--:B------:R-:W-:Y:S01]  /*10a50*/  FMUL.FTZ R198, R85, R4.reuse ;  /* 0x0000000455c67220 */ /* 0x080fe20000410000 */
[----:B------:R-:W-:Y:S01]  /*10a60*/  FMUL.FTZ R207, R96, R4 ;  /* 0x0000000460cf7220 */ /* 0x000fe20000410000 */
[----:B------:R-:W-:Y:S01]  /*10a70*/  IMAD.WIDE.U32 R12, R0, -0x2daee0ad, RZ ;  /* 0xd2511f53000c7825 */ /* 0x000fe200078e00ff */
[----:B------:R-:W-:-:S03]  /*10a80*/  LOP3.LUT R3, R3, R149, R8, 0x96, !PT ;  /* 0x0000009503037212 */ /* 0x000fc600078e9608 */
[----:B------:R-:W-:Y:S01]  /*10a90*/  FMUL.FTZ R206, R97, R4 ;  /* 0x0000000461ce7220 */ /* 0x000fe20000410000 */
[----:B------:R-:W-:Y:S01]  /*10aa0*/  @!P5 HFMA2.BF16_V2 R181, -RZ.H0_H0, RZ.H0_H0, -R66.H0_H0 ;  /* 0x200000ffffb5d231 */ /* 0x000fe20000340942 */
[----:B------:R-:W-:Y:S01]  /*10ab0*/  PRMT R64, R18, 0x7610, R64 ;  /* 0x0000761012407816 */ /* 0x000fe20000000040 */
[----:B------:R-:W2:Y:S01]  /*10ac0*/  LDL.LU R93, [R1+0x290] ;  /* 0x00029000015d7983 */ /* 0x000ea20000300800 */
[----:B------:R-:W-:Y:S01]  /*10ad0*/  LOP3.LUT R2, R13, R148, R2, 0x96, !PT ;  /* 0x000000940d027212 */ /* 0x000fe200078e9602 */
[----:B------:R-:W-:Y:S01]  /*10ae0*/  IMAD.WIDE.U32 R8, R3, -0x326172a9, RZ ;  /* 0xcd9e8d5703087825 */ /* 0x000fe200078e00ff */
[----:B------:R-:W-:Y:S01]  /*10af0*/  MUFU.EX2 R11, R215 ;  /* 0x000000d7000b7308 */ /* 0x000fe20000000800 */
[----:B------:R-:W-:Y:S01]  /*10b00*/  @!P5 PRMT R66, R181, 0x5410, RZ ;  /* 0x00005410b542d816 */ /* 0x000fe200000000ff */
[----:B------:R-:W3:Y:S01]  /*10b10*/  LDL.LU.64 R34, [R1+0x288] ;  /* 0x0002880001227983 */ /* 0x000ee20000300a00 */
[----:B------:R-:W-:-:S05]  /*10b20*/  IMAD.WIDE.U32 R2, R2, -0x326172a9, RZ ;  /* 0xcd9e8d5702027825 */ /* 0x000fca00078e00ff */
[----:B------:R-:W-:-:S04]  /*10b30*/  LOP3.LUT R0, R3, R245, R8, 0x96, !PT ;  /* 0x000000f503007212 */ /* 0x000fc800078e9608 */
[----:B------:R-:W-:Y:S02]  /*10b40*/  LOP3.LUT R4, R0, 0xff, RZ, 0xc0, !PT ;  /* 0x000000ff00047812 */ /* 0x000fe400078ec0ff */
[----:B------:R-:W-:Y:S02]  /*10b50*/  LOP3.LUT R10, R9, R44, R10, 0x96, !PT ;  /* 0x0000002c090a7212 */ /* 0x000fe400078e960a */
[----:B------:R-:W-:Y:S02]  /*10b60*/  ISETP.GE.U32.AND P6, PT, R192, R4, PT ;  /* 0x00000004c000720c */ /* 0x000fe40003fc6070 */
[----:B------:R-:W-:Y:S01]  /*10b70*/  LOP3.LUT R4, R0, 0xffff, RZ, 0xc0, !PT ;  /* 0x0000ffff00047812 */ /* 0x000fe200078ec0ff */
[----:B------:R-:W1:Y:S03]  /*10b80*/  MUFU.EX2 R9, R217 ;  /* 0x000000d900097308 */ /* 0x000e660000000800 */
[----:B------:R-:W-:-:S05]  /*10b90*/  SHF.R.U32.HI R4, RZ, 0x8, R4 ;  /* 0x00000008ff047819 */ /* 0x000fca0000011604 */
[----:B------:R-:W4:Y:S01]  /*10ba0*/  MUFU.EX2 R8, R224 ;  /* 0x000000e000087308 */ /* 0x000f220000000800 */
[----:B------:R-:W-:-:S07]  /*10bb0*/  LOP3.LUT R4, R4, 0xffff, RZ, 0xc0, !PT ;  /* 0x0000ffff04047812 */ /* 0x000fce00078ec0ff */
[----:B------:R-:W4:Y:S01]  /*10bc0*/  MUFU.EX2 R13, R214 ;  /* 0x000000d6000d7308 */ /* 0x000f220000000800 */
[----:B------:R-:W-:Y:S02]  /*10bd0*/  ISETP.GE.U32.AND P5, PT, R192, R4, PT ;  /* 0x00000004c000720c */ /* 0x000fe40003fa6070 */
[--C-:B------:R-:W-:Y:S02]  /*10be0*/  SHF.R.U32.HI R4, RZ, 0x10, R0.reuse ;  /* 0x00000010ff047819 */ /* 0x100fe40000011600 */
[----:B------:R-:W-:-:S04]  /*10bf0*/  SHF.R.U32.HI R0, RZ, 0x18, R0 ;  /* 0x00000018ff007819 */ /* 0x000fc80000011600 */
[----:B------:R-:W-:Y:S01]  /*10c00*/  ISETP.GE.U32.AND P0, PT, R192, R0, PT ;  /* 0x00000000c000720c */ /* 0x000fe20003f06070 */
[----:B-1----:R-:W-:Y:S01]  /*10c10*/  FADD.FTZ R0, R9, R7 ;  /* 0x0000000709007221 */ /* 0x002fe20000010000 */
[----:B------:R-:W-:-:S03]  /*10c20*/  LOP3.LUT R4, R4, 0xff, RZ, 0xc0, !PT ;  /* 0x000000ff04047812 */ /* 0x000fc600078ec0ff */
[----:B----4-:R-:W-:Y:S01]  /*10c30*/  FADD.FTZ R7, R8, R0 ;  /* 0x0000000008077221 */ /* 0x010fe20000010000 */
[----:B------:R-:W-:Y:S02]  /*10c40*/  F2FP.BF16.F32.PACK_AB R0, R11, R13 ;  /* 0x0000000d0b00723e */ /* 0x000fe400000010ff */
[----:B------:R-:W-:Y:S02]  /*10c50*/  ISETP.GE.U32.AND P1, PT, R192, R4, PT ;  /* 0x00000004c000720c */ /* 0x000fe40003f26070 */
[----:B------:R-:W-:Y:S01]  /*10c60*/  PRMT R65, R0, 0x7610, R65 ;  /* 0x0000761000417816 */ /* 0x000fe20000000041 */
[----:B------:R-:W-:Y:S01]  /*10c70*/  FADD.FTZ R4, R13, R16 ;  /* 0x000000100d047221 */ /* 0x000fe20000010000 */
[----:B------:R-:W-:Y:S01]  /*10c80*/  F2FP.BF16.F32.PACK_AB R82, R8, R9 ;  /* 0x000000090852723e */ /* 0x000fe200000010ff */
[----:B------:R-:W-:Y:S01]  /*10c90*/  MUFU.EX2 R13, R225 ;  /* 0x000000e1000d7308 */ /* 0x000fe20000000800 */
[----:B------:R-:W-:Y:S01]  /*10ca0*/  PRMT R62, R0, 0x7632, R62 ;  /* 0x00007632003e7816 */ /* 0x000fe2000000003e */
[----:B------:R-:W-:-:S02]  /*10cb0*/  @!P6 HFMA2.BF16_V2 R69, -RZ.H0_H0, RZ.H0_H0, -R65.H0_H0 ;  /* 0x200000ffff45e231 */ /* 0x000fc40000340941 */
[----:B------:R-:W-:Y:S01]  /*10cc0*/  FADD.FTZ R8, R11, R4 ;  /* 0x000000040b087221 */ /* 0x000fe20000010000 */
[----:B------:R-:W-:-:S03]  /*10cd0*/  LOP3.LUT R0, R2, 0xff, RZ, 0xc0, !PT ;  /* 0x000000ff02007812 */ /* 0x000fc600078ec0ff */
[----:B------:R-:W1:Y:S01]  /*10ce0*/  MUFU.EX2 R16, R226 ;  /* 0x000000e200107308 */ /* 0x000e620000000800 */
[----:B------:R-:W-:-:S07]  /*10cf0*/  PRMT R63, R18, 0x7632, R63 ;  /* 0x00007632123f7816 */ /* 0x000fce000000003f */
[----:B------:R4:W1:Y:S01]  /*10d00*/  MUFU.EX2 R11, R230 ;  /* 0x000000e6000b7308 */ /* 0x0008620000000800 */
[----:B------:R-:W-:Y:S01]  /*10d10*/  SHF.R.U32.HI R4, RZ, 0x18, R2 ;  /* 0x00000018ff047819 */ /* 0x000fe20000011602 */
[----:B------:R-:W-:-:S06]  /*10d20*/  @!P1 HFMA2.BF16_V2 R71, -RZ.H0_H0, RZ.H0_H0, -R64.H0_H0 ;  /* 0x200000ffff479231 */ /* 0x000fcc0000340940 */
[----:B------:R-:W1:Y:S01]  /*10d30*/  MUFU.EX2 R9, R231 ;  /* 0x000000e700097308 */ /* 0x000e620000000800 */
[----:B----4-:R-:W-:Y:S01]  /*10d40*/  IMAD.MOV.U32 R230, RZ, RZ, R152 ;  /* 0x000000ffffe67224 */ /* 0x010fe200078e0098 */
[----:B------:R-:W-:Y:S02]  /*10d50*/  PRMT R152, R65, 0x5410, R62 ;  /* 0x0000541041987816 */ /* 0x000fe4000000003e */
[----:B------:R-:W-:Y:S02]  /*10d60*/  @!P6 PRMT R65, R69, 0x5410, RZ ;  /* 0x000054104541e816 */ /* 0x000fe400000000ff */
[----:B------:R-:W-:Y:S02]  /*10d70*/  ISETP.GE.U32.AND P6, PT, R192, R0, PT ;  /* 0x00000000c000720c */ /* 0x000fe40003fc6070 */
[----:B------:R-:W-:Y:S02]  /*10d80*/  LOP3.LUT R0, R2, 0xffff, RZ, 0xc0, !PT ;  /* 0x0000ffff02007812 */ /* 0x000fe400078ec0ff */
[----:B------:R-:W-:-:S02]  /*10d90*/  SHF.R.U32.HI R2, RZ, 0x10, R2 ;  /* 0x00000010ff027819 */ /* 0x000fc40000011602 */
[----:B------:R-:W-:Y:S01]  /*10da0*/  SHF.R.U32.HI R0, RZ, 0x8, R0 ;  /* 0x00000008ff007819 */ /* 0x000fe20000011600 */
[----:B------:R-:W-:Y:S02]  /*10db0*/  @!P5 HFMA2.BF16_V2 R68, -RZ.H0_H0, RZ.H0_H0, -R62.H0_H0 ;  /* 0x200000ffff44d231 */ /* 0x000fe4000034093e */
[----:B------:R-:W-:Y:S02]  /*10dc0*/  IMAD.MOV.U32 R217, RZ, RZ, R194 ;  /* 0x000000ffffd97224 */ /* 0x000fe400078e00c2 */
[----:B------:R-:W-:Y:S01]  /*10dd0*/  @!P0 HFMA2.BF16_V2 R70, -RZ.H0_H0, RZ.H0_H0, -R63.H0_H0 ;  /* 0x200000ffff468231 */ /* 0x000fe2000034093f */
[----:B------:R-:W-:Y:S02]  /*10de0*/  PRMT R194, R64, 0x5410, R63 ;  /* 0x0000541040c27816 */ /* 0x000fe4000000003f */
[----:B------:R-:W-:Y:S02]  /*10df0*/  LOP3.LUT R2, R2, 0xff, RZ, 0xc0, !PT ;  /* 0x000000ff02027812 */ /* 0x000fe400078ec0ff */
[----:B------:R-:W-:-:S02]  /*10e00*/  LOP3.LUT R0, R0, 0xffff, RZ, 0xc0, !PT ;  /* 0x0000ffff00007812 */ /* 0x000fc400078ec0ff */
[----:B------:R-:W-:Y:S02]  /*10e10*/  @!P1 PRMT R64, R71, 0x5410, RZ ;  /* 0x0000541047409816 */ /* 0x000fe400000000ff */
[----:B------:R-:W-:Y:S02]  /*10e20*/  ISETP.GE.U32.AND P1, PT, R192, R4, PT ;  /* 0x00000004c000720c */ /* 0x000fe40003f26070 */
[----:B------:R-:W-:Y:S02]  /*10e30*/  @!P5 PRMT R62, R68, 0x5410, RZ ;  /* 0x00005410443ed816 */ /* 0x000fe400000000ff */
[----:B------:R-:W-:Y:S02]  /*10e40*/  @!P0 PRMT R63, R70, 0x5410, RZ ;  /* 0x00005410463f8816 */ /* 0x000fe400000000ff */
[----:B-1----:R-:W-:Y:S02]  /*10e50*/  F2FP.BF16.F32.PACK_AB R4, R16, R13 ;  /* 0x0000000d1004723e */ /* 0x002fe400000010ff */
[----:B------:R-:W-:Y:S01]  /*10e60*/  ISETP.GE.U32.AND P5, PT, R192, R2, PT ;  /* 0x00000002c000720c */ /* 0x000fe20003fa6070 */
[----:B------:R-:W-:Y:S01]  /*10e70*/  IMAD.WIDE.U32 R2, R10, -0x2daee0ad, RZ ;  /* 0xd2511f530a027825 */ /* 0x000fe200078e00ff */
[----:B------:R-:W-:-:S03]  /*10e80*/  ISETP.GE.U32.AND P0, PT, R192, R0, PT ;  /* 0x00000000c000720c */ /* 0x000fc60003f06070 */
[----:B------:R-:W-:Y:S01]  /*10e90*/  FADD.FTZ R0, R11, R7 ;  /* 0x000000070b007221 */ /* 0x000fe20000010000 */
[C---:B------:R-:W-:Y:S02]  /*10ea0*/  PRMT R61, R4.reuse, 0x7610, R61 ;  /* 0x00007610043d7816 */ /* 0x040fe4000000003d */
[C---:B------:R-:W-:Y:S01]  /*10eb0*/  F2FP.BF16.F32.PACK_AB R81, R9.reuse, R11 ;  /* 0x0000000b0951723e */ /* 0x040fe200000010ff */
[----:B------:R-:W-:Y:S01]  /*10ec0*/  FADD.FTZ R9, R9, R0 ;  /* 0x0000000009097221 */ /* 0x000fe20000010000 */
[----:B------:R-:W-:Y:S01]  /*10ed0*/  LOP3.LUT R0, R3, R246, R12, 0x96, !PT ;  /* 0x000000f603007212 */ /* 0x000fe200078e960c */
[----:B------:R-:W-:Y:S01]  /*10ee0*/  @!P6 HFMA2.BF16_V2 R80, -RZ.H0_H0, RZ.H0_H0, -R61.H0_H0 ;  /* 0x200000ffff50e231 */ /* 0x000fe2000034093d */
[----:B------:R-:W-:Y:S02]  /*10ef0*/  PRMT R60, R4, 0x7632, R60 ;  /* 0x00007632043c7816 */ /* 0x000fe4000000003c */
[----:B------:R-:W-:Y:S02]  /*10f00*/  LOP3.LUT R4, R0, 0xff, RZ, 0xc0, !PT ;  /* 0x000000ff00047812 */ /* 0x000fe400078ec0ff */
[----:B------:R-:W-:Y:S01]  /*10f10*/  PRMT R215, R61, 0x5410, R60 ;  /* 0x000054103dd77816 */ /* 0x000fe2000000003c */
[----:B------:R-:W-:Y:S01]  /*10f20*/  @!P0 HFMA2.BF16_V2 R83, -RZ.H0_H0, RZ.H0_H0, -R60.H0_H0 ;  /* 0x200000ffff538231 */ /* 0x000fe2000034093c */
[----:B------:R-:W-:-:S02]  /*10f30*/  @!P6 PRMT R61, R80, 0x5410, RZ ;  /* 0x00005410503de816 */ /* 0x000fc400000000ff */
[C---:B------:R-:W-:Y:S02]  /*10f40*/  ISETP.GE.U32.AND P6, PT, R192.reuse, R4, PT ;  /* 0x00000004c000720c */ /* 0x040fe40003fc6070 */
[--C-:B------:R-:W-:Y:S01]  /*10f50*/  SHF.R.U32.HI R4, RZ, 0x18, R0.reuse ;  /* 0x00000018ff047819 */ /* 0x100fe20000011600 */
[----:B------:R-:W-:Y:S01]  /*10f60*/  MUFU.EX2 R12, R229 ;  /* 0x000000e5000c7308 */ /* 0x000fe20000000800 */
[----:B------:R-:W-:Y:S02]  /*10f70*/  @!P0 PRMT R60, R83, 0x5410, RZ ;  /* 0x00005410533c8816 */ /* 0x000fe400000000ff */
[----:B------:R-:W-:Y:S02]  /*10f80*/  ISETP.GE.U32.AND P0, PT, R192, R4, PT ;  /* 0x00000004c000720c */ /* 0x000fe40003f06070 */
[----:B------:R-:W-:-:S03]  /*10f90*/  SHF.R.U32.HI R4, RZ, 0x10, R0 ;  /* 0x00000010ff047819 */ /* 0x000fc60000011600 */
[----:B------:R-:W1:Y:S01]  /*10fa0*/  MUFU.EX2 R18, R232 ;  /* 0x000000e800127308 */ /* 0x000e620000000800 */
[----:B------:R-:W-:Y:S02]  /*10fb0*/  LOP3.LUT R0, R0, 0xffff, RZ, 0xc0, !PT ;  /* 0x0000ffff00007812 */ /* 0x000fe400078ec0ff */
[C---:B------:R-:W-:Y:S02]  /*10fc0*/  PRMT R58, R22.reuse, 0x7610, R58 ;  /* 0x00007610163a7816 */ /* 0x040fe4000000003a */
[----:B------:R-:W-:Y:S02]  /*10fd0*/  SHF.R.U32.HI R0, RZ, 0x8, R0 ;  /* 0x00000008ff007819 */ /* 0x000fe40000011600 */
[----:B------:R-:W-:Y:S01]  /*10fe0*/  PRMT R59, R22, 0x7632, R59 ;  /* 0x00007632163b7816 */ /* 0x000fe2000000003b */
[----:B------:R-:W-:Y:S01]  /*10ff0*/  @!P5 HFMA2.BF16_V2 R85, -RZ.H0_H0, RZ.H0_H0, -R58.H0_H0 ;  /* 0x200000ffff55d231 */ /* 0x000fe2000034093a */
[----:B------:R-:W-:Y:S01]  /*11000*/  LOP3.LUT R0, R0, 0xffff, RZ, 0xc0, !PT ;  /* 0x0000ffff00007812 */ /* 0x000fe200078ec0ff */
[----:B------:R-:W-:Y:S01]  /*11010*/  IMAD.MOV.U32 R69, RZ, RZ, R44 ;  /* 0x000000ffff457224 */ /* 0x000fe200078e002c */
[----:B------:R-:W-:-:S02]  /*11020*/  PRMT R44, R58, 0x5410, R59 ;  /* 0x000054103a2c7816 */ /* 0x000fc4000000003b */
[----:B------:R-:W-:Y:S01]  /*11030*/  @!P5 PRMT R58, R85, 0x5410, RZ ;  /* 0x00005410553ad816 */ /* 0x000fe200000000ff */
[----:B------:R-:W-:Y:S01]  /*11040*/  @!P1 HFMA2.BF16_V2 R84, -RZ.H0_H0, RZ.H0_H0, -R59.H0_H0 ;  /* 0x200000ffff549231 */ /* 0x000fe2000034093b */
[----:B------:R-:W-:Y:S02]  /*11050*/  ISETP.GE.U32.AND P5, PT, R192, R0, PT ;  /* 0x00000000c000720c */ /* 0x000fe40003fa6070 */
[----:B-1----:R-:W-:Y:S02]  /*11060*/  F2FP.BF16.F32.PACK_AB R0, R18, R12 ;  /* 0x0000000c1200723e */ /* 0x002fe400000010ff */
[----:B------:R-:W-:Y:S01]  /*11070*/  LOP3.LUT R4, R4, 0xff, RZ, 0xc0, !PT ;  /* 0x000000ff04047812 */ /* 0x000fe200078ec0ff */
[----:B------:R-:W-:Y:S01]  /*11080*/  FADD.FTZ R7, R13, R8 ;  /* 0x000000080d077221 */ /* 0x000fe20000010000 */
[----:B------:R-:W-:Y:S02]  /*11090*/  PRMT R53, R0, 0x7610, R53 ;  /* 0x0000761000357816 */ /* 0x000fe40000000035 */
[----:B------:R-:W-:-:S02]  /*110a0*/  @!P1 PRMT R59, R84, 0x5410, RZ ;  /* 0x00005410543b9816 */ /* 0x000fc400000000ff */
[----:B------:R-:W-:Y:S01]  /*110b0*/  ISETP.GE.U32.AND P1, PT, R192, R4, PT ;  /* 0x00000004c000720c */ /* 0x000fe20003f26070 */
[----:B------:R-:W-:Y:S01]  /*110c0*/  FADD.FTZ R7, R16, R7 ;  /* 0x0000000710077221 */ /* 0x000fe20000010000 */
[----:B------:R-:W-:Y:S01]  /*110d0*/  F2FP.BF16.F32.PACK_AB R234, R49, R50 ;  /* 0x0000003231ea723e */ /* 0x000fe200000010ff */
[----:B------:R-:W-:Y:S01]  /*110e0*/  @!P6 HFMA2.BF16_V2 R97, -RZ.H0_H0, RZ.H0_H0, -R53.H0_H0 ;  /* 0x200000ffff61e231 */ /* 0x000fe20000340935 */
[----:B------:R-:W-:Y:S01]  /*110f0*/  PRMT R50, R0, 0x7632, R50 ;  /* 0x0000763200327816 */ /* 0x000fe20000000032 */
[----:B------:R-:W-:Y:S01]  /*11100*/  MUFU.EX2 R13, R237 ;  /* 0x000000ed000d7308 */ /* 0x000fe20000000800 */
[----:B------:R-:W-:Y:S02]  /*11110*/  LOP3.LUT R0, R2, 0xff, RZ, 0xc0, !PT ;  /* 0x000000ff02007812 */ /* 0x000fe400078ec0ff */
[----:B------:R-:W-:-:S05]  /*11120*/  PRMT R52, R17, 0x7610, R52 ;  /* 0x0000761011347816 */ /* 0x000fca0000000034 */
[----:B------:R-:W1:Y:S01]  /*11130*/  MUFU.EX2 R16, R236 ;  /* 0x000000ec00107308 */ /* 0x000e620000000800 */
[----:B------:R-:W-:-:S07]  /*11140*/  SHF.R.U32.HI R4, RZ, 0x18, R2 ;  /* 0x00000018ff047819 */ /* 0x000fce0000011602 */
[----:B------:R4:W-:Y:S01]  /*11150*/  MUFU.EX2 R8, R239 ;  /* 0x000000ef00087308 */ /* 0x0009e20000000800 */
[----:B------:R-:W-:Y:S01]  /*11160*/  PRMT R51, R17, 0x7632, R51 ;  /* 0x0000763211337816 */ /* 0x000fe20000000033 */
[----:B------:R-:W-:-:S06]  /*11170*/  @!P1 HFMA2.BF16_V2 R87, -RZ.H0_H0, RZ.H0_H0, -R52.H0_H0 ;  /* 0x200000ffff579231 */ /* 0x000fcc0000340934 */
[----:B------:R1:W2:Y:S01]  /*11180*/  MUFU.EX2 R10, R238 ;  /* 0x000000ee000a7308 */ /* 0x0002a20000000800 */
[----:B----4-:R-:W-:Y:S02]  /*11190*/  PRMT R239, R53, 0x5410, R50 ;  /* 0x0000541035ef7816 */ /* 0x010fe40000000032 */
[----:B------:R-:W-:Y:S02]  /*111a0*/  @!P6 PRMT R53, R97, 0x5410, RZ ;  /* 0x000054106135e816 */ /* 0x000fe400000000ff */
[----:B------:R-:W-:Y:S02]  /*111b0*/  ISETP.GE.U32.AND P6, PT, R192, R0, PT ;  /* 0x00000000c000720c */ /* 0x000fe40003fc6070 */
[----:B------:R-:W-:Y:S02]  /*111c0*/  LOP3.LUT R0, R2, 0xffff, RZ, 0xc0, !PT ;  /* 0x0000ffff02007812 */ /* 0x000fe400078ec0ff */
[----:B------:R-:W-:Y:S02]  /*111d0*/  SHF.R.U32.HI R2, RZ, 0x10, R2 ;  /* 0x00000010ff027819 */ /* 0x000fe40000011602 */
[----:B-1----:R-:W-:-:S02]  /*111e0*/  PRMT R238, R52, 0x5410, R51 ;  /* 0x0000541034ee7816 */ /* 0x002fc40000000033 */
[----:B------:R-:W-:Y:S02]  /*111f0*/  LOP3.LUT R2, R2, 0xff, RZ, 0xc0, !PT ;  /* 0x000000ff02027812 */ /* 0x000fe400078ec0ff */
[----:B------:R-:W-:Y:S01]  /*11200*/  @!P1 PRMT R52, R87, 0x5410, RZ ;  /* 0x0000541057349816 */ /* 0x000fe200000000ff */
[----:B------:R-:W-:Y:S01]  /*11210*/  FADD.FTZ R3, R12, R7 ;  /* 0x000000070c037221 */ /* 0x000fe20000010000 */
[----:B------:R-:W-:Y:S02]  /*11220*/  ISETP.GE.U32.AND P1, PT, R192, R2, PT ;  /* 0x00000002c000720c */ /* 0x000fe40003f26070 */
[----:B------:R-:W-:Y:S01]  /*11230*/  F2FP.BF16.F32.PACK_AB R2, R16, R13 ;  /* 0x0000000d1002723e */ /* 0x000fe200000010ff */
[----:B------:R-:W-:Y:S01]  /*11240*/  IMAD.MOV.U32 R224, RZ, RZ, R151 ;  /* 0x000000ffffe07224 */ /* 0x000fe200078e0097 */
[----:B------:R-:W-:Y:S02]  /*11250*/  F2FP.BF16.F32.PACK_AB R233, R47, R48 ;  /* 0x000000302fe9723e */ /* 0x000fe400000010ff */
[----:B------:R-:W-:-:S02]  /*11260*/  PRMT R49, R2, 0x7610, R49 ;  /* 0x0000761002317816 */ /* 0x000fc40000000031 */
[----:B------:R-:W-:Y:S01]  /*11270*/  PRMT R48, R2, 0x7632, R48 ;  /* 0x0000763202307816 */ /* 0x000fe20000000030 */
[----:B------:R-:W-:Y:S02]  /*11280*/  FADD.FTZ R2, R18, R3 ;  /* 0x0000000312027221 */ /* 0x000fe40000010000 */
[----:B------:R1:W-:Y:S01]  /*11290*/  MUFU.EX2 R3, R241 ;  /* 0x000000f100037308 */ /* 0x0003e20000000800 */
[----:B------:R-:W-:Y:S02]  /*112a0*/  IMAD.MOV.U32 R71, RZ, RZ, R211 ;  /* 0x000000ffff477224 */ /* 0x000fe400078e00d3 */
[----:B------:R-:W-:Y:S02]  /*112b0*/  IMAD.MOV.U32 R225, RZ, RZ, R33 ;  /* 0x000000ffffe17224 */ /* 0x000fe400078e0021 */
[----:B------:R-:W-:Y:S02]  /*112c0*/  IMAD.MOV.U32 R229, RZ, RZ, R30 ;  /* 0x000000ffffe57224 */ /* 0x000fe400078e001e */
[----:B------:R-:W-:-:S02]  /*112d0*/  IMAD.MOV.U32 R211, RZ, RZ, R31 ;  /* 0x000000ffffd37224 */ /* 0x000fc400078e001f */
[----:B-1----:R-:W-:Y:S02]  /*112e0*/  IMAD.MOV.U32 R241, RZ, RZ, R69 ;  /* 0x000000fffff17224 */ /* 0x002fe400078e0045 */
[----:B------:R-:W-:Y:S02]  /*112f0*/  IMAD.MOV.U32 R69, RZ, RZ, R224 ;  /* 0x000000ffff457224 */ /* 0x000fe400078e00e0 */
[----:B------:R-:W-:Y:S02]  /*11300*/  IMAD.MOV.U32 R224, RZ, RZ, R32 ;  /* 0x000000ffffe07224 */ /* 0x000fe400078e0020 */
[----:B------:R-:W4:Y:S04]  /*11310*/  LDL.LU.64 R32, [R1+0x68] ;  /* 0x0000680001207983 */ /* 0x000f280000300a00 */
[----:B------:R-:W3:Y:S01]  /*11320*/  LDL.64 R30, [R1+0x148] ;  /* 0x00014800011e7983 */ /* 0x000ee20000100a00 */
[----:B------:R-:W-:Y:S01]  /*11330*/  IMAD.MOV.U32 R214, RZ, RZ, R150 ;  /* 0x000000ffffd67224 */ /* 0x000fe200078e0096 */
[----:B------:R1:W-:Y:S01]  /*11340*/  MUFU.EX2 R7, R240 ;  /* 0x000000f000077308 */ /* 0x0003e20000000800 */
[----:B------:R-:W-:-:S02]  /*11350*/  IMAD.MOV.U32 R68, RZ, RZ, R28 ;  /* 0x000000ffff447224 */ /* 0x000fc400078e001c */
[----:B-1----:R-:W-:Y:S02]  /*11360*/  IMAD.MOV.U32 R240, RZ, RZ, R214 ;  /* 0x000000fffff07224 */ /* 0x002fe400078e00d6 */
[----:B------:R-:W-:Y:S02]  /*11370*/  IMAD.MOV.U32 R214, RZ, RZ, R29 ;  /* 0x000000ffffd67224 */ /* 0x000fe400078e001d */
[----:B------:R-:W4:Y:S01]  /*11380*/  LDL.LU.64 R28, [R1+0x60] ;  /* 0x00006000011c7983 */ /* 0x000f220000300a00 */
[----:B------:R-:W-:Y:S01]  /*11390*/  MUFU.EX2 R11, R227 ;  /* 0x000000e3000b7308 */ /* 0x000fe20000000800 */
[----:B------:R-:W-:Y:S01]  /*113a0*/  SHF.R.U32.HI R0, RZ, 0x8, R0 ;  /* 0x00000008ff007819 */ /* 0x000fe20000011600 */
[----:B------:R-:W-:-:S06]  /*113b0*/  @!P5 HFMA2.BF16_V2 R96, -RZ.H0_H0, RZ.H0_H0, -R50.H0_H0 ;  /* 0x200000ffff60d231 */ /* 0x000fcc0000340932 */
[----:B------:R-:W1:Y:S01]  /*113c0*/  MUFU.EX2 R12, R228 ;  /* 0x000000e4000c7308 */ /* 0x000e620000000800 */
[----:B------:R-:W-:Y:S01]  /*113d0*/  LOP3.LUT R0, R0, 0xffff, RZ, 0xc0, !PT ;  /* 0x0000ffff00007812 */ /* 0x000fe200078ec0ff */
[----:B------:R-:W-:Y:S01]  /*113e0*/  @!P0 HFMA2.BF16_V2 R86, -RZ.H0_H0, RZ.H0_H0, -R51.H0_H0 ;  /* 0x200000ffff568231 */ /* 0x000fe20000340933 */
[----:B------:R-:W-:Y:S02]  /*113f0*/  @!P5 PRMT R50, R96, 0x5410, RZ ;  /* 0x000054106032d816 */ /* 0x000fe400000000ff */
[----:B------:R-:W-:Y:S01]  /*11400*/  ISETP.GE.U32.AND P5, PT, R192, R0, PT ;  /* 0x00000000c000720c */ /* 0x000fe20003fa6070 */
[----:B--2---:R-:W-:Y:S01]  /*11410*/  FADD.FTZ R0, R10, R9 ;  /* 0x000000090a007221 */ /* 0x004fe20000010000 */
[----:B------:R-:W-:Y:S02]  /*11420*/  @!P0 PRMT R51, R86, 0x5410, RZ ;  /* 0x0000541056338816 */ /* 0x000fe400000000ff */
[----:B------:R-:W-:Y:S01]  /*11430*/  ISETP.GE.U32.AND P0, PT, R192, R4, PT ;  /* 0x00000004c000720c */ /* 0x000fe20003f06070 */
[----:B------:R-:W-:Y:S01]  /*11440*/  FADD.FTZ R4, R8, R0 ;  /* 0x0000000008047221 */ /* 0x000fe20000010000 */
[----:B------:R-:W-:Y:S01]  /*11450*/  FADD.FTZ R2, R13, R2 ;  /* 0x000000020d027221 */ /* 0x000fe20000010000 */
[----:B-1----:R-:W-:-:S04]  /*11460*/  F2FP.BF16.F32.PACK_AB R0, R12, R11 ;  /* 0x0000000b0c00723e */ /* 0x002fc800000010ff */
[C---:B------:R-:W-:Y:S02]  /*11470*/  PRMT R47, R0.reuse, 0x7610, R47 ;  /* 0x00007610002f7816 */ /* 0x040fe4000000002f */
[----:B------:R-:W-:Y:S01]  /*11480*/  PRMT R46, R0, 0x7632, R46 ;  /* 0x00007632002e7816 */ /* 0x000fe2000000002e */
[----:B------:R-:W-:Y:S01]  /*11490*/  FADD.FTZ R0, R7, R4 ;  /* 0x0000000407007221 */ /* 0x000fe20000010000 */
[----:B------:R-:W-:-:S03]  /*114a0*/  F2FP.BF16.F32.PACK_AB R56, R3, R7 ;  /* 0x000000070338723e */ /* 0x000fc600000010ff */
[----:B------:R-:W-:Y:S01]  /*114b0*/  FADD.FTZ R3, R3, R0 ;  /* 0x0000000003037221 */ /* 0x000fe20000010000 */
[----:B------:R-:W-:Y:S01]  /*114c0*/  FADD.FTZ R0, R16, R2 ;  /* 0x0000000210007221 */ /* 0x000fe20000010000 */
[----:B------:R-:W-:-:S03]  /*114d0*/  IMAD.MOV.U32 R232, RZ, RZ, R230 ;  /* 0x000000ffffe87224 */ /* 0x000fc600078e00e6 */
[----:B------:R1:W-:Y:S01]  /*114e0*/  STL [R1+0x4], R3 ;  /* 0x0000040301007387 */ /* 0x0003e20000100800 */
[----:B------:R-:W-:Y:S02]  /*114f0*/  @!P5 HFMA2.BF16_V2 R141, -RZ.H0_H0, RZ.H0_H0, -R48.H0_H0 ;  /* 0x200000ffff8dd231 */ /* 0x000fe40000340930 */
[----:B------:R-:W-:Y:S01]  /*11500*/  @!P1 HFMA2.BF16_V2 R140, -RZ.H0_H0, RZ.H0_H0, -R47.H0_H0 ;  /* 0x200000ffff8c9231 */ /* 0x000fe2000034092f */
[----:B------:R4:W-:Y:S01]  /*11510*/  STL [R1+0x140], R0 ;  /* 0x0001400001007387 */ /* 0x0009e20000100800 */
[----:B------:R-:W-:Y:S02]  /*11520*/  IMAD.MOV.U32 R230, RZ, RZ, R145 ;  /* 0x000000ffffe67224 */ /* 0x000fe400078e0091 */
[----:B------:R-:W-:Y:S01]  /*11530*/  IMAD.MOV.U32 R231, RZ, RZ, R144 ;  /* 0x000000ffffe77224 */ /* 0x000fe200078e0090 */
[----:B------:R-:W-:Y:S01]  /*11540*/  PRMT R237, R49, 0x5410, R48 ;  /* 0x0000541031ed7816 */ /* 0x000fe20000000030 */
[----:B------:R-:W-:Y:S01]  /*11550*/  IMAD.MOV.U32 R226, RZ, RZ, R149 ;  /* 0x000000ffffe27224 */ /* 0x000fe200078e0095 */
[----:B------:R-:W-:Y:S01]  /*11560*/  PRMT R236, R47, 0x5410, R46 ;  /* 0x000054102fec7816 */ /* 0x000fe2000000002e */
[----:B------:R-:W-:Y:S01]  /*11570*/  IMAD.MOV.U32 R70, RZ, RZ, R148 ;  /* 0x000000ffff467224 */ /* 0x000fe200078e0094 */
        /* <DEDUP_REMOVED lines=29> */
[----:B------:R-:W-:Y:S02]  /*11750*/  IMAD.MOV.U32 R231, RZ, RZ, R21 ;  /* 0x000000ffffe77224 */ /* 0x000fe400078e0015 */
[----:B------:R-:W-:Y:S02]  /*11760*/  @!P6 HFMA2.BF16_V2 R98, -RZ.H0_H0, RZ.H0_H0, -R49.H0_H0 ;  /* 0x200000ffff62e231 */ /* 0x000fe40000340931 */
[----:B------:R-:W-:Y:S02]  /*11770*/  @!P0 HFMA2.BF16_V2 R99, -RZ.H0_H0, RZ.H0_H0, -R46.H0_H0 ;  /* 0x200000ffff638231 */ /* 0x000fe4000034092e */
[-C--:B------:R-:W-:Y:S01]  /*11780*/  FMUL.FTZ R138, R138, R5.reuse ;  /* 0x000000058a8a7220 */ /* 0x080fe20000410000 */
        /* <DEDUP_REMOVED lines=29> */
[----:B------:R-:W-:-:S03]  /*11960*/  IMAD.MOV.U32 R83, RZ, RZ, R71 ;  /* 0x000000ffff537224 */ /* 0x000fc600078e0047 */
[----:B------:R-:W-:Y:S02]  /*11970*/  PRMT R71, R43, 0x5410, R42 ;  /* 0x000054102b477816 */ /* 0x000fe4000000002a */
[C---:B------:R-:W-:Y:S02]  /*11980*/  PRMT R38, R234.reuse, 0x7632, R38 ;  /* 0x00007632ea267816 */ /* 0x040fe40000000026 */
[----:B------:R-:W-:Y:S02]  /*11990*/  PRMT R39, R234, 0x7610, R39 ;  /* 0x00007610ea277816 */ /* 0x000fe40000000027 */
[----:B------:R-:W-:Y:S02]  /*119a0*/  PRMT R37, R26, 0x7610, R37 ;  /* 0x000076101a257816 */ /* 0x000fe40000000025 */
[----:B------:R-:W-:Y:S02]  /*119b0*/  F2FP.BF16.F32.PACK_AB R181, R36, R40 ;  /* 0x0000002824b5723e */ /* 0x000fe400000010ff */
[----:B------:R-:W-:-:S02]  /*119c0*/  PRMT R36, R26, 0x7632, R36 ;  /* 0x000076321a247816 */ /* 0x000fc40000000024 */
[----:B---3--:R-:W-:-:S05]  /*119d0*/  LOP3.LUT R2, R55, R240, R30, 0x96, !PT ;  /* 0x000000f037027212 */ /* 0x008fca00078e961e */
[----:B-1----:R-:W-:-:S05]  /*119e0*/  IMAD.WIDE.U32 R2, R2, -0x2daee0ad, RZ ;  /* 0xd2511f5302027825 */ /* 0x002fca00078e00ff */
[----:B----4-:R-:W-:-:S05]  /*119f0*/  LOP3.LUT R0, R3, R232, R32, 0x96, !PT ;  /* 0x000000e803007212 */ /* 0x010fca00078e9620 */
        /* <DEDUP_REMOVED lines=22> */
[----:B------:R-:W-:-:S05]  /*11b60*/  @!P0 HFMA2.BF16_V2 R72, -RZ.H0_H0, RZ.H0_H0, -R43.H0_H0 ;  /* 0x200000ffff488231 */ /* 0x000fca000034092b */
        /* <DEDUP_REMOVED lines=38> */
[----:B------:R-:W-:Y:S02]  /*11dd0*/  LOP3.LUT R0, R3, R246, R8, 0x96, !PT ;  /* 0x000000f603007212 */ /* 0x000fe400078e9608 */
[----:B------:R-:W-:Y:S01]  /*11de0*/  PRMT R27, R233, 0x7610, R27 ;  /* 0x00007610e91b7816 */ /* 0x000fe2000000001b */
[----:B------:R-:W-:Y:S02]  /*11df0*/  @!P0 HFMA2.BF16_V2 R79, -RZ.H0_H0, RZ.H0_H0, -R26.H0_H0 ;  /* 0x200000ffff4f8231 */ /* 0x000fe4000034091a */
[----:B------:R-:W-:Y:S01]  /*11e00*/  IMAD.MOV.U32 R73, RZ, RZ, R226 ;  /* 0x000000ffff497224 */ /* 0x000fe200078e00e2 */
[----:B------:R-:W-:Y:S01]  /*11e10*/  LOP3.LUT R4, R0, 0xff, RZ, 0xc0, !PT ;  /* 0x000000ff00047812 */ /* 0x000fe200078ec0ff */
[----:B------:R-:W-:Y:S01]  /*11e20*/  IMAD.MOV.U32 R226, RZ, RZ, R68 ;  /* 0x000000ffffe27224 */ /* 0x000fe200078e0044 */
[----:B------:R-:W-:Y:S02]  /*11e30*/  PRMT R68, R27, 0x5410, R26 ;  /* 0x000054101b447816 */ /* 0x000fe4000000001a */
[----:B------:R-:W-:-:S02]  /*11e40*/  @!P0 PRMT R26, R79, 0x5410, RZ ;  /* 0x000054104f1a8816 */ /* 0x000fc400000000ff */
        /* <DEDUP_REMOVED lines=16> */
[----:B------:R-:W-:Y:S01]  /*11f50*/  IMAD.MOV.U32 R77, RZ, RZ, R31 ;  /* 0x000000ffff4d7224 */ /* 0x000fe200078e001f */
[C---:B------:R-:W-:Y:S02]  /*11f60*/  PRMT R22, R235.reuse, 0x7632, R22 ;  /* 0x00007632eb167816 */ /* 0x040fe40000000016 */
[----:B------:R-:W-:Y:S01]  /*11f70*/  PRMT R23, R235, 0x7610, R23 ;  /* 0x00007610eb177816 */ /* 0x000fe20000000017 */
[----:B------:R-:W-:Y:S02]  /*11f80*/  IMAD.MOV.U32 R9, RZ, RZ, R77 ;  /* 0x000000ffff097224 */ /* 0x000fe400078e004d */
[----:B------:R-:W-:Y:S01]  /*11f90*/  IMAD.MOV.U32 R77, RZ, RZ, R240 ;  /* 0x000000ffff4d7224 */ /* 0x000fe200078e00f0 */
[----:B------:R-:W-:Y:S01]  /*11fa0*/  LOP3.LUT R0, R2, 0xff, RZ, 0xc0, !PT ;  /* 0x000000ff02007812 */ /* 0x000fe200078ec0ff */
[----:B------:R-:W-:-:S02]  /*11fb0*/  IMAD.MOV.U32 R240, RZ, RZ, R228 ;  /* 0x000000fffff07224 */ /* 0x000fc400078e00e4 */
[----:B------:R-:W-:Y:S02]  /*11fc0*/  IMAD.MOV.U32 R228, RZ, RZ, R227 ;  /* 0x000000ffffe47224 */ /* 0x000fe400078e00e3 */
[----:B------:R-:W-:Y:S02]  /*11fd0*/  @!P0 HFMA2.BF16_V2 R91, -RZ.H0_H0, RZ.H0_H0, -R22.H0_H0 ;  /* 0x200000ffff5b8231 */ /* 0x000fe40000340916 */
[----:B------:R-:W-:Y:S01]  /*11fe0*/  IMAD.MOV.U32 R227, RZ, RZ, R154 ;  /* 0x000000ffffe37224 */ /* 0x000fe200078e009a */
[----:B------:R-:W-:Y:S02]  /*11ff0*/  PRMT R154, R23, 0x5410, R22 ;  /* 0x00005410179a7816 */ /* 0x000fe40000000016 */
[----:B------:R-:W-:Y:S02]  /*12000*/  @!P0 PRMT R22, R91, 0x5410, RZ ;  /* 0x000054105b168816 */ /* 0x000fe400000000ff */
[----:B------:R-:W-:Y:S02]  /*12010*/  ISETP.GE.U32.AND P0, PT, R192, R0, PT ;  /* 0x00000000c000720c */ /* 0x000fe40003f06070 */
[----:B------:R-:W-:-:S02]  /*12020*/  LOP3.LUT R0, R2, 0xffff, RZ, 0xc0, !PT ;  /* 0x0000ffff02007812 */ /* 0x000fc400078ec0ff */
[C---:B------:R-:W-:Y:S02]  /*12030*/  PRMT R41, R45.reuse, 0x7610, R41 ;  /* 0x000076102d297816 */ /* 0x040fe40000000029 */
[----:B------:R-:W-:Y:S02]  /*12040*/  SHF.R.U32.HI R0, RZ, 0x8, R0 ;  /* 0x00000008ff007819 */ /* 0x000fe40000011600 */
[----:B------:R-:W-:Y:S01]  /*12050*/  PRMT R40, R45, 0x7632, R40 ;  /* 0x000076322d287816 */ /* 0x000fe20000000028 */
[----:B------:R-:W-:Y:S01]  /*12060*/  IMAD.MOV.U32 R88, RZ, RZ, R72 ;  /* 0x000000ffff587224 */ /* 0x000fe200078e0048 */
[----:B------:R-:W-:-:S03]  /*12070*/  LOP3.LUT R0, R0, 0xffff, RZ, 0xc0, !PT ;  /* 0x0000ffff00007812 */ /* 0x000fc600078ec0ff */
[----:B------:R-:W-:Y:S02]  /*12080*/  @!P0 HFMA2.BF16_V2 R92, -RZ.H0_H0, RZ.H0_H0, -R41.H0_H0 ;  /* 0x200000ffff5c8231 */ /* 0x000fe40000340929 */
[----:B------:R-:W-:Y:S01]  /*12090*/  IMAD.MOV.U32 R72, RZ, RZ, R153 ;  /* 0x000000ffff487224 */ /* 0x000fe200078e0099 */
[----:B------:R-:W-:Y:S01]  /*120a0*/  PRMT R153, R41, 0x5410, R40 ;  /* 0x0000541029997816 */ /* 0x000fe20000000028 */
[----:B------:R-:W-:Y:S01]  /*120b0*/  IMAD.MOV.U32 R76, RZ, RZ, R30 ;  /* 0x000000ffff4c7224 */ /* 0x000fe200078e001e */
[----:B------:R-:W-:Y:S01]  /*120c0*/  @!P0 PRMT R41, R92, 0x5410, RZ ;  /* 0x000054105c298816 */ /* 0x000fe200000000ff */
[----:B------:R-:W-:Y:S01]  /*120d0*/  @!P1 HFMA2.BF16_V2 R78, -RZ.H0_H0, RZ.H0_H0, -R27.H0_H0 ;  /* 0x200000ffff4e9231 */ /* 0x000fe2000034091b */
[----:B------:R-:W-:Y:S02]  /*120e0*/  ISETP.GE.U32.AND P0, PT, R192, R0, PT ;  /* 0x00000000c000720c */ /* 0x000fe40003f06070 */
[----:B------:R-:W-:Y:S02]  /*120f0*/  LOP3.LUT R4, R4, 0xff, RZ, 0xc0, !PT ;  /* 0x000000ff04047812 */ /* 0x000fe400078ec0ff */
[----:B------:R-:W-:Y:S01]  /*12100*/  LOP3.LUT R3, R29, R175, R14, 0x96, !PT ;  /* 0x000000af1d037212 */ /* 0x000fe200078e960e */
[----:B------:R-:W-:Y:S01]  /*12110*/  IMAD.MOV.U32 R234, RZ, RZ, R228 ;  /* 0x000000ffffea7224 */ /* 0x000fe200078e00e4 */
[----:B------:R-:W-:Y:S01]  /*12120*/  SHF.R.U32.HI R0, RZ, 0x10, R2 ;  /* 0x00000010ff007819 */ /* 0x000fe20000011602 */
[----:B------:R-:W-:Y:S01]  /*12130*/  IMAD.MOV.U32 R8, RZ, RZ, R76 ;  /* 0x000000ffff087224 */ /* 0x000fe200078e004c */
[----:B------:R-:W-:-:S02]  /*12140*/  PRMT R17, R210, 0x7610, R17 ;  /* 0x00007610d2117816 */ /* 0x000fc40000000011 */
[----:B------:R-:W-:Y:S02]  /*12150*/  PRMT R16, R210, 0x7632, R16 ;  /* 0x00007632d2107816 */ /* 0x000fe40000000010 */
[C---:B------:R-:W-:Y:S02]  /*12160*/  PRMT R13, R195.reuse, 0x7610, R13 ;  /* 0x00007610c30d7816 */ /* 0x040fe4000000000d */
[----:B------:R-:W-:Y:S02]  /*12170*/  PRMT R12, R195, 0x7632, R12 ;  /* 0x00007632c30c7816 */ /* 0x000fe4000000000c */
[----:B------:R-:W-:Y:S02]  /*12180*/  PRMT R18, R19, 0x7632, R18 ;  /* 0x0000763213127816 */ /* 0x000fe40000000012 */
[----:B------:R-:W-:Y:S01]  /*12190*/  PRMT R10, R81, 0x7632, R10 ;  /* 0x00007632510a7816 */ /* 0x000fe2000000000a */
[----:B------:R-:W-:Y:S01]  /*121a0*/  IMAD.MOV.U32 R75, RZ, RZ, R72 ;  /* 0x000000ffff4b7224 */ /* 0x000fe200078e0048 */
[----:B------:R-:W-:Y:S01]  /*121b0*/  LOP3.LUT R0, R0, 0xff, RZ, 0xc0, !PT ;  /* 0x000000ff00007812 */ /* 0x000fe200078ec0ff */
[----:B------:R1:W-:Y:S03]  /*121c0*/  ST.E.U16 desc[UR4][R34.64+-0x80], R178 ;  /* 0xffff80b222007985 */ /* 0x0003e6000c101504 */
[----:B------:R-:W-:Y:S01]  /*121d0*/  ISETP.GE.U32.AND P5, PT, R192, R0, PT ;  /* 0x00000000c000720c */ /* 0x000fe20003fa6070 */
[----:B------:R-:W3:Y:S01]  /*121e0*/  LDL.LU.64 R30, [R1+0x278] ;  /* 0x00027800011e7983 */ /* 0x000ee20000300a00 */
[----:B------:R-:W-:-:S02]  /*121f0*/  LOP3.LUT R0, R15, R77, R8, 0x96, !PT ;  /* 0x0000004d0f007212 */ /* 0x000fc400078e9608 */
[----:B------:R-:W-:Y:S02]  /*12200*/  @!P1 PRMT R27, R78, 0x5410, RZ ;  /* 0x000054104e1b9816 */ /* 0x000fe400000000ff */
[----:B------:R-:W-:Y:S01]  /*12210*/  ISETP.GE.U32.AND P1, PT, R192, R4, PT ;  /* 0x00000004c000720c */ /* 0x000fe20003f26070 */
[----:B------:R-:W-:-:S05]  /*12220*/  IMAD.WIDE.U32 R4, R0, -0x2daee0ad, RZ ;  /* 0xd2511f5300047825 */ /* 0x000fca00078e00ff */
[----:B------:R-:W-:Y:S01]  /*12230*/  LOP3.LUT R0, R5, R232, R6, 0x96, !PT ;  /* 0x000000e805007212 */ /* 0x000fe200078e9606 */
[----:B------:R-:W-:-:S04]  /*12240*/  IMAD.WIDE.U32 R8, R3, -0x2daee0ad, RZ ;  /* 0xd2511f5303087825 */ /* 0x000fc800078e00ff */
[----:B------:R-:W-:Y:S01]  /*12250*/  IMAD.WIDE.U32 R6, R0, -0x326172a9, RZ ;  /* 0xcd9e8d5700067825 */ /* 0x000fe200078e00ff */
[----:B------:R-:W-:-:S04]  /*12260*/  LOP3.LUT R3, R9, R88, R4, 0x96, !PT ;  /* 0x0000005809037212 */ /* 0x000fc800078e9604 */
[----:B------:R-:W-:Y:S01]  /*12270*/  LOP3.LUT R0, R7, R79, R28, 0x96, !PT ;  /* 0x0000004f07007212 */ /* 0x000fe200078e961c */
[----:B------:R-:W-:Y:S02]  /*12280*/  IMAD.MOV.U32 R78, RZ, RZ, R73 ;  /* 0x000000ffff4e7224 */ /* 0x000fe400078e0049 */
[----:B------:R-:W-:Y:S02]  /*12290*/  IMAD.MOV.U32 R228, RZ, RZ, R44 ;  /* 0x000000ffffe47224 */ /* 0x000fe400078e002c */
[----:B------:R-:W-:Y:S02]  /*122a0*/  @!P0 HFMA2.BF16_V2 R93, -RZ.H0_H0, RZ.H0_H0, -R40.H0_H0 ;  /* 0x200000ffff5d8231 */ /* 0x000fe40000340928 */
[----:B------:R-:W-:Y:S01]  /*122b0*/  IMAD.WIDE.U32 R4, R0, -0x2daee0ad, RZ ;  /* 0xd2511f5300047825 */ /* 0x000fe200078e00ff */
[C---:B------:R-:W-:Y:S02]  /*122c0*/  PRMT R14, R82.reuse, 0x7632, R14 ;  /* 0x00007632520e7816 */ /* 0x040fe4000000000e */
[----:B------:R-:W-:Y:S01]  /*122d0*/  PRMT R15, R82, 0x7610, R15 ;  /* 0x00007610520f7816 */ /* 0x000fe2000000000f */
[----:B------:R-:W-:Y:S01]  /*122e0*/  @!P1 HFMA2.BF16_V2 R90, -RZ.H0_H0, RZ.H0_H0, -R23.H0_H0 ;  /* 0x200000ffff5a9231 */ /* 0x000fe20000340917 */
[----:B------:R-:W-:Y:S01]  /*122f0*/  LOP3.LUT R5, R5, R78, R8, 0x96, !PT ;  /* 0x0000004e05057212 */ /* 0x000fe200078e9608 */
[----:B------:R-:W-:Y:S01]  /*12300*/  IMAD.WIDE.U32 R8, R3, -0x326172a9, RZ ;  /* 0xcd9e8d5703087825 */ /* 0x000fe200078e00ff */
[----:B------:R-:W-:Y:S01]  /*12310*/  PRMT R195, R13, 0x5410, R12 ;  /* 0x000054100dc37816 */ /* 0x000fe2000000000c */
[----:B------:R-:W4:Y:S03]  /*12320*/  LDL.LU.64 R28, [R1+0x270] ;  /* 0x00027000011c7983 */ /* 0x000f260000300a00 */
[----:B------:R-:W-:-:S05]  /*12330*/  LOP3.LUT R0, R9, R217, R6, 0x96, !PT ;  /* 0x000000d909007212 */ /* 0x000fca00078e9606 */
[----:B------:R-:W-:Y:S01]  /*12340*/  IMAD.WIDE.U32 R44, R0, -0x2daee0ad, RZ ;  /* 0xd2511f53002c7825 */ /* 0x000fe200078e00ff */
[----:B------:R-:W-:-:S04]  /*12350*/  SHF.R.U32.HI R6, RZ, 0x18, R2 ;  /* 0x00000018ff067819 */ /* 0x000fc80000011602 */
[----:B------:R-:W-:Y:S01]  /*12360*/  LOP3.LUT R3, R45, R74, R4, 0x96, !PT ;  /* 0x0000004a2d037212 */ /* 0x000fe200078e9604 */
[----:B------:R-:W-:-:S04]  /*12370*/  IMAD.WIDE.U32 R4, R5, -0x326172a9, RZ ;  /* 0xcd9e8d5705047825 */ /* 0x000fc800078e00ff */
[----:B------:R-:W-:-:S05]  /*12380*/  IMAD.WIDE.U32 R2, R3, -0x326172a9, RZ ;  /* 0xcd9e8d5703027825 */ /* 0x000fca00078e00ff */
[----:B------:R-:W-:-:S04]  /*12390*/  LOP3.LUT R0, R3, R245, R4, 0x96, !PT ;  /* 0x000000f503007212 */ /* 0x000fc800078e9604 */
[----:B------:R-:W-:Y:S02]  /*123a0*/  LOP3.LUT R4, R0, 0xff, RZ, 0xc0, !PT ;  /* 0x000000ff00047812 */ /* 0x000fe400078ec0ff */
        /* <DEDUP_REMOVED lines=16> */
[----:B------:R-:W-:Y:S02]  /*124b0*/  LOP3.LUT R0, R2, 0xff, RZ, 0xc0, !PT ;  /* 0x000000ff02007812 */ /* 0x000fe400078ec0ff */
[----:B------:R-:W-:-:S09]  /*124c0*/  PRMT R210, R15, 0x5410, R14 ;  /* 0x000054100fd27816 */ /* 0x000fd2000000000e */
        /* <DEDUP_REMOVED lines=8> */
[----:B------:R-:W-:-:S04]  /*12550*/  LOP3.LUT R0, R0, 0xffff, RZ, 0xc0, !PT ;  /* 0x0000ffff00007812 */ /* 0x000fc800078ec0ff */
[----:B------:R-:W-:Y:S02]  /*12560*/  @!P0 PRMT R13, R156, 0x5410, RZ ;  /* 0x000054109c0d8816 */ /* 0x000fe400000000ff */
[----:B------:R-:W-:Y:S01]  /*12570*/  ISETP.GE.U32.AND P0, PT, R192, R0, PT ;  /* 0x00000000c000720c */ /* 0x000fe20003f06070 */
[----:B------:R-:W-:Y:S02]  /*12580*/  @!P1 HFMA2.BF16_V2 R108, -RZ.H0_H0, RZ.H0_H0, -R18.H0_H0 ;  /* 0x200000ffff6c9231 */ /* 0x000fe40000340912 */
[----:B------:R-:W-:Y:S01]  /*12590*/  IMAD.MOV.U32 R76, RZ, RZ, R227 ;  /* 0x000000ffff4c7224 */ /* 0x000fe200078e00e3 */
[----:B------:R-:W-:Y:S01]  /*125a0*/  LOP3.LUT R4, R4, 0xff, RZ, 0xc0, !PT ;  /* 0x000000ff04047812 */ /* 0x000fe200078ec0ff */
[----:B------:R-:W-:Y:S01]  /*125b0*/  IMAD.MOV.U32 R227, RZ, RZ, R152 ;  /* 0x000000ffffe37224 */ /* 0x000fe200078e0098 */
[----:B------:R-:W-:Y:S02]  /*125c0*/  PRMT R152, R19, 0x5410, R18 ;  /* 0x0000541013987816 */ /* 0x000fe40000000012 */
[----:B------:R-:W-:-:S02]  /*125d0*/  @!P1 PRMT R18, R108, 0x5410, RZ ;  /* 0x000054106c129816 */ /* 0x000fc400000000ff */
[C---:B------:R-:W-:Y:S02]  /*125e0*/  ISETP.GE.U32.AND P1, PT, R192.reuse, R4, PT ;  /* 0x00000004c000720c */ /* 0x040fe40003f26070 */
[--C-:B------:R-:W-:Y:S01]  /*125f0*/  SHF.R.U32.HI R0, RZ, 0x10, R2.reuse ;  /* 0x00000010ff007819 */ /* 0x100fe20000011602 */
[----:B------:R-:W-:Y:S01]  /*12600*/  @!P0 HFMA2.BF16_V2 R157, -RZ.H0_H0, RZ.H0_H0, -R12.H0_H0 ;  /* 0x200000ffff9d8231 */ /* 0x000fe2000034090c */
[----:B------:R-:W-:Y:S02]  /*12610*/  SHF.R.U32.HI R2, RZ, 0x18, R2 ;  /* 0x00000018ff027819 */ /* 0x000fe40000011602 */
[----:B------:R-:W-:Y:S02]  /*12620*/  LOP3.LUT R5, R5, R241, R8, 0x96, !PT ;  /* 0x000000f105057212 */ /* 0x000fe400078e9608 */
[----:B------:R-:W-:Y:S02]  /*12630*/  @!P0 PRMT R12, R157, 0x5410, RZ ;  /* 0x000054109d0c8816 */ /* 0x000fe400000000ff */
[----:B------:R-:W-:-:S03]  /*12640*/  ISETP.GE.U32.AND P0, PT, R192, R2, PT ;  /* 0x00000002c000720c */ /* 0x000fc60003f06070 */
[----:B------:R-:W-:Y:S01]  /*12650*/  @!P1 HFMA2.BF16_V2 R111, -RZ.H0_H0, RZ.H0_H0, -R15.H0_H0 ;  /* 0x200000ffff6f9231 */ /* 0x000fe2000034090f */
[----:B------:R-:W-:Y:S01]  /*12660*/  LOP3.LUT R0, R0, 0xff, RZ, 0xc0, !PT ;  /* 0x000000ff00007812 */ /* 0x000fe200078ec0ff */
[----:B------:R-:W-:-:S03]  /*12670*/  IMAD.WIDE.U32 R2, R5, -0x2daee0ad, RZ ;  /* 0xd2511f5305027825 */ /* 0x000fc600078e00ff */
[----:B------:R-:W-:Y:S02]  /*12680*/  @!P1 PRMT R15, R111, 0x5410, RZ ;  /* 0x000054106f0f9816 */ /* 0x000fe400000000ff */
[----:B------:R-:W-:Y:S02]  /*12690*/  ISETP.GE.U32.AND P1, PT, R192, R0, PT ;  /* 0x00000000c000720c */ /* 0x000fe40003f26070 */
[----:B------:R-:W-:Y:S01]  /*126a0*/  LOP3.LUT R0, R3, R246, R44, 0x96, !PT ;  /* 0x000000f603007212 */ /* 0x000fe200078e962c */
[----:B------:R-:W-:Y:S01]  /*126b0*/  IMAD.MOV.U32 R72, RZ, RZ, R83 ;  /* 0x000000ffff487224 */ /* 0x000fe200078e0053 */
        /* <DEDUP_REMOVED lines=11> */
[----:B------:R-:W-:Y:S01]  /*12770*/  PRMT R8, R181, 0x7632, R8 ;  /* 0x00007632b5087816 */ /* 0x000fe20000000008 */
[----:B------:R-:W-:Y:S01]  /*12780*/  IMAD.MOV.U32 R181, RZ, RZ, R77 ;  /* 0x000000ffffb57224 */ /* 0x000fe200078e004d */
[----:B------:R-:W-:-:S03]  /*12790*/  LOP3.LUT R4, R4, 0xffff, RZ, 0xc0, !PT ;  /* 0x0000ffff04047812 */ /* 0x000fc600078ec0ff */
[----:B------:R-:W-:Y:S02]  /*127a0*/  @!P0 HFMA2.BF16_V2 R160, -RZ.H0_H0, RZ.H0_H0, -R9.H0_H0 ;  /* 0x200000ffffa08231 */ /* 0x000fe40000340909 */
[----:B------:R-:W-:Y:S01]  /*127b0*/  IMAD.MOV.U32 R77, RZ, RZ, R234 ;  /* 0x000000ffff4d7224 */ /* 0x000fe200078e00ea */
[----:B------:R-:W-:Y:S02]  /*127c0*/  PRMT R234, R9, 0x5410, R8 ;  /* 0x0000541009ea7816 */ /* 0x000fe40000000008 */
        /* <DEDUP_REMOVED lines=8> */
[----:B------:R-:W-:Y:S02]  /*12850*/  PRMT R7, R80, 0x7610, R7 ;  /* 0x0000761050077816 */ /* 0x000fe40000000007 */
[----:B------:R-:W-:Y:S02]  /*12860*/  LOP3.LUT R0, R2, 0xff, RZ, 0xc0, !PT ;  /* 0x000000ff02007812 */ /* 0x000fe400078ec0ff */
        /* <DEDUP_REMOVED lines=14> */
[----:B------:R-:W-:Y:S02]  /*12950*/  LOP3.LUT R0, R0, 0xffff, RZ, 0xc0, !PT ;  /* 0x0000ffff00007812 */ /* 0x000fe400078ec0ff */
[----:B------:R-:W-:Y:S01]  /*12960*/  PRMT R232, R5, 0x5410, R4 ;  /* 0x0000541005e87816 */ /* 0x000fe20000000004 */
[----:B-1----:R-:W-:Y:S01]  /*12970*/  IMAD.MOV.U32 R178, RZ, RZ, R74 ;  /* 0x000000ffffb27224 */ /* 0x002fe200078e004a */
[----:B------:R-:W-:Y:S01]  /*12980*/  @!P0 PRMT R5, R164, 0x5410, RZ ;  /* 0x00005410a4058816 */ /* 0x000fe200000000ff */
[----:B------:R-:W-:Y:S01]  /*12990*/  IMAD.MOV.U32 R74, RZ, RZ, R73 ;  /* 0x000000ffff4a7224 */ /* 0x000fe200078e0049 */
[----:B------:R-:W-:Y:S01]  /*129a0*/  ISETP.GE.U32.AND P0, PT, R192, R0, PT ;  /* 0x00000000c000720c */ /* 0x000fe20003f06070 */
[----:B------:R-:W-:-:S02]  /*129b0*/  IMAD.MOV.U32 R73, RZ, RZ, R214 ;  /* 0x000000ffff497224 */ /* 0x000fc400078e00d6 */
[----:B------:R-:W4:Y:S01]  /*129c0*/  LDL R214, [R1+0x198] ;  /* 0x0001980001d67983 */ /* 0x000f220000100800 */
[----:B------:R-:W-:-:S03]  /*129d0*/  IMAD.MOV.U32 R164, RZ, RZ, R88 ;  /* 0x000000ffffa47224 */ /* 0x000fc600078e0058 */
[----:B------:R-:W4:Y:S06]  /*129e0*/  LDL R88, [R1+0x174] ;  /* 0x0001740001587983 */ /* 0x000f2c0000100800 */
[----:B------:R-:W-:-:S05]  /*129f0*/  @!P0 HFMA2.BF16_V2 R165, -RZ.H0_H0, RZ.H0_H0, -R4.H0_H0 ;  /* 0x200000ffffa58231 */ /* 0x000fca0000340904 */
[----:B------:R-:W-:Y:S01]  /*12a00*/  @!P0 PRMT R4, R165, 0x5410, RZ ;  /* 0x00005410a5048816 */ /* 0x000fe200000000ff */
[----:B------:R-:W-:Y:S02]  /*12a10*/  IMAD.MOV.U32 R165, RZ, RZ, R79 ;  /* 0x000000ffffa57224 */ /* 0x000fe400078e004f */
[----:B------:R-:W4:Y:S01]  /*12a20*/  LDL R79, [R1+0x17c] ;  /* 0x00017c00014f7983 */ /* 0x000f220000100800 */
[----:B------:R-:W-:-:S04]  /*12a30*/  SHF.R.U32.HI R0, RZ, 0x10, R2 ;  /* 0x00000010ff007819 */ /* 0x000fc80000011602 */
[----:B------:R-:W-:-:S04]  /*12a40*/  LOP3.LUT R0, R0, 0xff, RZ, 0xc0, !PT ;  /* 0x000000ff00007812 */ /* 0x000fc800078ec0ff */
[----:B------:R-:W-:Y:S02]  /*12a50*/  ISETP.GE.U32.AND P0, PT, R192, R0, PT ;  /* 0x00000000c000720c */ /* 0x000fe40003f06070 */
[----:B------:R-:W-:-:S11]  /*12a60*/  SHF.R.U32.HI R2, RZ, 0x18, R2 ;  /* 0x00000018ff027819 */ /* 0x000fd60000011602 */
[----:B------:R-:W-:Y:S01]  /*12a70*/  @!P0 HFMA2.BF16_V2 R166, -RZ.H0_H0, RZ.H0_H0, -R56.H0_H0 ;  /* 0x200000ffffa68231 */ /* 0x000fe20000340938 */
[----:B------:R-:W-:-:S04]  /*12a80*/  @P0 PRMT R44, R56, 0x7610, R44 ;  /* 0x00007610382c0816 */ /* 0x000fc8000000002c */
[----:B------:R-:W-:Y:S02]  /*12a90*/  @!P0 PRMT R44, R166, 0x5410, RZ ;  /* 0x00005410a62c8816 */ /* 0x000fe400000000ff */
[----:B------:R-:W-:Y:S02]  /*12aa0*/  ISETP.GE.U32.AND P0, PT, R192, R2, PT ;  /* 0x00000002c000720c */ /* 0x000fe40003f06070 */
[C---:B------:R-:W-:Y:S01]  /*12ab0*/  PRMT R0, R56.reuse, 0x7632, R0 ;  /* 0x0000763238007816 */ /* 0x040fe20000000000 */
[----:B------:R-:W-:Y:S01]  /*12ac0*/  IMAD.MOV.U32 R166, RZ, RZ, R217 ;  /* 0x000000ffffa67224 */ /* 0x000fe200078e00d9 */
[----:B------:R-:W-:Y:S02]  /*12ad0*/  ST.E.U16 desc[UR4][R34.64+-0x7e], R177 ;  /* 0xffff82b122007985 */ /* 0x000fe4000c101504 */
[----:B------:R-:W-:Y:S02]  /*12ae0*/  PRMT R217, R56, 0x5410, R0 ;  /* 0x0000541038d97816 */ /* 0x000fe40000000000 */
[----:B--2---:R-:W-:Y:S05]  /*12af0*/  ST.E.U16 desc[UR4][R32.64+-0x80], R180 ;  /* 0xffff80b420007985 */ /* 0x004fea000c101504 */
[----:B------:R-:W-:Y:S01]  /*12b00*/  @!P0 HFMA2.BF16_V2 R167, -RZ.H0_H0, RZ.H0_H0, -R0.H0_H0 ;  /* 0x200000ffffa78231 */ /* 0x000fe20000340900 */
[----:B------:R-:W-:Y:S04]  /*12b10*/  ST.E.U16 desc[UR4][R32.64+-0x7e], R179 ;  /* 0xffff82b320007985 */ /* 0x000fe8000c101504 */
[----:B------:R-:W-:Y:S01]  /*12b20*/  @!P0 PRMT R0, R167, 0x5410, RZ ;  /* 0x00005410a7008816 */ /* 0x000fe200000000ff */
[----:B------:R-:W-:Y:S01]  /*12b30*/  IMAD.MOV.U32 R167, RZ, RZ, R78 ;  /* 0x000000ffffa77224 */ /* 0x000fe200078e004e */
[----:B---3--:R-:W-:Y:S01]  /*12b40*/  ST.E.U16 desc[UR4][R30.64+-0x80], R43 ;  /* 0xffff802b1e007985 */ /* 0x008fe2000c101504 */
[----:B------:R-:W-:-:S03]  /*12b50*/  IMAD.MOV.U32 R78, RZ, RZ, R240 ;  /* 0x000000ffff4e7224 */ /* 0x000fc600078e00f0 */
[----:B------:R-:W-:Y:S01]  /*12b60*/  ST.E.U16 desc[UR4][R30.64+-0x7e], R42 ;  /* 0xffff822a1e007985 */ /* 0x000fe2000c101504 */
[----:B------:R-:W-:-:S03]  /*12b70*/  IMAD.MOV.U32 R240, RZ, RZ, R215 ;  /* 0x000000fffff07224 */ /* 0x000fc600078e00d7 */
[----:B----4-:R-:W-:Y:S04]  /*12b80*/  ST.E.U16 desc[UR4][R28.64+-0x80], R39 ;  /* 0xffff80271c007985 */ /* 0x010fe8000c101504 */
        /* <DEDUP_REMOVED lines=14> */
[----:B------:R-:W-:-:S02]  /*12c70*/  @!P5 HFMA2.BF16_V2 R94, -RZ.H0_H0, RZ.H0_H0, -R19.H0_H0 ;  /* 0x200000ffff5ed231 */ /* 0x000fc40000340913 */
[----:B------:R-:W-:Y:S01]  /*12c80*/  @!P1 HFMA2.BF16_V2 R163, -RZ.H0_H0, RZ.H0_H0, -R7.H0_H0 ;  /* 0x200000ffffa39231 */ /* 0x000fe20000340907 */
[----:B------:R-:W-:Y:S02]  /*12c90*/  ST.E.U16 desc[UR4][R30.64+-0x5e], R24 ;  /* 0xffffa2181e007985 */ /* 0x000fe4000c101504 */
[----:B------:R-:W-:Y:S02]  /*12ca0*/  @!P5 PRMT R19, R94, 0x5410, RZ ;  /* 0x000054105e13d816 */ /* 0x000fe400000000ff */
[----:B------:R-:W-:Y:S01]  /*12cb0*/  @!P1 PRMT R7, R163, 0x5410, RZ ;  /* 0x00005410a3079816 */ /* 0x000fe200000000ff */
        /* <DEDUP_REMOVED lines=13> */
[----:B-1----:R-:W-:-:S02]  /*12d90*/  IMAD.MOV.U32 R62, RZ, RZ, R174 ;  /* 0x000000ffff3e7224 */ /* 0x002fc400078e00ae */
[----:B--2---:R-:W-:Y:S02]  /*12da0*/  IMAD.MOV.U32 R63, RZ, RZ, R188 ;  /* 0x000000ffff3f7224 */ /* 0x004fe400078e00bc */
[----:B------:R-:W-:-:S03]  /*12db0*/  IMAD.WIDE.U32 R214, R214, -0x326172a9, RZ ;  /* 0xcd9e8d57d6d67825 */ /* 0x000fc600078e00ff */
[----:B------:R-:W-:Y:S02]  /*12dc0*/  LOP3.LUT R2, R55, R181, R214, 0x96, !PT ;  /* 0x000000b537027212 */ /* 0x000fe400078e96d6 */
[----:B------:R-:W-:-:S03]  /*12dd0*/  LOP3.LUT R25, R88, R215, RZ, 0x3c, !PT ;  /* 0x000000d758197212 */ /* 0x000fc600078e3cff */
[----:B------:R-:W-:-:S04]  /*12de0*/  IMAD.WIDE.U32 R2, R2, -0x2daee0ad, RZ ;  /* 0xd2511f5302027825 */ /* 0x000fc800078e00ff */
[----:B------:R-:W-:Y:S01]  /*12df0*/  IMAD.WIDE.U32 R160, R25, -0x2daee0ad, RZ ;  /* 0xd2511f5319a07825 */ /* 0x000fe200078e00ff */
[----:B------:R-:W-:Y:S02]  /*12e00*/  LOP3.LUT R21, R21, R164, R2, 0x96, !PT ;  /* 0x000000a415157212 */ /* 0x000fe400078e9602 */
[----:B------:R-:W-:Y:S02]  /*12e10*/  LOP3.LUT R2, R3, R187, R160, 0x96, !PT ;  /* 0x000000bb03027212 */ /* 0x000fe400078e96a0 */
[----:B------:R-:W-:Y:S01]  /*12e20*/  LOP3.LUT R3, R161, R79, R230, 0x96, !PT ;  /* 0x0000004fa1037212 */ /* 0x000fe200078e96e6 */
[----:B------:R-:W-:Y:S04]  /*12e30*/  STL.64 [R1+0x158], R214 ;  /* 0x000158d601007387 */ /* 0x000fe80000100a00 */
[----:B------:R-:W-:Y:S01]  /*12e40*/  IMAD.WIDE.U32 R162, R3, -0x326172a9, RZ ;  /* 0xcd9e8d5703a27825 */ /* 0x000fe200078e00ff */
[----:B------:R-:W-:Y:S04]  /*12e50*/  STL.64 [R1+0x70], R160 ;  /* 0x000070a001007387 */ /* 0x000fe80000100a00 */
[----:B------:R-:W-:Y:S04]  /*12e60*/  STL.64 [R1+0x40], R162 ;  /* 0x000040a201007387 */ /* 0x000fe80000100a00 */
[----:B------:R-:W2:Y:S04]  /*12e70*/  LDL.LU R174, [R1+0x268] ;  /* 0x0002680001ae7983 */ /* 0x000ea80000300800 */
[----:B------:R-:W3:Y:S01]  /*12e80*/  LDL.LU R188, [R1+0x264] ;  /* 0x0002640001bc7983 */ /* 0x000ee20000300800 */
[----:B------:R-:W-:-:S04]  /*12e90*/  IMAD.WIDE.U32 R2, R2, -0x326172a9, RZ ;  /* 0xcd9e8d5702027825 */ /* 0x000fc800078e00ff */
[----:B------:R-:W-:Y:S01]  /*12ea0*/  IMAD.WIDE.U32 R26, R21, -0x326172a9, RZ ;  /* 0xcd9e8d57151a7825 */ /* 0x000fe200078e00ff */
[----:B------:R-:W-:Y:S01]  /*12eb0*/  LOP3.LUT R3, R3, R165, R162, 0x96, !PT ;  /* 0x000000a503037212 */ /* 0x000fe200078e96a2 */
[----:B------:R-:W-:Y:S03]  /*12ec0*/  ST.E.U16 desc[UR4][R32.64+-0x40], R64 ;  /* 0xffffc04020007985 */ /* 0x000fe6000c101504 */
[----:B------:R-:W-:Y:S01]  /*12ed0*/  LOP3.LUT R21, R27, R166, R2, 0x96, !PT ;  /* 0x000000a61b157212 */ /* 0x000fe200078e9602 */
[----:B------:R-:W-:Y:S01]  /*12ee0*/  ST.E.U16 desc[UR4][R30.64+-0x40], R17 ;  /* 0xffffc0111e007985 */ /* 0x000fe2000c101504 */
[----:B------:R-:W-:-:S03]  /*12ef0*/  IMAD.WIDE.U32 R2, R3, -0x2daee0ad, RZ ;  /* 0xd2511f5303027825 */ /* 0x000fc600078e00ff */
[----:B------:R-:W-:Y:S01]  /*12f00*/  ST.E.U16 desc[UR4][R30.64+-0x3e], R16 ;  /* 0xffffc2101e007985 */ /* 0x000fe2000c101504 */
[----:B------:R-:W-:-:S03]  /*12f10*/  IMAD.WIDE.U32 R56, R21, -0x2daee0ad, RZ ;  /* 0xd2511f5315387825 */ /* 0x000fc600078e00ff */
        /* <DEDUP_REMOVED lines=18> */
[----:B------:R-:W-:-:S03]  /*13040*/  IMAD.WIDE.U32 R20, R3, -0x326172a9, RZ ;  /* 0xcd9e8d5703147825 */ /* 0x000fc600078e00ff */
[----:B------:R-:W-:Y:S04]  /*13050*/  ST.E.U16 desc[UR4][R28.64+-0x20], R7 ;  /* 0xffffe0071c007985 */ /* 0x000fe8000c101504 */
[----:B------:R1:W-:Y:S01]  /*13060*/  ST.E.U16 desc[UR4][R28.64+-0x1e], R6 ;  /* 0xffffe2061c007985 */ /* 0x0003e2000c101504 */
[----:B------:R-:W-:-:S03]  /*13070*/  IMAD.WIDE.U32 R2, R2, -0x326172a9, RZ ;  /* 0xcd9e8d5702027825 */ /* 0x000fc600078e00ff */
[----:B------:R-:W-:Y:S04]  /*13080*/  ST.E.U16 desc[UR4][R34.64+-0x10], R49 ;  /* 0xfffff03122007985 */ /* 0x000fe8000c101504 */
[----:B------:R-:W-:Y:S04]  /*13090*/  ST.E.U16 desc[UR4][R34.64+-0xe], R48 ;  /* 0xfffff23022007985 */ /* 0x000fe8000c101504 */
[----:B------:R-:W-:Y:S04]  /*130a0*/  ST.E.U16 desc[UR4][R32.64+-0x10], R47 ;  /* 0xfffff02f20007985 */ /* 0x000fe8000c101504 */
[----:B------:R-:W-:Y:S04]  /*130b0*/  ST.E.U16 desc[UR4][R32.64+-0xe], R46 ;  /* 0xfffff22e20007985 */ /* 0x000fe8000c101504 */
[----:B------:R4:W-:Y:S04]  /*130c0*/  ST.E.U16 desc[UR4][R30.64+-0x10], R5 ;  /* 0xfffff0051e007985 */ /* 0x0009e8000c101504 */
[----:B------:R4:W-:Y:S04]  /*130d0*/  ST.E.U16 desc[UR4][R30.64+-0xe], R4 ;  /* 0xfffff2041e007985 */ /* 0x0009e8000c101504 */
[----:B------:R-:W-:Y:S04]  /*130e0*/  ST.E.U16 desc[UR4][R28.64+-0x10], R44 ;  /* 0xfffff02c1c007985 */ /* 0x000fe8000c101504 */
[----:B------:R4:W-:Y:S01]  /*130f0*/  ST.E.U16 desc[UR4][R28.64+-0xe], R0 ;  /* 0xfffff2001c007985 */ /* 0x0009e2000c101504 */
[----:B-1----:R-:W-:-:S02]  /*13100*/  LOP3.LUT R6, R2, 0xff, RZ, 0xc0, !PT ;  /* 0x000000ff02067812 */ /* 0x002fc400078ec0ff */
[----:B------:R-:W-:Y:S02]  /*13110*/  PRMT R235, R192, 0x7054, R192 ;  /* 0x00007054c0eb7816 */ /* 0x000fe400000000c0 */
[--C-:B----4-:R-:W-:Y:S02]  /*13120*/  SHF.R.U32.HI R5, RZ, 0x10, R2.reuse ;  /* 0x00000010ff057819 */ /* 0x110fe40000011602 */
[----:B------:R-:W-:Y:S02]  /*13130*/  SHF.R.U32.HI R4, RZ, 0x18, R2 ;  /* 0x00000018ff047819 */ /* 0x000fe40000011602 */
[----:B------:R-:W-:Y:S02]  /*13140*/  LOP3.LUT R0, R3, R245, R20, 0x96, !PT ;  /* 0x000000f503007212 */ /* 0x000fe400078e9614 */
[----:B------:R-:W-:Y:S02]  /*13150*/  LOP3.LUT R3, R2, 0xffff, RZ, 0xc0, !PT ;  /* 0x0000ffff02037812 */ /* 0x000fe400078ec0ff */
[----:B------:R-:W-:-:S02]  /*13160*/  LOP3.LUT R2, R5, 0xff, RZ, 0xc0, !PT ;  /* 0x000000ff05027812 */ /* 0x000fc400078ec0ff */
[----:B------:R-:W-:-:S04]  /*13170*/  SHF.R.U32.HI R3, RZ, 0x8, R3 ;  /* 0x00000008ff037819 */ /* 0x000fc80000011603 */
[----:B------:R-:W-:Y:S02]  /*13180*/  PRMT R7, R6, 0x5410, R3 ;  /* 0x0000541006077816 */ /* 0x000fe40000000003 */
[----:B------:R-:W-:Y:S02]  /*13190*/  PRMT R6, R2, 0x5410, R4 ;  /* 0x0000541002067816 */ /* 0x000fe40000000004 */
[C---:B------:R-:W-:Y:S02]  /*131a0*/  LOP3.LUT R2, R0.reuse, 0xffff, RZ, 0xc0, !PT ;  /* 0x0000ffff00027812 */ /* 0x040fe400078ec0ff */
[----:B------:R-:W-:Y:S02]  /*131b0*/  SHF.R.U32.HI R3, RZ, 0x10, R0 ;  /* 0x00000010ff037819 */ /* 0x000fe40000011600 */
[----:B------:R-:W-:Y:S02]  /*131c0*/  LOP3.LUT R5, R0, 0xff, RZ, 0xc0, !PT ;  /* 0x000000ff00057812 */ /* 0x000fe400078ec0ff */
[----:B------:R-:W-:-:S02]  /*131d0*/  SHF.R.U32.HI R2, RZ, 0x8, R2 ;  /* 0x00000008ff027819 */ /* 0x000fc40000011602 */
[----:B------:R-:W-:Y:S02]  /*131e0*/  SHF.R.U32.HI R8, RZ, 0x18, R0 ;  /* 0x00000018ff087819 */ /* 0x000fe40000011600 */
[----:B------:R-:W-:Y:S02]  /*131f0*/  LOP3.LUT R4, R3, 0xff, RZ, 0xc0, !PT ;  /* 0x000000ff03047812 */ /* 0x000fe400078ec0ff */
[--C-:B------:R-:W-:Y:S02]  /*13200*/  HSET2.LE.AND R0, R7, R235.reuse, PT ;  /* 0x000000eb07007233 */ /* 0x100fe40003803000 */
[----:B------:R-:W-:Y:S02]  /*13210*/  PRMT R3, R5, 0x5410, R2 ;  /* 0x0000541005037816 */ /* 0x000fe40000000002 */
[----:B------:R-:W-:Y:S02]  /*13220*/  PRMT R4, R4, 0x5410, R8 ;  /* 0x0000541004047816 */ /* 0x000fe40000000008 */
[----:B------:R-:W-:-:S02]  /*13230*/  HSET2.LE.AND R2, R6, R235, PT ;  /* 0x000000eb06027233 */ /* 0x000fc40003803000 */
[----:B------:R-:W-:Y:S02]  /*13240*/  LOP3.LUT R6, R69, R0, RZ, 0xc0, !PT ;  /* 0x0000000045067212 */ /* 0x000fe400078ec0ff */
[--C-:B------:R-:W-:Y:S02]  /*13250*/  HSET2.LE.AND R3, R3, R235.reuse, PT ;  /* 0x000000eb03037233 */ /* 0x100fe40003803000 */
[----:B------:R-:W-:Y:S02]  /*13260*/  HSET2.LE.AND R0, R4, R235, PT ;  /* 0x000000eb04007233 */ /* 0x000fe40003803000 */
[----:B------:R-:W-:Y:S02]  /*13270*/  LOP3.LUT R7, R68, R2, RZ, 0xc0, !PT ;  /* 0x0000000244077212 */ /* 0x000fe400078ec0ff */
[----:B------:R-:W-:Y:S02]  /*13280*/  LOP3.LUT R4, R71, R3, RZ, 0xc0, !PT ;  /* 0x0000000347047212 */ /* 0x000fe400078ec0ff */
[----:B------:R-:W-:Y:S01]  /*13290*/  LOP3.LUT R5, R70, R0, RZ, 0xc0, !PT ;  /* 0x0000000046057212 */ /* 0x000fe200078ec0ff */
[----:B------:R-:W-:-:S02]  /*132a0*/  IMAD.MOV.U32 R159, RZ, RZ, R75 ;  /* 0x000000ffff9f7224 */ /* 0x000fc400078e004b */
[----:B------:R-:W-:Y:S02]  /*132b0*/  IMAD.MOV.U32 R60, RZ, RZ, R74 ;  /* 0x000000ffff3c7224 */ /* 0x000fe400078e004a */
[----:B------:R-:W-:Y:S01]  /*132c0*/  IMAD.MOV.U32 R61, RZ, RZ, R73 ;  /* 0x000000ffff3d7224 */ /* 0x000fe200078e0049 */
[----:B--2---:R-:W1:Y:S04]  /*132d0*/  LDSM.16.MT88.4 R52, [R174+0x9000] ;  /* 0x00900000ae34783b */ /* 0x004e680000004200 */
[----:B---3--:R-:W2:Y:S01]  /*132e0*/  LDSM.16.MT88.4 R44, [R188+0x9000] ;  /* 0x00900000bc2c783b */ /* 0x008ea20000004200 */
[----:B------:R-:W-:Y:S02]  /*132f0*/  LOP3.LUT R9, R183, R187, R224, 0x96, !PT ;  /* 0x000000bbb7097212 */ /* 0x000fe400078e96e0 */
[----:B------:R-:W-:Y:S01]  /*13300*/  LOP3.LUT R10, R185, R164, R182, 0x96, !PT ;  /* 0x000000a4b90a7212 */ /* 0x000fe200078e96b6 */
[----:B------:R-:W-:Y:S04]  /*13310*/  LDSM.16.MT88.4 R40, [R174+0xb000] ;  /* 0x00b00000ae28783b */ /* 0x000fe80000004200 */
[----:B------:R-:W3:Y:S04]  /*13320*/  LDSM.16.MT88.4 R36, [R174+0xa000] ;  /* 0x00a00000ae24783b */ /* 0x000ee80000004200 */
[----:B------:R-:W4:Y:S04]  /*13330*/  LDSM.16.MT88.4 R16, [R188+0xa000] ;  /* 0x00a00000bc10783b */ /* 0x000f280000004200 */
[----:B------:R-:W4:Y:S01]  /*13340*/  LDSM.16.MT88.4 R48, [R188+0xb000] ;  /* 0x00b00000bc30783b */ /* 0x000f220000004200 */
[----:B-1----:R-:W-:Y:S07]  /*13350*/  HMMA.16816.F32.BF16 R108, R4, R52, R136 ;  /* 0x00000034046c723c */ /* 0x002fee0000041888 */
[----:B------:R-:W-:-:S02]  /*13360*/  IMAD.MOV.U32 R136, RZ, RZ, R72 ;  /* 0x000000ffff887224 */ /* 0x000fc400078e0048 */
[----:B------:R-:W-:Y:S01]  /*13370*/  IMAD.MOV.U32 R138, RZ, RZ, R189 ;  /* 0x000000ffff8a7224 */ /* 0x000fe200078e00bd */
[----:B------:R-:W-:Y:S01]  /*13380*/  HMMA.16816.F32.BF16 R72, R4, R54, R132 ;  /* 0x000000360448723c */ /* 0x000fe20000041884 */
[----:B------:R-:W4:Y:S01]  /*13390*/  LDL.LU R189, [R1+0x260] ;  /* 0x0002600001bd7983 */ /* 0x000f220000300800 */
[----:B------:R-:W-:-:S03]  /*133a0*/  IMAD.MOV.U32 R139, RZ, RZ, R190 ;  /* 0x000000ffff8b7224 */ /* 0x000fc600078e00be */
[----:B------:R-:W4:Y:S02]  /*133b0*/  LDL.LU R190, [R1+0x25c] ;  /* 0x00025c0001be7983 */ /* 0x000f240000300800 */
[----:B------:R-:W-:Y:S02]  /*133c0*/  IMAD.MOV.U32 R132, RZ, RZ, R191 ;  /* 0x000000ffff847224 */ /* 0x000fe400078e00bf */
[----:B------:R-:W4:Y:S01]  /*133d0*/  LDL.LU R191, [R1+0x258] ;  /* 0x0002580001bf7983 */ /* 0x000f220000300800 */
[----:B------:R-:W-:Y:S01]  /*133e0*/  IMAD.MOV.U32 R133, RZ, RZ, R193 ;  /* 0x000000ffff857224 */ /* 0x000fe200078e00c1 */
[----:B--2---:R-:W-:Y:S01]  /*133f0*/  HMMA.16816.F32.BF16 R64, R4, R44, R128 ;  /* 0x0000002c0440723c */ /* 0x004fe20000041880 */
[----:B------:R-:W-:Y:S01]  /*13400*/  IMAD.MOV.U32 R134, RZ, RZ, R242 ;  /* 0x000000ffff867224 */ /* 0x000fe200078e00f2 */
[----:B------:R-:W2:Y:S01]  /*13410*/  LDL.LU R193, [R1+0x254] ;  /* 0x0002540001c17983 */ /* 0x000ea20000300800 */
[----:B------:R-:W-:-:S03]  /*13420*/  IMAD.MOV.U32 R135, RZ, RZ, R243 ;  /* 0x000000ffff877224 */ /* 0x000fc600078e00f3 */
[----:B------:R-:W2:Y:S01]  /*13430*/  LDL.LU R242, [R1+0x250] ;  /* 0x0002500001f27983 */ /* 0x000ea20000300800 */
[----:B------:R-:W-:-:S03]  /*13440*/  IMAD.MOV.U32 R128, RZ, RZ, R244 ;  /* 0x000000ffff807224 */ /* 0x000fc600078e00f4 */
[----:B------:R-:W2:Y:S04]  /*13450*/  LDL.LU R243, [R1+0x24c] ;  /* 0x00024c0001f37983 */ /* 0x000ea80000300800 */
[----:B------:R-:W2:Y:S01]  /*13460*/  LDL.LU R244, [R1+0x248] ;  /* 0x0002480001f47983 */ /* 0x000ea20000300800 */
[----:B------:R-:W-:-:S03]  /*13470*/  IMAD.MOV.U32 R129, RZ, RZ, R247 ;  /* 0x000000ffff817224 */ /* 0x000fc600078e00f7 */
[----:B------:R-:W2:Y:S01]  /*13480*/  LDL.LU R247, [R1+0x244] ;  /* 0x0002440001f77983 */ /* 0x000ea20000300800 */
        /* <DEDUP_REMOVED lines=10> */
[----:B------:R-:W-:Y:S02]  /*13530*/  LOP3.LUT R0, R3, R245, R14, 0x96, !PT ;  /* 0x000000f503007212 */ /* 0x000fe400078e960e */
[----:B------:R-:W-:Y:S02]  /*13540*/  LOP3.LUT R3, R2, 0xffff, RZ, 0xc0, !PT ;  /* 0x0000ffff02037812 */ /* 0x000fe400078ec0ff */
[----:B------:R-:W-:Y:S02]  /*13550*/  LOP3.LUT R8, R0, 0xffff, RZ, 0xc0, !PT ;  /* 0x0000ffff00087812 */ /* 0x000fe400078ec0ff */
[----:B------:R-:W-:Y:S02]  /*13560*/  SHF.R.U32.HI R9, RZ, 0x8, R3 ;  /* 0x00000008ff097819 */ /* 0x000fe40000011603 */
[----:B------:R-:W-:Y:S02]  /*13570*/  SHF.R.U32.HI R3, RZ, 0x10, R0 ;  /* 0x00000010ff037819 */ /* 0x000fe40000011600 */
[----:B------:R-:W-:-:S02]  /*13580*/  SHF.R.U32.HI R11, RZ, 0x8, R8 ;  /* 0x00000008ff0b7819 */ /* 0x000fc40000011608 */
[----:B------:R-:W-:Y:S02]  /*13590*/  SHF.R.U32.HI R10, RZ, 0x18, R0 ;  /* 0x00000018ff0a7819 */ /* 0x000fe40000011600 */
[----:B------:R-:W-:Y:S02]  /*135a0*/  LOP3.LUT R8, R3, 0xff, RZ, 0xc0, !PT ;  /* 0x000000ff03087812 */ /* 0x000fe400078ec0ff */
[----:B------:R-:W-:Y:S02]  /*135b0*/  LOP3.LUT R12, R2, 0xff, RZ, 0xc0, !PT ;  /* 0x000000ff020c7812 */ /* 0x000fe400078ec0ff */
[--C-:B------:R-:W-:Y:S02]  /*135c0*/  SHF.R.U32.HI R20, RZ, 0x10, R2.reuse ;  /* 0x00000010ff147819 */ /* 0x100fe40000011602 */
[----:B------:R-:W-:Y:S02]  /*135d0*/  SHF.R.U32.HI R14, RZ, 0x18, R2 ;  /* 0x00000018ff0e7819 */ /* 0x000fe40000011602 */
[----:B------:R-:W-:-:S02]  /*135e0*/  PRMT R2, R8, 0x5410, R10 ;  /* 0x0000541008027816 */ /* 0x000fc4000000000a */
[----:B------:R-:W-:Y:S02]  /*135f0*/  PRMT R3, R12, 0x5410, R9 ;  /* 0x000054100c037816 */ /* 0x000fe40000000009 */
[----:B------:R-:W-:Y:S02]  /*13600*/  LOP3.LUT R13, R0, 0xff, RZ, 0xc0, !PT ;  /* 0x000000ff000d7812 */ /* 0x000fe400078ec0ff */
[--C-:B------:R-:W-:Y:S02]  /*13610*/  HSET2.LE.AND R2, R2, R235.reuse, PT ;  /* 0x000000eb02027233 */ /* 0x100fe40003803000 */
[----:B------:R-:W-:Y:S02]  /*13620*/  PRMT R0, R13, 0x5410, R11 ;  /* 0x000054100d007816 */ /* 0x000fe4000000000b */
[----:B------:R-:W-:-:S03]  /*13630*/  HSET2.LE.AND R3, R3, R235, PT ;  /* 0x000000eb03037233 */ /* 0x000fc60003803000 */
[--C-:B------:R-:W-:Y:S02]  /*13640*/  HSET2.LE.AND R0, R0, R235.reuse, PT ;  /* 0x000000eb00007233 */ /* 0x100fe40003803000 */
[----:B------:R-:W-:Y:S01]  /*13650*/  LOP3.LUT R11, R20, 0xff, RZ, 0xc0, !PT ;  /* 0x000000ff140b7812 */ /* 0x000fe200078ec0ff */
[----:B------:R-:W-:Y:S02]  /*13660*/  IMAD.MOV.U32 R156, RZ, RZ, R78 ;  /* 0x000000ffff9c7224 */ /* 0x000fe400078e004e */
[----:B------:R-:W-:Y:S01]  /*13670*/  IMAD.MOV.U32 R157, RZ, RZ, R77 ;  /* 0x000000ffff9d7224 */ /* 0x000fe200078e004d */
[----:B------:R-:W-:Y:S01]  /*13680*/  PRMT R11, R11, 0x5410, R14 ;  /* 0x000054100b0b7816 */ /* 0x000fe2000000000e */
[----:B------:R-:W-:Y:S01]  /*13690*/  IMAD.MOV.U32 R158, RZ, RZ, R76 ;  /* 0x000000ffff9e7224 */ /* 0x000fe200078e004c */
[----:B---3--:R-:W-:Y:S01]  /*136a0*/  HMMA.16816.F32.BF16 R88, R4, R36, R120 ;  /* 0x000000240458723c */ /* 0x008fe20000041878 */
[----:B------:R-:W-:Y:S02]  /*136b0*/  IMAD.MOV.U32 R137, RZ, RZ, R83 ;  /* 0x000000ffff897224 */ /* 0x000fe400078e0053 */
[----:B------:R-:W-:-:S03]  /*136c0*/  HSET2.LE.AND R11, R11, R235, PT ;  /* 0x000000eb0b0b7233 */ /* 0x000fc60003803000 */
[C---:B------:R-:W-:Y:S06]  /*136d0*/  HMMA.16816.F32.BF16 R76, R4.reuse, R40, R96 ;  /* 0x00000028044c723c */ /* 0x040fec0000041860 */
[C---:B------:R-:W-:Y:S06]  /*136e0*/  HMMA.16816.F32.BF16 R80, R4.reuse, R46, R124 ;  /* 0x0000002e0450723c */ /* 0x040fec000004187c */
[C---:B------:R-:W-:Y:S06]  /*136f0*/  HMMA.16816.F32.BF16 R92, R4.reuse, R38, R116 ;  /* 0x00000026045c723c */ /* 0x040fec0000041874 */
[C---:B----4-:R-:W-:Y:S06]  /*13700*/  HMMA.16816.F32.BF16 R104, R4.reuse, R16, R112 ;  /* 0x000000100468723c */ /* 0x050fec0000041870 */
[C---:B------:R-:W-:Y:S06]  /*13710*/  HMMA.16816.F32.BF16 R84, R4.reuse, R18, R84 ;  /* 0x000000120454723c */ /* 0x040fec0000041854 */
[C---:B------:R-:W-:Y:S06]  /*13720*/  HMMA.16816.F32.BF16 R68, R4.reuse, R42, R140 ;  /* 0x0000002a0444723c */ /* 0x040fec000004188c */
[C---:B------:R-:W-:Y:S06]  /*13730*/  HMMA.16816.F32.BF16 R100, R4.reuse, R48, R144 ;  /* 0x000000300464723c */ /* 0x040fec0000041890 */
[----:B------:R-:W-:Y:S01]  /*13740*/  HMMA.16816.F32.BF16 R96, R4, R50, R148 ;  /* 0x000000320460723c */ /* 0x000fe20000041894 */
[----:B------:R-:W-:-:S02]  /*13750*/  IMAD.MOV.U32 R130, RZ, RZ, R216 ;  /* 0x000000ffff827224 */ /* 0x000fc400078e00d8 */
[----:B------:R-:W-:Y:S01]  /*13760*/  IMAD.MOV.U32 R131, RZ, RZ, R252 ;  /* 0x000000ffff837224 */ /* 0x000fe200078e00fc */
[----:B------:R-:W3:Y:S01]  /*13770*/  LDL.LU R216, [R1+0x240] ;  /* 0x0002400001d87983 */ /* 0x000ee20000300800 */
        /* <DEDUP_REMOVED lines=14> */
[----:B--2---:R-:W-:Y:S02]  /*13860*/  LOP3.LUT R9, R244, R2, RZ, 0xc0, !PT ;  /* 0x00000002f4097212 */ /* 0x004fe400078ec0ff */
[----:B------:R-:W-:Y:S02]  /*13870*/  LOP3.LUT R2, R21, R241, R26, 0x96, !PT ;  /* 0x000000f115027212 */ /* 0x000fe400078e961a */
[----:B------:R-:W-:-:S03]  /*13880*/  LOP3.LUT R10, R243, R3, RZ, 0xc0, !PT ;  /* 0x00000003f30a7212 */ /* 0x000fc600078ec0ff */
[----:B------:R-:W-:Y:S01]  /*13890*/  IMAD.WIDE.U32 R2, R2, -0x2daee0ad, RZ ;  /* 0xd2511f5302027825 */ /* 0x000fe200078e00ff */
[----:B------:R-:W-:Y:S02]  /*138a0*/  LOP3.LUT R8, R247, R0, RZ, 0xc0, !PT ;  /* 0x00000000f7087212 */ /* 0x000fe400078ec0ff */
[----:B------:R-:W-:Y:S01]  /*138b0*/  LOP3.LUT R11, R242, R11, RZ, 0xc0, !PT ;  /* 0x0000000bf20b7212 */ /* 0x000fe200078ec0ff */
[----:B------:R-:W-:Y:S01]  /*138c0*/  IMAD.MOV.U32 R26, RZ, RZ, R165 ;  /* 0x000000ffff1a7224 */ /* 0x000fe200078e00a5 */
[----:B------:R-:W-:Y:S01]  /*138d0*/  LOP3.LUT R0, R3, R246, R56, 0x96, !PT ;  /* 0x000000f603007212 */ /* 0x000fe200078e9638 */
[----:B------:R-:W-:Y:S01]  /*138e0*/  IMAD.MOV.U32 R21, RZ, RZ, R164 ;  /* 0x000000ffff157224 */ /* 0x000fe200078e00a4 */
[----:B------:R-:W-:Y:S01]  /*138f0*/  LOP3.LUT R3, R2, 0xffff, RZ, 0xc0, !PT ;  /* 0x0000ffff02037812 */ /* 0x000fe200078ec0ff */
[----:B------:R-:W-:Y:S01]  /*13900*/  LDSM.16.MT88.4 R56, [R188+0xb400] ;  /* 0x00b40000bc38783b */ /* 0x000fe20000004200 */
[C---:B------:R-:W-:Y:S02]  /*13910*/  LOP3.LUT R4, R0.reuse, 0xffff, RZ, 0xc0, !PT ;  /* 0x0000ffff00047812 */ /* 0x040fe400078ec0ff */
[----:B------:R-:W-:Y:S01]  /*13920*/  LOP3.LUT R13, R0, 0xff, RZ, 0xc0, !PT ;  /* 0x000000ff000d7812 */ /* 0x000fe200078ec0ff */
[----:B------:R-:W-:Y:S01]  /*13930*/  IMAD.MOV.U32 R243, RZ, RZ, R229 ;  /* 0x000000fffff37224 */ /* 0x000fe200078e00e5 */
[--C-:B------:R-:W-:Y:S01]  /*13940*/  SHF.R.U32.HI R5, RZ, 0x10, R0.reuse ;  /* 0x00000010ff057819 */ /* 0x100fe20000011600 */
[----:B------:R-:W2:Y:S01]  /*13950*/  LDL.LU R247, [R1+0x238] ;  /* 0x0002380001f77983 */ /* 0x000ea20000300800 */
[----:B------:R-:W-:-:S02]  /*13960*/  SHF.R.U32.HI R12, RZ, 0x18, R0 ;  /* 0x00000018ff0c7819 */ /* 0x000fc40000011600 */
[----:B------:R-:W-:Y:S02]  /*13970*/  LOP3.LUT R6, R2, 0xff, RZ, 0xc0, !PT ;  /* 0x000000ff02067812 */ /* 0x000fe400078ec0ff */
[--C-:B------:R-:W-:Y:S02]  /*13980*/  SHF.R.U32.HI R14, RZ, 0x10, R2.reuse ;  /* 0x00000010ff0e7819 */ /* 0x100fe40000011602 */
[----:B------:R-:W-:Y:S01]  /*13990*/  SHF.R.U32.HI R7, RZ, 0x18, R2 ;  /* 0x00000018ff077819 */ /* 0x000fe20000011602 */
[----:B------:R-:W-:Y:S01]  /*139a0*/  HMMA.16816.F32.BF16 R124, R8, R44, R128 ;  /* 0x0000002c087c723c */ /* 0x000fe20000041880 */
[----:B------:R-:W-:Y:S01]  /*139b0*/  SHF.R.U32.HI R0, RZ, 0x8, R3 ;  /* 0x00000008ff007819 */ /* 0x000fe20000011603 */
[----:B------:R-:W-:Y:S01]  /*139c0*/  IMAD.MOV.U32 R242, RZ, RZ, R227 ;  /* 0x000000fffff27224 */ /* 0x000fe200078e00e3 */
[----:B------:R-:W-:Y:S01]  /*139d0*/  SHF.R.U32.HI R3, RZ, 0x8, R4 ;  /* 0x00000008ff037819 */ /* 0x000fe20000011604 */
[----:B------:R-:W4:Y:S01]  /*139e0*/  LDL.LU R244, [R1+0x234] ;  /* 0x0002340001f47983 */ /* 0x000f220000300800 */
[----:B------:R-:W-:-:S02]  /*139f0*/  LOP3.LUT R4, R5, 0xff, RZ, 0xc0, !PT ;  /* 0x000000ff05047812 */ /* 0x000fc400078ec0ff */
[----:B------:R-:W-:Y:S01]  /*13a00*/  PRMT R6, R6, 0x5410, R0 ;  /* 0x0000541006067816 */ /* 0x000fe20000000000 */
[C---:B------:R-:W-:Y:S01]  /*13a10*/  HMMA.16816.F32.BF16 R120, R8.reuse, R46, R132 ;  /* 0x0000002e0878723c */ /* 0x040fe20000041884 */
[----:B------:R-:W-:Y:S01]  /*13a20*/  PRMT R0, R13, 0x5410, R3 ;  /* 0x000054100d007816 */ /* 0x000fe20000000003 */
[----:B------:R-:W-:Y:S01]  /*13a30*/  LDSM.16.MT88.4 R44, [R188+0x9400] ;  /* 0x00940000bc2c783b */ /* 0x000fe20000004200 */
[----:B------:R-:W-:Y:S02]  /*13a40*/  PRMT R2, R4, 0x5410, R12 ;  /* 0x0000541004027816 */ /* 0x000fe4000000000c */
[----:B------:R-:W-:Y:S01]  /*13a50*/  LOP3.LUT R5, R14, 0xff, RZ, 0xc0, !PT ;  /* 0x000000ff0e057812 */ /* 0x000fe200078ec0ff */
[----:B------:R-:W-:Y:S01]  /*13a60*/  HMMA.16816.F32.BF16 R128, R8, R36, R136 ;  /* 0x000000240880723c */ /* 0x000fe20000041888 */
[----:B------:R-:W-:Y:S01]  /*13a70*/  HSET2.LE.AND R0, R0, R235, PT ;  /* 0x000000eb00007233 */ /* 0x000fe20003803000 */
[----:B------:R1:W5:Y:S01]  /*13a80*/  LDL.LU R172, [R1+0x230] ;  /* 0x0002300001ac7983 */ /* 0x0003620000300800 */
[----:B------:R-:W-:-:S02]  /*13a90*/  PRMT R5, R5, 0x5410, R7 ;  /* 0x0000541005057816 */ /* 0x000fc40000000007 */
[--C-:B------:R-:W-:Y:S01]  /*13aa0*/  HSET2.LE.AND R2, R2, R235.reuse, PT ;  /* 0x000000eb02027233 */ /* 0x100fe20003803000 */
[----:B------:R-:W-:Y:S01]  /*13ab0*/  HMMA.16816.F32.BF16 R132, R8, R38, R60 ;  /* 0x000000260884723c */ /* 0x000fe2000004183c */
[----:B------:R-:W1:Y:S01]  /*13ac0*/  LDSM.16.MT88.4 R36, [R174+0x9400] ;  /* 0x00940000ae24783b */ /* 0x000e620000004200 */
[----:B------:R-:W-:Y:S02]  /*13ad0*/  LOP3.LUT R4, R155, R0, RZ, 0xc0, !PT ;  /* 0x000000009b047212 */ /* 0x000fe400078ec0ff */
[----:B------:R-:W-:Y:S01]  /*13ae0*/  HSET2.LE.AND R0, R5, R235, PT ;  /* 0x000000eb05007233 */ /* 0x000fe20003803000 */
[----:B------:R1:W5:Y:S02]  /*13af0*/  LDL.LU R173, [R1+0x22c] ;  /* 0x00022c0001ad7983 */ /* 0x0003640000300800 */
[----:B------:R-:W-:Y:S02]  /*13b00*/  IMAD.MOV.U32 R60, RZ, RZ, R203 ;  /* 0x000000ffff3c7224 */ /* 0x000fe400078e00cb */
[----:B------:R-:W-:-:S02]  /*13b10*/  IMAD.MOV.U32 R61, RZ, RZ, R202 ;  /* 0x000000ffff3d7224 */ /* 0x000fc400078e00ca */
[----:B------:R-:W-:Y:S02]  /*13b20*/  IMAD.MOV.U32 R62, RZ, RZ, R201 ;  /* 0x000000ffff3e7224 */ /* 0x000fe400078e00c9 */
[----:B------:R-:W-:Y:S01]  /*13b30*/  IMAD.MOV.U32 R63, RZ, RZ, R200 ;  /* 0x000000ffff3f7224 */ /* 0x000fe200078e00c8 */
[----:B------:R-:W-:Y:S01]  /*13b40*/  HSET2.LE.AND R3, R6, R235, PT ;  /* 0x000000eb06037233 */ /* 0x000fe20003803000 */
[----:B------:R-:W-:Y:S01]  /*13b50*/  HMMA.16816.F32.BF16 R136, R8, R16, R156 ;  /* 0x000000100888723c */ /* 0x000fe2000004189c */
[----:B------:R-:W-:Y:S01]  /*13b60*/  LOP3.LUT R5, R154, R2, RZ, 0xc0, !PT ;  /* 0x000000029a057212 */ /* 0x000fe200078ec0ff */
[----:B------:R1:W5:Y:S01]  /*13b70*/  LDL.LU R223, [R1+0x228] ;  /* 0x0002280001df7983 */ /* 0x0003620000300800 */
[----:B------:R-:W-:-:S03]  /*13b80*/  LOP3.LUT R2, R15, R241, R22, 0x96, !PT ;  /* 0x000000f10f027212 */ /* 0x000fc600078e9616 */
[----:B------:R-:W-:Y:S01]  /*13b90*/  HMMA.16816.F32.BF16 R140, R8, R18, R140 ;  /* 0x00000012088c723c */ /* 0x000fe2000004188c */
[----:B------:R-:W3:Y:S01]  /*13ba0*/  LDSM.16.MT88.4 R16, [R188+0xa400] ;  /* 0x00a40000bc10783b */ /* 0x000ee20000004200 */
[----:B------:R-:W-:Y:S01]  /*13bb0*/  LOP3.LUT R6, R153, R3, RZ, 0xc0, !PT ;  /* 0x0000000399067212 */ /* 0x000fe200078ec0ff */
[----:B------:R-:W-:-:S03]  /*13bc0*/  IMAD.WIDE.U32 R2, R2, -0x2daee0ad, RZ ;  /* 0xd2511f5302027825 */ /* 0x000fc600078e00ff */
[----:B------:R-:W-:Y:S01]  /*13bd0*/  HMMA.16816.F32.BF16 R116, R8, R52, R168 ;  /* 0x000000340874723c */ /* 0x000fe200000418a8 */
[----:B------:R-:W-:-:S05]  /*13be0*/  IMAD.MOV.U32 R156, RZ, RZ, R207 ;  /* 0x000000ffff9c7224 */ /* 0x000fca00078e00cf */
[----:B------:R-:W-:Y:S01]  /*13bf0*/  HMMA.16816.F32.BF16 R112, R8, R54, R248 ;  /* 0x000000360870723c */ /* 0x000fe200000418f8 */
[----:B------:R-:W3:Y:S01]  /*13c00*/  LDSM.16.MT88.4 R52, [R174+0xa400] ;  /* 0x00a40000ae34783b */ /* 0x000ee20000004200 */
[----:B------:R-:W-:-:S04]  /*13c10*/  IMAD.MOV.U32 R157, RZ, RZ, R206 ;  /* 0x000000ffff9d7224 */ /* 0x000fc800078e00ce */
[C---:B------:R-:W-:Y:S01]  /*13c20*/  HMMA.16816.F32.BF16 R148, R8.reuse, R42, R60 ;  /* 0x0000002a0894723c */ /* 0x040fe2000004183c */
[----:B------:R-:W3:Y:S01]  /*13c30*/  LDSM.16.MT88.4 R60, [R174+0xb400] ;  /* 0x00b40000ae3c783b */ /* 0x000ee20000004200 */
[----:B------:R-:W-:Y:S02]  /*13c40*/  IMAD.MOV.U32 R158, RZ, RZ, R205 ;  /* 0x000000ffff9e7224 */ /* 0x000fe400078e00cd */
[----:B------:R-:W-:Y:S01]  /*13c50*/  IMAD.MOV.U32 R159, RZ, RZ, R204 ;  /* 0x000000ffff9f7224 */ /* 0x000fe200078e00cc */
[----:B------:R-:W-:Y:S01]  /*13c60*/  LOP3.LUT R7, R152, R0, RZ, 0xc0, !PT ;  /* 0x0000000098077212 */ /* 0x000fe200078ec0ff */
[----:B------:R-:W-:Y:S01]  /*13c70*/  IMAD.MOV.U32 R168, RZ, RZ, R199 ;  /* 0x000000ffffa87224 */ /* 0x000fe200078e00c7 */
[----:B------:R-:W-:Y:S01]  /*13c80*/  HMMA.16816.F32.BF16 R144, R8, R40, R144 ;  /* 0x000000280890723c */ /* 0x000fe20000041890 */
[----:B------:R-:W-:Y:S01]  /*13c90*/  IMAD.MOV.U32 R169, RZ, RZ, R198 ;  /* 0x000000ffffa97224 */ /* 0x000fe200078e00c6 */
[----:B------:R2:W5:Y:S01]  /*13ca0*/  LDL.LU R222, [R1+0x224] ;  /* 0x0002240001de7983 */ /* 0x0005620000300800 */
[----:B------:R-:W-:-:S02]  /*13cb0*/  IMAD.MOV.U32 R170, RZ, RZ, R197 ;  /* 0x000000ffffaa7224 */ /* 0x000fc400078e00c5 */
[----:B------:R-:W-:Y:S01]  /*13cc0*/  IMAD.MOV.U32 R171, RZ, RZ, R196 ;  /* 0x000000ffffab7224 */ /* 0x000fe200078e00c4 */
[----:B------:R-:W-:Y:S01]  /*13cd0*/  LOP3.LUT R0, R2, 0xffff, RZ, 0xc0, !PT ;  /* 0x0000ffff02007812 */ /* 0x000fe200078ec0ff */
[C---:B------:R-:W-:Y:S01]  /*13ce0*/  HMMA.16816.F32.BF16 R156, R8.reuse, R50, R156 ;  /* 0x00000032089c723c */ /* 0x040fe2000004189c */
[----:B------:R-:W-:Y:S01]  /*13cf0*/  SHF.R.U32.HI R12, RZ, 0x18, R2 ;  /* 0x00000018ff0c7819 */ /* 0x000fe20000011602 */
[----:B------:R-:W-:Y:S01]  /*13d00*/  IMAD.MOV.U32 R248, RZ, RZ, R167 ;  /* 0x000000fffff87224 */ /* 0x000fe200078e00a7 */
[----:B------:R2:W5:Y:S03]  /*13d10*/  LDL.LU R219, [R1+0x220] ;  /* 0x0002200001db7983 */ /* 0x0005660000300800 */
[----:B------:R-:W-:Y:S01]  /*13d20*/  HMMA.16816.F32.BF16 R152, R8, R48, R168 ;  /* 0x000000300898723c */ /* 0x000fe200000418a8 */
[----:B------:R-:W-:Y:S01]  /*13d30*/  IMAD.MOV.U32 R41, RZ, RZ, R163 ;  /* 0x000000ffff297224 */ /* 0x000fe200078e00a3 */
[----:B------:R2:W5:Y:S05]  /*13d40*/  LDL.LU R218, [R1+0x21c] ;  /* 0x00021c0001da7983 */ /* 0x00056a0000300800 */
[----:B------:R-:W-:-:S02]  /*13d50*/  SHF.R.U32.HI R8, RZ, 0x8, R0 ;  /* 0x00000008ff087819 */ /* 0x000fc40000011600 */
[----:B------:R-:W-:Y:S01]  /*13d60*/  LOP3.LUT R9, R2, 0xff, RZ, 0xc0, !PT ;  /* 0x000000ff02097812 */ /* 0x000fe200078ec0ff */
[C---:B-1----:R-:W-:Y:S01]  /*13d70*/  HMMA.16816.F32.BF16 R164, R4.reuse, R38, R72 ;  /* 0x0000002604a4723c */ /* 0x042fe20000041848 */
[----:B------:R-:W-:Y:S01]  /*13d80*/  LOP3.LUT R0, R3, R246, R24, 0x96, !PT ;  /* 0x000000f603007212 */ /* 0x000fe200078e9618 */
[----:B------:R-:W-:Y:S01]  /*13d90*/  IMAD.MOV.U32 R49, RZ, RZ, R181 ;  /* 0x000000ffff317224 */ /* 0x000fe200078e00b5 */
[----:B------:R-:W-:Y:S01]  /*13da0*/  SHF.R.U32.HI R3, RZ, 0x10, R2 ;  /* 0x00000010ff037819 */ /* 0x000fe20000011602 */
[----:B------:R-:W-:Y:S01]  /*13db0*/  IMAD.MOV.U32 R250, RZ, RZ, R240 ;  /* 0x000000fffffa7224 */ /* 0x000fe200078e00f0 */
[----:B------:R-:W-:Y:S01]  /*13dc0*/  PRMT R13, R9, 0x5410, R8 ;  /* 0x00005410090d7816 */ /* 0x000fe20000000008 */
[----:B------:R-:W-:Y:S01]  /*13dd0*/  IMAD.MOV.U32 R251, RZ, RZ, R228 ;  /* 0x000000fffffb7224 */ /* 0x000fe200078e00e4 */
[----:B------:R-:W-:Y:S01]  /*13de0*/  LOP3.LUT R9, R3, 0xff, RZ, 0xc0, !PT ;  /* 0x000000ff03097812 */ /* 0x000fe200078ec0ff */
[----:B------:R-:W-:Y:S01]  /*13df0*/  IMAD.MOV.U32 R50, RZ, RZ, R180 ;  /* 0x000000ffff327224 */ /* 0x000fe200078e00b4 */
[C---:B------:R-:W-:Y:S01]  /*13e00*/  LOP3.LUT R2, R0.reuse, 0xffff, RZ, 0xc0, !PT ;  /* 0x0000ffff00027812 */ /* 0x040fe200078ec0ff */
[----:B------:R-:W-:Y:S01]  /*13e10*/  IMAD.MOV.U32 R249, RZ, RZ, R178 ;  /* 0x000000fffff97224 */ /* 0x000fe200078e00b2 */
[----:B------:R-:W-:Y:S01]  /*13e20*/  SHF.R.U32.HI R3, RZ, 0x10, R0 ;  /* 0x00000010ff037819 */ /* 0x000fe20000011600 */
[----:B------:R-:W-:Y:S01]  /*13e30*/  IMAD.MOV.U32 R40, RZ, RZ, R162 ;  /* 0x000000ffff287224 */ /* 0x000fe200078e00a2 */
[----:B------:R-:W-:Y:S01]  /*13e40*/  LOP3.LUT R11, R0, 0xff, RZ, 0xc0, !PT ;  /* 0x000000ff000b7812 */ /* 0x000fe200078ec0ff */
[----:B------:R-:W-:Y:S01]  /*13e50*/  IMAD.MOV.U32 R42, RZ, RZ, R224 ;  /* 0x000000ffff2a7224 */ /* 0x000fe200078e00e0 */
[----:B------:R-:W-:Y:S01]  /*13e60*/  SHF.R.U32.HI R8, RZ, 0x8, R2 ;  /* 0x00000008ff087819 */ /* 0x000fe20000011602 */
[----:B------:R-:W-:Y:S01]  /*13e70*/  IMAD.MOV.U32 R43, RZ, RZ, R225 ;  /* 0x000000ffff2b7224 */ /* 0x000fe200078e00e1 */
[----:B------:R-:W-:Y:S01]  /*13e80*/  SHF.R.U32.HI R10, RZ, 0x18, R0 ;  /* 0x00000018ff0a7819 */ /* 0x000fe20000011600 */
[----:B------:R-:W-:Y:S01]  /*13e90*/  HMMA.16816.F32.BF16 R108, R4, R36, R108 ;  /* 0x00000024046c723c */ /* 0x000fe2000004186c */
[----:B------:R-:W-:Y:S01]  /*13ea0*/  LOP3.LUT R2, R3, 0xff, RZ, 0xc0, !PT ;  /* 0x000000ff03027812 */ /* 0x000fe200078ec0ff */
[----:B------:R1:W5:Y:S01]  /*13eb0*/  LDL.LU R209, [R1+0x218] ;  /* 0x0002180001d17983 */ /* 0x0003620000300800 */
[----:B------:R-:W-:-:S02]  /*13ec0*/  PRMT R0, R11, 0x5410, R8 ;  /* 0x000054100b007816 */ /* 0x000fc40000000008 */
[----:B------:R-:W-:Y:S01]  /*13ed0*/  PRMT R14, R9, 0x5410, R12 ;  /* 0x00005410090e7816 */ /* 0x000fe2000000000c */
[----:B------:R-:W-:Y:S01]  /*13ee0*/  IMAD.MOV.U32 R72, RZ, RZ, R214 ;  /* 0x000000ffff487224 */ /* 0x000fe200078e00d6 */
[----:B------:R-:W-:Y:S01]  /*13ef0*/  PRMT R2, R2, 0x5410, R10 ;  /* 0x0000541002027816 */ /* 0x000fe2000000000a */
[----:B------:R-:W-:Y:S01]  /*13f00*/  IMAD.MOV.U32 R181, RZ, RZ, R213 ;  /* 0x000000ffffb57224 */ /* 0x000fe200078e00d5 */
[----:B------:R-:W-:Y:S01]  /*13f10*/  LOP3.LUT R9, R186, R183, RZ, 0x3c, !PT ;  /* 0x000000b7ba097212 */ /* 0x000fe200078e3cff */
[----:B------:R-:W-:Y:S01]  /*13f20*/  IMAD.MOV.U32 R240, RZ, RZ, R226 ;  /* 0x000000fffff07224 */ /* 0x000fe200078e00e2 */
[--C-:B------:R-:W-:Y:S01]  /*13f30*/  HSET2.LE.AND R0, R0, R235.reuse, PT ;  /* 0x000000eb00007233 */ /* 0x100fe20003803000 */
[----:B------:R-:W-:Y:S01]  /*13f40*/  IMAD.MOV.U32 R74, RZ, RZ, R160 ;  /* 0x000000ffff4a7224 */ /* 0x000fe200078e00a0 */
[--C-:B------:R-:W-:Y:S01]  /*13f50*/  HSET2.LE.AND R2, R2, R235.reuse, PT ;  /* 0x000000eb02027233 */ /* 0x100fe20003803000 */
[----:B------:R-:W-:Y:S01]  /*13f60*/  IMAD.MOV.U32 R75, RZ, RZ, R161 ;  /* 0x000000ffff4b7224 */ /* 0x000fe200078e00a1 */
[--C-:B------:R-:W-:Y:S01]  /*13f70*/  HSET2.LE.AND R3, R13, R235.reuse, PT ;  /* 0x000000eb0d037233 */ /* 0x100fe20003803000 */
[----:B------:R-:W-:Y:S01]  /*13f80*/  IMAD.WIDE.U32 R12, R9, -0x326172a9, RZ ;  /* 0xcd9e8d57090c7825 */ /* 0x000fe200078e00ff */
[----:B------:R-:W-:Y:S01]  /*13f90*/  LOP3.LUT R8, R193, R0, RZ, 0xc0, !PT ;  /* 0x00000000c1087212 */ /* 0x000fe200078ec0ff */
[----:B---3--:R-:W-:Y:S01]  /*13fa0*/  HMMA.16816.F32.BF16 R228, R4, R16, R104 ;  /* 0x0000001004e4723c */ /* 0x008fe20000041868 */
[----:B------:R-:W-:Y:S01]  /*13fb0*/  LOP3.LUT R9, R191, R2, RZ, 0xc0, !PT ;  /* 0x00000002bf097212 */ /* 0x000fe200078ec0ff */
[----:B------:R-:W-:Y:S01]  /*13fc0*/  IMAD.MOV.U32 R73, RZ, RZ, R215 ;  /* 0x000000ffff497224 */ /* 0x000fe200078e00d7 */
[----:B------:R-:W-:-:S03]  /*13fd0*/  HSET2.LE.AND R0, R14, R235, PT ;  /* 0x000000eb0e007233 */ /* 0x000fc60003803000 */
[----:B------:R-:W-:Y:S01]  /*13fe0*/  HMMA.16816.F32.BF16 R168, R4, R44, R64 ;  /* 0x0000002c04a8723c */ /* 0x000fe20000041840 */
[----:B------:R-:W-:-:S05]  /*13ff0*/  LOP3.LUT R2, R13, R49, R72, 0x96, !PT ;  /* 0x000000310d027212 */ /* 0x000fca00078e9648 */
[C---:B------:R-:W-:Y:S01]  /*14000*/  HMMA.16816.F32.BF16 R176, R4.reuse, R52, R88 ;  /* 0x0000003404b0723c */ /* 0x040fe20000041858 */
[----:B------:R-:W-:Y:S01]  /*14010*/  LOP3.LUT R14, R41, R175, R12, 0x96, !PT ;  /* 0x000000af290e7212 */ /* 0x000fe200078e960c */
[----:B------:R-:W-:Y:S01]  /*14020*/  IMAD.MOV.U32 R51, RZ, RZ, R181 ;  /* 0x000000ffff337224 */ /* 0x000fe200078e00b5 */
[----:B------:R-:W-:Y:S01]  /*14030*/  LOP3.LUT R10, R190, R3, RZ, 0xc0, !PT ;  /* 0x00000003be0a7212 */ /* 0x000fe200078ec0ff */
[----:B------:R-:W-:Y:S01]  /*14040*/  IMAD.WIDE.U32 R2, R2, -0x2daee0ad, RZ ;  /* 0xd2511f5302027825 */ /* 0x000fe200078e00ff */
[----:B------:R1:W5:Y:S01]  /*14050*/  LDL.LU R208, [R1+0x214] ;  /* 0x0002140001d07983 */ /* 0x0003620000300800 */
[----:B------:R-:W-:Y:S01]  /*14060*/  HMMA.16816.F32.BF16 R180, R4, R56, R100 ;  /* 0x0000003804b4723c */ /* 0x000fe20000041864 */
[----:B------:R-:W-:-:S05]  /*14070*/  LOP3.LUT R11, R189, R0, RZ, 0xc0, !PT ;  /* 0x00000000bd0b7212 */ /* 0x000fca00078ec0ff */
[C---:B------:R-:W-:Y:S06]  /*14080*/  HMMA.16816.F32.BF16 R160, R4.reuse, R46, R80 ;  /* 0x0000002e04a0723c */ /* 0x040fec0000041850 */
[C---:B------:R-:W-:Y:S06]  /*14090*/  HMMA.16816.F32.BF16 R212, R4.reuse, R54, R92 ;  /* 0x0000003604d4723c */ /* 0x040fec000004185c */
[C---:B------:R-:W-:Y:S06]  /*140a0*/  HMMA.16816.F32.BF16 R224, R4.reuse, R18, R84 ;  /* 0x0000001204e0723c */ /* 0x040fec0000041854 */
[C---:B------:R-:W-:Y:S06]  /*140b0*/  HMMA.16816.F32.BF16 R104, R4.reuse, R60, R76 ;  /* 0x0000003c0468723c */ /* 0x040fec000004184c */
[C---:B------:R-:W-:Y:S01]  /*140c0*/  HMMA.16816.F32.BF16 R184, R4.reuse, R62, R68 ;  /* 0x0000003e04b8723c */ /* 0x040fe20000041844 */
[----:B------:R-:W-:Y:S01]  /*140d0*/  LOP3.LUT R3, R3, R20, R74, 0x96, !PT ;  /* 0x0000001403037212 */ /* 0x000fe200078e964a */
[----:B------:R-:W-:Y:S01]  /*140e0*/  IMAD.MOV.U32 R22, RZ, RZ, R42 ;  /* 0x000000ffff167224 */ /* 0x000fe200078e002a */
[----:B------:R1:W5:Y:S03]  /*140f0*/  LDL.LU R207, [R1+0x210] ;  /* 0x0002100001cf7983 */ /* 0x0003660000300800 */
[----:B------:R-:W-:Y:S01]  /*14100*/  HMMA.16816.F32.BF16 R100, R4, R58, R96 ;  /* 0x0000003a0464723c */ /* 0x000fe20000041860 */
[----:B------:R-:W-:Y:S01]  /*14110*/  IMAD.MOV.U32 R23, RZ, RZ, R43 ;  /* 0x000000ffff177224 */ /* 0x000fe200078e002b */
[----:B------:R1:W5:Y:S04]  /*14120*/  LDL.LU R206, [R1+0x20c] ;  /* 0x00020c0001ce7983 */ /* 0x0003680000300800 */
[C---:B------:R-:W-:Y:S01]  /*14130*/  HMMA.16816.F32.BF16 R92, R8.reuse, R36, R116 ;  /* 0x00000024085c723c */ /* 0x040fe20000041874 */
[----:B------:R-:W-:Y:S01]  /*14140*/  IMAD.WIDE.U32 R4, R14, -0x2daee0ad, RZ ;  /* 0xd2511f530e047825 */ /* 0x000fe200078e00ff */
[----:B------:R-:W-:Y:S01]  /*14150*/  LOP3.LUT R6, R221, R175, R12, 0x96, !PT ;  /* 0x000000afdd067212 */ /* 0x000fe200078e960c */
[----:B------:R1:W5:Y:S03]  /*14160*/  LDL.LU R205, [R1+0x208] ;  /* 0x0002080001cd7983 */ /* 0x0003660000300800 */
        /* <DEDUP_REMOVED lines=9> */
[C---:B------:R-:W-:Y:S01]  /*14200*/  HMMA.16816.F32.BF16 R84, R8.reuse, R46, R120 ;  /* 0x0000002e0854723c */ /* 0x040fe20000041878 */
[----:B------:R-:W-:Y:S02]  /*14210*/  LDSM.16.MT88.4 R44, [R188+0x9800] ;  /* 0x00980000bc2c783b */ /* 0x000fe40000004200 */
[----:B------:R-:W-:Y:S01]  /*14220*/  IMAD.WIDE.U32 R40, R0, -0x2daee0ad, RZ ;  /* 0xd2511f5300287825 */ /* 0x000fe200078e00ff */
[----:B------:R-:W-:Y:S01]  /*14230*/  LOP3.LUT R0, R3, R248, R4, 0x96, !PT ;  /* 0x000000f803007212 */ /* 0x000fe200078e9604 */
[----:B------:R1:W5:Y:S03]  /*14240*/  LDL.LU R202, [R1+0x1fc] ;  /* 0x0001fc0001ca7983 */ /* 0x0003660000300800 */
[----:B------:R-:W-:Y:S01]  /*14250*/  LOP3.LUT R2, R41, R249, R2, 0x96, !PT ;  /* 0x000000f929027212 */ /* 0x000fe200078e9602 */
[----:B------:R-:W-:Y:S01]  /*14260*/  IMAD.WIDE.U32 R36, R0, -0x326172a9, RZ ;  /* 0xcd9e8d5700247825 */ /* 0x000fe200078e00ff */
[----:B------:R-:W-:Y:S01]  /*14270*/  LOP3.LUT R4, R13, R49, R50, 0x96, !PT ;  /* 0x000000310d047212 */ /* 0x000fe200078e9632 */
[----:B------:R-:W-:Y:S01]  /*14280*/  HMMA.16816.F32.BF16 R72, R8, R16, R136 ;  /* 0x000000100848723c */ /* 0x000fe20000041888 */
[----:B------:R-:W3:Y:S01]  /*14290*/  LDSM.16.MT88.4 R48, [R174+0x9800] ;  /* 0x00980000ae30783b */ /* 0x000ee20000004200 */
[----:B------:R-:W-:-:S03]  /*142a0*/  IMAD.WIDE.U32 R2, R2, -0x326172a9, RZ ;  /* 0xcd9e8d5702027825 */ /* 0x000fc600078e00ff */
[----:B------:R1:W5:Y:S02]  /*142b0*/  LDL.LU R201, [R1+0x1f8] ;  /* 0x0001f80001c97983 */ /* 0x0003640000300800 */
[----:B------:R-:W-:Y:S01]  /*142c0*/  LOP3.LUT R0, R3, R245, R36, 0x96, !PT ;  /* 0x000000f503007212 */ /* 0x000fe200078e9624 */
[----:B------:R-:W-:Y:S01]  /*142d0*/  IMAD.WIDE.U32 R4, R4, -0x2daee0ad, RZ ;  /* 0xd2511f5304047825 */ /* 0x000fe200078e00ff */
[C---:B------:R-:W-:Y:S01]  /*142e0*/  LOP3.LUT R3, R2.reuse, 0xffff, RZ, 0xc0, !PT ;  /* 0x0000ffff02037812 */ /* 0x040fe200078ec0ff */
[----:B------:R-:W-:Y:S01]  /*142f0*/  HMMA.16816.F32.BF16 R64, R8, R18, R140 ;  /* 0x000000120840723c */ /* 0x000fe2000004188c */
[----:B------:R-:W-:Y:S01]  /*14300*/  LOP3.LUT R13, R2, 0xff, RZ, 0xc0, !PT ;  /* 0x000000ff020d7812 */ /* 0x000fe200078ec0ff */
[----:B------:R-:W-:Y:S01]  /*14310*/  IMAD.WIDE.U32 R24, R6, -0x2daee0ad, RZ ;  /* 0xd2511f5306187825 */ /* 0x000fe200078e00ff */
[--C-:B------:R-:W-:Y:S01]  /*14320*/  SHF.R.U32.HI R7, RZ, 0x10, R2.reuse ;  /* 0x00000010ff077819 */ /* 0x100fe20000011602 */
[----:B------:R-:W-:Y:S01]  /*14330*/  LDSM.16.MT88.4 R16, [R188+0xa800] ;  /* 0x00a80000bc10783b */ /* 0x000fe20000004200 */
[----:B------:R-:W-:-:S02]  /*14340*/  SHF.R.U32.HI R12, RZ, 0x18, R2 ;  /* 0x00000018ff0c7819 */ /* 0x000fc40000011602 */
[----:B------:R-:W-:Y:S01]  /*14350*/  LOP3.LUT R2, R0, 0xffff, RZ, 0xc0, !PT ;  /* 0x0000ffff00027812 */ /* 0x000fe200078ec0ff */
[C---:B------:R-:W-:Y:S01]  /*14360*/  HMMA.16816.F32.BF16 R112, R8.reuse, R38, R112 ;  /* 0x000000260870723c */ /* 0x040fe20000041870 */
[----:B------:R-:W-:Y:S01]  /*14370*/  SHF.R.U32.HI R3, RZ, 0x8, R3 ;  /* 0x00000008ff037819 */ /* 0x000fe20000011603 */
[----:B------:R1:W5:Y:S01]  /*14380*/  LDL.LU R200, [R1+0x1f4] ;  /* 0x0001f40001c87983 */ /* 0x0003620000300800 */
[----:B------:R-:W-:Y:S02]  /*14390*/  LOP3.LUT R14, R5, R20, R22, 0x96, !PT ;  /* 0x00000014050e7212 */ /* 0x000fe400078e9616 */
[----:B------:R-:W-:Y:S01]  /*143a0*/  LOP3.LUT R5, R7, 0xff, RZ, 0xc0, !PT ;  /* 0x000000ff07057812 */ /* 0x000fe200078ec0ff */
[----:B------:R-:W-:Y:S01]  /*143b0*/  HMMA.16816.F32.BF16 R80, R8, R52, R128 ;  /* 0x000000340850723c */ /* 0x000fe20000041880 */
[----:B------:R-:W-:Y:S01]  /*143c0*/  SHF.R.U32.HI R6, RZ, 0x8, R2 ;  /* 0x00000008ff067819 */ /* 0x000fe20000011602 */
[----:B------:R1:W5:Y:S01]  /*143d0*/  LDL.LU R199, [R1+0x1f0] ;  /* 0x0001f00001c77983 */ /* 0x0003620000300800 */
[----:B------:R-:W-:-:S02]  /*143e0*/  PRMT R2, R13, 0x5410, R3 ;  /* 0x000054100d027816 */ /* 0x000fc40000000003 */
[----:B------:R-:W-:Y:S01]  /*143f0*/  SHF.R.U32.HI R3, RZ, 0x10, R0 ;  /* 0x00000010ff037819 */ /* 0x000fe20000011600 */
[C---:B------:R-:W-:Y:S01]  /*14400*/  HMMA.16816.F32.BF16 R76, R8.reuse, R54, R132 ;  /* 0x00000036084c723c */ /* 0x040fe20000041884 */
[----:B------:R-:W-:Y:S01]  /*14410*/  LOP3.LUT R15, R25, R21, R4, 0x96, !PT ;  /* 0x00000015190f7212 */ /* 0x000fe200078e9604 */
[----:B------:R1:W5:Y:S01]  /*14420*/  LDL.LU R198, [R1+0x1ec] ;  /* 0x0001ec0001c67983 */ /* 0x0003620000300800 */
[----:B------:R-:W-:Y:S02]  /*14430*/  LOP3.LUT R7, R0, 0xff, RZ, 0xc0, !PT ;  /* 0x000000ff00077812 */ /* 0x000fe400078ec0ff */
[----:B------:R-:W-:Y:S01]  /*14440*/  PRMT R4, R5, 0x5410, R12 ;  /* 0x0000541005047816 */ /* 0x000fe2000000000c */
[----:B------:R-:W1:Y:S01]  /*14450*/  LDSM.16.MT88.4 R20, [R174+0xa800] ;  /* 0x00a80000ae14783b */ /* 0x000e620000004200 */
[----:B------:R-:W-:Y:S02]  /*14460*/  SHF.R.U32.HI R5, RZ, 0x18, R0 ;  /* 0x00000018ff057819 */ /* 0x000fe40000011600 */
[----:B------:R-:W-:Y:S01]  /*14470*/  LOP3.LUT R3, R3, 0xff, RZ, 0xc0, !PT ;  /* 0x000000ff03037812 */ /* 0x000fe200078ec0ff */
[----:B------:R-:W-:Y:S01]  /*14480*/  HMMA.16816.F32.BF16 R52, R8, R60, R144 ;  /* 0x0000003c0834723c */ /* 0x000fe20000041890 */
[----:B------:R-:W-:Y:S01]  /*14490*/  PRMT R6, R7, 0x5410, R6 ;  /* 0x0000541007067816 */ /* 0x000fe20000000006 */
[----:B------:R1:W5:Y:S01]  /*144a0*/  LDL.LU R197, [R1+0x1e8] ;  /* 0x0001e80001c57983 */ /* 0x0003620000300800 */
[----:B------:R-:W-:-:S02]  /*144b0*/  HSET2.LE.AND R0, R2, R235, PT ;  /* 0x000000eb02007233 */ /* 0x000fc40003803000 */
[--C-:B------:R-:W-:Y:S01]  /*144c0*/  HSET2.LE.AND R2, R4, R235.reuse, PT ;  /* 0x000000eb04027233 */ /* 0x100fe20003803000 */
[C---:B------:R-:W-:Y:S01]  /*144d0*/  HMMA.16816.F32.BF16 R68, R8.reuse, R56, R152 ;  /* 0x000000380844723c */ /* 0x040fe20000041898 */
[----:B------:R-:W-:Y:S01]  /*144e0*/  PRMT R4, R3, 0x5410, R5 ;  /* 0x0000541003047816 */ /* 0x000fe20000000005 */
[----:B------:R1:W5:Y:S01]  /*144f0*/  LDL.LU R196, [R1+0x1e4] ;  /* 0x0001e40001c47983 */ /* 0x0003620000300800 */
[--C-:B------:R-:W-:Y:S02]  /*14500*/  HSET2.LE.AND R3, R6, R235.reuse, PT ;  /* 0x000000eb06037233 */ /* 0x100fe40003803000 */
[----:B------:R-:W-:Y:S01]  /*14510*/  LOP3.LUT R6, R195, R0, RZ, 0xc0, !PT ;  /* 0x00000000c3067212 */ /* 0x000fe200078ec0ff */
[----:B------:R-:W-:Y:S01]  /*14520*/  LDSM.16.MT88.4 R140, [R188+0xac00] ;  /* 0x00ac0000bc8c783b */ /* 0x000fe20000004200 */
[----:B------:R-:W-:Y:S02]  /*14530*/  HSET2.LE.AND R0, R4, R235, PT ;  /* 0x000000eb04007233 */ /* 0x000fe40003803000 */
[----:B------:R-:W-:Y:S01]  /*14540*/  LOP3.LUT R7, R194, R2, RZ, 0xc0, !PT ;  /* 0x00000002c2077212 */ /* 0x000fe200078ec0ff */
[C---:B------:R-:W-:Y:S01]  /*14550*/  HMMA.16816.F32.BF16 R60, R8.reuse, R62, R148 ;  /* 0x0000003e083c723c */ /* 0x040fe20000041894 */
[----:B------:R-:W-:Y:S01]  /*14560*/  LOP3.LUT R4, R211, R3, RZ, 0xc0, !PT ;  /* 0x00000003d3047212 */ /* 0x000fe200078ec0ff */
[----:B------:R-:W-:Y:S01]  /*14570*/  IMAD.WIDE.U32 R2, R14, -0x326172a9, RZ ;  /* 0xcd9e8d570e027825 */ /* 0x000fe200078e00ff */
[----:B------:R-:W-:Y:S01]  /*14580*/  LOP3.LUT R5, R210, R0, RZ, 0xc0, !PT ;  /* 0x00000000d2057212 */ /* 0x000fe200078ec0ff */
[----:B------:R1:W5:Y:S02]  /*14590*/  LDL.LU R193, [R1+0x1e0] ;  /* 0x0001e00001c17983 */ /* 0x0003640000300800 */
[----:B------:R-:W-:Y:S01]  /*145a0*/  IMAD.WIDE.U32 R210, R15, -0x326172a9, RZ ;  /* 0xcd9e8d570fd27825 */ /* 0x000fe200078e00ff */
[----:B------:R-:W-:Y:S01]  /*145b0*/  LOP3.LUT R3, R3, R26, R220, 0x96, !PT ;  /* 0x0000001a03037212 */ /* 0x000fe200078e96dc */
[----:B------:R-:W2:Y:S03]  /*145c0*/  LDSM.16.MT88.4 R12, [R174+0xb800] ;  /* 0x00b80000ae0c783b */ /* 0x000ea60000004200 */
[----:B------:R-:W-:Y:S01]  /*145d0*/  LOP3.LUT R0, R211, R27, R2, 0x96, !PT ;  /* 0x0000001bd3007212 */ /* 0x000fe200078e9602 */
[----:B------:R-:W-:Y:S01]  /*145e0*/  IMAD.WIDE.U32 R2, R3, -0x2daee0ad, RZ ;  /* 0xd2511f5303027825 */ /* 0x000fe200078e00ff */
[----:B------:R-:W-:Y:S01]  /*145f0*/  HMMA.16816.F32.BF16 R56, R8, R58, R156 ;  /* 0x0000003a0838723c */ /* 0x000fe2000004189c */
[----:B------:R2:W5:Y:S02]  /*14600*/  LDL.LU R191, [R1+0x1dc] ;  /* 0x0001dc0001bf7983 */ /* 0x0005640000300800 */
[----:B------:R-:W-:Y:S01]  /*14610*/  IMAD.WIDE.U32 R194, R0, -0x2daee0ad, RZ ;  /* 0xd2511f5300c27825 */ /* 0x000fe200078e00ff */
[----:B------:R-:W-:Y:S01]  /*14620*/  LOP3.LUT R0, R3, R248, R24, 0x96, !PT ;  /* 0x000000f803007212 */ /* 0x000fe200078e9618 */
[----:B------:R2:W5:Y:S03]  /*14630*/  LDL.LU R190, [R1+0x1d8] ;  /* 0x0001d80001be7983 */ /* 0x0005660000300800 */
[----:B------:R-:W-:Y:S01]  /*14640*/  LOP3.LUT R2, R195, R249, R2, 0x96, !PT ;  /* 0x000000f9c3027212 */ /* 0x000fe200078e9602 */
[----:B------:R-:W4:Y:S01]  /*14650*/  LDSM.16.MT88.4 R24, [R188+0xb800] ;  /* 0x00b80000bc18783b */ /* 0x000f220000004200 */
[----:B------:R-:W-:Y:S01]  /*14660*/  IMAD.WIDE.U32 R38, R0, -0x326172a9, RZ ;  /* 0xcd9e8d5700267825 */ /* 0x000fe200078e00ff */
[----:B---3--:R-:W-:Y:S02]  /*14670*/  HMMA.16816.F32.BF16 R136, R4, R48, R108 ;  /* 0x000000300488723c */ /* 0x008fe4000004186c */
[----:B------:R3:W5:Y:S01]  /*14680*/  LDL.LU R189, [R1+0x1d4] ;  /* 0x0001d40001bd7983 */ /* 0x0007620000300800 */
[----:B------:R-:W-:-:S03]  /*14690*/  IMAD.WIDE.U32 R2, R2, -0x326172a9, RZ ;  /* 0xcd9e8d5702027825 */ /* 0x000fc600078e00ff */
[----:B-1----:R-:W-:Y:S01]  /*146a0*/  HMMA.16816.F32.BF16 R120, R4, R20, R176 ;  /* 0x000000140478723c */ /* 0x002fe200000418b0 */
[----:B------:R3:W5:Y:S01]  /*146b0*/  LDL.LU R175, [R1+0x1d0] ;  /* 0x0001d00001af7983 */ /* 0x0007620000300800 */
[----:B------:R-:W-:Y:S02]  /*146c0*/  LOP3.LUT R0, R3, R245, R38, 0x96, !PT ;  /* 0x000000f503007212 */ /* 0x000fe400078e9626 */
[C---:B------:R-:W-:Y:S01]  /*146d0*/  LOP3.LUT R3, R2.reuse, 0xffff, RZ, 0xc0, !PT ;  /* 0x0000ffff02037812 */ /* 0x040fe200078ec0ff */
[----:B------:R-:W-:Y:S01]  /*146e0*/  LDSM.16.MT88.4 R156, [R188+0x9c00] ;  /* 0x009c0000bc9c783b */ /* 0x000fe20000004200 */
[----:B------:R-:W-:Y:S02]  /*146f0*/  LOP3.LUT R36, R2, 0xff, RZ, 0xc0, !PT ;  /* 0x000000ff02247812 */ /* 0x000fe400078ec0ff */
[--C-:B------:R-:W-:Y:S01]  /*14700*/  SHF.R.U32.HI R11, RZ, 0x10, R2.reuse ;  /* 0x00000010ff0b7819 */ /* 0x100fe20000011602 */
[----:B------:R-:W-:Y:S01]  /*14710*/  LDSM.16.MT88.4 R148, [R174+0xac00] ;  /* 0x00ac0000ae94783b */ /* 0x000fe20000004200 */
[----:B------:R-:W-:-:S02]  /*14720*/  SHF.R.U32.HI R10, RZ, 0x18, R2 ;  /* 0x00000018ff0a7819 */ /* 0x000fc40000011602 */
[C---:B------:R-:W-:Y:S02]  /*14730*/  LOP3.LUT R2, R0.reuse, 0xffff, RZ, 0xc0, !PT ;  /* 0x0000ffff00027812 */ /* 0x040fe400078ec0ff */
[----:B------:R-:W-:Y:S02]  /*14740*/  SHF.R.U32.HI R3, RZ, 0x8, R3 ;  /* 0x00000008ff037819 */ /* 0x000fe40000011603 */
        /* <DEDUP_REMOVED lines=19> */
[----:B------:R-:W-:Y:S02]  /*14880*/  LOP3.LUT R9, R243, R9, RZ, 0xc0, !PT ;  /* 0x00000009f3097212 */ /* 0x000fe400078ec0ff */
[----:B------:R-:W-:Y:S01]  /*14890*/  LOP3.LUT R0, R3, R246, R40, 0x96, !PT ;  /* 0x000000f603007212 */ /* 0x000fe200078e9628 */
[C---:B------:R-:W-:Y:S01]  /*148a0*/  HMMA.16816.F32.BF16 R132, R4.reuse, R50, R164 ;  /* 0x000000320484723c */ /* 0x040fe200000418a4 */
[----:B------:R-:W-:Y:S01]  /*148b0*/  LOP3.LUT R3, R2, 0xffff, RZ, 0xc0, !PT ;  /* 0x0000ffff02037812 */ /* 0x000fe200078ec0ff */
[----:B------:R-:W1:Y:S04]  /*148c0*/  LDSM.16.MT88.4 R164, [R174+0x9c00] ;  /* 0x009c0000aea4783b */ /* 0x000e680000004200 */
[C---:B------:R-:W-:Y:S06]  /*148d0*/  HMMA.16816.F32.BF16 R128, R4.reuse, R44, R168 ;  /* 0x0000002c0480723c */ /* 0x040fec00000418a8 */
[C---:B------:R-:W-:Y:S06]  /*148e0*/  HMMA.16816.F32.BF16 R124, R4.reuse, R46, R160 ;  /* 0x0000002e047c723c */ /* 0x040fec00000418a0 */
[C---:B------:R-:W-:Y:S06]  /*148f0*/  HMMA.16816.F32.BF16 R116, R4.reuse, R22, R212 ;  /* 0x000000160474723c */ /* 0x040fec00000418d4 */
[C---:B------:R-:W-:Y:S06]  /*14900*/  HMMA.16816.F32.BF16 R96, R4.reuse, R16, R228 ;  /* 0x000000100460723c */ /* 0x040fec00000418e4 */
[C---:B------:R-:W-:Y:S06]  /*14910*/  HMMA.16816.F32.BF16 R108, R4.reuse, R18, R224 ;  /* 0x00000012046c723c */ /* 0x040fec00000418e0 */
[C---:B--2---:R-:W-:Y:S06]  /*14920*/  HMMA.16816.F32.BF16 R104, R4.reuse, R12, R104 ;  /* 0x0000000c0468723c */ /* 0x044fec0000041868 */
[C---:B------:R-:W-:Y:S06]  /*14930*/  HMMA.16816.F32.BF16 R176, R4.reuse, R14, R184 ;  /* 0x0000000e04b0723c */ /* 0x040fec00000418b8 */
[C---:B----4-:R-:W-:Y:S06]  /*14940*/  HMMA.16816.F32.BF16 R180, R4.reuse, R24, R180 ;  /* 0x0000001804b4723c */ /* 0x050fec00000418b4 */
        /* <DEDUP_REMOVED lines=18> */
[----:B------:R-:W-:Y:S07]  /*14a70*/  HMMA.16816.F32.BF16 R168, R8, R48, R92 ;  /* 0x0000003008a8723c */ /* 0x000fee000004185c */
[----:B------:R-:W-:Y:S01]  /*14a80*/  LOP3.LUT R95, R217, R2, RZ, 0xc0, !PT ;  /* 0x00000002d95f7212 */ /* 0x000fe200078ec0ff */
[----:B------:R-:W-:-:S05]  /*14a90*/  IMAD.MOV.U32 R217, RZ, RZ, R241 ;  /* 0x000000ffffd97224 */ /* 0x000fca00078e00f1 */
[----:B------:R-:W-:Y:S02]  /*14aa0*/  LOP3.LUT R2, R39, R217, R210, 0x96, !PT ;  /* 0x000000d927027212 */ /* 0x000fe400078e96d2 */
[----:B------:R-:W2:Y:S01]  /*14ab0*/  LDL R210, [R1+0x180] ;  /* 0x0001800001d27983 */ /* 0x000ea20000100800 */
[----:B------:R-:W-:Y:S02]  /*14ac0*/  PRMT R0, R16, 0x5410, R6 ;  /* 0x0000541010007816 */ /* 0x000fe40000000006 */
[--C-:B------:R-:W-:Y:S01]  /*14ad0*/  HSET2.LE.AND R3, R5, R235.reuse, PT ;  /* 0x000000eb05037233 */ /* 0x100fe20003803000 */
[C---:B------:R-:W-:Y:S01]  /*14ae0*/  HMMA.16816.F32.BF16 R152, R8.reuse, R20, R80 ;  /* 0x000000140898723c */ /* 0x040fe20000041850 */
[----:B------:R-:W4:Y:S01]  /*14af0*/  LDSM.16.MT88.4 R80, [R174+0xbc00] ;  /* 0x00bc0000ae50783b */ /* 0x000f220000004200 */
[--C-:B------:R-:W-:Y:S02]  /*14b00*/  HSET2.LE.AND R0, R0, R235.reuse, PT ;  /* 0x000000eb00007233 */ /* 0x100fe40003803000 */
[----:B------:R-:W-:Y:S01]  /*14b10*/  LOP3.LUT R92, R234, R3, RZ, 0xc0, !PT ;  /* 0x00000003ea5c7212 */ /* 0x000fe200078ec0ff */
[----:B------:R-:W-:Y:S01]  /*14b20*/  IMAD.WIDE.U32 R2, R2, -0x2daee0ad, RZ ;  /* 0xd2511f5302027825 */ /* 0x000fe200078e00ff */
[----:B------:R-:W-:Y:S01]  /*14b30*/  HMMA.16816.F32.BF16 R60, R8, R14, R60 ;  /* 0x0000000e083c723c */ /* 0x000fe2000004183c */
[----:B------:R-:W3:Y:S01]  /*14b40*/  LDSM.16.MT88.4 R12, [R188+0xbc00] ;  /* 0x00bc0000bc0c783b */ /* 0x000ee20000004200 */
        /* <DEDUP_REMOVED lines=30> */
[----:B------:R-:W-:Y:S01]  /*14d30*/  HSET2.LE.AND R4, R4, R235, PT ;  /* 0x000000eb04047233 */ /* 0x000fe20003803000 */
[----:B------:R-:W-:Y:S07]  /*14d40*/  HMMA.16816.F32.BF16 R112, R92, R140, R96 ;  /* 0x0000008c5c70723c */ /* 0x000fee0000041860 */
[----:B------:R-:W-:-:S02]  /*14d50*/  LOP3.LUT R98, R237, R0, RZ, 0xc0, !PT ;  /* 0x00000000ed627212 */ /* 0x000fc400078ec0ff */
[----:B------:R-:W-:Y:S02]  /*14d60*/  LOP3.LUT R99, R236, R2, RZ, 0xc0, !PT ;  /* 0x00000002ec637212 */ /* 0x000fe400078ec0ff */
[----:B------:R-:W-:Y:S02]  /*14d70*/  LOP3.LUT R96, R239, R3, RZ, 0xc0, !PT ;  /* 0x00000003ef607212 */ /* 0x000fe400078ec0ff */
[----:B------:R-:W-:Y:S01]  /*14d80*/  LOP3.LUT R97, R238, R4, RZ, 0xc0, !PT ;  /* 0x00000004ee617212 */ /* 0x000fe200078ec0ff */
[----:B-1----:R-:W-:Y:S01]  /*14d90*/  HMMA.16816.F32.BF16 R136, R92, R164, R136 ;  /* 0x000000a45c88723c */ /* 0x002fe20000041888 */
[----:B------:R-:W-:-:S05]  /*14da0*/  IADD3 R194, P0, R34, -0x100, RZ ;  /* 0xffffff0022c27810 */ /* 0x000fca0007f1e0ff */
[----:B------:R-:W-:Y:S01]  /*14db0*/  HMMA.16816.F32.BF16 R132, R92, R166, R132 ;  /* 0x000000a65c84723c */ /* 0x000fe20000041884 */
[----:B------:R-:W-:-:S05]  /*14dc0*/  IMAD.MOV.U32 R184, RZ, RZ, R216 ;  /* 0x000000ffffb87224 */ /* 0x000fca00078e00d8 */
[----:B------:R-:W-:Y:S01]  /*14dd0*/  HMMA.16816.F32.BF16 R128, R92, R156, R128 ;  /* 0x0000009c5c80723c */ /* 0x000fe20000041880 */
[----:B------:R-:W-:-:S05]  /*14de0*/  IADD3.X R195, R35, -0x1, RZ, P0, !PT ;  /* 0xffffffff23c37810 */ /* 0x000fca00007fe4ff */
[C---:B------:R-:W-:Y:S06]  /*14df0*/  HMMA.16816.F32.BF16 R124, R92.reuse, R158, R124 ;  /* 0x0000009e5c7c723c */ /* 0x040fec000004187c */
[C---:B------:R-:W-:Y:S06]  /*14e00*/  HMMA.16816.F32.BF16 R120, R92.reuse, R148, R120 ;  /* 0x000000945c78723c */ /* 0x040fec0000041878 */
[C---:B------:R-:W-:Y:S06]  /*14e10*/  HMMA.16816.F32.BF16 R116, R92.reuse, R150, R116 ;  /* 0x000000965c74723c */ /* 0x040fec0000041874 */
[C---:B------:R-:W-:Y:S06]  /*14e20*/  HMMA.16816.F32.BF16 R108, R92.reuse, R142, R108 ;  /* 0x0000008e5c6c723c */ /* 0x040fec000004186c */
[C---:B----4-:R-:W-:Y:S06]  /*14e30*/  HMMA.16816.F32.BF16 R72, R92.reuse, R80, R104 ;  /* 0x000000505c48723c */ /* 0x050fec0000041868 */
[----:B------:R-:W-:Y:S06]  /*14e40*/  HMMA.16816.F32.BF16 R76, R92, R82, R176 ;  /* 0x000000525c4c723c */ /* 0x000fec00000418b0 */
[C---:B------:R-:W-:Y:S06]  /*14e50*/  HMMA.16816.F32.BF16 R168, R96.reuse, R164, R168 ;  /* 0x000000a460a8723c */ /* 0x040fec00000418a8 */
[C---:B------:R-:W-:Y:S06]  /*14e60*/  HMMA.16816.F32.BF16 R160, R96.reuse, R156, R160 ;  /* 0x0000009c60a0723c */ /* 0x040fec00000418a0 */
[C---:B------:R-:W-:Y:S06]  /*14e70*/  HMMA.16816.F32.BF16 R152, R96.reuse, R148, R152 ;  /* 0x000000946098723c */ /* 0x040fec0000041898 */
[C---:B------:R-:W-:Y:S06]  /*14e80*/  HMMA.16816.F32.BF16 R144, R96.reuse, R140, R144 ;  /* 0x0000008c6090723c */ /* 0x040fec0000041890 */
[----:B------:R-:W-:Y:S06]  /*14e90*/  HMMA.16816.F32.BF16 R68, R96, R80, R52 ;  /* 0x000000506044723c */ /* 0x000fec0000041834 */
[----:B---3--:R-:W-:Y:S06]  /*14ea0*/  HMMA.16816.F32.BF16 R88, R92, R12, R180 ;  /* 0x0000000c5c58723c */ /* 0x008fec00000418b4 */
        /* <DEDUP_REMOVED lines=12> */
[----:B--2---:R-:W-:-:S13]  /*14f70*/  ISETP.GT.AND P1, PT, R216, R210, PT ;  /* 0x000000d2d800720c */ /* 0x004fda0003f24270 */
[----:B------:R-:W-:Y:S05]  /*14f80*/  @!P1 BRA `(.L_x_1105) ;  /* 0x00000098001c9947 */ /* 0x000fea0003800000 */
        /* <DEDUP_REMOVED lines=10> */
[----:B--2---:R-:W-:-:S04]  /*15030*/  IMAD.MOV.U32 R211, RZ, RZ, R235 ;  /* 0x000000ffffd37224 */ /* 0x004fc800078e00eb */
[----:B------:R-:W-:Y:S01]  /*15040*/  VIADD R216, R211, 0xfffffffd ;  /* 0xfffffffdd3d87836 */ /* 0x000fe20000000000 */
[C---:B---3--:R-:W-:Y:S01]  /*15050*/  SHF.L.U64.HI R0, R240.reuse, 0x6, R241 ;  /* 0x00000006f0007819 */ /* 0x048fe200000102f1 */
[----:B------:R-:W-:-:S03]  /*15060*/  IMAD.SHL.U32 R5, R240, 0x40, RZ ;  /* 0x00000040f0057824 */ /* 0x000fc600078e00ff */
[----:B------:R-:W-:Y:S01]  /*15070*/  SHF.R.S32.HI R4, RZ, 0x1f, R216 ;  /* 0x0000001fff047819 */ /* 0x000fe200000114d8 */
[----:B------:R-:W-:Y:S02]  /*15080*/  IMAD R0, R0, R216, RZ ;  /* 0x000000d800007224 */ /* 0x000fe400078e02ff */
[----:B----4-:R-:W-:Y:S02]  /*15090*/  IMAD.MOV.U32 R3, RZ, RZ, R251 ;  /* 0x000000ffff037224 */ /* 0x010fe400078e00fb */
        /* <DEDUP_REMOVED lines=48> */
[----:B------:R-:W4:Y:S04]  /*153a0*/  LDSM.16.M88.4 R48, [R175+0x6800] ;  /* 0x00680000af30783b */ /* 0x000f280000000200 */
[----:B-1----:R-:W1:Y:S04]  /*153b0*/  LDSM.16.M88.4 R12, [R190+0x1000] ;  /* 0x00100000be0c783b */ /* 0x002e680000000200 */
[----:B------:R-:W1:Y:S04]  /*153c0*/  LDSM.16.M88.4 R44, [R175+0x6c00] ;  /* 0x006c0000af2c783b */ /* 0x000e680000000200 */
[----:B--2---:R-:W-:Y:S04]  /*153d0*/  LDSM.16.M88.4 R8, [R191] ;  /* 0x00000000bf08783b */ /* 0x004fe80000000200 */
[----:B------:R-:W2:Y:S04]  /*153e0*/  LDSM.16.M88.4 R24, [R189+0x6800] ;  /* 0x00680000bd18783b */ /* 0x000ea80000000200 */
[----:B------:R-:W2:Y:S04]  /*153f0*/  LDSM.16.M88.4 R52, [R175+0x6400] ;  /* 0x00640000af34783b */ /* 0x000ea80000000200 */
[----:B---3--:R-:W3:Y:S04]  /*15400*/  LDSM.16.M88.4 R4, [R191+0x1000] ;  /* 0x00100000bf04783b */ /* 0x008ee80000000200 */
[----:B------:R-:W3:Y:S04]  /*15410*/  LDSM.16.M88.4 R20, [R189+0x6c00] ;  /* 0x006c0000bd14783b */ /* 0x000ee80000000200 */
[----:B------:R-:W3:Y:S04]  /*15420*/  LDSM.16.M88.4 R56, [R175+0x6000] ;  /* 0x00600000af38783b */ /* 0x000ee80000000200 */
[----:B------:R-:W3:Y:S01]  /*15430*/  LDSM.16.M88.4 R36, [R189+0x6400] ;  /* 0x00640000bd24783b */ /* 0x000ee20000000200 */
[-C--:B----4-:R-:W-:Y:S03]  /*15440*/  HMMA.16816.F32.BF16 R104, R16, R48.reuse, RZ ;  /* 0x000000301068723c */ /* 0x090fe600000418ff */
[----:B------:R-:W4:Y:S04]  /*15450*/  LDSM.16.M88.4 R40, [R189+0x6000] ;  /* 0x00600000bd28783b */ /* 0x000f280000000200 */
[----:B------:R-:W0:Y:S01]  /*15460*/  LDGDEPBAR ;  /* 0x00000000000079af */ /* 0x000e220000000000 */
[----:B-1----:R-:W-:Y:S06]  /*15470*/  HMMA.16816.F32.BF16 R100, R12, R48, RZ ;  /* 0x000000300c64723c */ /* 0x002fec00000418ff */
[-C--:B------:R-:W-:Y:S06]  /*15480*/  HMMA.16816.F32.BF16 R64, R16, R44.reuse, RZ ;  /* 0x0000002c1040723c */ /* 0x080fec00000418ff */
[----:B------:R-:W-:Y:S06]  /*15490*/  HMMA.16816.F32.BF16 R60, R12, R44, RZ ;  /* 0x0000002c0c3c723c */ /* 0x000fec00000418ff */
[----:B--2---:R-:W-:Y:S06]  /*154a0*/  HMMA.16816.F32.BF16 R228, R8, R24, R104 ;  /* 0x0000001808e4723c */ /* 0x004fec0000041868 */
[----:B------:R-:W-:Y:S06]  /*154b0*/  HMMA.16816.F32.BF16 R180, R16, R52, RZ ;  /* 0x0000003410b4723c */ /* 0x000fec00000418ff */
[----:B---3--:R-:W-:Y:S06]  /*154c0*/  HMMA.16816.F32.BF16 R104, R4, R24, R100 ;  /* 0x000000180468723c */ /* 0x008fec0000041864 */
[-C--:B------:R-:W-:Y:S06]  /*154d0*/  HMMA.16816.F32.BF16 R240, R8, R20.reuse, R64 ;  /* 0x0000001408f0723c */ /* 0x080fec0000041840 */
[----:B------:R-:W-:Y:S06]  /*154e0*/  HMMA.16816.F32.BF16 R236, R4, R20, R60 ;  /* 0x0000001404ec723c */ /* 0x000fec000004183c */
[-C--:B------:R-:W-:Y:S06]  /*154f0*/  HMMA.16816.F32.BF16 R212, R16, R56.reuse, RZ ;  /* 0x0000003810d4723c */ /* 0x080fec00000418ff */
        /* <DEDUP_REMOVED lines=10> */
[-C--:B------:R-:W-:Y:S06]  /*155a0*/  HMMA.16816.F32.BF16 R224, R8, R36.reuse, R180 ;  /* 0x0000002408e0723c */ /* 0x080fec00000418b4 */
[C---:B------:R-:W-:Y:S06]  /*155b0*/  HMMA.16816.F32.BF16 R180, R4.reuse, R36, R176 ;  /* 0x0000002404b4723c */ /* 0x040fec00000418b0 */
[----:B------:R-:W-:Y:S06]  /*155c0*/  HMMA.16816.F32.BF16 R176, R4, R26, R60 ;  /* 0x0000001a04b0723c */ /* 0x000fec000004183c */
[-C--:B----4-:R-:W-:Y:S06]  /*155d0*/  HMMA.16816.F32.BF16 R212, R8, R40.reuse, R212 ;  /* 0x0000002808d4723c */ /* 0x090fec00000418d4 */
        /* <DEDUP_REMOVED lines=19> */
[----:B------:R-:W-:Y:S01]  /*15710*/  HMMA.16816.F32.BF16 R60, R8, R14, R60 ;  /* 0x0000000e083c723c */ /* 0x000fe2000004183c */
[----:B------:R-:W1:Y:S05]  /*15720*/  LDSM.16.M88.4 R12, [R175+0x7800] ;  /* 0x00780000af0c783b */ /* 0x000e6a0000000200 */
[-C--:B-1----:R-:W-:Y:S06]  /*15730*/  HMMA.16816.F32.BF16 R100, R4, R12.reuse, R104 ;  /* 0x0000000c0464723c */ /* 0x082fec0000041868 */
[----:B------:R-:W-:Y:S06]  /*15740*/  HMMA.16816.F32.BF16 R64, R8, R12, R228 ;  /* 0x0000000c0840723c */ /* 0x000fec00000418e4 */
        /* <DEDUP_REMOVED lines=57> */
[----:B------:R-:W-:Y:S01]  /*15ae0*/  HMMA.16816.F32.BF16 R228, R8, R14, R228 ;  /* 0x0000000e08e4723c */ /* 0x000fe200000418e4 */
[----:B------:R-:W1:Y:S05]  /*15af0*/  LDSM.16.M88.4 R12, [R189+0x8400] ;  /* 0x00840000bd0c783b */ /* 0x000e6a0000000200 */
[----:B-1----:R-:W-:Y:S06]  /*15b00*/  HMMA.16816.F32.BF16 R176, R4, R14, R100 ;  /* 0x0000000e04b0723c */ /* 0x002fec0000041864 */
[-C--:B------:R-:W-:Y:S06]  /*15b10*/  HMMA.16816.F32.BF16 R224, R8, R12.reuse, R224 ;  /* 0x0000000c08e0723c */ /* 0x080fec00000418e0 */
[----:B------:R-:W-:Y:S06]  /*15b20*/  HMMA.16816.F32.BF16 R212, R4, R12, R212 ;  /* 0x0000000c04d4723c */ /* 0x000fec00000418d4 */
[C---:B------:R-:W-:Y:S01]  /*15b30*/  HMMA.16816.F32.BF16 R100, R8.reuse, R14, R60 ;  /* 0x0000000e0864723c */ /* 0x040fe2000004183c */
[----:B------:R-:W1:Y:S05]  /*15b40*/  LDSM.16.M88.4 R12, [R189+0x8800] ;  /* 0x00880000bd0c783b */ /* 0x000e6a0000000200 */
[-C--:B-1----:R-:W-:Y:S06]  /*15b50*/  HMMA.16816.F32.BF16 R184, R8, R12.reuse, R56 ;  /* 0x0000000c08b8723c */ /* 0x082fec0000041838 */
[C---:B------:R-:W-:Y:S06]  /*15b60*/  HMMA.16816.F32.BF16 R236, R4.reuse, R12, R44 ;  /* 0x0000000c04ec723c */ /* 0x040fec000004182c */
[-C--:B------:R-:W-:Y:S06]  /*15b70*/  HMMA.16816.F32.BF16 R248, R4, R14.reuse, R40 ;  /* 0x0000000e04f8723c */ /* 0x080fec0000041828 */
[----:B------:R-:W-:Y:S01]  /*15b80*/  HMMA.16816.F32.BF16 R240, R8, R14, R24 ;  /* 0x0000000e08f0723c */ /* 0x000fe20000041818 */
[----:B------:R-:W1:Y:S01]  /*15b90*/  LDSM.16.M88.4 R12, [R189+0x8c00] ;  /* 0x008c0000bd0c783b */ /* 0x000e620000000200 */
[----:B------:R-:W-:Y:S01]  /*15ba0*/  ISETP.GT.AND P0, PT, R216, R210, PT ;  /* 0x000000d2d800720c */ /* 0x000fe20003f04270 */
[----:B------:R-:W-:-:S04]  /*15bb0*/  DEPBAR.LE SB0, 0x0 ;  /* 0x000080000000791a */ /* 0x000fc80000000000 */
[-C--:B-1----:R-:W-:Y:S06]  /*15bc0*/  HMMA.16816.F32.BF16 R40, R8, R12.reuse, R48 ;  /* 0x0000000c0828723c */ /* 0x082fec0000041830 */
[C---:B------:R-:W-:Y:S06]  /*15bd0*/  HMMA.16816.F32.BF16 R24, R4.reuse, R12, R36 ;  /* 0x0000000c0418723c */ /* 0x040fec0000041824 */
[-C--:B------:R-:W-:Y:S06]  /*15be0*/  HMMA.16816.F32.BF16 R20, R4, R14.reuse, R20 ;  /* 0x0000000e0414723c */ /* 0x080fec0000041814 */
[----:B------:R-:W-:Y:S05]  /*15bf0*/  HMMA.16816.F32.BF16 R4, R8, R14, R16 ;  /* 0x0000000e0804723c */ /* 0x000fea0000041810 */
[----:B------:R1:W-:Y:S04]  /*15c00*/  STL.64 [R1+0x20], R40 ;  /* 0x0000202801007387 */ /* 0x0003e80000100a00 */
[----:B------:R1:W-:Y:S04]  /*15c10*/  STL.64 [R1+0x28], R42 ;  /* 0x0000282a01007387 */ /* 0x0003e80000100a00 */
[----:B------:R1:W-:Y:S04]  /*15c20*/  STL.64 [R1+0x30], R24 ;  /* 0x0000301801007387 */ /* 0x0003e80000100a00 */
[----:B------:R1:W-:Y:S04]  /*15c30*/  STL.64 [R1+0x38], R26 ;  /* 0x0000381a01007387 */ /* 0x0003e80000100a00 */
[----:B------:R1:W-:Y:S04]  /*15c40*/  STL.64 [R1+0x60], R20 ;  /* 0x0000601401007387 */ /* 0x0003e80000100a00 */
[----:B------:R1:W-:Y:S04]  /*15c50*/  STL.64 [R1+0x68], R22 ;  /* 0x0000681601007387 */ /* 0x0003e80000100a00 */
[----:B------:R1:W-:Y:S04]  /*15c60*/  STL.64 [R1+0x50], R4 ;  /* 0x0000500401007387 */ /* 0x0003e80000100a00 */
[----:B------:R1:W-:Y:S01]  /*15c70*/  STL.64 [R1+0x58], R6 ;  /* 0x0000580601007387 */ /* 0x0003e20000100a00 */
[----:B------:R-:W-:Y:S01]  /*15c80*/  BSSY B1, `(.L_x_1110) ;  /* 0x0000041000017945 */ /* 0x000fe20003800000 */
[----:B------:R-:W-:Y:S06]  /*15c90*/  BAR.SYNC.DEFER_BLOCKING 0x0 ;  /* 0x0000000000007b1d */ /* 0x000fec0000010000 */
[----:B------:R-:W-:Y:S05]  /*15ca0*/  @!P0 BRA `(.L_x_1111) ;  /* 0x0000000000f88947 */ /* 0x000fea0003800000 */
[----:B------:R-:W2:Y:S01]  /*15cb0*/  LDL.64 R2, [R1+0x188] ;  /* 0x0001880001027983 */ /* 0x000ea20000100a00 */
[----:B------:R-:W-:-:S03]  /*15cc0*/  IMAD.MOV.U32 R0, RZ, RZ, R211 ;  /* 0x000000ffff007224 */ /* 0x000fc600078e00d3 */
[----:B------:R-:W2:Y:S04]  /*15cd0*/  LDL R195, [R1+0x184] ;  /* 0x0001840001c37983 */ /* 0x000ea80000100800 */
[----:B------:R-:W3:Y:S04]  /*15ce0*/  LDL R194, [R1+0x1bc] ;  /* 0x0001bc0001c27983 */ /* 0x000ee80000100800 */
[----:B------:R-:W4:Y:S04]  /*15cf0*/  LDL R210, [R1+0x19c] ;  /* 0x00019c0001d27983 */ /* 0x000f280000100800 */
[----:B------:R-:W5:Y:S01]  /*15d00*/  LDL R211, [R1+0x1a8] ;  /* 0x0001a80001d37983 */ /* 0x000f620000100800 */
[----:B------:R-:W-:-:S05]  /*15d10*/  VIADD R0, R0, 0xfffffffc ;  /* 0xfffffffc00007836 */ /* 0x000fca0000000000 */
[----:B-1----:R-:W-:Y:S01]  /*15d20*/  SHF.R.S32.HI R4, RZ, 0x1f, R0 ;  /* 0x0000001fff047819 */ /* 0x002fe20000011400 */
        /* <DEDUP_REMOVED lines=52> */
.L_x_1113:
[----:B------:R-:W-:Y:S05]  /*16070*/  BSYNC B0 ;  /* 0x0000000000007941 */ /* 0x000fea0003800000 */
.L_x_1112:
[----:B------:R-:W0:Y:S02]  /*16080*/  LDGDEPBAR ;  /* 0x00000000000079af */ /* 0x000e240000000000 */
.L_x_1111:
[----:B------:R-:W-:Y:S05]  /*16090*/  BSYNC B1 ;  /* 0x0000000000017941 */ /* 0x000fea0003800000 */
.L_x_1110:
[----:B-1----:R-:W3:Y:S04]  /*160a0*/  LDL.LU R6, [R1+0x28] ;  /* 0x0000280001067983 */ /* 0x002ee80000300800 */
[----:B--2---:R-:W2:Y:S04]  /*160b0*/  LDL.LU R5, [R1+0x30] ;  /* 0x0000300001057983 */ /* 0x004ea80000300800 */
[----:B------:R-:W4:Y:S04]  /*160c0*/  LDL.LU R4, [R1+0x38] ;  /* 0x0000380001047983 */ /* 0x000f280000300800 */
[----:B------:R-:W4:Y:S04]  /*160d0*/  LDL.LU R7, [R1+0x3c] ;  /* 0x00003c0001077983 */ /* 0x000f280000300800 */
[----:B------:R-:W4:Y:S04]  /*160e0*/  LDL.LU R3, [R1+0x20] ;  /* 0x0000200001037983 */ /* 0x000f280000300800 */
[----:B------:R-:W4:Y:S04]  /*160f0*/  LDL.LU R8, [R1+0x24] ;  /* 0x0000240001087983 */ /* 0x000f280000300800 */
[----:B------:R-:W4:Y:S04]  /*16100*/  LDL R36, [R1+0x18] ;  /* 0x0000180001247983 */ /* 0x000f280000100800 */
[----:B------:R-:W4:Y:S04]  /*16110*/  LDL R27, [R1+0x94] ;  /* 0x00009400011b7983 */ /* 0x000f280000100800 */
[----:B------:R-:W4:Y:S04]  /*16120*/  LDL R26, [R1+0x1c] ;  /* 0x00001c00011a7983 */ /* 0x000f280000100800 */
[----:B------:R-:W4:Y:S04]  /*16130*/  LDL.LU R25, [R1+0x5c] ;  /* 0x00005c0001197983 */ /* 0x000f280000300800 */
[----:B------:R-:W4:Y:S04]  /*16140*/  LDL.LU R24, [R1+0x6c] ;  /* 0x00006c0001187983 */ /* 0x000f280000300800 */
[----:B------:R-:W4:Y:S04]  /*16150*/  LDL.LU R23, [R1+0x60] ;  /* 0x0000600001177983 */ /* 0x000f280000300800 */
[----:B------:R-:W4:Y:S04]  /*16160*/  LDL.LU R22, [R1+0x58] ;  /* 0x0000580001167983 */ /* 0x000f280000300800 */
[----:B------:R-:W4:Y:S04]  /*16170*/  LDL.LU R21, [R1+0x50] ;  /* 0x0000500001157983 */ /* 0x000f280000300800 */
[----:B------:R-:W4:Y:S04]  /*16180*/  LDL.LU R20, [R1+0x54] ;  /* 0x0000540001147983 */ /* 0x000f280000300800 */
[----:B------:R-:W4:Y:S04]  /*16190*/  LDL R19, [R1+0x10] ;  /* 0x0000100001137983 */ /* 0x000f280000100800 */
[----:B------:R-:W4:Y:S04]  /*161a0*/  LDL.LU.64 R10, [R1+0x158] ;  /* 0x00015800010a7983 */ /* 0x000f280000300a00 */
[----:B------:R-:W4:Y:S04]  /*161b0*/  LDL R18, [R1+0xb4] ;  /* 0x0000b40001127983 */ /* 0x000f280000100800 */
[----:B------:R-:W4:Y:S04]  /*161c0*/  LDL R17, [R1+0xa0] ;  /* 0x0000a00001117983 */ /* 0x000f280000100800 */
[----:B------:R-:W4:Y:S04]  /*161d0*/  LDL R16, [R1+0xac] ;  /* 0x0000ac0001107983 */ /* 0x000f280000100800 */
[----:B------:R-:W4:Y:S04]  /*161e0*/  LDL.LU.64 R14, [R1+0x88] ;  /* 0x00008800010e7983 */ /* 0x000f280000300a00 */
[----:B------:R-:W4:Y:S04]  /*161f0*/  LDL.64 R12, [R1+0x150] ;  /* 0x00015000010c7983 */ /* 0x000f280000100a00 */
[----:B------:R-:W4:Y:S01]  /*16200*/  LDL.LU R9, [R1+0x68] ;  /* 0x0000680001097983 */ /* 0x000f220000300800 */
[----:B------:R-:W1:Y:S03]  /*16210*/  S2R R0, SR_TID.X ;  /* 0x0000000000007919 */ /* 0x000e660000002100 */
[----:B------:R-:W-:Y:S04]  /*16220*/  STL.64 [R1+0x270], R32 ;  /* 0x0002702001007387 */ /* 0x000fe80000100a00 */
[----:B------:R-:W-:Y:S04]  /*16230*/  STL.64 [R1+0x268], R30 ;  /* 0x0002681e01007387 */ /* 0x000fe80000100a00 */
[----:B------:R1:W-:Y:S04]  /*16240*/  STL.64 [R1+0x260], R28 ;  /* 0x0002601c01007387 */ /* 0x0003e80000100a00 */
[----:B------:R-:W-:Y:S04]  /*16250*/  STL [R1+0x1f4], R223 ;  /* 0x0001f4df01007387 */ /* 0x000fe80000100800 */
[----:B------:R-:W-:Y:S04]  /*16260*/  STL [R1+0x1f0], R222 ;  /* 0x0001f0de01007387 */ /* 0x000fe80000100800 */
[----:B------:R-:W-:Y:S04]  /*16270*/  STL [R1+0x1ec], R219 ;  /* 0x0001ecdb01007387 */ /* 0x000fe80000100800 */
[----:B------:R1:W-:Y:S02]  /*16280*/  STL [R1+0x1e8], R218 ;  /* 0x0001e8da01007387 */ /* 0x0003e40000100800 */
[----:B-1----:R-:W-:-:S02]  /*16290*/  IMAD.SHL.U32 R0, R0, 0x2, RZ ;  /* 0x0000000200007824 */ /* 0x002fc400078e00ff */
[----:B------:R-:W-:Y:S03]  /*162a0*/  STL [R1+0x1e4], R203 ;  /* 0x0001e4cb01007387 */ /* 0x000fe60000100800 */
[----:B------:R-:W-:Y:S01]  /*162b0*/  LOP3.LUT R0, R0, 0x6, RZ, 0xc0, !PT ;  /* 0x0000000600007812 */ /* 0x000fe200078ec0ff */
[----:B------:R-:W-:Y:S01]  /*162c0*/  STL [R1+0x1e0], R196 ;  /* 0x0001e0c401007387 */ /* 0x000fe20000100800 */
[----:B------:R-:W-:-:S03]  /*162d0*/  IMAD.MOV.U32 R29, RZ, RZ, R217 ;  /* 0x000000ffff1d7224 */ /* 0x000fc600078e00d9 */
[----:B------:R2:W-:Y:S01]  /*162e0*/  STL [R1+0x1dc], R191 ;  /* 0x0001dcbf01007387 */ /* 0x0005e20000100800 */
[----:B------:R-:W-:-:S03]  /*162f0*/  IMAD R0, R216, 0x40, R0 ;  /* 0x00000040d8007824 */ /* 0x000fc600078e0200 */
[----:B------:R4:W-:Y:S04]  /*16300*/  STL [R1+0x1d8], R190 ;  /* 0x0001d8be01007387 */ /* 0x0009e80000100800 */
[----:B------:R-:W-:Y:S04]  /*16310*/  STL [R1+0x1d4], R189 ;  /* 0x0001d4bd01007387 */ /* 0x000fe80000100800 */
[----:B------:R1:W-:Y:S01]  /*16320*/  STL [R1+0x1d0], R175 ;  /* 0x0001d0af01007387 */ /* 0x0003e20000100800 */
[C---:B------:R-:W-:Y:S02]  /*16330*/  ISETP.GE.AND P4, PT, R0.reuse, R200, PT ;  /* 0x000000c80000720c */ /* 0x040fe40003f86270 */
[C---:B------:R-:W-:Y:S01]  /*16340*/  ISETP.GE.AND P6, PT, R0.reuse, R199, PT ;  /* 0x000000c70000720c */ /* 0x040fe20003fc6270 */
[----:B------:R-:W4:Y:S01]  /*16350*/  LDL R218, [R1+0x48] ;  /* 0x0000480001da7983 */ /* 0x000f220000100800 */
[----:B------:R-:W-:-:S02]  /*16360*/  ISETP.GE.OR P4, PT, R0, R209, !P4 ;  /* 0x000000d10000720c */ /* 0x000fc40006786670 */
[C---:B------:R-:W-:Y:S02]  /*16370*/  ISETP.GE.AND P3, PT, R0.reuse, R198, PT ;  /* 0x000000c60000720c */ /* 0x040fe40003f66270 */
[C---:B------:R-:W-:Y:S02]  /*16380*/  ISETP.GE.OR P6, PT, R0.reuse, R208, !P6 ;  /* 0x000000d00000720c */ /* 0x040fe400077c6670 */
[----:B------:R-:W-:Y:S01]  /*16390*/  ISETP.GE.OR P3, PT, R0, R207, !P3 ;  /* 0x000000cf0000720c */ /* 0x000fe20005f66670 */
[----:B---3--:R-:W-:Y:S02]  /*163a0*/  IMAD.MOV.U32 R43, RZ, RZ, R6 ;  /* 0x000000ffff2b7224 */ /* 0x008fe400078e0006 */
[----:B--2---:R-:W-:Y:S02]  /*163b0*/  IMAD.MOV.U32 R191, RZ, RZ, R5 ;  /* 0x000000ffffbf7224 */ /* 0x004fe400078e0005 */
[----:B----4-:R-:W-:Y:S02]  /*163c0*/  IMAD.MOV.U32 R190, RZ, RZ, R7 ;  /* 0x000000ffffbe7224 */ /* 0x010fe400078e0007 */
[----:B-1----:R-:W-:-:S02]  /*163d0*/  IMAD.MOV.U32 R175, RZ, RZ, R3 ;  /* 0x000000ffffaf7224 */ /* 0x002fc400078e0003 */
[----:B------:R-:W-:Y:S02]  /*163e0*/  IMAD.IADD R3, R201, 0x1, -R0 ;  /* 0x00000001c9037824 */ /* 0x000fe400078e0a00 */
[----:B------:R-:W-:-:S03]  /*163f0*/  IMAD.MOV.U32 R189, RZ, RZ, R8 ;  /* 0x000000ffffbd7224 */ /* 0x000fc600078e0008 */
[----:B------:R-:W-:Y:S01]  /*16400*/  IABS R3, R3 ;  /* 0x0000000300037213 */ /* 0x000fe20000000000 */
[----:B------:R-:W-:-:S03]  /*16410*/  IMAD.MOV.U32 R104, RZ, RZ, R36 ;  /* 0x000000ffff687224 */ /* 0x000fc600078e0024 */
[----:B------:R-:W-:Y:S01]  /*16420*/  I2FP.F32.S32 R3, R3 ;  /* 0x0000000300037245 */ /* 0x000fe20000201400 */
[----:B------:R-:W-:Y:S01]  /*16430*/  IMAD.IADD R6, R202, 0x1, -R0 ;  /* 0x00000001ca067824 */ /* 0x000fe200078e0a00 */
[----:B------:R-:W-:Y:S01]  /*16440*/  LOP3.LUT R2, R2, 0xffffffef, RZ, 0xc0, !PT ;  /* 0xffffffef02027812 */ /* 0x000fe200078ec0ff */
[----:B------:R-:W-:Y:S02]  /*16450*/  IMAD.MOV.U32 R105, RZ, RZ, R27 ;  /* 0x000000ffff697224 */ /* 0x000fe400078e001b */
[----:B------:R-:W-:Y:S02]  /*16460*/  IMAD.MOV.U32 R106, RZ, RZ, R26 ;  /* 0x000000ffff6a7224 */ /* 0x000fe400078e001a */
[----:B------:R-:W-:Y:S02]  /*16470*/  IMAD.MOV.U32 R26, RZ, RZ, R25 ;  /* 0x000000ffff1a7224 */ /* 0x000fe400078e0019 */
[----:B------:R-:W-:Y:S02]  /*16480*/  IMAD.MOV.U32 R219, RZ, RZ, R24 ;  /* 0x000000ffffdb7224 */ /* 0x000fe400078e0018 */
[----:B------:R-:W-:-:S02]  /*16490*/  IMAD.MOV.U32 R24, RZ, RZ, R4 ;  /* 0x000000ffff187224 */ /* 0x000fc400078e0004 */
[----:B------:R-:W-:Y:S02]  /*164a0*/  IMAD.IADD R4, R204, 0x1, -R0 ;  /* 0x00000001cc047824 */ /* 0x000fe400078e0a00 */
[----:B------:R-:W-:Y:S02]  /*164b0*/  IMAD.MOV.U32 R46, RZ, RZ, R23 ;  /* 0x000000ffff2e7224 */ /* 0x000fe400078e0017 */
[----:B------:R-:W-:Y:S01]  /*164c0*/  IMAD.MOV.U32 R28, RZ, RZ, R22 ;  /* 0x000000ffff1c7224 */ /* 0x000fe200078e0016 */
[----:B------:R-:W-:Y:S01]  /*164d0*/  IABS R5, R4 ;  /* 0x0000000400057213 */ /* 0x000fe20000000000 */
[----:B------:R-:W-:-:S03]  /*164e0*/  IMAD.MOV.U32 R196, RZ, RZ, R21 ;  /* 0x000000ffffc47224 */ /* 0x000fc600078e0015 */
[----:B------:R-:W-:Y:S01]  /*164f0*/  I2FP.F32.S32 R5, R5 ;  /* 0x0000000500057245 */ /* 0x000fe20000201400 */
        /* <DEDUP_REMOVED lines=8> */
[----:B------:R-:W-:Y:S01]  /*16580*/  FFMA.FTZ R15, R3, -R193, R52 ;  /* 0x800000c1030f7223 */ /* 0x000fe20000010034 */
[----:B------:R-:W-:Y:S02]  /*16590*/  IMAD.IADD R3, R205, 0x1, -R0 ;  /* 0x00000001cd037824 */ /* 0x000fe400078e0a00 */
[----:B------:R-:W-:Y:S02]  /*165a0*/  IMAD.MOV.U32 R30, RZ, RZ, R12 ;  /* 0x000000ffff1e7224 */ /* 0x000fe400078e000c */
[----:B------:R-:W-:Y:S01]  /*165b0*/  IMAD.MOV.U32 R222, RZ, RZ, R14 ;  /* 0x000000ffffde7224 */ /* 0x000fe200078e000e */
[----:B------:R-:W-:Y:S01]  /*165c0*/  IABS R4, R3 ;  /* 0x0000000300047213 */ /* 0x000fe20000000000 */
[----:B------:R-:W-:Y:S01]  /*165d0*/  IMAD.MOV.U32 R203, RZ, RZ, R9 ;  /* 0x000000ffffcb7224 */ /* 0x000fe200078e0009 */
[----:B------:R-:W-:Y:S01]  /*165e0*/  IABS R3, R6 ;  /* 0x0000000600037213 */ /* 0x000fe20000000000 */
[----:B------:R-:W-:-:S03]  /*165f0*/  IMAD.MOV.U32 R31, RZ, RZ, R13 ;  /* 0x000000ffff1f7224 */ /* 0x000fc600078e000d */
[----:B------:R-:W-:Y:S02]  /*16600*/  I2FP.F32.S32 R3, R3 ;  /* 0x0000000300037245 */ /* 0x000fe40000201400 */
[----:B------:R-:W-:-:S03]  /*16610*/  I2FP.F32.S32 R4, R4 ;  /* 0x0000000400047245 */ /* 0x000fc60000201400 */
[-C--:B------:R-:W-:Y:S01]  /*16620*/  FFMA.FTZ R12, R3, -R193.reuse, R66 ;  /* 0x800000c1030c7223 */ /* 0x080fe20000010042 */
[----:B------:R-:W-:Y:S02]  /*16630*/  VIADD R3, R0, 0x1 ;  /* 0x0000000100037836 */ /* 0x000fe40000000000 */
[-C--:B------:R-:W-:Y:S02]  /*16640*/  FFMA.FTZ R8, R4, -R193.reuse, R64 ;  /* 0x800000c104087223 */ /* 0x080fe40000010040 */
[--C-:B------:R-:W-:Y:S02]  /*16650*/  IMAD.IADD R4, R201, 0x1, -R3.reuse ;  /* 0x00000001c9047824 */ /* 0x100fe400078e0a03 */
[----:B------:R-:W-:Y:S02]  /*16660*/  IMAD.IADD R6, R204, 0x1, -R3 ;  /* 0x00000001cc067824 */ /* 0x000fe400078e0a03 */
[----:B------:R-:W-:Y:S01]  /*16670*/  FFMA.FTZ R9, R5, -R193, R54 ;  /* 0x800000c105097223 */ /* 0x000fe20000010036 */
[----:B------:R-:W-:-:S02]  /*16680*/  IABS R5, R4 ;  /* 0x0000000400057213 */ /* 0x000fc40000000000 */
[----:B------:R-:W-:-:S04]  /*16690*/  IABS R4, R6 ;  /* 0x0000000600047213 */ /* 0x000fc80000000000 */
[----:B------:R-:W-:Y:S02]  /*166a0*/  I2FP.F32.S32 R4, R4 ;  /* 0x0000000400047245 */ /* 0x000fe40000201400 */
[----:B------:R-:W-:Y:S01]  /*166b0*/  I2FP.F32.S32 R5, R5 ;  /* 0x0000000500057245 */ /* 0x000fe20000201400 */
[----:B------:R-:W-:Y:S02]  /*166c0*/  IMAD.IADD R6, R202, 0x1, -R3 ;  /* 0x00000001ca067824 */ /* 0x000fe400078e0a03 */
[-C--:B------:R-:W-:Y:S01]  /*166d0*/  FFMA.FTZ R14, R4, -R193.reuse, R55 ;  /* 0x800000c1040e7223 */ /* 0x080fe20000010037 */
[----:B------:R-:W-:Y:S02]  /*166e0*/  IMAD.IADD R4, R205, 0x1, -R3 ;  /* 0x00000001cd047824 */ /* 0x000fe400078e0a03 */
[----:B------:R-:W-:Y:S01]  /*166f0*/  FFMA.FTZ R7, R5, -R193, R53 ;  /* 0x800000c105077223 */ /* 0x000fe20000010035 */
[----:B------:R-:W-:Y:S02]  /*16700*/  ISETP.GE.AND P2, PT, R3, R200, PT ;  /* 0x000000c80300720c */ /* 0x000fe40003f46270 */
[----:B------:R-:W-:-:S02]  /*16710*/  IABS R5, R4 ;  /* 0x0000000400057213 */ /* 0x000fc40000000000 */
[----:B------:R-:W-:Y:S02]  /*16720*/  IABS R4, R6 ;  /* 0x0000000600047213 */ /* 0x000fe40000000000 */
[C---:B------:R-:W-:Y:S02]  /*16730*/  ISETP.GE.AND P5, PT, R3.reuse, R199, PT ;  /* 0x000000c70300720c */ /* 0x040fe40003fa6270 */
[C---:B------:R-:W-:Y:S02]  /*16740*/  ISETP.GE.AND P0, PT, R3.reuse, R198, PT ;  /* 0x000000c60300720c */ /* 0x040fe40003f06270 */
[C---:B------:R-:W-:Y:S02]  /*16750*/  ISETP.GE.AND P1, PT, R3.reuse, R197, PT ;  /* 0x000000c50300720c */ /* 0x040fe40003f26270 */
[----:B------:R-:W-:Y:S02]  /*16760*/  I2FP.F32.S32 R4, R4 ;  /* 0x0000000400047245 */ /* 0x000fe40000201400 */
[----:B------:R-:W-:-:S02]  /*16770*/  ISETP.GE.OR P2, PT, R3, R209, !P2 ;  /* 0x000000d10300720c */ /* 0x000fc40005746670 */
[C---:B------:R-:W-:Y:S02]  /*16780*/  ISETP.GE.OR P5, PT, R3.reuse, R208, !P5 ;  /* 0x000000d00300720c */ /* 0x040fe40006fa6670 */
[C---:B------:R-:W-:Y:S02]  /*16790*/  ISETP.GE.OR P0, PT, R3.reuse, R207, !P0 ;  /* 0x000000cf0300720c */ /* 0x040fe40004706670 */
[----:B------:R-:W-:Y:S01]  /*167a0*/  ISETP.GE.OR P1, PT, R3, R206, !P1 ;  /* 0x000000ce0300720c */ /* 0x000fe20004f26670 */
[----:B------:R-:W-:Y:S02]  /*167b0*/  VIADD R3, R0, 0x8 ;  /* 0x0000000800037836 */ /* 0x000fe40000000000 */
[----:B------:R-:W-:Y:S02]  /*167c0*/  FFMA.FTZ R13, R4, -R193, R67 ;  /* 0x800000c1040d7223 */ /* 0x000fe40000010043 */
[--C-:B------:R-:W-:Y:S01]  /*167d0*/  IMAD.IADD R4, R201, 0x1, -R3.reuse ;  /* 0x00000001c9047824 */ /* 0x100fe200078e0a03 */
[----:B------:R-:W-:Y:S01]  /*167e0*/  I2FP.F32.S32 R5, R5 ;  /* 0x0000000500057245 */ /* 0x000fe20000201400 */
[----:B------:R-:W-:-:S03]  /*167f0*/  IMAD.IADD R6, R204, 0x1, -R3 ;  /* 0x00000001cc067824 */ /* 0x000fc600078e0a03 */
[----:B------:R-:W-:Y:S01]  /*16800*/  IABS R4, R4 ;  /* 0x0000000400047213 */ /* 0x000fe20000000000 */
[----:B------:R-:W-:-:S04]  /*16810*/  FFMA.FTZ R11, R5, -R193, R65 ;  /* 0x800000c1050b7223 */ /* 0x000fc80000010041 */
[----:B------:R-:W-:Y:S01]  /*16820*/  IMAD.MOV.U32 R5, RZ, RZ, R4 ;  /* 0x000000ffff057224 */ /* 0x000fe200078e0004 */
[----:B------:R-:W-:-:S04]  /*16830*/  IABS R4, R6 ;  /* 0x0000000600047213 */ /* 0x000fc80000000000 */
[----:B------:R-:W-:Y:S02]  /*16840*/  I2FP.F32.S32 R4, R4 ;  /* 0x0000000400047245 */ /* 0x000fe40000201400 */
[----:B------:R-:W-:Y:S02]  /*16850*/  FSEL R61, R15, -INF , !P4 ;  /* 0xff8000000f3d7808 */ /* 0x000fe40006000000 */
[----:B------:R-:W-:Y:S01]  /*16860*/  ISETP.GE.AND P4, PT, R0, R197, PT ;  /* 0x000000c50000720c */ /* 0x000fe20003f86270 */
[----:B------:R-:W-:Y:S01]  /*16870*/  FFMA.FTZ R17, R4, -R193, R230 ;  /* 0x800000c104117223 */ /* 0x000fe200000100e6 */
[----:B------:R-:W-:Y:S01]  /*16880*/  I2FP.F32.S32 R5, R5 ;  /* 0x0000000500057245 */ /* 0x000fe20000201400 */
[--C-:B------:R-:W-:Y:S01]  /*16890*/  IMAD.IADD R4, R205, 0x1, -R3.reuse ;  /* 0x00000001cd047824 */ /* 0x100fe200078e0a03 */
[----:B------:R-:W-:Y:S01]  /*168a0*/  ISETP.GE.OR P4, PT, R0, R206, !P4 ;  /* 0x000000ce0000720c */ /* 0x000fe20006786670 */
[----:B------:R-:W-:Y:S02]  /*168b0*/  IMAD.IADD R6, R202, 0x1, -R3 ;  /* 0x00000001ca067824 */ /* 0x000fe400078e0a03 */
[----:B------:R-:W-:Y:S01]  /*168c0*/  FFMA.FTZ R10, R5, -R193, R228 ;  /* 0x800000c1050a7223 */ /* 0x000fe200000100e4 */
[----:B------:R-:W-:-:S02]  /*168d0*/  IABS R5, R4 ;  /* 0x0000000400057213 */ /* 0x000fc40000000000 */
[----:B------:R-:W-:Y:S02]  /*168e0*/  FSEL R66, R9, -INF , !P6 ;  /* 0xff80000009427808 */ /* 0x000fe40007000000 */
[----:B------:R-:W-:Y:S02]  /*168f0*/  FSEL R180, R8, -INF , !P3 ;  /* 0xff80000008b47808 */ /* 0x000fe40005800000 */
[----:B------:R-:W-:Y:S02]  /*16900*/  IABS R4, R6 ;  /* 0x0000000600047213 */ /* 0x000fe40000000000 */
[----:B------:R-:W-:Y:S02]  /*16910*/  FSEL R56, R12, -INF , !P4 ;  /* 0xff8000000c387808 */ /* 0x000fe40006000000 */
[----:B------:R-:W-:Y:S02]  /*16920*/  FSEL R60, R7, -INF , !P2 ;  /* 0xff800000073c7808 */ /* 0x000fe40005000000 */
[----:B------:R-:W-:-:S02]  /*16930*/  ISETP.GE.AND P6, PT, R3, R200, PT ;  /* 0x000000c80300720c */ /* 0x000fc40003fc6270 */
[C---:B------:R-:W-:Y:S02]  /*16940*/  ISETP.GE.AND P3, PT, R3.reuse, R199, PT ;  /* 0x000000c70300720c */ /* 0x040fe40003f66270 */
[C---:B------:R-:W-:Y:S02]  /*16950*/  ISETP.GE.AND P4, PT, R3.reuse, R198, PT ;  /* 0x000000c60300720c */ /* 0x040fe40003f86270 */
[C---:B------:R-:W-:Y:S02]  /*16960*/  ISETP.GE.AND P2, PT, R3.reuse, R197, PT ;  /* 0x000000c50300720c */ /* 0x040fe40003f46270 */
[----:B------:R-:W-:Y:S02]  /*16970*/  I2FP.F32.S32 R4, R4 ;  /* 0x0000000400047245 */ /* 0x000fe40000201400 */
[C---:B------:R-:W-:Y:S02]  /*16980*/  ISETP.GE.OR P6, PT, R3.reuse, R209, !P6 ;  /* 0x000000d10300720c */ /* 0x040fe400077c6670 */
[----:B------:R-:W-:-:S02]  /*16990*/  ISETP.GE.OR P3, PT, R3, R208, !P3 ;  /* 0x000000d00300720c */ /* 0x000fc40005f66670 */
[C---:B------:R-:W-:Y:S02]  /*169a0*/  ISETP.GE.OR P4, PT, R3.reuse, R207, !P4 ;  /* 0x000000cf0300720c */ /* 0x040fe40006786670 */
[----:B------:R-:W-:Y:S01]  /*169b0*/  ISETP.GE.OR P2, PT, R3, R206, !P2 ;  /* 0x000000ce0300720c */ /* 0x000fe20005746670 */
[----:B------:R-:W-:Y:S01]  /*169c0*/  VIADD R3, R0, 0x9 ;  /* 0x0000000900037836 */ /* 0x000fe20000000000 */
[----:B------:R-:W-:Y:S01]  /*169d0*/  I2FP.F32.S32 R5, R5 ;  /* 0x0000000500057245 */ /* 0x000fe20000201400 */
        /* <DEDUP_REMOVED lines=12> */
[----:B------:R-:W-:Y:S02]  /*16aa0*/  FSEL R63, R14, -INF , !P5 ;  /* 0xff8000000e3f7808 */ /* 0x000fe40006800000 */
[----:B------:R-:W-:-:S02]  /*16ab0*/  FSEL R107, R11, -INF , !P0 ;  /* 0xff8000000b6b7808 */ /* 0x000fc40004000000 */
[----:B------:R-:W-:Y:S02]  /*16ac0*/  IABS R5, R4 ;  /* 0x0000000400057213 */ /* 0x000fe40000000000 */
[----:B------:R-:W-:Y:S02]  /*16ad0*/  IABS R4, R6 ;  /* 0x0000000600047213 */ /* 0x000fe40000000000 */
[----:B------:R-:W-:Y:S02]  /*16ae0*/  FSEL R52, R13, -INF , !P1 ;  /* 0xff8000000d347808 */ /* 0x000fe40004800000 */
[----:B------:R-:W-:Y:S02]  /*16af0*/  FSEL R58, R10, -INF , !P6 ;  /* 0xff8000000a3a7808 */ /* 0x000fe40007000000 */
[C---:B------:R-:W-:Y:S02]  /*16b00*/  ISETP.GE.AND P5, PT, R3.reuse, R200, PT ;  /* 0x000000c80300720c */ /* 0x040fe40003fa6270 */
[----:B------:R-:W-:-:S02]  /*16b10*/  ISETP.GE.AND P0, PT, R3, R199, PT ;  /* 0x000000c70300720c */ /* 0x000fc40003f06270 */
[C---:B------:R-:W-:Y:S02]  /*16b20*/  ISETP.GE.AND P1, PT, R3.reuse, R198, PT ;  /* 0x000000c60300720c */ /* 0x040fe40003f26270 */
[C---:B------:R-:W-:Y:S02]  /*16b30*/  ISETP.GE.AND P6, PT, R3.reuse, R197, PT ;  /* 0x000000c50300720c */ /* 0x040fe40003fc6270 */
[----:B------:R-:W-:Y:S02]  /*16b40*/  I2FP.F32.S32 R4, R4 ;  /* 0x0000000400047245 */ /* 0x000fe40000201400 */
[C---:B------:R-:W-:Y:S02]  /*16b50*/  ISETP.GE.OR P5, PT, R3.reuse, R209, !P5 ;  /* 0x000000d10300720c */ /* 0x040fe40006fa6670 */
[C---:B------:R-:W-:Y:S02]  /*16b60*/  ISETP.GE.OR P0, PT, R3.reuse, R208, !P0 ;  /* 0x000000d00300720c */ /* 0x040fe40004706670 */
[----:B------:R-:W-:-:S02]  /*16b70*/  ISETP.GE.OR P1, PT, R3, R207, !P1 ;  /* 0x000000cf0300720c */ /* 0x000fc40004f26670 */
        /* <DEDUP_REMOVED lines=11> */
[--C-:B------:R-:W-:Y:S02]  /*16c30*/  IMAD.IADD R6, R202, 0x1, -R3.reuse ;  /* 0x00000001ca067824 */ /* 0x100fe400078e0a03 */
        /* <DEDUP_REMOVED lines=141> */
[----:B------:R-:W-:Y:S02]  /*17510*/  IABS R4, R6 ;  /* 0x0000000600047213 */ /* 0x000fe40000000000 */
[----:B------:R-:W-:Y:S02]  /*17520*/  I2FP.F32.S32 R5, R5 ;  /* 0x0000000500057245 */ /* 0x000fe40000201400 */
[----:B------:R-:W-:Y:S02]  /*17530*/  I2FP.F32.S32 R4, R4 ;  /* 0x0000000400047245 */ /* 0x000fe40000201400 */
[----:B------:R-:W-:Y:S02]  /*17540*/  FSEL R25, R11, -INF , !P0 ;  /* 0xff8000000b197808 */ /* 0x000fe40004000000 */
[----:B------:R-:W-:Y:S01]  /*17550*/  ISETP.GE.AND P0, PT, R3, R200, PT ;  /* 0x000000c80300720c */ /* 0x000fe20003f06270 */
[----:B------:R-:W-:Y:S01]  /*17560*/  FFMA.FTZ R10, R4, -R193, R187 ;  /* 0x800000c1040a7223 */ /* 0x000fe200000100bb */
[----:B------:R-:W-:-:S02]  /*17570*/  IMAD.IADD R4, R205, 0x1, -R3 ;  /* 0x00000001cd047824 */ /* 0x000fc400078e0a03 */
[----:B------:R-:W-:Y:S01]  /*17580*/  FFMA.FTZ R7, R5, -R193, R185 ;  /* 0x800000c105077223 */ /* 0x000fe200000100b9 */
[----:B------:R-:W-:Y:S01]  /*17590*/  IMAD.IADD R6, R202, 0x1, -R3 ;  /* 0x00000001ca067824 */ /* 0x000fe200078e0a03 */
[----:B------:R-:W-:Y:S02]  /*175a0*/  ISETP.GE.OR P0, PT, R3, R209, !P0 ;  /* 0x000000d10300720c */ /* 0x000fe40004706670 */
[----:B------:R-:W-:Y:S02]  /*175b0*/  IABS R5, R4 ;  /* 0x0000000400057213 */ /* 0x000fe40000000000 */
[----:B------:R-:W-:Y:S02]  /*175c0*/  FSEL R40, R9, -INF , !P1 ;  /* 0xff80000009287808 */ /* 0x000fe40004800000 */
[----:B------:R-:W-:Y:S02]  /*175d0*/  IABS R4, R6 ;  /* 0x0000000600047213 */ /* 0x000fe40000000000 */
[----:B------:R-:W-:-:S02]  /*175e0*/  FSEL R19, R8, -INF , !P2 ;  /* 0xff80000008137808 */ /* 0x000fc40005000000 */
[----:B------:R-:W-:Y:S02]  /*175f0*/  FSEL R23, R7, -INF , !P0 ;  /* 0xff80000007177808 */ /* 0x000fe40004000000 */
[C---:B------:R-:W-:Y:S02]  /*17600*/  ISETP.GE.AND P1, PT, R3.reuse, R199, PT ;  /* 0x000000c70300720c */ /* 0x040fe40003f26270 */
[C---:B------:R-:W-:Y:S02]  /*17610*/  ISETP.GE.AND P2, PT, R3.reuse, R198, PT ;  /* 0x000000c60300720c */ /* 0x040fe40003f46270 */
[C---:B------:R-:W-:Y:S02]  /*17620*/  ISETP.GE.AND P0, PT, R3.reuse, R197, PT ;  /* 0x000000c50300720c */ /* 0x040fe40003f06270 */
[----:B------:R-:W-:Y:S02]  /*17630*/  I2FP.F32.S32 R4, R4 ;  /* 0x0000000400047245 */ /* 0x000fe40000201400 */
        /* <DEDUP_REMOVED lines=21> */
[----:B------:R-:W-:Y:S02]  /*17790*/  @P6 LOP3.LUT R2, R2, 0x10, RZ, 0xfc, !PT ;  /* 0x0000001002026812 */ /* 0x000fe400078efcff */
[----:B------:R-:W-:Y:S02]  /*177a0*/  FSEL R38, R10, -INF , !P1 ;  /* 0xff8000000a267808 */ /* 0x000fe40004800000 */
[----:B------:R-:W-:Y:S02]  /*177b0*/  IABS R4, R6 ;  /* 0x0000000600047213 */ /* 0x000fe40000000000 */
[----:B------:R-:W-:Y:S02]  /*177c0*/  FSEL R27, R8, -INF , !P0 ;  /* 0xff800000081b7808 */ /* 0x000fe40004000000 */
[C---:B------:R-:W-:Y:S02]  /*177d0*/  ISETP.GE.AND P1, PT, R3.reuse, R200, PT ;  /* 0x000000c80300720c */ /* 0x040fe40003f26270 */
[----:B------:R-:W-:-:S02]  /*177e0*/  ISETP.GE.AND P6, PT, R3, R198, PT ;  /* 0x000000c60300720c */ /* 0x000fc40003fc6270 */
[C---:B------:R-:W-:Y:S02]  /*177f0*/  ISETP.GE.AND P0, PT, R3.reuse, R197, PT ;  /* 0x000000c50300720c */ /* 0x040fe40003f06270 */
[----:B------:R-:W-:Y:S02]  /*17800*/  I2FP.F32.S32 R4, R4 ;  /* 0x0000000400047245 */ /* 0x000fe40000201400 */
[C---:B------:R-:W-:Y:S02]  /*17810*/  ISETP.GE.OR P1, PT, R3.reuse, R209, !P1 ;  /* 0x000000d10300720c */ /* 0x040fe40004f26670 */
[C---:B------:R-:W-:Y:S02]  /*17820*/  ISETP.GE.OR P6, PT, R3.reuse, R207, !P6 ;  /* 0x000000cf0300720c */ /* 0x040fe400077c6670 */
[----:B------:R-:W-:Y:S01]  /*17830*/  ISETP.GE.OR P0, PT, R3, R206, !P0 ;  /* 0x000000ce0300720c */ /* 0x000fe20004706670 */
[----:B------:R-:W-:Y:S01]  /*17840*/  VIADD R3, R0, 0x29 ;  /* 0x0000002900037836 */ /* 0x000fe20000000000 */
[----:B------:R-:W-:Y:S01]  /*17850*/  I2FP.F32.S32 R5, R5 ;  /* 0x0000000500057245 */ /* 0x000fe20000201400 */
[----:B------:R-:W-:-:S02]  /*17860*/  FFMA.FTZ R10, R4, -R193, R250 ;  /* 0x800000c1040a7223 */ /* 0x000fc400000100fa */
[--C-:B------:R-:W-:Y:S02]  /*17870*/  IMAD.IADD R4, R201, 0x1, -R3.reuse ;  /* 0x00000001c9047824 */ /* 0x100fe400078e0a03 */
[----:B------:R-:W-:Y:S02]  /*17880*/  IMAD.IADD R6, R204, 0x1, -R3 ;  /* 0x00000001cc067824 */ /* 0x000fe400078e0a03 */
[----:B------:R-:W-:Y:S01]  /*17890*/  FFMA.FTZ R176, R5, -R193, R248 ;  /* 0x800000c105b07223 */ /* 0x000fe200000100f8 */
[----:B------:R-:W-:Y:S02]  /*178a0*/  IABS R5, R4 ;  /* 0x0000000400057213 */ /* 0x000fe40000000000 */
[----:B------:R-:W-:-:S04]  /*178b0*/  IABS R4, R6 ;  /* 0x0000000600047213 */ /* 0x000fc80000000000 */
[----:B------:R-:W-:Y:S02]  /*178c0*/  I2FP.F32.S32 R4, R4 ;  /* 0x0000000400047245 */ /* 0x000fe40000201400 */
[----:B------:R-:W-:Y:S01]  /*178d0*/  I2FP.F32.S32 R5, R5 ;  /* 0x0000000500057245 */ /* 0x000fe20000201400 */
[----:B------:R-:W-:Y:S02]  /*178e0*/  IMAD.IADD R6, R202, 0x1, -R3 ;  /* 0x00000001ca067824 */ /* 0x000fe400078e0a03 */
[-C--:B------:R-:W-:Y:S01]  /*178f0*/  FFMA.FTZ R11, R4, -R193.reuse, R243 ;  /* 0x800000c1040b7223 */ /* 0x080fe200000100f3 */
[----:B------:R-:W-:Y:S02]  /*17900*/  IMAD.IADD R4, R205, 0x1, -R3 ;  /* 0x00000001cd047824 */ /* 0x000fe400078e0a03 */
[----:B------:R-:W-:-:S03]  /*17910*/  FFMA.FTZ R9, R5, -R193, R241 ;  /* 0x800000c105097223 */ /* 0x000fc600000100f1 */
[----:B------:R-:W-:Y:S02]  /*17920*/  IABS R5, R4 ;  /* 0x0000000400057213 */ /* 0x000fe40000000000 */
[----:B------:R-:W-:Y:S01]  /*17930*/  IABS R4, R6 ;  /* 0x0000000600047213 */ /* 0x000fe20000000000 */
[----:B------:R-:W-:-:S03]  /*17940*/  VIADD R6, R0, 0x30 ;  /* 0x0000003000067836 */ /* 0x000fc60000000000 */
[----:B------:R-:W-:Y:S02]  /*17950*/  I2FP.F32.S32 R4, R4 ;  /* 0x0000000400047245 */ /* 0x000fe40000201400 */
[----:B------:R-:W-:-:S03]  /*17960*/  FSEL R20, R7, -INF , !P1 ;  /* 0xff80000007147808 */ /* 0x000fc60004800000 */
[----:B------:R-:W-:Y:S01]  /*17970*/  FFMA.FTZ R7, R4, -R193, R251 ;  /* 0x800000c104077223 */ /* 0x000fe200000100fb */
[----:B------:R-:W-:-:S05]  /*17980*/  IMAD.IADD R4, R201, 0x1, -R6 ;  /* 0x00000001c9047824 */ /* 0x000fca00078e0a06 */
[----:B------:R-:W-:-:S04]  /*17990*/  IABS R4, R4 ;  /* 0x0000000400047213 */ /* 0x000fc80000000000 */
[----:B------:R-:W-:Y:S02]  /*179a0*/  I2FP.F32.S32 R4, R4 ;  /* 0x0000000400047245 */ /* 0x000fe40000201400 */
[----:B------:R-:W-:Y:S02]  /*179b0*/  FSEL R12, R10, -INF , !P0 ;  /* 0xff8000000a0c7808 */ /* 0x000fe40004000000 */
[C---:B------:R-:W-:Y:S01]  /*179c0*/  ISETP.GE.AND P0, PT, R3.reuse, R200, PT ;  /* 0x000000c80300720c */ /* 0x040fe20003f06270 */
[----:B------:R-:W-:Y:S01]  /*179d0*/  FFMA.FTZ R8, R4, -R193, R175 ;  /* 0x800000c104087223 */ /* 0x000fe200000100af */
[----:B------:R-:W-:Y:S02]  /*179e0*/  IMAD.IADD R4, R202, 0x1, -R6 ;  /* 0x00000001ca047824 */ /* 0x000fe400078e0a06 */
[----:B------:R-:W-:-:S03]  /*179f0*/  ISETP.GE.OR P0, PT, R3, R209, !P0 ;  /* 0x000000d10300720c */ /* 0x000fc60004706670 */
[----:B------:R-:W-:Y:S02]  /*17a00*/  IABS R4, R4 ;  /* 0x0000000400047213 */ /* 0x000fe40000000000 */
[----:B------:R-:W-:Y:S02]  /*17a10*/  FSEL R17, R9, -INF , !P0 ;  /* 0xff80000009117808 */ /* 0x000fe40004000000 */
[C---:B------:R-:W-:Y:S02]  /*17a20*/  ISETP.GE.AND P0, PT, R3.reuse, R199, PT ;  /* 0x000000c70300720c */ /* 0x040fe40003f06270 */
[----:B------:R-:W-:Y:S02]  /*17a30*/  I2FP.F32.S32 R4, R4 ;  /* 0x0000000400047245 */ /* 0x000fe40000201400 */
[----:B------:R-:W-:-:S03]  /*17a40*/  ISETP.GE.OR P0, PT, R3, R208, !P0 ;  /* 0x000000d00300720c */ /* 0x000fc60004706670 */
[----:B------:R-:W-:Y:S01]  /*17a50*/  FFMA.FTZ R10, R4, -R193, R24 ;  /* 0x800000c1040a7223 */ /* 0x000fe20000010018 */
[----:B------:R-:W-:Y:S02]  /*17a60*/  FSEL R24, R11, -INF , !P0 ;  /* 0xff8000000b187808 */ /* 0x000fe40004000000 */
[----:B------:R-:W-:Y:S02]  /*17a70*/  I2FP.F32.S32 R5, R5 ;  /* 0x0000000500057245 */ /* 0x000fe40000201400 */
[----:B------:R-:W-:-:S03]  /*17a80*/  ISETP.GE.AND P0, PT, R3, R197, PT ;  /* 0x000000c50300720c */ /* 0x000fc60003f06270 */
[----:B------:R-:W-:Y:S01]  /*17a90*/  FFMA.FTZ R100, R5, -R193, R249 ;  /* 0x800000c105647223 */ /* 0x000fe200000100f9 */
[----:B------:R-:W-:Y:S01]  /*17aa0*/  ISETP.GE.OR P0, PT, R3, R206, !P0 ;  /* 0x000000ce0300720c */ /* 0x000fe20004706670 */
[----:B------:R-:W-:Y:S01]  /*17ab0*/  VIADD R5, R0, 0x31 ;  /* 0x0000003100057836 */ /* 0x000fe20000000000 */
[----:B------:R-:W-:Y:S02]  /*17ac0*/  LOP3.LUT R2, R2, 0xfffffff7, RZ, 0xc0, !PT ;  /* 0xfffffff702027812 */ /* 0x000fe400078ec0ff */
[----:B------:R-:W-:Y:S01]  /*17ad0*/  FSEL R11, R7, -INF , !P0 ;  /* 0xff800000070b7808 */ /* 0x000fe20004000000 */
[----:B------:R-:W-:Y:S01]  /*17ae0*/  IMAD.IADD R4, R201, 0x1, -R5 ;  /* 0x00000001c9047824 */ /* 0x000fe200078e0a05 */
[----:B------:R-:W-:Y:S02]  /*17af0*/  ISETP.GE.AND P0, PT, R6, R200, PT ;  /* 0x000000c80600720c */ /* 0x000fe40003f06270 */
[----:B------:R-:W-:Y:S02]  /*17b00*/  @P5 LOP3.LUT R2, R2, 0x8, RZ, 0xfc, !PT ;  /* 0x0000000802025812 */ /* 0x000fe400078efcff */
[----:B------:R-:W-:-:S02]  /*17b10*/  ISETP.GE.OR P0, PT, R6, R209, !P0 ;  /* 0x000000d10600720c */ /* 0x000fc40004706670 */
[C---:B------:R-:W-:Y:S02]  /*17b20*/  ISETP.GE.AND P5, PT, R3.reuse, R198, PT ;  /* 0x000000c60300720c */ /* 0x040fe40003fa6270 */
[----:B------:R-:W-:Y:S02]  /*17b30*/  IABS R4, R4 ;  /* 0x0000000400047213 */ /* 0x000fe40000000000 */
[----:B------:R-:W-:Y:S02]  /*17b40*/  FSEL R16, R8, -INF , !P0 ;  /* 0xff80000008107808 */ /* 0x000fe40004000000 */
[----:B------:R-:W-:Y:S02]  /*17b50*/  ISETP.GE.AND P0, PT, R6, R197, PT ;  /* 0x000000c50600720c */ /* 0x000fe40003f06270 */
[----:B------:R-:W-:Y:S01]  /*17b60*/  ISETP.GE.OR P5, PT, R3, R207, !P5 ;  /* 0x000000cf0300720c */ /* 0x000fe20006fa6670 */
[----:B------:R-:W-:Y:S01]  /*17b70*/  IMAD.IADD R3, R204, 0x1, -R6 ;  /* 0x00000001cc037824 */ /* 0x000fe200078e0a06 */
[----:B------:R-:W-:-:S02]  /*17b80*/  I2FP.F32.S32 R4, R4 ;  /* 0x0000000400047245 */ /* 0x000fc40000201400 */
[----:B------:R-:W-:Y:S02]  /*17b90*/  ISETP.GE.OR P0, PT, R6, R206, !P0 ;  /* 0x000000ce0600720c */ /* 0x000fe40004706670 */
[----:B------:R-:W-:Y:S01]  /*17ba0*/  IABS R3, R3 ;  /* 0x0000000300037213 */ /* 0x000fe20000000000 */
[----:B------:R-:W-:Y:S01]  /*17bb0*/  FFMA.FTZ R7, R4, -R193, R189 ;  /* 0x800000c104077223 */ /* 0x000fe200000100bd */
[----:B------:R-:W-:Y:S01]  /*17bc0*/  IMAD.IADD R4, R202, 0x1, -R5 ;  /* 0x00000001ca047824 */ /* 0x000fe200078e0a05 */
[----:B------:R-:W-:Y:S02]  /*17bd0*/  FSEL R10, R10, -INF , !P0 ;  /* 0xff8000000a0a7808 */ /* 0x000fe40004000000 */
[----:B------:R-:W-:Y:S02]  /*17be0*/  ISETP.GE.AND P0, PT, R5, R200, PT ;  /* 0x000000c80500720c */ /* 0x000fe40003f06270 */
[----:B------:R-:W-:Y:S02]  /*17bf0*/  I2FP.F32.S32 R3, R3 ;  /* 0x0000000300037245 */ /* 0x000fe40000201400 */
[----:B------:R-:W-:-:S02]  /*17c00*/  IABS R4, R4 ;  /* 0x0000000400047213 */ /* 0x000fc40000000000 */
[----:B------:R-:W-:Y:S01]  /*17c10*/  ISETP.GE.OR P0, PT, R5, R209, !P0 ;  /* 0x000000d10500720c */ /* 0x000fe20004706670 */
[----:B------:R-:W-:Y:S01]  /*17c20*/  FFMA.FTZ R43, R3, -R193, R43 ;  /* 0x800000c1032b7223 */ /* 0x000fe2000001002b */
[----:B------:R-:W-:Y:S01]  /*17c30*/  I2FP.F32.S32 R4, R4 ;  /* 0x0000000400047245 */ /* 0x000fe20000201400 */
[----:B------:R-:W-:Y:S01]  /*17c40*/  IMAD.IADD R3, R205, 0x1, -R6 ;  /* 0x00000001cd037824 */ /* 0x000fe200078e0a06 */
[----:B------:R-:W-:Y:S02]  /*17c50*/  FSEL R15, R7, -INF , !P0 ;  /* 0xff800000070f7808 */ /* 0x000fe40004000000 */
[C---:B------:R-:W-:Y:S01]  /*17c60*/  ISETP.GE.AND P0, PT, R5.reuse, R197, PT ;  /* 0x000000c50500720c */ /* 0x040fe20003f06270 */
[----:B------:R-:W-:Y:S01]  /*17c70*/  FFMA.FTZ R4, R4, -R193, R190 ;  /* 0x800000c104047223 */ /* 0x000fe200000100be */
[----:B------:R-:W-:Y:S02]  /*17c80*/  IABS R3, R3 ;  /* 0x0000000300037213 */ /* 0x000fe40000000000 */
[----:B------:R-:W-:-:S02]  /*17c90*/  ISETP.GE.OR P0, PT, R5, R206, !P0 ;  /* 0x000000ce0500720c */ /* 0x000fc40004706670 */
[----:B------:R-:W-:Y:S02]  /*17ca0*/  I2FP.F32.S32 R3, R3 ;  /* 0x0000000300037245 */ /* 0x000fe40000201400 */
[----:B------:R-:W-:Y:S01]  /*17cb0*/  FSEL R9, R4, -INF , !P0 ;  /* 0xff80000004097808 */ /* 0x000fe20004000000 */
[----:B------:R-:W-:Y:S02]  /*17cc0*/  VIADD R4, R0, 0x38 ;  /* 0x0000003800047836 */ /* 0x000fe40000000000 */
[----:B------:R-:W-:Y:S02]  /*17cd0*/  FFMA.FTZ R64, R3, -R193, R191 ;  /* 0x800000c103407223 */ /* 0x000fe400000100bf */
[----:B------:R-:W-:-:S05]  /*17ce0*/  IMAD.IADD R3, R201, 0x1, -R4 ;  /* 0x00000001c9037824 */ /* 0x000fca00078e0a04 */
[----:B------:R-:W-:Y:S02]  /*17cf0*/  IABS R3, R3 ;  /* 0x0000000300037213 */ /* 0x000fe40000000000 */
[C---:B------:R-:W-:Y:S02]  /*17d00*/  ISETP.GE.AND P0, PT, R4.reuse, R200, PT ;  /* 0x000000c80400720c */ /* 0x040fe40003f06270 */
[----:B------:R-:W-:Y:S02]  /*17d10*/  I2FP.F32.S32 R3, R3 ;  /* 0x0000000300037245 */ /* 0x000fe40000201400 */
[----:B------:R-:W-:-:S03]  /*17d20*/  ISETP.GE.OR P0, PT, R4, R209, !P0 ;  /* 0x000000d10400720c */ /* 0x000fc60004706670 */
[----:B------:R-:W-:-:S05]  /*17d30*/  FFMA.FTZ R3, R3, -R193, R196 ;  /* 0x800000c103037223 */ /* 0x000fca00000100c4 */
[----:B------:R-:W-:Y:S01]  /*17d40*/  FSEL R14, R3, -INF , !P0 ;  /* 0xff800000030e7808 */ /* 0x000fe20004000000 */
[----:B------:R-:W-:-:S05]  /*17d50*/  IMAD.IADD R3, R202, 0x1, -R4 ;  /* 0x00000001ca037824 */ /* 0x000fca00078e0a04 */
[----:B------:R-:W-:Y:S02]  /*17d60*/  IABS R3, R3 ;  /* 0x0000000300037213 */ /* 0x000fe40000000000 */
[C---:B------:R-:W-:Y:S02]  /*17d70*/  ISETP.GE.AND P0, PT, R4.reuse, R197, PT ;  /* 0x000000c50400720c */ /* 0x040fe40003f06270 */
[----:B------:R-:W-:Y:S02]  /*17d80*/  I2FP.F32.S32 R3, R3 ;  /* 0x0000000300037245 */ /* 0x000fe40000201400 */
[----:B------:R-:W-:-:S03]  /*17d90*/  ISETP.GE.OR P0, PT, R4, R206, !P0 ;  /* 0x000000ce0400720c */ /* 0x000fc60004706670 */
[----:B------:R-:W-:-:S05]  /*17da0*/  FFMA.FTZ R3, R3, -R193, R203 ;  /* 0x800000c103037223 */ /* 0x000fca00000100cb */
[----:B------:R-:W-:Y:S01]  /*17db0*/  FSEL R8, R3, -INF , !P0 ;  /* 0xff80000003087808 */ /* 0x000fe20004000000 */
[----:B------:R-:W-:-:S04]  /*17dc0*/  VIADD R3, R0, 0x39 ;  /* 0x0000003900037836 */ /* 0x000fc80000000000 */
[----:B------:R-:W-:-:S05]  /*17dd0*/  IMAD.IADD R0, R201, 0x1, -R3 ;  /* 0x00000001c9007824 */ /* 0x000fca00078e0a03 */
[----:B------:R-:W-:-:S04]  /*17de0*/  IABS R0, R0 ;  /* 0x0000000000007213 */ /* 0x000fc80000000000 */
[----:B------:R-:W-:Y:S01]  /*17df0*/  I2FP.F32.S32 R0, R0 ;  /* 0x0000000000007245 */ /* 0x000fe20000201400 */
[----:B------:R-:W-:Y:S04]  /*17e00*/  STL [R1+0x1f8], R201 ;  /* 0x0001f8c901007387 */ /* 0x000fe80000100800 */
[----:B------:R-:W-:Y:S01]  /*17e10*/  FFMA.FTZ R0, R0, -R193, R51 ;  /* 0x800000c100007223 */ /* 0x000fe20000010033 */
[----:B------:R-:W-:Y:S02]  /*17e20*/  IMAD.MOV.U32 R51, RZ, RZ, R26 ;  /* 0x000000ffff337224 */ /* 0x000fe400078e001a */
[----:B------:R-:W2:Y:S01]  /*17e30*/  LDL.LU R26, [R1+0x2c] ;  /* 0x00002c00011a7983 */ /* 0x000ea20000300800 */
[----:B------:R-:W-:-:S04]  /*17e40*/  ISETP.GE.AND P0, PT, R3, R200, PT ;  /* 0x000000c80300720c */ /* 0x000fc80003f06270 */
[----:B------:R-:W-:-:S04]  /*17e50*/  ISETP.GE.OR P0, PT, R3, R209, !P0 ;  /* 0x000000d10300720c */ /* 0x000fc80004706670 */
[----:B------:R-:W-:Y:S01]  /*17e60*/  FSEL R13, R0, -INF , !P0 ;  /* 0xff800000000d7808 */ /* 0x000fe20004000000 */
[----:B------:R-:W-:-:S05]  /*17e70*/  IMAD.IADD R0, R202, 0x1, -R3 ;  /* 0x00000001ca007824 */ /* 0x000fca00078e0a03 */
[----:B------:R-:W-:Y:S01]  /*17e80*/  IABS R0, R0 ;  /* 0x0000000000007213 */ /* 0x000fe20000000000 */
[----:B------:R-:W-:Y:S03]  /*17e90*/  STL [R1+0x1fc], R200 ;  /* 0x0001fcc801007387 */ /* 0x000fe60000100800 */
[----:B------:R-:W-:Y:S01]  /*17ea0*/  I2FP.F32.S32 R0, R0 ;  /* 0x0000000000007245 */ /* 0x000fe20000201400 */
[----:B------:R-:W-:Y:S04]  /*17eb0*/  STL [R1+0x200], R209 ;  /* 0x000200d101007387 */ /* 0x000fe80000100800 */
[----:B------:R-:W-:Y:S01]  /*17ec0*/  STL [R1+0x204], R202 ;  /* 0x000204ca01007387 */ /* 0x000fe20000100800 */
[----:B------:R-:W-:Y:S01]  /*17ed0*/  FFMA.FTZ R0, R0, -R193, R219 ;  /* 0x800000c100007223 */ /* 0x000fe200000100db */
[----:B------:R-:W-:-:S02]  /*17ee0*/  IMAD.MOV.U32 R219, RZ, RZ, R28 ;  /* 0x000000ffffdb7224 */ /* 0x000fc400078e001c */
[----:B------:R-:W-:Y:S04]  /*17ef0*/  STL [R1+0x208], R197 ;  /* 0x000208c501007387 */ /* 0x000fe80000100800 */
[----:B------:R-:W-:Y:S04]  /*17f00*/  STL [R1+0x20c], R206 ;  /* 0x00020cce01007387 */ /* 0x000fe80000100800 */
[----:B------:R-:W3:Y:S01]  /*17f10*/  LDL.LU R28, [R1+0x34] ;  /* 0x00003400011c7983 */ /* 0x000ee20000300800 */
[----:B------:R-:W-:Y:S02]  /*17f20*/  ISETP.GE.AND P0, PT, R3, R197, PT ;  /* 0x000000c50300720c */ /* 0x000fe40003f06270 */
[----:B------:R-:W-:-:S02]  /*17f30*/  LOP3.LUT R2, R2, 0xfffffffb, RZ, 0xc0, !PT ;  /* 0xfffffffb02027812 */ /* 0x000fc400078ec0ff */
[----:B------:R-:W-:Y:S02]  /*17f40*/  ISETP.GE.OR P0, PT, R3, R206, !P0 ;  /* 0x000000ce0300720c */ /* 0x000fe40004706670 */
[----:B------:R-:W-:Y:S02]  /*17f50*/  @P4 LOP3.LUT R2, R2, 0x4, RZ, 0xfc, !PT ;  /* 0x0000000402024812 */ /* 0x000fe400078efcff */
[----:B------:R-:W-:Y:S01]  /*17f60*/  FSEL R7, R0, -INF , !P0 ;  /* 0xff80000000077808 */ /* 0x000fe20004000000 */
[----:B------:R-:W-:Y:S01]  /*17f70*/  IMAD.IADD R0, R204, 0x1, -R5 ;  /* 0x00000001cc007824 */ /* 0x000fe200078e0a05 */
[----:B------:R-:W-:-:S04]  /*17f80*/  LOP3.LUT R2, R2, 0xfffffffd, RZ, 0xc0, !PT ;  /* 0xfffffffd02027812 */ /* 0x000fc800078ec0ff */
[----:B------:R-:W-:Y:S02]  /*17f90*/  IABS R0, R0 ;  /* 0x0000000000007213 */ /* 0x000fe40000000000 */
[----:B------:R-:W-:Y:S02]  /*17fa0*/  @P3 LOP3.LUT R2, R2, 0x2, RZ, 0xfc, !PT ;  /* 0x0000000202023812 */ /* 0x000fe400078efcff */
[----:B------:R-:W-:Y:S02]  /*17fb0*/  I2FP.F32.S32 R0, R0 ;  /* 0x0000000000007245 */ /* 0x000fe40000201400 */
[----:B------:R-:W-:-:S04]  /*17fc0*/  LOP3.LUT R2, R2, 0xfffffffe, RZ, 0xc0, !PT ;  /* 0xfffffffe02027812 */ /* 0x000fc800078ec0ff */
[----:B------:R-:W-:-:S04]  /*17fd0*/  @P2 LOP3.LUT R2, R2, 0x1, RZ, 0xfc, !PT ;  /* 0x0000000102022812 */ /* 0x000fc800078efcff */
[----:B------:R-:W-:Y:S02]  /*17fe0*/  LOP3.LUT R2, R2, 0xfffffdff, RZ, 0xc0, !PT ;  /* 0xfffffdff02027812 */ /* 0x000fe400078ec0ff */
[----:B------:R-:W-:Y:S02]  /*17ff0*/  ISETP.GE.AND P0, PT, R6, R199, PT ;  /* 0x000000c70600720c */ /* 0x000fe40003f06270 */
[----:B------:R-:W-:Y:S02]  /*18000*/  @P6 LOP3.LUT R2, R2, 0x200, RZ, 0xfc, !PT ;  /* 0x0000020002026812 */ /* 0x000fe400078efcff */
[----:B------:R-:W-:Y:S02]  /*18010*/  ISETP.GE.OR P0, PT, R6, R208, !P0 ;  /* 0x000000d00600720c */ /* 0x000fe40004706670 */
[----:B------:R-:W-:Y:S02]  /*18020*/  LOP3.LUT R2, R2, 0xfffffbff, RZ, 0xc0, !PT ;  /* 0xfffffbff02027812 */ /* 0x000fe400078ec0ff */
[----:B------:R-:W-:-:S02]  /*18030*/  ISETP.GE.AND P4, PT, R6, R198, PT ;  /* 0x000000c60600720c */ /* 0x000fc40003f86270 */
[----:B------:R-:W-:Y:S02]  /*18040*/  @P5 LOP3.LUT R2, R2, 0x400, RZ, 0xfc, !PT ;  /* 0x0000040002025812 */ /* 0x000fe400078efcff */
[----:B------:R-:W-:Y:S02]  /*18050*/  ISETP.GE.OR P4, PT, R6, R207, !P4 ;  /* 0x000000cf0600720c */ /* 0x000fe40006786670 */
[----:B------:R-:W-:-:S04]  /*18060*/  LOP3.LUT R2, R2, 0xfffffeff, RZ, 0xc0, !PT ;  /* 0xfffffeff02027812 */ /* 0x000fc800078ec0ff */
[----:B------:R-:W-:Y:S02]  /*18070*/  @P0 LOP3.LUT R2, R2, 0x100, RZ, 0xfc, !PT ;  /* 0x0000010002020812 */ /* 0x000fe400078efcff */
[C---:B------:R-:W-:Y:S02]  /*18080*/  ISETP.GE.AND P0, PT, R5.reuse, R199, PT ;  /* 0x000000c70500720c */ /* 0x040fe40003f06270 */
[----:B------:R-:W-:Y:S02]  /*18090*/  LOP3.LUT R2, R2, 0xfffff7ff, RZ, 0xc0, !PT ;  /* 0xfffff7ff02027812 */ /* 0x000fe400078ec0ff */
[C---:B------:R-:W-:Y:S02]  /*180a0*/  ISETP.GE.AND P3, PT, R5.reuse, R198, PT ;  /* 0x000000c60500720c */ /* 0x040fe40003f66270 */
[----:B------:R-:W-:Y:S02]  /*180b0*/  @P4 LOP3.LUT R2, R2, 0x800, RZ, 0xfc, !PT ;  /* 0x0000080002024812 */ /* 0x000fe400078efcff */
[----:B------:R-:W-:-:S02]  /*180c0*/  ISETP.GE.OR P4, PT, R5, R208, !P0 ;  /* 0x000000d00500720c */ /* 0x000fc40004786670 */
[----:B------:R-:W-:Y:S01]  /*180d0*/  ISETP.GE.OR P3, PT, R5, R207, !P3 ;  /* 0x000000cf0500720c */ /* 0x000fe20005f66670 */
[----:B------:R-:W-:-:S05]  /*180e0*/  IMAD.IADD R5, R205, 0x1, -R5 ;  /* 0x00000001cd057824 */ /* 0x000fca00078e0a05 */
[----:B------:R-:W-:-:S04]  /*180f0*/  IABS R5, R5 ;  /* 0x0000000500057213 */ /* 0x000fc80000000000 */
[----:B------:R-:W-:Y:S01]  /*18100*/  I2FP.F32.S32 R5, R5 ;  /* 0x0000000500057245 */ /* 0x000fe20000201400 */
[----:B--2---:R-:W-:Y:S01]  /*18110*/  FFMA.FTZ R26, R0, -R193, R26 ;  /* 0x800000c1001a7223 */ /* 0x004fe2000001001a */
        /* <DEDUP_REMOVED lines=11> */
[----:B---3--:R-:W-:Y:S02]  /*181d0*/  FFMA.FTZ R55, R5, -R193, R28 ;  /* 0x800000c105377223 */ /* 0x008fe4000001001c */
[----:B------:R-:W2:Y:S01]  /*181e0*/  LDL.LU R28, [R1+0x64] ;  /* 0x00006400011c7983 */ /* 0x000ea20000300800 */
[----:B------:R-:W-:-:S04]  /*181f0*/  FMNMX.FTZ R0, R11, R0, !PT ;  /* 0x000000000b007209 */ /* 0x000fc80007810000 */
[----:B------:R-:W-:Y:S01]  /*18200*/  FMNMX.FTZ R5, R10, R0, !PT ;  /* 0x000000000a057209 */ /* 0x000fe20007810000 */
[----:B------:R-:W-:-:S03]  /*18210*/  IMAD.IADD R0, R204, 0x1, -R4 ;  /* 0x00000001cc007824 */ /* 0x000fc600078e0a04 */
[----:B------:R-:W-:Y:S02]  /*18220*/  FMNMX.FTZ R5, R9, R5, !PT ;  /* 0x0000000509057209 */ /* 0x000fe40007810000 */
[----:B------:R-:W-:Y:S02]  /*18230*/  IABS R0, R0 ;  /* 0x0000000000007213 */ /* 0x000fe40000000000 */
[----:B------:R-:W-:Y:S02]  /*18240*/  FMNMX.FTZ R5, R8, R5, !PT ;  /* 0x0000000508057209 */ /* 0x000fe40007810000 */
[----:B------:R-:W-:Y:S02]  /*18250*/  I2FP.F32.S32 R6, R0 ;  /* 0x0000000000067245 */ /* 0x000fe40000201400 */
[----:B------:R-:W-:-:S05]  /*18260*/  FMNMX.FTZ R0, R7, R5, !PT ;  /* 0x0000000507007209 */ /* 0x000fca0007810000 */
[----:B------:R-:W1:Y:S02]  /*18270*/  SHFL.BFLY PT, R5, R0, 0x2, 0x1f ;  /* 0x0c401f0000057f89 */ /* 0x000e6400000e0000 */
[----:B-1----:R-:W-:Y:S02]  /*18280*/  FMNMX.FTZ R5, R0, R5, !PT ;  /* 0x0000000500057209 */ /* 0x002fe40007810000 */
[----:B------:R-:W3:Y:S01]  /*18290*/  LD.E R0, desc[UR4][R172.64+0xdc] ;  /* 0x0000dc04ac007980 */ /* 0x000ee2000c101900 */
[----:B------:R-:W-:-:S04]  /*182a0*/  FMNMX.FTZ R102, R244, R61, !PT ;  /* 0x0000003df4667209 */ /* 0x000fc80007810000 */
[----:B------:R-:W-:-:S04]  /*182b0*/  FMNMX.FTZ R102, R60, R102, !PT ;  /* 0x000000663c667209 */ /* 0x000fc80007810000 */
[----:B------:R-:W-:Y:S02]  /*182c0*/  FMNMX.FTZ R102, R58, R102, !PT ;  /* 0x000000663a667209 */ /* 0x000fe40007810000 */
[----:B------:R-:W-:Y:S02]  /*182d0*/  ISETP.GE.AND P0, PT, R4, R199, PT ;  /* 0x000000c70400720c */ /* 0x000fe40003f06270 */
[----:B------:R-:W-:Y:S02]  /*182e0*/  FMNMX.FTZ R102, R54, R102, !PT ;  /* 0x0000006636667209 */ /* 0x000fe40007810000 */
[C---:B------:R-:W-:Y:S01]  /*182f0*/  ISETP.GE.AND P2, PT, R4.reuse, R198, PT ;  /* 0x000000c60400720c */ /* 0x040fe20003f46270 */
[----:B------:R-:W1:Y:S01]  /*18300*/  SHFL.BFLY PT, R103, R5, 0x1, 0x1f ;  /* 0x0c201f0005677f89 */ /* 0x000e6200000e0000 */
[----:B------:R-:W-:Y:S02]  /*18310*/  FMNMX.FTZ R102, R49, R102, !PT ;  /* 0x0000006631667209 */ /* 0x000fe40007810000 */
[----:B------:R-:W-:-:S02]  /*18320*/  ISETP.GE.OR P5, PT, R4, R208, !P0 ;  /* 0x000000d00400720c */ /* 0x000fc400047a6670 */
[----:B------:R-:W-:Y:S01]  /*18330*/  ISETP.GE.OR P2, PT, R4, R207, !P2 ;  /* 0x000000cf0400720c */ /* 0x000fe20005746670 */
[----:B------:R-:W-:Y:S01]  /*18340*/  IMAD.IADD R4, R205, 0x1, -R4 ;  /* 0x00000001cd047824 */ /* 0x000fe200078e0a04 */
[----:B------:R-:W-:-:S04]  /*18350*/  FMNMX.FTZ R102, R45, R102, !PT ;  /* 0x000000662d667209 */ /* 0x000fc80007810000 */
[----:B------:R-:W-:Y:S02]  /*18360*/  IABS R4, R4 ;  /* 0x0000000400047213 */ /* 0x000fe40000000000 */
[----:B------:R-:W-:Y:S02]  /*18370*/  FMNMX.FTZ R102, R41, R102, !PT ;  /* 0x0000006629667209 */ /* 0x000fe40007810000 */
[----:B------:R-:W-:Y:S02]  /*18380*/  I2FP.F32.S32 R4, R4 ;  /* 0x0000000400047245 */ /* 0x000fe40000201400 */
[----:B------:R-:W-:Y:S01]  /*18390*/  FMNMX.FTZ R102, R37, R102, !PT ;  /* 0x0000006625667209 */ /* 0x000fe20007810000 */
[-C--:B------:R-:W-:Y:S01]  /*183a0*/  FFMA.FTZ R6, R6, -R193.reuse, R219 ;  /* 0x800000c106067223 */ /* 0x080fe200000100db */
[----:B------:R-:W-:Y:S02]  /*183b0*/  IMAD.MOV.U32 R219, RZ, RZ, R51 ;  /* 0x000000ffffdb7224 */ /* 0x000fe400078e0033 */
[----:B------:R-:W-:Y:S01]  /*183c0*/  FFMA.FTZ R51, R4, -R193, R46 ;  /* 0x800000c104337223 */ /* 0x000fe2000001002e */
[----:B------:R-:W-:Y:S01]  /*183d0*/  FMNMX.FTZ R102, R25, R102, !PT ;  /* 0x0000006619667209 */ /* 0x000fe20007810000 */
[----:B------:R-:W-:Y:S01]  /*183e0*/  IMAD.IADD R4, R204, 0x1, -R3 ;  /* 0x00000001cc047824 */ /* 0x000fe200078e0a03 */
[----:B------:R-:W-:-:S02]  /*183f0*/  ISETP.GE.AND P0, PT, R3, R199, PT ;  /* 0x000000c70300720c */ /* 0x000fc40003f06270 */
[----:B------:R-:W-:Y:S02]  /*18400*/  FMNMX.FTZ R102, R23, R102, !PT ;  /* 0x0000006617667209 */ /* 0x000fe40007810000 */
[----:B------:R-:W-:Y:S02]  /*18410*/  IABS R4, R4 ;  /* 0x0000000400047213 */ /* 0x000fe40000000000 */
[----:B------:R-:W-:Y:S02]  /*18420*/  ISETP.GE.AND P1, PT, R3, R198, PT ;  /* 0x000000c60300720c */ /* 0x000fe40003f26270 */
[----:B-1----:R-:W-:Y:S01]  /*18430*/  FMNMX.FTZ R103, R5, R103, !PT ;  /* 0x0000006705677209 */ /* 0x002fe20007810000 */
[----:B------:R-:W-:Y:S01]  /*18440*/  IMAD.IADD R5, R205, 0x1, -R3 ;  /* 0x00000001cd057824 */ /* 0x000fe200078e0a03 */
[----:B------:R-:W-:Y:S02]  /*18450*/  FMNMX.FTZ R102, R20, R102, !PT ;  /* 0x0000006614667209 */ /* 0x000fe40007810000 */
[----:B------:R-:W-:-:S02]  /*18460*/  ISETP.GE.OR P6, PT, R3, R208, !P0 ;  /* 0x000000d00300720c */ /* 0x000fc400047c6670 */
[----:B------:R-:W-:Y:S01]  /*18470*/  ISETP.GE.OR P1, PT, R3, R207, !P1 ;  /* 0x000000cf0300720c */ /* 0x000fe20004f26670 */
[----:B------:R-:W-:Y:S01]  /*18480*/  IMAD.MOV.U32 R3, RZ, RZ, R4 ;  /* 0x000000ffff037224 */ /* 0x000fe200078e0004 */
[----:B------:R-:W-:Y:S02]  /*18490*/  FMNMX.FTZ R102, R17, R102, !PT ;  /* 0x0000006611667209 */ /* 0x000fe40007810000 */
[----:B------:R-:W-:Y:S02]  /*184a0*/  IABS R5, R5 ;  /* 0x0000000500057213 */ /* 0x000fe40000000000 */
[----:B------:R-:W-:Y:S02]  /*184b0*/  I2FP.F32.S32 R3, R3 ;  /* 0x0000000300037245 */ /* 0x000fe40000201400 */
[----:B------:R-:W-:Y:S01]  /*184c0*/  FMNMX.FTZ R102, R16, R102, !PT ;  /* 0x0000006610667209 */ /* 0x000fe20007810000 */
[----:B------:R-:W-:Y:S02]  /*184d0*/  IMAD.MOV.U32 R46, RZ, RZ, R5 ;  /* 0x000000ffff2e7224 */ /* 0x000fe400078e0005 */
[----:B------:R-:W-:Y:S01]  /*184e0*/  FFMA.FTZ R5, R3, -R193, R219 ;  /* 0x800000c103057223 */ /* 0x000fe200000100db */
[----:B------:R-:W-:-:S02]  /*184f0*/  FMNMX.FTZ R102, R15, R102, !PT ;  /* 0x000000660f667209 */ /* 0x000fc40007810000 */
[----:B------:R-:W-:Y:S02]  /*18500*/  FSETP.NEU.FTZ.AND P0, PT, R103, -INF , PT ;  /* 0xff8000006700780b */ /* 0x000fe40003f1d000 */
[----:B------:R-:W-:Y:S02]  /*18510*/  I2FP.F32.S32 R46, R46 ;  /* 0x0000002e002e7245 */ /* 0x000fe40000201400 */
[----:B------:R-:W-:Y:S01]  /*18520*/  FMNMX.FTZ R102, R14, R102, !PT ;  /* 0x000000660e667209 */ /* 0x000fe20007810000 */
[----:B------:R-:W-:-:S03]  /*18530*/  IMAD.MOV.U32 R190, RZ, RZ, R222 ;  /* 0x000000ffffbe7224 */ /* 0x000fc600078e00de */
[----:B------:R-:W-:Y:S01]  /*18540*/  FMNMX.FTZ R102, R13, R102, !PT ;  /* 0x000000660d667209 */ /* 0x000fe20007810000 */
[----:B------:R-:W-:Y:S02]  /*18550*/  IMAD.MOV.U32 R191, RZ, RZ, R223 ;  /* 0x000000ffffbf7224 */ /* 0x000fe400078e00df */
[----:B------:R-:W-:Y:S02]  /*18560*/  IMAD.MOV.U32 R219, RZ, RZ, R195 ;  /* 0x000000ffffdb7224 */ /* 0x000fe400078e00c3 */
[----:B------:R-:W-:Y:S02]  /*18570*/  IMAD.MOV.U32 R222, RZ, RZ, R106 ;  /* 0x000000ffffde7224 */ /* 0x000fe400078e006a */
[----:B------:R-:W-:Y:S01]  /*18580*/  IMAD.MOV.U32 R223, RZ, RZ, R105 ;  /* 0x000000ffffdf7224 */ /* 0x000fe200078e0069 */
        /* <DEDUP_REMOVED lines=10> */
[----:B------:R-:W4:Y:S01]  /*18630*/  LDL.LU R175, [R1+0x140] ;  /* 0x0001400001af7983 */ /* 0x000f220000300800 */
[----:B------:R-:W-:Y:S01]  /*18640*/  FSEL R4, R103, RZ, P0 ;  /* 0x000000ff67047208 */ /* 0x000fe20000000000 */
[----:B------:R-:W-:-:S02]  /*18650*/  IMAD.MOV.U32 R203, RZ, RZ, R181 ;  /* 0x000000ffffcb7224 */ /* 0x000fc400078e00b5 */
[----:B------:R-:W4:Y:S01]  /*18660*/  LDL R196, [R1+0x130] ;  /* 0x0001300001c47983 */ /* 0x000f220000100800 */
[----:B--2---:R-:W-:Y:S01]  /*18670*/  FFMA.FTZ R46, R46, -R193, R28 ;  /* 0x800000c12e2e7223 */ /* 0x004fe2000001001c */
[----:B------:R-:W-:Y:S02]  /*18680*/  IMAD.MOV.U32 R28, RZ, RZ, R29 ;  /* 0x000000ffff1c7224 */ /* 0x000fe400078e001d */
[----:B------:R-:W-:Y:S02]  /*18690*/  IMAD.MOV.U32 R29, RZ, RZ, R104 ;  /* 0x000000ffff1d7224 */ /* 0x000fe400078e0068 */
        /* <DEDUP_REMOVED lines=17> */
[----:B------:R-:W-:-:S02]  /*187b0*/  FFMA.FTZ R235, R7, R0, -R3 ;  /* 0x0000000007eb7223 */ /* 0x000fc40000010803 */
[----:B------:R-:W1:Y:S02]  /*187c0*/  SHFL.BFLY PT, R3, R102, 0x2, 0x1f ;  /* 0x0c401f0066037f89 */ /* 0x000e6400000e0000 */
[----:B-1----:R-:W-:-:S05]  /*187d0*/  FMNMX.FTZ R102, R102, R3, !PT ;  /* 0x0000000366667209 */ /* 0x002fca0007810000 */
[----:B------:R-:W1:Y:S01]  /*187e0*/  SHFL.BFLY PT, R3, R102, 0x1, 0x1f ;  /* 0x0c201f0066037f89 */ /* 0x000e6200000e0000 */
[----:B------:R-:W-:Y:S01]  /*187f0*/  FADD.FTZ R52, R218, -R4 ;  /* 0x80000004da347221 */ /* 0x000fe20000010000 */
        /* <DEDUP_REMOVED lines=37> */
[----:B------:R1:W-:Y:S03]  /*18a50*/  MUFU.EX2 R41, R4 ;  /* 0x0000000400297308 */ /* 0x0003e60000000800 */
[----:B-1----:R-:W-:-:S05]  /*18a60*/  FMNMX.FTZ R4, R24, R3, !PT ;  /* 0x0000000318047209 */ /* 0x002fca0007810000 */
[----:B------:R-:W1:Y:S01]  /*18a70*/  MUFU.EX2 R3, R9 ;  /* 0x0000000900037308 */ /* 0x000e620000000800 */
[----:B------:R-:W-:Y:S01]  /*18a80*/  STL [R1+0x238], R102 ;  /* 0x0002386601007387 */ /* 0x000fe20000100800 */
[-C--:B-1----:R-:W-:Y:S01]  /*18a90*/  FMUL.FTZ R240, R168, R3.reuse ;  /* 0x00000003a8f07220 */ /* 0x082fe20000410000 */
[-C--:B------:R-:W-:Y:S01]  /*18aa0*/  FMUL.FTZ R241, R169, R3.reuse ;  /* 0x00000003a9f17220 */ /* 0x080fe20000410000 */
[-C--:B------:R-:W-:Y:S01]  /*18ab0*/  FMUL.FTZ R248, R164, R3.reuse ;  /* 0x00000003a4f87220 */ /* 0x080fe20000410000 */
[-C--:B------:R-:W-:Y:S02]  /*18ac0*/  FMUL.FTZ R249, R165, R3.reuse ;  /* 0x00000003a5f97220 */ /* 0x080fe40000410000 */
[----:B------:R-:W-:Y:S01]  /*18ad0*/  STL [R1+0x23c], R240 ;  /* 0x00023cf001007387 */ /* 0x000fe20000100800 */
[----:B------:R-:W-:-:S03]  /*18ae0*/  FMUL.FTZ R9, R160, R3 ;  /* 0x00000003a0097220 */ /* 0x000fc60000410000 */
[----:B------:R-:W-:Y:S04]  /*18af0*/  STL [R1+0x240], R241 ;  /* 0x000240f101007387 */ /* 0x000fe80000100800 */
[----:B------:R1:W-:Y:S04]  /*18b00*/  STL [R1+0x244], R248 ;  /* 0x000244f801007387 */ /* 0x0003e80000100800 */
[----:B------:R-:W-:Y:S01]  /*18b10*/  STL [R1+0x248], R249 ;  /* 0x000248f901007387 */ /* 0x000fe20000100800 */
[----:B-1----:R-:W-:-:S05]  /*18b20*/  FMUL.FTZ R248, R161, R3 ;  /* 0x00000003a1f87220 */ /* 0x002fca0000410000 */
[----:B------:R1:W-:Y:S04]  /*18b30*/  STL [R1+0x250], R248 ;  /* 0x000250f801007387 */ /* 0x0003e80000100800 */
[----:B------:R2:W-:Y:S01]  /*18b40*/  STL [R1+0x20], R9 ;  /* 0x0000200901007387 */ /* 0x0005e20000100800 */
        /* <DEDUP_REMOVED lines=9> */
[----:B------:R-:W-:-:S04]  /*18be0*/  LOP3.LUT P3, RZ, R2, 0x100, RZ, 0xc0, !PT ;  /* 0x0000010002ff7812 */ /* 0x000fc8000786c0ff */
[----:B------:R-:W-:Y:S02]  /*18bf0*/  FSEL R8, R43, -INF , !P3 ;  /* 0xff8000002b087808 */ /* 0x000fe40005800000 */
[----:B------:R-:W-:Y:S02]  /*18c00*/  FSEL R7, R26, -INF , !P4 ;  /* 0xff8000001a077808 */ /* 0x000fe40006000000 */
[----:B------:R-:W-:Y:S02]  /*18c10*/  FMNMX.FTZ R4, R8, R4, !PT ;  /* 0x0000000408047209 */ /* 0x000fe40007810000 */
[----:B------:R-:W-:Y:S02]  /*18c20*/  FSEL R6, R6, -INF , !P5 ;  /* 0xff80000006067808 */ /* 0x000fe40006800000 */
[----:B------:R-:W-:Y:S02]  /*18c30*/  FMNMX.FTZ R4, R7, R4, !PT ;  /* 0x0000000407047209 */ /* 0x000fe40007810000 */
[----:B------:R-:W-:-:S02]  /*18c40*/  FSEL R5, R5, -INF , !P6 ;  /* 0xff80000005057808 */ /* 0x000fc40007000000 */
[----:B------:R-:W-:Y:S01]  /*18c50*/  FMNMX.FTZ R4, R6, R4, !PT ;  /* 0x0000000406047209 */ /* 0x000fe20007810000 */
[----:B----4-:R-:W-:-:S03]  /*18c60*/  FFMA.FTZ R177, R175, R3, R41 ;  /* 0x00000003afb17223 */ /* 0x010fc60000010029 */
[----:B------:R-:W-:Y:S01]  /*18c70*/  FMNMX.FTZ R4, R5, R4, !PT ;  /* 0x0000000405047209 */ /* 0x000fe20007810000 */
        /* <DEDUP_REMOVED lines=17> */
[----:B------:R-:W-:-:S02]  /*18d90*/  FMUL.FTZ R173, R97, R3 ;  /* 0x0000000361ad7220 */ /* 0x000fc40000410000 */
[----:B------:R-:W1:Y:S02]  /*18da0*/  SHFL.BFLY PT, R3, R4, 0x2, 0x1f ;  /* 0x0c401f0004037f89 */ /* 0x000e6400000e0000 */
[----:B-1----:R-:W-:-:S05]  /*18db0*/  FMNMX.FTZ R3, R4, R3, !PT ;  /* 0x0000000304037209 */ /* 0x002fca0007810000 */
[----:B------:R-:W1:Y:S01]  /*18dc0*/  SHFL.BFLY PT, R4, R3, 0x1, 0x1f ;  /* 0x0c201f0003047f89 */ /* 0x000e6200000e0000 */
[C---:B------:R-:W-:Y:S02]  /*18dd0*/  LOP3.LUT P3, RZ, R2.reuse, 0x10, RZ, 0xc0, !PT ;  /* 0x0000001002ff7812 */ /* 0x040fe4000786c0ff */
[C---:B------:R-:W-:Y:S02]  /*18de0*/  LOP3.LUT P4, RZ, R2.reuse, 0x8, RZ, 0xc0, !PT ;  /* 0x0000000802ff7812 */ /* 0x040fe4000788c0ff */
[C---:B------:R-:W-:Y:S02]  /*18df0*/  LOP3.LUT P5, RZ, R2.reuse, 0x4, RZ, 0xc0, !PT ;  /* 0x0000000402ff7812 */ /* 0x040fe400078ac0ff */
[----:B------:R-:W-:Y:S02]  /*18e00*/  LOP3.LUT P6, RZ, R2, 0x2, RZ, 0xc0, !PT ;  /* 0x0000000202ff7812 */ /* 0x000fe400078cc0ff */
[----:B-1----:R-:W-:-:S04]  /*18e10*/  FMNMX.FTZ R101, R3, R4, !PT ;  /* 0x0000000403657209 */ /* 0x002fc80007810000 */
[----:B------:R-:W-:-:S04]  /*18e20*/  FSETP.NEU.FTZ.AND P0, PT, R101, -INF , PT ;  /* 0xff8000006500780b */ /* 0x000fc80003f1d000 */
[----:B------:R-:W-:-:S05]  /*18e30*/  FSEL R3, R101, RZ, P0 ;  /* 0x000000ff65037208 */ /* 0x000fca0000000000 */
[----:B------:R-:W-:Y:S01]  /*18e40*/  FADD.FTZ R9, R247, -R3 ;  /* 0x80000003f7097221 */ /* 0x000fe20000010000 */
[----:B------:R-:W-:Y:S01]  /*18e50*/  FMUL.FTZ R3, R0, R101 ;  /* 0x0000006500037220 */ /* 0x000fe20000410000 */
[----:B------:R-:W-:Y:S02]  /*18e60*/  FSEL R23, R217, -INF , !P3 ;  /* 0xff800000d9177808 */ /* 0x000fe40005800000 */
[----:B------:R-:W-:Y:S02]  /*18e70*/  FSEL R22, R214, -INF , !P4 ;  /* 0xff800000d6167808 */ /* 0x000fe40006000000 */
[----:B------:R-:W-:Y:S02]  /*18e80*/  FSEL R3, R3, RZ, P0 ;  /* 0x000000ff03037208 */ /* 0x000fe40000000000 */
[----:B------:R-:W-:Y:S02]  /*18e90*/  FSEL R21, R194, -INF , !P5 ;  /* 0xff800000c2157808 */ /* 0x000fe40006800000 */
[----:B------:R-:W-:-:S02]  /*18ea0*/  FSEL R20, R182, -INF , !P6 ;  /* 0xff800000b6147808 */ /* 0x000fc40007000000 */
[C---:B------:R-:W-:Y:S02]  /*18eb0*/  LOP3.LUT P0, RZ, R2.reuse, 0x1, RZ, 0xc0, !PT ;  /* 0x0000000102ff7812 */ /* 0x040fe4000780c0ff */
[C---:B------:R-:W-:Y:S02]  /*18ec0*/  LOP3.LUT P3, RZ, R2.reuse, 0x1000, RZ, 0xc0, !PT ;  /* 0x0000100002ff7812 */ /* 0x040fe4000786c0ff */
        /* <DEDUP_REMOVED lines=12> */
[----:B------:R-:W-:Y:S01]  /*18f90*/  FMNMX.FTZ R2, R20, R2, !PT ;  /* 0x0000000214027209 */ /* 0x000fe20007810000 */
        /* <DEDUP_REMOVED lines=16> */
[----:B------:R-:W-:Y:S01]  /*190a0*/  FSEL R19, R176, -INF , !P6 ;  /* 0xff800000b0137808 */ /* 0x000fe20007000000 */
[----:B------:R-:W-:Y:S01]  /*190b0*/  FMUL.FTZ R3, R0, R9 ;  /* 0x0000000900037220 */ /* 0x000fe20000410000 */
[----:B------:R-:W-:-:S02]  /*190c0*/  FMNMX.FTZ R2, R16, R2, !PT ;  /* 0x0000000210027209 */ /* 0x000fc40007810000 */
[----:B------:R-:W-:Y:S02]  /*190d0*/  FSEL R18, R100, -INF , !P5 ;  /* 0xff80000064127808 */ /* 0x000fe40006800000 */
[----:B------:R-:W-:Y:S01]  /*190e0*/  FMNMX.FTZ R2, R19, R2, !PT ;  /* 0x0000000213027209 */ /* 0x000fe20007810000 */
[----:B------:R-:W-:Y:S01]  /*190f0*/  MUFU.EX2 R4, R4 ;  /* 0x0000000400047308 */ /* 0x000fe20000000800 */
[----:B------:R-:W-:Y:S02]  /*19100*/  FSEL R17, R64, -INF , !P4 ;  /* 0xff80000040117808 */ /* 0x000fe40006000000 */
[----:B------:R-:W-:-:S05]  /*19110*/  FMNMX.FTZ R5, R18, R2, !PT ;  /* 0x0000000212057209 */ /* 0x000fca0007810000 */
[----:B------:R-:W-:Y:S01]  /*19120*/  MUFU.EX2 R3, R3 ;  /* 0x0000000300037308 */ /* 0x000fe20000000800 */
[----:B------:R-:W-:Y:S02]  /*19130*/  FSEL R26, R55, -INF , !P3 ;  /* 0xff800000371a7808 */ /* 0x000fe40005800000 */
[----:B------:R-:W-:-:S05]  /*19140*/  FMNMX.FTZ R5, R17, R5, !PT ;  /* 0x0000000511057209 */ /* 0x000fca0007810000 */
[----:B------:R-:W1:Y:S01]  /*19150*/  MUFU.EX2 R2, R10 ;  /* 0x0000000a00027308 */ /* 0x000e620000000800 */
[----:B------:R-:W-:Y:S02]  /*19160*/  FSEL R25, R51, -INF , !P2 ;  /* 0xff80000033197808 */ /* 0x000fe40005000000 */
[----:B------:R-:W-:Y:S02]  /*19170*/  FMNMX.FTZ R5, R26, R5, !PT ;  /* 0x000000051a057209 */ /* 0x000fe40007810000 */
[----:B------:R-:W-:Y:S02]  /*19180*/  FSEL R24, R46, -INF , !P1 ;  /* 0xff8000002e187808 */ /* 0x000fe40004800000 */
[----:B------:R-:W-:-:S04]  /*19190*/  FMNMX.FTZ R5, R25, R5, !PT ;  /* 0x0000000519057209 */ /* 0x000fc80007810000 */
[----:B------:R-:W-:Y:S02]  /*191a0*/  FMNMX.FTZ R5, R24, R5, !PT ;  /* 0x0000000518057209 */ /* 0x000fe40007810000 */
[----:B-1----:R-:W-:Y:S01]  /*191b0*/  F2FP.BF16.F32.PACK_AB R55, R2, R4 ;  /* 0x000000040237723e */ /* 0x002fe200000010ff */
[----:B------:R-:W-:Y:S01]  /*191c0*/  STL [R1+0x24c], R102 ;  /* 0x00024c6601007387 */ /* 0x000fe20000100800 */
[----:B--2---:R-:W-:-:S04]  /*191d0*/  FFMA.FTZ R6, R242, R3, R4 ;  /* 0x00000003f2067223 */ /* 0x004fc80000010004 */
[----:B------:R-:W-:Y:S02]  /*191e0*/  FADD.FTZ R27, R2, R6 ;  /* 0x00000006021b7221 */ /* 0x000fe40000010000 */
[----:B------:R-:W1:Y:S02]  /*191f0*/  SHFL.BFLY PT, R2, R5, 0x2, 0x1f ;  /* 0x0c401f0005027f89 */ /* 0x000e6400000e0000 */
[----:B-1----:R-:W-:-:S05]  /*19200*/  FMNMX.FTZ R2, R5, R2, !PT ;  /* 0x0000000205027209 */ /* 0x002fca0007810000 */
[----:B------:R-:W1:Y:S01]  /*19210*/  SHFL.BFLY PT, R4, R2, 0x1, 0x1f ;  /* 0x0c201f0002047f89 */ /* 0x000e6200000e0000 */
[----:B------:R-:W-:-:S03]  /*19220*/  IMAD.MOV.U32 R63, RZ, RZ, R189 ;  /* 0x000000ffff3f7224 */ /* 0x000fc600078e00bd */
[----:B------:R-:W-:Y:S04]  /*19230*/  STL [R1+0x254], R103 ;  /* 0x0002546701007387 */ /* 0x000fe80000100800 */
[----:B------:R-:W-:Y:S04]  /*19240*/  STL [R1+0x258], R207 ;  /* 0x000258cf01007387 */ /* 0x000fe80000100800 */
[----:B------:R-:W2:Y:S01]  /*19250*/  LDL.LU R189, [R1] ;  /* 0x0000000001bd7983 */ /* 0x000ea20000300800 */
[----:B-1----:R-:W-:-:S04]  /*19260*/  FMNMX.FTZ R100, R2, R4, !PT ;  /* 0x0000000402647209 */ /* 0x002fc80007810000 */
[----:B------:R-:W-:-:S04]  /*19270*/  FSETP.NEU.FTZ.AND P0, PT, R100, -INF , PT ;  /* 0xff8000006400780b */ /* 0x000fc80003f1d000 */
[----:B------:R-:W-:-:S05]  /*19280*/  FSEL R2, R100, RZ, P0 ;  /* 0x000000ff64027208 */ /* 0x000fca0000000000 */
[----:B------:R-:W-:Y:S01]  /*19290*/  FADD.FTZ R5, R252, -R2 ;  /* 0x80000002fc057221 */ /* 0x000fe20000010000 */
[----:B------:R-:W-:-:S05]  /*192a0*/  FMUL.FTZ R2, R0, R100 ;  /* 0x0000006400027220 */ /* 0x000fca0000410000 */
[----:B------:R-:W-:-:S05]  /*192b0*/  FSEL R2, R2, RZ, P0 ;  /* 0x000000ff02027208 */ /* 0x000fca0000000000 */
[----:B------:R-:W-:-:S04]  /*192c0*/  FFMA.FTZ R4, R180, R0, -R2 ;  /* 0x00000000b4047223 */ /* 0x000fc80000010802 */
[----:B------:R1:W-:Y:S01]  /*192d0*/  MUFU.EX2 R9, R4 ;  /* 0x0000000400097308 */ /* 0x0003e20000000800 */
[----:B------:R-:W-:Y:S02]  /*192e0*/  IMAD.MOV.U32 R250, RZ, RZ, R190 ;  /* 0x000000fffffa7224 */ /* 0x000fe400078e00be */
[----:B-1----:R-:W-:-:S05]  /*192f0*/  FFMA.FTZ R4, R107, R0, -R2 ;  /* 0x000000006b047223 */ /* 0x002fca0000010802 */
[----:B------:R1:W-:Y:S01]  /*19300*/  MUFU.EX2 R8, R4 ;  /* 0x0000000400087308 */ /* 0x0003e20000000800 */
[----:B------:R-:W-:Y:S02]  /*19310*/  IMAD.MOV.U32 R251, RZ, RZ, R191 ;  /* 0x000000fffffb7224 */ /* 0x000fe400078e00bf */
[----:B------:R-:W-:Y:S02]  /*19320*/  IMAD.MOV.U32 R190, RZ, RZ, R32 ;  /* 0x000000ffffbe7224 */ /* 0x000fe400078e0020 */
[----:B------:R-:W-:Y:S02]  /*19330*/  IMAD.MOV.U32 R191, RZ, RZ, R33 ;  /* 0x000000ffffbf7224 */ /* 0x000fe400078e0021 */
[----:B-1----:R-:W-:Y:S01]  /*19340*/  FMUL.FTZ R4, R0, R5 ;  /* 0x0000000500047220 */ /* 0x002fe20000410000 */
[----:B------:R-:W-:Y:S01]  /*19350*/  FFMA.FTZ R5, R62, R0, -R2 ;  /* 0x000000003e057223 */ /* 0x000fe20000010802 */
[----:B------:R-:W-:Y:S02]  /*19360*/  IMAD.MOV.U32 R62, RZ, RZ, R203 ;  /* 0x000000ffff3e7224 */ /* 0x000fe400078e00cb */
[----:B------:R-:W3:Y:S04]  /*19370*/  LDL.LU R203, [R1+0x14c] ;  /* 0x00014c0001cb7983 */ /* 0x000ee80000300800 */
[----:B------:R-:W4:Y:S01]  /*19380*/  LDL.LU.64 R32, [R1+0x80] ;  /* 0x0000800001207983 */ /* 0x000f220000300a00 */
[----:B------:R-:W-:-:S02]  /*19390*/  IMAD.MOV.U32 R208, RZ, RZ, R30 ;  /* 0x000000ffffd07224 */ /* 0x000fc400078e001e */
[----:B------:R-:W-:Y:S02]  /*193a0*/  IMAD.MOV.U32 R209, RZ, RZ, R31 ;  /* 0x000000ffffd17224 */ /* 0x000fe400078e001f */
[----:B------:R-:W4:Y:S01]  /*193b0*/  LDL.LU.64 R30, [R1+0x160] ;  /* 0x00016000011e7983 */ /* 0x000f220000300a00 */
[----:B------:R-:W-:Y:S01]  /*193c0*/  MUFU.EX2 R4, R4 ;  /* 0x0000000400047308 */ /* 0x000fe20000000800 */
[-CC-:B------:R-:W-:Y:S01]  /*193d0*/  FFMA.FTZ R7, R67, R0.reuse, -R2.reuse ;  /* 0x0000000043077223 */ /* 0x180fe20000010802 */
[----:B------:R-:W-:-:S06]  /*193e0*/  FFMA.FTZ R6, R65, R0, -R2 ;  /* 0x0000000041067223 */ /* 0x000fcc0000010802 */
[----:B------:R-:W1:Y:S08]  /*193f0*/  MUFU.EX2 R15, R11 ;  /* 0x0000000b000f7308 */ /* 0x000e700000000800 */
[----:B------:R-:W1:Y:S08]  /*19400*/  MUFU.EX2 R14, R14 ;  /* 0x0000000e000e7308 */ /* 0x000e700000000800 */
[----:B------:R-:W-:Y:S01]  /*19410*/  MUFU.EX2 R7, R7 ;  /* 0x0000000700077308 */ /* 0x000fe20000000800 */
[-CC-:B------:R-:W-:Y:S01]  /*19420*/  FFMA.FTZ R23, R23, R0.reuse, -R2.reuse ;  /* 0x0000000017177223 */ /* 0x180fe20000010802 */
[-CC-:B------:R-:W-:Y:S01]  /*19430*/  FFMA.FTZ R22, R22, R0.reuse, -R2.reuse ;  /* 0x0000000016167223 */ /* 0x180fe20000010802 */
[----:B------:R-:W-:-:S05]  /*19440*/  FFMA.FTZ R21, R21, R0, -R2 ;  /* 0x0000000015157223 */ /* 0x000fca0000010802 */
[----:B------:R-:W1:Y:S01]  /*19450*/  MUFU.EX2 R13, R13 ;  /* 0x0000000d000d7308 */ /* 0x000e620000000800 */
[-CC-:B------:R-:W-:Y:S01]  /*19460*/  FFMA.FTZ R38, R19, R0.reuse, -R2.reuse ;  /* 0x0000000013267223 */ /* 0x180fe20000010802 */
[-CC-:B------:R-:W-:Y:S01]  /*19470*/  FFMA.FTZ R39, R18, R0.reuse, -R2.reuse ;  /* 0x0000000012277223 */ /* 0x180fe20000010802 */
[-CC-:B------:R-:W-:Y:S01]  /*19480*/  FFMA.FTZ R43, R17, R0.reuse, -R2.reuse ;  /* 0x00000000112b7223 */ /* 0x180fe20000010802 */
[----:B------:R-:W-:-:S04]  /*19490*/  FFMA.FTZ R26, R26, R0, -R2 ;  /* 0x000000001a1a7223 */ /* 0x000fc80000010802 */
[----:B------:R-:W1:Y:S01]  /*194a0*/  MUFU.EX2 R6, R6 ;  /* 0x0000000600067308 */ /* 0x000e620000000800 */
[-CC-:B------:R-:W-:Y:S01]  /*194b0*/  FFMA.FTZ R44, R25, R0.reuse, -R2.reuse ;  /* 0x00000000192c7223 */ /* 0x180fe20000010802 */
[----:B------:R-:W-:Y:S01]  /*194c0*/  FFMA.FTZ R45, R24, R0, -R2 ;  /* 0x00000000182d7223 */ /* 0x000fe20000010802 */
[----:B------:R-:W-:-:S05]  /*194d0*/  FMUL.FTZ R59, R0, R52 ;  /* 0x00000034003b7220 */ /* 0x000fca0000410000 */
[----:B------:R-:W1:Y:S08]  /*194e0*/  MUFU.EX2 R12, R12 ;  /* 0x0000000c000c7308 */ /* 0x000e700000000800 */
[----:B------:R1:W-:Y:S08]  /*194f0*/  MUFU.EX2 R11, R36 ;  /* 0x00000024000b7308 */ /* 0x0003f00000000800 */
[----:B------:R1:W-:Y:S08]  /*19500*/  MUFU.EX2 R10, R37 ;  /* 0x00000025000a7308 */ /* 0x0003f00000000800 */
[----:B------:R-:W-:Y:S01]  /*19510*/  MUFU.EX2 R5, R5 ;  /* 0x0000000500057308 */ /* 0x000fe20000000800 */
[-CC-:B-1----:R-:W-:Y:S01]  /*19520*/  FFMA.FTZ R36, R16, R0.reuse, -R2.reuse ;  /* 0x0000000010247223 */ /* 0x182fe20000010802 */
[----:B------:R-:W-:-:S06]  /*19530*/  FFMA.FTZ R37, R20, R0, -R2 ;  /* 0x0000000014257223 */ /* 0x000fcc0000010802 */
[----:B------:R-:W1:Y:S01]  /*19540*/  MUFU.EX2 R16, R23 ;  /* 0x0000001700107308 */ /* 0x000e620000000800 */
[----:B------:R-:W-:-:S04]  /*19550*/  FADD.FTZ R2, R15, R27 ;  /* 0x0000001b0f027221 */ /* 0x000fc80000010000 */
[----:B------:R-:W-:-:S04]  /*19560*/  FADD.FTZ R2, R14, R2 ;  /* 0x000000020e027221 */ /* 0x000fc80000010000 */
[----:B------:R-:W-:Y:S01]  /*19570*/  FADD.FTZ R2, R13, R2 ;  /* 0x000000020d027221 */ /* 0x000fe20000010000 */
[----:B------:R-:W-:-:S03]  /*19580*/  F2FP.BF16.F32.PACK_AB R153, R6, R7 ;  /* 0x000000070699723e */ /* 0x000fc600000010ff */
[----:B------:R-:W-:Y:S01]  /*19590*/  FADD.FTZ R2, R12, R2 ;  /* 0x000000020c027221 */ /* 0x000fe20000010000 */
[----:B------:R-:W-:Y:S02]  /*195a0*/  F2FP.BF16.F32.PACK_AB R152, R8, R9 ;  /* 0x000000090898723e */ /* 0x000fe400000010ff */
[----:B-1----:R-:W-:Y:S02]  /*195b0*/  F2FP.BF16.F32.PACK_AB R164, R16, R5 ;  /* 0x0000000510a4723e */ /* 0x002fe400000010ff */
[----:B------:R-:W-:Y:S01]  /*195c0*/  F2FP.BF16.F32.PACK_AB R52, R12, R13 ;  /* 0x0000000d0c34723e */ /* 0x000fe200000010ff */
[----:B------:R-:W-:Y:S01]  /*195d0*/  IMAD.MOV.U32 R217, RZ, RZ, R175 ;  /* 0x000000ffffd97224 */ /* 0x000fe200078e00af */
[----:B------:R-:W-:Y:S01]  /*195e0*/  F2FP.BF16.F32.PACK_AB R51, R10, R11 ;  /* 0x0000000b0a33723e */ /* 0x000fe200000010ff */
[----:B--2---:R-:W-:-:S04]  /*195f0*/  FFMA.FTZ R0, R189, R4, R9 ;  /* 0x00000004bd007223 */ /* 0x004fc80000010009 */
[----:B------:R-:W-:-:S04]  /*19600*/  FADD.FTZ R0, R8, R0 ;  /* 0x0000000008007221 */ /* 0x000fc80000010000 */
[----:B------:R-:W-:-:S04]  /*19610*/  FADD.FTZ R0, R7, R0 ;  /* 0x0000000007007221 */ /* 0x000fc80000010000 */
[----:B------:R-:W-:Y:S01]  /*19620*/  FADD.FTZ R0, R6, R0 ;  /* 0x0000000006007221 */ /* 0x000fe20000010000 */
[----:B------:R-:W-:-:S03]  /*19630*/  FADD.FTZ R6, R11, R2 ;  /* 0x000000020b067221 */ /* 0x000fc60000010000 */
[----:B------:R-:W-:Y:S01]  /*19640*/  FADD.FTZ R0, R5, R0 ;  /* 0x0000000005007221 */ /* 0x000fe20000010000 */
[----:B------:R-:W1:Y:S03]  /*19650*/  MUFU.EX2 R8, R22 ;  /* 0x0000001600087308 */ /* 0x000e660000000800 */
[----:B------:R-:W-:-:S05]  /*19660*/  FADD.FTZ R2, R16, R0 ;  /* 0x0000000010027221 */ /* 0x000fca0000010000 */
[----:B------:R-:W2:Y:S01]  /*19670*/  MUFU.EX2 R7, R21 ;  /* 0x0000001500077308 */ /* 0x000ea20000000800 */
[----:B------:R-:W-:Y:S01]  /*19680*/  FADD.FTZ R20, R10, R6 ;  /* 0x000000060a147221 */ /* 0x000fe20000010000 */
[----:B-1----:R-:W-:-:S04]  /*19690*/  FADD.FTZ R2, R8, R2 ;  /* 0x0000000208027221 */ /* 0x002fc80000010000 */
[C---:B--2---:R-:W-:Y:S01]  /*196a0*/  FADD.FTZ R18, R7.reuse, R2 ;  /* 0x0000000207127221 */ /* 0x044fe20000010000 */
[----:B------:R-:W-:Y:S01]  /*196b0*/  F2FP.BF16.F32.PACK_AB R176, R7, R8 ;  /* 0x0000000807b0723e */ /* 0x000fe200000010ff */
[----:B---3--:R-:W-:-:S05]  /*196c0*/  VIADD R0, R203, 0xffffffff ;  /* 0xffffffffcb007836 */ /* 0x008fca0000000000 */
[----:B------:R-:W-:-:S04]  /*196d0*/  LOP3.LUT R214, R209, R0, RZ, 0x3c, !PT ;  /* 0x00000000d1d67212 */ /* 0x000fc800078e3cff */
[----:B----4-:R-:W-:-:S05]  /*196e0*/  LOP3.LUT R0, R214, R33, RZ, 0x3c, !PT ;  /* 0x00000021d6007212 */ /* 0x010fca00078e3cff */
[----:B------:R-:W-:-:S05]  /*196f0*/  IMAD.WIDE.U32 R16, R0, -0x326172a9, RZ ;  /* 0xcd9e8d5700107825 */ /* 0x000fca00078e00ff */
[----:B------:R-:W-:Y:S02]  /*19700*/  LOP3.LUT R0, R17, R218, R30, 0x96, !PT ;  /* 0x000000da11007212 */ /* 0x000fe400078e961e */
[----:B------:R-:W-:-:S03]  /*19710*/  LOP3.LUT R2, R221, R196, R16, 0x96, !PT ;  /* 0x000000c4dd027212 */ /* 0x000fc600078e9610 */
[----:B------:R-:W-:-:S04]  /*19720*/  IMAD.WIDE.U32 R6, R0, -0x2daee0ad, RZ ;  /* 0xd2511f5300067825 */ /* 0x000fc800078e00ff */
[----:B------:R-:W-:Y:S01]  /*19730*/  IMAD.WIDE.U32 R8, R2, -0x2daee0ad, RZ ;  /* 0xd2511f5302087825 */ /* 0x000fe200078e00ff */
[----:B------:R-:W-:-:S05]  /*19740*/  LOP3.LUT R0, R7, R28, R250, 0x96, !PT ;  /* 0x0000001c07007212 */ /* 0x000fca00078e96fa */
        /* <DEDUP_REMOVED lines=27> */
[--C-:B------:R-:W-:Y:S02]  /*19900*/  SHF.R.U32.HI R5, RZ, 0x10, R6.reuse ;  /* 0x00000010ff057819 */ /* 0x100fe40000011606 */
[----:B------:R-:W-:Y:S02]  /*19910*/  ISETP.GE.U32.AND P2, PT, R192, R0, PT ;  /* 0x00000000c000720c */ /* 0x000fe40003f46070 */
[----:B------:R-:W-:Y:S02]  /*19920*/  LOP3.LUT R23, R6, 0xffff, RZ, 0xc0, !PT ;  /* 0x0000ffff06177812 */ /* 0x000fe400078ec0ff */
[----:B------:R-:W-:Y:S01]  /*19930*/  SHF.R.U32.HI R0, RZ, 0x18, R6 ;  /* 0x00000018ff007819 */ /* 0x000fe20000011606 */
[----:B------:R-:W-:Y:S01]  /*19940*/  IMAD.WIDE.U32 R6, R10, -0x2daee0ad, RZ ;  /* 0xd2511f530a067825 */ /* 0x000fe200078e00ff */
[----:B------:R-:W-:Y:S01]  /*19950*/  LOP3.LUT R5, R5, 0xff, RZ, 0xc0, !PT ;  /* 0x000000ff05057812 */ /* 0x000fe200078ec0ff */
[----:B------:R-:W3:Y:S01]  /*19960*/  MUFU.EX2 R22, R37 ;  /* 0x0000002500167308 */ /* 0x000ee20000000800 */
[----:B------:R-:W-:-:S02]  /*19970*/  ISETP.GE.U32.AND P1, PT, R192, R0, PT ;  /* 0x00000000c000720c */ /* 0x000fc40003f26070 */
[----:B------:R-:W-:Y:S02]  /*19980*/  F2FP.BF16.F32.PACK_AB R46, R14, R15 ;  /* 0x0000000f0e2e723e */ /* 0x000fe400000010ff */
[----:B------:R-:W-:Y:S02]  /*19990*/  LOP3.LUT R0, R7, R246, R12, 0x96, !PT ;  /* 0x000000f607007212 */ /* 0x000fe400078e960c */
[C---:B------:R-:W-:Y:S01]  /*199a0*/  LOP3.LUT R21, R6.reuse, 0xff, RZ, 0xc0, !PT ;  /* 0x000000ff06157812 */ /* 0x040fe200078ec0ff */
[----:B------:R-:W-:Y:S01]  /*199b0*/  MUFU.EX2 R15, R54 ;  /* 0x00000036000f7308 */ /* 0x000fe20000000800 */
[----:B------:R-:W-:Y:S02]  /*199c0*/  LOP3.LUT R25, R6, 0xffff, RZ, 0xc0, !PT ;  /* 0x0000ffff06197812 */ /* 0x000fe400078ec0ff */
[--C-:B------:R-:W-:Y:S02]  /*199d0*/  SHF.R.U32.HI R24, RZ, 0x10, R6.reuse ;  /* 0x00000010ff187819 */ /* 0x100fe40000011606 */
[----:B------:R-:W-:Y:S01]  /*199e0*/  SHF.R.U32.HI R19, RZ, 0x18, R6 ;  /* 0x00000018ff137819 */ /* 0x000fe20000011606 */
[----:B-1----:R-:W-:Y:S01]  /*199f0*/  FADD.FTZ R6, R9, R20 ;  /* 0x0000001409067221 */ /* 0x002fe20000010000 */
[----:B------:R-:W-:Y:S01]  /*19a00*/  ISETP.GE.U32.AND P6, PT, R192, R5, PT ;  /* 0x00000005c000720c */ /* 0x000fe20003fc6070 */
[----:B------:R-:W-:Y:S01]  /*19a10*/  MUFU.EX2 R8, R36 ;  /* 0x0000002400087308 */ /* 0x000fe20000000800 */
[C---:B--2---:R-:W-:Y:S01]  /*19a20*/  F2FP.BF16.F32.PACK_AB R9, R2.reuse, R9 ;  /* 0x000000090209723e */ /* 0x044fe200000010ff */
[----:B------:R-:W-:-:S06]  /*19a30*/  FADD.FTZ R10, R2, R6 ;  /* 0x00000006020a7221 */ /* 0x000fcc0000010000 */
[----:B------:R-:W1:Y:S08]  /*19a40*/  MUFU.EX2 R12, R56 ;  /* 0x00000038000c7308 */ /* 0x000e700000000800 */
[----:B------:R-:W2:Y:S08]  /*19a50*/  MUFU.EX2 R5, R47 ;  /* 0x0000002f00057308 */ /* 0x000eb00000000800 */
[----:B------:R-:W4:Y:S01]  /*19a60*/  MUFU.EX2 R2, R48 ;  /* 0x0000003000027308 */ /* 0x000f220000000800 */
[----:B---3--:R-:W-:Y:S01]  /*19a70*/  FADD.FTZ R6, R22, R18 ;  /* 0x0000001216067221 */ /* 0x008fe20000010000 */
[----:B-1----:R-:W-:-:S03]  /*19a80*/  F2FP.BF16.F32.PACK_AB R7, R12, R15 ;  /* 0x0000000f0c07723e */ /* 0x002fc600000010ff */
[C---:B------:R-:W-:Y:S01]  /*19a90*/  FADD.FTZ R18, R8.reuse, R6 ;  /* 0x0000000608127221 */ /* 0x040fe20000010000 */
[----:B------:R-:W-:Y:S01]  /*19aa0*/  F2FP.BF16.F32.PACK_AB R169, R8, R22 ;  /* 0x0000001608a9723e */ /* 0x000fe200000010ff */
[----:B--2---:R-:W-:Y:S01]  /*19ab0*/  FADD.FTZ R6, R5, R10 ;  /* 0x0000000a05067221 */ /* 0x004fe20000010000 */
[----:B------:R1:W-:Y:S08]  /*19ac0*/  MUFU.EX2 R11, R105 ;  /* 0x00000069000b7308 */ /* 0x0003f00000000800 */
[----:B------:R2:W-:Y:S01]  /*19ad0*/  MUFU.EX2 R14, R106 ;  /* 0x0000006a000e7308 */ /* 0x0005e20000000800 */
[----:B----4-:R-:W-:-:S02]  /*19ae0*/  F2FP.BF16.F32.PACK_AB R22, R2, R5 ;  /* 0x000000050216723e */ /* 0x010fc400000010ff */
[----:B-1----:R-:W-:-:S05]  /*19af0*/  PRMT R105, R7, 0x7632, R105 ;  /* 0x0000763207697816 */ /* 0x002fca0000000069 */
[----:B------:R1:W-:Y:S01]  /*19b00*/  MUFU.EX2 R13, R104 ;  /* 0x00000068000d7308 */ /* 0x0003e20000000800 */
[----:B--2---:R-:W-:Y:S01]  /*19b10*/  PRMT R106, R7, 0x7610, R106 ;  /* 0x00007610076a7816 */ /* 0x004fe2000000006a */
[----:B------:R-:W-:Y:S01]  /*19b20*/  FADD.FTZ R7, R2, R6 ;  /* 0x0000000602077221 */ /* 0x000fe20000010000 */
[----:B------:R-:W-:-:S03]  /*19b30*/  SHF.R.U32.HI R2, RZ, 0x8, R23 ;  /* 0x00000008ff027819 */ /* 0x000fc60000011617 */
[----:B------:R-:W-:Y:S01]  /*19b40*/  @!P4 HFMA2.BF16_V2 R68, -RZ.H0_H0, RZ.H0_H0, -R106.H0_H0 ;  /* 0x200000ffff44c231 */ /* 0x000fe2000034096a */
[----:B------:R-:W-:Y:S01]  /*19b50*/  LOP3.LUT R2, R2, 0xffff, RZ, 0xc0, !PT ;  /* 0x0000ffff02027812 */ /* 0x000fe200078ec0ff */
[----:B------:R-:W-:Y:S01]  /*19b60*/  IMAD.MOV.U32 R243, RZ, RZ, R191 ;  /* 0x000000fffff37224 */ /* 0x000fe200078e00bf */
[----:B------:R-:W2:Y:S01]  /*19b70*/  MUFU.EX2 R5, R38 ;  /* 0x0000002600057308 */ /* 0x000ea20000000800 */
[----:B-1----:R-:W-:Y:S02]  /*19b80*/  PRMT R104, R9, 0x7632, R104 ;  /* 0x0000763209687816 */ /* 0x002fe40000000068 */
[----:B------:R-:W-:Y:S02]  /*19b90*/  PRMT R191, R106, 0x5410, R105 ;  /* 0x000054106abf7816 */ /* 0x000fe40000000069 */
[----:B------:R-:W-:Y:S01]  /*19ba0*/  @!P4 PRMT R106, R68, 0x5410, RZ ;  /* 0x00005410446ac816 */ /* 0x000fe200000000ff */
[----:B------:R-:W-:Y:S01]  /*19bb0*/  @!P0 HFMA2.BF16_V2 R69, -RZ.H0_H0, RZ.H0_H0, -R104.H0_H0 ;  /* 0x200000ffff458231 */ /* 0x000fe20000340968 */
[----:B------:R-:W-:-:S02]  /*19bc0*/  ISETP.GE.U32.AND P4, PT, R192, R2, PT ;  /* 0x00000002c000720c */ /* 0x000fc40003f86070 */
[----:B------:R-:W-:Y:S01]  /*19bd0*/  PRMT R97, R9, 0x7610, R97 ;  /* 0x0000761009617816 */ /* 0x000fe20000000061 */
[----:B------:R-:W1:Y:S01]  /*19be0*/  MUFU.EX2 R2, R39 ;  /* 0x0000002700027308 */ /* 0x000e620000000800 */
[----:B------:R-:W-:Y:S01]  /*19bf0*/  IMAD.MOV.U32 R242, RZ, RZ, R190 ;  /* 0x000000fffff27224 */ /* 0x000fe200078e00be */
[----:B------:R-:W-:Y:S02]  /*19c00*/  SHF.R.U32.HI R6, RZ, 0x10, R0 ;  /* 0x00000010ff067819 */ /* 0x000fe40000011600 */
[----:B------:R-:W-:-:S04]  /*19c10*/  PRMT R190, R97, 0x5410, R104 ;  /* 0x0000541061be7816 */ /* 0x000fc80000000068 */
[----:B------:R-:W3:Y:S01]  /*19c20*/  MUFU.EX2 R27, R49 ;  /* 0x00000031001b7308 */ /* 0x000ee20000000800 */
[----:B------:R-:W-:Y:S01]  /*19c30*/  @!P0 PRMT R104, R69, 0x5410, RZ ;  /* 0x0000541045688816 */ /* 0x000fe200000000ff */
[----:B------:R-:W-:Y:S01]  /*19c40*/  @!P5 HFMA2.BF16_V2 R81, -RZ.H0_H0, RZ.H0_H0, -R97.H0_H0 ;  /* 0x200000ffff51d231 */ /* 0x000fe20000340961 */
[----:B------:R-:W-:Y:S02]  /*19c50*/  ISETP.GE.U32.AND P0, PT, R192, R19, PT ;  /* 0x00000013c000720c */ /* 0x000fe40003f06070 */
[----:B------:R-:W-:-:S03]  /*19c60*/  LOP3.LUT R6, R6, 0xff, RZ, 0xc0, !PT ;  /* 0x000000ff06067812 */ /* 0x000fc600078ec0ff */
[----:B------:R-:W4:Y:S01]  /*19c70*/  MUFU.EX2 R23, R50 ;  /* 0x0000003200177308 */ /* 0x000f220000000800 */
[----:B------:R-:W-:-:S07]  /*19c80*/  @!P5 PRMT R97, R81, 0x5410, RZ ;  /* 0x000054105161d816 */ /* 0x000fce00000000ff */
[----:B------:R-:W-:Y:S01]  /*19c90*/  MUFU.EX2 R20, R58 ;  /* 0x0000003a00147308 */ /* 0x000fe20000000800 */
[----:B------:R-:W-:-:S07]  /*19ca0*/  ISETP.GE.U32.AND P5, PT, R192, R6, PT ;  /* 0x00000006c000720c */ /* 0x000fce0003fa6070 */
[----:B------:R-:W4:Y:S01]  /*19cb0*/  MUFU.EX2 R19, R60 ;  /* 0x0000003c00137308 */ /* 0x000f220000000800 */
[----:B--2---:R-:W-:Y:S01]  /*19cc0*/  FADD.FTZ R6, R5, R18 ;  /* 0x0000001205067221 */ /* 0x004fe20000010000 */
[----:B-1----:R-:W-:-:S03]  /*19cd0*/  F2FP.BF16.F32.PACK_AB R168, R2, R5 ;  /* 0x0000000502a8723e */ /* 0x002fc600000010ff */
[----:B------:R-:W-:Y:S01]  /*19ce0*/  FADD.FTZ R10, R2, R6 ;  /* 0x00000006020a7221 */ /* 0x000fe20000010000 */
[----:B---3--:R-:W-:-:S04]  /*19cf0*/  FADD.FTZ R2, R27, R7 ;  /* 0x000000071b027221 */ /* 0x008fc80000010000 */
[----:B----4-:R-:W-:Y:S01]  /*19d00*/  FADD.FTZ R36, R23, R2 ;  /* 0x0000000217247221 */ /* 0x010fe20000010000 */
[----:B------:R-:W-:-:S04]  /*19d10*/  F2FP.BF16.F32.PACK_AB R2, R19, R20 ;  /* 0x000000141302723e */ /* 0x000fc800000010ff */
[C---:B------:R-:W-:Y:S02]  /*19d20*/  PRMT R96, R2.reuse, 0x7610, R96 ;  /* 0x0000761002607816 */ /* 0x040fe40000000060 */
        /* <DEDUP_REMOVED lines=30> */
[----:B------:R-:W1:Y:S01]  /*19f10*/  MUFU.EX2 R2, R44 ;  /* 0x0000002c00027308 */ /* 0x000e620000000800 */
[----:B---3--:R-:W-:-:S04]  /*19f20*/  F2FP.BF16.F32.PACK_AB R0, R24, R21 ;  /* 0x000000151800723e */ /* 0x008fc800000010ff */
[C---:B------:R-:W-:Y:S02]  /*19f30*/  PRMT R80, R0.reuse, 0x7610, R80 ;  /* 0x0000761000507816 */ /* 0x040fe40000000050 */
[----:B------:R-:W-:Y:S02]  /*19f40*/  PRMT R69, R0, 0x7632, R69 ;  /* 0x0000763200457816 */ /* 0x000fe40000000045 */
[----:B------:R-:W2:Y:S01]  /*19f50*/  MUFU.EX2 R0, R45 ;  /* 0x0000002d00007308 */ /* 0x000ea20000000800 */
[----:B------:R-:W-:Y:S01]  /*19f60*/  SHF.R.U32.HI R5, RZ, 0x8, R25 ;  /* 0x00000008ff057819 */ /* 0x000fe20000011619 */
[----:B------:R-:W-:Y:S01]  /*19f70*/  @!P2 HFMA2.BF16_V2 R145, -RZ.H0_H0, RZ.H0_H0, -R80.H0_H0 ;  /* 0x200000ffff91a231 */ /* 0x000fe20000340950 */
[----:B------:R-:W-:Y:S02]  /*19f80*/  F2FP.BF16.F32.PACK_AB R18, R23, R27 ;  /* 0x0000001b1712723e */ /* 0x000fe400000010ff */
[----:B------:R-:W-:-:S03]  /*19f90*/  LOP3.LUT R5, R5, 0xffff, RZ, 0xc0, !PT ;  /* 0x0000ffff05057812 */ /* 0x000fc600078ec0ff */
[----:B------:R3:W-:Y:S01]  /*19fa0*/  MUFU.EX2 R8, R195 ;  /* 0x000000c300087308 */ /* 0x0007e20000000800 */
[C---:B------:R-:W-:Y:S02]  /*19fb0*/  PRMT R68, R18.reuse, 0x7610, R68 ;  /* 0x0000761012447816 */ /* 0x040fe40000000044 */
[----:B------:R-:W-:-:S03]  /*19fc0*/  PRMT R67, R18, 0x7632, R67 ;  /* 0x0000763212437816 */ /* 0x000fc60000000043 */
[----:B------:R-:W-:Y:S01]  /*19fd0*/  @!P5 HFMA2.BF16_V2 R156, -RZ.H0_H0, RZ.H0_H0, -R68.H0_H0 ;  /* 0x200000ffff9cd231 */ /* 0x000fe20000340944 */
[----:B---3--:R-:W-:Y:S02]  /*19fe0*/  PRMT R195, R80, 0x5410, R69 ;  /* 0x0000541050c37816 */ /* 0x008fe40000000045 */
[----:B------:R-:W-:Y:S02]  /*19ff0*/  @!P2 PRMT R80, R145, 0x5410, RZ ;  /* 0x000054109150a816 */ /* 0x000fe400000000ff */
[----:B------:R-:W-:Y:S01]  /*1a000*/  ISETP.GE.U32.AND P2, PT, R192, R5, PT ;  /* 0x00000005c000720c */ /* 0x000fe20003f46070 */
[----:B-1----:R-:W-:-:S04]  /*1a010*/  FADD.FTZ R5, R2, R10 ;  /* 0x0000000a02057221 */ /* 0x002fc80000010000 */
[----:B--2---:R-:W-:Y:S01]  /*1a020*/  FADD.FTZ R5, R0, R5 ;  /* 0x0000000500057221 */ /* 0x004fe20000010000 */
[----:B------:R-:W-:Y:S02]  /*1a030*/  PRMT R194, R68, 0x5410, R67 ;  /* 0x0000541044c27816 */ /* 0x000fe40000000043 */
[----:B------:R-:W-:Y:S02]  /*1a040*/  @!P5 PRMT R68, R156, 0x5410, RZ ;  /* 0x000054109c44d816 */ /* 0x000fe400000000ff */
[----:B------:R1:W-:Y:S04]  /*1a050*/  STL [R1], R5 ;  /* 0x0000000501007387 */ /* 0x0003e80000100800 */
[----:B------:R-:W2:Y:S01]  /*1a060*/  LDL.LU R156, [R1+0x4] ;  /* 0x00000400019c7983 */ /* 0x000ea20000300800 */
[----:B------:R-:W-:Y:S08]  /*1a070*/  MUFU.EX2 R23, R181 ;  /* 0x000000b500177308 */ /* 0x000ff00000000800 */
[----:B------:R-:W3:Y:S01]  /*1a080*/  MUFU.EX2 R22, R184 ;  /* 0x000000b800167308 */ /* 0x000ee20000000800 */
[----:B------:R-:W-:Y:S01]  /*1a090*/  @!P1 HFMA2.BF16_V2 R141, -RZ.H0_H0, RZ.H0_H0, -R84.H0_H0 ;  /* 0x200000ffff8d9231 */ /* 0x000fe20000340954 */
[----:B------:R-:W-:-:S06]  /*1a0a0*/  F2FP.BF16.F32.PACK_AB R107, R0, R2 ;  /* 0x00000002006b723e */ /* 0x000fcc00000010ff */
[----:B------:R-:W-:Y:S01]  /*1a0b0*/  MUFU.EX2 R37, R57 ;  /* 0x0000003900257308 */ /* 0x000fe20000000800 */
[----:B------:R-:W-:-:S07]  /*1a0c0*/  @!P1 PRMT R84, R141, 0x5410, RZ ;  /* 0x000054108d549816 */ /* 0x000fce00000000ff */
[----:B------:R-:W4:Y:S01]  /*1a0d0*/  MUFU.EX2 R38, R53 ;  /* 0x0000003500267308 */ /* 0x000f220000000800 */
[----:B------:R-:W-:Y:S02]  /*1a0e0*/  ISETP.GE.U32.AND P1, PT, R192, R7, PT ;  /* 0x00000007c000720c */ /* 0x000fe40003f26070 */
[----:B---3--:R-:W-:-:S05]  /*1a0f0*/  F2FP.BF16.F32.PACK_AB R0, R22, R23 ;  /* 0x000000171600723e */ /* 0x008fca00000010ff */
[----:B------:R-:W3:Y:S01]  /*1a100*/  MUFU.EX2 R6, R179 ;  /* 0x000000b300067308 */ /* 0x000ee20000000800 */
[----:B------:R-:W-:Y:S02]  /*1a110*/  @!P6 HFMA2.BF16_V2 R148, -RZ.H0_H0, RZ.H0_H0, -R69.H0_H0 ;  /* 0x200000ffff94e231 */ /* 0x000fe40000340945 */
[----:B------:R-:W-:Y:S01]  /*1a120*/  @!P4 HFMA2.BF16_V2 R149, -RZ.H0_H0, RZ.H0_H0, -R67.H0_H0 ;  /* 0x200000ffff95c231 */ /* 0x000fe20000340943 */
[----:B------:R-:W-:-:S04]  /*1a130*/  PRMT R66, R0, 0x7610, R66 ;  /* 0x0000761000427816 */ /* 0x000fc80000000042 */
[----:B------:R4:W3:Y:S01]  /*1a140*/  MUFU.EX2 R7, R185 ;  /* 0x000000b900077308 */ /* 0x0008e20000000800 */
[----:B------:R-:W-:Y:S01]  /*1a150*/  PRMT R65, R0, 0x7632, R65 ;  /* 0x0000763200417816 */ /* 0x000fe20000000041 */
[----:B------:R-:W-:Y:S01]  /*1a160*/  IMAD.MOV.U32 R180, RZ, RZ, R193 ;  /* 0x000000ffffb47224 */ /* 0x000fe200078e00c1 */
[----:B------:R-:W-:Y:S01]  /*1a170*/  @!P6 PRMT R69, R148, 0x5410, RZ ;  /* 0x000054109445e816 */ /* 0x000fe200000000ff */
[----:B------:R-:W-:Y:S01]  /*1a180*/  IMAD.MOV.U32 R181, RZ, RZ, R173 ;  /* 0x000000ffffb57224 */ /* 0x000fe200078e00ad */
[----:B------:R-:W-:-:S03]  /*1a190*/  @!P4 PRMT R67, R149, 0x5410, RZ ;  /* 0x000054109543c816 */ /* 0x000fc600000000ff */
[----:B-1----:R-:W1:Y:S01]  /*1a1a0*/  MUFU.EX2 R5, R187 ;  /* 0x000000bb00057308 */ /* 0x002e620000000800 */
[----:B------:R-:W-:Y:S02]  /*1a1b0*/  IMAD.MOV.U32 R144, RZ, RZ, R208 ;  /* 0x000000ffff907224 */ /* 0x000fe400078e00d0 */
[-C--:B------:R-:W-:Y:S01]  /*1a1c0*/  FMUL.FTZ R241, R162, R3.reuse ;  /* 0x00000003a2f17220 */ /* 0x080fe20000410000 */
[----:B------:R-:W-:Y:S02]  /*1a1d0*/  IMAD.MOV.U32 R145, RZ, RZ, R209 ;  /* 0x000000ffff917224 */ /* 0x000fe400078e00d1 */
[-C--:B------:R-:W-:Y:S01]  /*1a1e0*/  FMUL.FTZ R240, R163, R3.reuse ;  /* 0x00000003a3f07220 */ /* 0x080fe20000410000 */
[----:B------:R-:W-:Y:S01]  /*1a1f0*/  IMAD.MOV.U32 R148, RZ, RZ, R250 ;  /* 0x000000ffff947224 */ /* 0x000fe200078e00fa */
[----:B------:R-:W-:Y:S01]  /*1a200*/  MUFU.EX2 R0, R59 ;  /* 0x0000003b00007308 */ /* 0x000fe20000000800 */
[----:B------:R-:W-:Y:S02]  /*1a210*/  IMAD.MOV.U32 R149, RZ, RZ, R251 ;  /* 0x000000ffff957224 */ /* 0x000fe400078e00fb */
[----:B------:R-:W-:Y:S01]  /*1a220*/  FMUL.FTZ R250, R166, R3 ;  /* 0x00000003a6fa7220 */ /* 0x000fe20000410000 */
[----:B------:R-:W-:-:S02]  /*1a230*/  IMAD.MOV.U32 R140, RZ, RZ, R242 ;  /* 0x000000ffff8c7224 */ /* 0x000fc400078e00f2 */
[-C--:B------:R-:W-:Y:S01]  /*1a240*/  FMUL.FTZ R242, R170, R3.reuse ;  /* 0x00000003aaf27220 */ /* 0x080fe20000410000 */
[----:B------:R-:W-:Y:S02]  /*1a250*/  IMAD.MOV.U32 R141, RZ, RZ, R243 ;  /* 0x000000ffff8d7224 */ /* 0x000fe400078e00f3 */
[-C--:B------:R-:W-:Y:S01]  /*1a260*/  FMUL.FTZ R243, R171, R3.reuse ;  /* 0x00000003abf37220 */ /* 0x080fe20000410000 */
[----:B----4-:R-:W-:Y:S02]  /*1a270*/  IMAD.MOV.U32 R185, RZ, RZ, R218 ;  /* 0x000000ffffb97224 */ /* 0x010fe400078e00da */
        /* <DEDUP_REMOVED lines=20> */
[----:B------:R-:W-:Y:S01]  /*1a3c0*/  MUFU.EX2 R3, R211 ;  /* 0x000000d300037308 */ /* 0x000fe20000000800 */
[C---:B---3--:R-:W-:Y:S01]  /*1a3d0*/  F2FP.BF16.F32.PACK_AB R18, R6.reuse, R41 ;  /* 0x000000290612723e */ /* 0x048fe200000010ff */
[----:B------:R-:W-:Y:S01]  /*1a3e0*/  FADD.FTZ R6, R6, R177 ;  /* 0x000000b106067221 */ /* 0x000fe20000010000 */
[----:B------:R-:W-:-:S02]  /*1a3f0*/  PRMT R64, R2, 0x7610, R64 ;  /* 0x0000761002407816 */ /* 0x000fc40000000040 */
[----:B------:R-:W-:Y:S01]  /*1a400*/  PRMT R61, R2, 0x7632, R61 ;  /* 0x00007632023d7816 */ /* 0x000fe2000000003d */
[----:B------:R-:W-:Y:S02]  /*1a410*/  FADD.FTZ R6, R7, R6 ;  /* 0x0000000607067221 */ /* 0x000fe40000010000 */
[----:B------:R-:W3:Y:S01]  /*1a420*/  MUFU.EX2 R2, R210 ;  /* 0x000000d200027308 */ /* 0x000ee20000000800 */
[C---:B-1----:R-:W-:Y:S01]  /*1a430*/  F2FP.BF16.F32.PACK_AB R25, R5.reuse, R7 ;  /* 0x000000070519723e */ /* 0x042fe200000010ff */
[----:B------:R-:W-:Y:S01]  /*1a440*/  FADD.FTZ R10, R5, R6 ;  /* 0x00000006050a7221 */ /* 0x000fe20000010000 */
[----:B------:R-:W-:-:S05]  /*1a450*/  F2FP.BF16.F32.PACK_AB R27, R11, R13 ;  /* 0x0000000d0b1b723e */ /* 0x000fca00000010ff */
[----:B------:R1:W4:Y:S08]  /*1a460*/  MUFU.EX2 R9, R186 ;  /* 0x000000ba00097308 */ /* 0x0003300000000800 */
[----:B------:R4:W2:Y:S08]  /*1a470*/  MUFU.EX2 R7, R212 ;  /* 0x000000d400077308 */ /* 0x0008b00000000800 */
[----:B------:R-:W2:Y:S01]  /*1a480*/  MUFU.EX2 R6, R213 ;  /* 0x000000d500067308 */ /* 0x000ea20000000800 */
[----:B---3--:R-:W-:Y:S01]  /*1a490*/  F2FP.BF16.F32.PACK_AB R26, R2, R3 ;  /* 0x00000003021a723e */ /* 0x008fe200000010ff */
[----:B------:R-:W-:-:S04]  /*1a4a0*/  IMAD.MOV.U32 R99, RZ, RZ, R33 ;  /* 0x000000ffff637224 */ /* 0x000fc800078e0021 */
[----:B------:R-:W-:Y:S02]  /*1a4b0*/  IMAD.MOV.U32 R211, RZ, RZ, R99 ;  /* 0x000000ffffd37224 */ /* 0x000fe400078e0063 */
[----:B------:R-:W-:Y:S02]  /*1a4c0*/  IMAD.MOV.U32 R144, RZ, RZ, R140 ;  /* 0x000000ffff907224 */ /* 0x000fe400078e008c */
[----:B-1----:R-:W-:Y:S02]  /*1a4d0*/  IMAD.MOV.U32 R186, RZ, RZ, R30 ;  /* 0x000000ffffba7224 */ /* 0x002fe400078e001e */
[----:B------:R-:W-:Y:S02]  /*1a4e0*/  IMAD.MOV.U32 R184, RZ, RZ, R28 ;  /* 0x000000ffffb87224 */ /* 0x000fe400078e001c */
[----:B----4-:R-:W-:Y:S02]  /*1a4f0*/  IMAD.MOV.U32 R212, RZ, RZ, R148 ;  /* 0x000000ffffd47224 */ /* 0x010fe400078e0094 */
[----:B------:R-:W-:-:S02]  /*1a500*/  IMAD.MOV.U32 R98, RZ, RZ, R32 ;  /* 0x000000ffff627224 */ /* 0x000fc400078e0020 */
[----:B------:R-:W-:Y:S02]  /*1a510*/  @!P3 HFMA2.BF16_V2 R83, -RZ.H0_H0, RZ.H0_H0, -R66.H0_H0 ;  /* 0x200000ffff53b231 */ /* 0x000fe40000340942 */
[----:B------:R-:W-:Y:S02]  /*1a520*/  @!P2 HFMA2.BF16_V2 R82, -RZ.H0_H0, RZ.H0_H0, -R65.H0_H0 ;  /* 0x200000ffff52a231 */ /* 0x000fe40000340941 */
[----:B------:R-:W-:Y:S01]  /*1a530*/  IMAD.MOV.U32 R210, RZ, RZ, R98 ;  /* 0x000000ffffd27224 */ /* 0x000fe200078e0062 */
[----:B------:R-:W-:Y:S01]  /*1a540*/  PRMT R177, R66, 0x5410, R65 ;  /* 0x0000541042b17816 */ /* 0x000fe20000000041 */
[----:B------:R-:W-:Y:S01]  /*1a550*/  @!P0 HFMA2.BF16_V2 R70, -RZ.H0_H0, RZ.H0_H0, -R61.H0_H0 ;  /* 0x200000ffff468231 */ /* 0x000fe2000034093d */
[----:B------:R-:W-:Y:S02]  /*1a560*/  @!P3 PRMT R66, R83, 0x5410, RZ ;  /* 0x000054105342b816 */ /* 0x000fe400000000ff */
[C---:B------:R-:W-:Y:S02]  /*1a570*/  PRMT R49, R18.reuse, 0x7610, R49 ;  /* 0x0000761012317816 */ /* 0x040fe40000000031 */
[----:B------:R-:W-:Y:S01]  /*1a580*/  PRMT R59, R18, 0x7632, R59 ;  /* 0x00007632123b7816 */ /* 0x000fe2000000003b */
[----:B------:R-:W-:Y:S01]  /*1a590*/  @!P1 HFMA2.BF16_V2 R71, -RZ.H0_H0, RZ.H0_H0, -R64.H0_H0 ;  /* 0x200000ffff479231 */ /* 0x000fe20000340940 */
[----:B------:R-:W-:Y:S01]  /*1a5a0*/  @!P2 PRMT R65, R82, 0x5410, RZ ;  /* 0x000054105241a816 */ /* 0x000fe200000000ff */
[----:B------:R-:W3:Y:S01]  /*1a5b0*/  LDL.LU.64 R32, [R1+0x270] ;  /* 0x0002700001207983 */ /* 0x000ee20000300a00 */
[----:B------:R-:W-:-:S02]  /*1a5c0*/  PRMT R28, R64, 0x5410, R61 ;  /* 0x00005410401c7816 */ /* 0x000fc4000000003d */
[----:B------:R-:W-:Y:S02]  /*1a5d0*/  @!P0 PRMT R61, R70, 0x5410, RZ ;  /* 0x00005410463d8816 */ /* 0x000fe400000000ff */
[----:B------:R-:W-:Y:S01]  /*1a5e0*/  PRMT R166, R49, 0x5410, R59 ;  /* 0x0000541031a67816 */ /* 0x000fe2000000003b */
[----:B--2---:R-:W-:-:S04]  /*1a5f0*/  FFMA.FTZ R5, R156, R0, R13 ;  /* 0x000000009c057223 */ /* 0x004fc8000001000d */
[----:B------:R-:W-:Y:S01]  /*1a600*/  FADD.FTZ R11, R11, R5 ;  /* 0x000000050b0b7221 */ /* 0x000fe20000010000 */
[----:B------:R-:W-:-:S04]  /*1a610*/  FADD.FTZ R5, R3, R10 ;  /* 0x0000000a03057221 */ /* 0x000fc80000010000 */
[----:B------:R-:W-:Y:S02]  /*1a620*/  FADD.FTZ R10, R2, R5 ;  /* 0x00000005020a7221 */ /* 0x000fe40000010000 */
[----:B------:R-:W1:Y:S01]  /*1a630*/  MUFU.EX2 R5, R215 ;  /* 0x000000d700057308 */ /* 0x000e620000000800 */
[----:B------:R-:W-:Y:S01]  /*1a640*/  FADD.FTZ R2, R14, R11 ;  /* 0x0000000b0e027221 */ /* 0x000fe20000010000 */
[----:B------:R-:W-:-:S03]  /*1a650*/  F2FP.BF16.F32.PACK_AB R14, R9, R14 ;  /* 0x0000000e090e723e */ /* 0x000fc600000010ff */
[----:B------:R-:W-:Y:S01]  /*1a660*/  FADD.FTZ R9, R9, R2 ;  /* 0x0000000209097221 */ /* 0x000fe20000010000 */
[----:B------:R-:W-:Y:S01]  /*1a670*/  FADD.FTZ R2, R7, R10 ;  /* 0x0000000a07027221 */ /* 0x000fe20000010000 */
[----:B------:R-:W-:-:S03]  /*1a680*/  F2FP.BF16.F32.PACK_AB R13, R6, R7 ;  /* 0x00000007060d723e */ /* 0x000fc600000010ff */
[----:B------:R-:W-:Y:S01]  /*1a690*/  FADD.FTZ R7, R6, R2 ;  /* 0x0000000206077221 */ /* 0x000fe20000010000 */
[----:B------:R-:W-:Y:S01]  /*1a6a0*/  FADD.FTZ R6, R8, R9 ;  /* 0x0000000908067221 */ /* 0x000fe20000010000 */
[----:B------:R-:W2:Y:S01]  /*1a6b0*/  MUFU.EX2 R3, R224 ;  /* 0x000000e000037308 */ /* 0x000ea20000000800 */
[C---:B-1----:R-:W-:Y:S02]  /*1a6c0*/  F2FP.BF16.F32.PACK_AB R43, R5.reuse, R8 ;  /* 0x00000008052b723e */ /* 0x042fe400000010ff */
[----:B------:R-:W-:Y:S01]  /*1a6d0*/  FADD.FTZ R6, R5, R6 ;  /* 0x0000000605067221 */ /* 0x000fe20000010000 */
[----:B------:R-:W-:-:S04]  /*1a6e0*/  IMAD.SHL.U32 R5, R216, 0x2, RZ ;  /* 0x00000002d8057824 */ /* 0x000fc800078e00ff */
[----:B------:R-:W1:Y:S01]  /*1a6f0*/  MUFU.EX2 R2, R225 ;  /* 0x000000e100027308 */ /* 0x000e620000000800 */
[----:B------:R-:W-:-:S04]  /*1a700*/  LOP3.LUT R5, R145, R5, RZ, 0x3c, !PT ;  /* 0x0000000591057212 */ /* 0x000fc800078e3cff */
[----:B------:R-:W-:Y:S01]  /*1a710*/  LOP3.LUT R5, R5, R211, RZ, 0x3c, !PT ;  /* 0x000000d305057212 */ /* 0x000fe200078e3cff */
[----:B------:R-:W-:Y:S02]  /*1a720*/  IMAD.MOV.U32 R145, RZ, RZ, R141 ;  /* 0x000000ffff917224 */ /* 0x000fe400078e008d */
[----:B--2---:R-:W-:Y:S02]  /*1a730*/  FADD.FTZ R6, R3, R6 ;  /* 0x0000000603067221 */ /* 0x004fe40000010000 */
[----:B------:R-:W-:-:S04]  /*1a740*/  IMAD.WIDE.U32 R140, R5, -0x326172a9, RZ ;  /* 0xcd9e8d57058c7825 */ /* 0x000fc800078e00ff */
[----:B------:R-:W-:Y:S01]  /*1a750*/  FADD.FTZ R7, R15, R7 ;  /* 0x000000070f077221 */ /* 0x000fe20000010000 */
[C---:B-1----:R-:W-:Y:S01]  /*1a760*/  F2FP.BF16.F32.PACK_AB R15, R2.reuse, R3 ;  /* 0x00000003020f723e */ /* 0x042fe200000010ff */
[----:B------:R-:W-:Y:S01]  /*1a770*/  FADD.FTZ R10, R2, R6 ;  /* 0x00000006020a7221 */ /* 0x000fe20000010000 */
[----:B------:R-:W-:Y:S01]  /*1a780*/  LOP3.LUT R2, R141, R185, R186, 0x96, !PT ;  /* 0x000000b98d027212 */ /* 0x000fe200078e96ba */
[----:B------:R-:W-:Y:S01]  /*1a790*/  IMAD.MOV.U32 R215, RZ, RZ, R184 ;  /* 0x000000ffffd77224 */ /* 0x000fe200078e00b8 */
[----:B------:R-:W-:-:S03]  /*1a7a0*/  LOP3.LUT R6, R221, R196, R140, 0x96, !PT ;  /* 0x000000c4dd067212 */ /* 0x000fc600078e968c */
[----:B------:R-:W-:-:S04]  /*1a7b0*/  IMAD.WIDE.U32 R2, R2, -0x2daee0ad, RZ ;  /* 0xd2511f5302027825 */ /* 0x000fc800078e00ff */
[----:B------:R-:W-:Y:S01]  /*1a7c0*/  FADD.FTZ R11, R12, R7 ;  /* 0x000000070c0b7221 */ /* 0x000fe20000010000 */
[----:B------:R-:W-:Y:S01]  /*1a7d0*/  IMAD.MOV.U32 R224, RZ, RZ, R62 ;  /* 0x000000ffffe07224 */ /* 0x000fe200078e003e */
[----:B------:R-:W-:Y:S01]  /*1a7e0*/  LOP3.LUT R3, R3, R215, R212, 0x96, !PT ;  /* 0x000000d703037212 */ /* 0x000fe200078e96d4 */
[----:B------:R-:W-:-:S04]  /*1a7f0*/  IMAD.WIDE.U32 R6, R6, -0x2daee0ad, RZ ;  /* 0xd2511f5306067825 */ /* 0x000fc800078e00ff */
[----:B------:R-:W-:Y:S01]  /*1a800*/  IMAD.MOV.U32 R184, RZ, RZ, R63 ;  /* 0x000000ffffb87224 */ /* 0x000fe200078e003f */
[----:B------:R-:W-:Y:S01]  /*1a810*/  LOP3.LUT R2, R7, R224, R2, 0x96, !PT ;  /* 0x000000e007027212 */ /* 0x000fe200078e9602 */
[----:B------:R-:W-:Y:S01]  /*1a820*/  IMAD.WIDE.U32 R62, R3, -0x326172a9, RZ ;  /* 0xcd9e8d57033e7825 */ /* 0x000fe200078e00ff */
[----:B------:R-:W1:Y:S03]  /*1a830*/  MUFU.EX2 R8, R226 ;  /* 0x000000e200087308 */ /* 0x000e660000000800 */
[----:B------:R-:W-:Y:S01]  /*1a840*/  IMAD.WIDE.U32 R98, R2, -0x326172a9, RZ ;  /* 0xcd9e8d5702627825 */ /* 0x000fe200078e00ff */
[----:B------:R-:W-:-:S04]  /*1a850*/  LOP3.LUT R3, R63, R217, R220, 0x96, !PT ;  /* 0x000000d93f037212 */ /* 0x000fc800078e96dc */
[----:B------:R-:W2:Y:S01]  /*1a860*/  MUFU.EX2 R5, R227 ;  /* 0x000000e300057308 */ /* 0x000ea20000000800 */
[----:B------:R-:W-:Y:S01]  /*1a870*/  IMAD.WIDE.U32 R2, R3, -0x2daee0ad, RZ ;  /* 0xd2511f5303027825 */ /* 0x000fe200078e00ff */
[----:B------:R-:W-:-:S04]  /*1a880*/  LOP3.LUT R7, R99, R233, R62, 0x96, !PT ;  /* 0x000000e963077212 */ /* 0x000fc800078e963e */
[----:B------:R-:W-:Y:S01]  /*1a890*/  LOP3.LUT R9, R3, R234, R6, 0x96, !PT ;  /* 0x000000ea03097212 */ /* 0x000fe200078e9606 */
[----:B------:R-:W-:-:S04]  /*1a8a0*/  IMAD.WIDE.U32 R6, R7, -0x2daee0ad, RZ ;  /* 0xd2511f5307067825 */ /* 0x000fc800078e00ff */
[----:B-1----:R-:W-:Y:S01]  /*1a8b0*/  FADD.FTZ R3, R8, R10 ;  /* 0x0000000a08037221 */ /* 0x002fe20000010000 */
[----:B------:R-:W-:Y:S01]  /*1a8c0*/  LOP3.LUT R2, R7, R29, R2, 0x96, !PT ;  /* 0x0000001d07027212 */ /* 0x000fe200078e9602 */
[----:B------:R-:W-:-:S04]  /*1a8d0*/  IMAD.WIDE.U32 R82, R9, -0x326172a9, RZ ;  /* 0xcd9e8d5709527825 */ /* 0x000fc800078e00ff */
[C---:B--2---:R-:W-:Y:S01]  /*1a8e0*/  FADD.FTZ R10, R5.reuse, R3 ;  /* 0x00000003050a7221 */ /* 0x044fe20000010000 */
        /* <DEDUP_REMOVED lines=15> */
[----:B------:R-:W2:Y:S01]  /*1a9e0*/  MUFU.EX2 R5, R229 ;  /* 0x000000e500057308 */ /* 0x000ea20000000800 */
        /* <DEDUP_REMOVED lines=8> */
[----:B--2---:R-:W-:Y:S01]  /*1aa70*/  FADD.FTZ R10, R5, R2 ;  /* 0x00000002050a7221 */ /* 0x004fe20000010000 */
[----:B------:R-:W-:Y:S01]  /*1aa80*/  SHF.R.U32.HI R2, RZ, 0x8, R9 ;  /* 0x00000008ff027819 */ /* 0x000fe20000011609 */
[----:B------:R-:W-:-:S03]  /*1aa90*/  IMAD.MOV.U32 R228, RZ, RZ, R184 ;  /* 0x000000ffffe47224 */ /* 0x000fc600078e00b8 */
[----:B------:R-:W-:Y:S02]  /*1aaa0*/  LOP3.LUT R2, R2, 0xffff, RZ, 0xc0, !PT ;  /* 0x0000ffff02027812 */ /* 0x000fe400078ec0ff */
[----:B------:R-:W-:Y:S02]  /*1aab0*/  @!P2 PRMT R49, R86, 0x5410, RZ ;  /* 0x000054105631a816 */ /* 0x000fe400000000ff */
[----:B------:R-:W-:Y:S02]  /*1aac0*/  ISETP.GE.U32.AND P2, PT, R192, R2, PT ;  /* 0x00000002c000720c */ /* 0x000fe40003f46070 */
[----:B------:R-:W-:Y:S02]  /*1aad0*/  LOP3.LUT R3, R8, 0xff, RZ, 0xc0, !PT ;  /* 0x000000ff08037812 */ /* 0x000fe400078ec0ff */
[----:B------:R-:W-:Y:S02]  /*1aae0*/  LOP3.LUT R2, R83, R228, R98, 0x96, !PT ;  /* 0x000000e453027212 */ /* 0x000fe400078e9662 */
[----:B------:R-:W-:-:S02]  /*1aaf0*/  @!P1 PRMT R64, R71, 0x5410, RZ ;  /* 0x0000541047409816 */ /* 0x000fc400000000ff */
[----:B------:R-:W-:Y:S01]  /*1ab00*/  ISETP.GE.U32.AND P1, PT, R192, R3, PT ;  /* 0x00000003c000720c */ /* 0x000fe20003f26070 */
[----:B------:R-:W-:Y:S01]  /*1ab10*/  IMAD.WIDE.U32 R2, R2, -0x2daee0ad, RZ ;  /* 0xd2511f5302027825 */ /* 0x000fe200078e00ff */
[----:B------:R-:W-:Y:S02]  /*1ab20*/  F2FP.BF16.F32.PACK_AB R12, R5, R7 ;  /* 0x00000007050c723e */ /* 0x000fe400000010ff */
[----:B------:R-:W-:Y:S02]  /*1ab30*/  PRMT R58, R55, 0x7610, R58 ;  /* 0x00007610373a7816 */ /* 0x000fe4000000003a */
[----:B------:R-:W-:Y:S02]  /*1ab40*/  LOP3.LUT R5, R3, R246, R6, 0x96, !PT ;  /* 0x000000f603057212 */ /* 0x000fe400078e9606 */
[----:B------:R-:W-:Y:S02]  /*1ab50*/  PRMT R57, R55, 0x7632, R57 ;  /* 0x0000763237397816 */ /* 0x000fe40000000039 */
[----:B------:R-:W-:Y:S01]  /*1ab60*/  SHF.R.U32.HI R6, RZ, 0x10, R5 ;  /* 0x00000010ff067819 */ /* 0x000fe20000011605 */
[----:B------:R-:W-:Y:S01]  /*1ab70*/  @!P5 HFMA2.BF16_V2 R143, -RZ.H0_H0, RZ.H0_H0, -R58.H0_H0 ;  /* 0x200000ffff8fd231 */ /* 0x000fe2000034093a */
[----:B------:R-:W-:Y:S01]  /*1ab80*/  PRMT R56, R25, 0x7610, R56 ;  /* 0x0000761019387816 */ /* 0x000fe20000000038 */
[----:B------:R-:W-:Y:S01]  /*1ab90*/  @!P6 HFMA2.BF16_V2 R142, -RZ.H0_H0, RZ.H0_H0, -R59.H0_H0 ;  /* 0x200000ffff8ee231 */ /* 0x000fe2000034093b */
[----:B------:R-:W-:-:S02]  /*1aba0*/  LOP3.LUT R6, R6, 0xff, RZ, 0xc0, !PT ;  /* 0x000000ff06067812 */ /* 0x000fc400078ec0ff */
[----:B------:R-:W-:Y:S01]  /*1abb0*/  PRMT R155, R58, 0x5410, R57 ;  /* 0x000054103a9b7816 */ /* 0x000fe20000000039 */
[----:B------:R-:W-:Y:S01]  /*1abc0*/  @!P3 HFMA2.BF16_V2 R154, -RZ.H0_H0, RZ.H0_H0, -R56.H0_H0 ;  /* 0x200000ffff9ab231 */ /* 0x000fe20000340938 */
[----:B------:R-:W-:Y:S02]  /*1abd0*/  @!P5 PRMT R58, R143, 0x5410, RZ ;  /* 0x000054108f3ad816 */ /* 0x000fe400000000ff */
[----:B------:R-:W-:Y:S02]  /*1abe0*/  PRMT R53, R25, 0x7632, R53 ;  /* 0x0000763219357816 */ /* 0x000fe40000000035 */
[----:B------:R-:W-:Y:S02]  /*1abf0*/  ISETP.GE.U32.AND P5, PT, R192, R6, PT ;  /* 0x00000006c000720c */ /* 0x000fe40003fa6070 */
[----:B------:R-:W-:Y:S02]  /*1ac00*/  LOP3.LUT R6, R2, 0xff, RZ, 0xc0, !PT ;  /* 0x000000ff02067812 */ /* 0x000fe400078ec0ff */
[----:B------:R-:W-:-:S02]  /*1ac10*/  @!P6 PRMT R59, R142, 0x5410, RZ ;  /* 0x000054108e3be816 */ /* 0x000fc400000000ff */
[----:B------:R-:W-:Y:S02]  /*1ac20*/  PRMT R142, R56, 0x5410, R53 ;  /* 0x00005410388e7816 */ /* 0x000fe40000000035 */
[----:B------:R-:W-:Y:S02]  /*1ac30*/  @!P3 PRMT R56, R154, 0x5410, RZ ;  /* 0x000054109a38b816 */ /* 0x000fe400000000ff */
[----:B------:R-:W-:Y:S02]  /*1ac40*/  ISETP.GE.U32.AND P3, PT, R192, R6, PT ;  /* 0x00000006c000720c */ /* 0x000fe40003f66070 */
[C---:B------:R-:W-:Y:S02]  /*1ac50*/  PRMT R48, R13.reuse, 0x7610, R48 ;  /* 0x000076100d307816 */ /* 0x040fe40000000030 */
[----:B------:R-:W-:Y:S01]  /*1ac60*/  PRMT R50, R13, 0x7632, R50 ;  /* 0x000076320d327816 */ /* 0x000fe20000000032 */
[----:B------:R-:W-:Y:S02]  /*1ac70*/  IMAD.MOV.U32 R229, RZ, RZ, R217 ;  /* 0x000000ffffe57224 */ /* 0x000fe400078e00d9 */
[----:B------:R-:W-:Y:S01]  /*1ac80*/  IMAD.MOV.U32 R187, RZ, RZ, R31 ;  /* 0x000000ffffbb7224 */ /* 0x000fe200078e001f */
[----:B------:R-:W-:Y:S01]  /*1ac90*/  PRMT R217, R48, 0x5410, R50 ;  /* 0x0000541030d97816 */ /* 0x000fe20000000032 */
[----:B------:R-:W2:Y:S04]  /*1aca0*/  LDL.LU.64 R30, [R1+0x268] ;  /* 0x00026800011e7983 */ /* 0x000ea80000300a00 */
[----:B------:R-:W-:-:S02]  /*1acb0*/  @!P3 HFMA2.BF16_V2 R167, -RZ.H0_H0, RZ.H0_H0, -R48.H0_H0 ;  /* 0x200000ffffa7b231 */ /* 0x000fc40000340930 */
[----:B------:R-:W-:Y:S01]  /*1acc0*/  IMAD.MOV.U32 R225, RZ, RZ, R28 ;  /* 0x000000ffffe17224 */ /* 0x000fe200078e001c */
[----:B------:R-:W4:Y:S02]  /*1acd0*/  LDL.64 R226, [R1+0x40] ;  /* 0x0000400001e27983 */ /* 0x000f240000100a00 */
[----:B------:R-:W-:Y:S01]  /*1ace0*/  @!P3 PRMT R48, R167, 0x5410, RZ ;  /* 0x00005410a730b816 */ /* 0x000fe200000000ff */
[----:B------:R-:W-:Y:S02]  /*1acf0*/  IMAD.MOV.U32 R167, RZ, RZ, R29 ;  /* 0x000000ffffa77224 */ /* 0x000fe400078e001d */
[----:B------:R-:W3:Y:S01]  /*1ad00*/  LDL.64 R28, [R1+0x70] ;  /* 0x00007000011c7983 */ /* 0x000ee20000100a00 */
[----:B------:R-:W-:Y:S01]  /*1ad10*/  FADD.FTZ R11, R20, R11 ;  /* 0x0000000b140b7221 */ /* 0x000fe20000010000 */
[----:B------:R-:W-:Y:S01]  /*1ad20*/  @!P2 HFMA2.BF16_V2 R151, -RZ.H0_H0, RZ.H0_H0, -R53.H0_H0 ;  /* 0x200000ffff97a231 */ /* 0x000fe20000340935 */
[----:B------:R-:W-:Y:S02]  /*1ad30*/  LOP3.LUT R6, R5, 0xff, RZ, 0xc0, !PT ;  /* 0x000000ff05067812 */ /* 0x000fe400078ec0ff */
[----:B------:R-:W-:Y:S01]  /*1ad40*/  FADD.FTZ R7, R19, R11 ;  /* 0x0000000b13077221 */ /* 0x000fe20000010000 */
[----:B------:R-:W-:Y:S01]  /*1ad50*/  @!P4 HFMA2.BF16_V2 R146, -RZ.H0_H0, RZ.H0_H0, -R57.H0_H0 ;  /* 0x200000ffff92c231 */ /* 0x000fe20000340939 */
[----:B------:R-:W-:-:S02]  /*1ad60*/  @!P2 PRMT R53, R151, 0x5410, RZ ;  /* 0x000054109735a816 */ /* 0x000fc400000000ff */
[----:B------:R-:W-:Y:S01]  /*1ad70*/  FADD.FTZ R11, R21, R7 ;  /* 0x00000007150b7221 */ /* 0x000fe20000010000 */
[----:B------:R-:W-:Y:S02]  /*1ad80*/  SHF.R.U32.HI R7, RZ, 0x18, R5 ;  /* 0x00000018ff077819 */ /* 0x000fe40000011605 */
[----:B------:R-:W-:Y:S02]  /*1ad90*/  ISETP.GE.U32.AND P2, PT, R192, R6, PT ;  /* 0x00000006c000720c */ /* 0x000fe40003f46070 */
[----:B------:R-:W-:Y:S01]  /*1ada0*/  @!P4 PRMT R57, R146, 0x5410, RZ ;  /* 0x000054109239c816 */ /* 0x000fe200000000ff */
[----:B------:R-:W1:Y:S01]  /*1adb0*/  MUFU.EX2 R6, R230 ;  /* 0x000000e600067308 */ /* 0x000e620000000800 */
[----:B------:R-:W-:Y:S02]  /*1adc0*/  ISETP.GE.U32.AND P4, PT, R192, R7, PT ;  /* 0x00000007c000720c */ /* 0x000fe40003f86070 */
[----:B------:R-:W-:Y:S02]  /*1add0*/  LOP3.LUT R9, R2, 0xffff, RZ, 0xc0, !PT ;  /* 0x0000ffff02097812 */ /* 0x000fe400078ec0ff */
[----:B------:R-:W-:-:S02]  /*1ade0*/  SHF.R.U32.HI R8, RZ, 0x10, R2 ;  /* 0x00000010ff087819 */ /* 0x000fc40000011602 */
[----:B------:R-:W-:Y:S02]  /*1adf0*/  SHF.R.U32.HI R7, RZ, 0x18, R2 ;  /* 0x00000018ff077819 */ /* 0x000fe40000011602 */
[----:B------:R-:W1:Y:S01]  /*1ae00*/  MUFU.EX2 R2, R231 ;  /* 0x000000e700027308 */ /* 0x000e620000000800 */
[----:B------:R-:W-:-:S04]  /*1ae10*/  LOP3.LUT R3, R5, 0xffff, RZ, 0xc0, !PT ;  /* 0x0000ffff05037812 */ /* 0x000fc800078ec0ff */
[----:B------:R-:W-:-:S04]  /*1ae20*/  SHF.R.U32.HI R3, RZ, 0x8, R3 ;  /* 0x00000008ff037819 */ /* 0x000fc80000011603 */
[----:B------:R-:W-:-:S04]  /*1ae30*/  LOP3.LUT R3, R3, 0xffff, RZ, 0xc0, !PT ;  /* 0x0000ffff03037812 */ /* 0x000fc800078ec0ff */
[----:B------:R-:W-:Y:S01]  /*1ae40*/  ISETP.GE.U32.AND P6, PT, R192, R3, PT ;  /* 0x00000003c000720c */ /* 0x000fe20003fc6070 */
[----:B-1----:R-:W-:Y:S01]  /*1ae50*/  FADD.FTZ R3, R6, R10 ;  /* 0x0000000a06037221 */ /* 0x002fe20000010000 */
[----:B------:R-:W-:Y:S02]  /*1ae60*/  PRMT R55, R46, 0x7610, R55 ;  /* 0x000076102e377816 */ /* 0x000fe40000000037 */
[----:B------:R-:W-:Y:S02]  /*1ae70*/  PRMT R47, R26, 0x7610, R47 ;  /* 0x000076101a2f7816 */ /* 0x000fe4000000002f */
[C---:B------:R-:W-:Y:S01]  /*1ae80*/  F2FP.BF16.F32.PACK_AB R86, R2.reuse, R6 ;  /* 0x000000060256723e */ /* 0x040fe200000010ff */
[----:B------:R-:W-:Y:S01]  /*1ae90*/  FADD.FTZ R6, R2, R3 ;  /* 0x0000000302067221 */ /* 0x000fe20000010000 */
[----:B------:R-:W-:Y:S01]  /*1aea0*/  SHF.R.U32.HI R2, RZ, 0x8, R9 ;  /* 0x00000008ff027819 */ /* 0x000fe20000011609 */
[----:B------:R-:W-:Y:S01]  /*1aeb0*/  @!P1 HFMA2.BF16_V2 R150, -RZ.H0_H0, RZ.H0_H0, -R55.H0_H0 ;  /* 0x200000ffff969231 */ /* 0x000fe20000340937 */
[----:B------:R-:W-:Y:S01]  /*1aec0*/  PRMT R54, R46, 0x7632, R54 ;  /* 0x000076322e367816 */ /* 0x000fe20000000036 */
[----:B------:R-:W-:Y:S01]  /*1aed0*/  @!P2 HFMA2.BF16_V2 R157, -RZ.H0_H0, RZ.H0_H0, -R47.H0_H0 ;  /* 0x200000ffff9da231 */ /* 0x000fe2000034092f */
[----:B------:R-:W-:-:S02]  /*1aee0*/  PRMT R46, R26, 0x7632, R46 ;  /* 0x000076321a2e7816 */ /* 0x000fc4000000002e */
[----:B------:R-:W-:Y:S02]  /*1aef0*/  LOP3.LUT R5, R8, 0xff, RZ, 0xc0, !PT ;  /* 0x000000ff08057812 */ /* 0x000fe400078ec0ff */
[----:B------:R-:W-:Y:S02]  /*1af00*/  LOP3.LUT R2, R2, 0xffff, RZ, 0xc0, !PT ;  /* 0x0000ffff02027812 */ /* 0x000fe400078ec0ff */
[----:B------:R-:W-:Y:S02]  /*1af10*/  PRMT R143, R55, 0x5410, R54 ;  /* 0x00005410378f7816 */ /* 0x000fe40000000036 */
[----:B------:R-:W-:Y:S02]  /*1af20*/  PRMT R184, R47, 0x5410, R46 ;  /* 0x000054102fb87816 */ /* 0x000fe4000000002e */
[----:B------:R-:W-:Y:S02]  /*1af30*/  @!P1 PRMT R55, R150, 0x5410, RZ ;  /* 0x0000541096379816 */ /* 0x000fe400000000ff */
[----:B------:R-:W-:-:S02]  /*1af40*/  @!P2 PRMT R47, R157, 0x5410, RZ ;  /* 0x000054109d2fa816 */ /* 0x000fc400000000ff */
[C---:B------:R-:W-:Y:S02]  /*1af50*/  ISETP.GE.U32.AND P1, PT, R192.reuse, R5, PT ;  /* 0x00000005c000720c */ /* 0x040fe40003f26070 */
[----:B------:R-:W-:Y:S01]  /*1af60*/  ISETP.GE.U32.AND P2, PT, R192, R2, PT ;  /* 0x00000002c000720c */ /* 0x000fe20003f46070 */
[----:B------:R-:W1:Y:S01]  /*1af70*/  MUFU.EX2 R5, R232 ;  /* 0x000000e800057308 */ /* 0x000e620000000800 */
[C---:B------:R-:W-:Y:S02]  /*1af80*/  PRMT R45, R52.reuse, 0x7610, R45 ;  /* 0x00007610342d7816 */ /* 0x040fe4000000002d */
[----:B------:R-:W-:Y:S02]  /*1af90*/  PRMT R44, R52, 0x7632, R44 ;  /* 0x00007632342c7816 */ /* 0x000fe4000000002c */
[----:B------:R-:W-:-:S03]  /*1afa0*/  PRMT R52, R51, 0x7610, R52 ;  /* 0x0000761033347816 */ /* 0x000fc60000000034 */
[----:B------:R-:W1:Y:S01]  /*1afb0*/  MUFU.EX2 R3, R235 ;  /* 0x000000eb00037308 */ /* 0x000e620000000800 */
[----:B------:R-:W-:Y:S01]  /*1afc0*/  @!P0 HFMA2.BF16_V2 R147, -RZ.H0_H0, RZ.H0_H0, -R54.H0_H0 ;  /* 0x200000ffff938231 */ /* 0x000fe20000340936 */
[----:B------:R-:W-:Y:S01]  /*1afd0*/  PRMT R51, R51, 0x7632, R51 ;  /* 0x0000763233337816 */ /* 0x000fe20000000033 */
[----:B------:R-:W-:Y:S02]  /*1afe0*/  @!P6 HFMA2.BF16_V2 R158, -RZ.H0_H0, RZ.H0_H0, -R46.H0_H0 ;  /* 0x200000ffff9ee231 */ /* 0x000fe4000034092e */
[----:B------:R-:W-:Y:S02]  /*1aff0*/  @!P4 HFMA2.BF16_V2 R159, -RZ.H0_H0, RZ.H0_H0, -R44.H0_H0 ;  /* 0x200000ffff9fc231 */ /* 0x000fe4000034092c */
[----:B------:R-:W-:Y:S02]  /*1b000*/  @!P2 HFMA2.BF16_V2 R163, -RZ.H0_H0, RZ.H0_H0, -R50.H0_H0 ;  /* 0x200000ffffa3a231 */ /* 0x000fe40000340932 */
[----:B------:R-:W-:Y:S02]  /*1b010*/  @!P1 HFMA2.BF16_V2 R162, -RZ.H0_H0, RZ.H0_H0, -R52.H0_H0 ;  /* 0x200000ffffa29231 */ /* 0x000fe40000340934 */
[----:B------:R-:W-:-:S02]  /*1b020*/  IMAD.MOV.U32 R230, RZ, RZ, R233 ;  /* 0x000000ffffe67224 */ /* 0x000fc400078e00e9 */
[----:B------:R-:W-:Y:S01]  /*1b030*/  FADD.FTZ R2, R24, R11 ;  /* 0x0000000b18027221 */ /* 0x000fe20000010000 */
[----:B------:R-:W-:Y:S01]  /*1b040*/  IMAD.MOV.U32 R231, RZ, RZ, R234 ;  /* 0x000000ffffe77224 */ /* 0x000fe200078e00ea */
[----:B------:R-:W-:Y:S02]  /*1b050*/  PRMT R234, R45, 0x5410, R44 ;  /* 0x000054102dea7816 */ /* 0x000fe4000000002c */
[----:B------:R-:W-:Y:S01]  /*1b060*/  PRMT R233, R52, 0x5410, R51 ;  /* 0x0000541034e97816 */ /* 0x000fe20000000033 */
[-C--:B------:R-:W-:Y:S01]  /*1b070*/  FMUL.FTZ R138, R138, R0.reuse ;  /* 0x000000008a8a7220 */ /* 0x080fe20000410000 */
[----:B------:R-:W-:Y:S01]  /*1b080*/  @!P0 PRMT R54, R147, 0x5410, RZ ;  /* 0x0000541093368816 */ /* 0x000fe200000000ff */
        /* <DEDUP_REMOVED lines=27> */
[----:B-1----:R-:W-:Y:S01]  /*1b240*/  FADD.FTZ R0, R5, R6 ;  /* 0x0000000605007221 */ /* 0x002fe20000010000 */
[----:B------:R-:W-:-:S02]  /*1b250*/  IMAD.MOV.U32 R70, RZ, RZ, R144 ;  /* 0x000000ffff467224 */ /* 0x000fc400078e0090 */
[----:B------:R-:W-:Y:S01]  /*1b260*/  FADD.FTZ R2, R23, R2 ;  /* 0x0000000217027221 */ /* 0x000fe20000010000 */
[C---:B------:R-:W-:Y:S01]  /*1b270*/  F2FP.BF16.F32.PACK_AB R60, R3.reuse, R5 ;  /* 0x00000005033c723e */ /* 0x040fe200000010ff */
[----:B------:R-:W-:Y:S02]  /*1b280*/  FADD.FTZ R3, R3, R0 ;  /* 0x0000000003037221 */ /* 0x000fe40000010000 */
[----:B------:R-:W-:Y:S01]  /*1b290*/  FADD.FTZ R0, R22, R2 ;  /* 0x0000000216007221 */ /* 0x000fe20000010000 */
[----:B------:R-:W-:Y:S02]  /*1b2a0*/  LOP3.LUT R2, R141, R185, R70, 0x96, !PT ;  /* 0x000000b98d027212 */ /* 0x000fe400078e9646 */
[----:B------:R1:W-:Y:S01]  /*1b2b0*/  STL [R1+0x4], R3 ;  /* 0x0000040301007387 */ /* 0x0003e20000100800 */
[----:B------:R-:W-:-:S03]  /*1b2c0*/  ISETP.GE.U32.AND P0, PT, R192, R7, PT ;  /* 0x00000007c000720c */ /* 0x000fc60003f06070 */
[----:B------:R3:W-:Y:S01]  /*1b2d0*/  STL [R1+0x140], R0 ;  /* 0x0001400001007387 */ /* 0x0007e20000100800 */
[----:B------:R-:W-:Y:S02]  /*1b2e0*/  @!P5 HFMA2.BF16_V2 R160, -RZ.H0_H0, RZ.H0_H0, -R45.H0_H0 ;  /* 0x200000ffffa0d231 */ /* 0x000fe4000034092d */
[----:B------:R-:W-:Y:S02]  /*1b2f0*/  IMAD.MOV.U32 R213, RZ, RZ, R149 ;  /* 0x000000ffffd57224 */ /* 0x000fe400078e0095 */
[----:B-1----:R-:W-:-:S05]  /*1b300*/  IMAD.WIDE.U32 R2, R2, -0x2daee0ad, RZ ;  /* 0xd2511f5302027825 */ /* 0x002fca00078e00ff */
[----:B------:R-:W-:Y:S01]  /*1b310*/  @!P0 HFMA2.BF16_V2 R161, -RZ.H0_H0, RZ.H0_H0, -R51.H0_H0 ;  /* 0x200000ffffa18231 */ /* 0x000fe20000340933 */
[----:B------:R-:W-:Y:S01]  /*1b320*/  @!P5 PRMT R45, R160, 0x5410, RZ ;  /* 0x00005410a02dd816 */ /* 0x000fe200000000ff */
[-C--:B------:R-:W-:Y:S01]  /*1b330*/  FMUL.FTZ R136, R136, R4.reuse ;  /* 0x0000000488887220 */ /* 0x080fe20000410000 */
[----:B------:R-:W-:Y:S02]  /*1b340*/  IMAD.MOV.U32 R71, RZ, RZ, R145 ;  /* 0x000000ffff477224 */ /* 0x000fe400078e0091 */
        /* <DEDUP_REMOVED lines=24> */
[----:B------:R-:W-:Y:S01]  /*1b4d0*/  FADD.FTZ R10, R37, R36 ;  /* 0x00000024250a7221 */ /* 0x000fe20000010000 */
[----:B------:R-:W-:-:S02]  /*1b4e0*/  PRMT R42, R152, 0x7610, R42 ;  /* 0x00007610982a7816 */ /* 0x000fc4000000002a */
[----:B------:R-:W-:-:S04]  /*1b4f0*/  PRMT R41, R152, 0x7632, R41 ;  /* 0x0000763298297816 */ /* 0x000fc80000000029 */
[----:B------:R-:W-:Y:S02]  /*1b500*/  PRMT R73, R42, 0x5410, R41 ;  /* 0x000054102a497816 */ /* 0x000fe40000000029 */
[C---:B------:R-:W-:Y:S02]  /*1b510*/  PRMT R39, R27.reuse, 0x7632, R39 ;  /* 0x000076321b277816 */ /* 0x040fe40000000027 */
[----:B------:R-:W-:Y:S02]  /*1b520*/  PRMT R40, R27, 0x7610, R40 ;  /* 0x000076101b287816 */ /* 0x000fe40000000028 */
[----:B---3--:R-:W-:Y:S02]  /*1b530*/  LOP3.LUT R0, R3, R215, R28, 0x96, !PT ;  /* 0x000000d703007212 */ /* 0x008fe400078e961c */
[----:B----4-:R-:W-:-:S03]  /*1b540*/  LOP3.LUT R3, R227, R196, R140, 0x96, !PT ;  /* 0x000000c4e3037212 */ /* 0x010fc600078e968c */
        /* <DEDUP_REMOVED lines=19> */
[----:B------:R-:W3:Y:S04]  /*1b680*/  LDL.LU.64 R28, [R1+0x260] ;  /* 0x00026000011c7983 */ /* 0x000ee80000300a00 */
        /* <DEDUP_REMOVED lines=12> */
[----:B------:R-:W-:-:S04]  /*1b750*/  LOP3.LUT R0, R0, 0xff, RZ, 0xc0, !PT ;  /* 0x000000ff00007812 */ /* 0x000fc800078ec0ff */
        /* <DEDUP_REMOVED lines=29> */
[----:B------:R-:W-:Y:S01]  /*1b930*/  @!P0 HFMA2.BF16_V2 R79, -RZ.H0_H0, RZ.H0_H0, -R27.H0_H0 ;  /* 0x200000ffff4f8231 */ /* 0x000fe2000034091b */
[----:B------:R-:W-:Y:S01]  /*1b940*/  LOP3.LUT R4, R0, 0xff, RZ, 0xc0, !PT ;  /* 0x000000ff00047812 */ /* 0x000fe200078ec0ff */
[----:B------:R-:W-:Y:S01]  /*1b950*/  IMAD.MOV.U32 R10, RZ, RZ, R70 ;  /* 0x000000ffff0a7224 */ /* 0x000fe200078e0046 */
[----:B------:R-:W-:Y:S02]  /*1b960*/  PRMT R70, R36, 0x5410, R27 ;  /* 0x0000541024467816 */ /* 0x000fe4000000001b */
[----:B------:R-:W-:Y:S02]  /*1b970*/  @!P0 PRMT R27, R79, 0x5410, RZ ;  /* 0x000054104f1b8816 */ /* 0x000fe400000000ff */
[----:B------:R-:W-:-:S02]  /*1b980*/  ISETP.GE.U32.AND P0, PT, R192, R4, PT ;  /* 0x00000004c000720c */ /* 0x000fc40003f06070 */
[----:B------:R-:W-:Y:S02]  /*1b990*/  LOP3.LUT R4, R0, 0xffff, RZ, 0xc0, !PT ;  /* 0x0000ffff00047812 */ /* 0x000fe400078ec0ff */
[C---:B------:R-:W-:Y:S02]  /*1b9a0*/  PRMT R26, R164.reuse, 0x7610, R26 ;  /* 0x00007610a41a7816 */ /* 0x040fe4000000001a */
[----:B------:R-:W-:Y:S02]  /*1b9b0*/  SHF.R.U32.HI R4, RZ, 0x8, R4 ;  /* 0x00000008ff047819 */ /* 0x000fe40000011604 */
[----:B------:R-:W-:Y:S02]  /*1b9c0*/  PRMT R25, R164, 0x7632, R25 ;  /* 0x00007632a4197816 */ /* 0x000fe40000000019 */
[----:B------:R-:W-:-:S03]  /*1b9d0*/  LOP3.LUT R4, R4, 0xffff, RZ, 0xc0, !PT ;  /* 0x0000ffff04047812 */ /* 0x000fc600078ec0ff */
[----:B------:R-:W-:Y:S01]  /*1b9e0*/  @!P0 HFMA2.BF16_V2 R89, -RZ.H0_H0, RZ.H0_H0, -R26.H0_H0 ;  /* 0x200000ffff598231 */ /* 0x000fe2000034091a */
[----:B------:R-:W-:-:S04]  /*1b9f0*/  PRMT R154, R26, 0x5410, R25 ;  /* 0x000054101a9a7816 */ /* 0x000fc80000000019 */
[----:B------:R-:W-:Y:S02]  /*1ba00*/  @!P0 PRMT R26, R89, 0x5410, RZ ;  /* 0x00005410591a8816 */ /* 0x000fe400000000ff */
[----:B------:R-:W-:Y:S02]  /*1ba10*/  ISETP.GE.U32.AND P0, PT, R192, R4, PT ;  /* 0x00000004c000720c */ /* 0x000fe40003f06070 */
[----:B------:R-:W-:Y:S01]  /*1ba20*/  SHF.R.U32.HI R4, RZ, 0x10, R0 ;  /* 0x00000010ff047819 */ /* 0x000fe20000011600 */
[----:B------:R-:W-:-:S03]  /*1ba30*/  @!P1 HFMA2.BF16_V2 R88, -RZ.H0_H0, RZ.H0_H0, -R36.H0_H0 ;  /* 0x200000ffff589231 */ /* 0x000fc60000340924 */
[----:B------:R-:W-:Y:S02]  /*1ba40*/  LOP3.LUT R4, R4, 0xff, RZ, 0xc0, !PT ;  /* 0x000000ff04047812 */ /* 0x000fe400078ec0ff */
[----:B------:R-:W-:Y:S02]  /*1ba50*/  @!P1 PRMT R36, R88, 0x5410, RZ ;  /* 0x0000541058249816 */ /* 0x000fe400000000ff */
[----:B------:R-:W-:Y:S02]  /*1ba60*/  ISETP.GE.U32.AND P1, PT, R192, R4, PT ;  /* 0x00000004c000720c */ /* 0x000fe40003f26070 */
[C---:B------:R-:W-:Y:S02]  /*1ba70*/  PRMT R24, R43.reuse, 0x7610, R24 ;  /* 0x000076102b187816 */ /* 0x040fe40000000018 */
[----:B------:R-:W-:-:S04]  /*1ba80*/  PRMT R23, R43, 0x7632, R23 ;  /* 0x000076322b177816 */ /* 0x000fc80000000017 */
[----:B------:R-:W-:-:S05]  /*1ba90*/  PRMT R164, R24, 0x5410, R23 ;  /* 0x0000541018a47816 */ /* 0x000fca0000000017 */
[----:B------:R-:W-:-:S05]  /*1baa0*/  @!P1 HFMA2.BF16_V2 R91, -RZ.H0_H0, RZ.H0_H0, -R24.H0_H0 ;  /* 0x200000ffff5b9231 */ /* 0x000fca0000340918 */
[----:B------:R-:W-:Y:S02]  /*1bab0*/  @!P1 PRMT R24, R91, 0x5410, RZ ;  /* 0x000054105b189816 */ /* 0x000fe400000000ff */
[----:B------:R1:W4:Y:S01]  /*1bac0*/  LDL.LU.S16 R91, [R1+0x40] ;  /* 0x00004000015b7983 */ /* 0x0003220000300600 */
[----:B------:R-:W-:-:S05]  /*1bad0*/  @!P0 HFMA2.BF16_V2 R90, -RZ.H0_H0, RZ.H0_H0, -R25.H0_H0 ;  /* 0x200000ffff5a8231 */ /* 0x000fca0000340919 */
[----:B------:R-:W-:Y:S02]  /*1bae0*/  @!P0 PRMT R25, R90, 0x5410, RZ ;  /* 0x000054105a198816 */ /* 0x000fe400000000ff */
[----:B------:R1:W2:Y:S01]  /*1baf0*/  LDL.LU.S16 R90, [R1+0x44] ;  /* 0x00004400015a7983 */ /* 0x0002a20000300600 */
[----:B------:R-:W-:-:S03]  /*1bb00*/  SHF.R.U32.HI R0, RZ, 0x18, R0 ;  /* 0x00000018ff007819 */ /* 0x000fc60000011600 */
[----:B------:R1:W3:Y:S01]  /*1bb10*/  LDL.LU.S16 R89, [R1+0x48] ;  /* 0x0000480001597983 */ /* 0x0002e20000300600 */
[----:B------:R-:W-:Y:S02]  /*1bb20*/  ISETP.GE.U32.AND P0, PT, R192, R0, PT ;  /* 0x00000000c000720c */ /* 0x000fe40003f06070 */
[----:B------:R-:W-:Y:S02]  /*1bb30*/  LOP3.LUT R0, R2, 0xff, RZ, 0xc0, !PT ;  /* 0x000000ff02007812 */ /* 0x000fe400078ec0ff */
[C---:B------:R-:W-:Y:S02]  /*1bb40*/  PRMT R22, R176.reuse, 0x7610, R22 ;  /* 0x00007610b0167816 */ /* 0x040fe40000000016 */
[----:B------:R-:W-:Y:S02]  /*1bb50*/  PRMT R19, R176, 0x7632, R19 ;  /* 0x00007632b0137816 */ /* 0x000fe40000000013 */
[----:B------:R-:W-:Y:S01]  /*1bb60*/  PRMT R18, R15, 0x7610, R18 ;  /* 0x000076100f127816 */ /* 0x000fe20000000012 */
[----:B------:R-:W-:Y:S01]  /*1bb70*/  IMAD.MOV.U32 R76, RZ, RZ, R210 ;  /* 0x000000ffff4c7224 */ /* 0x000fe200078e00d2 */
[----:B------:R-:W-:-:S02]  /*1bb80*/  PRMT R14, R168, 0x7610, R14 ;  /* 0x00007610a80e7816 */ /* 0x000fc4000000000e */
[----:B------:R-:W-:Y:S01]  /*1bb90*/  PRMT R13, R168, 0x7632, R13 ;  /* 0x00007632a80d7816 */ /* 0x000fe2000000000d */
[----:B------:R-:W-:Y:S02]  /*1bba0*/  @!P0 HFMA2.BF16_V2 R92, -RZ.H0_H0, RZ.H0_H0, -R23.H0_H0 ;  /* 0x200000ffff5c8231 */ /* 0x000fe40000340917 */
[----:B------:R-:W-:Y:S01]  /*1bbb0*/  IMAD.MOV.U32 R77, RZ, RZ, R211 ;  /* 0x000000ffff4d7224 */ /* 0x000fe200078e00d3 */
[----:B------:R1:W3:Y:S02]  /*1bbc0*/  LDL.LU.S16 R88, [R1+0x4c] ;  /* 0x00004c0001587983 */ /* 0x0002e40000300600 */
        /* <DEDUP_REMOVED lines=9> */
[----:B------:R-:W-:-:S04]  /*1bc60*/  SHF.R.U32.HI R0, RZ, 0x10, R2 ;  /* 0x00000010ff007819 */ /* 0x000fc80000011602 */
[----:B------:R-:W-:-:S04]  /*1bc70*/  LOP3.LUT R0, R0, 0xff, RZ, 0xc0, !PT ;  /* 0x000000ff00007812 */ /* 0x000fc800078ec0ff */
[----:B------:R-:W-:Y:S02]  /*1bc80*/  ISETP.GE.U32.AND P2, PT, R192, R0, PT ;  /* 0x00000000c000720c */ /* 0x000fe40003f46070 */
[----:B------:R-:W-:-:S05]  /*1bc90*/  LOP3.LUT R0, R17, R185, R10, 0x96, !PT ;  /* 0x000000b911007212 */ /* 0x000fca00078e960a */
        /* <DEDUP_REMOVED lines=8> */
[----:B------:R-:W-:Y:S01]  /*1bd20*/  LOP3.LUT R5, R5, R231, R8, 0x96, !PT ;  /* 0x000000e705057212 */ /* 0x000fe200078e9608 */
[----:B------:R-:W-:-:S05]  /*1bd30*/  IMAD.WIDE.U32 R8, R3, -0x326172a9, RZ ;  /* 0xcd9e8d5703087825 */ /* 0x000fca00078e00ff */
[----:B------:R-:W-:-:S05]  /*1bd40*/  LOP3.LUT R0, R9, R230, R6, 0x96, !PT ;  /* 0x000000e609007212 */ /* 0x000fca00078e9606 */
        /* <DEDUP_REMOVED lines=13> */
[----:B------:R-:W-:Y:S02]  /*1be20*/  PRMT R17, R15, 0x7632, R17 ;  /* 0x000076320f117816 */ /* 0x000fe40000000011 */
[----:B------:R-:W-:-:S03]  /*1be30*/  PRMT R15, R169, 0x7632, R15 ;  /* 0x00007632a90f7816 */ /* 0x000fc6000000000f */
[----:B------:R-:W-:Y:S01]  /*1be40*/  @!P0 HFMA2.BF16_V2 R171, -RZ.H0_H0, RZ.H0_H0, -R16.H0_H0 ;  /* 0x200000ffffab8231 */ /* 0x000fe20000340910 */
[----:B------:R-:W-:Y:S02]  /*1be50*/  LOP3.LUT R4, R4, 0xffff, RZ, 0xc0, !PT ;  /* 0x0000ffff04047812 */ /* 0x000fe400078ec0ff */
[----:B------:R-:W-:Y:S02]  /*1be60*/  PRMT R210, R16, 0x5410, R15 ;  /* 0x0000541010d27816 */ /* 0x000fe4000000000f */
[----:B------:R-:W-:Y:S02]  /*1be70*/  @!P0 PRMT R16, R171, 0x5410, RZ ;  /* 0x00005410ab108816 */ /* 0x000fe400000000ff */
[----:B------:R-:W-:Y:S02]  /*1be80*/  ISETP.GE.U32.AND P0, PT, R192, R4, PT ;  /* 0x00000004c000720c */ /* 0x000fe40003f06070 */
[----:B------:R-:W-:-:S11]  /*1be90*/  LOP3.LUT R4, R2, 0xff, RZ, 0xc0, !PT ;  /* 0x000000ff02047812 */ /* 0x000fd600078ec0ff */
[----:B------:R-:W-:-:S05]  /*1bea0*/  @!P0 HFMA2.BF16_V2 R236, -RZ.H0_H0, RZ.H0_H0, -R15.H0_H0 ;  /* 0x200000ffffec8231 */ /* 0x000fca000034090f */
        /* <DEDUP_REMOVED lines=8> */
[C---:B------:R-:W-:Y:S02]  /*1bf30*/  ISETP.GE.U32.AND P0, PT, R192.reuse, R3, PT ;  /* 0x00000003c000720c */ /* 0x040fe40003f06070 */
[----:B------:R-:W-:Y:S02]  /*1bf40*/  ISETP.GE.U32.AND P1, PT, R192, R6, PT ;  /* 0x00000006c000720c */ /* 0x000fe40003f26070 */
[--C-:B------:R-:W-:Y:S02]  /*1bf50*/  SHF.R.U32.HI R3, RZ, 0x10, R2.reuse ;  /* 0x00000010ff037819 */ /* 0x100fe40000011602 */
[----:B------:R-:W-:-:S07]  /*1bf60*/  SHF.R.U32.HI R2, RZ, 0x18, R2 ;  /* 0x00000018ff027819 */ /* 0x000fce0000011602 */
[----:B------:R-:W-:Y:S02]  /*1bf70*/  @!P0 HFMA2.BF16_V2 R238, -RZ.H0_H0, RZ.H0_H0, -R13.H0_H0 ;  /* 0x200000ffffee8231 */ /* 0x000fe4000034090d */
[----:B------:R-:W-:Y:S01]  /*1bf80*/  @!P1 HFMA2.BF16_V2 R170, -RZ.H0_H0, RZ.H0_H0, -R17.H0_H0 ;  /* 0x200000ffffaa9231 */ /* 0x000fe20000340911 */
[----:B------:R-:W-:Y:S02]  /*1bf90*/  LOP3.LUT R5, R5, R228, R8, 0x96, !PT ;  /* 0x000000e405057212 */ /* 0x000fe400078e9608 */
[----:B------:R-:W-:Y:S02]  /*1bfa0*/  @!P0 PRMT R13, R238, 0x5410, RZ ;  /* 0x00005410ee0d8816 */ /* 0x000fe400000000ff */
[----:B------:R-:W-:Y:S02]  /*1bfb0*/  ISETP.GE.U32.AND P0, PT, R192, R2, PT ;  /* 0x00000002c000720c */ /* 0x000fe40003f06070 */
[----:B------:R-:W-:Y:S02]  /*1bfc0*/  LOP3.LUT R3, R3, 0xff, RZ, 0xc0, !PT ;  /* 0x000000ff03037812 */ /* 0x000fe400078ec0ff */
[----:B------:R-:W-:-:S02]  /*1bfd0*/  PRMT R152, R18, 0x5410, R17 ;  /* 0x0000541012987816 */ /* 0x000fc40000000011 */
[----:B------:R-:W-:Y:S02]  /*1bfe0*/  @!P1 PRMT R17, R170, 0x5410, RZ ;  /* 0x00005410aa119816 */ /* 0x000fe400000000ff */
[----:B------:R-:W-:Y:S01]  /*1bff0*/  ISETP.GE.U32.AND P1, PT, R192, R3, PT ;  /* 0x00000003c000720c */ /* 0x000fe20003f26070 */
[----:B------:R-:W-:Y:S01]  /*1c000*/  IMAD.WIDE.U32 R2, R5, -0x2daee0ad, RZ ;  /* 0xd2511f5305027825 */ /* 0x000fe200078e00ff */
[----:B------:R-:W-:-:S04]  /*1c010*/  PRMT R11, R12, 0x7632, R11 ;  /* 0x000076320c0b7816 */ /* 0x000fc8000000000b */
[----:B------:R-:W-:Y:S01]  /*1c020*/  LOP3.LUT R5, R3, R246, R10, 0x96, !PT ;  /* 0x000000f603057212 */ /* 0x000fe200078e960a */
[----:B------:R-:W-:Y:S02]  /*1c030*/  @!P0 HFMA2.BF16_V2 R244, -RZ.H0_H0, RZ.H0_H0, -R11.H0_H0 ;  /* 0x200000fffff48231 */ /* 0x000fe4000034090b */
[----:B------:R-:W-:Y:S01]  /*1c040*/  IMAD.MOV.U32 R226, RZ, RZ, R195 ;  /* 0x000000ffffe27224 */ /* 0x000fe200078e00c3 */
[----:B------:R-:W-:Y:S02]  /*1c050*/  LOP3.LUT R4, R5, 0xff, RZ, 0xc0, !PT ;  /* 0x000000ff05047812 */ /* 0x000fe400078ec0ff */
        /* <DEDUP_REMOVED lines=16> */
[C---:B------:R-:W-:Y:S02]  /*1c160*/  PRMT R8, R107.reuse, 0x7610, R8 ;  /* 0x000076106b087816 */ /* 0x040fe40000000008 */
[----:B------:R-:W-:Y:S02]  /*1c170*/  LOP3.LUT R3, R2, 0xffff, RZ, 0xc0, !PT ;  /* 0x0000ffff02037812 */ /* 0x000fe400078ec0ff */
[----:B------:R-:W-:Y:S02]  /*1c180*/  PRMT R7, R107, 0x7632, R7 ;  /* 0x000076326b077816 */ /* 0x000fe40000000007 */
[----:B------:R-:W-:-:S02]  /*1c190*/  SHF.R.U32.HI R3, RZ, 0x8, R3 ;  /* 0x00000008ff037819 */ /* 0x000fc40000011603 */
[----:B------:R-:W-:Y:S02]  /*1c1a0*/  PRMT R236, R8, 0x5410, R7 ;  /* 0x0000541008ec7816 */ /* 0x000fe40000000007 */
[----:B------:R-:W-:Y:S01]  /*1c1b0*/  LOP3.LUT R3, R3, 0xffff, RZ, 0xc0, !PT ;  /* 0x0000ffff03037812 */ /* 0x000fe200078ec0ff */
[----:B----4-:R-:W-:-:S05]  /*1c1c0*/  @!P0 HFMA2.BF16_V2 R91, -RZ.H0_H0, RZ.H0_H0, -R8.H0_H0 ;  /* 0x200000ffff5b8231 */ /* 0x010fca0000340908 */
[----:B------:R-:W-:-:S04]  /*1c1d0*/  PRMT R79, R91, 0x7610, R79 ;  /* 0x000076105b4f7816 */ /* 0x000fc8000000004f */
[----:B------:R-:W-:Y:S02]  /*1c1e0*/  @!P0 PRMT R8, R79, 0x5410, RZ ;  /* 0x000054104f088816 */ /* 0x000fe400000000ff */
[----:B------:R-:W-:Y:S01]  /*1c1f0*/  ISETP.GE.U32.AND P0, PT, R192, R3, PT ;  /* 0x00000003c000720c */ /* 0x000fe20003f06070 */
[----:B------:R1:W4:Y:S01]  /*1c200*/  LDL.LU.S16 R79, [R1+0x70] ;  /* 0x00007000014f7983 */ /* 0x0003220000300600 */
[----:B------:R-:W-:-:S11]  /*1c210*/  SHF.R.U32.HI R3, RZ, 0x10, R2 ;  /* 0x00000010ff037819 */ /* 0x000fd60000011602 */
[----:B--2---:R-:W-:-:S05]  /*1c220*/  @!P0 HFMA2.BF16_V2 R90, -RZ.H0_H0, RZ.H0_H0, -R7.H0_H0 ;  /* 0x200000ffff5a8231 */ /* 0x004fca0000340907 */
[----:B------:R-:W-:-:S04]  /*1c230*/  PRMT R75, R90, 0x7610, R75 ;  /* 0x000076105a4b7816 */ /* 0x000fc8000000004b */
[----:B------:R-:W-:Y:S02]  /*1c240*/  @!P0 PRMT R7, R75, 0x5410, RZ ;  /* 0x000054104b078816 */ /* 0x000fe400000000ff */
[----:B------:R1:W2:Y:S01]  /*1c250*/  LDL.LU.S16 R75, [R1+0x74] ;  /* 0x00007400014b7983 */ /* 0x0002a20000300600 */
[----:B------:R-:W-:-:S04]  /*1c260*/  LOP3.LUT R3, R3, 0xff, RZ, 0xc0, !PT ;  /* 0x000000ff03037812 */ /* 0x000fc800078ec0ff */
[----:B------:R-:W-:-:S13]  /*1c270*/  ISETP.GE.U32.AND P0, PT, R192, R3, PT ;  /* 0x00000003c000720c */ /* 0x000fda0003f06070 */
[----:B---3--:R-:W-:Y:S01]  /*1c280*/  @!P0 HFMA2.BF16_V2 R89, -RZ.H0_H0, RZ.H0_H0, -R60.H0_H0 ;  /* 0x200000ffff598231 */ /* 0x008fe2000034093c */
[----:B------:R-:W-:-:S04]  /*1c290*/  @P0 PRMT R43, R60, 0x7610, R43 ;  /* 0x000076103c2b0816 */ /* 0x000fc8000000002b */
[----:B------:R-:W-:-:S04]  /*1c2a0*/  PRMT R74, R89, 0x7610, R74 ;  /* 0x00007610594a7816 */ /* 0x000fc8000000004a */
[----:B------:R-:W-:Y:S02]  /*1c2b0*/  @!P0 PRMT R43, R74, 0x5410, RZ ;  /* 0x000054104a2b8816 */ /* 0x000fe400000000ff */
[----:B------:R1:W3:Y:S01]  /*1c2c0*/  LDL.LU.S16 R74, [R1+0x78] ;  /* 0x00007800014a7983 */ /* 0x0002e20000300600 */
[----:B------:R-:W-:-:S04]  /*1c2d0*/  SHF.R.U32.HI R2, RZ, 0x18, R2 ;  /* 0x00000018ff027819 */ /* 0x000fc80000011602 */
[----:B------:R-:W-:Y:S02]  /*1c2e0*/  ISETP.GE.U32.AND P0, PT, R192, R2, PT ;  /* 0x00000002c000720c */ /* 0x000fe40003f06070 */
[----:B------:R-:W-:-:S11]  /*1c2f0*/  PRMT R6, R60, 0x7632, R6 ;  /* 0x000076323c067816 */ /* 0x000fd60000000006 */
[----:B------:R-:W-:Y:S01]  /*1c300*/  @!P0 HFMA2.BF16_V2 R88, -RZ.H0_H0, RZ.H0_H0, -R6.H0_H0 ;  /* 0x200000ffff588231 */ /* 0x000fe20000340906 */
[----:B------:R-:W-:Y:S01]  /*1c310*/  PRMT R235, R60, 0x5410, R6 ;  /* 0x000054103ceb7816 */ /* 0x000fe20000000006 */
[----:B------:R-:W-:Y:S01]  /*1c320*/  @!P1 HFMA2.BF16_V2 R239, -RZ.H0_H0, RZ.H0_H0, -R12.H0_H0 ;  /* 0x200000ffffef9231 */ /* 0x000fe2000034090c */
[----:B------:R-:W-:Y:S01]  /*1c330*/  PRMT R3, R87, 0x7632, R3 ;  /* 0x0000763257037816 */ /* 0x000fe20000000003 */
[----:B------:R-:W-:Y:S01]  /*1c340*/  IMAD.MOV.U32 R227, RZ, RZ, R225 ;  /* 0x000000ffffe37224 */ /* 0x000fe200078e00e1 */
[----:B------:R-:W-:Y:S01]  /*1c350*/  PRMT R2, R88, 0x7610, R2 ;  /* 0x0000761058027816 */ /* 0x000fe20000000002 */
[----:B------:R1:W3:Y:S03]  /*1c360*/  LDL.LU.S16 R60, [R1+0x7c] ;  /* 0x00007c00013c7983 */ /* 0x0002e60000300600 */
[----:B------:R-:W-:Y:S02]  /*1c370*/  @!P0 PRMT R6, R2, 0x5410, RZ ;  /* 0x0000541002068816 */ /* 0x000fe400000000ff */
[----:B------:R-:W-:-:S02]  /*1c380*/  SHF.R.U32.HI R2, RZ, 0x10, R0 ;  /* 0x00000010ff027819 */ /* 0x000fc40000011600 */
[----:B------:R-:W-:-:S04]  /*1c390*/  SHF.R.U32.HI R0, RZ, 0x18, R0 ;  /* 0x00000018ff007819 */ /* 0x000fc80000011600 */
[----:B------:R-:W-:Y:S02]  /*1c3a0*/  ISETP.GE.U32.AND P0, PT, R192, R0, PT ;  /* 0x00000000c000720c */ /* 0x000fe40003f06070 */
[----:B------:R-:W-:Y:S02]  /*1c3b0*/  LOP3.LUT R2, R2, 0xff, RZ, 0xc0, !PT ;  /* 0x000000ff02027812 */ /* 0x000fe400078ec0ff */
[----:B------:R-:W-:Y:S02]  /*1c3c0*/  @!P1 PRMT R12, R239, 0x5410, RZ ;  /* 0x00005410ef0c9816 */ /* 0x000fe400000000ff */
[----:B------:R-:W-:Y:S02]  /*1c3d0*/  ISETP.GE.U32.AND P1, PT, R192, R2, PT ;  /* 0x00000002c000720c */ /* 0x000fe40003f26070 */
[----:B------:R-:W-:Y:S01]  /*1c3e0*/  PRMT R4, R87, 0x7610, R4 ;  /* 0x0000761057047816 */ /* 0x000fe20000000004 */
[----:B------:R-:W-:-:S03]  /*1c3f0*/  IMAD.MOV.U32 R225, RZ, RZ, R194 ;  /* 0x000000ffffe17224 */ /* 0x000fc600078e00c2 */
[----:B------:R-:W-:Y:S02]  /*1c400*/  PRMT R194, R4, 0x5410, R3 ;  /* 0x0000541004c27816 */ /* 0x000fe40000000003 */
[----:B------:R-:W-:Y:S01]  /*1c410*/  PRMT R2, R86, 0x7610, R2 ;  /* 0x0000761056027816 */ /* 0x000fe20000000002 */
[----:B------:R1:W-:Y:S01]  /*1c420*/  ST.E.U16 desc[UR4][R34.64+-0x100], R49 ;  /* 0xffff003122007985 */ /* 0x0003e2000c101504 */
[----:B------:R-:W-:-:S03]  /*1c430*/  IMAD.MOV.U32 R244, RZ, RZ, R167 ;  /* 0x000000fffff47224 */ /* 0x000fc600078e00a7 */
[----:B------:R-:W3:Y:S01]  /*1c440*/  LDL R167, [R1+0x17c] ;  /* 0x00017c0001a77983 */ /* 0x000ee20000100800 */
[----:B----4-:R-:W-:-:S05]  /*1c450*/  @!P1 HFMA2.BF16_V2 R79, -RZ.H0_H0, RZ.H0_H0, -R4.H0_H0 ;  /* 0x200000ffff4f9231 */ /* 0x010fca0000340904 */
[----:B------:R-:W-:Y:S01]  /*1c460*/  PRMT R78, R79, 0x7610, R78 ;  /* 0x000076104f4e7816 */ /* 0x000fe2000000004e */
[----:B--2---:R-:W-:-:S05]  /*1c470*/  @!P0 HFMA2.BF16_V2 R75, -RZ.H0_H0, RZ.H0_H0, -R3.H0_H0 ;  /* 0x200000ffff4b8231 */ /* 0x004fca0000340903 */
[----:B------:R-:W-:Y:S02]  /*1c480*/  PRMT R0, R75, 0x7610, R0 ;  /* 0x000076104b007816 */ /* 0x000fe40000000000 */
[----:B------:R-:W-:Y:S01]  /*1c490*/  @!P1 PRMT R4, R78, 0x5410, RZ ;  /* 0x000054104e049816 */ /* 0x000fe200000000ff */
[----:B------:R-:W2:Y:S01]  /*1c4a0*/  LDL R75, [R1+0x198] ;  /* 0x00019800014b7983 */ /* 0x000ea20000100800 */
[----:B------:R-:W-:Y:S02]  /*1c4b0*/  @!P0 PRMT R3, R0, 0x5410, RZ ;  /* 0x0000541000038816 */ /* 0x000fe400000000ff */
[----:B------:R-:W-:-:S04]  /*1c4c0*/  SHF.R.U32.HI R0, RZ, 0x10, R5 ;  /* 0x00000010ff007819 */ /* 0x000fc80000011605 */
[----:B------:R-:W-:-:S04]  /*1c4d0*/  LOP3.LUT R0, R0, 0xff, RZ, 0xc0, !PT ;  /* 0x000000ff00007812 */ /* 0x000fc800078ec0ff */
[----:B------:R-:W-:-:S13]  /*1c4e0*/  ISETP.GE.U32.AND P1, PT, R192, R0, PT ;  /* 0x00000000c000720c */ /* 0x000fda0003f26070 */
[----:B---3--:R-:W-:-:S05]  /*1c4f0*/  @!P1 HFMA2.BF16_V2 R74, -RZ.H0_H0, RZ.H0_H0, -R2.H0_H0 ;  /* 0x200000ffff4a9231 */ /* 0x008fca0000340902 */
[----:B-1----:R-:W-:Y:S02]  /*1c500*/  PRMT R49, R74, 0x7610, R49 ;  /* 0x000076104a317816 */ /* 0x002fe40000000031 */
[----:B------:R-:W3:Y:S01]  /*1c510*/  LDL R74, [R1+0x174] ;  /* 0x00017400014a7983 */ /* 0x000ee20000100800 */
[----:B------:R-:W-:-:S04]  /*1c520*/  SHF.R.U32.HI R0, RZ, 0x18, R5 ;  /* 0x00000018ff007819 */ /* 0x000fc80000011605 */
[----:B------:R-:W-:Y:S02]  /*1c530*/  ISETP.GE.U32.AND P0, PT, R192, R0, PT ;  /* 0x00000000c000720c */ /* 0x000fe40003f06070 */
[----:B------:R-:W-:Y:S01]  /*1c540*/  PRMT R0, R86, 0x7632, R0 ;  /* 0x0000763256007816 */ /* 0x000fe20000000000 */
[----:B------:R-:W-:Y:S04]  /*1c550*/  ST.E.U16 desc[UR4][R34.64+-0xfe], R59 ;  /* 0xffff023b22007985 */ /* 0x000fe8000c101504 */
[----:B------:R-:W-:Y:S04]  /*1c560*/  ST.E.U16 desc[UR4][R32.64+-0x100], R58 ;  /* 0xffff003a20007985 */ /* 0x000fe8000c101504 */
[----:B------:R-:W-:Y:S02]  /*1c570*/  ST.E.U16 desc[UR4][R32.64+-0xfe], R57 ;  /* 0xffff023920007985 */ /* 0x000fe4000c101504 */
[----:B------:R-:W-:-:S02]  /*1c580*/  @!P0 HFMA2.BF16_V2 R60, -RZ.H0_H0, RZ.H0_H0, -R0.H0_H0 ;  /* 0x200000ffff3c8231 */ /* 0x000fc40000340900 */
[----:B------:R-:W-:Y:S04]  /*1c590*/  ST.E.U16 desc[UR4][R30.64+-0x100], R42 ;  /* 0xffff002a1e007985 */ /* 0x000fe8000c101504 */
[----:B------:R-:W-:Y:S01]  /*1c5a0*/  ST.E.U16 desc[UR4][R30.64+-0xfe], R41 ;  /* 0xffff02291e007985 */ /* 0x000fe2000c101504 */
[----:B------:R-:W-:-:S03]  /*1c5b0*/  PRMT R5, R60, 0x7610, R5 ;  /* 0x000076103c057816 */ /* 0x000fc60000000005 */
[----:B------:R-:W-:Y:S04]  /*1c5c0*/  ST.E.U16 desc[UR4][R28.64+-0x100], R40 ;  /* 0xffff00281c007985 */ /* 0x000fe8000c101504 */
[----:B------:R-:W-:Y:S04]  /*1c5d0*/  ST.E.U16 desc[UR4][R28.64+-0xfe], R39 ;  /* 0xffff02271c007985 */ /* 0x000fe8000c101504 */
[----:B------:R-:W-:Y:S04]  /*1c5e0*/  ST.E.U16 desc[UR4][R34.64+-0xf0], R56 ;  /* 0xffff103822007985 */ /* 0x000fe8000c101504 */
[----:B------:R-:W-:Y:S01]  /*1c5f0*/  ST.E.U16 desc[UR4][R34.64+-0xee], R53 ;  /* 0xffff123522007985 */ /* 0x000fe2000c101504 */
[----:B------:R-:W-:-:S03]  /*1c600*/  PRMT R232, R2, 0x5410, R0 ;  /* 0x0000541002e87816 */ /* 0x000fc60000000000 */
[----:B------:R-:W-:Y:S04]  /*1c610*/  ST.E.U16 desc[UR4][R32.64+-0xf0], R55 ;  /* 0xffff103720007985 */ /* 0x000fe8000c101504 */
[----:B------:R-:W-:Y:S01]  /*1c620*/  ST.E.U16 desc[UR4][R32.64+-0xee], R54 ;  /* 0xffff123620007985 */ /* 0x000fe2000c101504 */
[----:B------:R-:W-:-:S03]  /*1c630*/  @!P0 PRMT R0, R5, 0x5410, RZ ;  /* 0x0000541005008816 */ /* 0x000fc600000000ff */
        /* <DEDUP_REMOVED lines=9> */
[----:B------:R-:W-:-:S03]  /*1c6d0*/  IMAD.MOV.U32 R140, RZ, RZ, R76 ;  /* 0x000000ffff8c7224 */ /* 0x000fc600078e004c */
[----:B------:R-:W-:Y:S04]  /*1c6e0*/  ST.E.U16 desc[UR4][R30.64+-0xde], R25 ;  /* 0xffff22191e007985 */ /* 0x000fe8000c101504 */
[----:B------:R1:W-:Y:S01]  /*1c6f0*/  ST.E.U16 desc[UR4][R28.64+-0xe0], R24 ;  /* 0xffff20181c007985 */ /* 0x0003e2000c101504 */
[----:B------:R-:W-:-:S03]  /*1c700*/  @!P2 HFMA2.BF16_V2 R95, -RZ.H0_H0, RZ.H0_H0, -R18.H0_H0 ;  /* 0x200000ffff5fa231 */ /* 0x000fc60000340912 */
[----:B------:R4:W-:Y:S02]  /*1c710*/  ST.E.U16 desc[UR4][R28.64+-0xde], R23 ;  /* 0xffff22171c007985 */ /* 0x0009e4000c101504 */
[----:B------:R-:W-:Y:S02]  /*1c720*/  @!P2 PRMT R18, R95, 0x5410, RZ ;  /* 0x000054105f12a816 */ /* 0x000fe400000000ff */
[----:B------:R-:W-:Y:S01]  /*1c730*/  @!P1 PRMT R2, R49, 0x5410, RZ ;  /* 0x0000541031029816 */ /* 0x000fe200000000ff */
[----:B------:R3:W-:Y:S04]  /*1c740*/  ST.E.U16 desc[UR4][R34.64+-0xd0], R48 ;  /* 0xffff303022007985 */ /* 0x0007e8000c101504 */
[----:B------:R-:W-:Y:S04]  /*1c750*/  ST.E.U16 desc[UR4][R34.64+-0xce], R50 ;  /* 0xffff323222007985 */ /* 0x000fe8000c101504 */
        /* <DEDUP_REMOVED lines=31> */
[----:B------:R-:W-:Y:S01]  /*1c950*/  ST.E.U16 desc[UR4][R34.64+-0x8e], R65 ;  /* 0xffff724122007985 */ /* 0x000fe2000c101504 */
[----:B--2---:R-:W-:-:S03]  /*1c960*/  IMAD.WIDE.U32 R238, R75, -0x326172a9, RZ ;  /* 0xcd9e8d574bee7825 */ /* 0x004fc600078e00ff */
[----:B------:R-:W-:-:S05]  /*1c970*/  LOP3.LUT R5, R141, R185, R238, 0x96, !PT ;  /* 0x000000b98d057212 */ /* 0x000fca00078e96ee */
[----:B-1----:R-:W-:-:S03]  /*1c980*/  IMAD.WIDE.U32 R24, R5, -0x2daee0ad, RZ ;  /* 0xd2511f5305187825 */ /* 0x002fc600078e00ff */
[----:B----4-:R-:W-:Y:S02]  /*1c990*/  LOP3.LUT R23, R21, R224, R24, 0x96, !PT ;  /* 0x000000e015177212 */ /* 0x010fe400078e9618 */
[----:B---3--:R-:W-:-:S05]  /*1c9a0*/  LOP3.LUT R26, R74, R239, RZ, 0x3c, !PT ;  /* 0x000000ef4a1a7212 */ /* 0x008fca00078e3cff */
[----:B------:R-:W-:-:S03]  /*1c9b0*/  IMAD.WIDE.U32 R58, R26, -0x2daee0ad, RZ ;  /* 0xd2511f531a3a7825 */ /* 0x000fc600078e00ff */
[----:B------:R-:W-:Y:S02]  /*1c9c0*/  LOP3.LUT R5, R25, R215, R58, 0x96, !PT ;  /* 0x000000d719057212 */ /* 0x000fe400078e963a */
[----:B------:R-:W-:Y:S01]  /*1c9d0*/  LOP3.LUT R21, R59, R167, R140, 0x96, !PT ;  /* 0x000000a73b157212 */ /* 0x000fe200078e968c */
[----:B------:R-:W-:-:S04]  /*1c9e0*/  IMAD.WIDE.U32 R48, R23, -0x326172a9, RZ ;  /* 0xcd9e8d5717307825 */ /* 0x000fc800078e00ff */
[----:B------:R-:W-:-:S04]  /*1c9f0*/  IMAD.WIDE.U32 R56, R21, -0x326172a9, RZ ;  /* 0xcd9e8d5715387825 */ /* 0x000fc800078e00ff */
[----:B------:R-:W-:-:S05]  /*1ca00*/  IMAD.WIDE.U32 R24, R5, -0x326172a9, RZ ;  /* 0xcd9e8d5705187825 */ /* 0x000fca00078e00ff */
[----:B------:R-:W-:Y:S02]  /*1ca10*/  LOP3.LUT R21, R25, R229, R56, 0x96, !PT ;  /* 0x000000e519157212 */ /* 0x000fe400078e9638 */
[----:B------:R-:W-:-:S03]  /*1ca20*/  LOP3.LUT R5, R49, R230, R24, 0x96, !PT ;  /* 0x000000e631057212 */ /* 0x000fc600078e9618 */
[----:B------:R-:W-:-:S04]  /*1ca30*/  IMAD.WIDE.U32 R24, R21, -0x2daee0ad, RZ ;  /* 0xd2511f5315187825 */ /* 0x000fc800078e00ff */
[----:B------:R-:W-:Y:S01]  /*1ca40*/  IMAD.WIDE.U32 R50, R5, -0x2daee0ad, RZ ;  /* 0xd2511f5305327825 */ /* 0x000fe200078e00ff */
[----:B------:R-:W-:Y:S01]  /*1ca50*/  ST.E.U16 desc[UR4][R32.64+-0x90], R64 ;  /* 0xffff704020007985 */ /* 0x000fe2000c101504 */
[----:B------:R-:W-:-:S03]  /*1ca60*/  LOP3.LUT R20, R25, R231, R20, 0x96, !PT ;  /* 0x000000e719147212 */ /* 0x000fc600078e9614 */
[----:B------:R-:W-:Y:S01]  /*1ca70*/  LOP3.LUT R5, R51, R244, R24, 0x96, !PT ;  /* 0x000000f433057212 */ /* 0x000fe200078e9618 */
[----:B------:R-:W-:Y:S04]  /*1ca80*/  ST.E.U16 desc[UR4][R32.64+-0x8e], R61 ;  /* 0xffff723d20007985 */ /* 0x000fe8000c101504 */
[----:B------:R-:W-:Y:S01]  /*1ca90*/  ST.E.U16 desc[UR4][R30.64+-0x90], R8 ;  /* 0xffff70081e007985 */ /* 0x000fe2000c101504 */
[----:B------:R-:W-:-:S03]  /*1caa0*/  IMAD.WIDE.U32 R2, R5, -0x326172a9, RZ ;  /* 0xcd9e8d5705027825 */ /* 0x000fc600078e00ff */
[----:B------:R1:W-:Y:S04]  /*1cab0*/  ST.E.U16 desc[UR4][R30.64+-0x8e], R7 ;  /* 0xffff72071e007985 */ /* 0x0003e8000c101504 */
[----:B------:R-:W-:Y:S04]  /*1cac0*/  ST.E.U16 desc[UR4][R28.64+-0x90], R43 ;  /* 0xffff702b1c007985 */ /* 0x000fe8000c101504 */
[----:B------:R2:W-:Y:S04]  /*1cad0*/  ST.E.U16 desc[UR4][R28.64+-0x8e], R6 ;  /* 0xffff72061c007985 */ /* 0x0005e8000c101504 */
[----:B------:R-:W3:Y:S01]  /*1cae0*/  LDSM.16.MT88.4 R36, [R174+0x9000] ;  /* 0x00900000ae24783b */ /* 0x000ee20000004200 */
[----:B------:R-:W-:-:S02]  /*1caf0*/  LOP3.LUT R4, R2, 0xffff, RZ, 0xc0, !PT ;  /* 0x0000ffff02047812 */ /* 0x000fc400078ec0ff */
[----:B------:R-:W-:Y:S01]  /*1cb00*/  PRMT R167, R192, 0x7054, R192 ;  /* 0x00007054c0a77816 */ /* 0x000fe200000000c0 */
[----:B------:R-:W4:Y:S01]  /*1cb10*/  LDSM.16.MT88.4 R24, [R188+0x9000] ;  /* 0x00900000bc18783b */ /* 0x000f220000004200 */
[----:B------:R-:W-:Y:S02]  /*1cb20*/  SHF.R.U32.HI R5, RZ, 0x8, R4 ;  /* 0x00000008ff057819 */ /* 0x000fe40000011604 */
[----:B------:R-:W-:Y:S01]  /*1cb30*/  SHF.R.U32.HI R4, RZ, 0x18, R2 ;  /* 0x00000018ff047819 */ /* 0x000fe20000011602 */
[----:B------:R-:W-:Y:S04]  /*1cb40*/  LDSM.16.MT88.4 R16, [R188+0xa000] ;  /* 0x00a00000bc10783b */ /* 0x000fe80000004200 */
[----:B------:R-:W-:Y:S01]  /*1cb50*/  LDSM.16.MT88.4 R44, [R174+0xb000] ;  /* 0x00b00000ae2c783b */ /* 0x000fe20000004200 */
[----:B-1----:R-:W-:-:S03]  /*1cb60*/  IMAD.WIDE.U32 R30, R20, -0x326172a9, RZ ;  /* 0xcd9e8d57141e7825 */ /* 0x002fc600078e00ff */
[----:B------:R-:W-:Y:S01]  /*1cb70*/  LDSM.16.MT88.4 R40, [R188+0xb000] ;  /* 0x00b00000bc28783b */ /* 0x000fe20000004200 */
[----:B------:R-:W-:-:S03]  /*1cb80*/  LOP3.LUT R0, R3, R245, R30, 0x96, !PT ;  /* 0x000000f503007212 */ /* 0x000fc600078e961e */
[----:B------:R-:W1:Y:S01]  /*1cb90*/  LDSM.16.MT88.4 R20, [R174+0xa000] ;  /* 0x00a00000ae14783b */ /* 0x000e620000004200 */
[----:B------:R-:W-:Y:S02]  /*1cba0*/  SHF.R.U32.HI R3, RZ, 0x10, R2 ;  /* 0x00000010ff037819 */ /* 0x000fe40000011602 */
[----:B--2---:R-:W-:Y:S02]  /*1cbb0*/  LOP3.LUT R6, R2, 0xff, RZ, 0xc0, !PT ;  /* 0x000000ff02067812 */ /* 0x004fe400078ec0ff */
[----:B------:R-:W-:Y:S02]  /*1cbc0*/  LOP3.LUT R2, R0, 0xffff, RZ, 0xc0, !PT ;  /* 0x0000ffff00027812 */ /* 0x000fe400078ec0ff */
[----:B------:R-:W-:Y:S02]  /*1cbd0*/  LOP3.LUT R3, R3, 0xff, RZ, 0xc0, !PT ;  /* 0x000000ff03037812 */ /* 0x000fe400078ec0ff */
[----:B------:R-:W-:Y:S02]  /*1cbe0*/  PRMT R8, R6, 0x5410, R5 ;  /* 0x0000541006087816 */ /* 0x000fe40000000005 */
[----:B------:R-:W-:-:S02]  /*1cbf0*/  SHF.R.U32.HI R5, RZ, 0x10, R0 ;  /* 0x00000010ff057819 */ /* 0x000fc40000011600 */
[----:B------:R-:W-:Y:S02]  /*1cc00*/  SHF.R.U32.HI R6, RZ, 0x8, R2 ;  /* 0x00000008ff067819 */ /* 0x000fe40000011602 */
[----:B------:R-:W-:Y:S02]  /*1cc10*/  PRMT R2, R3, 0x5410, R4 ;  /* 0x0000541003027816 */ /* 0x000fe40000000004 */
[----:B------:R-:W-:Y:S02]  /*1cc20*/  LOP3.LUT R7, R0, 0xff, RZ, 0xc0, !PT ;  /* 0x000000ff00077812 */ /* 0x000fe400078ec0ff */
[----:B------:R-:W-:Y:S02]  /*1cc30*/  SHF.R.U32.HI R4, RZ, 0x18, R0 ;  /* 0x00000018ff047819 */ /* 0x000fe40000011600 */
[----:B------:R-:W-:Y:S02]  /*1cc40*/  LOP3.LUT R5, R5, 0xff, RZ, 0xc0, !PT ;  /* 0x000000ff05057812 */ /* 0x000fe400078ec0ff */
        /* <DEDUP_REMOVED lines=10> */
[C---:B---3--:R-:W-:Y:S01]  /*1ccf0*/  HMMA.16816.F32.BF16 R88, R4.reuse, R36, R136 ;  /* 0x000000240458723c */ /* 0x048fe20000041888 */
[----:B------:R-:W2:Y:S06]  /*1cd00*/  LDL.LU R136, [R1+0x50] ;  /* 0x0000500001887983 */ /* 0x000eac0000300800 */
[----:B------:R-:W-:Y:S02]  /*1cd10*/  IMAD.MOV.U32 R137, RZ, RZ, R248 ;  /* 0x000000ffff897224 */ /* 0x000fe400078e00f8 */
[----:B------:R-:W3:Y:S01]  /*1cd20*/  LDL.LU R248, [R1+0x25c] ;  /* 0x00025c0001f87983 */ /* 0x000ee20000300800 */
[----:B------:R-:W-:Y:S01]  /*1cd30*/  IMAD.MOV.U32 R138, RZ, RZ, R207 ;  /* 0x000000ffff8a7224 */ /* 0x000fe200078e00cf */
[----:B------:R-:W-:Y:S01]  /*1cd40*/  HMMA.16816.F32.BF16 R68, R4, R38, R132 ;  /* 0x000000260444723c */ /* 0x000fe20000041884 */
[----:B------:R-:W-:Y:S01]  /*1cd50*/  IMAD.MOV.U32 R139, RZ, RZ, R103 ;  /* 0x000000ffff8b7224 */ /* 0x000fe200078e0067 */
[----:B------:R-:W2:Y:S04]  /*1cd60*/  LDL.LU R207, [R1+0x258] ;  /* 0x0002580001cf7983 */ /* 0x000ea80000300800 */
[----:B------:R-:W2:Y:S04]  /*1cd70*/  LDL.LU R103, [R1+0x254] ;  /* 0x0002540001677983 */ /* 0x000ea80000300800 */
[----:B------:R-:W2:Y:S01]  /*1cd80*/  LDL.LU R132, [R1+0x30] ;  /* 0x0000300001847983 */ /* 0x000ea20000300800 */
[----:B---3--:R-:W-:-:S03]  /*1cd90*/  IMAD.MOV.U32 R133, RZ, RZ, R248 ;  /* 0x000000ffff857224 */ /* 0x008fc600078e00f8 */
[----:B------:R-:W3:Y:S01]  /*1cda0*/  LDL.LU R248, [R1+0x250] ;  /* 0x0002500001f87983 */ /* 0x000ee20000300800 */
[----:B------:R-:W-:Y:S01]  /*1cdb0*/  IMAD.MOV.U32 R134, RZ, RZ, R102 ;  /* 0x000000ffff867224 */ /* 0x000fe200078e0066 */
[----:B----4-:R-:W-:Y:S01]  /*1cdc0*/  HMMA.16816.F32.BF16 R84, R4, R26, R124 ;  /* 0x0000001a0454723c */ /* 0x010fe2000004187c */
[----:B------:R-:W-:Y:S01]  /*1cdd0*/  IMAD.MOV.U32 R135, RZ, RZ, R249 ;  /* 0x000000ffff877224 */ /* 0x000fe200078e00f9 */
[----:B------:R-:W4:Y:S04]  /*1cde0*/  LDL.LU R102, [R1+0x24c] ;  /* 0x00024c0001667983 */ /* 0x000f280000300800 */
[----:B------:R-:W2:Y:S01]  /*1cdf0*/  LDL.LU R249, [R1+0x248] ;  /* 0x0002480001f97983 */ /* 0x000ea20000300800 */
[----:B------:R-:W-:-:S03]  /*1ce00*/  IMAD.MOV.U32 R126, RZ, RZ, R241 ;  /* 0x000000ffff7e7224 */ /* 0x000fc600078e00f1 */
[----:B------:R-:W2:Y:S01]  /*1ce10*/  LDL.LU R124, [R1+0x20] ;  /* 0x00002000017c7983 */ /* 0x000ea20000300800 */
[----:B------:R-:W-:Y:S01]  /*1ce20*/  IMAD.MOV.U32 R127, RZ, RZ, R240 ;  /* 0x000000ffff7f7224 */ /* 0x000fe200078e00f0 */
[----:B------:R-:W-:Y:S02]  /*1ce30*/  LOP3.LUT R2, R63, R229, R220, 0x96, !PT ;  /* 0x000000e53f027212 */ /* 0x000fe400078e96dc */
[----:B------:R-:W-:-:S03]  /*1ce40*/  LOP3.LUT R0, R99, R230, R62, 0x96, !PT ;  /* 0x000000e663007212 */ /* 0x000fc600078e963e */
[----:B------:R-:W-:Y:S02]  /*1ce50*/  IMAD R2, R2, -0x2daee0ad, RZ ;  /* 0xd2511f5302027824 */ /* 0x000fe400078e02ff */
[----:B------:R-:W-:-:S05]  /*1ce60*/  IMAD.WIDE.U32 R28, R0, -0x2daee0ad, RZ ;  /* 0xd2511f53001c7825 */ /* 0x000fca00078e00ff */
[----:B------:R-:W-:-:S05]  /*1ce70*/  LOP3.LUT R2, R29, R244, R2, 0x96, !PT ;  /* 0x000000f41d027212 */ /* 0x000fca00078e9602 */
[----:B------:R-:W-:-:S04]  /*1ce80*/  IMAD.WIDE.U32 R2, R2, -0x326172a9, RZ ;  /* 0xcd9e8d5702027825 */ /* 0x000fc800078e00ff */
[----:B---3--:R-:W-:Y:S02]  /*1ce90*/  IMAD.MOV.U32 R125, RZ, RZ, R248 ;  /* 0x000000ffff7d7224 */ /* 0x008fe400078e00f8 */
[----:B------:R-:W3:Y:S04]  /*1cea0*/  LDL.LU R248, [R1+0x244] ;  /* 0x0002440001f87983 */ /* 0x000ee80000300800 */
[----:B------:R-:W3:Y:S04]  /*1ceb0*/  LDL.LU R241, [R1+0x240] ;  /* 0x0002400001f17983 */ /* 0x000ee80000300800 */
[----:B------:R-:W3:Y:S01]  /*1cec0*/  LDL.LU R240, [R1+0x23c] ;  /* 0x00023c0001f07983 */ /* 0x000ee20000300800 */
[----:B------:R-:W-:-:S02]  /*1ced0*/  LOP3.LUT R0, R3, R245, R82, 0x96, !PT ;  /* 0x000000f503007212 */ /* 0x000fc400078e9652 */
[----:B------:R-:W-:Y:S02]  /*1cee0*/  LOP3.LUT R3, R2, 0xffff, RZ, 0xc0, !PT ;  /* 0x0000ffff02037812 */ /* 0x000fe400078ec0ff */
[C---:B------:R-:W-:Y:S02]  /*1cef0*/  LOP3.LUT R8, R0.reuse, 0xffff, RZ, 0xc0, !PT ;  /* 0x0000ffff00087812 */ /* 0x040fe400078ec0ff */
[----:B------:R-:W-:Y:S02]  /*1cf00*/  SHF.R.U32.HI R9, RZ, 0x8, R3 ;  /* 0x00000008ff097819 */ /* 0x000fe40000011603 */
[----:B------:R-:W-:Y:S02]  /*1cf10*/  LOP3.LUT R13, R0, 0xff, RZ, 0xc0, !PT ;  /* 0x000000ff000d7812 */ /* 0x000fe400078ec0ff */
[----:B------:R-:W-:Y:S02]  /*1cf20*/  SHF.R.U32.HI R11, RZ, 0x8, R8 ;  /* 0x00000008ff0b7819 */ /* 0x000fe40000011608 */
[----:B------:R-:W-:-:S02]  /*1cf30*/  SHF.R.U32.HI R15, RZ, 0x10, R2 ;  /* 0x00000010ff0f7819 */ /* 0x000fc40000011602 */
[--C-:B------:R-:W-:Y:S02]  /*1cf40*/  SHF.R.U32.HI R3, RZ, 0x10, R0.reuse ;  /* 0x00000010ff037819 */ /* 0x100fe40000011600 */
[----:B------:R-:W-:Y:S02]  /*1cf50*/  SHF.R.U32.HI R10, RZ, 0x18, R0 ;  /* 0x00000018ff0a7819 */ /* 0x000fe40000011600 */
[----:B------:R-:W-:Y:S02]  /*1cf60*/  PRMT R0, R13, 0x5410, R11 ;  /* 0x000054100d007816 */ /* 0x000fe4000000000b */
[----:B------:R-:W-:Y:S02]  /*1cf70*/  LOP3.LUT R12, R2, 0xff, RZ, 0xc0, !PT ;  /* 0x000000ff020c7812 */ /* 0x000fe400078ec0ff */
[----:B------:R-:W-:Y:S02]  /*1cf80*/  LOP3.LUT R8, R3, 0xff, RZ, 0xc0, !PT ;  /* 0x000000ff03087812 */ /* 0x000fe400078ec0ff */
[----:B------:R-:W-:-:S02]  /*1cf90*/  SHF.R.U32.HI R14, RZ, 0x18, R2 ;  /* 0x00000018ff0e7819 */ /* 0x000fc40000011602 */
[----:B------:R-:W-:Y:S02]  /*1cfa0*/  LOP3.LUT R11, R15, 0xff, RZ, 0xc0, !PT ;  /* 0x000000ff0f0b7812 */ /* 0x000fe400078ec0ff */
[----:B------:R-:W-:Y:S02]  /*1cfb0*/  PRMT R3, R12, 0x5410, R9 ;  /* 0x000054100c037816 */ /* 0x000fe40000000009 */
[----:B------:R-:W-:Y:S02]  /*1cfc0*/  PRMT R2, R8, 0x5410, R10 ;  /* 0x0000541008027816 */ /* 0x000fe4000000000a */
[----:B------:R-:W-:Y:S02]  /*1cfd0*/  PRMT R11, R11, 0x5410, R14 ;  /* 0x000054100b0b7816 */ /* 0x000fe4000000000e */
[--C-:B------:R-:W-:Y:S02]  /*1cfe0*/  HSET2.LE.AND R3, R3, R167.reuse, PT ;  /* 0x000000a703037233 */ /* 0x100fe40003803000 */
[----:B------:R-:W-:-:S02]  /*1cff0*/  HSET2.LE.AND R0, R0, R167, PT ;  /* 0x000000a700007233 */ /* 0x000fc40003803000 */
[--C-:B------:R-:W-:Y:S02]  /*1d000*/  HSET2.LE.AND R2, R2, R167.reuse, PT ;  /* 0x000000a702027233 */ /* 0x100fe40003803000 */
[----:B------:R-:W-:Y:S02]  /*1d010*/  HSET2.LE.AND R11, R11, R167, PT ;  /* 0x000000a70b0b7233 */ /* 0x000fe40003803000 */
[----:B------:R-:W-:Y:S02]  /*1d020*/  LOP3.LUT R8, R166, R0, RZ, 0xc0, !PT ;  /* 0x00000000a6087212 */ /* 0x000fe400078ec0ff */
[----:B------:R-:W-:Y:S02]  /*1d030*/  LOP3.LUT R9, R155, R2, RZ, 0xc0, !PT ;  /* 0x000000029b097212 */ /* 0x000fe400078ec0ff */
[----:B------:R-:W-:Y:S02]  /*1d040*/  LOP3.LUT R10, R142, R3, RZ, 0xc0, !PT ;  /* 0x000000038e0a7212 */ /* 0x000fe400078ec0ff */
[----:B------:R-:W-:Y:S01]  /*1d050*/  LOP3.LUT R11, R143, R11, RZ, 0xc0, !PT ;  /* 0x0000000b8f0b7212 */ /* 0x000fe200078ec0ff */
[----:B------:R-:W-:-:S02]  /*1d060*/  IMAD.MOV.U32 R141, RZ, RZ, R77 ;  /* 0x000000ffff8d7224 */ /* 0x000fc400078e004d */
[C---:B-1----:R-:W-:Y:S06]  /*1d070*/  HMMA.16816.F32.BF16 R76, R4.reuse, R20, R120 ;  /* 0x00000014044c723c */ /* 0x042fec0000041878 */
        /* <DEDUP_REMOVED lines=8> */
[----:B------:R-:W-:-:S02]  /*1d100*/  IMAD.MOV.U32 R176, RZ, RZ, R201 ;  /* 0x000000ffffb07224 */ /* 0x000fc400078e00c9 */
[----:B----4-:R-:W-:-:S03]  /*1d110*/  IMAD.MOV.U32 R168, RZ, RZ, R102 ;  /* 0x000000ffffa87224 */ /* 0x010fc600078e0066 */
        /* <DEDUP_REMOVED lines=8> */
[----:B------:R-:W-:Y:S02]  /*1d1a0*/  IMAD.MOV.U32 R145, RZ, RZ, R172 ;  /* 0x000000ffff917224 */ /* 0x000fe400078e00ac */
[----:B------:R-:W-:-:S02]  /*1d1b0*/  IMAD.MOV.U32 R146, RZ, RZ, R173 ;  /* 0x000000ffff927224 */ /* 0x000fc400078e00ad */
[----:B------:R-:W-:Y:S01]  /*1d1c0*/  IMAD.MOV.U32 R147, RZ, RZ, R206 ;  /* 0x000000ffff937224 */ /* 0x000fe200078e00ce */
[C---:B------:R-:W-:Y:S01]  /*1d1d0*/  HMMA.16816.F32.BF16 R124, R8.reuse, R24, R124 ;  /* 0x00000018087c723c */ /* 0x040fe2000004187c */
[----:B------:R-:W-:Y:S01]  /*1d1e0*/  IMAD.MOV.U32 R136, RZ, RZ, R207 ;  /* 0x000000ffff887224 */ /* 0x000fe200078e00cf */
[----:B------:R-:W-:Y:S01]  /*1d1f0*/  LDSM.16.MT88.4 R24, [R174+0x9400] ;  /* 0x00940000ae18783b */ /* 0x000fe20000004200 */
[----:B------:R-:W-:Y:S02]  /*1d200*/  IMAD.MOV.U32 R137, RZ, RZ, R198 ;  /* 0x000000ffff897224 */ /* 0x000fe400078e00c6 */
        /* <DEDUP_REMOVED lines=19> */
[----:B------:R1:W5:Y:S04]  /*1d340*/  LDL.LU R205, [R1+0x22c] ;  /* 0x00022c0001cd7983 */ /* 0x0003680000300800 */
[----:B------:R-:W-:Y:S01]  /*1d350*/  HMMA.16816.F32.BF16 R148, R8, R44, R12 ;  /* 0x0000002c0894723c */ /* 0x000fe2000004180c */
[----:B------:R-:W-:Y:S01]  /*1d360*/  IMAD.MOV.U32 R33, RZ, RZ, R185 ;  /* 0x000000ffff217224 */ /* 0x000fe200078e00b9 */
[----:B------:R1:W5:Y:S01]  /*1d370*/  LDL.LU R207, [R1+0x228] ;  /* 0x0002280001cf7983 */ /* 0x0003620000300800 */
[----:B------:R-:W-:-:S02]  /*1d380*/  IMAD.MOV.U32 R252, RZ, RZ, R225 ;  /* 0x000000fffffc7224 */ /* 0x000fc400078e00e1 */
[----:B------:R-:W-:Y:S01]  /*1d390*/  IMAD.MOV.U32 R30, RZ, RZ, R212 ;  /* 0x000000ffff1e7224 */ /* 0x000fe200078e00d4 */
[----:B------:R1:W5:Y:S01]  /*1d3a0*/  LDL.LU R198, [R1+0x224] ;  /* 0x0002240001c67983 */ /* 0x0003620000300800 */
[----:B------:R-:W-:Y:S01]  /*1d3b0*/  LOP3.LUT R14, R214, R97, RZ, 0x3c, !PT ;  /* 0x00000061d60e7212 */ /* 0x000fe200078e3cff */
[----:B------:R-:W-:Y:S02]  /*1d3c0*/  IMAD.MOV.U32 R15, RZ, RZ, R224 ;  /* 0x000000ffff0f7224 */ /* 0x000fe400078e00e0 */
[----:B------:R1:W5:Y:S04]  /*1d3d0*/  LDL.LU R208, [R1+0x220] ;  /* 0x0002200001d07983 */ /* 0x0003680000300800 */
        /* <DEDUP_REMOVED lines=9> */
[----:B------:R1:W5:Y:S01]  /*1d470*/  LDL.LU R201, [R1+0x1f8] ;  /* 0x0001f80001c97983 */ /* 0x0003620000300800 */
[----:B---3--:R-:W-:Y:S07]  /*1d480*/  HMMA.16816.F32.BF16 R120, R8, R36, R240 ;  /* 0x000000240878723c */ /* 0x008fee00000418f0 */
[----:B------:R-:W-:-:S05]  /*1d490*/  IMAD.MOV.U32 R241, RZ, RZ, R228 ;  /* 0x000000fffff17224 */ /* 0x000fca00078e00e4 */
[----:B------:R-:W-:Y:S01]  /*1d4a0*/  LOP3.LUT R2, R31, R241, R48, 0x96, !PT ;  /* 0x000000f11f027212 */ /* 0x000fe200078e9630 */
[----:B------:R-:W-:Y:S01]  /*1d4b0*/  HMMA.16816.F32.BF16 R128, R8, R38, R248 ;  /* 0x000000260880723c */ /* 0x000fe200000418f8 */
[----:B------:R-:W2:Y:S03]  /*1d4c0*/  LDSM.16.MT88.4 R36, [R188+0x9400] ;  /* 0x00940000bc24783b */ /* 0x000ea60000004200 */
[----:B------:R-:W-:-:S03]  /*1d4d0*/  IMAD.WIDE.U32 R2, R2, -0x2daee0ad, RZ ;  /* 0xd2511f5302027825 */ /* 0x000fc600078e00ff */
[C---:B------:R-:W-:Y:S02]  /*1d4e0*/  LOP3.LUT R0, R2.reuse, 0xffff, RZ, 0xc0, !PT ;  /* 0x0000ffff02007812 */ /* 0x040fe400078ec0ff */
[----:B------:R-:W-:Y:S02]  /*1d4f0*/  SHF.R.U32.HI R5, RZ, 0x10, R2 ;  /* 0x00000010ff057819 */ /* 0x000fe40000011602 */
[----:B------:R-:W-:Y:S02]  /*1d500*/  SHF.R.U32.HI R4, RZ, 0x8, R0 ;  /* 0x00000008ff047819 */ /* 0x000fe40000011600 */
[----:B------:R-:W-:Y:S02]  /*1d510*/  LOP3.LUT R7, R2, 0xff, RZ, 0xc0, !PT ;  /* 0x000000ff02077812 */ /* 0x000fe400078ec0ff */
[----:B------:R-:W-:Y:S02]  /*1d520*/  SHF.R.U32.HI R6, RZ, 0x18, R2 ;  /* 0x00000018ff067819 */ /* 0x000fe40000011602 */
[----:B------:R-:W-:-:S02]  /*1d530*/  LOP3.LUT R0, R5, 0xff, RZ, 0xc0, !PT ;  /* 0x000000ff05007812 */ /* 0x000fc400078ec0ff */
[----:B------:R-:W-:Y:S02]  /*1d540*/  LOP3.LUT R2, R3, R246, R50, 0x96, !PT ;  /* 0x000000f603027212 */ /* 0x000fe400078e9632 */
[----:B------:R-:W-:Y:S02]  /*1d550*/  PRMT R6, R0, 0x5410, R6 ;  /* 0x0000541000067816 */ /* 0x000fe40000000006 */
[----:B------:R-:W-:Y:S01]  /*1d560*/  PRMT R242, R192, 0x7054, R192 ;  /* 0x00007054c0f27816 */ /* 0x000fe200000000c0 */
[----:B------:R-:W-:Y:S01]  /*1d570*/  IMAD.MOV.U32 R228, RZ, RZ, R227 ;  /* 0x000000ffffe47224 */ /* 0x000fe200078e00e3 */
[----:B------:R-:W-:Y:S01]  /*1d580*/  LOP3.LUT R0, R2, 0xffff, RZ, 0xc0, !PT ;  /* 0x0000ffff02007812 */ /* 0x000fe200078ec0ff */
[----:B------:R-:W3:Y:S01]  /*1d590*/  LDSM.16.MT88.4 R48, [R188+0xa400] ;  /* 0x00a40000bc30783b */ /* 0x000ee20000004200 */
[----:B------:R-:W-:Y:S02]  /*1d5a0*/  SHF.R.U32.HI R3, RZ, 0x10, R2 ;  /* 0x00000010ff037819 */ /* 0x000fe40000011602 */
[----:B------:R-:W-:-:S02]  /*1d5b0*/  PRMT R7, R7, 0x5410, R4 ;  /* 0x0000541007077816 */ /* 0x000fc40000000004 */
[----:B------:R-:W-:Y:S02]  /*1d5c0*/  LOP3.LUT R5, R2, 0xff, RZ, 0xc0, !PT ;  /* 0x000000ff02057812 */ /* 0x000fe400078ec0ff */
[----:B------:R-:W-:Y:S02]  /*1d5d0*/  SHF.R.U32.HI R0, RZ, 0x8, R0 ;  /* 0x00000008ff007819 */ /* 0x000fe40000011600 */
[----:B------:R-:W-:Y:S02]  /*1d5e0*/  SHF.R.U32.HI R4, RZ, 0x18, R2 ;  /* 0x00000018ff047819 */ /* 0x000fe40000011602 */
[----:B------:R-:W-:Y:S02]  /*1d5f0*/  LOP3.LUT R2, R3, 0xff, RZ, 0xc0, !PT ;  /* 0x000000ff03027812 */ /* 0x000fe400078ec0ff */
[----:B------:R-:W-:Y:S02]  /*1d600*/  PRMT R3, R5, 0x5410, R0 ;  /* 0x0000541005037816 */ /* 0x000fe40000000000 */
[----:B------:R-:W-:-:S02]  /*1d610*/  HSET2.LE.AND R0, R7, R242, PT ;  /* 0x000000f207007233 */ /* 0x000fc40003803000 */
[----:B------:R-:W-:Y:S02]  /*1d620*/  PRMT R4, R2, 0x5410, R4 ;  /* 0x0000541002047816 */ /* 0x000fe40000000004 */
[--C-:B------:R-:W-:Y:S02]  /*1d630*/  HSET2.LE.AND R2, R6, R242.reuse, PT ;  /* 0x000000f206027233 */ /* 0x100fe40003803000 */
[----:B------:R-:W-:Y:S02]  /*1d640*/  LOP3.LUT R6, R153, R0, RZ, 0xc0, !PT ;  /* 0x0000000099067212 */ /* 0x000fe400078ec0ff */
[--C-:B------:R-:W-:Y:S02]  /*1d650*/  HSET2.LE.AND R3, R3, R242.reuse, PT ;  /* 0x000000f203037233 */ /* 0x100fe40003803000 */
[----:B------:R-:W-:Y:S01]  /*1d660*/  HSET2.LE.AND R0, R4, R242, PT ;  /* 0x000000f204007233 */ /* 0x000fe20003803000 */
[----:B------:R-:W-:Y:S01]  /*1d670*/  IMAD.MOV.U32 R227, RZ, RZ, R177 ;  /* 0x000000ffffe37224 */ /* 0x000fe200078e00b1 */
[----:B------:R-:W-:Y:S01]  /*1d680*/  LOP3.LUT R7, R152, R2, RZ, 0xc0, !PT ;  /* 0x0000000298077212 */ /* 0x000fe200078ec0ff */
[----:B------:R-:W-:Y:S01]  /*1d690*/  IMAD.MOV.U32 R177, RZ, RZ, R223 ;  /* 0x000000ffffb17224 */ /* 0x000fe200078e00df */
[----:B------:R-:W-:-:S02]  /*1d6a0*/  LOP3.LUT R4, R154, R3, RZ, 0xc0, !PT ;  /* 0x000000039a047212 */ /* 0x000fc400078ec0ff */
[----:B------:R-:W-:Y:S01]  /*1d6b0*/  LOP3.LUT R5, R164, R0, RZ, 0xc0, !PT ;  /* 0x00000000a4057212 */ /* 0x000fe200078ec0ff */
[----:B------:R-:W-:Y:S01]  /*1d6c0*/  IMAD.MOV.U32 R240, RZ, RZ, R244 ;  /* 0x000000fffff07224 */ /* 0x000fe200078e00f4 */
[----:B------:R-:W-:Y:S01]  /*1d6d0*/  LOP3.LUT R2, R83, R241, R98, 0x96, !PT ;  /* 0x000000f153027212 */ /* 0x000fe200078e9662 */
[----:B------:R-:W-:Y:S01]  /*1d6e0*/  IMAD.MOV.U32 R251, RZ, RZ, R231 ;  /* 0x000000fffffb7224 */ /* 0x000fe200078e00e7 */
[----:B------:R-:W-:Y:S01]  /*1d6f0*/  HMMA.16816.F32.BF16 R156, R8, R40, R176 ;  /* 0x00000028089c723c */ /* 0x000fe200000418b0 */
[----:B------:R-:W-:Y:S01]  /*1d700*/  IMAD.MOV.U32 R250, RZ, RZ, R230 ;  /* 0x000000fffffa7224 */ /* 0x000fe200078e00e6 */
[----:B------:R1:W5:Y:S04]  /*1d710*/  LDL.LU R223, [R1+0x1f4] ;  /* 0x0001f40001df7983 */ /* 0x0003680000300800 */
[----:B--2---:R-:W-:Y:S01]  /*1d720*/  HMMA.16816.F32.BF16 R176, R4, R36, R52 ;  /* 0x0000002404b0723c */ /* 0x004fe20000041834 */
[----:B------:R-:W2:Y:S01]  /*1d730*/  LDSM.16.MT88.4 R52, [R188+0xb400] ;  /* 0x00b40000bc34783b */ /* 0x000ea20000004200 */
[----:B------:R-:W-:-:S03]  /*1d740*/  IMAD.WIDE.U32 R2, R2, -0x2daee0ad, RZ ;  /* 0xd2511f5302027825 */ /* 0x000fc600078e00ff */
[----:B------:R1:W5:Y:S01]  /*1d750*/  LDL.LU R222, [R1+0x1f0] ;  /* 0x0001f00001de7983 */ /* 0x0003620000300800 */
[----:B------:R-:W-:Y:S01]  /*1d760*/  HMMA.16816.F32.BF16 R152, R8, R46, R168 ;  /* 0x0000002e0898723c */ /* 0x000fe200000418a8 */
[----:B------:R-:W-:Y:S02]  /*1d770*/  LOP3.LUT R0, R3, R246, R28, 0x96, !PT ;  /* 0x000000f603007212 */ /* 0x000fe400078e961c */
[----:B------:R-:W-:Y:S01]  /*1d780*/  SHF.R.U32.HI R12, RZ, 0x18, R2 ;  /* 0x00000018ff0c7819 */ /* 0x000fe20000011602 */
[----:B------:R-:W-:Y:S01]  /*1d790*/  IMAD.MOV.U32 R249, RZ, RZ, R229 ;  /* 0x000000fffff97224 */ /* 0x000fe200078e00e5 */
[----:B------:R1:W5:Y:S02]  /*1d7a0*/  LDL.LU R219, [R1+0x1ec] ;  /* 0x0001ec0001db7983 */ /* 0x0003640000300800 */
[C---:B------:R-:W-:Y:S02]  /*1d7b0*/  LOP3.LUT R8, R2.reuse, 0xffff, RZ, 0xc0, !PT ;  /* 0x0000ffff02087812 */ /* 0x040fe400078ec0ff */
[----:B------:R-:W-:Y:S01]  /*1d7c0*/  LOP3.LUT R9, R2, 0xff, RZ, 0xc0, !PT ;  /* 0x000000ff02097812 */ /* 0x000fe200078ec0ff */
[----:B------:R-:W-:Y:S01]  /*1d7d0*/  IMAD.MOV.U32 R244, RZ, RZ, R228 ;  /* 0x000000fffff47224 */ /* 0x000fe200078e00e4 */
[----:B------:R-:W-:Y:S01]  /*1d7e0*/  SHF.R.U32.HI R3, RZ, 0x8, R8 ;  /* 0x00000008ff037819 */ /* 0x000fe20000011608 */
[----:B------:R-:W-:Y:S01]  /*1d7f0*/  IMAD.MOV.U32 R247, RZ, RZ, R227 ;  /* 0x000000fffff77224 */ /* 0x000fe200078e00e3 */
        /* <DEDUP_REMOVED lines=11> */
[----:B------:R-:W-:Y:S01]  /*1d8b0*/  HMMA.16816.F32.BF16 R164, R4, R24, R88 ;  /* 0x0000001804a4723c */ /* 0x000fe20000041858 */
[----:B------:R-:W-:Y:S01]  /*1d8c0*/  SHF.R.U32.HI R11, RZ, 0x18, R0 ;  /* 0x00000018ff0b7819 */ /* 0x000fe20000011600 */
[----:B------:R1:W5:Y:S01]  /*1d8d0*/  LDL.LU R218, [R1+0x1e8] ;  /* 0x0001e80001da7983 */ /* 0x0003620000300800 */
[----:B------:R-:W-:-:S02]  /*1d8e0*/  LOP3.LUT R2, R3, 0xff, RZ, 0xc0, !PT ;  /* 0x000000ff03027812 */ /* 0x000fc400078ec0ff */
[----:B------:R-:W-:Y:S01]  /*1d8f0*/  PRMT R0, R9, 0x5410, R8 ;  /* 0x0000541009007816 */ /* 0x000fe20000000008 */
[C---:B------:R-:W-:Y:S01]  /*1d900*/  HMMA.16816.F32.BF16 R84, R4.reuse, R38, R84 ;  /* 0x000000260454723c */ /* 0x040fe20000041854 */
[----:B------:R-:W-:Y:S01]  /*1d910*/  PRMT R2, R2, 0x5410, R11 ;  /* 0x0000541002027816 */ /* 0x000fe2000000000b */
[----:B------:R1:W5:Y:S01]  /*1d920*/  LDL.LU R203, [R1+0x1e4] ;  /* 0x0001e40001cb7983 */ /* 0x0003620000300800 */
[----:B------:R-:W-:Y:S02]  /*1d930*/  LOP3.LUT R10, R10, 0xff, RZ, 0xc0, !PT ;  /* 0x000000ff0a0a7812 */ /* 0x000fe400078ec0ff */
[--C-:B------:R-:W-:Y:S01]  /*1d940*/  HSET2.LE.AND R0, R0, R242.reuse, PT ;  /* 0x000000f200007233 */ /* 0x100fe20003803000 */
[----:B------:R-:W-:Y:S01]  /*1d950*/  HMMA.16816.F32.BF16 R180, R4, R20, R76 ;  /* 0x0000001404b4723c */ /* 0x000fe2000004184c */
[----:B------:R-:W-:Y:S01]  /*1d960*/  PRMT R3, R10, 0x5410, R12 ;  /* 0x000054100a037816 */ /* 0x000fe2000000000c */
[----:B------:R-:W4:Y:S01]  /*1d970*/  LDSM.16.MT88.4 R40, [R174+0x9800] ;  /* 0x00980000ae28783b */ /* 0x000f220000004200 */
[----:B------:R-:W-:-:S02]  /*1d980*/  HSET2.LE.AND R2, R2, R242, PT ;  /* 0x000000f202027233 */ /* 0x000fc40003803000 */
[----:B------:R-:W-:Y:S02]  /*1d990*/  LOP3.LUT R8, R184, R0, RZ, 0xc0, !PT ;  /* 0x00000000b8087212 */ /* 0x000fe400078ec0ff */
[--C-:B------:R-:W-:Y:S02]  /*1d9a0*/  HSET2.LE.AND R0, R13, R242.reuse, PT ;  /* 0x000000f20d007233 */ /* 0x100fe40003803000 */
[----:B------:R-:W-:Y:S02]  /*1d9b0*/  HSET2.LE.AND R11, R3, R242, PT ;  /* 0x000000f2030b7233 */ /* 0x000fe40003803000 */
[----:B------:R-:W-:Y:S01]  /*1d9c0*/  LOP3.LUT R9, R234, R2, RZ, 0xc0, !PT ;  /* 0x00000002ea097212 */ /* 0x000fe200078ec0ff */
[----:B------:R-:W-:Y:S01]  /*1d9d0*/  IMAD.WIDE.U32 R2, R14, -0x326172a9, RZ ;  /* 0xcd9e8d570e027825 */ /* 0x000fe200078e00ff */
[----:B------:R-:W-:Y:S01]  /*1d9e0*/  HMMA.16816.F32.BF16 R168, R4, R26, R68 ;  /* 0x0000001a04a8723c */ /* 0x000fe20000041844 */
[----:B------:R-:W-:-:S03]  /*1d9f0*/  LOP3.LUT R10, R217, R0, RZ, 0xc0, !PT ;  /* 0x00000000d90a7212 */ /* 0x000fc600078ec0ff */
[----:B------:R-:W-:Y:S02]  /*1da00*/  LOP3.LUT R0, R3, R33, R238, 0x96, !PT ;  /* 0x0000002103007212 */ /* 0x000fe400078e96ee */
[C---:B------:R-:W-:Y:S06]  /*1da10*/  HMMA.16816.F32.BF16 R104, R4.reuse, R22, R104 ;  /* 0x000000160468723c */ /* 0x040fec0000041868 */
[C---:B---3--:R-:W-:Y:S06]  /*1da20*/  HMMA.16816.F32.BF16 R112, R4.reuse, R48, R112 ;  /* 0x000000300470723c */ /* 0x048fec0000041870 */
[C---:B------:R-:W-:Y:S06]  /*1da30*/  HMMA.16816.F32.BF16 R224, R4.reuse, R50, R72 ;  /* 0x0000003204e0723c */ /* 0x040fec0000041848 */
[C---:B------:R-:W-:Y:S06]  /*1da40*/  HMMA.16816.F32.BF16 R228, R4.reuse, R16, R64 ;  /* 0x0000001004e4723c */ /* 0x040fec0000041840 */
[C---:B------:R-:W-:Y:S06]  /*1da50*/  HMMA.16816.F32.BF16 R212, R4.reuse, R18, R60 ;  /* 0x0000001204d4723c */ /* 0x040fec000004183c */
[C---:B--2---:R-:W-:Y:S06]  /*1da60*/  HMMA.16816.F32.BF16 R184, R4.reuse, R52, R92 ;  /* 0x0000003404b8723c */ /* 0x044fec000004185c */
[----:B------:R-:W-:Y:S07]  /*1da70*/  HMMA.16816.F32.BF16 R96, R4, R54, R108 ;  /* 0x000000360460723c */ /* 0x000fee000004186c */
        /* <DEDUP_REMOVED lines=9> */
[----:B------:R-:W-:Y:S01]  /*1db10*/  IMAD.WIDE.U32 R4, R5, -0x2daee0ad, RZ ;  /* 0xd2511f5305047825 */ /* 0x000fe200078e00ff */
[----:B------:R-:W-:Y:S02]  /*1db20*/  LOP3.LUT R6, R3, R33, R46, 0x96, !PT ;  /* 0x0000002103067212 */ /* 0x000fe400078e962e */
[----:B------:R-:W-:Y:S01]  /*1db30*/  LOP3.LUT R11, R233, R11, RZ, 0xc0, !PT ;  /* 0x0000000be90b7212 */ /* 0x000fe200078ec0ff */
[----:B------:R-:W-:Y:S01]  /*1db40*/  IMAD.WIDE.U32 R32, R0, -0x2daee0ad, RZ ;  /* 0xd2511f5300207825 */ /* 0x000fe200078e00ff */
[----:B------:R-:W-:Y:S02]  /*1db50*/  LOP3.LUT R3, R221, R196, R2, 0x96, !PT ;  /* 0x000000c4dd037212 */ /* 0x000fe400078e9602 */
[----:B------:R-:W-:Y:S01]  /*1db60*/  LOP3.LUT R0, R5, R251, R12, 0x96, !PT ;  /* 0x000000fb05007212 */ /* 0x000fe200078e960c */
[----:B------:R-:W-:Y:S01]  /*1db70*/  IMAD.WIDE.U32 R6, R6, -0x2daee0ad, RZ ;  /* 0xd2511f5306067825 */ /* 0x000fe200078e00ff */
[----:B------:R-:W-:Y:S01]  /*1db80*/  LOP3.LUT R2, R33, R240, R4, 0x96, !PT ;  /* 0x000000f021027212 */ /* 0x000fe200078e9604 */
[----:B------:R-:W-:Y:S01]  /*1db90*/  HMMA.16816.F32.BF16 R88, R8, R26, R128 ;  /* 0x0000001a0858723c */ /* 0x000fe20000041880 */
[----:B------:R1:W5:Y:S01]  /*1dba0*/  LDL.LU R196, [R1+0x1e0] ;  /* 0x0001e00001c47983 */ /* 0x0003620000300800 */
[----:B------:R-:W-:-:S05]  /*1dbb0*/  IMAD.WIDE.U32 R28, R0, -0x326172a9, RZ ;  /* 0xcd9e8d57001c7825 */ /* 0x000fca00078e00ff */
[----:B------:R-:W-:-:S04]  /*1dbc0*/  IMAD.WIDE.U32 R26, R3, -0x2daee0ad, RZ ;  /* 0xd2511f53031a7825 */ /* 0x000fc800078e00ff */
[----:B------:R-:W-:-:S05]  /*1dbd0*/  IMAD.WIDE.U32 R2, R2, -0x326172a9, RZ ;  /* 0xcd9e8d5702027825 */ /* 0x000fca00078e00ff */
[----:B------:R-:W-:Y:S02]  /*1dbe0*/  LOP3.LUT R0, R3, R245, R28, 0x96, !PT ;  /* 0x000000f503007212 */ /* 0x000fe400078e961c */
[----:B------:R-:W-:Y:S02]  /*1dbf0*/  LOP3.LUT R4, R2, 0xffff, RZ, 0xc0, !PT ;  /* 0x0000ffff02047812 */ /* 0x000fe400078ec0ff */
[C---:B------:R-:W-:Y:S01]  /*1dc00*/  LOP3.LUT R3, R0.reuse, 0xffff, RZ, 0xc0, !PT ;  /* 0x0000ffff00037812 */ /* 0x040fe200078ec0ff */
[----:B------:R-:W-:Y:S01]  /*1dc10*/  HMMA.16816.F32.BF16 R92, R8, R24, R120 ;  /* 0x00000018085c723c */ /* 0x000fe20000041878 */
[----:B------:R-:W-:Y:S02]  /*1dc20*/  SHF.R.U32.HI R5, RZ, 0x10, R0 ;  /* 0x00000010ff057819 */ /* 0x000fe40000011600 */
[----:B------:R-:W-:Y:S02]  /*1dc30*/  LOP3.LUT R15, R27, R15, R6, 0x96, !PT ;  /* 0x0000000f1b0f7212 */ /* 0x000fe400078e9606 */
[----:B------:R-:W-:-:S02]  /*1dc40*/  LOP3.LUT R13, R0, 0xff, RZ, 0xc0, !PT ;  /* 0x000000ff000d7812 */ /* 0x000fc400078ec0ff */
[----:B------:R-:W-:Y:S02]  /*1dc50*/  LOP3.LUT R24, R7, R248, R30, 0x96, !PT ;  /* 0x000000f807187212 */ /* 0x000fe400078e961e */
[----:B------:R-:W-:Y:S02]  /*1dc60*/  SHF.R.U32.HI R7, RZ, 0x8, R4 ;  /* 0x00000008ff077819 */ /* 0x000fe40000011604 */
[----:B------:R-:W-:Y:S02]  /*1dc70*/  SHF.R.U32.HI R6, RZ, 0x8, R3 ;  /* 0x00000008ff067819 */ /* 0x000fe40000011603 */
[----:B------:R-:W-:Y:S02]  /*1dc80*/  SHF.R.U32.HI R4, RZ, 0x18, R0 ;  /* 0x00000018ff047819 */ /* 0x000fe40000011600 */
[----:B------:R-:W-:Y:S02]  /*1dc90*/  LOP3.LUT R3, R5, 0xff, RZ, 0xc0, !PT ;  /* 0x000000ff05037812 */ /* 0x000fe400078ec0ff */
[----:B------:R-:W-:-:S02]  /*1dca0*/  SHF.R.U32.HI R14, RZ, 0x10, R2 ;  /* 0x00000010ff0e7819 */ /* 0x000fc40000011602 */
[----:B------:R-:W-:Y:S02]  /*1dcb0*/  LOP3.LUT R12, R2, 0xff, RZ, 0xc0, !PT ;  /* 0x000000ff020c7812 */ /* 0x000fe400078ec0ff */
[----:B------:R-:W-:Y:S02]  /*1dcc0*/  SHF.R.U32.HI R5, RZ, 0x18, R2 ;  /* 0x00000018ff057819 */ /* 0x000fe40000011602 */
[----:B------:R-:W-:Y:S02]  /*1dcd0*/  PRMT R0, R13, 0x5410, R6 ;  /* 0x000054100d007816 */ /* 0x000fe40000000006 */
[----:B------:R-:W-:Y:S02]  /*1dce0*/  PRMT R2, R3, 0x5410, R4 ;  /* 0x0000541003027816 */ /* 0x000fe40000000004 */
[----:B------:R-:W-:Y:S02]  /*1dcf0*/  LOP3.LUT R3, R14, 0xff, RZ, 0xc0, !PT ;  /* 0x000000ff0e037812 */ /* 0x000fe400078ec0ff */
[----:B------:R-:W-:-:S02]  /*1dd00*/  HSET2.LE.AND R0, R0, R242, PT ;  /* 0x000000f200007233 */ /* 0x000fc40003803000 */
[----:B------:R-:W-:Y:S02]  /*1dd10*/  PRMT R7, R12, 0x5410, R7 ;  /* 0x000054100c077816 */ /* 0x000fe40000000007 */
[----:B------:R-:W-:Y:S02]  /*1dd20*/  PRMT R6, R3, 0x5410, R5 ;  /* 0x0000541003067816 */ /* 0x000fe40000000005 */
[----:B------:R-:W-:Y:S02]  /*1dd30*/  LOP3.LUT R4, R210, R0, RZ, 0xc0, !PT ;  /* 0x00000000d2047212 */ /* 0x000fe400078ec0ff */
[--C-:B------:R-:W-:Y:S02]  /*1dd40*/  HSET2.LE.AND R2, R2, R242.reuse, PT ;  /* 0x000000f202027233 */ /* 0x100fe40003803000 */
[--C-:B------:R-:W-:Y:S02]  /*1dd50*/  HSET2.LE.AND R3, R7, R242.reuse, PT ;  /* 0x000000f207037233 */ /* 0x100fe40003803000 */
[----:B------:R-:W-:-:S02]  /*1dd60*/  HSET2.LE.AND R0, R6, R242, PT ;  /* 0x000000f206007233 */ /* 0x000fc40003803000 */
[----:B------:R-:W-:Y:S02]  /*1dd70*/  LOP3.LUT R5, R194, R2, RZ, 0xc0, !PT ;  /* 0x00000002c2057212 */ /* 0x000fe400078ec0ff */
[----:B------:R-:W-:Y:S01]  /*1dd80*/  LOP3.LUT R6, R211, R3, RZ, 0xc0, !PT ;  /* 0x00000003d3067212 */ /* 0x000fe200078ec0ff */
[----:B------:R-:W-:Y:S01]  /*1dd90*/  IMAD.WIDE.U32 R2, R24, -0x326172a9, RZ ;  /* 0xcd9e8d5718027825 */ /* 0x000fe200078e00ff */
[----:B------:R-:W-:-:S03]  /*1dda0*/  LOP3.LUT R7, R195, R0, RZ, 0xc0, !PT ;  /* 0x00000000c3077212 */ /* 0x000fc600078ec0ff */
[----:B------:R-:W-:Y:S01]  /*1ddb0*/  IMAD.WIDE.U32 R194, R15, -0x326172a9, RZ ;  /* 0xcd9e8d570fc27825 */ /* 0x000fe200078e00ff */
[----:B------:R-:W-:Y:S01]  /*1ddc0*/  LOP3.LUT R3, R3, R249, R220, 0x96, !PT ;  /* 0x000000f903037212 */ /* 0x000fe200078e96dc */
[----:B------:R-:W-:Y:S01]  /*1ddd0*/  HMMA.16816.F32.BF16 R60, R8, R48, R136 ;  /* 0x00000030083c723c */ /* 0x000fe20000041888 */
[----:B------:R-:W2:Y:S02]  /*1dde0*/  LDSM.16.MT88.4 R12, [R174+0xb800] ;  /* 0x00b80000ae0c783b */ /* 0x000ea40000004200 */
[----:B------:R-:W-:Y:S01]  /*1ddf0*/  LOP3.LUT R0, R195, R250, R2, 0x96, !PT ;  /* 0x000000fac3007212 */ /* 0x000fe200078e9602 */
[----:B------:R-:W-:-:S04]  /*1de00*/  IMAD.WIDE.U32 R2, R3, -0x2daee0ad, RZ ;  /* 0xd2511f5303027825 */ /* 0x000fc800078e00ff */
[----:B------:R-:W-:Y:S01]  /*1de10*/  IMAD.WIDE.U32 R46, R0, -0x2daee0ad, RZ ;  /* 0xd2511f53002e7825 */ /* 0x000fe200078e00ff */
[----:B------:R-:W-:Y:S01]  /*1de20*/  LOP3.LUT R0, R3, R251, R26, 0x96, !PT ;  /* 0x000000fb03007212 */ /* 0x000fe200078e961a */
[----:B------:R-:W-:Y:S01]  /*1de30*/  HMMA.16816.F32.BF16 R56, R8, R50, R144 ;  /* 0x000000320838723c */ /* 0x000fe20000041890 */
[----:B------:R-:W-:Y:S02]  /*1de40*/  LDSM.16.MT88.4 R24, [R188+0xb800] ;  /* 0x00b80000bc18783b */ /* 0x000fe40000004200 */
[----:B------:R-:W-:Y:S01]  /*1de50*/  LOP3.LUT R2, R47, R240, R2, 0x96, !PT ;  /* 0x000000f02f027212 */ /* 0x000fe200078e9602 */
[----:B------:R-:W-:-:S04]  /*1de60*/  IMAD.WIDE.U32 R30, R0, -0x326172a9, RZ ;  /* 0xcd9e8d57001e7825 */ /* 0x000fc800078e00ff */
[----:B------:R-:W-:Y:S01]  /*1de70*/  IMAD.WIDE.U32 R2, R2, -0x326172a9, RZ ;  /* 0xcd9e8d5702027825 */ /* 0x000fe200078e00ff */
[C---:B------:R-:W-:Y:S01]  /*1de80*/  HMMA.16816.F32.BF16 R64, R8.reuse, R52, R156 ;  /* 0x000000340840723c */ /* 0x040fe2000004189c */
[----:B------:R-:W-:Y:S03]  /*1de90*/  LDSM.16.MT88.4 R156, [R188+0x9c00] ;  /* 0x009c0000bc9c783b */ /* 0x000fe60000004200 */
[----:B------:R-:W-:Y:S02]  /*1dea0*/  LOP3.LUT R0, R3, R245, R30, 0x96, !PT ;  /* 0x000000f503007212 */ /* 0x000fe400078e961e */
        /* <DEDUP_REMOVED lines=8> */
[----:B------:R-:W3:Y:S01]  /*1df30*/  LDSM.16.MT88.4 R36, [R188+0x9800] ;  /* 0x00980000bc24783b */ /* 0x000ee20000004200 */
[----:B------:R-:W-:-:S02]  /*1df40*/  LOP3.LUT R30, R2, 0xff, RZ, 0xc0, !PT ;  /* 0x000000ff021e7812 */ /* 0x000fc400078ec0ff */
[----:B------:R-:W-:Y:S01]  /*1df50*/  SHF.R.U32.HI R33, RZ, 0x18, R2 ;  /* 0x00000018ff217819 */ /* 0x000fe20000011602 */
[----:B------:R-:W1:Y:S01]  /*1df60*/  LDSM.16.MT88.4 R20, [R174+0xa800] ;  /* 0x00a80000ae14783b */ /* 0x000e620000004200 */
[----:B------:R-:W-:Y:S02]  /*1df70*/  LOP3.LUT R8, R2, 0xffff, RZ, 0xc0, !PT ;  /* 0x0000ffff02087812 */ /* 0x000fe400078ec0ff */
[C---:B------:R-:W-:Y:S01]  /*1df80*/  LOP3.LUT R3, R0.reuse, 0xffff, RZ, 0xc0, !PT ;  /* 0x0000ffff00037812 */ /* 0x040fe200078ec0ff */
[----:B------:R-:W1:Y:S01]  /*1df90*/  LDSM.16.MT88.4 R16, [R188+0xa800] ;  /* 0x00a80000bc10783b */ /* 0x000e620000004200 */
[----:B------:R-:W-:Y:S02]  /*1dfa0*/  SHF.R.U32.HI R28, RZ, 0x8, R8 ;  /* 0x00000008ff1c7819 */ /* 0x000fe40000011608 */
[----:B------:R-:W-:Y:S01]  /*1dfb0*/  SHF.R.U32.HI R8, RZ, 0x10, R0 ;  /* 0x00000010ff087819 */ /* 0x000fe20000011600 */
[----:B----4-:R-:W-:Y:S01]  /*1dfc0*/  HMMA.16816.F32.BF16 R136, R4, R40, R164 ;  /* 0x000000280488723c */ /* 0x010fe200000418a4 */
[----:B------:R-:W-:Y:S01]  /*1dfd0*/  LOP3.LUT R11, R0, 0xff, RZ, 0xc0, !PT ;  /* 0x000000ff000b7812 */ /* 0x000fe200078ec0ff */
[----:B------:R-:W-:Y:S01]  /*1dfe0*/  LDSM.16.MT88.4 R164, [R174+0x9c00] ;  /* 0x009c0000aea4783b */ /* 0x000fe20000004200 */
[----:B------:R-:W-:-:S02]  /*1dff0*/  SHF.R.U32.HI R10, RZ, 0x8, R3 ;  /* 0x00000008ff0a7819 */ /* 0x000fc40000011603 */
[----:B------:R-:W-:Y:S01]  /*1e000*/  SHF.R.U32.HI R9, RZ, 0x18, R0 ;  /* 0x00000018ff097819 */ /* 0x000fe20000011600 */
[C---:B------:R-:W-:Y:S01]  /*1e010*/  HMMA.16816.F32.BF16 R132, R4.reuse, R42, R168 ;  /* 0x0000002a0484723c */ /* 0x040fe200000418a8 */
[----:B------:R-:W-:Y:S01]  /*1e020*/  LOP3.LUT R8, R8, 0xff, RZ, 0xc0, !PT ;  /* 0x000000ff08087812 */ /* 0x000fe200078ec0ff */
[----:B------:R-:W-:Y:S01]  /*1e030*/  LDSM.16.MT88.4 R148, [R174+0xac00] ;  /* 0x00ac0000ae94783b */ /* 0x000fe20000004200 */
[----:B------:R-:W-:Y:S02]  /*1e040*/  PRMT R0, R11, 0x5410, R10 ;  /* 0x000054100b007816 */ /* 0x000fe4000000000a */
[----:B------:R-:W-:Y:S01]  /*1e050*/  LOP3.LUT R11, R45, 0xff, RZ, 0xc0, !PT ;  /* 0x000000ff2d0b7812 */ /* 0x000fe200078ec0ff */
[----:B--2---:R-:W-:Y:S01]  /*1e060*/  HMMA.16816.F32.BF16 R144, R4, R12, R228 ;  /* 0x0000000c0490723c */ /* 0x004fe200000418e4 */
[----:B------:R-:W-:Y:S01]  /*1e070*/  PRMT R2, R8, 0x5410, R9 ;  /* 0x0000541008027816 */ /* 0x000fe20000000009 */
[----:B------:R-:W-:Y:S01]  /*1e080*/  LDSM.16.MT88.4 R140, [R188+0xac00] ;  /* 0x00ac0000bc8c783b */ /* 0x000fe20000004200 */
[----:B------:R-:W-:-:S02]  /*1e090*/  PRMT R3, R30, 0x5410, R28 ;  /* 0x000054101e037816 */ /* 0x000fc4000000001c */
[----:B------:R-:W-:Y:S02]  /*1e0a0*/  PRMT R11, R11, 0x5410, R33 ;  /* 0x000054100b0b7816 */ /* 0x000fe40000000021 */
[--C-:B------:R-:W-:Y:S02]  /*1e0b0*/  HSET2.LE.AND R0, R0, R242.reuse, PT ;  /* 0x000000f200007233 */ /* 0x100fe40003803000 */
[--C-:B------:R-:W-:Y:S02]  /*1e0c0*/  HSET2.LE.AND R2, R2, R242.reuse, PT ;  /* 0x000000f202027233 */ /* 0x100fe40003803000 */
[--C-:B------:R-:W-:Y:S02]  /*1e0d0*/  HSET2.LE.AND R3, R3, R242.reuse, PT ;  /* 0x000000f203037233 */ /* 0x100fe40003803000 */
[----:B------:R-:W-:Y:S02]  /*1e0e0*/  HSET2.LE.AND R11, R11, R242, PT ;  /* 0x000000f20b0b7233 */ /* 0x000fe40003803000 */
[----:B------:R-:W-:-:S02]  /*1e0f0*/  LOP3.LUT R8, R191, R0, RZ, 0xc0, !PT ;  /* 0x00000000bf087212 */ /* 0x000fc400078ec0ff */
[----:B------:R2:W5:Y:S01]  /*1e100*/  LDL.LU R191, [R1+0x1dc] ;  /* 0x0001dc0001bf7983 */ /* 0x0005620000300800 */
[----:B------:R-:W-:Y:S02]  /*1e110*/  LOP3.LUT R9, R190, R2, RZ, 0xc0, !PT ;  /* 0x00000002be097212 */ /* 0x000fe400078ec0ff */
[----:B------:R-:W-:Y:S01]  /*1e120*/  LOP3.LUT R10, R189, R3, RZ, 0xc0, !PT ;  /* 0x00000003bd0a7212 */ /* 0x000fe200078ec0ff */
[----:B------:R2:W5:Y:S01]  /*1e130*/  LDL.LU R190, [R1+0x1d8] ;  /* 0x0001d80001be7983 */ /* 0x0005620000300800 */
[----:B------:R-:W-:-:S03]  /*1e140*/  LOP3.LUT R11, R175, R11, RZ, 0xc0, !PT ;  /* 0x0000000baf0b7212 */ /* 0x000fc600078ec0ff */
[----:B------:R2:W5:Y:S04]  /*1e150*/  LDL.LU R189, [R1+0x1d4] ;  /* 0x0001d40001bd7983 */ /* 0x0005680000300800 */
[----:B------:R2:W5:Y:S01]  /*1e160*/  LDL.LU R175, [R1+0x1d0] ;  /* 0x0001d00001af7983 */ /* 0x0005620000300800 */
[----:B------:R-:W-:-:S05]  /*1e170*/  LOP3.LUT R2, R29, R241, R44, 0x96, !PT ;  /* 0x000000f11d027212 */ /* 0x000fca00078e962c */
[----:B------:R-:W-:Y:S01]  /*1e180*/  IMAD.WIDE.U32 R2, R2, -0x2daee0ad, RZ ;  /* 0xd2511f5302027825 */ /* 0x000fe200078e00ff */
[C---:B---3--:R-:W-:Y:S04]  /*1e190*/  HMMA.16816.F32.BF16 R128, R4.reuse, R36, R176 ;  /* 0x000000240480723c */ /* 0x048fe800000418b0 */
[----:B------:R-:W-:Y:S02]  /*1e1a0*/  LOP3.LUT R0, R3, R246, R32, 0x96, !PT ;  /* 0x000000f603007212 */ /* 0x000fe400078e9620 */
[----:B------:R-:W-:Y:S01]  /*1e1b0*/  HMMA.16816.F32.BF16 R124, R4, R38, R84 ;  /* 0x00000026047c723c */ /* 0x000fe20000041854 */
[----:B------:R-:W-:-:S05]  /*1e1c0*/  LOP3.LUT R3, R2, 0xffff, RZ, 0xc0, !PT ;  /* 0x0000ffff02037812 */ /* 0x000fca00078ec0ff */
[C---:B-1----:R-:W-:Y:S06]  /*1e1d0*/  HMMA.16816.F32.BF16 R120, R4.reuse, R20, R180 ;  /* 0x000000140478723c */ /* 0x042fec00000418b4 */
[C---:B------:R-:W-:Y:S06]  /*1e1e0*/  HMMA.16816.F32.BF16 R84, R4.reuse, R22, R104 ;  /* 0x000000160454723c */ /* 0x040fec0000041868 */
        /* <DEDUP_REMOVED lines=10> */
[----:B------:R-:W-:Y:S02]  /*1e290*/  SHF.R.U32.HI R16, RZ, 0x18, R2 ;  /* 0x00000018ff107819 */ /* 0x000fe40000011602 */
[----:B------:R-:W-:Y:S01]  /*1e2a0*/  SHF.R.U32.HI R2, RZ, 0x8, R3 ;  /* 0x00000008ff027819 */ /* 0x000fe20000011603 */
[----:B------:R-:W-:Y:S01]  /*1e2b0*/  HMMA.16816.F32.BF16 R48, R8, R12, R48 ;  /* 0x0000000c0830723c */ /* 0x000fe20000041830 */
[----:B------:R-:W-:-:S02]  /*1e2c0*/  SHF.R.U32.HI R3, RZ, 0x8, R4 ;  /* 0x00000008ff037819 */ /* 0x000fc40000011604 */
[----:B------:R-:W-:Y:S02]  /*1e2d0*/  SHF.R.U32.HI R7, RZ, 0x18, R0 ;  /* 0x00000018ff077819 */ /* 0x000fe40000011600 */
[----:B------:R-:W-:Y:S02]  /*1e2e0*/  LOP3.LUT R4, R5, 0xff, RZ, 0xc0, !PT ;  /* 0x000000ff05047812 */ /* 0x000fe400078ec0ff */
[----:B------:R-:W-:Y:S02]  /*1e2f0*/  LOP3.LUT R12, R0, 0xff, RZ, 0xc0, !PT ;  /* 0x000000ff000c7812 */ /* 0x000fe400078ec0ff */
[----:B------:R-:W-:Y:S02]  /*1e300*/  LOP3.LUT R0, R6, 0xff, RZ, 0xc0, !PT ;  /* 0x000000ff06007812 */ /* 0x000fe400078ec0ff */
[----:B------:R-:W-:Y:S02]  /*1e310*/  PRMT R6, R17, 0x5410, R2 ;  /* 0x0000541011067816 */ /* 0x000fe40000000002 */
[----:B------:R-:W-:Y:S01]  /*1e320*/  PRMT R2, R4, 0x5410, R7 ;  /* 0x0000541004027816 */ /* 0x000fe20000000007 */
[----:B------:R-:W-:Y:S01]  /*1e330*/  HMMA.16816.F32.BF16 R168, R8, R40, R92 ;  /* 0x0000002808a8723c */ /* 0x000fe2000004185c */
[----:B------:R-:W-:-:S03]  /*1e340*/  PRMT R5, R0, 0x5410, R16 ;  /* 0x0000541000057816 */ /* 0x000fc60000000010 */
[--C-:B------:R-:W-:Y:S02]  /*1e350*/  HSET2.LE.AND R2, R2, R242.reuse, PT ;  /* 0x000000f202027233 */ /* 0x100fe40003803000 */
[----:B------:R-:W-:Y:S02]  /*1e360*/  PRMT R0, R12, 0x5410, R3 ;  /* 0x000054100c007816 */ /* 0x000fe40000000003 */
[--C-:B------:R-:W-:Y:S02]  /*1e370*/  HSET2.LE.AND R3, R6, R242.reuse, PT ;  /* 0x000000f206037233 */ /* 0x100fe40003803000 */
[----:B------:R-:W-:Y:S01]  /*1e380*/  LOP3.LUT R93, R232, R2, RZ, 0xc0, !PT ;  /* 0x00000002e85d7212 */ /* 0x000fe200078ec0ff */
[----:B------:R-:W-:Y:S01]  /*1e390*/  HMMA.16816.F32.BF16 R104, R8, R42, R88 ;  /* 0x0000002a0868723c */ /* 0x000fe20000041858 */
[----:B------:R-:W-:Y:S02]  /*1e3a0*/  LOP3.LUT R2, R31, R241, R194, 0x96, !PT ;  /* 0x000000f11f027212 */ /* 0x000fe400078e96c2 */
[----:B------:R-:W-:-:S03]  /*1e3b0*/  HSET2.LE.AND R0, R0, R242, PT ;  /* 0x000000f200007233 */ /* 0x000fc60003803000 */
[----:B------:R-:W-:Y:S01]  /*1e3c0*/  HMMA.16816.F32.BF16 R160, R8, R36, R80 ;  /* 0x0000002408a0723c */ /* 0x000fe20000041850 */
[----:B------:R-:W1:Y:S01]  /*1e3d0*/  LDSM.16.MT88.4 R80, [R174+0xbc00] ;  /* 0x00bc0000ae50783b */ /* 0x000e620000004200 */
[----:B------:R-:W-:Y:S01]  /*1e3e0*/  LOP3.LUT R94, R236, R3, RZ, 0xc0, !PT ;  /* 0x00000003ec5e7212 */ /* 0x000fe200078ec0ff */
[----:B------:R-:W-:-:S03]  /*1e3f0*/  IMAD.WIDE.U32 R2, R2, -0x2daee0ad, RZ ;  /* 0xd2511f5302027825 */ /* 0x000fc600078e00ff */
[----:B------:R-:W-:Y:S01]  /*1e400*/  HMMA.16816.F32.BF16 R40, R8, R38, R116 ;  /* 0x000000260828723c */ /* 0x000fe20000041874 */
[----:B------:R-:W-:-:S05]  /*1e410*/  HSET2.LE.AND R4, R5, R242, PT ;  /* 0x000000f205047233 */ /* 0x000fca0003803000 */
[C---:B------:R-:W-:Y:S06]  /*1e420*/  HMMA.16816.F32.BF16 R152, R8.reuse, R20, R76 ;  /* 0x000000140898723c */ /* 0x040fec000004184c */
[----:B------:R-:W-:Y:S01]  /*1e430*/  HMMA.16816.F32.BF16 R36, R8, R22, R72 ;  /* 0x000000160824723c */ /* 0x000fe20000041848 */
[----:B------:R-:W-:-:S05]  /*1e440*/  LOP3.LUT R92, R237, R0, RZ, 0xc0, !PT ;  /* 0x00000000ed5c7212 */ /* 0x000fca00078ec0ff */
[C---:B------:R-:W-:Y:S01]  /*1e450*/  HMMA.16816.F32.BF16 R20, R8.reuse, R14, R68 ;  /* 0x0000000e0814723c */ /* 0x040fe20000041844 */
[----:B------:R-:W3:Y:S01]  /*1e460*/  LDSM.16.MT88.4 R12, [R188+0xbc00] ;  /* 0x00bc0000bc0c783b */ /* 0x000ee20000004200 */
[----:B------:R-:W-:Y:S02]  /*1e470*/  LOP3.LUT R0, R3, R246, R46, 0x96, !PT ;  /* 0x000000f603007212 */ /* 0x000fe400078e962e */
[----:B------:R-:W-:Y:S02]  /*1e480*/  LOP3.LUT R95, R235, R4, RZ, 0xc0, !PT ;  /* 0x00000004eb5f7212 */ /* 0x000fe400078ec0ff */
[C---:B------:R-:W-:Y:S01]  /*1e490*/  LOP3.LUT R4, R0.reuse, 0xffff, RZ, 0xc0, !PT ;  /* 0x0000ffff00047812 */ /* 0x040fe200078ec0ff */
[----:B------:R-:W-:Y:S01]  /*1e4a0*/  HMMA.16816.F32.BF16 R56, R8, R18, R56 ;  /* 0x000000120838723c */ /* 0x000fe20000041838 */
[----:B------:R-:W-:Y:S02]  /*1e4b0*/  LOP3.LUT R7, R0, 0xff, RZ, 0xc0, !PT ;  /* 0x000000ff00077812 */ /* 0x000fe400078ec0ff */
[----:B------:R-:W-:-:S02]  /*1e4c0*/  SHF.R.U32.HI R4, RZ, 0x8, R4 ;  /* 0x00000008ff047819 */ /* 0x000fc40000011604 */
[----:B------:R-:W-:Y:S01]  /*1e4d0*/  LOP3.LUT R3, R2, 0xffff, RZ, 0xc0, !PT ;  /* 0x0000ffff02037812 */ /* 0x000fe200078ec0ff */
[----:B------:R-:W-:Y:S01]  /*1e4e0*/  HMMA.16816.F32.BF16 R64, R8, R24, R64 ;  /* 0x000000180840723c */ /* 0x000fe20000041840 */
[----:B------:R-:W-:-:S05]  /*1e4f0*/  SHF.R.U32.HI R5, RZ, 0x10, R0 ;  /* 0x00000010ff057819 */ /* 0x000fca0000011600 */
[----:B------:R-:W-:Y:S01]  /*1e500*/  HMMA.16816.F32.BF16 R52, R8, R26, R52 ;  /* 0x0000001a0834723c */ /* 0x000fe20000041834 */
[----:B------:R-:W-:Y:S02]  /*1e510*/  LOP3.LUT R6, R2, 0xff, RZ, 0xc0, !PT ;  /* 0x000000ff02067812 */ /* 0x000fe400078ec0ff */
[----:B------:R-:W-:-:S04]  /*1e520*/  SHF.R.U32.HI R3, RZ, 0x8, R3 ;  /* 0x00000008ff037819 */ /* 0x000fc80000011603 */
[----:B------:R-:W-:Y:S02]  /*1e530*/  SHF.R.U32.HI R9, RZ, 0x10, R2 ;  /* 0x00000010ff097819 */ /* 0x000fe40000011602 */
[----:B------:R-:W-:Y:S02]  /*1e540*/  SHF.R.U32.HI R8, RZ, 0x18, R0 ;  /* 0x00000018ff087819 */ /* 0x000fe40000011600 */
[----:B------:R-:W-:Y:S02]  /*1e550*/  PRMT R0, R7, 0x5410, R4 ;  /* 0x0000541007007816 */ /* 0x000fe40000000004 */
[----:B------:R-:W-:Y:S02]  /*1e560*/  LOP3.LUT R5, R5, 0xff, RZ, 0xc0, !PT ;  /* 0x000000ff05057812 */ /* 0x000fe400078ec0ff */
[----:B------:R-:W-:Y:S02]  /*1e570*/  SHF.R.U32.HI R10, RZ, 0x18, R2 ;  /* 0x00000018ff0a7819 */ /* 0x000fe40000011602 */
[----:B------:R-:W-:-:S02]  /*1e580*/  LOP3.LUT R4, R9, 0xff, RZ, 0xc0, !PT ;  /* 0x000000ff09047812 */ /* 0x000fc400078ec0ff */
[----:B------:R-:W-:Y:S02]  /*1e590*/  PRMT R3, R6, 0x5410, R3 ;  /* 0x0000541006037816 */ /* 0x000fe40000000003 */
[----:B------:R-:W-:Y:S02]  /*1e5a0*/  PRMT R2, R5, 0x5410, R8 ;  /* 0x0000541005027816 */ /* 0x000fe40000000008 */
[----:B------:R-:W-:Y:S02]  /*1e5b0*/  PRMT R4, R4, 0x5410, R10 ;  /* 0x0000541004047816 */ /* 0x000fe4000000000a */
[--C-:B------:R-:W-:Y:S02]  /*1e5c0*/  HSET2.LE.AND R3, R3, R242.reuse, PT ;  /* 0x000000f203037233 */ /* 0x100fe40003803000 */
[--C-:B------:R-:W-:Y:S02]  /*1e5d0*/  HSET2.LE.AND R0, R0, R242.reuse, PT ;  /* 0x000000f200007233 */ /* 0x100fe40003803000 */
[----:B------:R-:W-:-:S02]  /*1e5e0*/  HSET2.LE.AND R2, R2, R242, PT ;  /* 0x000000f202027233 */ /* 0x000fc40003803000 */
[----:B------:R-:W-:Y:S02]  /*1e5f0*/  HSET2.LE.AND R4, R4, R242, PT ;  /* 0x000000f204047233 */ /* 0x000fe40003803000 */
[----:B------:R-:W-:Y:S02]  /*1e600*/  LOP3.LUT R96, R243, R0, RZ, 0xc0, !PT ;  /* 0x00000000f3607212 */ /* 0x000fe400078ec0ff */
[----:B------:R-:W-:Y:S02]  /*1e610*/  LOP3.LUT R97, R252, R2, RZ, 0xc0, !PT ;  /* 0x00000002fc617212 */ /* 0x000fe400078ec0ff */
[----:B------:R-:W-:Y:S02]  /*1e620*/  LOP3.LUT R98, R247, R3, RZ, 0xc0, !PT ;  /* 0x00000003f7627212 */ /* 0x000fe400078ec0ff */
[----:B------:R-:W-:Y:S01]  /*1e630*/  LOP3.LUT R99, R244, R4, RZ, 0xc0, !PT ;  /* 0x00000004f4637212 */ /* 0x000fe200078ec0ff */
        /* <DEDUP_REMOVED lines=24> */
[----:B------:R-:W-:Y:S01]  /*1e7c0*/  IADD3 R194, P0, R34, -0x180, RZ ;  /* 0xfffffe8022c27810 */ /* 0x000fe20007f1e0ff */
[----:B------:R-:W-:-:S03]  /*1e7d0*/  IMAD.MOV.U32 R184, RZ, RZ, R216 ;  /* 0x000000ffffb87224 */ /* 0x000fc600078e00d8 */
[----:B--2---:R-:W-:-:S15]  /*1e7e0*/  IADD3.X R195, R35, -0x1, RZ, P0, !PT ;  /* 0xffffffff23c37810 */ /* 0x004fde00007fe4ff */
[----:B------:R-:W-:-:S04]  /*1e7f0*/  NOP ;  /* 0x0000000000007918 */ /* 0x000fc80000000000 */
.L_x_1105:
[----:B------:R-:W2:Y:S02]  /*1e800*/  LDL R0, [R1+0x180] ;  /* 0x0001800001007983 */ /* 0x000ea40000100800 */
[----:B--2---:R-:W-:-:S13]  /*1e810*/  ISETP.GT.AND P0, PT, R184, R0, PT ;  /* 0x00000000b800720c */ /* 0x004fda0003f04270 */
[----:B------:R-:W-:Y:S05]  /*1e820*/  @!P0 BRA `(.L_x_1114) ;  /* 0x00000090009c8947 */ /* 0x000fea0003800000 */
[----:B------:R-:W2:Y:S04]  /*1e830*/  LDL R0, [R1+0x134] ;  /* 0x0001340001007983 */ /* 0x000ea80000100800 */
[----:B------:R-:W3:Y:S01]  /*1e840*/  LDL.LU R6, [R1+0xbc] ;  /* 0x0000bc0001067983 */ /* 0x000ee20000300800 */
[----:B------:R-:W-:Y:S02]  /*1e850*/  IMAD.MOV.U32 R106, RZ, RZ, R101 ;  /* 0x000000ffff6a7224 */ /* 0x000fe400078e0065 */
[----:B-----5:R-:W-:Y:S02]  /*1e860*/  IMAD.MOV.U32 R105, RZ, RZ, R102 ;  /* 0x000000ffff697224 */ /* 0x020fe400078e0066 */
[----:B------:R-:W-:Y:S02]  /*1e870*/  IMAD.MOV.U32 R3, RZ, RZ, R103 ;  /* 0x000000ffff037224 */ /* 0x000fe400078e0067 */
[----:B------:R-:W-:Y:S01]  /*1e880*/  IMAD.MOV.U32 R104, RZ, RZ, R100 ;  /* 0x000000ffff687224 */ /* 0x000fe200078e0064 */
[----:B--2---:R-:W-:-:S02]  /*1e890*/  ISETP.GE.AND P4, PT, R0, R203, PT ;  /* 0x000000cb0000720c */ /* 0x004fc40003f86270 */
[C---:B---3--:R-:W-:Y:S01]  /*1e8a0*/  SHF.L.U32 R4, R6.reuse, 0x3, RZ ;  /* 0x0000000306047819 */ /* 0x048fe200000006ff */
[C---:B------:R-:W-:Y:S01]  /*1e8b0*/  IMAD R5, R6.reuse, 0x48, RZ ;  /* 0x0000004806057824 */ /* 0x040fe200078e02ff */
[----:B------:R-:W-:Y:S01]  /*1e8c0*/  SHF.R.S32.HI R2, RZ, 0x1f, R6 ;  /* 0x0000001fff027819 */ /* 0x000fe20000011406 */
[----:B------:R-:W-:Y:S01]  /*1e8d0*/  IMAD.WIDE.U32 R8, R6, 0x70, RZ ;  /* 0x0000007006087825 */ /* 0x000fe200078e00ff */
[----:B------:R-:W-:-:S03]  /*1e8e0*/  SHF.R.S32.HI R7, RZ, 0x1f, R4 ;  /* 0x0000001fff077819 */ /* 0x000fc60000011404 */
[----:B------:R-:W-:Y:S01]  /*1e8f0*/  IMAD R0, R6, 0x38, R4 ;  /* 0x0000003806007824 */ /* 0x000fe200078e0204 */
[----:B------:R-:W-:Y:S01]  /*1e900*/  SHF.L.U64.HI R7, R4, 0x1, R7 ;  /* 0x0000000104077819 */ /* 0x000fe20000010207 */
[----:B------:R-:W-:Y:S01]  /*1e910*/  IMAD R2, R2, 0x70, RZ ;  /* 0x0000007002027824 */ /* 0x000fe200078e02ff */
[----:B------:R-:W-:Y:S01]  /*1e920*/  SHF.R.S32.HI R6, RZ, 0x1f, R5 ;  /* 0x0000001fff067819 */ /* 0x000fe20000011405 */
[----:B------:R-:W-:Y:S01]  /*1e930*/  STL.64 [R1+0x148], R8 ;  /* 0x0001480801007387 */ /* 0x000fe20000100a00 */
[----:B------:R-:W-:Y:S01]  /*1e940*/  IADD3 R0, R0, 0x1, RZ ;  /* 0x0000000100007810 */ /* 0x000fe20007ffe0ff */
[----:B------:R-:W-:Y:S02]  /*1e950*/  IMAD.SHL.U32 R10, R4, 0x2, RZ ;  /* 0x00000002040a7824 */ /* 0x000fe400078e00ff */
[----:B------:R1:W-:Y:S01]  /*1e960*/  STL [R1+0x170], R7 ;  /* 0x0001700701007387 */ /* 0x0003e20000100800 */
[----:B------:R-:W-:-:S03]  /*1e970*/  SHF.R.S32.HI R4, RZ, 0x1f, R0 ;  /* 0x0000001fff047819 */ /* 0x000fc60000011400 */
[----:B------:R2:W-:Y:S01]  /*1e980*/  STL [R1+0x16c], R10 ;  /* 0x00016c0a01007387 */ /* 0x0005e20000100800 */
[C---:B-1----:R-:W-:Y:S02]  /*1e990*/  SHF.L.U64.HI R7, R5.reuse, 0x1, R6 ;  /* 0x0000000105077819 */ /* 0x042fe40000010206 */
[----:B------:R-:W-:Y:S01]  /*1e9a0*/  SHF.L.U32 R6, R5, 0x1, RZ ;  /* 0x0000000105067819 */ /* 0x000fe200000006ff */
[----:B------:R-:W-:Y:S01]  /*1e9b0*/  IMAD.IADD R5, R9, 0x1, R2 ;  /* 0x0000000109057824 */ /* 0x000fe200078e0202 */
[C---:B------:R-:W-:Y:S01]  /*1e9c0*/  SHF.L.U64.HI R2, R0.reuse, 0x1, R4 ;  /* 0x0000000100027819 */ /* 0x040fe20000010204 */
[----:B------:R2:W-:Y:S01]  /*1e9d0*/  STL [R1+0x168], R7 ;  /* 0x0001680701007387 */ /* 0x0005e20000100800 */
[----:B------:R-:W-:-:S03]  /*1e9e0*/  SHF.L.U32 R0, R0, 0x1, RZ ;  /* 0x0000000100007819 */ /* 0x000fc600000006ff */
[----:B------:R2:W-:Y:S04]  /*1e9f0*/  STL [R1+0x164], R6 ;  /* 0x0001640601007387 */ /* 0x0005e80000100800 */
[----:B------:R2:W-:Y:S04]  /*1ea00*/  STL [R1+0x15c], R5 ;  /* 0x00015c0501007387 */ /* 0x0005e80000100800 */
[----:B------:R2:W-:Y:S04]  /*1ea10*/  STL [R1+0x158], R0 ;  /* 0x0001580001007387 */ /* 0x0005e80000100800 */
[----:B------:R2:W-:Y:S02]  /*1ea20*/  STL [R1+0x160], R2 ;  /* 0x0001600201007387 */ /* 0x0005e40000100800 */
.L_x_1117:
[----:B------:R-:W3:Y:S01]  /*1ea30*/  LDL.64 R8, [R1+0x138] ;  /* 0x0001380001087983 */ /* 0x000ee20000100a00 */
[----:B------:R-:W-:Y:S01]  /*1ea40*/  VIADD R233, R184, 0xffffffff ;  /* 0xffffffffb8e97836 */ /* 0x000fe20000000000 */
[----:B------:R-:W-:Y:S04]  /*1ea50*/  DEPBAR.LE SB0, 0x0 ;  /* 0x000080000000791a */ /* 0x000fe80000000000 */
[----:B--2---:R-:W2:Y:S01]  /*1ea60*/  LDL R6, [R1+0x8] ;  /* 0x0000080001067983 */ /* 0x004ea20000100800 */
[----:B------:R-:W-:Y:S05]  /*1ea70*/  WARPSYNC.ALL ;  /* 0x0000000000007948 */ /* 0x000fea0003800000 */
[----:B------:R-:W4:Y:S01]  /*1ea80*/  LDL R0, [R1+0xc] ;  /* 0x00000c0001007983 */ /* 0x000f220000100800 */
[----:B------:R-:W-:Y:S04]  /*1ea90*/  BSSY B0, `(.L_x_1115) ;  /* 0x0000122000007945 */ /* 0x000fe80003800000 */
[----:B-----5:R-:W5:Y:S05]  /*1eaa0*/  LDL.64 R10, [R1+0x190] ;  /* 0x00019000010a7983 */ /* 0x020f6a0000100a00 */
        /* <DEDUP_REMOVED lines=9> */
[----:B---3--:R-:W-:Y:S05]  /*1eb40*/  SHF.L.U64.HI R2, R8, 0x6, R9 ;  /* 0x0000000608027819 */ /* 0x008fea0000010209 */
[----:B------:R-:W-:Y:S01]  /*1eb50*/  IMAD R2, R2, R233, RZ ;  /* 0x000000e902027224 */ /* 0x000fe200078e02ff */
[-C--:B--2---:R-:W-:Y:S01]  /*1eb60*/  ISETP.GE.AND P5, PT, R6, R203.reuse, PT ;  /* 0x000000cb0600720c */ /* 0x084fe20003fa6270 */
        /* <DEDUP_REMOVED lines=22> */
[----:B------:R-:W-:Y:S01]  /*1ecd0*/  @!P4 IMAD.MOV.U32 R5, RZ, RZ, R14 ;  /* 0x000000ffff05c224 */ /* 0x000fe200078e000e */
[C---:B------:R-:W-:Y:S04]  /*1ece0*/  ISETP.GT.AND P0, PT, R233.reuse, R185, PT ;  /* 0x000000b9e900720c */ /* 0x040fe80003f04270 */
        /* <DEDUP_REMOVED lines=22> */
[----:B------:R-:W-:Y:S04]  /*1ee50*/  IMAD.IADD R0, R201, 0x1, -R2 ;  /* 0x00000001c9007824 */ /* 0x000fe800078e0a02 */
[----:B------:R-:W-:Y:S01]  /*1ee60*/  @P5 STS.128 [R196+0xa800], RZ ;  /* 0x00a800ffc4005388 */ /* 0x000fe20000000c00 */
[----:B------:R-:W-:Y:S04]  /*1ee70*/  IABS R0, R0 ;  /* 0x0000000000007213 */ /* 0x000fe80000000000 */
[----:B------:R-:W-:Y:S01]  /*1ee80*/  @!PT LDS RZ, [RZ] ;  /* 0x00000000fffff984 */ /* 0x000fe20000000800 */
[----:B------:R-:W-:Y:S01]  /*1ee90*/  @!PT LDS RZ, [RZ] ;  /* 0x00000000fffff984 */ /* 0x000fe20000000800 */
[----:B------:R-:W-:Y:S01]  /*1eea0*/  @!PT LDS RZ, [RZ] ;  /* 0x00000000fffff984 */ /* 0x000fe20000000800 */
[----:B------:R-:W-:Y:S01]  /*1eeb0*/  @!P5 LDGSTS.E.BYPASS.LTC128B.128 [R196+0xa800], desc[UR4][R8.64+0x40] ;  /* 0x0a80004008c4dfae */ /* 0x000fe2000b901d44 */
[----:B------:R-:W-:Y:S01]  /*1eec0*/  I2FP.F32.S32 R107, R0 ;  /* 0x00000000006b7245 */ /* 0x000fe20000201400 */
[----:B------:R-:W-:Y:S03]  /*1eed0*/  VIADD R0, R2, 0x1 ;  /* 0x0000000102007836 */ /* 0x000fe60000000000 */
        /* <DEDUP_REMOVED lines=124> */
[----:B------:R-:W-:Y:S01]  /*1f6a0*/  FFMA.FTZ R4, R107, -R193, R4 ;  /* 0x800000c16b047223 */ /* 0x000fe20000010004 */
[----:B------:R-:W-:Y:S01]  /*1f6b0*/  IMAD.IADD R107, R201, 0x1, -R0 ;  /* 0x00000001c96b7824 */ /* 0x000fe200078e0a00 */
        /* <DEDUP_REMOVED lines=14> */
[-C--:B------:R-:W-:Y:S05]  /*1f7a0*/  HMMA.16816.F32.BF16 R60, R180, R178.reuse, R60 ;  /* 0x000000b2b43c723c */ /* 0x080fea000004183c */
[----:B------:R-:W-:Y:S01]  /*1f7b0*/  IABS R176, R107 ;  /* 0x0000006b00b07213 */ /* 0x000fe20000000000 */
[--C-:B------:R-:W-:Y:S01]  /*1f7c0*/  IMAD.IADD R177, R204, 0x1, -R2.reuse ;  /* 0x00000001ccb17824 */ /* 0x100fe200078e0a02 */
[----:B------:R-:W-:Y:S04]  /*1f7d0*/  HMMA.16816.F32.BF16 R64, R100, R178, R64 ;  /* 0x000000b26440723c */ /* 0x000fe80000041840 */
[----:B------:R-:W-:Y:S01]  /*1f7e0*/  IABS R107, R177 ;  /* 0x000000b1006b7213 */ /* 0x000fe20000000000 */
[----:B------:R-:W-:Y:S01]  /*1f7f0*/  IMAD.IADD R177, R202, 0x1, -R2 ;  /* 0x00000001cab17824 */ /* 0x000fe200078e0a02 */
[----:B------:R-:W-:Y:S02]  /*1f800*/  I2FP.F32.S32 R176, R176 ;  /* 0x000000b000b07245 */ /* 0x000fe40000201400 */
[----:B------:R-:W-:Y:S03]  /*1f810*/  I2FP.F32.S32 R107, R107 ;  /* 0x0000006b006b7245 */ /* 0x000fe60000201400 */
[-C--:B------:R-:W-:Y:S02]  /*1f820*/  FFMA.FTZ R5, R176, -R193.reuse, R5 ;  /* 0x800000c1b0057223 */ /* 0x080fe40000010005 */
[----:B------:R-:W-:Y:S01]  /*1f830*/  FFMA.FTZ R6, R107, -R193, R6 ;  /* 0x800000c16b067223 */ /* 0x000fe20000010006 */
[----:B------:R-:W-:Y:S05]  /*1f840*/  IMAD.IADD R107, R204, 0x1, -R0 ;  /* 0x00000001cc6b7824 */ /* 0x000fea00078e0a00 */
[----:B------:R-:W-:Y:S02]  /*1f850*/  IABS R176, R107 ;  /* 0x0000006b00b07213 */ /* 0x000fe40000000000 */
[----:B------:R-:W-:Y:S02]  /*1f860*/  IABS R107, R177 ;  /* 0x000000b1006b7213 */ /* 0x000fe40000000000 */
[----:B------:R-:W-:Y:S02]  /*1f870*/  I2FP.F32.S32 R176, R176 ;  /* 0x000000b000b07245 */ /* 0x000fe40000201400 */
[----:B------:R-:W-:Y:S03]  /*1f880*/  I2FP.F32.S32 R107, R107 ;  /* 0x0000006b006b7245 */ /* 0x000fe60000201400 */
[-C--:B------:R-:W-:Y:S02]  /*1f890*/  FFMA.FTZ R7, R176, -R193.reuse, R7 ;  /* 0x800000c1b0077223 */ /* 0x080fe40000010007 */
[----:B------:R-:W-:Y:S01]  /*1f8a0*/  FFMA.FTZ R10, R107, -R193, R10 ;  /* 0x800000c16b0a7223 */ /* 0x000fe2000001000a */
[----:B------:R-:W-:Y:S06]  /*1f8b0*/  @!P0 BRA `(.L_x_1116) ;  /* 0x0000000000fc8947 */ /* 0x000fec0003800000 */
        /* <DEDUP_REMOVED lines=63> */
.L_x_1116:
[----:B------:R-:W-:Y:S05]  /*1fcb0*/  BSYNC B0 ;  /* 0x0000000000007941 */ /* 0x000fea0003800000 */
.L_x_1115:
[C---:B------:R-:W-:Y:S01]  /*1fcc0*/  ISETP.GE.AND P0, PT, R0.reuse, R200, PT ;  /* 0x000000c80000720c */ /* 0x040fe20003f06270 */
[C---:B-1----:R-:W-:Y:S01]  /*1fcd0*/  IMAD.IADD R102, R205.reuse, 0x1, -R2 ;  /* 0x00000001cd667824 */ /* 0x042fe200078e0a02 */
[----:B------:R-:W-:Y:S01]  /*1fce0*/  ISETP.GE.AND P1, PT, R0, R199, PT ;  /* 0x000000c70000720c */ /* 0x000fe20003f26270 */
[--C-:B------:R-:W-:Y:S01]  /*1fcf0*/  IMAD.IADD R107, R202, 0x1, -R0.reuse ;  /* 0x00000001ca6b7824 */ /* 0x100fe200078e0a00 */
[C---:B------:R-:W-:Y:S01]  /*1fd00*/  ISETP.GE.AND P2, PT, R0.reuse, R197, PT ;  /* 0x000000c50000720c */ /* 0x040fe20003f46270 */
[----:B------:R1:W-:Y:S01]  /*1fd10*/  STL [R1+0x1e4], R203 ;  /* 0x0001e4cb01007387 */ /* 0x0003e20000100800 */
[----:B------:R-:W-:Y:S01]  /*1fd20*/  ISETP.GE.AND P5, PT, R0, R198, PT ;  /* 0x000000c60000720c */ /* 0x000fe20003fa6270 */
[C---:B------:R-:W-:Y:S01]  /*1fd30*/  VIADD R100, R2.reuse, 0x9 ;  /* 0x0000000902647836 */ /* 0x040fe20000000000 */
[----:B------:R-:W-:Y:S01]  /*1fd40*/  IABS R103, R102 ;  /* 0x0000006600677213 */ /* 0x000fe20000000000 */
[----:B------:R-:W-:Y:S01]  /*1fd50*/  VIADD R101, R2, 0x8 ;  /* 0x0000000802657836 */ /* 0x000fe20000000000 */
[----:B------:R-:W-:Y:S01]  /*1fd60*/  IABS R102, R107 ;  /* 0x0000006b00667213 */ /* 0x000fe20000000000 */
[----:B------:R-:W-:Y:S01]  /*1fd70*/  IMAD.IADD R176, R205, 0x1, -R0 ;  /* 0x00000001cdb07824 */ /* 0x000fe200078e0a00 */
[C---:B------:R-:W-:Y:S02]  /*1fd80*/  ISETP.GE.OR P0, PT, R0.reuse, R209, !P0 ;  /* 0x000000d10000720c */ /* 0x040fe40004706670 */
[C---:B------:R-:W-:Y:S02]  /*1fd90*/  ISETP.GE.OR P1, PT, R0.reuse, R208, !P1 ;  /* 0x000000d00000720c */ /* 0x040fe40004f26670 */
[C---:B------:R-:W-:Y:S02]  /*1fda0*/  ISETP.GE.OR P2, PT, R0.reuse, R206, !P2 ;  /* 0x000000ce0000720c */ /* 0x040fe40005746670 */
[----:B------:R-:W-:Y:S01]  /*1fdb0*/  ISETP.GE.OR P5, PT, R0, R207, !P5 ;  /* 0x000000cf0000720c */ /* 0x000fe20006fa6670 */
[C---:B------:R-:W-:Y:S01]  /*1fdc0*/  IMAD.IADD R0, R202.reuse, 0x1, -R100 ;  /* 0x00000001ca007824 */ /* 0x040fe200078e0a64 */
[----:B------:R-:W-:Y:S01]  /*1fdd0*/  I2FP.F32.S32 R107, R102 ;  /* 0x00000066006b7245 */ /* 0x000fe20000201400 */
[----:B------:R-:W-:Y:S01]  /*1fde0*/  IMAD.IADD R102, R202, 0x1, -R101 ;  /* 0x00000001ca667824 */ /* 0x000fe200078e0a65 */
[----:B------:R-:W-:Y:S02]  /*1fdf0*/  I2FP.F32.S32 R103, R103 ;  /* 0x0000006700677245 */ /* 0x000fe40000201400 */
[----:B------:R-:W-:Y:S01]  /*1fe00*/  IABS R0, R0 ;  /* 0x0000000000007213 */ /* 0x000fe20000000000 */
[-C--:B------:R-:W-:Y:S01]  /*1fe10*/  FFMA.FTZ R11, R107, -R193.reuse, R11 ;  /* 0x800000c16b0b7223 */ /* 0x080fe2000001000b */
[C---:B------:R-:W-:Y:S01]  /*1fe20*/  ISETP.GE.AND P6, PT, R2.reuse, R200, PT ;  /* 0x000000c80200720c */ /* 0x040fe20003fc6270 */
[----:B------:R-:W-:Y:S01]  /*1fe30*/  FFMA.FTZ R8, R103, -R193, R8 ;  /* 0x800000c167087223 */ /* 0x000fe20000010008 */
[C---:B------:R-:W-:Y:S01]  /*1fe40*/  ISETP.GE.AND P3, PT, R2.reuse, R199, PT ;  /* 0x000000c70200720c */ /* 0x040fe20003f66270 */
[----:B------:R-:W-:Y:S01]  /*1fe50*/  IMAD.IADD R107, R205, 0x1, -R101 ;  /* 0x00000001cd6b7824 */ /* 0x000fe200078e0a65 */
[----:B------:R-:W-:Y:S01]  /*1fe60*/  IABS R176, R176 ;  /* 0x000000b000b07213 */ /* 0x000fe20000000000 */
[----:B------:R-:W-:Y:S01]  /*1fe70*/  IMAD.MOV.U32 R103, RZ, RZ, R0 ;  /* 0x000000ffff677224 */ /* 0x000fe200078e0000 */
[----:B------:R-:W-:Y:S01]  /*1fe80*/  IABS R102, R102 ;  /* 0x0000006600667213 */ /* 0x000fe20000000000 */
[----:B-1----:R-:W2:Y:S01]  /*1fe90*/  LDL.LU R203, [R1] ;  /* 0x0000000001cb7983 */ /* 0x002ea20000300800 */
[C---:B------:R-:W-:Y:S02]  /*1fea0*/  ISETP.GE.OR P6, PT, R2.reuse, R209, !P6 ;  /* 0x000000d10200720c */ /* 0x040fe400077c6670 */
[----:B------:R-:W-:Y:S01]  /*1feb0*/  ISETP.GE.OR P3, PT, R2, R208, !P3 ;  /* 0x000000d00200720c */ /* 0x000fe20005f66670 */
[----:B------:R1:W-:Y:S01]  /*1fec0*/  STL [R1+0x1e0], R196 ;  /* 0x0001e0c401007387 */ /* 0x0003e20000100800 */
[----:B------:R-:W-:Y:S02]  /*1fed0*/  IABS R0, R107 ;  /* 0x0000006b00007213 */ /* 0x000fe40000000000 */
        /* <DEDUP_REMOVED lines=8> */
[CC--:B------:R-:W-:Y:S01]  /*1ff60*/  ISETP.GE.AND P6, PT, R2.reuse, R197.reuse, PT ;  /* 0x000000c50200720c */ /* 0x0c0fe20003fc6270 */
[C---:B------:R-:W-:Y:S01]  /*1ff70*/  IMAD.IADD R4, R201.reuse, 0x1, -R100 ;  /* 0x00000001c9047824 */ /* 0x040fe200078e0a64 */
[----:B------:R-:W-:Y:S01]  /*1ff80*/  ISETP.GE.AND P0, PT, R2, R198, PT ;  /* 0x000000c60200720c */ /* 0x000fe20003f06270 */
[--C-:B------:R-:W-:Y:S01]  /*1ff90*/  IMAD.IADD R5, R201, 0x1, -R101.reuse ;  /* 0x00000001c9057824 */ /* 0x100fe200078e0a65 */
[----:B------:R-:W-:Y:S02]  /*1ffa0*/  FSEL R178, R6, -INF , !P3 ;  /* 0xff80000006b27808 */ /* 0x000fe40005800000 */
[----:B------:R-:W-:Y:S02]  /*1ffb0*/  FSEL R182, R7, -INF , !P1 ;  /* 0xff80000007b67808 */ /* 0x000fe40004800000 */
[CC--:B------:R-:W-:Y:S02]  /*1ffc0*/  ISETP.GE.AND P3, PT, R101.reuse, R197.reuse, PT ;  /* 0x000000c56500720c */ /* 0x0c0fe40003f66270 */
[----:B------:R-:W-:Y:S02]  /*1ffd0*/  ISETP.GE.AND P1, PT, R100, R197, PT ;  /* 0x000000c56400720c */ /* 0x000fe40003f26270 */
[----:B------:R-:W-:Y:S01]  /*1ffe0*/  I2FP.F32.S32 R0, R0 ;  /* 0x0000000000007245 */ /* 0x000fe20000201400 */
[----:B-1----:R-:W3:Y:S01]  /*1fff0*/  LDL.LU R196, [R1+0x4] ;  /* 0x0000040001c47983 */ /* 0x002ee20000300800 */
[CC--:B------:R-:W-:Y:S02]  /*20000*/  ISETP.GE.OR P6, PT, R2.reuse, R206.reuse, !P6 ;  /* 0x000000ce0200720c */ /* 0x0c0fe400077c6670 */
[----:B------:R-:W-:Y:S01]  /*20010*/  ISETP.GE.OR P0, PT, R2, R207, !P0 ;  /* 0x000000cf0200720c */ /* 0x000fe20004706670 */
[----:B------:R-:W-:Y:S01]  /*20020*/  STL [R1+0x1dc], R191 ;  /* 0x0001dcbf01007387 */ /* 0x000fe20000100800 */
[-C--:B------:R-:W-:Y:S01]  /*20030*/  ISETP.GE.OR P3, PT, R101, R206.reuse, !P3 ;  /* 0x000000ce6500720c */ /* 0x080fe20005f66670 */
[----:B------:R-:W-:Y:S01]  /*20040*/  FFMA.FTZ R12, R0, -R193, R12 ;  /* 0x800000c1000c7223 */ /* 0x000fe2000001000c */
[----:B------:R-:W-:Y:S01]  /*20050*/  ISETP.GE.OR P1, PT, R100, R206, !P1 ;  /* 0x000000ce6400720c */ /* 0x000fe20004f26670 */
[----:B------:R-:W-:Y:S01]  /*20060*/  STL [R1+0x1d8], R190 ;  /* 0x0001d8be01007387 */ /* 0x000fe20000100800 */
[----:B------:R-:W-:Y:S01]  /*20070*/  FSEL R107, R10, -INF , !P6 ;  /* 0xff8000000a6b7808 */ /* 0x000fe20007000000 */
[--C-:B------:R-:W-:Y:S01]  /*20080*/  IMAD.IADD R0, R205, 0x1, -R100.reuse ;  /* 0x00000001cd007824 */ /* 0x100fe200078e0a64 */
[----:B------:R-:W-:Y:S01]  /*20090*/  FSEL R181, R11, -INF , !P2 ;  /* 0xff8000000bb57808 */ /* 0x000fe20005000000 */
[----:B------:R-:W-:Y:S01]  /*200a0*/  STL [R1+0x1d4], R189 ;  /* 0x0001d4bd01007387 */ /* 0x000fe20000100800 */
[----:B------:R-:W-:Y:S02]  /*200b0*/  FSEL R176, R8, -INF , !P0 ;  /* 0xff80000008b07808 */ /* 0x000fe40004000000 */
[C---:B------:R-:W-:Y:S01]  /*200c0*/  ISETP.GE.AND P6, PT, R101.reuse, R198, PT ;  /* 0x000000c66500720c */ /* 0x040fe20003fc6270 */
[----:B------:R-:W-:Y:S01]  /*200d0*/  STL [R1+0x1d0], R175 ;  /* 0x0001d0af01007387 */ /* 0x000fe20000100800 */
[C---:B------:R-:W-:Y:S02]  /*200e0*/  ISETP.GE.AND P2, PT, R101.reuse, R200, PT ;  /* 0x000000c86500720c */ /* 0x040fe40003f46270 */
[-C--:B------:R-:W-:Y:S02]  /*200f0*/  ISETP.GE.AND P0, PT, R101, R199.reuse, PT ;  /* 0x000000c76500720c */ /* 0x080fe40003f06270 */
[----:B------:R-:W-:Y:S02]  /*20100*/  FSEL R211, R9, -INF , !P5 ;  /* 0xff80000009d37808 */ /* 0x000fe40006800000 */
[----:B------:R-:W-:Y:S02]  /*20110*/  FSEL R186, R14, -INF , !P3 ;  /* 0xff8000000eba7808 */ /* 0x000fe40005800000 */
[----:B------:R-:W-:Y:S02]  /*20120*/  FSEL R185, R15, -INF , !P1 ;  /* 0xff8000000fb97808 */ /* 0x000fe40004800000 */
[C---:B------:R-:W-:Y:S02]  /*20130*/  ISETP.GE.AND P5, PT, R100.reuse, R198, PT ;  /* 0x000000c66400720c */ /* 0x040fe40003fa6270 */
[C---:B------:R-:W-:Y:S02]  /*20140*/  ISETP.GE.AND P3, PT, R100.reuse, R200, PT ;  /* 0x000000c86400720c */ /* 0x040fe40003f66270 */
[----:B------:R-:W-:Y:S02]  /*20150*/  ISETP.GE.AND P1, PT, R100, R199, PT ;  /* 0x000000c76400720c */ /* 0x000fe40003f26270 */
[----:B------:R-:W-:Y:S02]  /*20160*/  IABS R7, R5 ;  /* 0x0000000500077213 */ /* 0x000fe40000000000 */
[C---:B------:R-:W-:Y:S02]  /*20170*/  ISETP.GE.OR P6, PT, R101.reuse, R207, !P6 ;  /* 0x000000cf6500720c */ /* 0x040fe400077c6670 */
[C---:B------:R-:W-:Y:S02]  /*20180*/  ISETP.GE.OR P2, PT, R101.reuse, R209, !P2 ;  /* 0x000000d16500720c */ /* 0x040fe40005746670 */
[----:B------:R-:W-:Y:S01]  /*20190*/  ISETP.GE.OR P0, PT, R101, R208, !P0 ;  /* 0x000000d06500720c */ /* 0x000fe20004706670 */
[----:B------:R-:W-:Y:S01]  /*201a0*/  IMAD.IADD R101, R204, 0x1, -R101 ;  /* 0x00000001cc657824 */ /* 0x000fe200078e0a65 */
[----:B------:R-:W-:Y:S02]  /*201b0*/  IABS R0, R0 ;  /* 0x0000000000007213 */ /* 0x000fe40000000000 */
[C---:B------:R-:W-:Y:S02]  /*201c0*/  ISETP.GE.OR P5, PT, R100.reuse, R207, !P5 ;  /* 0x000000cf6400720c */ /* 0x040fe40006fa6670 */
[C---:B------:R-:W-:Y:S02]  /*201d0*/  ISETP.GE.OR P3, PT, R100.reuse, R209, !P3 ;  /* 0x000000d16400720c */ /* 0x040fe40005f66670 */
[----:B------:R-:W-:Y:S01]  /*201e0*/  ISETP.GE.OR P1, PT, R100, R208, !P1 ;  /* 0x000000d06400720c */ /* 0x000fe20004f26670 */
[----:B------:R-:W-:Y:S01]  /*201f0*/  IMAD.IADD R100, R204, 0x1, -R100 ;  /* 0x00000001cc647824 */ /* 0x000fe200078e0a64 */
[----:B------:R-:W-:Y:S01]  /*20200*/  IABS R6, R4 ;  /* 0x0000000400067213 */ /* 0x000fe20000000000 */
[----:B------:R-:W-:Y:S01]  /*20210*/  IMAD.MOV.U32 R4, RZ, RZ, R7 ;  /* 0x000000ffff047224 */ /* 0x000fe200078e0007 */
[----:B------:R-:W-:Y:S02]  /*20220*/  I2FP.F32.S32 R0, R0 ;  /* 0x0000000000007245 */ /* 0x000fe40000201400 */
[----:B------:R-:W-:Y:S02]  /*20230*/  IABS R5, R101 ;  /* 0x0000006500057213 */ /* 0x000fe40000000000 */
[----:B------:R-:W-:Y:S01]  /*20240*/  IABS R7, R100 ;  /* 0x0000006400077213 */ /* 0x000fe20000000000 */
[----:B------:R-:W-:Y:S01]  /*20250*/  FFMA.FTZ R13, R0, -R193, R13 ;  /* 0x800000c1000d7223 */ /* 0x000fe2000001000d */
[----:B------:R-:W-:Y:S02]  /*20260*/  I2FP.F32.S32 R4, R4 ;  /* 0x0000000400047245 */ /* 0x000fe40000201400 */
[----:B------:R-:W-:Y:S02]  /*20270*/  I2FP.F32.S32 R6, R6 ;  /* 0x0000000600067245 */ /* 0x000fe40000201400 */
[----:B------:R-:W-:Y:S01]  /*20280*/  I2FP.F32.S32 R0, R5 ;  /* 0x0000000500007245 */ /* 0x000fe20000201400 */
[----:B------:R-:W-:Y:S01]  /*20290*/  FFMA.FTZ R16, R4, -R193, R16 ;  /* 0x800000c104107223 */ /* 0x000fe20000010010 */
[----:B------:R-:W-:Y:S01]  /*202a0*/  I2FP.F32.S32 R5, R7 ;  /* 0x0000000700057245 */ /* 0x000fe20000201400 */
[-C--:B------:R-:W-:Y:S01]  /*202b0*/  FFMA.FTZ R17, R6, -R193.reuse, R17 ;  /* 0x800000c106117223 */ /* 0x080fe20000010011 */
[----:B------:R-:W-:Y:S01]  /*202c0*/  FSEL R179, R12, -INF , !P6 ;  /* 0xff8000000cb37808 */ /* 0x000fe20007000000 */
[C---:B------:R-:W-:Y:S01]  /*202d0*/  VIADD R4, R2.reuse, 0x11 ;  /* 0x0000001102047836 */ /* 0x040fe20000000000 */
[----:B------:R-:W-:Y:S01]  /*202e0*/  FSEL R230, R13, -INF , !P5 ;  /* 0xff8000000de67808 */ /* 0x000fe20006800000 */
[----:B------:R-:W-:Y:S01]  /*202f0*/  VIADD R6, R2, 0x10 ;  /* 0x0000001002067836 */ /* 0x000fe20000000000 */
[----:B------:R-:W-:Y:S01]  /*20300*/  FSEL R210, R16, -INF , !P2 ;  /* 0xff80000010d27808 */ /* 0x000fe20005000000 */
[-C--:B------:R-:W-:Y:S01]  /*20310*/  FFMA.FTZ R18, R0, -R193.reuse, R18 ;  /* 0x800000c100127223 */ /* 0x080fe20000010012 */
[-C--:B------:R-:W-:Y:S01]  /*20320*/  ISETP.GE.AND P5, PT, R4, R200.reuse, PT ;  /* 0x000000c80400720c */ /* 0x080fe20003fa6270 */
[----:B------:R-:W-:Y:S01]  /*20330*/  FFMA.FTZ R19, R5, -R193, R19 ;  /* 0x800000c105137223 */ /* 0x000fe20000010013 */
[----:B------:R-:W-:Y:S01]  /*20340*/  ISETP.GE.AND P6, PT, R6, R200, PT ;  /* 0x000000c80600720c */ /* 0x000fe20003fc6270 */
[C---:B------:R-:W-:Y:S01]  /*20350*/  IMAD.IADD R5, R201.reuse, 0x1, -R6 ;  /* 0x00000001c9057824 */ /* 0x040fe200078e0a06 */
[-C--:B------:R-:W-:Y:S01]  /*20360*/  ISETP.GE.OR P5, PT, R4, R209.reuse, !P5 ;  /* 0x000000d10400720c */ /* 0x080fe20006fa6670 */
[----:B------:R-:W-:Y:S01]  /*20370*/  IMAD.IADD R0, R201, 0x1, -R4 ;  /* 0x00000001c9007824 */ /* 0x000fe200078e0a04 */
[----:B------:R-:W-:Y:S01]  /*20380*/  ISETP.GE.OR P6, PT, R6, R209, !P6 ;  /* 0x000000d10600720c */ /* 0x000fe200077c6670 */
[--C-:B------:R-:W-:Y:S01]  /*20390*/  IMAD.IADD R11, R202, 0x1, -R6.reuse ;  /* 0x00000001ca0b7824 */ /* 0x100fe200078e0a06 */
[----:B------:R-:W-:Y:S01]  /*203a0*/  IABS R10, R5 ;  /* 0x00000005000a7213 */ /* 0x000fe20000000000 */
[C---:B------:R-:W-:Y:S01]  /*203b0*/  IMAD.IADD R7, R204.reuse, 0x1, -R6 ;  /* 0x00000001cc077824 */ /* 0x040fe200078e0a06 */
[----:B------:R-:W-:Y:S01]  /*203c0*/  IABS R8, R0 ;  /* 0x0000000000087213 */ /* 0x000fe20000000000 */
[----:B------:R-:W-:Y:S01]  /*203d0*/  IMAD.IADD R9, R204, 0x1, -R4 ;  /* 0x00000001cc097824 */ /* 0x000fe200078e0a04 */
[----:B------:R-:W-:Y:S02]  /*203e0*/  I2FP.F32.S32 R10, R10 ;  /* 0x0000000a000a7245 */ /* 0x000fe40000201400 */
[----:B------:R-:W-:Y:S02]  /*203f0*/  I2FP.F32.S32 R8, R8 ;  /* 0x0000000800087245 */ /* 0x000fe40000201400 */
[----:B------:R-:W-:Y:S01]  /*20400*/  IABS R0, R9 ;  /* 0x0000000900007213 */ /* 0x000fe20000000000 */
[----:B------:R-:W-:Y:S01]  /*20410*/  FFMA.FTZ R20, R10, -R193, R20 ;  /* 0x800000c10a147223 */ /* 0x000fe20000010014 */
[----:B------:R-:W-:Y:S01]  /*20420*/  IABS R5, R11 ;  /* 0x0000000b00057213 */ /* 0x000fe20000000000 */
[----:B------:R-:W-:Y:S01]  /*20430*/  FFMA.FTZ R21, R8, -R193, R21 ;  /* 0x800000c108157223 */ /* 0x000fe20000010015 */
[----:B------:R-:W-:Y:S01]  /*20440*/  I2FP.F32.S32 R0, R0 ;  /* 0x0000000000007245 */ /* 0x000fe20000201400 */
[----:B------:R-:W-:Y:S01]  /*20450*/  IMAD.IADD R9, R205, 0x1, -R6 ;  /* 0x00000001cd097824 */ /* 0x000fe200078e0a06 */
[----:B------:R-:W-:Y:S01]  /*20460*/  IABS R7, R7 ;  /* 0x0000000700077213 */ /* 0x000fe20000000000 */
[----:B------:R-:W-:Y:S01]  /*20470*/  IMAD.IADD R8, R202, 0x1, -R4 ;  /* 0x00000001ca087824 */ /* 0x000fe200078e0a04 */
[----:B------:R-:W-:Y:S01]  /*20480*/  I2FP.F32.S32 R5, R5 ;  /* 0x0000000500057245 */ /* 0x000fe20000201400 */
[-C--:B------:R-:W-:Y:S01]  /*20490*/  FFMA.FTZ R23, R0, -R193.reuse, R23 ;  /* 0x800000c100177223 */ /* 0x080fe20000010017 */
[----:B------:R-:W-:Y:S01]  /*204a0*/  FSEL R187, R17, -INF , !P3 ;  /* 0xff80000011bb7808 */ /* 0x000fe20005800000 */
[----:B------:R-:W-:Y:S01]  /*204b0*/  VIADD R0, R2, 0x18 ;  /* 0x0000001802007836 */ /* 0x000fe20000000000 */
[----:B------:R-:W-:Y:S01]  /*204c0*/  FSEL R215, R18, -INF , !P0 ;  /* 0xff80000012d77808 */ /* 0x000fe20004000000 */
[----:B------:R-:W-:Y:S01]  /*204d0*/  FFMA.FTZ R26, R5, -R193, R26 ;  /* 0x800000c1051a7223 */ /* 0x000fe2000001001a */
[----:B------:R-:W-:Y:S01]  /*204e0*/  ISETP.GE.AND P2, PT, R6, R199, PT ;  /* 0x000000c70600720c */ /* 0x000fe20003f46270 */
[----:B------:R-:W-:Y:S01]  /*204f0*/  VIADD R5, R2, 0x19 ;  /* 0x0000001902057836 */ /* 0x000fe20000000000 */
[C---:B------:R-:W-:Y:S02]  /*20500*/  ISETP.GE.AND P3, PT, R6.reuse, R197, PT ;  /* 0x000000c50600720c */ /* 0x040fe40003f66270 */
[-C--:B------:R-:W-:Y:S02]  /*20510*/  ISETP.GE.AND P0, PT, R6, R198.reuse, PT ;  /* 0x000000c60600720c */ /* 0x080fe40003f06270 */
[----:B------:R-:W-:Y:S02]  /*20520*/  FSEL R214, R19, -INF , !P1 ;  /* 0xff80000013d67808 */ /* 0x000fe40004800000 */
[----:B------:R-:W-:Y:S02]  /*20530*/  FSEL R20, R20, -INF , !P6 ;  /* 0xff80000014147808 */ /* 0x000fe40007000000 */
[----:B------:R-:W-:Y:S02]  /*20540*/  FSEL R21, R21, -INF , !P5 ;  /* 0xff80000015157808 */ /* 0x000fe40006800000 */
[----:B------:R-:W-:Y:S02]  /*20550*/  I2FP.F32.S32 R7, R7 ;  /* 0x0000000700077245 */ /* 0x000fe40000201400 */
[C---:B------:R-:W-:Y:S02]  /*20560*/  ISETP.GE.AND P1, PT, R4.reuse, R199, PT ;  /* 0x000000c70400720c */ /* 0x040fe40003f26270 */
[C---:B------:R-:W-:Y:S01]  /*20570*/  ISETP.GE.AND P6, PT, R4.reuse, R197, PT ;  /* 0x000000c50400720c */ /* 0x040fe20003fc6270 */
[----:B------:R-:W-:Y:S01]  /*20580*/  FFMA.FTZ R22, R7, -R193, R22 ;  /* 0x800000c107167223 */ /* 0x000fe20000010016 */
[----:B------:R-:W-:Y:S01]  /*20590*/  ISETP.GE.AND P5, PT, R4, R198, PT ;  /* 0x000000c60400720c */ /* 0x000fe20003fa6270 */
[----:B------:R-:W-:Y:S01]  /*205a0*/  IMAD.IADD R7, R202, 0x1, -R5 ;  /* 0x00000001ca077824 */ /* 0x000fe200078e0a05 */
[C---:B------:R-:W-:Y:S02]  /*205b0*/  ISETP.GE.OR P2, PT, R6.reuse, R208, !P2 ;  /* 0x000000d00600720c */ /* 0x040fe40005746670 */
[C---:B------:R-:W-:Y:S02]  /*205c0*/  ISETP.GE.OR P3, PT, R6.reuse, R206, !P3 ;  /* 0x000000ce0600720c */ /* 0x040fe40005f66670 */
[-C--:B------:R-:W-:Y:S01]  /*205d0*/  ISETP.GE.OR P0, PT, R6, R207.reuse, !P0 ;  /* 0x000000cf0600720c */ /* 0x080fe20004706670 */
[----:B------:R-:W-:Y:S01]  /*205e0*/  IMAD.IADD R6, R205, 0x1, -R4 ;  /* 0x00000001cd067824 */ /* 0x000fe200078e0a04 */
[C---:B------:R-:W-:Y:S02]  /*205f0*/  ISETP.GE.OR P1, PT, R4.reuse, R208, !P1 ;  /* 0x000000d00400720c */ /* 0x040fe40004f26670 */
[C---:B------:R-:W-:Y:S02]  /*20600*/  ISETP.GE.OR P6, PT, R4.reuse, R206, !P6 ;  /* 0x000000ce0400720c */ /* 0x040fe400077c6670 */
        /* <DEDUP_REMOVED lines=16> */
[----:B------:R-:W-:Y:S01]  /*20710*/  FSEL R180, R22, -INF , !P2 ;  /* 0xff80000016b47808 */ /* 0x000fe20005000000 */
[-C--:B------:R-:W-:Y:S01]  /*20720*/  FFMA.FTZ R24, R8, -R193.reuse, R24 ;  /* 0x800000c108187223 */ /* 0x080fe20000010018 */
[----:B------:R-:W-:Y:S01]  /*20730*/  FSEL R183, R23, -INF , !P1 ;  /* 0xff80000017b77808 */ /* 0x000fe20004800000 */
[----:B------:R-:W-:Y:S01]  /*20740*/  FFMA.FTZ R25, R9, -R193, R25 ;  /* 0x800000c109197223 */ /* 0x000fe20000010019 */
[----:B------:R-:W-:Y:S01]  /*20750*/  FSEL R26, R26, -INF , !P3 ;  /* 0xff8000001a1a7808 */ /* 0x000fe20005800000 */
[--C-:B------:R-:W-:Y:S01]  /*20760*/  IMAD.IADD R4, R205, 0x1, -R5.reuse ;  /* 0x00000001cd047824 */ /* 0x100fe200078e0a05 */
[----:B------:R-:W-:Y:S01]  /*20770*/  FSEL R27, R27, -INF , !P6 ;  /* 0xff8000001b1b7808 */ /* 0x000fe20007000000 */
[--C-:B------:R-:W-:Y:S01]  /*20780*/  IMAD.IADD R6, R205, 0x1, -R0.reuse ;  /* 0x00000001cd067824 */ /* 0x100fe200078e0a00 */
[C---:B------:R-:W-:Y:S01]  /*20790*/  ISETP.GE.AND P2, PT, R0.reuse, R197, PT ;  /* 0x000000c50000720c */ /* 0x040fe20003f46270 */
[C---:B------:R-:W-:Y:S01]  /*207a0*/  IMAD.IADD R7, R201.reuse, 0x1, -R5 ;  /* 0x00000001c9077824 */ /* 0x040fe200078e0a05 */
[C---:B------:R-:W-:Y:S01]  /*207b0*/  ISETP.GE.AND P1, PT, R0.reuse, R198, PT ;  /* 0x000000c60000720c */ /* 0x040fe20003f26270 */
[--C-:B------:R-:W-:Y:S01]  /*207c0*/  IMAD.IADD R8, R201, 0x1, -R0.reuse ;  /* 0x00000001c9087824 */ /* 0x100fe200078e0a00 */
        /* <DEDUP_REMOVED lines=9> */
[----:B------:R-:W-:Y:S02]  /*20860*/  FSEL R24, R24, -INF , !P0 ;  /* 0xff80000018187808 */ /* 0x000fe40004000000 */
[----:B------:R-:W-:Y:S01]  /*20870*/  IABS R6, R7 ;  /* 0x0000000700067213 */ /* 0x000fe20000000000 */
[----:B------:R-:W-:Y:S01]  /*20880*/  IMAD.MOV.U32 R7, RZ, RZ, R10 ;  /* 0x000000ffff077224 */ /* 0x000fe200078e000a */
[C---:B------:R-:W-:Y:S02]  /*20890*/  ISETP.GE.AND P0, PT, R5.reuse, R197, PT ;  /* 0x000000c50500720c */ /* 0x040fe40003f06270 */
[----:B------:R-:W-:Y:S01]  /*208a0*/  I2FP.F32.S32 R4, R0 ;  /* 0x0000000000047245 */ /* 0x000fe20000201400 */
[----:B------:R-:W-:Y:S01]  /*208b0*/  IMAD.MOV.U32 R0, RZ, RZ, R6 ;  /* 0x000000ffff007224 */ /* 0x000fe200078e0006 */
[----:B------:R-:W-:Y:S02]  /*208c0*/  IABS R9, R9 ;  /* 0x0000000900097213 */ /* 0x000fe40000000000 */
[----:B------:R-:W-:Y:S01]  /*208d0*/  ISETP.GE.OR P0, PT, R5, R206, !P0 ;  /* 0x000000ce0500720c */ /* 0x000fe20004706670 */
[----:B------:R-:W-:Y:S01]  /*208e0*/  FFMA.FTZ R29, R4, -R193, R29 ;  /* 0x800000c1041d7223 */ /* 0x000fe2000001001d */
[----:B------:R-:W-:Y:S02]  /*208f0*/  I2FP.F32.S32 R4, R9 ;  /* 0x0000000900047245 */ /* 0x000fe40000201400 */
[----:B------:R-:W-:Y:S02]  /*20900*/  FSEL R25, R25, -INF , !P5 ;  /* 0xff80000019197808 */ /* 0x000fe40006800000 */
[----:B------:R-:W-:Y:S01]  /*20910*/  FSEL R30, R30, -INF , !P2 ;  /* 0xff8000001e1e7808 */ /* 0x000fe20005000000 */
[----:B------:R-:W-:Y:S01]  /*20920*/  FFMA.FTZ R34, R4, -R193, R34 ;  /* 0x800000c104227223 */ /* 0x000fe20000010022 */
[----:B------:R-:W-:Y:S01]  /*20930*/  FSEL R31, R31, -INF , !P0 ;  /* 0xff8000001f1f7808 */ /* 0x000fe20004000000 */
[----:B------:R-:W-:Y:S01]  /*20940*/  VIADD R4, R2, 0x20 ;  /* 0x0000002002047836 */ /* 0x000fe20000000000 */
[C---:B------:R-:W-:Y:S02]  /*20950*/  ISETP.GE.AND P5, PT, R5.reuse, R198, PT ;  /* 0x000000c60500720c */ /* 0x040fe40003fa6270 */
[C---:B------:R-:W-:Y:S01]  /*20960*/  ISETP.GE.AND P2, PT, R5.reuse, R200, PT ;  /* 0x000000c80500720c */ /* 0x040fe20003f46270 */
[----:B------:R-:W-:Y:S01]  /*20970*/  IMAD.IADD R9, R204, 0x1, -R4 ;  /* 0x00000001cc097824 */ /* 0x000fe200078e0a04 */
[C---:B------:R-:W-:Y:S02]  /*20980*/  ISETP.GE.AND P0, PT, R5.reuse, R199, PT ;  /* 0x000000c70500720c */ /* 0x040fe40003f06270 */
[----:B------:R-:W-:Y:S02]  /*20990*/  IABS R8, R8 ;  /* 0x0000000800087213 */ /* 0x000fe40000000000 */
[----:B------:R-:W-:Y:S02]  /*209a0*/  I2FP.F32.S32 R0, R0 ;  /* 0x0000000000007245 */ /* 0x000fe40000201400 */
[C---:B------:R-:W-:Y:S02]  /*209b0*/  ISETP.GE.OR P5, PT, R5.reuse, R207, !P5 ;  /* 0x000000cf0500720c */ /* 0x040fe40006fa6670 */
[C---:B------:R-:W-:Y:S01]  /*209c0*/  ISETP.GE.OR P2, PT, R5.reuse, R209, !P2 ;  /* 0x000000d10500720c */ /* 0x040fe20005746670 */
[----:B------:R-:W-:Y:S01]  /*209d0*/  FFMA.FTZ R33, R0, -R193, R33 ;  /* 0x800000c100217223 */ /* 0x000fe20000010021 */
[----:B------:R-:W-:Y:S01]  /*209e0*/  ISETP.GE.OR P0, PT, R5, R208, !P0 ;  /* 0x000000d00500720c */ /* 0x000fe20004706670 */
[----:B------:R-:W-:Y:S01]  /*209f0*/  VIADD R0, R2, 0x21 ;  /* 0x0000002102007836 */ /* 0x000fe20000000000 */
[----:B------:R-:W-:Y:S01]  /*20a00*/  I2FP.F32.S32 R7, R7 ;  /* 0x0000000700077245 */ /* 0x000fe20000201400 */
[C---:B------:R-:W-:Y:S01]  /*20a10*/  IMAD.IADD R5, R204.reuse, 0x1, -R5 ;  /* 0x00000001cc057824 */ /* 0x040fe200078e0a05 */
[----:B------:R-:W-:Y:S01]  /*20a20*/  I2FP.F32.S32 R6, R8 ;  /* 0x0000000800067245 */ /* 0x000fe20000201400 */
[----:B------:R-:W-:Y:S01]  /*20a30*/  IMAD.IADD R10, R204, 0x1, -R0 ;  /* 0x00000001cc0a7824 */ /* 0x000fe200078e0a00 */
[----:B------:R-:W-:Y:S01]  /*20a40*/  FSEL R29, R29, -INF , !P5 ;  /* 0xff8000001d1d7808 */ /* 0x000fe20006800000 */
[----:B------:R-:W-:Y:S01]  /*20a50*/  FFMA.FTZ R28, R7, -R193, R28 ;  /* 0x800000c1071c7223 */ /* 0x000fe2000001001c */
[----:B------:R-:W-:Y:S01]  /*20a60*/  IABS R11, R5 ;  /* 0x00000005000b7213 */ /* 0x000fe20000000000 */
[----:B------:R-:W-:Y:S01]  /*20a70*/  FFMA.FTZ R32, R6, -R193, R32 ;  /* 0x800000c106207223 */ /* 0x000fe20000010020 */
[----:B------:R-:W-:Y:S01]  /*20a80*/  IABS R5, R9 ;  /* 0x0000000900057213 */ /* 0x000fe20000000000 */
[C---:B------:R-:W-:Y:S01]  /*20a90*/  IMAD.IADD R7, R201.reuse, 0x1, -R0 ;  /* 0x00000001c9077824 */ /* 0x040fe200078e0a00 */
[----:B------:R-:W-:Y:S01]  /*20aa0*/  FSEL R28, R28, -INF , !P1 ;  /* 0xff8000001c1c7808 */ /* 0x000fe20004800000 */
[----:B------:R-:W-:Y:S01]  /*20ab0*/  IMAD.IADD R6, R201, 0x1, -R4 ;  /* 0x00000001c9067824 */ /* 0x000fe200078e0a04 */
[----:B------:R-:W-:Y:S01]  /*20ac0*/  ISETP.GE.AND P1, PT, R4, R200, PT ;  /* 0x000000c80400720c */ /* 0x000fe20003f26270 */
[----:B------:R-:W-:Y:S01]  /*20ad0*/  IMAD.MOV.U32 R9, RZ, RZ, R11 ;  /* 0x000000ffff097224 */ /* 0x000fe200078e000b */
[----:B------:R-:W-:Y:S02]  /*20ae0*/  IABS R7, R7 ;  /* 0x0000000700077213 */ /* 0x000fe40000000000 */
[----:B------:R-:W-:Y:S02]  /*20af0*/  IABS R8, R6 ;  /* 0x0000000600087213 */ /* 0x000fe40000000000 */
[----:B------:R-:W-:Y:S02]  /*20b00*/  I2FP.F32.S32 R9, R9 ;  /* 0x0000000900097245 */ /* 0x000fe40000201400 */
[----:B------:R-:W-:Y:S02]  /*20b10*/  I2FP.F32.S32 R8, R8 ;  /* 0x0000000800087245 */ /* 0x000fe40000201400 */
[----:B------:R-:W-:Y:S01]  /*20b20*/  I2FP.F32.S32 R7, R7 ;  /* 0x0000000700077245 */ /* 0x000fe20000201400 */
[-C--:B------:R-:W-:Y:S01]  /*20b30*/  FFMA.FTZ R35, R9, -R193.reuse, R35 ;  /* 0x800000c109237223 */ /* 0x080fe20000010023 */
[----:B------:R-:W-:Y:S01]  /*20b40*/  ISETP.GE.AND P5, PT, R0, R200, PT ;  /* 0x000000c80000720c */ /* 0x000fe20003fa6270 */
[-C--:B------:R-:W-:Y:S01]  /*20b50*/  FFMA.FTZ R36, R8, -R193.reuse, R36 ;  /* 0x800000c108247223 */ /* 0x080fe20000010024 */
[----:B------:R-:W-:Y:S01]  /*20b60*/  IABS R6, R10 ;  /* 0x0000000a00067213 */ /* 0x000fe20000000000 */
[----:B------:R-:W-:Y:S01]  /*20b70*/  FFMA.FTZ R37, R7, -R193, R37 ;  /* 0x800000c107257223 */ /* 0x000fe20000010025 */
[-C--:B------:R-:W-:Y:S01]  /*20b80*/  ISETP.GE.OR P1, PT, R4, R209.reuse, !P1 ;  /* 0x000000d10400720c */ /* 0x080fe20004f26670 */
[----:B------:R-:W-:Y:S01]  /*20b90*/  VIADD R7, R2, 0x28 ;  /* 0x0000002802077836 */ /* 0x000fe20000000000 */
[----:B------:R-:W-:Y:S01]  /*20ba0*/  ISETP.GE.OR P5, PT, R0, R209, !P5 ;  /* 0x000000d10000720c */ /* 0x000fe20006fa6670 */
[----:B------:R-:W-:Y:S01]  /*20bb0*/  IMAD.IADD R8, R205, 0x1, -R4 ;  /* 0x00000001cd087824 */ /* 0x000fe200078e0a04 */
[----:B------:R-:W-:Y:S02]  /*20bc0*/  I2FP.F32.S32 R6, R6 ;  /* 0x0000000600067245 */ /* 0x000fe40000201400 */
[----:B------:R-:W-:Y:S02]  /*20bd0*/  I2FP.F32.S32 R5, R5 ;  /* 0x0000000500057245 */ /* 0x000fe40000201400 */
[----:B------:R-:W-:Y:S01]  /*20be0*/  FSEL R32, R32, -INF , !P3 ;  /* 0xff80000020207808 */ /* 0x000fe20005800000 */
[-C--:B------:R-:W-:Y:S01]  /*20bf0*/  FFMA.FTZ R39, R6, -R193.reuse, R39 ;  /* 0x800000c106277223 */ /* 0x080fe20000010027 */
[----:B------:R-:W-:Y:S01]  /*20c00*/  FSEL R33, R33, -INF , !P2 ;  /* 0xff80000021217808 */ /* 0x000fe20005000000 */
[----:B------:R-:W-:Y:S01]  /*20c10*/  FFMA.FTZ R38, R5, -R193, R38 ;  /* 0x800000c105267223 */ /* 0x000fe20000010026 */
[----:B------:R-:W-:Y:S01]  /*20c20*/  FSEL R19, R34, -INF , !P6 ;  /* 0xff80000022137808 */ /* 0x000fe20007000000 */
[----:B------:R-:W-:Y:S01]  /*20c30*/  IMAD.IADD R5, R202, 0x1, -R0 ;  /* 0x00000001ca057824 */ /* 0x000fe200078e0a00 */
[----:B------:R-:W-:Y:S01]  /*20c40*/  ISETP.GE.AND P3, PT, R4, R199, PT ;  /* 0x000000c70400720c */ /* 0x000fe20003f66270 */
[----:B------:R-:W-:Y:S01]  /*20c50*/  IMAD.IADD R6, R202, 0x1, -R4 ;  /* 0x00000001ca067824 */ /* 0x000fe200078e0a04 */
        /* <DEDUP_REMOVED lines=20> */
[----:B------:R-:W-:Y:S02]  /*20da0*/  I2FP.F32.S32 R0, R0 ;  /* 0x0000000000007245 */ /* 0x000fe40000201400 */
[----:B------:R-:W-:Y:S01]  /*20db0*/  I2FP.F32.S32 R4, R6 ;  /* 0x0000000600047245 */ /* 0x000fe20000201400 */
[----:B------:R-:W-:Y:S01]  /*20dc0*/  IMAD.MOV.U32 R6, RZ, RZ, R9 ;  /* 0x000000ffff067224 */ /* 0x000fe200078e0009 */
[----:B------:R-:W-:Y:S01]  /*20dd0*/  IABS R5, R5 ;  /* 0x0000000500057213 */ /* 0x000fe20000000000 */
[----:B------:R-:W-:Y:S01]  /*20de0*/  FFMA.FTZ R46, R0, -R193, R46 ;  /* 0x800000c1002e7223 */ /* 0x000fe2000001002e */
[----:B------:R-:W-:Y:S01]  /*20df0*/  I2FP.F32.S32 R8, R8 ;  /* 0x0000000800087245 */ /* 0x000fe20000201400 */
[----:B------:R-:W4:Y:S01]  /*20e00*/  LD.E R0, desc[UR4][R172.64+0xdc] ;  /* 0x0000dc04ac007980 */ /* 0x000f22000c101900 */
        /* <DEDUP_REMOVED lines=8> */
[CC--:B------:R-:W-:Y:S01]  /*20e90*/  ISETP.GE.AND P3, PT, R7.reuse, R197.reuse, PT ;  /* 0x000000c50700720c */ /* 0x0c0fe20003f66270 */
[--C-:B------:R-:W-:Y:S01]  /*20ea0*/  IMAD.IADD R4, R202, 0x1, -R6.reuse ;  /* 0x00000001ca047824 */ /* 0x100fe200078e0a06 */
[----:B------:R-:W-:Y:S01]  /*20eb0*/  ISETP.GE.AND P0, PT, R6, R197, PT ;  /* 0x000000c50600720c */ /* 0x000fe20003f06270 */
[----:B------:R-:W-:Y:S01]  /*20ec0*/  FFMA.FTZ R41, R8, -R193, R41 ;  /* 0x800000c108297223 */ /* 0x000fe20000010029 */
[----:B------:R-:W-:Y:S01]  /*20ed0*/  ISETP.GE.OR P3, PT, R7, R206, !P3 ;  /* 0x000000ce0700720c */ /* 0x000fe20005f66670 */
[--C-:B------:R-:W-:Y:S01]  /*20ee0*/  IMAD.IADD R5, R205, 0x1, -R6.reuse ;  /* 0x00000001cd057824 */ /* 0x100fe200078e0a06 */
[----:B------:R-:W-:Y:S01]  /*20ef0*/  IABS R10, R4 ;  /* 0x00000004000a7213 */ /* 0x000fe20000000000 */
[C-C-:B------:R-:W-:Y:S01]  /*20f00*/  IMAD.IADD R9, R201.reuse, 0x1, -R7.reuse ;  /* 0x00000001c9097824 */ /* 0x140fe200078e0a07 */
[----:B------:R-:W-:Y:S01]  /*20f10*/  ISETP.GE.OR P0, PT, R6, R206, !P0 ;  /* 0x000000ce0600720c */ /* 0x000fe20004706670 */
[----:B------:R-:W-:Y:S01]  /*20f20*/  IMAD.IADD R11, R201, 0x1, -R6 ;  /* 0x00000001c90b7824 */ /* 0x000fe200078e0a06 */
[----:B------:R-:W-:Y:S01]  /*20f30*/  I2FP.F32.S32 R10, R10 ;  /* 0x0000000a000a7245 */ /* 0x000fe20000201400 */
[----:B------:R-:W-:Y:S01]  /*20f40*/  IMAD.IADD R8, R205, 0x1, -R7 ;  /* 0x00000001cd087824 */ /* 0x000fe200078e0a07 */
[----:B------:R-:W-:Y:S02]  /*20f50*/  IABS R4, R5 ;  /* 0x0000000500047213 */ /* 0x000fe40000000000 */
[----:B------:R-:W-:Y:S01]  /*20f60*/  IABS R9, R9 ;  /* 0x0000000900097213 */ /* 0x000fe20000000000 */
[-C--:B------:R-:W-:Y:S01]  /*20f70*/  FFMA.FTZ R47, R10, -R193.reuse, R47 ;  /* 0x800000c10a2f7223 */ /* 0x080fe2000001002f */
[----:B------:R-:W-:Y:S02]  /*20f80*/  I2FP.F32.S32 R4, R4 ;  /* 0x0000000400047245 */ /* 0x000fe40000201400 */
[----:B------:R-:W-:Y:S02]  /*20f90*/  FSEL R42, R42, -INF , !P2 ;  /* 0xff8000002a2a7808 */ /* 0x000fe40005000000 */
[----:B------:R-:W-:Y:S01]  /*20fa0*/  FSEL R43, R43, -INF , !P1 ;  /* 0xff8000002b2b7808 */ /* 0x000fe20004800000 */
[----:B------:R-:W-:Y:S01]  /*20fb0*/  FFMA.FTZ R45, R4, -R193, R45 ;  /* 0x800000c1042d7223 */ /* 0x000fe2000001002d */
[----:B------:R-:W-:Y:S01]  /*20fc0*/  FSEL R40, R40, -INF , !P6 ;  /* 0xff80000028287808 */ /* 0x000fe20007000000 */
[----:B------:R-:W-:Y:S01]  /*20fd0*/  VIADD R4, R2, 0x31 ;  /* 0x0000003102047836 */ /* 0x000fe20000000000 */
[----:B------:R-:W-:Y:S02]  /*20fe0*/  IABS R5, R11 ;  /* 0x0000000b00057213 */ /* 0x000fe40000000000 */
[C---:B------:R-:W-:Y:S02]  /*20ff0*/  ISETP.GE.AND P2, PT, R7.reuse, R198, PT ;  /* 0x000000c60700720c */ /* 0x040fe40003f46270 */
[C---:B------:R-:W-:Y:S02]  /*21000*/  ISETP.GE.AND P1, PT, R7.reuse, R200, PT ;  /* 0x000000c80700720c */ /* 0x040fe40003f26270 */
[----:B------:R-:W-:Y:S02]  /*21010*/  ISETP.GE.AND P6, PT, R7, R199, PT ;  /* 0x000000c70700720c */ /* 0x000fe40003fc6270 */
        /* <DEDUP_REMOVED lines=9> */
[----:B------:R-:W-:Y:S02]  /*210b0*/  I2FP.F32.S32 R5, R5 ;  /* 0x0000000500057245 */ /* 0x000fe40000201400 */
[C---:B------:R-:W-:Y:S02]  /*210c0*/  ISETP.GE.OR P2, PT, R7.reuse, R207, !P2 ;  /* 0x000000cf0700720c */ /* 0x040fe40005746670 */
[----:B------:R-:W-:Y:S01]  /*210d0*/  ISETP.GE.OR P1, PT, R7, R209, !P1 ;  /* 0x000000d10700720c */ /* 0x000fe20004f26670 */
[----:B------:R-:W-:Y:S01]  /*210e0*/  FFMA.FTZ R49, R5, -R193, R49 ;  /* 0x800000c105317223 */ /* 0x000fe20000010031 */
[----:B------:R-:W-:Y:S01]  /*210f0*/  ISETP.GE.OR P6, PT, R7, R208, !P6 ;  /* 0x000000d00700720c */ /* 0x000fe200077c6670 */
[----:B------:R-:W-:Y:S01]  /*21100*/  IMAD.IADD R7, R204, 0x1, -R7 ;  /* 0x00000001cc077824 */ /* 0x000fe200078e0a07 */
[----:B------:R-:W-:Y:S01]  /*21110*/  IABS R8, R8 ;  /* 0x0000000800087213 */ /* 0x000fe20000000000 */
[----:B------:R-:W-:Y:S01]  /*21120*/  VIADD R5, R2, 0x30 ;  /* 0x0000003002057836 */ /* 0x000fe20000000000 */
[C---:B------:R-:W-:Y:S02]  /*21130*/  ISETP.GE.OR P5, PT, R6.reuse, R207, !P5 ;  /* 0x000000cf0600720c */ /* 0x040fe40006fa6670 */
[----:B------:R-:W-:Y:S01]  /*21140*/  ISETP.GE.OR P3, PT, R6, R209, !P3 ;  /* 0x000000d10600720c */ /* 0x000fe20005f66670 */
[--C-:B------:R-:W-:Y:S01]  /*21150*/  IMAD.IADD R10, R204, 0x1, -R5.reuse ;  /* 0x00000001cc0a7824 */ /* 0x100fe200078e0a05 */
[----:B------:R-:W-:Y:S01]  /*21160*/  ISETP.GE.OR P0, PT, R6, R208, !P0 ;  /* 0x000000d00600720c */ /* 0x000fe20004706670 */
[----:B------:R-:W-:Y:S01]  /*21170*/  IMAD.IADD R6, R204, 0x1, -R6 ;  /* 0x00000001cc067824 */ /* 0x000fe200078e0a06 */
[----:B------:R-:W-:Y:S02]  /*21180*/  I2FP.F32.S32 R8, R8 ;  /* 0x0000000800087245 */ /* 0x000fe40000201400 */
[----:B------:R-:W-:Y:S02]  /*21190*/  IABS R12, R7 ;  /* 0x00000007000c7213 */ /* 0x000fe40000000000 */
[----:B------:R-:W-:Y:S01]  /*211a0*/  IABS R11, R6 ;  /* 0x00000006000b7213 */ /* 0x000fe20000000000 */
[----:B------:R-:W-:Y:S01]  /*211b0*/  FFMA.FTZ R44, R8, -R193, R44 ;  /* 0x800000c1082c7223 */ /* 0x000fe2000001002c */
[----:B------:R-:W-:Y:S01]  /*211c0*/  IABS R6, R9 ;  /* 0x0000000900067213 */ /* 0x000fe20000000000 */
[----:B------:R-:W-:Y:S01]  /*211d0*/  IMAD.MOV.U32 R9, RZ, RZ, R12 ;  /* 0x000000ffff097224 */ /* 0x000fe200078e000c */
[----:B------:R-:W-:Y:S01]  /*211e0*/  IABS R7, R10 ;  /* 0x0000000a00077213 */ /* 0x000fe20000000000 */
[----:B------:R-:W-:Y:S01]  /*211f0*/  IMAD.IADD R8, R201, 0x1, -R5 ;  /* 0x00000001c9087824 */ /* 0x000fe200078e0a05 */
[----:B------:R-:W-:Y:S01]  /*21200*/  I2FP.F32.S32 R6, R6 ;  /* 0x0000000600067245 */ /* 0x000fe20000201400 */
[----:B------:R-:W-:Y:S01]  /*21210*/  IMAD.MOV.U32 R10, RZ, RZ, R11 ;  /* 0x000000ffff0a7224 */ /* 0x000fe200078e000b */
[----:B------:R-:W-:Y:S02]  /*21220*/  I2FP.F32.S32 R9, R9 ;  /* 0x0000000900097245 */ /* 0x000fe40000201400 */
[----:B------:R-:W-:Y:S01]  /*21230*/  IABS R8, R8 ;  /* 0x0000000800087213 */ /* 0x000fe20000000000 */
[-C--:B------:R-:W-:Y:S01]  /*21240*/  FFMA.FTZ R53, R6, -R193.reuse, R53 ;  /* 0x800000c106357223 */ /* 0x080fe20000010035 */
[----:B------:R-:W-:Y:S01]  /*21250*/  I2FP.F32.S32 R10, R10 ;  /* 0x0000000a000a7245 */ /* 0x000fe20000201400 */
[----:B------:R-:W-:Y:S01]  /*21260*/  FFMA.FTZ R50, R9, -R193, R50 ;  /* 0x800000c109327223 */ /* 0x000fe20000010032 */
[----:B------:R-:W-:Y:S01]  /*21270*/  I2FP.F32.S32 R8, R8 ;  /* 0x0000000800087245 */ /* 0x000fe20000201400 */
[----:B------:R-:W-:Y:S01]  /*21280*/  IMAD.IADD R6, R205, 0x1, -R5 ;  /* 0x00000001cd067824 */ /* 0x000fe200078e0a05 */
[----:B------:R-:W-:Y:S01]  /*21290*/  I2FP.F32.S32 R7, R7 ;  /* 0x0000000700077245 */ /* 0x000fe20000201400 */
[-C--:B------:R-:W-:Y:S01]  /*212a0*/  FFMA.FTZ R51, R10, -R193.reuse, R51 ;  /* 0x800000c10a337223 */ /* 0x080fe20000010033 */
[----:B------:R-:W-:Y:S01]  /*212b0*/  FSEL R44, R44, -INF , !P2 ;  /* 0xff8000002c2c7808 */ /* 0x000fe20005000000 */
[-C--:B------:R-:W-:Y:S01]  /*212c0*/  FFMA.FTZ R52, R8, -R193.reuse, R52 ;  /* 0x800000c108347223 */ /* 0x080fe20000010034 */
[----:B------:R-:W-:Y:S01]  /*212d0*/  FSEL R45, R45, -INF , !P5 ;  /* 0xff8000002d2d7808 */ /* 0x000fe20006800000 */
[----:B------:R-:W-:Y:S01]  /*212e0*/  FFMA.FTZ R54, R7, -R193, R54 ;  /* 0x800000c107367223 */ /* 0x000fe20000010036 */
[-C--:B------:R-:W-:Y:S01]  /*212f0*/  ISETP.GE.AND P2, PT, R5, R200.reuse, PT ;  /* 0x000000c80500720c */ /* 0x080fe20003f46270 */
[--C-:B------:R-:W-:Y:S01]  /*21300*/  IMAD.IADD R7, R204, 0x1, -R4.reuse ;  /* 0x00000001cc077824 */ /* 0x100fe200078e0a04 */
[----:B------:R-:W-:Y:S01]  /*21310*/  ISETP.GE.AND P5, PT, R4, R200, PT ;  /* 0x000000c80400720c */ /* 0x000fe20003fa6270 */
[----:B------:R-:W-:Y:S01]  /*21320*/  IMAD.IADD R8, R202, 0x1, -R5 ;  /* 0x00000001ca087824 */ /* 0x000fe200078e0a05 */
[----:B------:R-:W-:Y:S02]  /*21330*/  FSEL R48, R48, -INF , !P1 ;  /* 0xff80000030307808 */ /* 0x000fe40004800000 */
[----:B------:R-:W-:Y:S02]  /*21340*/  FSEL R49, R49, -INF , !P3 ;  /* 0xff80000031317808 */ /* 0x000fe40005800000 */
[----:B------:R-:W-:Y:S02]  /*21350*/  FSEL R17, R50, -INF , !P6 ;  /* 0xff80000032117808 */ /* 0x000fe40007000000 */
[C---:B------:R-:W-:Y:S02]  /*21360*/  ISETP.GE.AND P1, PT, R5.reuse, R197, PT ;  /* 0x000000c50500720c */ /* 0x040fe40003f26270 */
[C---:B------:R-:W-:Y:S02]  /*21370*/  ISETP.GE.AND P3, PT, R5.reuse, R198, PT ;  /* 0x000000c60500720c */ /* 0x040fe40003f66270 */
[C---:B------:R-:W-:Y:S02]  /*21380*/  ISETP.GE.AND P6, PT, R5.reuse, R199, PT ;  /* 0x000000c70500720c */ /* 0x040fe40003fc6270 */
[-C--:B------:R-:W-:Y:S02]  /*21390*/  ISETP.GE.OR P2, PT, R5, R209.reuse, !P2 ;  /* 0x000000d10500720c */ /* 0x080fe40005746670 */
[----:B------:R-:W-:Y:S02]  /*213a0*/  ISETP.GE.OR P5, PT, R4, R209, !P5 ;  /* 0x000000d10400720c */ /* 0x000fe40006fa6670 */
[----:B------:R-:W-:Y:S02]  /*213b0*/  FSEL R51, R51, -INF , !P0 ;  /* 0xff80000033337808 */ /* 0x000fe40004000000 */
[----:B------:R-:W-:Y:S02]  /*213c0*/  FSEL R52, R52, -INF , !P2 ;  /* 0xff80000034347808 */ /* 0x000fe40005000000 */
[----:B------:R-:W-:Y:S02]  /*213d0*/  FSEL R53, R53, -INF , !P5 ;  /* 0xff80000035357808 */ /* 0x000fe40006800000 */
[C---:B------:R-:W-:Y:S02]  /*213e0*/  ISETP.GE.OR P1, PT, R5.reuse, R206, !P1 ;  /* 0x000000ce0500720c */ /* 0x040fe40004f26670 */
[C---:B------:R-:W-:Y:S02]  /*213f0*/  ISETP.GE.OR P3, PT, R5.reuse, R207, !P3 ;  /* 0x000000cf0500720c */ /* 0x040fe40005f66670 */
[----:B------:R-:W-:Y:S01]  /*21400*/  ISETP.GE.OR P6, PT, R5, R208, !P6 ;  /* 0x000000d00500720c */ /* 0x000fe200077c6670 */
[--C-:B------:R-:W-:Y:S01]  /*21410*/  IMAD.IADD R5, R202, 0x1, -R4.reuse ;  /* 0x00000001ca057824 */ /* 0x100fe200078e0a04 */
[C---:B------:R-:W-:Y:S02]  /*21420*/  ISETP.GE.AND P0, PT, R4.reuse, R197, PT ;  /* 0x000000c50400720c */ /* 0x040fe40003f06270 */
[C---:B------:R-:W-:Y:S02]  /*21430*/  ISETP.GE.AND P2, PT, R4.reuse, R198, PT ;  /* 0x000000c60400720c */ /* 0x040fe40003f46270 */
[C---:B------:R-:W-:Y:S02]  /*21440*/  ISETP.GE.AND P5, PT, R4.reuse, R199, PT ;  /* 0x000000c70400720c */ /* 0x040fe40003fa6270 */
[----:B------:R-:W-:Y:S02]  /*21450*/  IABS R10, R7 ;  /* 0x00000007000a7213 */ /* 0x000fe40000000000 */
        /* <DEDUP_REMOVED lines=11> */
[----:B------:R-:W-:Y:S01]  /*21510*/  I2FP.F32.S32 R4, R7 ;  /* 0x0000000700047245 */ /* 0x000fe20000201400 */
[----:B------:R-:W-:Y:S01]  /*21520*/  IMAD.MOV.U32 R7, RZ, RZ, R11 ;  /* 0x000000ffff077224 */ /* 0x000fe200078e000b */
[----:B------:R-:W-:Y:S01]  /*21530*/  I2FP.F32.S32 R6, R6 ;  /* 0x0000000600067245 */ /* 0x000fe20000201400 */
[----:B------:R-:W-:Y:S01]  /*21540*/  FFMA.FTZ R55, R5, -R193, R55 ;  /* 0x800000c105377223 */ /* 0x000fe20000010037 */
[----:B------:R-:W-:Y:S01]  /*21550*/  FMNMX.FTZ R103, R107, R3, !PT ;  /* 0x000000036b677209 */ /* 0x000fe20007810000 */
[----:B------:R-:W-:Y:S01]  /*21560*/  FFMA.FTZ R58, R4, -R193, R58 ;  /* 0x800000c1043a7223 */ /* 0x000fe2000001003a */
[----:B------:R-:W-:Y:S01]  /*21570*/  I2FP.F32.S32 R5, R7 ;  /* 0x0000000700057245 */ /* 0x000fe20000201400 */
[C---:B------:R-:W-:Y:S01]  /*21580*/  VIADD R4, R2.reuse, 0x38 ;  /* 0x0000003802047836 */ /* 0x040fe20000000000 */
[----:B------:R-:W-:Y:S01]  /*21590*/  I2FP.F32.S32 R7, R8 ;  /* 0x0000000800077245 */ /* 0x000fe20000201400 */
[----:B------:R-:W-:Y:S01]  /*215a0*/  VIADD R2, R2, 0x39 ;  /* 0x0000003902027836 */ /* 0x000fe20000000000 */
[----:B------:R-:W-:Y:S01]  /*215b0*/  FSEL R58, R58, -INF , !P1 ;  /* 0xff8000003a3a7808 */ /* 0x000fe20004800000 */
[----:B------:R-:W-:Y:S01]  /*215c0*/  FFMA.FTZ R59, R6, -R193, R59 ;  /* 0x800000c1063b7223 */ /* 0x000fe2000001003b */
[----:B------:R-:W-:Y:S01]  /*215d0*/  ISETP.GE.AND P1, PT, R4, R197, PT ;  /* 0x000000c50400720c */ /* 0x000fe20003f26270 */
[----:B------:R-:W-:Y:S01]  /*215e0*/  FFMA.FTZ R56, R5, -R193, R56 ;  /* 0x800000c105387223 */ /* 0x000fe20000010038 */
[----:B------:R-:W-:Y:S01]  /*215f0*/  FMNMX.FTZ R103, R181, R103, !PT ;  /* 0x00000067b5677209 */ /* 0x000fe20007810000 */
[C---:B------:R-:W-:Y:S01]  /*21600*/  IMAD.IADD R5, R202.reuse, 0x1, -R2 ;  /* 0x00000001ca057824 */ /* 0x040fe200078e0a02 */
[----:B------:R-:W-:Y:S01]  /*21610*/  FSEL R59, R59, -INF , !P0 ;  /* 0xff8000003b3b7808 */ /* 0x000fe20004000000 */
[--C-:B------:R-:W-:Y:S01]  /*21620*/  IMAD.IADD R6, R202, 0x1, -R4.reuse ;  /* 0x00000001ca067824 */ /* 0x100fe200078e0a04 */
[----:B------:R-:W-:Y:S01]  /*21630*/  ISETP.GE.AND P0, PT, R2, R197, PT ;  /* 0x000000c50200720c */ /* 0x000fe20003f06270 */
[----:B------:R-:W-:Y:S01]  /*21640*/  IMAD.IADD R10, R201, 0x1, -R4 ;  /* 0x00000001c90a7824 */ /* 0x000fe200078e0a04 */
[----:B------:R-:W-:Y:S01]  /*21650*/  IABS R5, R5 ;  /* 0x0000000500057213 */ /* 0x000fe20000000000 */
[----:B------:R-:W-:Y:S01]  /*21660*/  FFMA.FTZ R57, R7, -R193, R57 ;  /* 0x800000c107397223 */ /* 0x000fe20000010039 */
[----:B------:R-:W-:Y:S01]  /*21670*/  IABS R8, R6 ;  /* 0x0000000600087213 */ /* 0x000fe20000000000 */
[C---:B------:R-:W-:Y:S01]  /*21680*/  IMAD.IADD R9, R205.reuse, 0x1, -R2 ;  /* 0x00000001cd097824 */ /* 0x040fe200078e0a02 */
[----:B------:R-:W-:Y:S01]  /*21690*/  I2FP.F32.S32 R5, R5 ;  /* 0x0000000500057245 */ /* 0x000fe20000201400 */
[----:B------:R-:W-:Y:S01]  /*216a0*/  IMAD.IADD R7, R205, 0x1, -R4 ;  /* 0x00000001cd077824 */ /* 0x000fe200078e0a04 */
[----:B------:R-:W-:Y:S02]  /*216b0*/  I2FP.F32.S32 R8, R8 ;  /* 0x0000000800087245 */ /* 0x000fe40000201400 */
[----:B------:R-:W-:Y:S01]  /*216c0*/  IABS R6, R9 ;  /* 0x0000000900067213 */ /* 0x000fe20000000000 */
[----:B------:R-:W-:Y:S01]  /*216d0*/  FFMA.FTZ R63, R5, -R193, R63 ;  /* 0x800000c1053f7223 */ /* 0x000fe2000001003f */
[----:B------:R-:W-:Y:S01]  /*216e0*/  IABS R7, R7 ;  /* 0x0000000700077213 */ /* 0x000fe20000000000 */
[----:B------:R-:W-:Y:S01]  /*216f0*/  FFMA.FTZ R62, R8, -R193, R62 ;  /* 0x800000c1083e7223 */ /* 0x000fe2000001003e */
[-C--:B------:R-:W-:Y:S01]  /*21700*/  ISETP.GE.OR P1, PT, R4, R206.reuse, !P1 ;  /* 0x000000ce0400720c */ /* 0x080fe20004f26670 */
[----:B------:R-:W-:Y:S01]  /*21710*/  IMAD.IADD R5, R201, 0x1, -R2 ;  /* 0x00000001c9057824 */ /* 0x000fe200078e0a02 */
[----:B------:R-:W-:Y:S02]  /*21720*/  ISETP.GE.OR P0, PT, R2, R206, !P0 ;  /* 0x000000ce0200720c */ /* 0x000fe40004706670 */
[----:B------:R-:W-:Y:S02]  /*21730*/  I2FP.F32.S32 R7, R7 ;  /* 0x0000000700077245 */ /* 0x000fe40000201400 */
[----:B------:R-:W-:Y:S02]  /*21740*/  I2FP.F32.S32 R6, R6 ;  /* 0x0000000600067245 */ /* 0x000fe40000201400 */
[----:B------:R-:W-:Y:S01]  /*21750*/  FSEL R56, R56, -INF , !P3 ;  /* 0xff80000038387808 */ /* 0x000fe20005800000 */
[-C--:B------:R-:W-:Y:S01]  /*21760*/  FFMA.FTZ R60, R7, -R193.reuse, R60 ;  /* 0x800000c1073c7223 */ /* 0x080fe2000001003c */
[----:B------:R-:W-:Y:S01]  /*21770*/  FSEL R62, R62, -INF , !P1 ;  /* 0xff8000003e3e7808 */ /* 0x000fe20004800000 */
[----:B------:R-:W-:Y:S01]  /*21780*/  FFMA.FTZ R61, R6, -R193, R61 ;  /* 0x800000c1063d7223 */ /* 0x000fe2000001003d */
[----:B------:R-:W-:Y:S02]  /*21790*/  FSEL R63, R63, -INF , !P0 ;  /* 0xff8000003f3f7808 */ /* 0x000fe40004000000 */
[C---:B------:R-:W-:Y:S02]  /*217a0*/  ISETP.GE.AND P3, PT, R4.reuse, R198, PT ;  /* 0x000000c60400720c */ /* 0x040fe40003f66270 */
[----:B------:R-:W-:Y:S02]  /*217b0*/  FSEL R57, R57, -INF , !P2 ;  /* 0xff80000039397808 */ /* 0x000fe40005000000 */
[C---:B------:R-:W-:Y:S02]  /*217c0*/  ISETP.GE.AND P1, PT, R4.reuse, R200, PT ;  /* 0x000000c80400720c */ /* 0x040fe40003f26270 */
[----:B------:R-:W-:Y:S02]  /*217d0*/  ISETP.GE.AND P0, PT, R4, R199, PT ;  /* 0x000000c70400720c */ /* 0x000fe40003f06270 */
[----:B------:R-:W-:Y:S02]  /*217e0*/  IABS R5, R5 ;  /* 0x0000000500057213 */ /* 0x000fe40000000000 */
[----:B------:R-:W-:Y:S02]  /*217f0*/  ISETP.GE.AND P2, PT, R2, R198, PT ;  /* 0x000000c60200720c */ /* 0x000fe40003f46270 */
[C---:B------:R-:W-:Y:S02]  /*21800*/  ISETP.GE.OR P3, PT, R4.reuse, R207, !P3 ;  /* 0x000000cf0400720c */ /* 0x040fe40005f66670 */
[C---:B------:R-:W-:Y:S02]  /*21810*/  ISETP.GE.OR P1, PT, R4.reuse, R209, !P1 ;  /* 0x000000d10400720c */ /* 0x040fe40004f26670 */
[----:B------:R-:W-:Y:S01]  /*21820*/  ISETP.GE.OR P0, PT, R4, R208, !P0 ;  /* 0x000000d00400720c */ /* 0x000fe20004706670 */
[----:B------:R-:W-:Y:S01]  /*21830*/  IMAD.IADD R4, R204, 0x1, -R4 ;  /* 0x00000001cc047824 */ /* 0x000fe200078e0a04 */
[----:B------:R-:W-:Y:S02]  /*21840*/  I2FP.F32.S32 R5, R5 ;  /* 0x0000000500057245 */ /* 0x000fe40000201400 */
[----:B------:R-:W-:Y:S02]  /*21850*/  ISETP.GE.OR P2, PT, R2, R207, !P2 ;  /* 0x000000cf0200720c */ /* 0x000fe40005746670 */
[----:B------:R-:W-:Y:S01]  /*21860*/  IABS R9, R10 ;  /* 0x0000000a00097213 */ /* 0x000fe20000000000 */
[----:B------:R-:W-:Y:S01]  /*21870*/  FFMA.FTZ R65, R5, -R193, R65 ;  /* 0x800000c105417223 */ /* 0x000fe20000010041 */
[----:B------:R-:W-:Y:S02]  /*21880*/  FMNMX.FTZ R103, R186, R103, !PT ;  /* 0x00000067ba677209 */ /* 0x000fe40007810000 */
[----:B------:R-:W-:Y:S02]  /*21890*/  FSEL R60, R60, -INF , !P3 ;  /* 0xff8000003c3c7808 */ /* 0x000fe40005800000 */
[----:B------:R-:W-:Y:S02]  /*218a0*/  FSEL R61, R61, -INF , !P2 ;  /* 0xff8000003d3d7808 */ /* 0x000fe40005000000 */
[C---:B------:R-:W-:Y:S02]  /*218b0*/  ISETP.GE.AND P3, PT, R2.reuse, R200, PT ;  /* 0x000000c80200720c */ /* 0x040fe40003f66270 */
[C---:B------:R-:W-:Y:S02]  /*218c0*/  ISETP.GE.AND P2, PT, R2.reuse, R199, PT ;  /* 0x000000c70200720c */ /* 0x040fe40003f46270 */
[----:B------:R-:W-:Y:S02]  /*218d0*/  IABS R5, R4 ;  /* 0x0000000400057213 */ /* 0x000fe40000000000 */
[----:B------:R-:W-:Y:S02]  /*218e0*/  FMNMX.FTZ R4, R177, R105, !PT ;  /* 0x00000069b1047209 */ /* 0x000fe40007810000 */
[----:B------:R-:W-:Y:S02]  /*218f0*/  I2FP.F32.S32 R9, R9 ;  /* 0x0000000900097245 */ /* 0x000fe40000201400 */
[----:B------:R-:W-:Y:S02]  /*21900*/  FMNMX.FTZ R103, R185, R103, !PT ;  /* 0x00000067b9677209 */ /* 0x000fe40007810000 */
[C---:B------:R-:W-:Y:S01]  /*21910*/  ISETP.GE.OR P3, PT, R2.reuse, R209, !P3 ;  /* 0x000000d10200720c */ /* 0x040fe20005f66670 */
[----:B------:R-:W-:Y:S01]  /*21920*/  FFMA.FTZ R64, R9, -R193, R64 ;  /* 0x800000c109407223 */ /* 0x000fe20000010040 */
[----:B------:R-:W-:Y:S01]  /*21930*/  ISETP.GE.OR P2, PT, R2, R208, !P2 ;  /* 0x000000d00200720c */ /* 0x000fe20005746670 */
[----:B------:R-:W-:Y:S01]  /*21940*/  IMAD.IADD R2, R204, 0x1, -R2 ;  /* 0x00000001cc027824 */ /* 0x000fe200078e0a02 */
[----:B------:R-:W-:Y:S02]  /*21950*/  FMNMX.FTZ R4, R184, R4, !PT ;  /* 0x00000004b8047209 */ /* 0x000fe40007810000 */
[----:B------:R-:W-:Y:S02]  /*21960*/  FMNMX.FTZ R103, R26, R103, !PT ;  /* 0x000000671a677209 */ /* 0x000fe40007810000 */
[----:B------:R-:W-:Y:S02]  /*21970*/  I2FP.F32.S32 R9, R5 ;  /* 0x0000000500097245 */ /* 0x000fe40000201400 */
[----:B------:R-:W-:Y:S02]  /*21980*/  FMNMX.FTZ R5, R210, R4, !PT ;  /* 0x00000004d2057209 */ /* 0x000fe40007810000 */
[----:B------:R-:W-:Y:S01]  /*21990*/  IABS R6, R2 ;  /* 0x0000000200067213 */ /* 0x000fe20000000000 */
[----:B------:R-:W-:Y:S01]  /*219a0*/  FFMA.FTZ R66, R9, -R193, R66 ;  /* 0x800000c109427223 */ /* 0x000fe20000010042 */
        /* <DEDUP_REMOVED lines=49> */
[----:B------:R-:W-:Y:S02]  /*21cc0*/  FSEL R65, R65, -INF , !P3 ;  /* 0xff80000041417808 */ /* 0x000fe40005800000 */
[----:B------:R-:W-:Y:S02]  /*21cd0*/  FMNMX.FTZ R2, R57, R2, !PT ;  /* 0x0000000239027209 */ /* 0x000fe40007810000 */
[----:B------:R-:W-:Y:S02]  /*21ce0*/  FMNMX.FTZ R4, R64, R4, !PT ;  /* 0x0000000440047209 */ /* 0x000fe40007810000 */
[----:B------:R-:W-:Y:S02]  /*21cf0*/  FMNMX.FTZ R100, R60, R2, !PT ;  /* 0x000000023c647209 */ /* 0x000fe40007810000 */
[----:B------:R-:W-:Y:S02]  /*21d00*/  FMNMX.FTZ R102, R65, R4, !PT ;  /* 0x0000000441667209 */ /* 0x000fe40007810000 */
[----:B------:R-:W-:Y:S02]  /*21d10*/  FMNMX.FTZ R100, R61, R100, !PT ;  /* 0x000000643d647209 */ /* 0x000fe40007810000 */
[----:B------:R-:W-:Y:S02]  /*21d20*/  FSEL R54, R54, -INF , !P6 ;  /* 0xff80000036367808 */ /* 0x000fe40007000000 */
[----:B------:R-:W-:Y:S01]  /*21d30*/  FMNMX.FTZ R2, R51, R6, !PT ;  /* 0x0000000633027209 */ /* 0x000fe20007810000 */
[----:B------:R-:W2:Y:S01]  /*21d40*/  SHFL.BFLY PT, R7, R100, 0x2, 0x1f ;  /* 0x0c401f0064077f89 */ /* 0x000ea200000e0000 */
[----:B------:R-:W-:Y:S02]  /*21d50*/  I2FP.F32.S32 R8, R8 ;  /* 0x0000000800087245 */ /* 0x000fe40000201400 */
[----:B------:R-:W-:Y:S05]  /*21d60*/  FSEL R14, R55, -INF , !P5 ;  /* 0xff800000370e7808 */ /* 0x000fea0006800000 */
[----:B------:R-:W3:Y:S01]  /*21d70*/  SHFL.BFLY PT, R6, R102, 0x2, 0x1f ;  /* 0x0c401f0066067f89 */ /* 0x000ee200000e0000 */
[----:B-1----:R-:W-:Y:S01]  /*21d80*/  FMNMX.FTZ R103, R103, R5, !PT ;  /* 0x0000000567677209 */ /* 0x002fe20007810000 */
[----:B------:R-:W-:Y:S01]  /*21d90*/  FFMA.FTZ R67, R8, -R193, R67 ;  /* 0x800000c108437223 */ /* 0x000fe20000010043 */
[----:B------:R-:W-:Y:S02]  /*21da0*/  FMNMX.FTZ R2, R54, R2, !PT ;  /* 0x0000000236027209 */ /* 0x000fe40007810000 */
[----:B------:R-:W-:Y:S03]  /*21db0*/  FSEL R13, R66, -INF , !P0 ;  /* 0xff800000420d7808 */ /* 0x000fe60004000000 */
[----:B------:R-:W1:Y:S01]  /*21dc0*/  SHFL.BFLY PT, R5, R103, 0x1, 0x1f ;  /* 0x0c201f0067057f89 */ /* 0x000e6200000e0000 */
[----:B------:R-:W-:Y:S02]  /*21dd0*/  FMNMX.FTZ R2, R14, R2, !PT ;  /* 0x000000020e027209 */ /* 0x000fe40007810000 */
[----:B------:R-:W-:Y:S02]  /*21de0*/  FSEL R12, R67, -INF , !P2 ;  /* 0xff800000430c7808 */ /* 0x000fe40005000000 */
[----:B------:R-:W-:Y:S04]  /*21df0*/  FMNMX.FTZ R2, R13, R2, !PT ;  /* 0x000000020d027209 */ /* 0x000fe80007810000 */
[----:B------:R-:W-:Y:S02]  /*21e00*/  FMNMX.FTZ R2, R12, R2, !PT ;  /* 0x000000020c027209 */ /* 0x000fe40007810000 */
[----:B--2---:R-:W-:Y:S03]  /*21e10*/  FMNMX.FTZ R100, R100, R7, !PT ;  /* 0x0000000764647209 */ /* 0x004fe60007810000 */
[----:B------:R-:W2:Y:S01]  /*21e20*/  SHFL.BFLY PT, R4, R2, 0x2, 0x1f ;  /* 0x0c401f0002047f89 */ /* 0x000ea200000e0000 */
[----:B---3--:R-:W-:Y:S07]  /*21e30*/  FMNMX.FTZ R102, R102, R6, !PT ;  /* 0x0000000666667209 */ /* 0x008fee0007810000 */
[----:B------:R-:W3:Y:S01]  /*21e40*/  SHFL.BFLY PT, R6, R100, 0x1, 0x1f ;  /* 0x0c201f0064067f89 */ /* 0x000ee200000e0000 */
[----:B-1----:R-:W-:Y:S07]  /*21e50*/  FMNMX.FTZ R103, R103, R5, !PT ;  /* 0x0000000567677209 */ /* 0x002fee0007810000 */
[----:B------:R-:W1:Y:S01]  /*21e60*/  SHFL.BFLY PT, R8, R102, 0x1, 0x1f ;  /* 0x0c201f0066087f89 */ /* 0x000e6200000e0000 */
[----:B------:R-:W-:Y:S01]  /*21e70*/  FSETP.NEU.FTZ.AND P0, PT, R103, -INF , PT ;  /* 0xff8000006700780b */ /* 0x000fe20003f1d000 */
[----:B----4-:R-:W-:Y:S05]  /*21e80*/  FMUL.FTZ R7, R0, R103 ;  /* 0x0000006700077220 */ /* 0x010fea0000410000 */
[----:B------:R-:W-:Y:S02]  /*21e90*/  FSEL R7, R7, RZ, P0 ;  /* 0x000000ff07077208 */ /* 0x000fe40000000000 */
[----:B--2---:R-:W-:Y:S03]  /*21ea0*/  FMNMX.FTZ R2, R2, R4, !PT ;  /* 0x0000000402027209 */ /* 0x004fe60007810000 */
[-CC-:B------:R-:W-:Y:S01]  /*21eb0*/  FFMA.FTZ R4, R107, R0.reuse, -R7.reuse ;  /* 0x000000006b047223 */ /* 0x180fe20000010807 */
[-CC-:B------:R-:W-:Y:S01]  /*21ec0*/  FFMA.FTZ R212, R31, R0.reuse, -R7.reuse ;  /* 0x000000001fd47223 */ /* 0x180fe20000010807 */
[-CC-:B------:R-:W-:Y:S01]  /*21ed0*/  FFMA.FTZ R224, R42, R0.reuse, -R7.reuse ;  /* 0x000000002ae07223 */ /* 0x180fe20000010807 */
[--C-:B------:R-:W-:Y:S01]  /*21ee0*/  FFMA.FTZ R225, R43, R0, -R7.reuse ;  /* 0x000000002be17223 */ /* 0x100fe20000010807 */
[----:B---3--:R-:W-:Y:S01]  /*21ef0*/  FMNMX.FTZ R100, R100, R6, !PT ;  /* 0x0000000664647209 */ /* 0x008fe20007810000 */
[----:B------:R-:W2:Y:S01]  /*21f00*/  SHFL.BFLY PT, R101, R2, 0x1, 0x1f ;  /* 0x0c201f0002657f89 */ /* 0x000ea200000e0000 */
[----:B------:R3:W-:Y:S01]  /*21f10*/  MUFU.EX2 R22, R4 ;  /* 0x0000000400167308 */ /* 0x0007e20000000800 */
[--C-:B------:R-:W-:Y:S01]  /*21f20*/  FFMA.FTZ R229, R47, R0, -R7.reuse ;  /* 0x000000002fe57223 */ /* 0x100fe20000010807 */
[----:B------:R-:W-:Y:S01]  /*21f30*/  FSETP.NEU.FTZ.AND P1, PT, R100, -INF , PT ;  /* 0xff8000006400780b */ /* 0x000fe20003f3d000 */
[----:B------:R-:W-:Y:S01]  /*21f40*/  FMUL.FTZ R10, R0, R100 ;  /* 0x00000064000a7220 */ /* 0x000fe20000410000 */
[----:B-1----:R-:W-:Y:S01]  /*21f50*/  FMNMX.FTZ R102, R102, R8, !PT ;  /* 0x0000000866667209 */ /* 0x002fe20007810000 */
[-CC-:B------:R-:W-:Y:S01]  /*21f60*/  FFMA.FTZ R241, R59, R0.reuse, -R7.reuse ;  /* 0x000000003bf17223 */ /* 0x180fe20000010807 */
[-CC-:B------:R-:W-:Y:S01]  /*21f70*/  FFMA.FTZ R11, R186, R0.reuse, -R7.reuse ;  /* 0x00000000ba0b7223 */ /* 0x180fe20000010807 */
[--C-:B------:R-:W-:Y:S01]  /*21f80*/  FFMA.FTZ R227, R46, R0, -R7.reuse ;  /* 0x000000002ee37223 */ /* 0x100fe20000010807 */
[----:B------:R-:W-:Y:S01]  /*21f90*/  FSEL R10, R10, RZ, P1 ;  /* 0x000000ff0a0a7208 */ /* 0x000fe20000800000 */
[----:B------:R-:W-:Y:S01]  /*21fa0*/  FMUL.FTZ R9, R0, R102 ;  /* 0x0000006600097220 */ /* 0x000fe20000410000 */
[----:B------:R-:W-:Y:S01]  /*21fb0*/  FSETP.NEU.FTZ.AND P3, PT, R102, -INF , PT ;  /* 0xff8000006600780b */ /* 0x000fe20003f7d000 */
[-CC-:B------:R-:W-:Y:S01]  /*21fc0*/  FFMA.FTZ R242, R58, R0.reuse, -R7.reuse ;  /* 0x000000003af27223 */ /* 0x180fe20000010807 */
[-CC-:B------:R-:W-:Y:S01]  /*21fd0*/  FFMA.FTZ R243, R62, R0.reuse, -R7.reuse ;  /* 0x000000003ef37223 */ /* 0x180fe20000010807 */
[-CC-:B------:R-:W-:Y:S01]  /*21fe0*/  FFMA.FTZ R248, R60, R0.reuse, -R10.reuse ;  /* 0x000000003cf87223 */ /* 0x180fe2000001080a */
[----:B------:R-:W-:Y:S01]  /*21ff0*/  FSEL R9, R9, RZ, P3 ;  /* 0x000000ff09097208 */ /* 0x000fe20001800000 */
[-CC-:B------:R-:W-:Y:S01]  /*22000*/  FFMA.FTZ R247, R61, R0.reuse, -R10.reuse ;  /* 0x000000003df77223 */ /* 0x180fe2000001080a */
[-CC-:B------:R-:W-:Y:S01]  /*22010*/  FFMA.FTZ R186, R29, R0.reuse, -R10.reuse ;  /* 0x000000001dba7223 */ /* 0x180fe2000001080a */
[-CC-:B---3--:R-:W-:Y:S01]  /*22020*/  FFMA.FTZ R4, R176, R0.reuse, -R10.reuse ;  /* 0x00000000b0047223 */ /* 0x188fe2000001080a */
[-C--:B------:R-:W-:Y:S01]  /*22030*/  FFMA.FTZ R244, R63, R0.reuse, -R7 ;  /* 0x000000003ff47223 */ /* 0x080fe20000010807 */
[-CC-:B------:R-:W-:Y:S01]  /*22040*/  FFMA.FTZ R252, R64, R0.reuse, -R9.reuse ;  /* 0x0000000040fc7223 */ /* 0x180fe20000010809 */
[----:B------:R-:W-:Y:S01]  /*22050*/  MUFU.EX2 R39, R11 ;  /* 0x0000000b00277308 */ /* 0x000fe20000000800 */
[-CC-:B------:R-:W-:Y:S01]  /*22060*/  FFMA.FTZ R213, R33, R0.reuse, -R9.reuse ;  /* 0x0000000021d57223 */ /* 0x180fe20000010809 */
[-CC-:B------:R-:W-:Y:S01]  /*22070*/  FFMA.FTZ R221, R36, R0.reuse, -R9.reuse ;  /* 0x0000000024dd7223 */ /* 0x180fe20000010809 */
[----:B--2---:R-:W-:Y:S01]  /*22080*/  FMNMX.FTZ R101, R2, R101, !PT ;  /* 0x0000006502657209 */ /* 0x004fe20007810000 */
[-C--:B------:R-:W-:Y:S01]  /*22090*/  FFMA.FTZ R2, R177, R0.reuse, -R9 ;  /* 0x00000000b1027223 */ /* 0x080fe20000010809 */
[-C--:B------:R-:W-:Y:S01]  /*220a0*/  FFMA.FTZ R177, R27, R0.reuse, -R7 ;  /* 0x000000001bb17223 */ /* 0x080fe20000010807 */
[-CC-:B------:R-:W-:Y:S01]  /*220b0*/  FFMA.FTZ R220, R37, R0.reuse, -R9.reuse ;  /* 0x0000000025dc7223 */ /* 0x180fe20000010809 */
[----:B------:R-:W-:Y:S03]  /*220c0*/  FSETP.NEU.FTZ.AND P2, PT, R101, -INF , PT ;  /* 0xff8000006500780b */ /* 0x000fe60003f5d000 */
[----:B------:R1:W-:Y:S01]  /*220d0*/  MUFU.EX2 R176, R4 ;  /* 0x0000000400b07308 */ /* 0x0003e20000000800 */
[----:B------:R-:W-:Y:S01]  /*220e0*/  FMUL.FTZ R8, R0, R101 ;  /* 0x0000006500087220 */ /* 0x000fe20000410000 */
[-CC-:B------:R-:W-:Y:S01]  /*220f0*/  FFMA.FTZ R226, R48, R0.reuse, -R9.reuse ;  /* 0x0000000030e27223 */ /* 0x180fe20000010809 */
[-CC-:B------:R-:W-:Y:S01]  /*22100*/  FFMA.FTZ R228, R49, R0.reuse, -R9.reuse ;  /* 0x0000000031e47223 */ /* 0x180fe20000010809 */
[-CC-:B------:R-:W-:Y:S01]  /*22110*/  FFMA.FTZ R240, R52, R0.reuse, -R9.reuse ;  /* 0x0000000034f07223 */ /* 0x180fe20000010809 */
[-CC-:B------:R-:W-:Y:S01]  /*22120*/  FFMA.FTZ R239, R53, R0.reuse, -R9.reuse ;  /* 0x0000000035ef7223 */ /* 0x180fe20000010809 */
[----:B------:R-:W-:Y:S01]  /*22130*/  FSEL R8, R8, RZ, P2 ;  /* 0x000000ff08087208 */ /* 0x000fe20001000000 */
[-CC-:B------:R-:W-:Y:S03]  /*22140*/  FFMA.FTZ R251, R65, R0.reuse, -R9.reuse ;  /* 0x0000000041fb7223 */ /* 0x180fe60000010809 */
[----:B------:R2:W-:Y:S01]  /*22150*/  MUFU.EX2 R55, R2 ;  /* 0x0000000200377308 */ /* 0x0005e20000000800 */
[-CC-:B------:R-:W-:Y:S01]  /*22160*/  FFMA.FTZ R231, R44, R0.reuse, -R10.reuse ;  /* 0x000000002ce77223 */ /* 0x180fe2000001080a */
[-C--:B------:R-:W-:Y:S01]  /*22170*/  FFMA.FTZ R235, R56, R0.reuse, -R10 ;  /* 0x0000000038eb7223 */ /* 0x080fe2000001080a */
[-CC-:B------:R-:W-:Y:S01]  /*22180*/  FFMA.FTZ R232, R51, R0.reuse, -R8.reuse ;  /* 0x0000000033e87223 */ /* 0x180fe20000010808 */
[-CC-:B------:R-:W-:Y:S01]  /*22190*/  FFMA.FTZ R216, R16, R0.reuse, -R8.reuse ;  /* 0x0000000010d87223 */ /* 0x180fe20000010808 */
[-CC-:B------:R-:W-:Y:S01]  /*221a0*/  FFMA.FTZ R249, R13, R0.reuse, -R8.reuse ;  /* 0x000000000df97223 */ /* 0x180fe20000010808 */
[----:B------:R-:W3:Y:S01]  /*221b0*/  LDL R16, [R1+0x178] ;  /* 0x0001780001107983 */ /* 0x000ee20000100800 */
[-CC-:B------:R-:W-:Y:S01]  /*221c0*/  FFMA.FTZ R238, R14, R0.reuse, -R8.reuse ;  /* 0x000000000eee7223 */ /* 0x180fe20000010808 */
[-CC-:B------:R-:W-:Y:S01]  /*221d0*/  FFMA.FTZ R237, R54, R0.reuse, -R8.reuse ;  /* 0x0000000036ed7223 */ /* 0x180fe20000010808 */
[-CC-:B-1----:R-:W-:Y:S01]  /*221e0*/  FFMA.FTZ R4, R178, R0.reuse, -R8.reuse ;  /* 0x00000000b2047223 */ /* 0x182fe20000010808 */
[-CC-:B------:R-:W-:Y:S01]  /*221f0*/  FFMA.FTZ R217, R15, R0.reuse, -R8.reuse ;  /* 0x000000000fd97223 */ /* 0x180fe20000010808 */
[-C--:B------:R-:W-:Y:S01]  /*22200*/  FFMA.FTZ R178, R20, R0.reuse, -R9 ;  /* 0x0000000014b27223 */ /* 0x080fe20000010809 */
[-CC-:B------:R-:W-:Y:S01]  /*22210*/  FFMA.FTZ R180, R180, R0.reuse, -R8.reuse ;  /* 0x00000000b4b47223 */ /* 0x180fe20000010808 */
[----:B------:R1:W-:Y:S01]  /*22220*/  MUFU.EX2 R34, R4 ;  /* 0x0000000400227308 */ /* 0x0003e20000000800 */
[-CC-:B------:R-:W-:Y:S01]  /*22230*/  FFMA.FTZ R183, R183, R0.reuse, -R8.reuse ;  /* 0x00000000b7b77223 */ /* 0x180fe20000010808 */
[-CC-:B------:R-:W-:Y:S01]  /*22240*/  FFMA.FTZ R234, R17, R0.reuse, -R8.reuse ;  /* 0x0000000011ea7223 */ /* 0x180fe20000010808 */
[-C--:B------:R-:W-:Y:S01]  /*22250*/  FFMA.FTZ R250, R12, R0.reuse, -R8 ;  /* 0x000000000cfa7223 */ /* 0x080fe20000010808 */
[-C--:B--2---:R-:W-:Y:S01]  /*22260*/  FFMA.FTZ R2, R181, R0.reuse, -R7 ;  /* 0x00000000b5027223 */ /* 0x084fe20000010807 */
[-CC-:B------:R-:W-:Y:S01]  /*22270*/  FFMA.FTZ R181, R25, R0.reuse, -R10.reuse ;  /* 0x0000000019b57223 */ /* 0x180fe2000001080a */
[-CC-:B------:R-:W-:Y:S04]  /*22280*/  FFMA.FTZ R236, R57, R0.reuse, -R10.reuse ;  /* 0x0000000039ec7223 */ /* 0x180fe8000001080a */
[----:B------:R2:W-:Y:S01]  /*22290*/  MUFU.EX2 R18, R2 ;  /* 0x0000000200127308 */ /* 0x0005e20000000800 */
[-C--:B-1----:R-:W-:Y:S01]  /*222a0*/  FFMA.FTZ R4, R184, R0.reuse, -R9 ;  /* 0x00000000b8047223 */ /* 0x082fe20000010809 */
[-C--:B------:R-:W-:Y:S08]  /*222b0*/  FFMA.FTZ R184, R28, R0.reuse, -R10 ;  /* 0x000000001cb87223 */ /* 0x080ff0000001080a */
[----:B------:R1:W-:Y:S01]  /*222c0*/  MUFU.EX2 R23, R4 ;  /* 0x0000000400177308 */ /* 0x0003e20000000800 */
[----:B--2---:R-:W-:Y:S05]  /*222d0*/  FSEL R2, R103, RZ, P0 ;  /* 0x000000ff67027208 */ /* 0x004fea0000000000 */
[----:B------:R-:W-:Y:S01]  /*222e0*/  FADD.FTZ R3, -R2, R3 ;  /* 0x0000000302037221 */ /* 0x000fe20000010100 */
[----:B------:R-:W-:Y:S05]  /*222f0*/  FSEL R2, R100, RZ, P1 ;  /* 0x000000ff64027208 */ /* 0x000fea0000800000 */
[----:B------:R-:W-:Y:S01]  /*22300*/  FADD.FTZ R5, -R2, R104 ;  /* 0x0000006802057221 */ /* 0x000fe20000010100 */
[----:B------:R-:W-:Y:S01]  /*22310*/  FSEL R2, R102, RZ, P3 ;  /* 0x000000ff66027208 */ /* 0x000fe20001800000 */
[-C--:B-1----:R-:W-:Y:S01]  /*22320*/  FFMA.FTZ R4, R182, R0.reuse, -R8 ;  /* 0x00000000b6047223 */ /* 0x082fe20000010808 */
[----:B------:R-:W-:Y:S03]  /*22330*/  FFMA.FTZ R182, R21, R0, -R9 ;  /* 0x0000000015b67223 */ /* 0x000fe60000010809 */
[----:B------:R1:W-:Y:S01]  /*22340*/  MUFU.EX2 R38, R4 ;  /* 0x0000000400267308 */ /* 0x0003e20000000800 */
[----:B------:R-:W-:Y:S01]  /*22350*/  FADD.FTZ R6, -R2, R105 ;  /* 0x0000006902067221 */ /* 0x000fe20000010100 */
[----:B------:R-:W-:Y:S03]  /*22360*/  FSEL R2, R101, RZ, P2 ;  /* 0x000000ff65027208 */ /* 0x000fe60001000000 */
[----:B------:R-:W-:Y:S01]  /*22370*/  FMUL.FTZ R6, R0, R6 ;  /* 0x0000000600067220 */ /* 0x000fe20000410000 */
[-C--:B-1----:R-:W-:Y:S01]  /*22380*/  FFMA.FTZ R4, R211, R0.reuse, -R10 ;  /* 0x00000000d3047223 */ /* 0x082fe2000001080a */
[-CC-:B------:R-:W-:Y:S03]  /*22390*/  FFMA.FTZ R211, R30, R0.reuse, -R7.reuse ;  /* 0x000000001ed37223 */ /* 0x180fe60000010807 */
[----:B------:R1:W-:Y:S02]  /*223a0*/  MUFU.EX2 R67, R4 ;  /* 0x0000000400437308 */ /* 0x0003e40000000800 */
[----:B-1----:R-:W-:Y:S01]  /*223b0*/  FADD.FTZ R4, -R2, R106 ;  /* 0x0000006a02047221 */ /* 0x002fe20000010100 */
[-CC-:B------:R-:W-:Y:S01]  /*223c0*/  FFMA.FTZ R2, R185, R0.reuse, -R7.reuse ;  /* 0x00000000b9027223 */ /* 0x180fe20000010807 */
[-C--:B------:R-:W-:Y:S01]  /*223d0*/  FFMA.FTZ R106, R26, R0.reuse, -R7 ;  /* 0x000000001a6a7223 */ /* 0x080fe20000010807 */
[--C-:B------:R-:W-:Y:S01]  /*223e0*/  FFMA.FTZ R7, R210, R0, -R9.reuse ;  /* 0x00000000d2077223 */ /* 0x100fe20000010809 */
[----:B------:R-:W-:Y:S04]  /*223f0*/  FMUL.FTZ R4, R0, R4 ;  /* 0x0000000400047220 */ /* 0x000fe80000410000 */
[----:B------:R1:W-:Y:S01]  /*22400*/  MUFU.EX2 R66, R2 ;  /* 0x0000000200427308 */ /* 0x0003e20000000800 */
[-CC-:B------:R-:W-:Y:S01]  /*22410*/  FFMA.FTZ R210, R32, R0.reuse, -R9.reuse ;  /* 0x0000000020d27223 */ /* 0x180fe20000010809 */
[-CC-:B------:R-:W-:Y:S08]  /*22420*/  FFMA.FTZ R185, R19, R0.reuse, -R8.reuse ;  /* 0x0000000013b97223 */ /* 0x180ff00000010808 */
[----:B------:R2:W-:Y:S01]  /*22430*/  MUFU.EX2 R105, R7 ;  /* 0x0000000700697308 */ /* 0x0005e20000000800 */
[-C--:B-1----:R-:W-:Y:S01]  /*22440*/  FFMA.FTZ R2, R187, R0.reuse, -R9 ;  /* 0x00000000bb027223 */ /* 0x082fe20000010809 */
[-C--:B------:R-:W-:Y:S01]  /*22450*/  FFMA.FTZ R187, R35, R0.reuse, -R8 ;  /* 0x0000000023bb7223 */ /* 0x080fe20000010808 */
[-CC-:B------:R-:W-:Y:S01]  /*22460*/  FFMA.FTZ R35, R230, R0.reuse, -R10.reuse ;  /* 0x00000000e6237223 */ /* 0x180fe2000001080a */
[-C--:B------:R-:W-:Y:S06]  /*22470*/  FFMA.FTZ R230, R45, R0.reuse, -R10 ;  /* 0x000000002de67223 */ /* 0x080fec000001080a */
[----:B------:R1:W-:Y:S01]  /*22480*/  MUFU.EX2 R50, R2 ;  /* 0x0000000200327308 */ /* 0x0003e20000000800 */
[-C--:B--2---:R-:W-:Y:S01]  /*22490*/  FFMA.FTZ R7, R215, R0.reuse, -R8 ;  /* 0x00000000d7077223 */ /* 0x084fe20000010808 */
[-C--:B------:R-:W-:Y:S08]  /*224a0*/  FFMA.FTZ R215, R41, R0.reuse, -R10 ;  /* 0x0000000029d77223 */ /* 0x080ff0000001080a */
[----:B------:R-:W-:Y:S10]  /*224b0*/  MUFU.EX2 R104, R7 ;  /* 0x0000000700687308 */ /* 0x000ff40000000800 */
[----:B------:R-:W-:Y:S01]  /*224c0*/  MUFU.EX2 R35, R35 ;  /* 0x0000002300237308 */ /* 0x000fe20000000800 */
[-C--:B-1----:R-:W-:Y:S01]  /*224d0*/  FFMA.FTZ R2, R214, R0.reuse, -R8 ;  /* 0x00000000d6027223 */ /* 0x082fe20000010808 */
[-CC-:B------:R-:W-:Y:S08]  /*224e0*/  FFMA.FTZ R214, R40, R0.reuse, -R10.reuse ;  /* 0x0000000028d67223 */ /* 0x180ff0000001080a */
[----:B------:R1:W-:Y:S02]  /*224f0*/  MUFU.EX2 R51, R2 ;  /* 0x0000000200337308 */ /* 0x0003e40000000800 */
[----:B-1----:R-:W-:Y:S01]  /*22500*/  FMUL.FTZ R2, R0, R3 ;  /* 0x0000000300027220 */ /* 0x002fe20000410000 */
[-CC-:B------:R-:W-:Y:S01]  /*22510*/  FFMA.FTZ R3, R179, R0.reuse, -R10.reuse ;  /* 0x00000000b3037223 */ /* 0x180fe2000001080a */
[----:B------:R-:W-:Y:S06]  /*22520*/  FFMA.FTZ R179, R24, R0, -R10 ;  /* 0x0000000018b37223 */ /* 0x000fec000001080a */
[----:B------:R1:W-:Y:S10]  /*22530*/  MUFU.EX2 R107, R3 ;  /* 0x00000003006b7308 */ /* 0x0003f40000000800 */
[----:B------:R-:W2:Y:S01]  /*22540*/  MUFU.EX2 R2, R2 ;  /* 0x0000000200027308 */ /* 0x000ea20000000800 */
[----:B-1----:R-:W-:Y:S02]  /*22550*/  FMUL.FTZ R3, R0, R5 ;  /* 0x0000000500037220 */ /* 0x002fe40000410000 */
[----:B------:R-:W4:Y:S07]  /*22560*/  LDL.LU R5, [R1+0x140] ;  /* 0x0001400001057983 */ /* 0x000f2e0000300800 */
[----:B------:R1:W-:Y:S01]  /*22570*/  MUFU.EX2 R0, R6 ;  /* 0x0000000600007308 */ /* 0x0003e20000000800 */
[C---:B--2---:R-:W-:Y:S01]  /*22580*/  FMUL.FTZ R43, R2.reuse, R123 ;  /* 0x0000007b022b7220 */ /* 0x044fe20000410000 */
[C---:B------:R-:W-:Y:S01]  /*22590*/  FMUL.FTZ R42, R2.reuse, R122 ;  /* 0x0000007a022a7220 */ /* 0x040fe20000410000 */
[C---:B------:R-:W-:Y:S07]  /*225a0*/  FMUL.FTZ R14, R2.reuse, R134 ;  /* 0x00000086020e7220 */ /* 0x040fee0000410000 */
[----:B------:R-:W2:Y:S01]  /*225b0*/  MUFU.EX2 R3, R3 ;  /* 0x0000000300037308 */ /* 0x000ea20000000800 */
[C---:B------:R-:W-:Y:S01]  /*225c0*/  FFMA.FTZ R7, R2.reuse, R196, R22 ;  /* 0x000000c402077223 */ /* 0x040fe20000010016 */
[C---:B------:R-:W-:Y:S01]  /*225d0*/  FMUL.FTZ R47, R2.reuse, R119 ;  /* 0x00000077022f7220 */ /* 0x040fe20000410000 */
[C---:B------:R-:W-:Y:S01]  /*225e0*/  FMUL.FTZ R59, R2.reuse, R115 ;  /* 0x00000073023b7220 */ /* 0x040fe20000410000 */
[C---:B------:R-:W-:Y:S01]  /*225f0*/  FMUL.FTZ R30, R2.reuse, R126 ;  /* 0x0000007e021e7220 */ /* 0x040fe20000410000 */
[C---:B------:R-:W-:Y:S01]  /*22600*/  FMUL.FTZ R10, R2.reuse, R138 ;  /* 0x0000008a020a7220 */ /* 0x040fe20000410000 */
[----:B------:R-:W-:Y:S01]  /*22610*/  FMUL.FTZ R11, R2, R139 ;  /* 0x0000008b020b7220 */ /* 0x000fe20000410000 */
[----:B------:R-:W-:Y:S01]  /*22620*/  F2FP.BF16.F32.PACK_AB R139, R50, R105 ;  /* 0x00000069328b723e */ /* 0x000fe200000010ff */
[C---:B------:R-:W-:Y:S01]  /*22630*/  FMUL.FTZ R15, R2.reuse, R135 ;  /* 0x00000087020f7220 */ /* 0x040fe20000410000 */
        /* <DEDUP_REMOVED lines=8> */
[C---:B--2---:R-:W-:Y:S01]  /*226c0*/  FMUL.FTZ R60, R3.reuse, R108 ;  /* 0x0000006c033c7220 */ /* 0x044fe20000410000 */
[C---:B------:R-:W-:Y:S01]  /*226d0*/  FMUL.FTZ R61, R3.reuse, R109 ;  /* 0x0000006d033d7220 */ /* 0x040fe20000410000 */
[----:B------:R-:W2:Y:S01]  /*226e0*/  LDL R108, [R1+0x1b8] ;  /* 0x0001b800016c7983 */ /* 0x000ea20000100800 */
[C---:B------:R-:W-:Y:S01]  /*226f0*/  FMUL.FTZ R28, R3.reuse, R124 ;  /* 0x0000007c031c7220 */ /* 0x040fe20000410000 */
[C---:B------:R-:W-:Y:S01]  /*22700*/  FMUL.FTZ R29, R3.reuse, R125 ;  /* 0x0000007d031d7220 */ /* 0x040fe20000410000 */
[C---:B------:R-:W-:Y:S01]  /*22710*/  FMUL.FTZ R13, R3.reuse, R133 ;  /* 0x00000085030d7220 */ /* 0x040fe20000410000 */
[----:B------:R-:W2:Y:S01]  /*22720*/  LDL.LU R109, [R1+0x144] ;  /* 0x00014400016d7983 */ /* 0x000ea20000300800 */
[----:B------:R-:W-:Y:S01]  /*22730*/  FFMA.FTZ R54, R3, R203, R176 ;  /* 0x000000cb03367223 */ /* 0x000fe200000100b0 */
[----:B------:R-:W-:Y:S01]  /*22740*/  FMUL.FTZ R62, R2, R110 ;  /* 0x0000006e023e7220 */ /* 0x000fe20000410000 */
[----:B------:R-:W-:Y:S01]  /*22750*/  F2FP.BF16.F32.PACK_AB R110, R66, R39 ;  /* 0x00000027426e723e */ /* 0x000fe200000010ff */
[----:B------:R-:W2:Y:S01]  /*22760*/  LDL R123, [R1+0x174] ;  /* 0x00017400017b7983 */ /* 0x000ea20000100800 */
[C---:B------:R-:W-:Y:S01]  /*22770*/  FMUL.FTZ R63, R2.reuse, R111 ;  /* 0x0000006f023f7220 */ /* 0x040fe20000410000 */
[----:B------:R-:W-:Y:S01]  /*22780*/  F2FP.BF16.F32.PACK_AB R111, R51, R104 ;  /* 0x00000068336f723e */ /* 0x000fe200000010ff */
[C---:B------:R-:W-:Y:S01]  /*22790*/  FMUL.FTZ R74, R2.reuse, R74 ;  /* 0x0000004a024a7220 */ /* 0x040fe20000410000 */
[----:B------:R-:W2:Y:S01]  /*227a0*/  LDL.64 R124, [R1+0x150] ;  /* 0x00015000017c7983 */ /* 0x000ea20000100a00 */
[C---:B------:R-:W-:Y:S01]  /*227b0*/  FMUL.FTZ R75, R2.reuse, R75 ;  /* 0x0000004b024b7220 */ /* 0x040fe20000410000 */
[C---:B------:R-:W-:Y:S01]  /*227c0*/  FMUL.FTZ R78, R2.reuse, R78 ;  /* 0x0000004e024e7220 */ /* 0x040fe20000410000 */
[C---:B------:R-:W-:Y:S01]  /*227d0*/  FMUL.FTZ R79, R2.reuse, R79 ;  /* 0x0000004f024f7220 */ /* 0x040fe20000410000 */
[C---:B------:R-:W-:Y:S01]  /*227e0*/  FMUL.FTZ R90, R2.reuse, R90 ;  /* 0x0000005a025a7220 */ /* 0x040fe20000410000 */
[----:B------:R-:W-:Y:S01]  /*227f0*/  FMUL.FTZ R91, R2, R91 ;  /* 0x0000005b025b7220 */ /* 0x000fe20000410000 */
[----:B------:R-:W2:Y:S01]  /*22800*/  LDL R122, [R1+0x17c] ;  /* 0x00017c00017a7983 */ /* 0x000ea20000100800 */
[----:B------:R1:W1:Y:S01]  /*22810*/  MUFU.EX2 R2, R4 ;  /* 0x0000000400027308 */ /* 0x0002620000000800 */
[C---:B------:R-:W-:Y:S01]  /*22820*/  FMUL.FTZ R24, R3.reuse, R128 ;  /* 0x0000008003187220 */ /* 0x040fe20000410000 */
[C---:B------:R-:W-:Y:S01]  /*22830*/  FMUL.FTZ R25, R3.reuse, R129 ;  /* 0x0000008103197220 */ /* 0x040fe20000410000 */
[----:B------:R-:W2:Y:S01]  /*22840*/  LDL R133, [R1+0xac] ;  /* 0x0000ac0001857983 */ /* 0x000ea20000100800 */
[----:B------:R-:W-:Y:S01]  /*22850*/  FMUL.FTZ R57, R3, R113 ;  /* 0x0000007103397220 */ /* 0x000fe20000410000 */
[----:B------:R-:W-:Y:S02]  /*22860*/  IMAD.SHL.U32 R113, R233, 0x2, RZ ;  /* 0x00000002e9717824 */ /* 0x000fe400078e00ff */
[C---:B------:R-:W-:Y:S01]  /*22870*/  FMUL.FTZ R8, R3.reuse, R136 ;  /* 0x0000008803087220 */ /* 0x040fe20000410000 */
[----:B------:R-:W2:Y:S01]  /*22880*/  LDL R134, [R1+0x130] ;  /* 0x0001300001867983 */ /* 0x000ea20000100800 */
[C---:B------:R-:W-:Y:S01]  /*22890*/  FMUL.FTZ R40, R3.reuse, R120 ;  /* 0x0000007803287220 */ /* 0x040fe20000410000 */
[C---:B------:R-:W-:Y:S01]  /*228a0*/  FMUL.FTZ R41, R3.reuse, R121 ;  /* 0x0000007903297220 */ /* 0x040fe20000410000 */
        /* <DEDUP_REMOVED lines=16> */
[----:B------:R-:W-:Y:S01]  /*229b0*/  FMUL.FTZ R89, R3, R89 ;  /* 0x0000005903597220 */ /* 0x000fe20000410000 */
[----:B------:R-:W2:Y:S01]  /*229c0*/  LDL R190, [R1+0x94] ;  /* 0x0000940001be7983 */ /* 0x000ea20000100800 */
[C---:B------:R-:W-:Y:S01]  /*229d0*/  FMUL.FTZ R64, R0.reuse, R140 ;  /* 0x0000008c00407220 */ /* 0x040fe20000410000 */
[C---:B-1----:R-:W-:Y:S01]  /*229e0*/  FMUL.FTZ R4, R0.reuse, R168 ;  /* 0x000000a800047220 */ /* 0x042fe20000410000 */
        /* <DEDUP_REMOVED lines=9> */
[----:B------:R1:W2:Y:S01]  /*22a80*/  LDL.S16 R115, [R1+0xb8] ;  /* 0x0000b80001737983 */ /* 0x0002a20000100600 */
        /* <DEDUP_REMOVED lines=13> */
[----:B------:R1:W2:Y:S01]  /*22b60*/  LDL.S16 R140, [R1+0xa8] ;  /* 0x0000a800018c7983 */ /* 0x0002a20000100600 */
[----:B------:R-:W-:Y:S01]  /*22b70*/  MUFU.EX2 R112, R211 ;  /* 0x000000d300707308 */ /* 0x000fe20000000800 */
[C---:B------:R-:W-:Y:S01]  /*22b80*/  FMUL.FTZ R70, R2.reuse, R70 ;  /* 0x0000004602467220 */ /* 0x040fe20000410000 */
[C---:B------:R-:W-:Y:S01]  /*22b90*/  FMUL.FTZ R71, R2.reuse, R71 ;  /* 0x0000004702477220 */ /* 0x040fe20000410000 */
[----:B------:R1:W2:Y:S01]  /*22ba0*/  LDL.S16 R136, [R1+0xa4] ;  /* 0x0000a40001887983 */ /* 0x0002a20000100600 */
[C---:B------:R-:W-:Y:S01]  /*22bb0*/  FMUL.FTZ R82, R2.reuse, R82 ;  /* 0x0000005202527220 */ /* 0x040fe20000410000 */
[C---:B------:R-:W-:Y:S01]  /*22bc0*/  FMUL.FTZ R83, R2.reuse, R83 ;  /* 0x0000005302537220 */ /* 0x040fe20000410000 */
[C---:B------:R-:W-:Y:S01]  /*22bd0*/  FMUL.FTZ R86, R2.reuse, R86 ;  /* 0x0000005602567220 */ /* 0x040fe20000410000 */
[----:B------:R1:W2:Y:S01]  /*22be0*/  LDL.S16 R121, [R1+0x9c] ;  /* 0x00009c0001797983 */ /* 0x0002a20000100600 */
[C---:B------:R-:W-:Y:S01]  /*22bf0*/  FMUL.FTZ R87, R2.reuse, R87 ;  /* 0x0000005702577220 */ /* 0x040fe20000410000 */
[C---:B------:R-:W-:Y:S01]  /*22c00*/  FMUL.FTZ R98, R2.reuse, R98 ;  /* 0x0000006202627220 */ /* 0x040fe20000410000 */
[----:B------:R-:W-:Y:S01]  /*22c10*/  FMUL.FTZ R99, R2, R99 ;  /* 0x0000006302637220 */ /* 0x000fe20000410000 */
[----:B------:R-:W2:Y:S01]  /*22c20*/  LDL R120, [R1+0x16c] ;  /* 0x00016c0001787983 */ /* 0x000ea20000100800 */
[----:B---3--:R-:W-:Y:S04]  /*22c30*/  IMAD.WIDE.U32 R128, R16, -0x326172a9, RZ ;  /* 0xcd9e8d5710807825 */ /* 0x008fe800078e00ff */
[C---:B------:R-:W-:Y:S01]  /*22c40*/  FMUL.FTZ R16, R0.reuse, R164 ;  /* 0x000000a400107220 */ /* 0x040fe20000410000 */
[C---:B----4-:R-:W-:Y:S01]  /*22c50*/  FFMA.FTZ R19, R0.reuse, R5, R55 ;  /* 0x0000000500137223 */ /* 0x050fe20000010037 */
[----:B------:R-:W-:Y:S01]  /*22c60*/  FMUL.FTZ R5, R0, R169 ;  /* 0x000000a900057220 */ /* 0x000fe20000410000 */
[C---:B------:R-:W-:Y:S01]  /*22c70*/  F2FP.BF16.F32.PACK_AB R0, R18.reuse, R22 ;  /* 0x000000161200723e */ /* 0x040fe200000010ff */
[----:B------:R-:W-:Y:S01]  /*22c80*/  MUFU.EX2 R55, R178 ;  /* 0x000000b200377308 */ /* 0x000fe20000000800 */
[----:B------:R-:W-:Y:S01]  /*22c90*/  FADD.FTZ R18, R18, R7 ;  /* 0x0000000712127221 */ /* 0x000fe20000010000 */
[----:B------:R-:W-:Y:S01]  /*22ca0*/  F2FP.BF16.F32.PACK_AB R7, R38, R34 ;  /* 0x000000222607723e */ /* 0x000fe200000010ff */
[----:B------:R-:W-:Y:S02]  /*22cb0*/  FADD.FTZ R19, R23, R19 ;  /* 0x0000001317137221 */ /* 0x000fe40000010000 */
[----:B------:R-:W-:Y:S02]  /*22cc0*/  FADD.FTZ R18, R39, R18 ;  /* 0x0000001227127221 */ /* 0x000fe40000010000 */
[----:B------:R-:W-:Y:S02]  /*22cd0*/  FADD.FTZ R19, R105, R19 ;  /* 0x0000001369137221 */ /* 0x000fe40000010000 */
[----:B------:R-:W-:Y:S02]  /*22ce0*/  FADD.FTZ R66, R66, R18 ;  /* 0x0000001242427221 */ /* 0x000fe40000010000 */
[----:B------:R-:W-:Y:S01]  /*22cf0*/  FADD.FTZ R114, R50, R19 ;  /* 0x0000001332727221 */ /* 0x000fe20000010000 */
[----:B--2---:R-:W-:Y:S02]  /*22d00*/  IMAD.WIDE.U32 R148, R108, -0x2daee0ad, RZ ;  /* 0xd2511f536c947825 */ /* 0x004fe400078e00ff */
[----:B------:R-:W2:Y:S01]  /*22d10*/  MUFU.EX2 R108, R106 ;  /* 0x0000006a006c7308 */ /* 0x000ea20000000800 */
[----:B------:R-:W-:Y:S09]  /*22d20*/  LOP3.LUT R3, R123, R129, RZ, 0x3c, !PT ;  /* 0x000000817b037212 */ /* 0x000ff200078e3cff */
[----:B------:R-:W-:Y:S01]  /*22d30*/  MUFU.EX2 R106, R179 ;  /* 0x000000b3006a7308 */ /* 0x000fe20000000800 */
[----:B------:R-:W-:Y:S01]  /*22d40*/  LOP3.LUT R22, R125, R113, RZ, 0x3c, !PT ;  /* 0x000000717d167212 */ /* 0x000fe200078e3cff */
[----:B------:R-:W-:Y:S04]  /*22d50*/  IMAD.WIDE.U32 R156, R3, -0x2daee0ad, RZ ;  /* 0xd2511f53039c7825 */ /* 0x000fe800078e00ff */
[----:B------:R-:W-:Y:S01]  /*22d60*/  FFMA.FTZ R3, R2, R109, R34 ;  /* 0x0000006d02037223 */ /* 0x000fe20000010022 */
[----:B------:R-:W-:Y:S01]  /*22d70*/  LOP3.LUT R22, R22, R149, RZ, 0x3c, !PT ;  /* 0x0000009516167212 */ /* 0x000fe200078e3cff */
[----:B------:R-:W-:Y:S01]  /*22d80*/  VIADD R113, R113, 0x1 ;  /* 0x0000000171717836 */ /* 0x000fe20000000000 */
[----:B------:R-:W-:Y:S01]  /*22d90*/  LOP3.LUT R144, R157, R122, R148, 0x96, !PT ;  /* 0x0000007a9d907212 */ /* 0x000fe200078e9694 */
[----:B------:R-:W-:Y:S01]  /*22da0*/  FADD.FTZ R38, R38, R3 ;  /* 0x0000000326267221 */ /* 0x000fe20000010000 */
[----:B------:R-:W-:Y:S01]  /*22db0*/  F2FP.BF16.F32.PACK_AB R3, R67, R176 ;  /* 0x000000b04303723e */ /* 0x000fe200000010ff */
[----:B------:R-:W-:Y:S01]  /*22dc0*/  IMAD.WIDE.U32 R22, R22, -0x326172a9, RZ ;  /* 0xcd9e8d5716167825 */ /* 0x000fe200078e00ff */
[----:B------:R-:W3:Y:S03]  /*22dd0*/  MUFU.EX2 R34, R177 ;  /* 0x000000b100227308 */ /* 0x000ee60000000800 */
[----:B------:R-:W-:Y:S01]  /*22de0*/  FADD.FTZ R38, R104, R38 ;  /* 0x0000002668267221 */ /* 0x000fe20000010000 */
[----:B------:R-:W-:Y:S01]  /*22df0*/  IMAD.WIDE.U32 R144, R144, -0x326172a9, RZ ;  /* 0xcd9e8d5790907825 */ /* 0x000fe200078e00ff */
[----:B------:R-:W-:Y:S03]  /*22e00*/  LOP3.LUT R18, R23, R133, R128, 0x96, !PT ;  /* 0x0000008517127212 */ /* 0x000fe600078e9680 */
[----:B------:R-:W-:Y:S01]  /*22e10*/  FADD.FTZ R105, R51, R38 ;  /* 0x0000002633697221 */ /* 0x000fe20000010000 */
[----:B------:R-:W-:Y:S01]  /*22e20*/  FADD.FTZ R67, R67, R54 ;  /* 0x0000003643437221 */ /* 0x000fe20000010000 */
[----:B------:R-:W-:Y:S01]  /*22e30*/  LOP3.LUT R50, R145, R134, R22, 0x96, !PT ;  /* 0x0000008691327212 */ /* 0x000fe200078e9616 */
[----:B------:R-:W-:Y:S01]  /*22e40*/  IMAD.WIDE.U32 R18, R18, -0x2daee0ad, RZ ;  /* 0xd2511f5312127825 */ /* 0x000fe200078e00ff */
[----:B------:R-:W4:Y:S03]  /*22e50*/  MUFU.EX2 R54, R182 ;  /* 0x000000b600367308 */ /* 0x000f260000000800 */
[----:B------:R-:W-:Y:S01]  /*22e60*/  IMAD.WIDE.U32 R50, R50, -0x2daee0ad, RZ ;  /* 0xd2511f5332327825 */ /* 0x000fe200078e00ff */
[----:B------:R-:W-:Y:S04]  /*22e70*/  LOP3.LUT R38, R19, R203, R156, 0x96, !PT ;  /* 0x000000cb13267212 */ /* 0x000fe800078e969c */
[----:B------:R-:W-:Y:S01]  /*22e80*/  LOP3.LUT R19, R51, R196, R18, 0x96, !PT ;  /* 0x000000c433137212 */ /* 0x000fe200078e9612 */
[----:B------:R-:W-:Y:S04]  /*22e90*/  IMAD.WIDE.U32 R38, R38, -0x326172a9, RZ ;  /* 0xcd9e8d5726267825 */ /* 0x000fe800078e00ff */
[----:B------:R-:W-:Y:S01]  /*22ea0*/  FADD.FTZ R18, R107, R67 ;  /* 0x000000436b127221 */ /* 0x000fe20000010000 */
[----:B------:R1:W-:Y:S01]  /*22eb0*/  MUFU.EX2 R51, R180 ;  /* 0x000000b400337308 */ /* 0x0003e20000000800 */
[C---:B------:R-:W-:Y:S02]  /*22ec0*/  F2FP.BF16.F32.PACK_AB R107, R35.reuse, R107 ;  /* 0x0000006b236b723e */ /* 0x040fe400000010ff */
[----:B------:R-:W-:Y:S01]  /*22ed0*/  FADD.FTZ R67, R35, R18 ;  /* 0x0000001223437221 */ /* 0x000fe20000010000 */
[----:B------:R-:W-:Y:S01]  /*22ee0*/  LOP3.LUT R35, R39, R191, R144, 0x96, !PT ;  /* 0x000000bf27237212 */ /* 0x000fe200078e9690 */
[----:B--2---:R-:W-:Y:S01]  /*22ef0*/  FADD.FTZ R18, R108, R66 ;  /* 0x000000426c127221 */ /* 0x004fe20000010000 */
[----:B---3--:R-:W-:Y:S02]  /*22f00*/  F2FP.BF16.F32.PACK_AB R108, R34, R108 ;  /* 0x0000006c226c723e */ /* 0x008fe400000010ff */
[----:B----4-:R-:W-:Y:S02]  /*22f10*/  F2FP.BF16.F32.PACK_AB R157, R54, R55 ;  /* 0x00000037369d723e */ /* 0x010fe400000010ff */
[----:B------:R-:W2:Y:S01]  /*22f20*/  MUFU.EX2 R39, R183 ;  /* 0x000000b700277308 */ /* 0x000ea20000000800 */
[----:B------:R-:W-:Y:S01]  /*22f30*/  FADD.FTZ R118, R34, R18 ;  /* 0x0000001222767221 */ /* 0x000fe20000010000 */
[----:B------:R-:W-:Y:S04]  /*22f40*/  IMAD.WIDE.U32 R18, R19, -0x326172a9, RZ ;  /* 0xcd9e8d5713127825 */ /* 0x000fe800078e00ff */
[----:B------:R-:W-:Y:S01]  /*22f50*/  IMAD.WIDE.U32 R34, R35, -0x2daee0ad, RZ ;  /* 0xd2511f5323227825 */ /* 0x000fe200078e00ff */
[----:B------:R-:W-:Y:S03]  /*22f60*/  LOP3.LUT R38, R19, R119, R38, 0x96, !PT ;  /* 0x0000007713267212 */ /* 0x000fe600078e9626 */
[----:B------:R-:W3:Y:S01]  /*22f70*/  MUFU.EX2 R109, R212 ;  /* 0x000000d4006d7308 */ /* 0x000ee20000000800 */
[----:B------:R-:W-:Y:S01]  /*22f80*/  FADD.FTZ R19, R55, R114 ;  /* 0x0000007237137221 */ /* 0x000fe20000010000 */
[----:B-1----:R-:W-:Y:S01]  /*22f90*/  IMAD.MOV.U32 R180, RZ, RZ, R134 ;  /* 0x000000ffffb47224 */ /* 0x002fe200078e0086 */
[----:B------:R-:W-:Y:S02]  /*22fa0*/  LOP3.LUT R50, R35, R190, R50, 0x96, !PT ;  /* 0x000000be23327212 */ /* 0x000fe400078e9632 */
[----:B------:R-:W-:Y:S03]  /*22fb0*/  FADD.FTZ R117, R54, R19 ;  /* 0x0000001336757221 */ /* 0x000fe60000010000 */
[----:B------:R-:W-:Y:S01]  /*22fc0*/  IMAD.WIDE.U32 R168, R50, -0x326172a9, RZ ;  /* 0xcd9e8d5732a87825 */ /* 0x000fe200078e00ff */
[----:B--2---:R-:W-:Y:S01]  /*22fd0*/  F2FP.BF16.F32.PACK_AB R164, R39, R51 ;  /* 0x0000003327a4723e */ /* 0x004fe200000010ff */
[----:B------:R-:W1:Y:S02]  /*22fe0*/  MUFU.EX2 R35, R181 ;  /* 0x000000b500237308 */ /* 0x000e640000000800 */
[----:B------:R-:W-:Y:S01]  /*22ff0*/  IMAD.WIDE.U32 R182, R38, -0x2daee0ad, RZ ;  /* 0xd2511f5326b67825 */ /* 0x000fe200078e00ff */
[----:B------:R-:W-:Y:S03]  /*23000*/  LOP3.LUT R138, R169, R175, R18, 0x96, !PT ;  /* 0x000000afa98a7212 */ /* 0x000fe600078e9612 */
[----:B------:R-:W-:Y:S01]  /*23010*/  FADD.FTZ R18, R51, R105 ;  /* 0x0000006933127221 */ /* 0x000fe20000010000 */
[----:B------:R-:W-:Y:S03]  /*23020*/  LOP3.LUT R130, R183, R189, R34, 0x96, !PT ;  /* 0x000000bdb7827212 */ /* 0x000fe600078e9622 */
[----:B------:R2:W-:Y:S01]  /*23030*/  MUFU.EX2 R54, R185 ;  /* 0x000000b900367308 */ /* 0x0005e20000000800 */
[----:B---3--:R-:W-:Y:S01]  /*23040*/  F2FP.BF16.F32.PACK_AB R212, R109, R112 ;  /* 0x000000706dd4723e */ /* 0x008fe200000010ff */
[----:B------:R-:W-:Y:S01]  /*23050*/  FADD.FTZ R114, R39, R18 ;  /* 0x0000001227727221 */ /* 0x000fe20000010000 */
[----:B------:R-:W-:Y:S01]  /*23060*/  FADD.FTZ R34, R106, R67 ;  /* 0x000000436a227221 */ /* 0x000fe20000010000 */
[----:B------:R-:W-:Y:S06]  /*23070*/  IMAD.WIDE.U32 R130, R130, -0x326172a9, RZ ;  /* 0xcd9e8d5782827825 */ /* 0x000fec00078e00ff */
[----:B------:R-:W-:Y:S01]  /*23080*/  MUFU.EX2 R67, R216 ;  /* 0x000000d800437308 */ /* 0x000fe20000000800 */
[----:B------:R-:W-:Y:S02]  /*23090*/  LOP3.LUT R19, R131, R245, R168, 0x96, !PT ;  /* 0x000000f583137212 */ /* 0x000fe400078e96a8 */
[----:B-1----:R-:W-:Y:S02]  /*230a0*/  F2FP.BF16.F32.PACK_AB R106, R35, R106 ;  /* 0x0000006a236a723e */ /* 0x002fe400000010ff */
[----:B------:R-:W-:Y:S05]  /*230b0*/  LOP3.LUT R18, R19, 0xff, RZ, 0xc0, !PT ;  /* 0x000000ff13127812 */ /* 0x000fea00078ec0ff */
[----:B------:R-:W-:Y:S01]  /*230c0*/  MUFU.EX2 R105, R184 ;  /* 0x000000b800697308 */ /* 0x000fe20000000800 */
[----:B------:R-:W-:Y:S01]  /*230d0*/  ISETP.GE.U32.AND P0, PT, R192, R18, PT ;  /* 0x00000012c000720c */ /* 0x000fe20003f06070 */
[----:B--2---:R-:W-:Y:S01]  /*230e0*/  IMAD.MOV.U32 R185, RZ, RZ, R119 ;  /* 0x000000ffffb97224 */ /* 0x004fe200078e0077 */
[C---:B------:R-:W-:Y:S04]  /*230f0*/  PRMT R18, R6.reuse, 0x7632, R18 ;  /* 0x0000763206127816 */ /* 0x040fe80000000012 */
[----:B------:R-:W-:Y:S03]  /*23100*/  PRMT R116, R6, 0x5410, R18 ;  /* 0x0000541006747816 */ /* 0x000fe60000000012 */
[----:B------:R-:W1:Y:S04]  /*23110*/  MUFU.EX2 R38, R187 ;  /* 0x000000bb00267308 */ /* 0x000e680000000800 */
[----:B------:R-:W-:Y:S06]  /*23120*/  @!P0 HFMA2.BF16_V2 R115, -RZ.H0_H0, RZ.H0_H0, -R6.H0_H0 ;  /* 0x200000ffff738231 */ /* 0x000fec0000340906 */
[----:B------:R-:W-:Y:S01]  /*23130*/  MUFU.EX2 R104, R210 ;  /* 0x000000d200687308 */ /* 0x000fe20000000800 */
[----:B------:R-:W-:Y:S01]  /*23140*/  PRMT R50, R115, 0x7610, R50 ;  /* 0x0000761073327816 */ /* 0x000fe20000000032 */
[----:B------:R2:W-:Y:S03]  /*23150*/  @!P0 STL.S16 [R1+0xb8], R115 ;  /* 0x0000b87301008387 */ /* 0x0005e60000100600 */
[----:B------:R-:W-:Y:S01]  /*23160*/  @!P0 PRMT R6, R50, 0x5410, RZ ;  /* 0x0000541032068816 */ /* 0x000fe200000000ff */
[----:B------:R-:W3:Y:S01]  /*23170*/  LDL R51, [R1+0x170] ;  /* 0x0001700001337983 */ /* 0x000ee20000100800 */
[----:B------:R-:W-:Y:S03]  /*23180*/  IADD3 R120, P0, R194, R120, RZ ;  /* 0x00000078c2787210 */ /* 0x000fe60007f1e0ff */
[----:B------:R4:W-:Y:S01]  /*23190*/  MUFU.EX2 R50, R224 ;  /* 0x000000e000327308 */ /* 0x0009e20000000800 */
[----:B-1----:R-:W-:Y:S01]  /*231a0*/  F2FP.BF16.F32.PACK_AB R165, R38, R54 ;  /* 0x0000003626a5723e */ /* 0x002fe200000010ff */
[----:B------:R-:W3:Y:S01]  /*231b0*/  LDL R126, [R1+0x198] ;  /* 0x00019800017e7983 */ /* 0x000ee20000100800 */
[----:B------:R-:W-:Y:S03]  /*231c0*/  IMAD.MOV.U32 R187, RZ, RZ, R133 ;  /* 0x000000ffffbb7224 */ /* 0x000fe600078e0085 */
[----:B------:R1:W-:Y:S04]  /*231d0*/  ST.E.U16 desc[UR4][R194.64], R6 ;  /* 0x00000006c2007985 */ /* 0x0003e8000c101504 */
[----:B------:R-:W-:Y:S10]  /*231e0*/  MUFU.EX2 R66, R221 ;  /* 0x000000dd00427308 */ /* 0x000ff40000000800 */
[----:B------:R-:W1:Y:S01]  /*231f0*/  MUFU.EX2 R55, R220 ;  /* 0x000000dc00377308 */ /* 0x000e620000000800 */
[----:B----4-:R-:W-:Y:S02]  /*23200*/  IMAD.MOV.U32 R224, RZ, RZ, R128 ;  /* 0x000000ffffe07224 */ /* 0x010fe400078e0080 */
[----:B--2---:R-:W-:Y:S07]  /*23210*/  FADD.FTZ R115, R35, R34 ;  /* 0x0000002223737221 */ /* 0x004fee0000010000 */
[----:B------:R-:W-:Y:S10]  /*23220*/  MUFU.EX2 R34, R186 ;  /* 0x000000ba00227308 */ /* 0x000ff40000000800 */
[----:B------:R-:W2:Y:S01]  /*23230*/  MUFU.EX2 R39, R213 ;  /* 0x000000d500277308 */ /* 0x000ea20000000800 */
[----:B-1----:R-:W-:Y:S02]  /*23240*/  LOP3.LUT R6, R19, 0xffff, RZ, 0xc0, !PT ;  /* 0x0000ffff13067812 */ /* 0x002fe400078ec0ff */
[----:B------:R-:W-:Y:S02]  /*23250*/  F2FP.BF16.F32.PACK_AB R183, R55, R66 ;  /* 0x0000004237b7723e */ /* 0x000fe400000010ff */
[----:B------:R-:W-:Y:S05]  /*23260*/  SHF.R.U32.HI R6, RZ, 0x8, R6 ;  /* 0x00000008ff067819 */ /* 0x000fea0000011606 */
[----:B------:R1:W4:Y:S01]  /*23270*/  MUFU.EX2 R35, R225 ;  /* 0x000000e100237308 */ /* 0x0003220000000800 */
[----:B------:R-:W-:Y:S04]  /*23280*/  LOP3.LUT R6, R6, 0xffff, RZ, 0xc0, !PT ;  /* 0x0000ffff06067812 */ /* 0x000fe800078ec0ff */
[----:B------:R-:W-:Y:S02]  /*23290*/  ISETP.GE.U32.AND P3, PT, R192, R6, PT ;  /* 0x00000006c000720c */ /* 0x000fe40003f66070 */
[--C-:B------:R-:W-:Y:S02]  /*232a0*/  SHF.R.U32.HI R6, RZ, 0x10, R19.reuse ;  /* 0x00000010ff067819 */ /* 0x100fe40000011613 */
[----:B------:R-:W-:Y:S02]  /*232b0*/  SHF.R.U32.HI R19, RZ, 0x18, R19 ;  /* 0x00000018ff137819 */ /* 0x000fe40000011613 */
[----:B------:R-:W-:Y:S02]  /*232c0*/  LOP3.LUT R6, R6, 0xff, RZ, 0xc0, !PT ;  /* 0x000000ff06067812 */ /* 0x000fe400078ec0ff */
[----:B------:R-:W-:Y:S01]  /*232d0*/  ISETP.GE.U32.AND P1, PT, R192, R19, PT ;  /* 0x00000013c000720c */ /* 0x000fe20003f26070 */
[----:B------:R-:W-:Y:S01]  /*232e0*/  FADD.FTZ R19, R112, R118 ;  /* 0x0000007670137221 */ /* 0x000fe20000010000 */
[----:B------:R-:W-:Y:S02]  /*232f0*/  ISETP.GE.U32.AND P2, PT, R192, R6, PT ;  /* 0x00000006c000720c */ /* 0x000fe40003f46070 */
[----:B------:R-:W-:Y:S01]  /*23300*/  PRMT R6, R7, 0x7632, R6 ;  /* 0x0000763207067816 */ /* 0x000fe20000000006 */
[----:B------:R-:W-:Y:S01]  /*23310*/  @!P3 HFMA2.BF16_V2 R140, -RZ.H0_H0, RZ.H0_H0, -R18.H0_H0 ;  /* 0x200000ffff8cb231 */ /* 0x000fe20000340912 */
[----:B--2---:R-:W-:Y:S01]  /*23320*/  F2FP.BF16.F32.PACK_AB R137, R39, R104 ;  /* 0x000000682789723e */ /* 0x004fe200000010ff */
[----:B------:R-:W-:Y:S01]  /*23330*/  FADD.FTZ R109, R109, R19 ;  /* 0x000000136d6d7221 */ /* 0x000fe20000010000 */
[----:B------:R-:W-:Y:S01]  /*23340*/  FADD.FTZ R19, R104, R117 ;  /* 0x0000007568137221 */ /* 0x000fe20000010000 */
[----:B-1----:R-:W-:Y:S01]  /*23350*/  IMAD.MOV.U32 R225, RZ, RZ, R129 ;  /* 0x000000ffffe17224 */ /* 0x002fe200078e0081 */
[----:B------:R-:W-:Y:S01]  /*23360*/  PRMT R135, R140, 0x7610, R135 ;  /* 0x000076108c877816 */ /* 0x000fe20000000087 */
[----:B------:R-:W-:Y:S01]  /*23370*/  @!P3 STL.S16 [R1+0xa8], R140 ;  /* 0x0000a88c0100b387 */ /* 0x000fe20000100600 */
[----:B------:R-:W-:Y:S01]  /*23380*/  FADD.FTZ R104, R39, R19 ;  /* 0x0000001327687221 */ /* 0x000fe20000010000 */
[----:B------:R-:W-:Y:S01]  /*23390*/  @!P1 HFMA2.BF16_V2 R121, -RZ.H0_H0, RZ.H0_H0, -R6.H0_H0 ;  /* 0x200000ffff799231 */ /* 0x000fe20000340906 */
[----:B------:R-:W-:Y:S01]  /*233a0*/  @!P3 PRMT R18, R135, 0x5410, RZ ;  /* 0x000054108712b816 */ /* 0x000fe200000000ff */
[----:B------:R-:W-:Y:S01]  /*233b0*/  @!P2 HFMA2.BF16_V2 R136, -RZ.H0_H0, RZ.H0_H0, -R7.H0_H0 ;  /* 0x200000ffff88a231 */ /* 0x000fe20000340907 */
[----:B------:R4:W-:Y:S02]  /*233c0*/  MUFU.EX2 R19, R214 ;  /* 0x000000d600137308 */ /* 0x0009e40000000800 */
[----:B------:R-:W-:Y:S01]  /*233d0*/  PRMT R127, R121, 0x7610, R127 ;  /* 0x00007610797f7816 */ /* 0x000fe2000000007f */
[----:B------:R1:W-:Y:S01]  /*233e0*/  ST.E.U16 desc[UR4][R194.64+0x2], R18 ;  /* 0x00000212c2007985 */ /* 0x0003e2000c101504 */
[----:B------:R-:W-:Y:S03]  /*233f0*/  PRMT R132, R136, 0x7610, R132 ;  /* 0x0000761088847816 */ /* 0x000fe60000000084 */
[----:B------:R-:W-:Y:S03]  /*23400*/  @!P2 STL.S16 [R1+0xa4], R136 ;  /* 0x0000a4880100a387 */ /* 0x000fe60000100600 */
[----:B------:R-:W-:Y:S01]  /*23410*/  MUFU.EX2 R39, R227 ;  /* 0x000000e300277308 */ /* 0x000fe20000000800 */
[----:B------:R3:W-:Y:S04]  /*23420*/  @!P1 STL.S16 [R1+0x9c], R121 ;  /* 0x00009c7901009387 */ /* 0x0007e80000100600 */
[----:B------:R2:W2:Y:S01]  /*23430*/  LDL.S16 R117, [R1+0x110] ;  /* 0x0001100001757983 */ /* 0x0004a20000100600 */
[----:B----4-:R-:W-:Y:S03]  /*23440*/  F2FP.BF16.F32.PACK_AB R214, R35, R50 ;  /* 0x0000003223d6723e */ /* 0x010fe600000010ff */
[----:B------:R-:W4:Y:S01]  /*23450*/  LDL R119, [R1+0x160] ;  /* 0x0001600001777983 */ /* 0x000f220000100800 */
[----:B-1----:R-:W-:Y:S01]  /*23460*/  FADD.FTZ R18, R54, R114 ;  /* 0x0000007236127221 */ /* 0x002fe20000010000 */
[----:B------:R-:W-:Y:S02]  /*23470*/  PRMT R114, R7, 0x5410, R6 ;  /* 0x0000541007727816 */ /* 0x000fe40000000006 */
[----:B------:R-:W-:Y:S01]  /*23480*/  @!P1 PRMT R6, R127, 0x5410, RZ ;  /* 0x000054107f069816 */ /* 0x000fe200000000ff */
[----:B------:R-:W-:Y:S01]  /*23490*/  FADD.FTZ R112, R38, R18 ;  /* 0x0000001226707221 */ /* 0x000fe20000010000 */
[----:B------:R-:W-:Y:S01]  /*234a0*/  @!P2 PRMT R7, R132, 0x5410, RZ ;  /* 0x000054108407a816 */ /* 0x000fe200000000ff */
[----:B------:R-:W1:Y:S01]  /*234b0*/  MUFU.EX2 R18, R215 ;  /* 0x000000d700127308 */ /* 0x000e620000000800 */
[----:B------:R-:W-:Y:S09]  /*234c0*/  LOP3.LUT R127, R130, 0xff, RZ, 0xc0, !PT ;  /* 0x000000ff827f7812 */ /* 0x000ff200078ec0ff */
[----:B------:R-:W1:Y:S02]  /*234d0*/  MUFU.EX2 R38, R229 ;  /* 0x000000e500267308 */ /* 0x000e640000000800 */
[----:B-1----:R-:W-:Y:S02]  /*234e0*/  F2FP.BF16.F32.PACK_AB R211, R18, R19 ;  /* 0x0000001312d3723e */ /* 0x002fe400000010ff */
[----:B------:R-:W-:Y:S01]  /*234f0*/  F2FP.BF16.F32.PACK_AB R213, R38, R39 ;  /* 0x0000002726d5723e */ /* 0x000fe200000010ff */
[----:B---3--:R-:W-:Y:S05]  /*23500*/  IMAD.X R121, R195, 0x1, R51, P0 ;  /* 0x00000001c3797824 */ /* 0x008fea00000e0633 */
[----:B------:R-:W1:Y:S01]  /*23510*/  MUFU.EX2 R51, R217 ;  /* 0x000000d900337308 */ /* 0x000e620000000800 */
[----:B------:R-:W-:Y:S01]  /*23520*/  IMAD.WIDE.U32 R178, R126, -0x326172a9, RZ ;  /* 0xcd9e8d577eb27825 */ /* 0x000fe200078e00ff */
[----:B------:R3:W-:Y:S04]  /*23530*/  ST.E.U16 desc[UR4][R120.64+0x2], R6 ;  /* 0x0000020678007985 */ /* 0x0007e8000c101504 */
[----:B------:R3:W-:Y:S01]  /*23540*/  ST.E.U16 desc[UR4][R120.64], R7 ;  /* 0x0000000778007985 */ /* 0x0007e2000c101504 */
[----:B-1----:R-:W-:Y:S01]  /*23550*/  F2FP.BF16.F32.PACK_AB R169, R51, R67 ;  /* 0x0000004333a9723e */ /* 0x002fe200000010ff */
[----:B---3--:R-:W-:Y:S01]  /*23560*/  FADD.FTZ R6, R105, R115 ;  /* 0x0000007369067221 */ /* 0x008fe20000010000 */
[C---:B------:R-:W-:Y:S01]  /*23570*/  F2FP.BF16.F32.PACK_AB R105, R34.reuse, R105 ;  /* 0x000000692269723e */ /* 0x040fe200000010ff */
[----:B------:R-:W3:Y:S02]  /*23580*/  LDL R115, [R1+0x15c] ;  /* 0x00015c0001737983 */ /* 0x000ee40000100800 */
[----:B------:R-:W-:Y:S01]  /*23590*/  FADD.FTZ R54, R34, R6 ;  /* 0x0000000622367221 */ /* 0x000fe20000010000 */
[----:B------:R-:W-:Y:S01]  /*235a0*/  LOP3.LUT R6, R123, R179, RZ, 0x3c, !PT ;  /* 0x000000b37b067212 */ /* 0x000fe200078e3cff */
[----:B------:R-:W-:Y:S02]  /*235b0*/  FADD.FTZ R7, R50, R109 ;  /* 0x0000006d32077221 */ /* 0x000fe40000010000 */
[----:B------:R-:W1:Y:S02]  /*235c0*/  MUFU.EX2 R50, R226 ;  /* 0x000000e200327308 */ /* 0x000e640000000800 */
[----:B------:R-:W-:Y:S01]  /*235d0*/  IMAD.WIDE.U32 R152, R6, -0x2daee0ad, RZ ;  /* 0xd2511f5306987825 */ /* 0x000fe200078e00ff */
[----:B------:R-:W-:Y:S02]  /*235e0*/  LOP3.LUT R6, R125, R113, RZ, 0x3c, !PT ;  /* 0x000000717d067212 */ /* 0x000fe400078e3cff */
[----:B------:R-:W4:Y:S01]  /*235f0*/  LDL.64 R124, [R1+0x148] ;  /* 0x00014800017c7983 */ /* 0x000f220000100a00 */
[----:B------:R-:W-:Y:S01]  /*23600*/  FADD.FTZ R109, R35, R7 ;  /* 0x00000007236d7221 */ /* 0x000fe20000010000 */
[----:B------:R-:W-:Y:S01]  /*23610*/  LOP3.LUT R148, R153, R122, R148, 0x96, !PT ;  /* 0x0000007a99947212 */ /* 0x000fe200078e9694 */
[----:B------:R-:W-:Y:S01]  /*23620*/  FADD.FTZ R7, R67, R112 ;  /* 0x0000007043077221 */ /* 0x000fe20000010000 */
[----:B------:R-:W-:Y:S01]  /*23630*/  LOP3.LUT R140, R6, R149, RZ, 0x3c, !PT ;  /* 0x00000095068c7212 */ /* 0x000fe200078e3cff */
[----:B------:R-:W-:Y:S01]  /*23640*/  FADD.FTZ R6, R66, R104 ;  /* 0x0000006842067221 */ /* 0x000fe20000010000 */
[----:B------:R-:W3:Y:S01]  /*23650*/  LDL R122, [R1+0x158] ;  /* 0x00015800017a7983 */ /* 0x000ee20000100800 */
[----:B------:R-:W-:Y:S04]  /*23660*/  IMAD.WIDE.U32 R148, R148, -0x326172a9, RZ ;  /* 0xcd9e8d5794947825 */ /* 0x000fe800078e00ff */
[C---:B------:R-:W-:Y:S01]  /*23670*/  FMUL.FTZ R66, R2.reuse, R142 ;  /* 0x0000008e02427220 */ /* 0x040fe20000410000 */
[----:B------:R-:W-:Y:S01]  /*23680*/  FADD.FTZ R55, R55, R6 ;  /* 0x0000000637377221 */ /* 0x000fe20000010000 */
[----:B------:R-:W-:Y:S01]  /*23690*/  LOP3.LUT R6, R23, R187, R178, 0x96, !PT ;  /* 0x000000bb17067212 */ /* 0x000fe200078e96b2 */
[----:B------:R-:W-:Y:S01]  /*236a0*/  FMUL.FTZ R67, R2, R143 ;  /* 0x0000008f02437220 */ /* 0x000fe20000410000 */
[----:B------:R-:W-:Y:S01]  /*236b0*/  LOP3.LUT R34, R149, R180, R22, 0x96, !PT ;  /* 0x000000b495227212 */ /* 0x000fe200078e9616 */
[----:B------:R-:W-:Y:S01]  /*236c0*/  FADD.FTZ R22, R19, R54 ;  /* 0x0000003613167221 */ /* 0x000fe20000010000 */
[----:B------:R-:W-:Y:S01]  /*236d0*/  FADD.FTZ R104, R51, R7 ;  /* 0x0000000733687221 */ /* 0x000fe20000010000 */
[----:B------:R-:W-:Y:S04]  /*236e0*/  IMAD.WIDE.U32 R6, R6, -0x2daee0ad, RZ ;  /* 0xd2511f5306067825 */ /* 0x000fe800078e00ff */
[----:B------:R-:W-:Y:S01]  /*236f0*/  FMUL.FTZ R51, R2, R151 ;  /* 0x0000009702337220 */ /* 0x000fe20000410000 */
[----:B------:R-:W-:Y:S01]  /*23700*/  FADD.FTZ R112, R18, R22 ;  /* 0x0000001612707221 */ /* 0x000fe20000010000 */
[----:B------:R-:W-:Y:S01]  /*23710*/  IMAD.WIDE.U32 R34, R34, -0x2daee0ad, RZ ;  /* 0xd2511f5322227825 */ /* 0x000fe200078e00ff */
[----:B------:R-:W-:Y:S01]  /*23720*/  LOP3.LUT R22, R7, R203, R152, 0x96, !PT ;  /* 0x000000cb07167212 */ /* 0x000fe200078e9698 */
[----:B------:R-:W1:Y:S02]  /*23730*/  MUFU.EX2 R18, R228 ;  /* 0x000000e400127308 */ /* 0x000e640000000800 */
[----:B------:R-:W-:Y:S01]  /*23740*/  FMUL.FTZ R54, R2, R146 ;  /* 0x0000009202367220 */ /* 0x000fe20000410000 */
[----:B------:R-:W-:Y:S01]  /*23750*/  LOP3.LUT R7, R35, R196, R6, 0x96, !PT ;  /* 0x000000c423077212 */ /* 0x000fe200078e9606 */
[--C-:B------:R-:W-:Y:S01]  /*23760*/  FADD.FTZ R6, R39, R109.reuse ;  /* 0x0000006d27067221 */ /* 0x100fe20000010000 */
[C---:B------:R-:W-:Y:S01]  /*23770*/  PRMT R109, R3.reuse, 0x7632, R109 ;  /* 0x00007632036d7816 */ /* 0x040fe2000000006d */
[----:B------:R-:W-:Y:S04]  /*23780*/  IMAD.WIDE.U32 R22, R22, -0x326172a9, RZ ;  /* 0xcd9e8d5716167825 */ /* 0x000fe800078e00ff */
[----:B------:R-:W-:Y:S01]  /*23790*/  FMUL.FTZ R35, R2, R159 ;  /* 0x0000009f02237220 */ /* 0x000fe20000410000 */
[----:B------:R-:W-:Y:S01]  /*237a0*/  PRMT R126, R3, 0x5410, R109 ;  /* 0x00005410037e7816 */ /* 0x000fe2000000006d */
[----:B------:R-:W-:Y:S01]  /*237b0*/  FADD.FTZ R113, R38, R6 ;  /* 0x0000000626717221 */ /* 0x000fe20000010000 */
[----:B------:R-:W-:Y:S01]  /*237c0*/  LOP3.LUT R19, R23, R191, R148, 0x96, !PT ;  /* 0x000000bf17137212 */ /* 0x000fe200078e9694 */
[----:B-1----:R-:W-:Y:S01]  /*237d0*/  FADD.FTZ R6, R50, R55 ;  /* 0x0000003732067221 */ /* 0x002fe20000010000 */
[C---:B------:R-:W-:Y:S01]  /*237e0*/  FMUL.FTZ R38, R2.reuse, R154 ;  /* 0x0000009a02267220 */ /* 0x040fe20000410000 */
[C---:B------:R-:W-:Y:S01]  /*237f0*/  FMUL.FTZ R23, R2.reuse, R163 ;  /* 0x000000a302177220 */ /* 0x040fe20000410000 */
[C---:B------:R-:W-:Y:S01]  /*23800*/  FMUL.FTZ R39, R2.reuse, R155 ;  /* 0x0000009b02277220 */ /* 0x040fe20000410000 */
[----:B------:R-:W-:Y:S01]  /*23810*/  FMUL.FTZ R55, R2, R147 ;  /* 0x0000009302377220 */ /* 0x000fe20000410000 */
[C---:B------:R-:W-:Y:S01]  /*23820*/  F2FP.BF16.F32.PACK_AB R210, R18.reuse, R50 ;  /* 0x0000003212d2723e */ /* 0x040fe200000010ff */
[----:B------:R-:W-:Y:S01]  /*23830*/  FADD.FTZ R133, R18, R6 ;  /* 0x0000000612857221 */ /* 0x000fe20000010000 */
[----:B------:R-:W-:Y:S04]  /*23840*/  IMAD.WIDE.U32 R6, R7, -0x326172a9, RZ ;  /* 0xcd9e8d5707067825 */ /* 0x000fe800078e00ff */
[----:B------:R-:W-:Y:S01]  /*23850*/  FMUL.FTZ R50, R2, R150 ;  /* 0x0000009602327220 */ /* 0x000fe20000410000 */
[----:B------:R-:W-:Y:S01]  /*23860*/  IMAD.WIDE.U32 R18, R19, -0x2daee0ad, RZ ;  /* 0xd2511f5313127825 */ /* 0x000fe200078e00ff */
[----:B------:R-:W-:Y:S04]  /*23870*/  LOP3.LUT R22, R7, R185, R22, 0x96, !PT ;  /* 0x000000b907167212 */ /* 0x000fe800078e9616 */
[----:B------:R-:W-:Y:S01]  /*23880*/  LOP3.LUT R34, R19, R190, R34, 0x96, !PT ;  /* 0x000000be13227212 */ /* 0x000fe200078e9622 */
[----:B------:R-:W-:Y:S04]  /*23890*/  IMAD.WIDE.U32 R176, R22, -0x2daee0ad, RZ ;  /* 0xd2511f5316b07825 */ /* 0x000fe800078e00ff */
[----:B------:R-:W-:Y:S01]  /*238a0*/  FMUL.FTZ R22, R2, R162 ;  /* 0x000000a202167220 */ /* 0x000fe20000410000 */
[----:B------:R-:W-:Y:S01]  /*238b0*/  IMAD.WIDE.U32 R160, R34, -0x326172a9, RZ ;  /* 0xcd9e8d5722a07825 */ /* 0x000fe200078e00ff */
[----:B------:R-:W-:Y:S03]  /*238c0*/  LOP3.LUT R134, R177, R189, R18, 0x96, !PT ;  /* 0x000000bdb1867212 */ /* 0x000fe600078e9612 */
[----:B------:R-:W-:Y:S01]  /*238d0*/  FMUL.FTZ R34, R2, R158 ;  /* 0x0000009e02227220 */ /* 0x000fe20000410000 */
[----:B------:R-:W-:Y:S01]  /*238e0*/  LOP3.LUT R136, R161, R175, R6, 0x96, !PT ;  /* 0x000000afa1887212 */ /* 0x000fe200078e9606 */
[----:B------:R-:W-:Y:S05]  /*238f0*/  IMAD.WIDE.U32 R134, R134, -0x326172a9, RZ ;  /* 0xcd9e8d5786867825 */ /* 0x000fea00078e00ff */
[----:B------:R-:W-:Y:S04]  /*23900*/  LOP3.LUT R6, R135, R245, R160, 0x96, !PT ;  /* 0x000000f587067212 */ /* 0x000fe800078e96a0 */
[----:B------:R-:W-:Y:S04]  /*23910*/  LOP3.LUT R7, R6, 0xff, RZ, 0xc0, !PT ;  /* 0x000000ff06077812 */ /* 0x000fe800078ec0ff */
[----:B------:R-:W-:Y:S11]  /*23920*/  ISETP.GE.U32.AND P1, PT, R192, R7, PT ;  /* 0x00000007c000720c */ /* 0x000ff60003f26070 */
[----:B------:R-:W-:Y:S02]  /*23930*/  @!UPT UIADD3 URZ, URZ, URZ, URZ ;  /* 0x0000003f3f3ff290 */ /* 0x000fe4000fffe03f */
[----:B--2---:R-:W-:Y:S05]  /*23940*/  @!P1 HFMA2.BF16_V2 R117, -RZ.H0_H0, RZ.H0_H0, -R3.H0_H0 ;  /* 0x200000ffff759231 */ /* 0x004fea0000340903 */
[----:B------:R-:W-:Y:S01]  /*23950*/  PRMT R7, R117, 0x7610, R7 ;  /* 0x0000761075077816 */ /* 0x000fe20000000007 */
[----:B------:R1:W-:Y:S03]  /*23960*/  @!P1 STL.S16 [R1+0x110], R117 ;  /* 0x0001107501009387 */ /* 0x0003e60000100600 */
[----:B------:R-:W-:Y:S01]  /*23970*/  @!P1 PRMT R3, R7, 0x5410, RZ ;  /* 0x0000541007039816 */ /* 0x000fe200000000ff */
[----:B------:R-:W2:Y:S01]  /*23980*/  LDL R118, [R1+0x164] ;  /* 0x0001640001767983 */ /* 0x000ea20000100800 */
[----:B------:R-:W-:Y:S03]  /*23990*/  FMUL.FTZ R7, R2, R171 ;  /* 0x000000ab02077220 */ /* 0x000fe60000410000 */
[----:B-1----:R-:W2:Y:S01]  /*239a0*/  LDL R117, [R1+0x168] ;  /* 0x0001680001757983 */ /* 0x002ea20000100800 */
[----:B----4-:R-:W-:Y:S03]  /*239b0*/  IADD3 R18, P0, R124, R120, RZ ;  /* 0x000000787c127210 */ /* 0x010fe60007f1e0ff */
[----:B------:R1:W4:Y:S02]  /*239c0*/  LDL.S16 R125, [R1+0x128] ;  /* 0x00012800017d7983 */ /* 0x0003240000100600 */
[----:B---3--:R-:W-:Y:S01]  /*239d0*/  IMAD.X R19, R115, 0x1, R121, P0 ;  /* 0x0000000173137824 */ /* 0x008fe200000e0679 */
[----:B------:R-:W-:Y:S01]  /*239e0*/  IADD3 R122, P0, R194, R122, RZ ;  /* 0x0000007ac27a7210 */ /* 0x000fe20007f1e0ff */
[----:B------:R1:W3:Y:S04]  /*239f0*/  LDL.S16 R115, [R1+0x12c] ;  /* 0x00012c0001737983 */ /* 0x0002e80000100600 */
[----:B------:R1:W-:Y:S01]  /*23a00*/  ST.E.U16 desc[UR4][R18.64], R3 ;  /* 0x0000000312007985 */ /* 0x0003e2000c101504 */
[----:B------:R-:W-:Y:S01]  /*23a10*/  IMAD.X R123, R195, 0x1, R119, P0 ;  /* 0x00000001c37b7824 */ /* 0x000fe200000e0677 */
[----:B-1----:R-:W-:Y:S01]  /*23a20*/  LOP3.LUT R3, R130, 0xffff, RZ, 0xc0, !PT ;  /* 0x0000ffff82037812 */ /* 0x002fe200078ec0ff */
[C---:B------:R-:W-:Y:S01]  /*23a30*/  FMUL.FTZ R18, R2.reuse, R166 ;  /* 0x000000a602127220 */ /* 0x040fe20000410000 */
[----:B------:R-:W-:Y:S02]  /*23a40*/  FMUL.FTZ R19, R2, R167 ;  /* 0x000000a702137220 */ /* 0x000fe40000410000 */
[----:B------:R-:W-:Y:S04]  /*23a50*/  SHF.R.U32.HI R3, RZ, 0x8, R3 ;  /* 0x00000008ff037819 */ /* 0x000fe80000011603 */
[----:B------:R-:W-:Y:S02]  /*23a60*/  LOP3.LUT R132, R3, 0xffff, RZ, 0xc0, !PT ;  /* 0x0000ffff03847812 */ /* 0x000fe400078ec0ff */
[--C-:B------:R-:W-:Y:S04]  /*23a70*/  SHF.R.U32.HI R3, RZ, 0x10, R130.reuse ;  /* 0x00000010ff037819 */ /* 0x100fe80000011682 */
[----:B------:R-:W-:Y:S04]  /*23a80*/  LOP3.LUT R3, R3, 0xff, RZ, 0xc0, !PT ;  /* 0x000000ff03037812 */ /* 0x000fe800078ec0ff */
[C---:B------:R-:W-:Y:S02]  /*23a90*/  ISETP.GE.U32.AND P6, PT, R192.reuse, R3, PT ;  /* 0x00000003c000720c */ /* 0x040fe40003fc6070 */
[----:B------:R-:W-:Y:S04]  /*23aa0*/  SHF.R.U32.HI R3, RZ, 0x18, R130 ;  /* 0x00000018ff037819 */ /* 0x000fe80000011682 */
[----:B------:R-:W-:Y:S02]  /*23ab0*/  ISETP.GE.U32.AND P5, PT, R192, R3, PT ;  /* 0x00000003c000720c */ /* 0x000fe40003fa6070 */
[----:B------:R-:W-:Y:S04]  /*23ac0*/  LOP3.LUT R3, R6, 0xffff, RZ, 0xc0, !PT ;  /* 0x0000ffff06037812 */ /* 0x000fe800078ec0ff */
[----:B------:R-:W-:Y:S04]  /*23ad0*/  SHF.R.U32.HI R3, RZ, 0x8, R3 ;  /* 0x00000008ff037819 */ /* 0x000fe80000011603 */
[----:B------:R-:W-:Y:S04]  /*23ae0*/  LOP3.LUT R3, R3, 0xffff, RZ, 0xc0, !PT ;  /* 0x0000ffff03037812 */ /* 0x000fe800078ec0ff */
[C---:B------:R-:W-:Y:S02]  /*23af0*/  ISETP.GE.U32.AND P3, PT, R192.reuse, R3, PT ;  /* 0x00000003c000720c */ /* 0x040fe40003f66070 */
[--C-:B------:R-:W-:Y:S02]  /*23b00*/  SHF.R.U32.HI R3, RZ, 0x10, R6.reuse ;  /* 0x00000010ff037819 */ /* 0x100fe40000011606 */
[----:B------:R-:W-:Y:S02]  /*23b10*/  SHF.R.U32.HI R6, RZ, 0x18, R6 ;  /* 0x00000018ff067819 */ /* 0x000fe40000011606 */
[----:B------:R-:W-:Y:S02]  /*23b20*/  LOP3.LUT R3, R3, 0xff, RZ, 0xc0, !PT ;  /* 0x000000ff03037812 */ /* 0x000fe400078ec0ff */
[----:B------:R-:W-:Y:S01]  /*23b30*/  ISETP.GE.U32.AND P1, PT, R192, R6, PT ;  /* 0x00000006c000720c */ /* 0x000fe20003f26070 */
[----:B------:R-:W-:Y:S01]  /*23b40*/  FMUL.FTZ R6, R2, R170 ;  /* 0x000000aa02067220 */ /* 0x000fe20000410000 */
[----:B------:R-:W-:Y:S02]  /*23b50*/  ISETP.GE.U32.AND P2, PT, R192, R3, PT ;  /* 0x00000003c000720c */ /* 0x000fe40003f46070 */
[----:B------:R-:W1:Y:S01]  /*23b60*/  MUFU.EX2 R3, R234 ;  /* 0x000000ea00037308 */ /* 0x000e620000000800 */
[----:B--2---:R-:W-:Y:S01]  /*23b70*/  IADD3 R118, P0, R194, R118, RZ ;  /* 0x00000076c2767210 */ /* 0x004fe20007f1e0ff */
[----:B-1----:R-:W-:Y:S04]  /*23b80*/  FADD.FTZ R104, R3, R104 ;  /* 0x0000006803687221 */ /* 0x002fe80000010000 */
[----:B------:R-:W-:Y:S04]  /*23b90*/  IMAD.X R119, R195, 0x1, R117, P0 ;  /* 0x00000001c3777824 */ /* 0x000fe800000e0675 */
[----:B------:R-:W-:Y:S01]  /*23ba0*/  MUFU.EX2 R117, R240 ;  /* 0x000000f000757308 */ /* 0x000fe20000000800 */
[----:B----4-:R-:W-:Y:S05]  /*23bb0*/  @!P2 HFMA2.BF16_V2 R125, -RZ.H0_H0, RZ.H0_H0, -R0.H0_H0 ;  /* 0x200000ffff7da231 */ /* 0x010fea0000340900 */
[----:B------:R-:W-:Y:S01]  /*23bc0*/  PRMT R141, R125, 0x7610, R141 ;  /* 0x000076107d8d7816 */ /* 0x000fe2000000008d */
[----:B---3--:R-:W-:Y:S05]  /*23bd0*/  @!P3 HFMA2.BF16_V2 R115, -RZ.H0_H0, RZ.H0_H0, -R109.H0_H0 ;  /* 0x200000ffff73b231 */ /* 0x008fea000034096d */
[----:B------:R-:W-:Y:S01]  /*23be0*/  PRMT R2, R115, 0x7610, R2 ;  /* 0x0000761073027816 */ /* 0x000fe20000000002 */
[----:B------:R1:W-:Y:S03]  /*23bf0*/  @!P3 STL.S16 [R1+0x12c], R115 ;  /* 0x00012c730100b387 */ /* 0x0003e60000100600 */
[----:B------:R-:W-:Y:S01]  /*23c00*/  @!P3 PRMT R109, R2, 0x5410, RZ ;  /* 0x00005410026db816 */ /* 0x000fe200000000ff */
[----:B------:R3:W2:Y:S01]  /*23c10*/  LDL.S16 R154, [R1+0x120] ;  /* 0x00012000019a7983 */ /* 0x0006a20000100600 */
[----:B------:R-:W-:Y:S01]  /*23c20*/  ISETP.GE.U32.AND P3, PT, R192, R127, PT ;  /* 0x0000007fc000720c */ /* 0x000fe20003f66070 */
[----:B------:R-:W4:Y:S02]  /*23c30*/  MUFU.EX2 R2, R232 ;  /* 0x000000e800027308 */ /* 0x000f240000000800 */
[----:B------:R3:W-:Y:S08]  /*23c40*/  ST.E.U16 desc[UR4][R122.64], R109 ;  /* 0x0000006d7a007985 */ /* 0x0007f0000c101504 */
[----:B------:R-:W-:Y:S01]  /*23c50*/  MUFU.EX2 R127, R243 ;  /* 0x000000f3007f7308 */ /* 0x000fe20000000800 */
[C---:B----4-:R-:W-:Y:S01]  /*23c60*/  F2FP.BF16.F32.PACK_AB R161, R2.reuse, R3 ;  /* 0x0000000302a1723e */ /* 0x050fe200000010ff */
[----:B------:R-:W-:Y:S01]  /*23c70*/  FADD.FTZ R124, R2, R104 ;  /* 0x00000068027c7221 */ /* 0x000fe20000010000 */
[----:B-1----:R1:W4:Y:S07]  /*23c80*/  LDL.S16 R115, [R1+0x124] ;  /* 0x0001240001737983 */ /* 0x00232e0000100600 */
[----:B------:R-:W1:Y:S01]  /*23c90*/  MUFU.EX2 R104, R231 ;  /* 0x000000e700687308 */ /* 0x000e620000000800 */
[----:B------:R1:W-:Y:S04]  /*23ca0*/  @!P2 STL.S16 [R1+0x128], R125 ;  /* 0x0001287d0100a387 */ /* 0x0003e80000100600 */
[----:B------:R2:W2:Y:S05]  /*23cb0*/  LDL.S16 R153, [R1+0x11c] ;  /* 0x00011c0001997983 */ /* 0x0004aa0000100600 */
[----:B------:R-:W1:Y:S10]  /*23cc0*/  MUFU.EX2 R2, R230 ;  /* 0x000000e600027308 */ /* 0x000e740000000800 */
[----:B---3--:R-:W3:Y:S01]  /*23cd0*/  MUFU.EX2 R109, R239 ;  /* 0x000000ef006d7308 */ /* 0x008ee20000000800 */
[----:B-1----:R-:W-:Y:S09]  /*23ce0*/  FADD.FTZ R3, R104, R112 ;  /* 0x0000007068037221 */ /* 0x002ff20000010000 */
[----:B------:R-:W1:Y:S01]  /*23cf0*/  MUFU.EX2 R112, R242 ;  /* 0x000000f200707308 */ /* 0x000e620000000800 */
[C---:B------:R-:W-:Y:S01]  /*23d00*/  F2FP.BF16.F32.PACK_AB R104, R2.reuse, R104 ;  /* 0x000000680268723e */ /* 0x040fe200000010ff */
[----:B------:R-:W-:Y:S01]  /*23d10*/  FADD.FTZ R128, R2, R3 ;  /* 0x0000000302807221 */ /* 0x000fe20000010000 */
[C---:B------:R-:W-:Y:S04]  /*23d20*/  PRMT R2, R0.reuse, 0x7632, R2 ;  /* 0x0000763200027816 */ /* 0x040fe80000000002 */
[----:B------:R-:W-:Y:S03]  /*23d30*/  PRMT R125, R0, 0x5410, R2 ;  /* 0x00005410007d7816 */ /* 0x000fe60000000002 */
[----:B------:R-:W1:Y:S01]  /*23d40*/  MUFU.EX2 R3, R241 ;  /* 0x000000f100037308 */ /* 0x000e620000000800 */
[----:B------:R-:W-:Y:S01]  /*23d50*/  @!P2 PRMT R0, R141, 0x5410, RZ ;  /* 0x000054108d00a816 */ /* 0x000fe200000000ff */
[----:B------:R-:W-:Y:S01]  /*23d60*/  IMAD.WIDE.U32 R140, R140, -0x326172a9, RZ ;  /* 0xcd9e8d578c8c7825 */ /* 0x000fe200078e00ff */
[----:B---3--:R-:W-:Y:S03]  /*23d70*/  F2FP.BF16.F32.PACK_AB R162, R109, R117 ;  /* 0x000000756da2723e */ /* 0x008fe600000010ff */
[----:B------:R3:W-:Y:S01]  /*23d80*/  ST.E.U16 desc[UR4][R118.64], R0 ;  /* 0x0000000076007985 */ /* 0x0007e2000c101504 */
[CC--:B------:R-:W-:Y:S02]  /*23d90*/  LOP3.LUT R158, R141.reuse, R187.reuse, R178, 0x96, !PT ;  /* 0x000000bb8d9e7212 */ /* 0x0c0fe400078e96b2 */
[----:B------:R-:W-:Y:S01]  /*23da0*/  LOP3.LUT R150, R141, R187, R224, 0x96, !PT ;  /* 0x000000bb8d967212 */ /* 0x000fe200078e96e0 */
[----:B-1----:R-:W-:Y:S01]  /*23db0*/  FADD.FTZ R113, R112, R113 ;  /* 0x0000007170717221 */ /* 0x002fe20000010000 */
[C---:B------:R-:W-:Y:S03]  /*23dc0*/  F2FP.BF16.F32.PACK_AB R170, R3.reuse, R112 ;  /* 0x0000007003aa723e */ /* 0x040fe600000010ff */
[----:B------:R-:W-:Y:S02]  /*23dd0*/  FADD.FTZ R129, R3, R113 ;  /* 0x0000007103817221 */ /* 0x000fe40000010000 */
[----:B------:R-:W-:Y:S10]  /*23de0*/  MUFU.EX2 R113, R237 ;  /* 0x000000ed00717308 */ /* 0x000ff40000000800 */
[----:B------:R-:W1:Y:S01]  /*23df0*/  MUFU.EX2 R3, R238 ;  /* 0x000000ee00037308 */ /* 0x000e620000000800 */
[----:B---3--:R-:W-:Y:S04]  /*23e00*/  LOP3.LUT R0, R134, 0xff, RZ, 0xc0, !PT ;  /* 0x000000ff86007812 */ /* 0x008fe800078ec0ff */
[----:B------:R-:W-:Y:S02]  /*23e10*/  ISETP.GE.U32.AND P0, PT, R192, R0, PT ;  /* 0x00000000c000720c */ /* 0x000fe40003f06070 */
[----:B------:R-:W-:Y:S04]  /*23e20*/  LOP3.LUT R0, R134, 0xffff, RZ, 0xc0, !PT ;  /* 0x0000ffff86007812 */ /* 0x000fe800078ec0ff */
[----:B------:R-:W-:Y:S02]  /*23e30*/  SHF.R.U32.HI R0, RZ, 0x8, R0 ;  /* 0x00000008ff007819 */ /* 0x000fe40000011600 */
[----:B-1----:R-:W-:Y:S02]  /*23e40*/  F2FP.BF16.F32.PACK_AB R163, R3, R113 ;  /* 0x0000007103a3723e */ /* 0x002fe400000010ff */
[----:B------:R-:W-:Y:S01]  /*23e50*/  LOP3.LUT R0, R0, 0xffff, RZ, 0xc0, !PT ;  /* 0x0000ffff00007812 */ /* 0x000fe200078ec0ff */
[----:B----4-:R-:W-:Y:S05]  /*23e60*/  @!P1 HFMA2.BF16_V2 R115, -RZ.H0_H0, RZ.H0_H0, -R2.H0_H0 ;  /* 0x200000ffff739231 */ /* 0x010fea0000340902 */
[----:B------:R-:W-:Y:S01]  /*23e70*/  PRMT R112, R115, 0x7610, R112 ;  /* 0x0000761073707816 */ /* 0x000fe20000000070 */
[----:B------:R1:W-:Y:S03]  /*23e80*/  @!P1 STL.S16 [R1+0x124], R115 ;  /* 0x0001247301009387 */ /* 0x0003e60000100600 */
[----:B------:R-:W-:Y:S01]  /*23e90*/  @!P1 PRMT R2, R112, 0x5410, RZ ;  /* 0x0000541070029816 */ /* 0x000fe200000000ff */
[----:B------:R3:W4:Y:S01]  /*23ea0*/  LDL.S16 R181, [R1+0x118] ;  /* 0x0001180001b57983 */ /* 0x0007220000100600 */
[C---:B------:R-:W-:Y:S01]  /*23eb0*/  ISETP.GE.U32.AND P1, PT, R192.reuse, R0, PT ;  /* 0x00000000c000720c */ /* 0x040fe20003f26070 */
[----:B------:R-:W-:Y:S01]  /*23ec0*/  FADD.FTZ R0, R117, R133 ;  /* 0x0000008575007221 */ /* 0x000fe20000010000 */
[----:B------:R-:W-:Y:S01]  /*23ed0*/  FADD.FTZ R117, R113, R124 ;  /* 0x0000007c71757221 */ /* 0x000fe20000010000 */
[----:B------:R-:W-:Y:S01]  /*23ee0*/  SHF.R.U32.HI R124, RZ, 0x18, R134 ;  /* 0x00000018ff7c7819 */ /* 0x000fe20000011686 */
[----:B------:R3:W-:Y:S01]  /*23ef0*/  ST.E.U16 desc[UR4][R118.64+0x2], R2 ;  /* 0x0000020276007985 */ /* 0x0007e2000c101504 */
[--C-:B------:R-:W-:Y:S01]  /*23f00*/  FADD.FTZ R155, R109, R0.reuse ;  /* 0x000000006d9b7221 */ /* 0x100fe20000010000 */
[C---:B------:R-:W-:Y:S01]  /*23f10*/  PRMT R0, R139.reuse, 0x7610, R0 ;  /* 0x000076108b007816 */ /* 0x040fe20000000000 */
[----:B------:R-:W-:Y:S01]  /*23f20*/  MUFU.EX2 R112, R236 ;  /* 0x000000ec00707308 */ /* 0x000fe20000000800 */
[----:B------:R-:W-:Y:S02]  /*23f30*/  PRMT R109, R139, 0x7632, R109 ;  /* 0x000076328b6d7816 */ /* 0x000fe4000000006d */
[----:B------:R-:W-:Y:S01]  /*23f40*/  ISETP.GE.U32.AND P2, PT, R192, R124, PT ;  /* 0x0000007cc000720c */ /* 0x000fe20003f46070 */
[----:B--2---:R-:W-:Y:S01]  /*23f50*/  @!P3 HFMA2.BF16_V2 R154, -RZ.H0_H0, RZ.H0_H0, -R0.H0_H0 ;  /* 0x200000ffff9ab231 */ /* 0x004fe20000340900 */
[----:B------:R-:W-:Y:S05]  /*23f60*/  PRMT R113, R0, 0x5410, R109 ;  /* 0x0000541000717816 */ /* 0x000fea000000006d */
[----:B------:R-:W3:Y:S01]  /*23f70*/  MUFU.EX2 R124, R244 ;  /* 0x000000f4007c7308 */ /* 0x000ee20000000800 */
[----:B------:R-:W-:Y:S01]  /*23f80*/  PRMT R139, R154, 0x7610, R139 ;  /* 0x000076109a8b7816 */ /* 0x000fe2000000008b */
[----:B------:R2:W-:Y:S03]  /*23f90*/  @!P3 STL.S16 [R1+0x120], R154 ;  /* 0x0001209a0100b387 */ /* 0x0005e60000100600 */
[----:B------:R-:W-:Y:S01]  /*23fa0*/  @!P3 PRMT R0, R139, 0x5410, RZ ;  /* 0x000054108b00b816 */ /* 0x000fe200000000ff */
[----:B------:R4:W4:Y:S01]  /*23fb0*/  LDL.S16 R178, [R1+0x114] ;  /* 0x0001140001b27983 */ /* 0x0009220000100600 */
[----:B------:R-:W-:Y:S03]  /*23fc0*/  ISETP.GE.U32.AND P3, PT, R192, R132, PT ;  /* 0x00000084c000720c */ /* 0x000fe60003f66070 */
[----:B-1----:R-:W1:Y:S01]  /*23fd0*/  MUFU.EX2 R115, R235 ;  /* 0x000000eb00737308 */ /* 0x002e620000000800 */
[----:B------:R-:W-:Y:S01]  /*23fe0*/  IMAD.WIDE.U32 R138, R138, -0x2daee0ad, RZ ;  /* 0xd2511f538a8a7825 */ /* 0x000fe200078e00ff */
[----:B------:R4:W4:Y:S04]  /*23ff0*/  LDL.S16 R166, [R1+0x10c] ;  /* 0x00010c0001a67983 */ /* 0x0009280000100600 */
[----:B------:R1:W-:Y:S01]  /*24000*/  ST.E.U16 desc[UR4][R194.64+0x10], R0 ;  /* 0x00001000c2007985 */ /* 0x0003e2000c101504 */
[----:B---3--:R-:W-:Y:S03]  /*24010*/  F2FP.BF16.F32.PACK_AB R2, R124, R127 ;  /* 0x0000007f7c02723e */ /* 0x008fe600000010ff */
[----:B------:R-:W-:Y:S05]  /*24020*/  @!P3 HFMA2.BF16_V2 R153, -RZ.H0_H0, RZ.H0_H0, -R109.H0_H0 ;  /* 0x200000ffff99b231 */ /* 0x000fea000034096d */
[----:B------:R-:W-:Y:S01]  /*24030*/  PRMT R142, R153, 0x7610, R142 ;  /* 0x00007610998e7816 */ /* 0x000fe2000000008e */
[----:B------:R3:W-:Y:S01]  /*24040*/  @!P3 STL.S16 [R1+0x11c], R153 ;  /* 0x00011c990100b387 */ /* 0x0007e20000100600 */
[----:B--2---:R-:W-:Y:S01]  /*24050*/  FADD.FTZ R154, R3, R117 ;  /* 0x00000075039a7221 */ /* 0x004fe20000010000 */
[----:B-1----:R-:W-:Y:S01]  /*24060*/  F2FP.BF16.F32.PACK_AB R3, R112, R115 ;  /* 0x000000737003723e */ /* 0x002fe200000010ff */
[----:B------:R-:W-:Y:S01]  /*24070*/  FADD.FTZ R128, R115, R128 ;  /* 0x0000008073807221 */ /* 0x000fe20000010000 */
[----:B------:R-:W-:Y:S01]  /*24080*/  @!P3 PRMT R109, R142, 0x5410, RZ ;  /* 0x000054108e6db816 */ /* 0x000fe200000000ff */
[----:B------:R-:W-:Y:S01]  /*24090*/  FADD.FTZ R115, R127, R129 ;  /* 0x000000817f737221 */ /* 0x000fe20000010000 */
[----:B------:R-:W-:Y:S01]  /*240a0*/  SHF.R.U32.HI R117, RZ, 0x10, R134 ;  /* 0x00000010ff757819 */ /* 0x000fe20000011686 */
[----:B------:R1:W2:Y:S02]  /*240b0*/  LDL.S16 R142, [R1+0x108] ;  /* 0x00010800018e7983 */ /* 0x0002a40000100600 */
[----:B------:R-:W-:Y:S01]  /*240c0*/  FADD.FTZ R124, R124, R115 ;  /* 0x000000737c7c7221 */ /* 0x000fe20000010000 */
[----:B------:R-:W-:Y:S01]  /*240d0*/  LOP3.LUT R117, R117, 0xff, RZ, 0xc0, !PT ;  /* 0x000000ff75757812 */ /* 0x000fe200078ec0ff */
[----:B------:R1:W-:Y:S03]  /*240e0*/  ST.E.U16 desc[UR4][R194.64+0x12], R109 ;  /* 0x0000126dc2007985 */ /* 0x0003e6000c101504 */
[----:B------:R-:W-:Y:S02]  /*240f0*/  ISETP.GE.U32.AND P3, PT, R192, R117, PT ;  /* 0x00000075c000720c */ /* 0x000fe40003f66070 */
[----:B------:R-:W-:Y:S02]  /*24100*/  PRMT R0, R107, 0x7632, R0 ;  /* 0x000076326b007816 */ /* 0x000fe40000000000 */
[----:B------:R-:W-:Y:S01]  /*24110*/  LOP3.LUT R117, R139, R246, R182, 0x96, !PT ;  /* 0x000000f68b757212 */ /* 0x000fe200078e96b6 */
[----:B---3--:R-:W-:Y:S01]  /*24120*/  FADD.FTZ R153, R112, R128 ;  /* 0x0000008070997221 */ /* 0x008fe20000010000 */
[----:B------:R-:W-:Y:S02]  /*24130*/  PRMT R112, R111, 0x7632, R112 ;  /* 0x000076326f707816 */ /* 0x000fe40000000070 */
[----:B------:R-:W-:Y:S02]  /*24140*/  LOP3.LUT R128, R117, 0xff, RZ, 0xc0, !PT ;  /* 0x000000ff75807812 */ /* 0x000fe400078ec0ff */
[----:B------:R-:W-:Y:S02]  /*24150*/  PRMT R115, R111, 0x5410, R112 ;  /* 0x000054106f737816 */ /* 0x000fe40000000070 */
[----:B-1----:R-:W-:Y:S01]  /*24160*/  SHF.R.U32.HI R109, RZ, 0x18, R117 ;  /* 0x00000018ff6d7819 */ /* 0x002fe20000011675 */
[----:B----4-:R-:W-:Y:S05]  /*24170*/  @!P6 HFMA2.BF16_V2 R181, -RZ.H0_H0, RZ.H0_H0, -R111.H0_H0 ;  /* 0x200000ffffb5e231 */ /* 0x010fea000034096f */
[----:B------:R-:W-:Y:S01]  /*24180*/  PRMT R179, R181, 0x7610, R179 ;  /* 0x00007610b5b37816 */ /* 0x000fe200000000b3 */
[----:B------:R1:W-:Y:S03]  /*24190*/  @!P6 STL.S16 [R1+0x118], R181 ;  /* 0x000118b50100e387 */ /* 0x0003e60000100600 */
[----:B------:R-:W-:Y:S02]  /*241a0*/  @!P6 PRMT R111, R179, 0x5410, RZ ;  /* 0x00005410b36fe816 */ /* 0x000fe400000000ff */
[----:B------:R-:W-:Y:S03]  /*241b0*/  ISETP.GE.U32.AND P6, PT, R192, R128, PT ;  /* 0x00000080c000720c */ /* 0x000fe60003fc6070 */
[----:B------:R-:W-:Y:S01]  /*241c0*/  ST.E.U16 desc[UR4][R120.64+0x10], R111 ;  /* 0x0000106f78007985 */ /* 0x000fe2000c101504 */
[----:B------:R-:W-:Y:S02]  /*241d0*/  @!P5 HFMA2.BF16_V2 R178, -RZ.H0_H0, RZ.H0_H0, -R112.H0_H0 ;  /* 0x200000ffffb2d231 */ /* 0x000fe40000340970 */
[----:B------:R-:W-:Y:S03]  /*241e0*/  @!P0 HFMA2.BF16_V2 R166, -RZ.H0_H0, RZ.H0_H0, -R107.H0_H0 ;  /* 0x200000ffffa68231 */ /* 0x000fe6000034096b */
[----:B------:R-:W-:Y:S02]  /*241f0*/  PRMT R151, R178, 0x7610, R151 ;  /* 0x00007610b2977816 */ /* 0x000fe40000000097 */
[----:B------:R-:W-:Y:S01]  /*24200*/  PRMT R143, R166, 0x7610, R143 ;  /* 0x00007610a68f7816 */ /* 0x000fe2000000008f */
[----:B-1----:R1:W3:Y:S01]  /*24210*/  LDL.S16 R181, [R1+0x100] ;  /* 0x0001000001b57983 */ /* 0x0022e20000100600 */
[----:B------:R-:W-:Y:S03]  /*24220*/  @!P5 PRMT R112, R151, 0x5410, RZ ;  /* 0x000054109770d816 */ /* 0x000fe600000000ff */
[----:B------:R4:W-:Y:S04]  /*24230*/  STL [R1+0x4], R124 ;  /* 0x0000047c01007387 */ /* 0x0009e80000100800 */
[----:B------:R-:W-:Y:S04]  /*24240*/  @!P5 STL.S16 [R1+0x114], R178 ;  /* 0x000114b20100d387 */ /* 0x000fe80000100600 */
[----:B------:R1:W-:Y:S04]  /*24250*/  @!P0 STL.S16 [R1+0x10c], R166 ;  /* 0x00010ca601008387 */ /* 0x0003e80000100600 */
[----:B------:R3:W3:Y:S01]  /*24260*/  LDL.S16 R179, [R1+0xfc] ;  /* 0x0000fc0001b37983 */ /* 0x0006e20000100600 */
[----:B--2---:R-:W-:Y:S03]  /*24270*/  @!P1 HFMA2.BF16_V2 R142, -RZ.H0_H0, RZ.H0_H0, -R0.H0_H0 ;  /* 0x200000ffff8e9231 */ /* 0x004fe60000340900 */
[----:B------:R-:W-:Y:S02]  /*24280*/  ST.E.U16 desc[UR4][R120.64+0x12], R112 ;  /* 0x0000127078007985 */ /* 0x000fe4000c101504 */
[----:B------:R-:W-:Y:S02]  /*24290*/  PRMT R128, R142, 0x7610, R128 ;  /* 0x000076108e807816 */ /* 0x000fe40000000080 */
[----:B----4-:R-:W-:Y:S02]  /*242a0*/  LOP3.LUT R124, R117, 0xffff, RZ, 0xc0, !PT ;  /* 0x0000ffff757c7812 */ /* 0x010fe400078ec0ff */
[----:B------:R-:W-:Y:S02]  /*242b0*/  SHF.R.U32.HI R117, RZ, 0x10, R117 ;  /* 0x00000010ff757819 */ /* 0x000fe40000011675 */
[----:B------:R-:W-:Y:S02]  /*242c0*/  SHF.R.U32.HI R124, RZ, 0x8, R124 ;  /* 0x00000008ff7c7819 */ /* 0x000fe4000001167c */
[----:B------:R-:W-:Y:S02]  /*242d0*/  LOP3.LUT R117, R117, 0xff, RZ, 0xc0, !PT ;  /* 0x000000ff75757812 */ /* 0x000fe400078ec0ff */
[----:B------:R-:W-:Y:S01]  /*242e0*/  LOP3.LUT R124, R124, 0xffff, RZ, 0xc0, !PT ;  /* 0x0000ffff7c7c7812 */ /* 0x000fe200078ec0ff */
[----:B-1----:R1:W2:Y:S03]  /*242f0*/  LDL.S16 R166, [R1+0x104] ;  /* 0x0001040001a67983 */ /* 0x0022a60000100600 */
[C---:B------:R-:W-:Y:S01]  /*24300*/  ISETP.GE.U32.AND P5, PT, R192.reuse, R124, PT ;  /* 0x0000007cc000720c */ /* 0x040fe20003fa6070 */
[----:B------:R4:W-:Y:S01]  /*24310*/  @!P1 STL.S16 [R1+0x108], R142 ;  /* 0x0001088e01009387 */ /* 0x0009e20000100600 */
[----:B------:R-:W-:Y:S02]  /*24320*/  PRMT R124, R107, 0x5410, R0 ;  /* 0x000054106b7c7816 */ /* 0x000fe40000000000 */
[----:B------:R-:W-:Y:S01]  /*24330*/  @!P0 PRMT R107, R143, 0x5410, RZ ;  /* 0x000054108f6b8816 */ /* 0x000fe200000000ff */
[----:B------:R1:W2:Y:S01]  /*24340*/  LDL.S16 R151, [R1+0xf8] ;  /* 0x0000f80001977983 */ /* 0x0002a20000100600 */
[----:B------:R-:W-:Y:S02]  /*24350*/  ISETP.GE.U32.AND P0, PT, R192, R109, PT ;  /* 0x0000006dc000720c */ /* 0x000fe40003f06070 */
[----:B------:R-:W-:Y:S01]  /*24360*/  PRMT R109, R110, 0x7632, R109 ;  /* 0x000076326e6d7816 */ /* 0x000fe2000000006d */
[----:B------:R1:W2:Y:S01]  /*24370*/  LDL.S16 R178, [R1+0xf4] ;  /* 0x0000f40001b27983 */ /* 0x0002a20000100600 */
[----:B------:R-:W-:Y:S02]  /*24380*/  @!P1 PRMT R0, R128, 0x5410, RZ ;  /* 0x0000541080009816 */ /* 0x000fe400000000ff */
[----:B------:R-:W-:Y:S01]  /*24390*/  PRMT R128, R110, 0x5410, R109 ;  /* 0x000054106e807816 */ /* 0x000fe2000000006d */
[----:B------:R1:W-:Y:S01]  /*243a0*/  ST.E.U16 desc[UR4][R122.64+0xe], R107 ;  /* 0x00000e6b7a007985 */ /* 0x0003e2000c101504 */
[----:B------:R-:W-:Y:S03]  /*243b0*/  ISETP.GE.U32.AND P1, PT, R192, R117, PT ;  /* 0x00000075c000720c */ /* 0x000fe60003f26070 */
[----:B------:R1:W-:Y:S01]  /*243c0*/  ST.E.U16 desc[UR4][R122.64+0x10], R0 ;  /* 0x000010007a007985 */ /* 0x0003e2000c101504 */
[----:B----4-:R-:W-:Y:S05]  /*243d0*/  IMAD.WIDE.U32 R142, R136, -0x2daee0ad, RZ ;  /* 0xd2511f53888e7825 */ /* 0x010fea00078e00ff */
[----:B------:R-:W-:Y:S04]  /*243e0*/  LOP3.LUT R111, R143, R246, R176, 0x96, !PT ;  /* 0x000000f68f6f7212 */ /* 0x000fe800078e96b0 */
[C---:B------:R-:W-:Y:S02]  /*243f0*/  LOP3.LUT R112, R111.reuse, 0xff, RZ, 0xc0, !PT ;  /* 0x000000ff6f707812 */ /* 0x040fe400078ec0ff */
[----:B-1----:R-:W-:Y:S04]  /*24400*/  LOP3.LUT R107, R111, 0xffff, RZ, 0xc0, !PT ;  /* 0x0000ffff6f6b7812 */ /* 0x002fe800078ec0ff */
[--C-:B------:R-:W-:Y:S02]  /*24410*/  SHF.R.U32.HI R0, RZ, 0x8, R107.reuse ;  /* 0x00000008ff007819 */ /* 0x100fe4000001166b */
[----:B------:R-:W-:Y:S01]  /*24420*/  PRMT R107, R157, 0x7610, R107 ;  /* 0x000076109d6b7816 */ /* 0x000fe2000000006b */
[----:B---3--:R-:W-:Y:S05]  /*24430*/  @!P3 HFMA2.BF16_V2 R181, -RZ.H0_H0, RZ.H0_H0, -R110.H0_H0 ;  /* 0x200000ffffb5b231 */ /* 0x008fea000034096e */
[----:B------:R-:W-:Y:S01]  /*24440*/  PRMT R133, R181, 0x7610, R133 ;  /* 0x00007610b5857816 */ /* 0x000fe20000000085 */
[----:B------:R-:W-:Y:S03]  /*24450*/  @!P3 STL.S16 [R1+0x100], R181 ;  /* 0x000100b50100b387 */ /* 0x000fe60000100600 */
[----:B------:R-:W-:Y:S02]  /*24460*/  @!P3 PRMT R110, R133, 0x5410, RZ ;  /* 0x00005410856eb816 */ /* 0x000fe400000000ff */
[----:B------:R-:W-:Y:S01]  /*24470*/  ISETP.GE.U32.AND P3, PT, R192, R112, PT ;  /* 0x00000070c000720c */ /* 0x000fe20003f66070 */
[----:B------:R1:W3:Y:S01]  /*24480*/  LDL.S16 R133, [R1+0xf0] ;  /* 0x0000f00001857983 */ /* 0x0002e20000100600 */
[----:B------:R-:W-:Y:S02]  /*24490*/  LOP3.LUT R112, R0, 0xffff, RZ, 0xc0, !PT ;  /* 0x0000ffff00707812 */ /* 0x000fe400078ec0ff */
[----:B------:R-:W-:Y:S01]  /*244a0*/  PRMT R0, R157, 0x7632, R0 ;  /* 0x000076329d007816 */ /* 0x000fe20000000000 */
[----:B------:R-:W-:Y:S01]  /*244b0*/  @!P2 HFMA2.BF16_V2 R179, -RZ.H0_H0, RZ.H0_H0, -R109.H0_H0 ;  /* 0x200000ffffb3a231 */ /* 0x000fe2000034096d */
[----:B------:R4:W-:Y:S04]  /*244c0*/  ST.E.U16 desc[UR4][R118.64+0x10], R110 ;  /* 0x0000106e76007985 */ /* 0x0009e8000c101504 */
[----:B------:R-:W-:Y:S01]  /*244d0*/  PRMT R132, R179, 0x7610, R132 ;  /* 0x00007610b3847816 */ /* 0x000fe20000000084 */
[----:B------:R-:W-:Y:S03]  /*244e0*/  @!P2 STL.S16 [R1+0xfc], R179 ;  /* 0x0000fcb30100a387 */ /* 0x000fe60000100600 */
[----:B------:R-:W-:Y:S02]  /*244f0*/  @!P2 PRMT R109, R132, 0x5410, RZ ;  /* 0x00005410846da816 */ /* 0x000fe400000000ff */
[----:B------:R-:W-:Y:S02]  /*24500*/  PRMT R132, R107, 0x5410, R0 ;  /* 0x000054106b847816 */ /* 0x000fe40000000000 */
[----:B------:R-:W-:Y:S01]  /*24510*/  ISETP.GE.U32.AND P2, PT, R192, R112, PT ;  /* 0x00000070c000720c */ /* 0x000fe20003f46070 */
[----:B------:R1:W-:Y:S01]  /*24520*/  ST.E.U16 desc[UR4][R118.64+0x12], R109 ;  /* 0x0000126d76007985 */ /* 0x0003e2000c101504 */
[----:B------:R-:W-:Y:S01]  /*24530*/  SHF.R.U32.HI R112, RZ, 0x18, R111 ;  /* 0x00000018ff707819 */ /* 0x000fe2000001166f */
[----:B--2---:R-:W-:Y:S05]  /*24540*/  @!P6 HFMA2.BF16_V2 R166, -RZ.H0_H0, RZ.H0_H0, -R107.H0_H0 ;  /* 0x200000ffffa6e231 */ /* 0x004fea000034096b */
[----:B------:R-:W-:Y:S01]  /*24550*/  PRMT R141, R166, 0x7610, R141 ;  /* 0x00007610a68d7816 */ /* 0x000fe2000000008d */
[----:B------:R2:W-:Y:S01]  /*24560*/  @!P6 STL.S16 [R1+0x104], R166 ;  /* 0x000104a60100e387 */ /* 0x0005e20000100600 */
[----:B----4-:R-:W-:Y:S01]  /*24570*/  PRMT R110, R164, 0x7632, R110 ;  /* 0x00007632a46e7816 */ /* 0x010fe2000000006e */
[----:B------:R-:W-:Y:S01]  /*24580*/  @!P5 HFMA2.BF16_V2 R151, -RZ.H0_H0, RZ.H0_H0, -R0.H0_H0 ;  /* 0x200000ffff97d231 */ /* 0x000fe20000340900 */
[----:B------:R-:W-:Y:S02]  /*24590*/  @!P6 PRMT R107, R141, 0x5410, RZ ;  /* 0x000054108d6be816 */ /* 0x000fe400000000ff */
[----:B------:R-:W-:Y:S01]  /*245a0*/  ISETP.GE.U32.AND P6, PT, R192, R112, PT ;  /* 0x00000070c000720c */ /* 0x000fe20003fc6070 */
[----:B------:R4:W4:Y:S01]  /*245b0*/  LDL.S16 R141, [R1+0xe8] ;  /* 0x0000e800018d7983 */ /* 0x0009220000100600 */
[----:B------:R-:W-:Y:S02]  /*245c0*/  PRMT R136, R151, 0x7610, R136 ;  /* 0x0000761097887816 */ /* 0x000fe40000000088 */
[----:B------:R-:W-:Y:S01]  /*245d0*/  LOP3.LUT R112, R138, 0xff, RZ, 0xc0, !PT ;  /* 0x000000ff8a707812 */ /* 0x000fe200078ec0ff */
[----:B------:R2:W-:Y:S01]  /*245e0*/  ST.E.U16 desc[UR4][R194.64+0x20], R107 ;  /* 0x0000206bc2007985 */ /* 0x0005e2000c101504 */
[----:B------:R-:W-:Y:S02]  /*245f0*/  @!P5 PRMT R0, R136, 0x5410, RZ ;  /* 0x000054108800d816 */ /* 0x000fe400000000ff */
[----:B-1----:R-:W-:Y:S03]  /*24600*/  PRMT R109, R164, 0x7610, R109 ;  /* 0x00007610a46d7816 */ /* 0x002fe6000000006d */
[----:B------:R1:W-:Y:S02]  /*24610*/  ST.E.U16 desc[UR4][R194.64+0x22], R0 ;  /* 0x00002200c2007985 */ /* 0x0003e4000c101504 */
[----:B------:R-:W-:Y:S05]  /*24620*/  @!P1 HFMA2.BF16_V2 R178, -RZ.H0_H0, RZ.H0_H0, -R109.H0_H0 ;  /* 0x200000ffffb29231 */ /* 0x000fea000034096d */
[----:B------:R-:W-:Y:S01]  /*24630*/  PRMT R127, R178, 0x7610, R127 ;  /* 0x00007610b27f7816 */ /* 0x000fe2000000007f */
[----:B--2---:R2:W2:Y:S04]  /*24640*/  LDL.S16 R166, [R1+0xec] ;  /* 0x0000ec0001a67983 */ /* 0x0044a80000100600 */
[----:B------:R1:W-:Y:S01]  /*24650*/  @!P5 STL.S16 [R1+0xf8], R151 ;  /* 0x0000f8970100d387 */ /* 0x0003e20000100600 */
[----:B------:R-:W-:Y:S02]  /*24660*/  ISETP.GE.U32.AND P5, PT, R192, R112, PT ;  /* 0x00000070c000720c */ /* 0x000fe40003fa6070 */
[----:B------:R-:W-:Y:S01]  /*24670*/  SHF.R.U32.HI R112, RZ, 0x10, R111 ;  /* 0x00000010ff707819 */ /* 0x000fe2000001166f */
[----:B------:R2:W2:Y:S01]  /*24680*/  LDL.S16 R136, [R1+0xe0] ;  /* 0x0000e00001887983 */ /* 0x0004a20000100600 */
[----:B------:R-:W-:Y:S02]  /*24690*/  LOP3.LUT R111, R138, 0xffff, RZ, 0xc0, !PT ;  /* 0x0000ffff8a6f7812 */ /* 0x000fe400078ec0ff */
[----:B------:R-:W-:Y:S02]  /*246a0*/  LOP3.LUT R112, R112, 0xff, RZ, 0xc0, !PT ;  /* 0x000000ff70707812 */ /* 0x000fe400078ec0ff */
[----:B------:R-:W-:Y:S02]  /*246b0*/  SHF.R.U32.HI R107, RZ, 0x10, R138 ;  /* 0x00000010ff6b7819 */ /* 0x000fe4000001168a */
[----:B------:R-:W-:Y:S02]  /*246c0*/  SHF.R.U32.HI R111, RZ, 0x8, R111 ;  /* 0x00000008ff6f7819 */ /* 0x000fe4000001166f */
[----:B------:R-:W-:Y:S02]  /*246d0*/  LOP3.LUT R107, R107, 0xff, RZ, 0xc0, !PT ;  /* 0x000000ff6b6b7812 */ /* 0x000fe400078ec0ff */
[----:B-1----:R-:W-:Y:S02]  /*246e0*/  PRMT R0, R106, 0x7632, R0 ;  /* 0x000076326a007816 */ /* 0x002fe40000000000 */
[----:B------:R-:W-:Y:S01]  /*246f0*/  LOP3.LUT R111, R111, 0xffff, RZ, 0xc0, !PT ;  /* 0x0000ffff6f6f7812 */ /* 0x000fe200078ec0ff */
[----:B------:R1:W2:Y:S04]  /*24700*/  LDL.S16 R151, [R1+0xe4] ;  /* 0x0000e40001977983 */ /* 0x0002a80000100600 */
[----:B------:R-:W-:Y:S01]  /*24710*/  @!P1 STL.S16 [R1+0xf4], R178 ;  /* 0x0000f4b201009387 */ /* 0x000fe20000100600 */
[----:B---3--:R-:W-:Y:S05]  /*24720*/  @!P0 HFMA2.BF16_V2 R133, -RZ.H0_H0, RZ.H0_H0, -R110.H0_H0 ;  /* 0x200000ffff858231 */ /* 0x008fea000034096e */
[----:B------:R-:W-:Y:S01]  /*24730*/  PRMT R117, R133, 0x7610, R117 ;  /* 0x0000761085757816 */ /* 0x000fe20000000075 */
[----:B------:R3:W-:Y:S02]  /*24740*/  @!P0 STL.S16 [R1+0xf0], R133 ;  /* 0x0000f08501008387 */ /* 0x0007e40000100600 */
[----:B---3--:R-:W-:Y:S02]  /*24750*/  PRMT R133, R109, 0x5410, R110 ;  /* 0x000054106d857816 */ /* 0x008fe4000000006e */
[----:B------:R-:W-:Y:S02]  /*24760*/  @!P1 PRMT R109, R127, 0x5410, RZ ;  /* 0x000054107f6d9816 */ /* 0x000fe400000000ff */
[----:B------:R-:W-:Y:S01]  /*24770*/  @!P0 PRMT R110, R117, 0x5410, RZ ;  /* 0x00005410756e8816 */ /* 0x000fe200000000ff */
[----:B------:R1:W3:Y:S01]  /*24780*/  LDL.S16 R127, [R1+0xdc] ;  /* 0x0000dc00017f7983 */ /* 0x0002e20000100600 */
[C---:B------:R-:W-:Y:S01]  /*24790*/  ISETP.GE.U32.AND P1, PT, R192.reuse, R112, PT ;  /* 0x00000070c000720c */ /* 0x040fe20003f26070 */
[----:B----4-:R-:W-:Y:S01]  /*247a0*/  @!P2 HFMA2.BF16_V2 R141, -RZ.H0_H0, RZ.H0_H0, -R0.H0_H0 ;  /* 0x200000ffff8da231 */ /* 0x010fe20000340900 */
[----:B------:R-:W-:Y:S01]  /*247b0*/  ISETP.GE.U32.AND P0, PT, R192, R111, PT ;  /* 0x0000006fc000720c */ /* 0x000fe20003f06070 */
[----:B------:R1:W4:Y:S03]  /*247c0*/  LDL.S16 R117, [R1+0xd8] ;  /* 0x0000d80001757983 */ /* 0x0003260000100600 */
[----:B------:R-:W-:Y:S01]  /*247d0*/  PRMT R146, R141, 0x7610, R146 ;  /* 0x000076108d927816 */ /* 0x000fe20000000092 */
[----:B------:R1:W-:Y:S04]  /*247e0*/  ST.E.U16 desc[UR4][R120.64+0x20], R109 ;  /* 0x0000206d78007985 */ /* 0x0003e8000c101504 */
[----:B------:R-:W-:Y:S01]  /*247f0*/  ST.E.U16 desc[UR4][R120.64+0x22], R110 ;  /* 0x0000226e78007985 */ /* 0x000fe2000c101504 */
[----:B--2---:R-:W-:Y:S05]  /*24800*/  @!P3 HFMA2.BF16_V2 R166, -RZ.H0_H0, RZ.H0_H0, -R106.H0_H0 ;  /* 0x200000ffffa6b231 */ /* 0x004fea000034096a */
[----:B------:R-:W-:Y:S01]  /*24810*/  PRMT R159, R166, 0x7610, R159 ;  /* 0x00007610a69f7816 */ /* 0x000fe2000000009f */
[----:B------:R-:W-:Y:S04]  /*24820*/  @!P3 STL.S16 [R1+0xec], R166 ;  /* 0x0000eca60100b387 */ /* 0x000fe80000100600 */
[----:B------:R2:W-:Y:S01]  /*24830*/  @!P2 STL.S16 [R1+0xe8], R141 ;  /* 0x0000e88d0100a387 */ /* 0x0005e20000100600 */
[----:B-1----:R-:W-:Y:S01]  /*24840*/  SHF.R.U32.HI R109, RZ, 0x18, R138 ;  /* 0x00000018ff6d7819 */ /* 0x002fe2000001168a */
[----:B------:R-:W-:Y:S05]  /*24850*/  @!P1 HFMA2.BF16_V2 R151, -RZ.H0_H0, RZ.H0_H0, -R108.H0_H0 ;  /* 0x200000ffff979231 */ /* 0x000fea000034096c */
[----:B------:R-:W-:Y:S01]  /*24860*/  PRMT R147, R151, 0x7610, R147 ;  /* 0x0000761097937816 */ /* 0x000fe20000000093 */
[----:B------:R1:W-:Y:S01]  /*24870*/  @!P1 STL.S16 [R1+0xe4], R151 ;  /* 0x0000e49701009387 */ /* 0x0003e20000100600 */
[----:B--2---:R-:W-:Y:S02]  /*24880*/  PRMT R141, R106, 0x5410, R0 ;  /* 0x000054106a8d7816 */ /* 0x004fe40000000000 */
[----:B------:R-:W-:Y:S02]  /*24890*/  @!P3 PRMT R106, R159, 0x5410, RZ ;  /* 0x000054109f6ab816 */ /* 0x000fe400000000ff */
[----:B------:R-:W-:Y:S02]  /*248a0*/  ISETP.GE.U32.AND P3, PT, R192, R107, PT ;  /* 0x0000006bc000720c */ /* 0x000fe40003f66070 */
[----:B------:R-:W-:Y:S01]  /*248b0*/  PRMT R107, R108, 0x7632, R107 ;  /* 0x000076326c6b7816 */ /* 0x000fe2000000006b */
[----:B------:R2:W-:Y:S01]  /*248c0*/  ST.E.U16 desc[UR4][R122.64+0x1e], R106 ;  /* 0x00001e6a7a007985 */ /* 0x0005e2000c101504 */
[----:B------:R-:W-:Y:S02]  /*248d0*/  @!P2 PRMT R0, R146, 0x5410, RZ ;  /* 0x000054109200a816 */ /* 0x000fe400000000ff */
[----:B------:R-:W-:Y:S01]  /*248e0*/  ISETP.GE.U32.AND P2, PT, R192, R109, PT ;  /* 0x0000006dc000720c */ /* 0x000fe20003f46070 */
[----:B------:R-:W-:Y:S01]  /*248f0*/  @!P6 HFMA2.BF16_V2 R136, -RZ.H0_H0, RZ.H0_H0, -R107.H0_H0 ;  /* 0x200000ffff88e231 */ /* 0x000fe2000034096b */
[----:B------:R-:W-:Y:S01]  /*24900*/  LOP3.LUT R109, R142, 0xff, RZ, 0xc0, !PT ;  /* 0x000000ff8e6d7812 */ /* 0x000fe200078ec0ff */
[----:B------:R-:W-:Y:S01]  /*24910*/  ST.E.U16 desc[UR4][R122.64+0x20], R0 ;  /* 0x000020007a007985 */ /* 0x000fe2000c101504 */
[----:B------:R-:W-:Y:S02]  /*24920*/  PRMT R146, R108, 0x5410, R107 ;  /* 0x000054106c927816 */ /* 0x000fe4000000006b */
[----:B------:R-:W-:Y:S01]  /*24930*/  @!P1 PRMT R108, R147, 0x5410, RZ ;  /* 0x00005410936c9816 */ /* 0x000fe200000000ff */
[----:B------:R2:W-:Y:S01]  /*24940*/  @!P6 STL.S16 [R1+0xe0], R136 ;  /* 0x0000e0880100e387 */ /* 0x0005e20000100600 */
[----:B------:R-:W-:Y:S02]  /*24950*/  ISETP.GE.U32.AND P1, PT, R192, R109, PT ;  /* 0x0000006dc000720c */ /* 0x000fe40003f26070 */
[----:B------:R-:W-:Y:S01]  /*24960*/  LOP3.LUT R109, R142, 0xffff, RZ, 0xc0, !PT ;  /* 0x0000ffff8e6d7812 */ /* 0x000fe200078ec0ff */
[----:B------:R-:W-:Y:S01]  /*24970*/  ST.E.U16 desc[UR4][R118.64+0x20], R108 ;  /* 0x0000206c76007985 */ /* 0x000fe2000c101504 */
[----:B------:R-:W-:Y:S02]  /*24980*/  PRMT R129, R136, 0x7610, R129 ;  /* 0x0000761088817816 */ /* 0x000fe40000000081 */
[----:B------:R-:W-:Y:S01]  /*24990*/  SHF.R.U32.HI R109, RZ, 0x8, R109 ;  /* 0x00000008ff6d7819 */ /* 0x000fe2000001166d */
[----:B-1----:R-:W-:Y:S01]  /*249a0*/  IMAD.WIDE.U32 R150, R150, -0x2daee0ad, RZ ;  /* 0xd2511f5396967825 */ /* 0x002fe200078e00ff */
[----:B------:R-:W-:Y:S02]  /*249b0*/  @!P6 PRMT R107, R129, 0x5410, RZ ;  /* 0x00005410816be816 */ /* 0x000fe400000000ff */
[----:B------:R-:W-:Y:S01]  /*249c0*/  LOP3.LUT R110, R109, 0xffff, RZ, 0xc0, !PT ;  /* 0x0000ffff6d6e7812 */ /* 0x000fe200078ec0ff */
[----:B------:R-:W1:Y:S01]  /*249d0*/  MUFU.EX2 R129, R252 ;  /* 0x000000fc00817308 */ /* 0x000e620000000800 */
[C---:B------:R-:W-:Y:S01]  /*249e0*/  PRMT R109, R137.reuse, 0x7610, R109 ;  /* 0x00007610896d7816 */ /* 0x040fe2000000006d */
[----:B------:R-:W-:Y:S01]  /*249f0*/  ST.E.U16 desc[UR4][R118.64+0x22], R107 ;  /* 0x0000226b76007985 */ /* 0x000fe2000c101504 */
[----:B------:R-:W-:Y:S02]  /*24a00*/  ISETP.GE.U32.AND P6, PT, R192, R110, PT ;  /* 0x0000006ec000720c */ /* 0x000fe40003fc6070 */
[----:B--2---:R-:W-:Y:S02]  /*24a10*/  PRMT R106, R137, 0x7632, R106 ;  /* 0x00007632896a7816 */ /* 0x004fe4000000006a */
[----:B------:R-:W-:Y:S03]  /*24a20*/  SHF.R.U32.HI R110, RZ, 0x10, R142 ;  /* 0x00000010ff6e7819 */ /* 0x000fe6000001168e */
[----:B------:R-:W-:Y:S01]  /*24a30*/  MUFU.EX2 R137, R249 ;  /* 0x000000f900897308 */ /* 0x000fe20000000800 */
[----:B------:R-:W-:Y:S02]  /*24a40*/  LOP3.LUT R151, R151, R203, R156, 0x96, !PT ;  /* 0x000000cb97977212 */ /* 0x000fe400078e969c */
[----:B------:R-:W-:Y:S02]  /*24a50*/  LOP3.LUT R110, R110, 0xff, RZ, 0xc0, !PT ;  /* 0x000000ff6e6e7812 */ /* 0x000fe400078ec0ff */
[----:B------:R-:W-:Y:S02]  /*24a60*/  PRMT R136, R109, 0x5410, R106 ;  /* 0x000054106d887816 */ /* 0x000fe4000000006a */
[----:B------:R-:W-:Y:S02]  /*24a70*/  SHF.R.U32.HI R0, RZ, 0x18, R142 ;  /* 0x00000018ff007819 */ /* 0x000fe4000001168e */
[----:B------:R-:W-:Y:S01]  /*24a80*/  LOP3.LUT R147, R149, R180, R140, 0x96, !PT ;  /* 0x000000b495937212 */ /* 0x000fe200078e968c */
[----:B---3--:R-:W-:Y:S02]  /*24a90*/  @!P5 HFMA2.BF16_V2 R127, -RZ.H0_H0, RZ.H0_H0, -R109.H0_H0 ;  /* 0x200000ffff7fd231 */ /* 0x008fe4000034096d */
[----:B----4-:R-:W-:Y:S03]  /*24aa0*/  @!P0 HFMA2.BF16_V2 R117, -RZ.H0_H0, RZ.H0_H0, -R106.H0_H0 ;  /* 0x200000ffff758231 */ /* 0x010fe6000034096a */
[----:B------:R-:W-:Y:S01]  /*24ab0*/  PRMT R112, R127, 0x7610, R112 ;  /* 0x000076107f707816 */ /* 0x000fe20000000070 */
[----:B------:R2:W-:Y:S03]  /*24ac0*/  @!P5 STL.S16 [R1+0xdc], R127 ;  /* 0x0000dc7f0100d387 */ /* 0x0005e60000100600 */
[----:B------:R-:W-:Y:S01]  /*24ad0*/  @!P5 PRMT R109, R112, 0x5410, RZ ;  /* 0x00005410706dd816 */ /* 0x000fe200000000ff */
[----:B------:R3:W-:Y:S01]  /*24ae0*/  @!P0 STL.S16 [R1+0xd8], R117 ;  /* 0x0000d87501008387 */ /* 0x0007e20000100600 */
[C---:B------:R-:W-:Y:S01]  /*24af0*/  ISETP.GE.U32.AND P5, PT, R192.reuse, R110, PT ;  /* 0x0000006ec000720c */ /* 0x040fe20003fa6070 */
[----:B------:R-:W-:Y:S01]  /*24b00*/  MUFU.EX2 R112, R250 ;  /* 0x000000fa00707308 */ /* 0x000fe20000000800 */
[----:B------:R-:W-:Y:S01]  /*24b10*/  PRMT R111, R117, 0x7610, R111 ;  /* 0x00007610756f7816 */ /* 0x000fe2000000006f */
[----:B------:R4:W4:Y:S01]  /*24b20*/  LDL.S16 R159, [R1+0xd4] ;  /* 0x0000d400019f7983 */ /* 0x0009220000100600 */
[----:B------:R-:W-:Y:S02]  /*24b30*/  LOP3.LUT R110, R145, R180, R140, 0x96, !PT ;  /* 0x000000b4916e7212 */ /* 0x000fe400078e968c */
[----:B------:R-:W-:Y:S01]  /*24b40*/  @!P0 PRMT R106, R111, 0x5410, RZ ;  /* 0x000054106f6a8816 */ /* 0x000fe200000000ff */
[----:B------:R1:W4:Y:S01]  /*24b50*/  LDL.S16 R178, [R1+0xd0] ;  /* 0x0000d00001b27983 */ /* 0x0003220000100600 */
[----:B------:R-:W-:Y:S01]  /*24b60*/  ISETP.GE.U32.AND P0, PT, R192, R0, PT ;  /* 0x00000000c000720c */ /* 0x000fe20003f06070 */
[----:B------:R-:W-:Y:S02]  /*24b70*/  IMAD.WIDE.U32 R110, R110, -0x2daee0ad, RZ ;  /* 0xd2511f536e6e7825 */ /* 0x000fe400078e00ff */
[----:B------:R-:W1:Y:S01]  /*24b80*/  MUFU.EX2 R0, R251 ;  /* 0x000000fb00007308 */ /* 0x000e620000000800 */
[----:B------:R1:W4:Y:S02]  /*24b90*/  LDL.S16 R164, [R1+0xcc] ;  /* 0x0000cc0001a47983 */ /* 0x0003240000100600 */
[----:B------:R-:W-:Y:S01]  /*24ba0*/  LOP3.LUT R111, R111, R196, R150, 0x96, !PT ;  /* 0x000000c46f6f7212 */ /* 0x000fe200078e9696 */
[----:B------:R-:W-:Y:S01]  /*24bb0*/  IMAD.WIDE.U32 R150, R151, -0x326172a9, RZ ;  /* 0xcd9e8d5797967825 */ /* 0x000fe200078e00ff */
[----:B------:R-:W-:Y:S04]  /*24bc0*/  ST.E.U16 desc[UR4][R194.64+0x30], R109 ;  /* 0x0000306dc2007985 */ /* 0x000fe8000c101504 */
[----:B------:R-:W-:Y:S01]  /*24bd0*/  LOP3.LUT R144, R151, R191, R144, 0x96, !PT ;  /* 0x000000bf97907212 */ /* 0x000fe200078e9690 */
[----:B--2---:R-:W-:Y:S01]  /*24be0*/  MUFU.EX2 R127, R248 ;  /* 0x000000f8007f7308 */ /* 0x004fe20000000800 */
[----:B------:R2:W-:Y:S03]  /*24bf0*/  ST.E.U16 desc[UR4][R194.64+0x32], R106 ;  /* 0x0000326ac2007985 */ /* 0x0005e6000c101504 */
[----:B------:R-:W-:Y:S06]  /*24c00*/  IMAD.WIDE.U32 R144, R144, -0x2daee0ad, RZ ;  /* 0xd2511f5390907825 */ /* 0x000fec00078e00ff */
[----:B---3--:R-:W3:Y:S01]  /*24c10*/  MUFU.EX2 R117, R247 ;  /* 0x000000f700757308 */ /* 0x008ee20000000800 */
[----:B------:R-:W-:Y:S01]  /*24c20*/  LOP3.LUT R140, R145, R190, R110, 0x96, !PT ;  /* 0x000000be918c7212 */ /* 0x000fe200078e966e */
[----:B------:R-:W-:Y:S04]  /*24c30*/  IMAD.WIDE.U32 R110, R111, -0x326172a9, RZ ;  /* 0xcd9e8d576f6e7825 */ /* 0x000fe800078e00ff */
[----:B------:R-:W-:Y:S01]  /*24c40*/  IMAD.WIDE.U32 R180, R140, -0x326172a9, RZ ;  /* 0xcd9e8d578cb47825 */ /* 0x000fe200078e00ff */
[----:B------:R-:W-:Y:S03]  /*24c50*/  LOP3.LUT R150, R111, R185, R150, 0x96, !PT ;  /* 0x000000b96f967212 */ /* 0x000fe600078e9696 */
[----:B-1----:R-:W-:Y:S01]  /*24c60*/  FADD.FTZ R111, R129, R155 ;  /* 0x0000009b816f7221 */ /* 0x002fe20000010000 */
[C---:B------:R-:W-:Y:S02]  /*24c70*/  F2FP.BF16.F32.PACK_AB R129, R0.reuse, R129 ;  /* 0x000000810081723e */ /* 0x040fe400000010ff */
[--C-:B------:R-:W-:Y:S01]  /*24c80*/  LOP3.LUT R166, R181, R175, R110.reuse, 0x96, !PT ;  /* 0x000000afb5a67212 */ /* 0x100fe200078e966e */
[--C-:B------:R-:W-:Y:S01]  /*24c90*/  FADD.FTZ R0, R0, R111.reuse ;  /* 0x0000006f00007221 */ /* 0x100fe20000010000 */
[C---:B------:R-:W-:Y:S01]  /*24ca0*/  PRMT R111, R165.reuse, 0x7610, R111 ;  /* 0x00007610a56f7816 */ /* 0x040fe2000000006f */
[----:B------:R-:W-:Y:S01]  /*24cb0*/  IMAD.WIDE.U32 R186, R150, -0x2daee0ad, RZ ;  /* 0xd2511f5396ba7825 */ /* 0x000fe200078e00ff */
[----:B------:R-:W-:Y:S02]  /*24cc0*/  PRMT R110, R165, 0x7632, R110 ;  /* 0x00007632a56e7816 */ /* 0x000fe4000000006e */
[----:B---3--:R-:W-:Y:S01]  /*24cd0*/  F2FP.BF16.F32.PACK_AB R155, R117, R127 ;  /* 0x0000007f759b723e */ /* 0x008fe200000010ff */
[----:B------:R1:W-:Y:S01]  /*24ce0*/  STL [R1+0x140], R0 ;  /* 0x0001400001007387 */ /* 0x0003e20000100800 */
[----:B------:R-:W-:Y:S01]  /*24cf0*/  LOP3.LUT R156, R187, R189, R144, 0x96, !PT ;  /* 0x000000bdbb9c7212 */ /* 0x000fe200078e9690 */
[----:B------:R-:W-:Y:S01]  /*24d00*/  IMAD.WIDE.U32 R150, R158, -0x2daee0ad, RZ ;  /* 0xd2511f539e967825 */ /* 0x000fe200078e00ff */
[----:B--2---:R-:W-:Y:S03]  /*24d10*/  PRMT R106, R212, 0x7610, R106 ;  /* 0x00007610d46a7816 */ /* 0x004fe6000000006a */
[----:B------:R-:W-:Y:S01]  /*24d20*/  IMAD.WIDE.U32 R156, R156, -0x326172a9, RZ ;  /* 0xcd9e8d579c9c7825 */ /* 0x000fe200078e00ff */
[----:B------:R-:W-:Y:S03]  /*24d30*/  LOP3.LUT R151, R151, R203, R152, 0x96, !PT ;  /* 0x000000cb97977212 */ /* 0x000fe600078e9698 */
[----:B-1----:R-:W-:Y:S01]  /*24d40*/  FADD.FTZ R0, R137, R154 ;  /* 0x0000009a89007221 */ /* 0x002fe20000010000 */
[C---:B------:R-:W-:Y:S03]  /*24d50*/  F2FP.BF16.F32.PACK_AB R137, R112.reuse, R137 ;  /* 0x000000897089723e */ /* 0x040fe600000010ff */
[----:B------:R-:W-:Y:S01]  /*24d60*/  FADD.FTZ R140, R112, R0 ;  /* 0x00000000708c7221 */ /* 0x000fe20000010000 */
[----:B------:R-:W-:Y:S01]  /*24d70*/  LOP3.LUT R112, R157, R245, R180, 0x96, !PT ;  /* 0x000000f59d707212 */ /* 0x000fe200078e96b4 */
[----:B------:R-:W-:Y:S01]  /*24d80*/  FADD.FTZ R0, R127, R153 ;  /* 0x000000997f007221 */ /* 0x000fe20000010000 */
[----:B----4-:R-:W-:Y:S02]  /*24d90*/  @!P3 HFMA2.BF16_V2 R159, -RZ.H0_H0, RZ.H0_H0, -R111.H0_H0 ;  /* 0x200000ffff9fb231 */ /* 0x010fe4000034096f */
[----:B------:R-:W-:Y:S03]  /*24da0*/  @!P2 HFMA2.BF16_V2 R178, -RZ.H0_H0, RZ.H0_H0, -R110.H0_H0 ;  /* 0x200000ffffb2a231 */ /* 0x000fe6000034096e */
[----:B------:R-:W-:Y:S01]  /*24db0*/  PRMT R145, R159, 0x7610, R145 ;  /* 0x000076109f917816 */ /* 0x000fe20000000091 */
[----:B------:R-:W-:Y:S01]  /*24dc0*/  @!P3 STL.S16 [R1+0xd4], R159 ;  /* 0x0000d49f0100b387 */ /* 0x000fe20000100600 */
[----:B------:R-:W-:Y:S01]  /*24dd0*/  @!P1 HFMA2.BF16_V2 R164, -RZ.H0_H0, RZ.H0_H0, -R105.H0_H0 ;  /* 0x200000ffffa49231 */ /* 0x000fe20000340969 */
[----:B------:R-:W-:Y:S02]  /*24de0*/  PRMT R144, R178, 0x7610, R144 ;  /* 0x00007610b2907816 */ /* 0x000fe40000000090 */
[----:B------:R1:W-:Y:S02]  /*24df0*/  STL [R1+0x144], R140 ;  /* 0x0001448c01007387 */ /* 0x0003e40000100800 */
[----:B------:R-:W-:Y:S01]  /*24e00*/  PRMT R108, R164, 0x7610, R108 ;  /* 0x00007610a46c7816 */ /* 0x000fe2000000006c */
[----:B-1----:R-:W-:Y:S01]  /*24e10*/  FADD.FTZ R140, R117, R0 ;  /* 0x00000000758c7221 */ /* 0x002fe20000010000 */
[----:B------:R-:W-:Y:S04]  /*24e20*/  LOP3.LUT R0, R112, 0xff, RZ, 0xc0, !PT ;  /* 0x000000ff70007812 */ /* 0x000fe800078ec0ff */
[----:B------:R1:W-:Y:S04]  /*24e30*/  STL [R1], R140 ;  /* 0x0000008c01007387 */ /* 0x0003e80000100800 */
[----:B------:R3:W2:Y:S04]  /*24e40*/  LDL.S16 R159, [R1+0xc8] ;  /* 0x0000c800019f7983 */ /* 0x0006a80000100600 */
[----:B------:R4:W-:Y:S04]  /*24e50*/  @!P2 STL.S16 [R1+0xd0], R178 ;  /* 0x0000d0b20100a387 */ /* 0x0009e80000100600 */
[----:B------:R3:W-:Y:S01]  /*24e60*/  @!P1 STL.S16 [R1+0xcc], R164 ;  /* 0x0000cca401009387 */ /* 0x0007e20000100600 */
[----:B-1----:R-:W-:Y:S02]  /*24e70*/  PRMT R140, R111, 0x5410, R110 ;  /* 0x000054106f8c7816 */ /* 0x002fe4000000006e */
[----:B------:R-:W-:Y:S02]  /*24e80*/  @!P3 PRMT R111, R145, 0x5410, RZ ;  /* 0x00005410916fb816 */ /* 0x000fe400000000ff */
[----:B------:R-:W-:Y:S01]  /*24e90*/  ISETP.GE.U32.AND P3, PT, R192, R0, PT ;  /* 0x00000000c000720c */ /* 0x000fe20003f66070 */
[----:B------:R1:W2:Y:S01]  /*24ea0*/  LDL.S16 R145, [R1+0xc0] ;  /* 0x0000c00001917983 */ /* 0x0002a20000100600 */
[----:B------:R-:W-:Y:S02]  /*24eb0*/  LOP3.LUT R0, R112, 0xffff, RZ, 0xc0, !PT ;  /* 0x0000ffff70007812 */ /* 0x000fe400078ec0ff */
[----:B------:R-:W-:Y:S01]  /*24ec0*/  @!P2 PRMT R110, R144, 0x5410, RZ ;  /* 0x00005410906ea816 */ /* 0x000fe200000000ff */
[----:B------:R1:W5:Y:S01]  /*24ed0*/  LDL.LU R203, [R1+0x1e4] ;  /* 0x0001e40001cb7983 */ /* 0x0003620000300800 */
[----:B------:R-:W-:Y:S03]  /*24ee0*/  SHF.R.U32.HI R0, RZ, 0x8, R0 ;  /* 0x00000008ff007819 */ /* 0x000fe60000011600 */
[----:B------:R-:W-:Y:S01]  /*24ef0*/  ST.E.U16 desc[UR4][R120.64+0x30], R111 ;  /* 0x0000306f78007985 */ /* 0x000fe2000c101504 */
[----:B------:R-:W-:Y:S02]  /*24f00*/  LOP3.LUT R107, R0, 0xffff, RZ, 0xc0, !PT ;  /* 0x0000ffff006b7812 */ /* 0x000fe400078ec0ff */
[C---:B------:R-:W-:Y:S01]  /*24f10*/  PRMT R0, R105.reuse, 0x7632, R0 ;  /* 0x0000763269007816 */ /* 0x040fe20000000000 */
[----:B------:R-:W-:Y:S01]  /*24f20*/  ST.E.U16 desc[UR4][R120.64+0x32], R110 ;  /* 0x0000326e78007985 */ /* 0x000fe2000c101504 */
[----:B------:R-:W-:Y:S02]  /*24f30*/  ISETP.GE.U32.AND P2, PT, R192, R107, PT ;  /* 0x0000006bc000720c */ /* 0x000fe40003f46070 */
[----:B------:R-:W-:Y:S02]  /*24f40*/  PRMT R144, R105, 0x5410, R0 ;  /* 0x0000541069907816 */ /* 0x000fe40000000000 */
[----:B------:R-:W-:Y:S01]  /*24f50*/  @!P1 PRMT R105, R108, 0x5410, RZ ;  /* 0x000054106c699816 */ /* 0x000fe200000000ff */
[----:B------:R-:W-:Y:S01]  /*24f60*/  IMAD.WIDE.U32 R108, R147, -0x2daee0ad, RZ ;  /* 0xd2511f53936c7825 */ /* 0x000fe200078e00ff */
[----:B------:R-:W-:Y:S03]  /*24f70*/  SHF.R.U32.HI R107, RZ, 0x18, R112 ;  /* 0x00000018ff6b7819 */ /* 0x000fe60000011670 */
[----:B------:R-:W-:Y:S01]  /*24f80*/  ST.E.U16 desc[UR4][R122.64+0x2e], R105 ;  /* 0x00002e697a007985 */ /* 0x000fe2000c101504 */
[----:B------:R-:W-:Y:S01]  /*24f90*/  LOP3.LUT R109, R109, R196, R150, 0x96, !PT ;  /* 0x000000c46d6d7212 */ /* 0x000fe200078e9696 */
[----:B------:R-:W-:Y:S01]  /*24fa0*/  IMAD.WIDE.U32 R150, R151, -0x326172a9, RZ ;  /* 0xcd9e8d5797967825 */ /* 0x000fe200078e00ff */
[----:B------:R-:W-:Y:S01]  /*24fb0*/  ISETP.GE.U32.AND P1, PT, R192, R107, PT ;  /* 0x0000006bc000720c */ /* 0x000fe20003f26070 */
[----:B------:R1:W5:Y:S03]  /*24fc0*/  LDL.LU R196, [R1+0x1e0] ;  /* 0x0001e00001c47983 */ /* 0x0003660000300800 */
[----:B------:R-:W-:Y:S02]  /*24fd0*/  LOP3.LUT R148, R151, R191, R148, 0x96, !PT ;  /* 0x000000bf97947212 */ /* 0x000fe400078e9694 */
[----:B------:R1:W5:Y:S03]  /*24fe0*/  LDL.LU R191, [R1+0x1dc] ;  /* 0x0001dc0001bf7983 */ /* 0x0003660000300800 */
[----:B------:R-:W-:Y:S05]  /*24ff0*/  IMAD.WIDE.U32 R148, R148, -0x2daee0ad, RZ ;  /* 0xd2511f5394947825 */ /* 0x000fea00078e00ff */
[----:B------:R-:W-:Y:S01]  /*25000*/  LOP3.LUT R107, R149, R190, R108, 0x96, !PT ;  /* 0x000000be956b7212 */ /* 0x000fe200078e966c */
[----:B------:R-:W-:Y:S01]  /*25010*/  IMAD.WIDE.U32 R108, R109, -0x326172a9, RZ ;  /* 0xcd9e8d576d6c7825 */ /* 0x000fe200078e00ff */
[----:B------:R1:W5:Y:S03]  /*25020*/  LDL.LU R190, [R1+0x1d8] ;  /* 0x0001d80001be7983 */ /* 0x0003660000300800 */
[----:B----4-:R-:W-:Y:S01]  /*25030*/  IMAD.WIDE.U32 R178, R107, -0x326172a9, RZ ;  /* 0xcd9e8d576bb27825 */ /* 0x010fe200078e00ff */
[----:B------:R-:W-:Y:S01]  /*25040*/  LOP3.LUT R150, R109, R185, R150, 0x96, !PT ;  /* 0x000000b96d967212 */ /* 0x000fe200078e9696 */
[----:B------:R1:W4:Y:S01]  /*25050*/  LDL.S16 R217, [R1+0xbc] ;  /* 0x0000bc0001d97983 */ /* 0x0003220000100600 */
[----:B------:R-:W-:Y:S02]  /*25060*/  SHF.R.U32.HI R107, RZ, 0x10, R112 ;  /* 0x00000010ff6b7819 */ /* 0x000fe40000011670 */
[--C-:B---3--:R-:W-:Y:S01]  /*25070*/  LOP3.LUT R164, R179, R175, R108.reuse, 0x96, !PT ;  /* 0x000000afb3a47212 */ /* 0x108fe200078e966c */
[----:B------:R-:W-:Y:S01]  /*25080*/  IMAD.WIDE.U32 R184, R150, -0x2daee0ad, RZ ;  /* 0xd2511f5396b87825 */ /* 0x000fe200078e00ff */
[----:B------:R-:W-:Y:S02]  /*25090*/  LOP3.LUT R107, R107, 0xff, RZ, 0xc0, !PT ;  /* 0x000000ff6b6b7812 */ /* 0x000fe400078ec0ff */
[----:B------:R-:W-:Y:S02]  /*250a0*/  PRMT R108, R212, 0x7632, R108 ;  /* 0x00007632d46c7816 */ /* 0x000fe4000000006c */
[----:B------:R-:W-:Y:S02]  /*250b0*/  LOP3.LUT R158, R185, R189, R148, 0x96, !PT ;  /* 0x000000bdb99e7212 */ /* 0x000fe400078e9694 */
[----:B------:R-:W-:Y:S01]  /*250c0*/  PRMT R109, R183, 0x7632, R109 ;  /* 0x00007632b76d7816 */ /* 0x000fe2000000006d */
[----:B------:R1:W5:Y:S04]  /*250d0*/  LDL.LU R189, [R1+0x1d4] ;  /* 0x0001d40001bd7983 */ /* 0x0003680000300800 */
[----:B------:R1:W3:Y:S04]  /*250e0*/  LDL.S16 R216, [R1+0xc4] ;  /* 0x0000c40001d87983 */ /* 0x0002e80000100600 */
[----:B------:R1:W5:Y:S01]  /*250f0*/  LDL.LU R175, [R1+0x1d0] ;  /* 0x0001d00001af7983 */ /* 0x0003620000300800 */
[----:B--2---:R-:W-:Y:S05]  /*25100*/  @!P6 HFMA2.BF16_V2 R159, -RZ.H0_H0, RZ.H0_H0, -R0.H0_H0 ;  /* 0x200000ffff9fe231 */ /* 0x004fea0000340900 */
[----:B------:R-:W-:Y:S01]  /*25110*/  PRMT R112, R159, 0x7610, R112 ;  /* 0x000076109f707816 */ /* 0x000fe20000000070 */
[----:B------:R2:W-:Y:S03]  /*25120*/  @!P6 STL.S16 [R1+0xc8], R159 ;  /* 0x0000c89f0100e387 */ /* 0x0005e60000100600 */
[----:B------:R-:W-:Y:S01]  /*25130*/  @!P6 PRMT R0, R112, 0x5410, RZ ;  /* 0x000054107000e816 */ /* 0x000fe200000000ff */
[----:B------:R1:W3:Y:S01]  /*25140*/  LDL.S16 R215, [R1+0xb0] ;  /* 0x0000b00001d77983 */ /* 0x0002e20000100600 */
[----:B------:R-:W-:Y:S03]  /*25150*/  ISETP.GE.U32.AND P6, PT, R192, R107, PT ;  /* 0x0000006bc000720c */ /* 0x000fe60003fc6070 */
[----:B------:R1:W3:Y:S04]  /*25160*/  LDL.S16 R165, [R1+0x98] ;  /* 0x0000980001a57983 */ /* 0x0002e80000100600 */
[----:B------:R1:W3:Y:S04]  /*25170*/  LDL.S16 R148, [R1+0x90] ;  /* 0x0000900001947983 */ /* 0x0002e80000100600 */
[----:B------:R1:W-:Y:S01]  /*25180*/  ST.E.U16 desc[UR4][R122.64+0x30], R0 ;  /* 0x000030007a007985 */ /* 0x0003e2000c101504 */
[----:B------:R-:W-:Y:S05]  /*25190*/  @!P5 HFMA2.BF16_V2 R145, -RZ.H0_H0, RZ.H0_H0, -R106.H0_H0 ;  /* 0x200000ffff91d231 */ /* 0x000fea000034096a */
[----:B------:R-:W-:Y:S01]  /*251a0*/  PRMT R220, R145, 0x7610, R220 ;  /* 0x0000761091dc7816 */ /* 0x000fe200000000dc */
[----:B------:R1:W-:Y:S01]  /*251b0*/  @!P5 STL.S16 [R1+0xc0], R145 ;  /* 0x0000c0910100d387 */ /* 0x0003e20000100600 */
[----:B--2---:R-:W-:Y:S05]  /*251c0*/  IMAD.WIDE.U32 R158, R158, -0x326172a9, RZ ;  /* 0xcd9e8d579e9e7825 */ /* 0x004fea00078e00ff */
[----:B------:R-:W-:Y:S04]  /*251d0*/  LOP3.LUT R112, R159, R245, R178, 0x96, !PT ;  /* 0x000000f59f707212 */ /* 0x000fe800078e96b2 */
[----:B------:R-:W-:Y:S02]  /*251e0*/  LOP3.LUT R107, R112, 0xff, RZ, 0xc0, !PT ;  /* 0x000000ff706b7812 */ /* 0x000fe400078ec0ff */
[----:B-1----:R-:W-:Y:S02]  /*251f0*/  PRMT R0, R169, 0x7632, R0 ;  /* 0x00007632a9007816 */ /* 0x002fe40000000000 */
[----:B------:R-:W-:Y:S02]  /*25200*/  PRMT R145, R106, 0x5410, R108 ;  /* 0x000054106a917816 */ /* 0x000fe4000000006c */
[----:B------:R-:W-:Y:S02]  /*25210*/  @!P5 PRMT R106, R220, 0x5410, RZ ;  /* 0x00005410dc6ad816 */ /* 0x000fe400000000ff */
[----:B------:R-:W-:Y:S02]  /*25220*/  ISETP.GE.U32.AND P5, PT, R192, R107, PT ;  /* 0x0000006bc000720c */ /* 0x000fe40003fa6070 */
[----:B------:R-:W-:Y:S01]  /*25230*/  LOP3.LUT R107, R112, 0xffff, RZ, 0xc0, !PT ;  /* 0x0000ffff706b7812 */ /* 0x000fe200078ec0ff */
[----:B------:R1:W-:Y:S03]  /*25240*/  ST.E.U16 desc[UR4][R118.64+0x30], R106 ;  /* 0x0000306a76007985 */ /* 0x0003e6000c101504 */
[--C-:B------:R-:W-:Y:S02]  /*25250*/  SHF.R.U32.HI R105, RZ, 0x8, R107.reuse ;  /* 0x00000008ff697819 */ /* 0x100fe4000001166b */
[----:B------:R-:W-:Y:S02]  /*25260*/  PRMT R107, R183, 0x7610, R107 ;  /* 0x00007610b76b7816 */ /* 0x000fe4000000006b */
[----:B------:R-:W-:Y:S01]  /*25270*/  LOP3.LUT R105, R105, 0xffff, RZ, 0xc0, !PT ;  /* 0x0000ffff69697812 */ /* 0x000fe200078ec0ff */
[----:B----4-:R-:W-:Y:S05]  /*25280*/  @!P0 HFMA2.BF16_V2 R217, -RZ.H0_H0, RZ.H0_H0, -R108.H0_H0 ;  /* 0x200000ffffd98231 */ /* 0x010fea000034096c */
[----:B------:R-:W-:Y:S01]  /*25290*/  PRMT R150, R217, 0x7610, R150 ;  /* 0x00007610d9967816 */ /* 0x000fe20000000096 */
[----:B------:R-:W-:Y:S03]  /*252a0*/  @!P0 STL.S16 [R1+0xbc], R217 ;  /* 0x0000bcd901008387 */ /* 0x000fe60000100600 */
[----:B------:R-:W-:Y:S02]  /*252b0*/  @!P0 PRMT R108, R150, 0x5410, RZ ;  /* 0x00005410966c8816 */ /* 0x000fe400000000ff */
[----:B------:R-:W-:Y:S02]  /*252c0*/  ISETP.GE.U32.AND P0, PT, R192, R105, PT ;  /* 0x00000069c000720c */ /* 0x000fe40003f06070 */
[--C-:B------:R-:W-:Y:S01]  /*252d0*/  SHF.R.U32.HI R105, RZ, 0x18, R112.reuse ;  /* 0x00000018ff697819 */ /* 0x100fe20000011670 */
[----:B------:R-:W-:Y:S01]  /*252e0*/  ST.E.U16 desc[UR4][R118.64+0x32], R108 ;  /* 0x0000326c76007985 */ /* 0x000fe2000c101504 */
[----:B------:R-:W-:Y:S01]  /*252f0*/  PRMT R150, R107, 0x5410, R109 ;  /* 0x000054106b967816 */ /* 0x000fe2000000006d */
[----:B---3--:R-:W-:Y:S01]  /*25300*/  @!P3 HFMA2.BF16_V2 R216, -RZ.H0_H0, RZ.H0_H0, -R107.H0_H0 ;  /* 0x200000ffffd8b231 */ /* 0x008fe2000034096b */
[----:B------:R-:W-:Y:S02]  /*25310*/  SHF.R.U32.HI R112, RZ, 0x10, R112 ;  /* 0x00000010ff707819 */ /* 0x000fe40000011670 */
[----:B-1----:R-:W-:Y:S02]  /*25320*/  LOP3.LUT R106, R156, 0xff, RZ, 0xc0, !PT ;  /* 0x000000ff9c6a7812 */ /* 0x002fe400078ec0ff */
[----:B------:R-:W-:Y:S01]  /*25330*/  PRMT R154, R216, 0x7610, R154 ;  /* 0x00007610d89a7816 */ /* 0x000fe2000000009a */
[----:B------:R-:W-:Y:S01]  /*25340*/  @!P3 STL.S16 [R1+0xc4], R216 ;  /* 0x0000c4d80100b387 */ /* 0x000fe20000100600 */
[----:B------:R-:W-:Y:S02]  /*25350*/  LOP3.LUT R112, R112, 0xff, RZ, 0xc0, !PT ;  /* 0x000000ff70707812 */ /* 0x000fe400078ec0ff */
[----:B------:R-:W-:Y:S01]  /*25360*/  @!P3 PRMT R107, R154, 0x5410, RZ ;  /* 0x000054109a6bb816 */ /* 0x000fe200000000ff */
[----:B------:R1:W2:Y:S01]  /*25370*/  LDL.S16 R212, [R1+0x8c] ;  /* 0x00008c0001d47983 */ /* 0x0002a20000100600 */
[----:B------:R-:W-:Y:S02]  /*25380*/  ISETP.GE.U32.AND P3, PT, R192, R105, PT ;  /* 0x00000069c000720c */ /* 0x000fe40003f66070 */
[----:B------:R-:W-:Y:S01]  /*25390*/  PRMT R105, R169, 0x7610, R105 ;  /* 0x00007610a9697816 */ /* 0x000fe20000000069 */
[----:B------:R1:W3:Y:S04]  /*253a0*/  LDL.S16 R154, [R1+0x88] ;  /* 0x00008800019a7983 */ /* 0x0002e80000100600 */
[----:B------:R4:W-:Y:S02]  /*253b0*/  ST.E.U16 desc[UR4][R194.64+0x40], R107 ;  /* 0x0000406bc2007985 */ /* 0x0009e4000c101504 */
[----:B----4-:R-:W-:Y:S01]  /*253c0*/  PRMT R107, R211, 0x7610, R107 ;  /* 0x00007610d36b7816 */ /* 0x010fe2000000006b */
[----:B------:R-:W-:Y:S02]  /*253d0*/  @!P2 HFMA2.BF16_V2 R215, -RZ.H0_H0, RZ.H0_H0, -R109.H0_H0 ;  /* 0x200000ffffd7a231 */ /* 0x000fe4000034096d */
[----:B------:R-:W-:Y:S03]  /*253e0*/  @!P6 HFMA2.BF16_V2 R165, -RZ.H0_H0, RZ.H0_H0, -R105.H0_H0 ;  /* 0x200000ffffa5e231 */ /* 0x000fe60000340969 */
[----:B------:R-:W-:Y:S01]  /*253f0*/  PRMT R153, R215, 0x7610, R153 ;  /* 0x00007610d7997816 */ /* 0x000fe20000000099 */
[----:B------:R-:W-:Y:S01]  /*25400*/  @!P2 STL.S16 [R1+0xb0], R215 ;  /* 0x0000b0d70100a387 */ /* 0x000fe20000100600 */
[----:B------:R-:W-:Y:S02]  /*25410*/  @!P1 HFMA2.BF16_V2 R148, -RZ.H0_H0, RZ.H0_H0, -R0.H0_H0 ;  /* 0x200000ffff949231 */ /* 0x000fe40000340900 */
[----:B------:R-:W-:Y:S02]  /*25420*/  @!P2 PRMT R109, R153, 0x5410, RZ ;  /* 0x00005410996da816 */ /* 0x000fe400000000ff */
[----:B------:R-:W-:Y:S01]  /*25430*/  PRMT R152, R165, 0x7610, R152 ;  /* 0x00007610a5987816 */ /* 0x000fe20000000098 */
[----:B------:R1:W4:Y:S01]  /*25440*/  LDL.S16 R153, [R1+0x84] ;  /* 0x0000840001997983 */ /* 0x0003220000100600 */
        /* <DEDUP_REMOVED lines=9> */
[----:B-1----:R1:W4:Y:S01]  /*254e0*/  LDL.S16 R165, [R1+0x7c] ;  /* 0x00007c0001a57983 */ /* 0x0023220000100600 */
[----:B------:R-:W-:Y:S02]  /*254f0*/  PRMT R148, R105, 0x5410, R0 ;  /* 0x0000541069947816 */ /* 0x000fe40000000000 */
[----:B------:R-:W-:Y:S02]  /*25500*/  @!P6 PRMT R105, R152, 0x5410, RZ ;  /* 0x000054109869e816 */ /* 0x000fe400000000ff */
[----:B------:R-:W-:Y:S01]  /*25510*/  @!P1 PRMT R0, R147, 0x5410, RZ ;  /* 0x0000541093009816 */ /* 0x000fe200000000ff */
[----:B------:R1:W4:Y:S01]  /*25520*/  LDL.S16 R152, [R1+0x80] ;  /* 0x0000800001987983 */ /* 0x0003220000100600 */
[C---:B------:R-:W-:Y:S02]  /*25530*/  ISETP.GE.U32.AND P6, PT, R192.reuse, R112, PT ;  /* 0x00000070c000720c */ /* 0x040fe40003fc6070 */
[----:B------:R-:W-:Y:S01]  /*25540*/  ISETP.GE.U32.AND P1, PT, R192, R108, PT ;  /* 0x0000006cc000720c */ /* 0x000fe20003f26070 */
[----:B------:R1:W4:Y:S01]  /*25550*/  LDL.S16 R147, [R1+0x78] ;  /* 0x0000780001937983 */ /* 0x0003220000100600 */
[----:B------:R-:W-:Y:S03]  /*25560*/  SHF.R.U32.HI R108, RZ, 0x10, R156 ;  /* 0x00000010ff6c7819 */ /* 0x000fe6000001169c */
[----:B------:R1:W-:Y:S01]  /*25570*/  ST.E.U16 desc[UR4][R120.64+0x40], R105 ;  /* 0x0000406978007985 */ /* 0x0003e2000c101504 */
[----:B------:R-:W-:Y:S02]  /*25580*/  LOP3.LUT R109, R108, 0xff, RZ, 0xc0, !PT ;  /* 0x000000ff6c6d7812 */ /* 0x000fe400078ec0ff */
[----:B------:R-:W-:Y:S01]  /*25590*/  PRMT R108, R214, 0x7610, R108 ;  /* 0x00007610d66c7816 */ /* 0x000fe2000000006c */
[----:B------:R2:W-:Y:S01]  /*255a0*/  ST.E.U16 desc[UR4][R120.64+0x42], R0 ;  /* 0x0000420078007985 */ /* 0x0005e2000c101504 */
[----:B-1----:R-:W-:Y:S01]  /*255b0*/  LOP3.LUT R105, R158, 0xffff, RZ, 0xc0, !PT ;  /* 0x0000ffff9e697812 */ /* 0x002fe200078ec0ff */
[----:B--2---:R-:W-:Y:S03]  /*255c0*/  @!P5 HFMA2.BF16_V2 R212, -RZ.H0_H0, RZ.H0_H0, -R107.H0_H0 ;  /* 0x200000ffffd4d231 */ /* 0x004fe6000034096b */
[----:B------:R-:W-:Y:S02]  /*255d0*/  SHF.R.U32.HI R105, RZ, 0x8, R105 ;  /* 0x00000008ff697819 */ /* 0x000fe40000011669 */
[----:B------:R-:W-:Y:S01]  /*255e0*/  PRMT R0, R210, 0x7632, R0 ;  /* 0x00007632d2007816 */ /* 0x000fe20000000000 */
[----:B---3--:R-:W-:Y:S01]  /*255f0*/  @!P0 HFMA2.BF16_V2 R154, -RZ.H0_H0, RZ.H0_H0, -R106.H0_H0 ;  /* 0x200000ffff9a8231 */ /* 0x008fe2000034096a */
[----:B------:R-:W-:Y:S01]  /*25600*/  PRMT R110, R212, 0x7610, R110 ;  /* 0x00007610d46e7816 */ /* 0x000fe2000000006e */
[----:B------:R-:W-:Y:S03]  /*25610*/  @!P5 STL.S16 [R1+0x8c], R212 ;  /* 0x00008cd40100d387 */ /* 0x000fe60000100600 */
[----:B------:R-:W-:Y:S01]  /*25620*/  PRMT R151, R154, 0x7610, R151 ;  /* 0x000076109a977816 */ /* 0x000fe20000000097 */
[----:B------:R1:W-:Y:S02]  /*25630*/  @!P0 STL.S16 [R1+0x88], R154 ;  /* 0x0000889a01008387 */ /* 0x0003e40000100600 */
[----:B-1----:R-:W-:Y:S02]  /*25640*/  PRMT R154, R107, 0x5410, R106 ;  /* 0x000054106b9a7816 */ /* 0x002fe4000000006a */
[----:B------:R-:W-:Y:S02]  /*25650*/  @!P5 PRMT R107, R110, 0x5410, RZ ;  /* 0x000054106e6bd816 */ /* 0x000fe400000000ff */
[----:B------:R-:W-:Y:S02]  /*25660*/  ISETP.GE.U32.AND P5, PT, R192, R109, PT ;  /* 0x0000006dc000720c */ /* 0x000fe40003fa6070 */
[----:B------:R-:W-:Y:S01]  /*25670*/  PRMT R109, R214, 0x7632, R109 ;  /* 0x00007632d66d7816 */ /* 0x000fe2000000006d */
[----:B------:R1:W-:Y:S01]  /*25680*/  ST.E.U16 desc[UR4][R122.64+0x3e], R107 ;  /* 0x00003e6b7a007985 */ /* 0x0003e2000c101504 */
[----:B------:R-:W-:Y:S02]  /*25690*/  @!P0 PRMT R106, R151, 0x5410, RZ ;  /* 0x00005410976a8816 */ /* 0x000fe400000000ff */
[----:B------:R-:W-:Y:S03]  /*256a0*/  SHF.R.U32.HI R110, RZ, 0x18, R156 ;  /* 0x00000018ff6e7819 */ /* 0x000fe6000001169c */
[----:B------:R2:W-:Y:S01]  /*256b0*/  ST.E.U16 desc[UR4][R122.64+0x40], R106 ;  /* 0x0000406a7a007985 */ /* 0x0005e2000c101504 */
[----:B------:R-:W-:Y:S02]  /*256c0*/  ISETP.GE.U32.AND P0, PT, R192, R110, PT ;  /* 0x0000006ec000720c */ /* 0x000fe40003f06070 */
[----:B------:R-:W-:Y:S02]  /*256d0*/  LOP3.LUT R110, R158, 0xff, RZ, 0xc0, !PT ;  /* 0x000000ff9e6e7812 */ /* 0x000fe400078ec0ff */
[C---:B-1----:R-:W-:Y:S02]  /*256e0*/  PRMT R107, R161.reuse, 0x7610, R107 ;  /* 0x00007610a16b7816 */ /* 0x042fe4000000006b */
[----:B--2---:R-:W-:Y:S01]  /*256f0*/  PRMT R106, R161, 0x7632, R106 ;  /* 0x00007632a16a7816 */ /* 0x004fe2000000006a */
[----:B----4-:R-:W-:Y:S05]  /*25700*/  @!P6 HFMA2.BF16_V2 R153, -RZ.H0_H0, RZ.H0_H0, -R108.H0_H0 ;  /* 0x200000ffff99e231 */ /* 0x010fea000034096c */
[----:B------:R-:W-:Y:S01]  /*25710*/  PRMT R167, R153, 0x7610, R167 ;  /* 0x0000761099a77816 */ /* 0x000fe200000000a7 */
[----:B------:R1:W-:Y:S04]  /*25720*/  @!P6 STL.S16 [R1+0x84], R153 ;  /* 0x000084990100e387 */ /* 0x0003e80000100600 */
[----:B------:R3:W2:Y:S01]  /*25730*/  LDL.S16 R151, [R1+0x74] ;  /* 0x0000740001977983 */ /* 0x0006a20000100600 */
[----:B-1----:R-:W-:Y:S02]  /*25740*/  PRMT R153, R108, 0x5410, R109 ;  /* 0x000054106c997816 */ /* 0x002fe4000000006d */
[----:B------:R-:W-:Y:S01]  /*25750*/  @!P6 PRMT R108, R167, 0x5410, RZ ;  /* 0x00005410a76ce816 */ /* 0x000fe200000000ff */
[----:B------:R-:W-:Y:S01]  /*25760*/  IMAD.WIDE.U32 R166, R166, -0x2daee0ad, RZ ;  /* 0xd2511f53a6a67825 */ /* 0x000fe200078e00ff */
[----:B------:R-:W-:Y:S02]  /*25770*/  ISETP.GE.U32.AND P6, PT, R192, R110, PT ;  /* 0x0000006ec000720c */ /* 0x000fe40003fc6070 */
[----:B------:R-:W-:Y:S01]  /*25780*/  LOP3.LUT R110, R105, 0xffff, RZ, 0xc0, !PT ;  /* 0x0000ffff696e7812 */ /* 0x000fe200078ec0ff */
[----:B------:R-:W-:Y:S01]  /*25790*/  @!P3 HFMA2.BF16_V2 R152, -RZ.H0_H0, RZ.H0_H0, -R109.H0_H0 ;  /* 0x200000ffff98b231 */ /* 0x000fe2000034096d */
[----:B------:R-:W-:Y:S01]  /*257a0*/  PRMT R105, R210, 0x7610, R105 ;  /* 0x00007610d2697816 */ /* 0x000fe20000000069 */
[----:B------:R1:W-:Y:S01]  /*257b0*/  ST.E.U16 desc[UR4][R118.64+0x40], R108 ;  /* 0x0000406c76007985 */ /* 0x0003e2000c101504 */
[----:B------:R-:W-:Y:S02]  /*257c0*/  @!P1 HFMA2.BF16_V2 R147, -RZ.H0_H0, RZ.H0_H0, -R0.H0_H0 ;  /* 0x200000ffff939231 */ /* 0x000fe40000340900 */
[----:B------:R-:W-:Y:S01]  /*257d0*/  PRMT R149, R152, 0x7610, R149 ;  /* 0x0000761098957816 */ /* 0x000fe20000000095 */
[----:B------:R4:W-:Y:S01]  /*257e0*/  @!P3 STL.S16 [R1+0x80], R152 ;  /* 0x000080980100b387 */ /* 0x0009e20000100600 */
[----:B------:R-:W-:Y:S02]  /*257f0*/  @!P2 HFMA2.BF16_V2 R165, -RZ.H0_H0, RZ.H0_H0, -R105.H0_H0 ;  /* 0x200000ffffa5a231 */ /* 0x000fe40000340969 */
[----:B------:R-:W-:Y:S02]  /*25800*/  @!P3 PRMT R109, R149, 0x5410, RZ ;  /* 0x00005410956db816 */ /* 0x000fe400000000ff */
[----:B------:R-:W-:Y:S01]  /*25810*/  PRMT R111, R147, 0x7610, R111 ;  /* 0x00007610936f7816 */ /* 0x000fe2000000006f */
[----:B------:R3:W3:Y:S01]  /*25820*/  LDL.S16 R149, [R1+0x6c] ;  /* 0x00006c0001957983 */ /* 0x0006e20000100600 */
[----:B------:R-:W-:Y:S02]  /*25830*/  PRMT R112, R165, 0x7610, R112 ;  /* 0x00007610a5707816 */ /* 0x000fe40000000070 */
[----:B------:R-:W-:Y:S01]  /*25840*/  ISETP.GE.U32.AND P3, PT, R192, R110, PT ;  /* 0x0000006ec000720c */ /* 0x000fe20003f66070 */
[----:B------:R4:W-:Y:S01]  /*25850*/  ST.E.U16 desc[UR4][R118.64+0x42], R109 ;  /* 0x0000426d76007985 */ /* 0x0009e2000c101504 */
[----:B------:R-:W-:Y:S04]  /*25860*/  SHF.R.U32.HI R110, RZ, 0x10, R158 ;  /* 0x00000010ff6e7819 */ /* 0x000fe8000001169e */
[----:B------:R-:W-:Y:S02]  /*25870*/  LOP3.LUT R110, R110, 0xff, RZ, 0xc0, !PT ;  /* 0x000000ff6e6e7812 */ /* 0x000fe400078ec0ff */
[----:B-1----:R-:W-:Y:S01]  /*25880*/  LOP3.LUT R108, R167, R246, R186, 0x96, !PT ;  /* 0x000000f6a76c7212 */ /* 0x002fe200078e96ba */
[----:B----4-:R1:W4:Y:S04]  /*25890*/  LDL.S16 R152, [R1+0x70] ;  /* 0x0000700001987983 */ /* 0x0103280000100600 */
[----:B------:R1:W-:Y:S04]  /*258a0*/  @!P2 STL.S16 [R1+0x7c], R165 ;  /* 0x00007ca50100a387 */ /* 0x0003e80000100600 */
[----:B------:R1:W-:Y:S01]  /*258b0*/  @!P1 STL.S16 [R1+0x78], R147 ;  /* 0x0000789301009387 */ /* 0x0003e20000100600 */
[----:B------:R-:W-:Y:S01]  /*258c0*/  LOP3.LUT R109, R108, 0xff, RZ, 0xc0, !PT ;  /* 0x000000ff6c6d7812 */ /* 0x000fe200078ec0ff */
[----:B-1----:R-:W-:Y:S01]  /*258d0*/  IMAD.WIDE.U32 R164, R164, -0x2daee0ad, RZ ;  /* 0xd2511f53a4a47825 */ /* 0x002fe200078e00ff */
[----:B------:R-:W-:Y:S02]  /*258e0*/  PRMT R147, R105, 0x5410, R0 ;  /* 0x0000541069937816 */ /* 0x000fe40000000000 */
[----:B------:R-:W-:Y:S02]  /*258f0*/  @!P2 PRMT R105, R112, 0x5410, RZ ;  /* 0x000054107069a816 */ /* 0x000fe400000000ff */
[----:B------:R-:W-:Y:S01]  /*25900*/  @!P1 PRMT R0, R111, 0x5410, RZ ;  /* 0x000054106f009816 */ /* 0x000fe200000000ff */
[----:B------:R1:W4:Y:S01]  /*25910*/  LDL.S16 R112, [R1+0x68] ;  /* 0x0000680001707983 */ /* 0x0003220000100600 */
[C---:B------:R-:W-:Y:S02]  /*25920*/  ISETP.GE.U32.AND P2, PT, R192.reuse, R110, PT ;  /* 0x0000006ec000720c */ /* 0x040fe40003f46070 */
[----:B------:R-:W-:Y:S01]  /*25930*/  SHF.R.U32.HI R110, RZ, 0x18, R158 ;  /* 0x00000018ff6e7819 */ /* 0x000fe2000001169e */
[----:B------:R1:W4:Y:S03]  /*25940*/  LDL.S16 R111, [R1+0x60] ;  /* 0x00006000016f7983 */ /* 0x0003260000100600 */
[----:B------:R-:W-:Y:S01]  /*25950*/  ISETP.GE.U32.AND P1, PT, R192, R110, PT ;  /* 0x0000006ec000720c */ /* 0x000fe20003f26070 */
[----:B------:R1:W-:Y:S04]  /*25960*/  ST.E.U16 desc[UR4][R194.64+0x52], R0 ;  /* 0x00005200c2007985 */ /* 0x0003e8000c101504 */
[----:B------:R1:W-:Y:S02]  /*25970*/  ST.E.U16 desc[UR4][R194.64+0x50], R105 ;  /* 0x00005069c2007985 */ /* 0x0003e4000c101504 */
[----:B-1----:R-:W-:Y:S02]  /*25980*/  PRMT R0, R104, 0x7632, R0 ;  /* 0x0000763268007816 */ /* 0x002fe40000000000 */
[----:B------:R-:W-:Y:S04]  /*25990*/  LOP3.LUT R105, R108, 0xffff, RZ, 0xc0, !PT ;  /* 0x0000ffff6c697812 */ /* 0x000fe800078ec0ff */
[----:B------:R-:W-:Y:S04]  /*259a0*/  SHF.R.U32.HI R105, RZ, 0x8, R105 ;  /* 0x00000008ff697819 */ /* 0x000fe80000011669 */
[----:B------:R-:W-:Y:S01]  /*259b0*/  LOP3.LUT R105, R105, 0xffff, RZ, 0xc0, !PT ;  /* 0x0000ffff69697812 */ /* 0x000fe200078ec0ff */
[----:B--2---:R-:W-:Y:S05]  /*259c0*/  @!P5 HFMA2.BF16_V2 R151, -RZ.H0_H0, RZ.H0_H0, -R107.H0_H0 ;  /* 0x200000ffff97d231 */ /* 0x004fea000034096b */
[----:B------:R-:W-:Y:S01]  /*259d0*/  PRMT R110, R151, 0x7610, R110 ;  /* 0x00007610976e7816 */ /* 0x000fe2000000006e */
[----:B------:R1:W-:Y:S02]  /*259e0*/  @!P5 STL.S16 [R1+0x74], R151 ;  /* 0x000074970100d387 */ /* 0x0003e40000100600 */
[----:B-1----:R-:W-:Y:S02]  /*259f0*/  PRMT R151, R107, 0x5410, R106 ;  /* 0x000054106b977816 */ /* 0x002fe4000000006a */
[----:B------:R-:W-:Y:S02]  /*25a00*/  @!P5 PRMT R107, R110, 0x5410, RZ ;  /* 0x000054106e6bd816 */ /* 0x000fe400000000ff */
[----:B------:R-:W-:Y:S01]  /*25a10*/  ISETP.GE.U32.AND P5, PT, R192, R109, PT ;  /* 0x0000006dc000720c */ /* 0x000fe20003fa6070 */
[----:B------:R1:W2:Y:S01]  /*25a20*/  LDL.S16 R110, [R1+0x58] ;  /* 0x00005800016e7983 */ /* 0x0002a20000100600 */
[----:B---3--:R-:W-:Y:S03]  /*25a30*/  @!P6 HFMA2.BF16_V2 R149, -RZ.H0_H0, RZ.H0_H0, -R104.H0_H0 ;  /* 0x200000ffff95e231 */ /* 0x008fe60000340968 */
[----:B------:R-:W-:Y:S02]  /*25a40*/  ST.E.U16 desc[UR4][R120.64+0x50], R107 ;  /* 0x0000506b78007985 */ /* 0x000fe4000c101504 */
[----:B------:R-:W-:Y:S01]  /*25a50*/  PRMT R109, R149, 0x7610, R109 ;  /* 0x00007610956d7816 */ /* 0x000fe2000000006d */
[----:B----4-:R-:W-:Y:S05]  /*25a60*/  @!P0 HFMA2.BF16_V2 R152, -RZ.H0_H0, RZ.H0_H0, -R106.H0_H0 ;  /* 0x200000ffff988231 */ /* 0x010fea000034096a */
[----:B------:R-:W-:Y:S01]  /*25a70*/  PRMT R117, R152, 0x7610, R117 ;  /* 0x0000761098757816 */ /* 0x000fe20000000075 */
[----:B------:R3:W-:Y:S03]  /*25a80*/  @!P0 STL.S16 [R1+0x70], R152 ;  /* 0x0000709801008387 */ /* 0x0007e60000100600 */
[----:B------:R-:W-:Y:S01]  /*25a90*/  @!P0 PRMT R106, R117, 0x5410, RZ ;  /* 0x00005410756a8816 */ /* 0x000fe200000000ff */
[----:B------:R-:W-:Y:S01]  /*25aa0*/  @!P6 STL.S16 [R1+0x6c], R149 ;  /* 0x00006c950100e387 */ /* 0x000fe20000100600 */
[----:B------:R-:W-:Y:S02]  /*25ab0*/  ISETP.GE.U32.AND P0, PT, R192, R105, PT ;  /* 0x00000069c000720c */ /* 0x000fe40003f06070 */
[--C-:B------:R-:W-:Y:S01]  /*25ac0*/  SHF.R.U32.HI R105, RZ, 0x18, R108.reuse ;  /* 0x00000018ff697819 */ /* 0x100fe2000001166c */
[----:B------:R1:W4:Y:S01]  /*25ad0*/  LDL.S16 R211, [R1+0x64] ;  /* 0x0000640001d37983 */ /* 0x0003220000100600 */
[----:B------:R-:W-:Y:S03]  /*25ae0*/  SHF.R.U32.HI R108, RZ, 0x10, R108 ;  /* 0x00000010ff6c7819 */ /* 0x000fe6000001166c */
[----:B------:R1:W-:Y:S01]  /*25af0*/  ST.E.U16 desc[UR4][R120.64+0x52], R106 ;  /* 0x0000526a78007985 */ /* 0x0003e2000c101504 */
[----:B------:R-:W-:Y:S02]  /*25b00*/  LOP3.LUT R108, R108, 0xff, RZ, 0xc0, !PT ;  /* 0x000000ff6c6c7812 */ /* 0x000fe400078ec0ff */
[----:B---3--:R-:W-:Y:S02]  /*25b10*/  PRMT R152, R104, 0x5410, R0 ;  /* 0x0000541068987816 */ /* 0x008fe40000000000 */
[----:B------:R-:W-:Y:S02]  /*25b20*/  @!P6 PRMT R104, R109, 0x5410, RZ ;  /* 0x000054106d68e816 */ /* 0x000fe400000000ff */
[----:B------:R-:W-:Y:S02]  /*25b30*/  ISETP.GE.U32.AND P6, PT, R192, R105, PT ;  /* 0x00000069c000720c */ /* 0x000fe40003fc6070 */
[----:B------:R-:W-:Y:S01]  /*25b40*/  PRMT R105, R213, 0x7610, R105 ;  /* 0x00007610d5697816 */ /* 0x000fe20000000069 */
[----:B------:R-:W-:Y:S01]  /*25b50*/  @!P3 HFMA2.BF16_V2 R112, -RZ.H0_H0, RZ.H0_H0, -R0.H0_H0 ;  /* 0x200000ffff70b231 */ /* 0x000fe20000340900 */
[-C--:B------:R-:W-:Y:S01]  /*25b60*/  LOP3.LUT R109, R131, R245.reuse, R168, 0x96, !PT ;  /* 0x000000f5836d7212 */ /* 0x080fe200078e96a8 */
[----:B------:R3:W-:Y:S02]  /*25b70*/  ST.E.U16 desc[UR4][R122.64+0x4e], R104 ;  /* 0x00004e687a007985 */ /* 0x0007e4000c101504 */
[----:B------:R-:W-:Y:S01]  /*25b80*/  @!P2 HFMA2.BF16_V2 R111, -RZ.H0_H0, RZ.H0_H0, -R105.H0_H0 ;  /* 0x200000ffff6fa231 */ /* 0x000fe20000340969 */
[----:B------:R-:W-:Y:S01]  /*25b90*/  PRMT R107, R112, 0x7610, R107 ;  /* 0x00007610706b7816 */ /* 0x000fe2000000006b */
[----:B------:R3:W-:Y:S01]  /*25ba0*/  @!P3 STL.S16 [R1+0x68], R112 ;  /* 0x000068700100b387 */ /* 0x0007e20000100600 */
[----:B-1----:R-:W-:Y:S02]  /*25bb0*/  PRMT R106, R213, 0x7632, R106 ;  /* 0x00007632d56a7816 */ /* 0x002fe4000000006a */
[----:B------:R-:W-:Y:S01]  /*25bc0*/  @!P3 PRMT R0, R107, 0x5410, RZ ;  /* 0x000054106b00b816 */ /* 0x000fe200000000ff */
[----:B------:R1:W4:Y:S01]  /*25bd0*/  LDL.S16 R117, [R1+0x5c] ;  /* 0x00005c0001757983 */ /* 0x0003220000100600 */
[----:B------:R-:W-:Y:S02]  /*25be0*/  ISETP.GE.U32.AND P3, PT, R192, R108, PT ;  /* 0x0000006cc000720c */ /* 0x000fe40003f66070 */
[----:B------:R-:W-:Y:S01]  /*25bf0*/  PRMT R108, R111, 0x7610, R108 ;  /* 0x000076106f6c7816 */ /* 0x000fe2000000006c */
[----:B------:R1:W-:Y:S01]  /*25c00*/  @!P2 STL.S16 [R1+0x60], R111 ;  /* 0x0000606f0100a387 */ /* 0x0003e20000100600 */
[----:B------:R-:W-:Y:S02]  /*25c10*/  PRMT R149, R105, 0x5410, R106 ;  /* 0x0000541069957816 */ /* 0x000fe4000000006a */
[----:B------:R-:W-:Y:S01]  /*25c20*/  @!P2 PRMT R105, R108, 0x5410, RZ ;  /* 0x000054106c69a816 */ /* 0x000fe200000000ff */
[----:B------:R1:W-:Y:S01]  /*25c30*/  ST.E.U16 desc[UR4][R122.64+0x50], R0 ;  /* 0x000050007a007985 */ /* 0x0003e2000c101504 */
[----:B------:R-:W-:Y:S02]  /*25c40*/  LOP3.LUT R107, R165, R246, R184, 0x96, !PT ;  /* 0x000000f6a56b7212 */ /* 0x000fe400078e96b8 */
[----:B------:R-:W-:Y:S01]  /*25c50*/  LOP3.LUT R108, R135, R245, R160, 0x96, !PT ;  /* 0x000000f5876c7212 */ /* 0x000fe200078e96a0 */
[----:B------:R2:W4:Y:S04]  /*25c60*/  LDL.S16 R212, [R1+0x50] ;  /* 0x0000500001d47983 */ /* 0x0005280000100600 */
[----:B------:R1:W-:Y:S01]  /*25c70*/  ST.E.U16 desc[UR4][R118.64+0x50], R105 ;  /* 0x0000506976007985 */ /* 0x0003e2000c101504 */
[C---:B---3--:R-:W-:Y:S03]  /*25c80*/  LOP3.LUT R104, R107.reuse, 0xff, RZ, 0xc0, !PT ;  /* 0x000000ff6b687812 */ /* 0x048fe600078ec0ff */
[----:B------:R3:W3:Y:S01]  /*25c90*/  LDL.S16 R210, [R1+0x54] ;  /* 0x0000540001d27983 */ /* 0x0006e20000100600 */
[----:B------:R-:W-:Y:S02]  /*25ca0*/  SHF.R.U32.HI R112, RZ, 0x10, R130 ;  /* 0x00000010ff707819 */ /* 0x000fe40000011682 */
[----:B------:R-:W-:Y:S02]  /*25cb0*/  ISETP.GE.U32.AND P2, PT, R192, R104, PT ;  /* 0x00000068c000720c */ /* 0x000fe40003f46070 */
[----:B------:R-:W-:Y:S02]  /*25cc0*/  PRMT R104, R162, 0x7632, R104 ;  /* 0x00007632a2687816 */ /* 0x000fe40000000068 */
[----:B-1----:R-:W-:Y:S02]  /*25cd0*/  LOP3.LUT R111, R130, 0xff, RZ, 0xc0, !PT ;  /* 0x000000ff826f7812 */ /* 0x002fe400078ec0ff */
[----:B------:R-:W-:Y:S04]  /*25ce0*/  LOP3.LUT R0, R107, 0xffff, RZ, 0xc0, !PT ;  /* 0x0000ffff6b007812 */ /* 0x000fe800078ec0ff */
[--C-:B------:R-:W-:Y:S02]  /*25cf0*/  SHF.R.U32.HI R105, RZ, 0x8, R0.reuse ;  /* 0x00000008ff697819 */ /* 0x100fe40000011600 */
[----:B------:R-:W-:Y:S02]  /*25d00*/  PRMT R0, R162, 0x7610, R0 ;  /* 0x00007610a2007816 */ /* 0x000fe40000000000 */
[----:B------:R-:W-:Y:S02]  /*25d10*/  LOP3.LUT R105, R105, 0xffff, RZ, 0xc0, !PT ;  /* 0x0000ffff69697812 */ /* 0x000fe400078ec0ff */
[----:B------:R-:W-:Y:S01]  /*25d20*/  PRMT R162, R0, 0x5410, R104 ;  /* 0x0000541000a27816 */ /* 0x000fe20000000068 */
[----:B--2---:R-:W-:Y:S05]  /*25d30*/  @!P1 HFMA2.BF16_V2 R110, -RZ.H0_H0, RZ.H0_H0, -R106.H0_H0 ;  /* 0x200000ffff6e9231 */ /* 0x004fea000034096a */
[----:B------:R1:W-:Y:S01]  /*25d40*/  @!P1 STL.S16 [R1+0x58], R110 ;  /* 0x0000586e01009387 */ /* 0x0003e20000100600 */
[----:B------:R-:W-:Y:S04]  /*25d50*/  PRMT R169, R110, 0x7610, R169 ;  /* 0x000076106ea97816 */ /* 0x000fe800000000a9 */
[----:B------:R-:W-:Y:S02]  /*25d60*/  @!P1 PRMT R106, R169, 0x5410, RZ ;  /* 0x00005410a96a9816 */ /* 0x000fe400000000ff */
[----:B------:R-:W-:Y:S02]  /*25d70*/  ISETP.GE.U32.AND P1, PT, R192, R105, PT ;  /* 0x00000069c000720c */ /* 0x000fe40003f26070 */
[--C-:B------:R-:W-:Y:S01]  /*25d80*/  SHF.R.U32.HI R105, RZ, 0x18, R107.reuse ;  /* 0x00000018ff697819 */ /* 0x100fe2000001166b */
[----:B------:R2:W-:Y:S01]  /*25d90*/  ST.E.U16 desc[UR4][R118.64+0x52], R106 ;  /* 0x0000526a76007985 */ /* 0x0005e2000c101504 */
[----:B------:R-:W-:Y:S04]  /*25da0*/  SHF.R.U32.HI R107, RZ, 0x10, R107 ;  /* 0x00000010ff6b7819 */ /* 0x000fe8000001166b */
[----:B------:R-:W-:Y:S02]  /*25db0*/  LOP3.LUT R107, R107, 0xff, RZ, 0xc0, !PT ;  /* 0x000000ff6b6b7812 */ /* 0x000fe400078ec0ff */
[----:B-1----:R-:W-:Y:S02]  /*25dc0*/  LOP3.LUT R110, R130, 0xffff, RZ, 0xc0, !PT ;  /* 0x0000ffff826e7812 */ /* 0x002fe400078ec0ff */
[----:B------:R-:W-:Y:S01]  /*25dd0*/  SHF.R.U32.HI R130, RZ, 0x18, R130 ;  /* 0x00000018ff827819 */ /* 0x000fe20000011682 */
[----:B----4-:R-:W-:Y:S05]  /*25de0*/  @!P5 HFMA2.BF16_V2 R211, -RZ.H0_H0, RZ.H0_H0, -R0.H0_H0 ;  /* 0x200000ffffd3d231 */ /* 0x010fea0000340900 */
[----:B------:R1:W-:Y:S01]  /*25df0*/  @!P5 STL.S16 [R1+0x64], R211 ;  /* 0x000064d30100d387 */ /* 0x0003e20000100600 */
[----:B------:R-:W-:Y:S02]  /*25e00*/  PRMT R160, R211, 0x7610, R160 ;  /* 0x00007610d3a07816 */ /* 0x000fe400000000a0 */
[----:B--2---:R-:W-:Y:S01]  /*25e10*/  LOP3.LUT R106, R166, 0xff, RZ, 0xc0, !PT ;  /* 0x000000ffa66a7812 */ /* 0x004fe200078ec0ff */
[----:B------:R4:W2:Y:S01]  /*25e20*/  LDL.S16 R169, [R1+0x4c] ;  /* 0x00004c0001a97983 */ /* 0x0008a20000100600 */
[----:B------:R-:W-:Y:S02]  /*25e30*/  @!P5 PRMT R0, R160, 0x5410, RZ ;  /* 0x00005410a000d816 */ /* 0x000fe400000000ff */
[C---:B------:R-:W-:Y:S01]  /*25e40*/  ISETP.GE.U32.AND P5, PT, R192.reuse, R105, PT ;  /* 0x00000069c000720c */ /* 0x040fe20003fa6070 */
[----:B------:R4:W4:Y:S01]  /*25e50*/  LDL.S16 R160, [R1+0x48] ;  /* 0x0000480001a07983 */ /* 0x0009220000100600 */
[----:B------:R-:W-:Y:S03]  /*25e60*/  SHF.R.U32.HI R105, RZ, 0x8, R110 ;  /* 0x00000008ff697819 */ /* 0x000fe6000001166e */
[----:B------:R1:W-:Y:S01]  /*25e70*/  ST.E.U16 desc[UR4][R194.64+0x60], R0 ;  /* 0x00006000c2007985 */ /* 0x0003e2000c101504 */
[----:B------:R-:W-:Y:S05]  /*25e80*/  @!P0 HFMA2.BF16_V2 R117, -RZ.H0_H0, RZ.H0_H0, -R104.H0_H0 ;  /* 0x200000ffff758231 */ /* 0x000fea0000340968 */
[----:B------:R3:W-:Y:S01]  /*25e90*/  @!P0 STL.S16 [R1+0x5c], R117 ;  /* 0x00005c7501008387 */ /* 0x0007e20000100600 */
[----:B------:R-:W-:Y:S03]  /*25ea0*/  PRMT R161, R117, 0x7610, R161 ;  /* 0x0000761075a17816 */ /* 0x000fe600000000a1 */
[----:B-1----:R1:W4:Y:S01]  /*25eb0*/  LDL.S16 R211, [R1+0x44] ;  /* 0x0000440001d37983 */ /* 0x0023220000100600 */
[----:B------:R-:W-:Y:S02]  /*25ec0*/  PRMT R0, R163, 0x7610, R0 ;  /* 0x00007610a3007816 */ /* 0x000fe40000000000 */
[----:B------:R-:W-:Y:S02]  /*25ed0*/  @!P0 PRMT R104, R161, 0x5410, RZ ;  /* 0x00005410a1688816 */ /* 0x000fe400000000ff */
[----:B------:R-:W-:Y:S01]  /*25ee0*/  ISETP.GE.U32.AND P0, PT, R192, R106, PT ;  /* 0x0000006ac000720c */ /* 0x000fe20003f06070 */
[----:B------:R-:W-:Y:S01]  /*25ef0*/  @!P3 HFMA2.BF16_V2 R212, -RZ.H0_H0, RZ.H0_H0, -R0.H0_H0 ;  /* 0x200000ffffd4b231 */ /* 0x000fe20000340900 */
[----:B------:R-:W-:Y:S01]  /*25f00*/  LOP3.LUT R106, R166, 0xffff, RZ, 0xc0, !PT ;  /* 0x0000ffffa66a7812 */ /* 0x000fe200078ec0ff */
[----:B------:R1:W-:Y:S03]  /*25f10*/  ST.E.U16 desc[UR4][R194.64+0x62], R104 ;  /* 0x00006268c2007985 */ /* 0x0003e6000c101504 */
[----:B------:R-:W-:Y:S01]  /*25f20*/  SHF.R.U32.HI R106, RZ, 0x8, R106 ;  /* 0x00000008ff6a7819 */ /* 0x000fe2000001166a */
[----:B------:R-:W-:Y:S03]  /*25f30*/  @!P3 STL.S16 [R1+0x50], R212 ;  /* 0x000050d40100b387 */ /* 0x000fe60000100600 */
[----:B------:R-:W-:Y:S02]  /*25f40*/  LOP3.LUT R106, R106, 0xffff, RZ, 0xc0, !PT ;  /* 0x0000ffff6a6a7812 */ /* 0x000fe400078ec0ff */
[--C-:B---3--:R-:W-:Y:S02]  /*25f50*/  PRMT R117, R111, 0x5410, R105.reuse ;  /* 0x000054106f757816 */ /* 0x108fe40000000069 */
[----:B------:R-:W-:Y:S02]  /*25f60*/  PRMT R105, R163, 0x7632, R105 ;  /* 0x00007632a3697816 */ /* 0x000fe40000000069 */
[----:B------:R-:W-:Y:S02]  /*25f70*/  PRMT R111, R212, 0x7610, R111 ;  /* 0x00007610d46f7816 */ /* 0x000fe4000000006f */
[----:B------:R-:W-:Y:S01]  /*25f80*/  PRMT R161, R0, 0x5410, R105 ;  /* 0x0000541000a17816 */ /* 0x000fe20000000069 */
[----:B------:R-:W-:Y:S01]  /*25f90*/  @!P6 HFMA2.BF16_V2 R210, -RZ.H0_H0, RZ.H0_H0, -R105.H0_H0 ;  /* 0x200000ffffd2e231 */ /* 0x000fe20000340969 */
[----:B------:R-:W-:Y:S02]  /*25fa0*/  @!P3 PRMT R0, R111, 0x5410, RZ ;  /* 0x000054106f00b816 */ /* 0x000fe400000000ff */
[----:B------:R-:W-:Y:S02]  /*25fb0*/  ISETP.GE.U32.AND P3, PT, R192, R107, PT ;  /* 0x0000006bc000720c */ /* 0x000fe40003f66070 */
[----:B------:R3:W-:Y:S01]  /*25fc0*/  @!P6 STL.S16 [R1+0x54], R210 ;  /* 0x000054d20100e387 */ /* 0x0007e20000100600 */
[----:B------:R-:W-:Y:S02]  /*25fd0*/  PRMT R110, R210, 0x7610, R110 ;  /* 0x00007610d26e7816 */ /* 0x000fe4000000006e */
[----:B-1----:R-:W-:Y:S01]  /*25fe0*/  SHF.R.U32.HI R104, RZ, 0x10, R166 ;  /* 0x00000010ff687819 */ /* 0x002fe200000116a6 */
[----:B------:R1:W-:Y:S01]  /*25ff0*/  ST.E.U16 desc[UR4][R120.64+0x60], R0 ;  /* 0x0000600078007985 */ /* 0x0003e2000c101504 */
[----:B------:R-:W-:Y:S02]  /*26000*/  @!P6 PRMT R105, R110, 0x5410, RZ ;  /* 0x000054106e69e816 */ /* 0x000fe400000000ff */
[----:B------:R-:W-:Y:S01]  /*26010*/  ISETP.GE.U32.AND P6, PT, R192, R106, PT ;  /* 0x0000006ac000720c */ /* 0x000fe20003fc6070 */
[----:B------:R1:W4:Y:S01]  /*26020*/  LDL.S16 R163, [R1+0x3c] ;  /* 0x00003c0001a37983 */ /* 0x0003220000100600 */
[----:B------:R-:W-:Y:S03]  /*26030*/  PRMT R107, R137, 0x7632, R107 ;  /* 0x00007632896b7816 */ /* 0x000fe6000000006b */
[----:B------:R1:W-:Y:S04]  /*26040*/  ST.E.U16 desc[UR4][R120.64+0x62], R105 ;  /* 0x0000626978007985 */ /* 0x0003e8000c101504 */
[----:B---3--:R3:W3:Y:S01]  /*26050*/  LDL.S16 R210, [R1+0x40] ;  /* 0x0000400001d27983 */ /* 0x0086e20000100600 */
[----:B-1----:R-:W-:Y:S02]  /*26060*/  PRMT R0, R3, 0x7632, R0 ;  /* 0x0000763203007816 */ /* 0x002fe40000000000 */
[----:B------:R-:W-:Y:S02]  /*26070*/  LOP3.LUT R105, R104, 0xff, RZ, 0xc0, !PT ;  /* 0x000000ff68697812 */ /* 0x000fe400078ec0ff */
[----:B------:R-:W-:Y:S01]  /*26080*/  PRMT R104, R170, 0x7610, R104 ;  /* 0x00007610aa687816 */ /* 0x000fe20000000068 */
[----:B--2---:R-:W-:Y:S02]  /*26090*/  @!P2 HFMA2.BF16_V2 R169, -RZ.H0_H0, RZ.H0_H0, -R3.H0_H0 ;  /* 0x200000ffffa9a231 */ /* 0x004fe40000340903 */
[----:B----4-:R-:W-:Y:S03]  /*260a0*/  @!P1 HFMA2.BF16_V2 R160, -RZ.H0_H0, RZ.H0_H0, -R0.H0_H0 ;  /* 0x200000ffffa09231 */ /* 0x010fe60000340900 */
[----:B------:R1:W-:Y:S01]  /*260b0*/  @!P2 STL.S16 [R1+0x4c], R169 ;  /* 0x00004ca90100a387 */ /* 0x0003e20000100600 */
[----:B------:R-:W-:Y:S03]  /*260c0*/  PRMT R106, R169, 0x7610, R106 ;  /* 0x00007610a96a7816 */ /* 0x000fe6000000006a */
[----:B------:R2:W-:Y:S01]  /*260d0*/  @!P1 STL.S16 [R1+0x48], R160 ;  /* 0x000048a001009387 */ /* 0x0005e20000100600 */
[----:B------:R-:W-:Y:S03]  /*260e0*/  PRMT R168, R160, 0x7610, R168 ;  /* 0x00007610a0a87816 */ /* 0x000fe600000000a8 */
[----:B------:R4:W4:Y:S04]  /*260f0*/  LDL.S16 R111, [R1+0x34] ;  /* 0x00003400016f7983 */ /* 0x0009280000100600 */
[----:B------:R3:W4:Y:S01]  /*26100*/  LDL.S16 R110, [R1+0x30] ;  /* 0x00003000016e7983 */ /* 0x0007220000100600 */
[----:B-1----:R-:W-:Y:S02]  /*26110*/  PRMT R169, R3, 0x5410, R0 ;  /* 0x0000541003a97816 */ /* 0x002fe40000000000 */
[----:B------:R-:W-:Y:S01]  /*26120*/  @!P2 PRMT R3, R106, 0x5410, RZ ;  /* 0x000054106a03a816 */ /* 0x000fe200000000ff */
[----:B--2---:R1:W2:Y:S01]  /*26130*/  LDL.S16 R160, [R1+0x38] ;  /* 0x0000380001a07983 */ /* 0x0042a20000100600 */
[----:B------:R-:W-:Y:S01]  /*26140*/  @!P1 PRMT R0, R168, 0x5410, RZ ;  /* 0x00005410a8009816 */ /* 0x000fe200000000ff */
[----:B------:R-:W-:Y:S01]  /*26150*/  @!P3 HFMA2.BF16_V2 R211, -RZ.H0_H0, RZ.H0_H0, -R104.H0_H0 ;  /* 0x200000ffffd3b231 */ /* 0x000fe20000340968 */
[----:B------:R-:W-:Y:S01]  /*26160*/  ISETP.GE.U32.AND P2, PT, R192, R105, PT ;  /* 0x00000069c000720c */ /* 0x000fe20003f46070 */
[----:B------:R1:W-:Y:S01]  /*26170*/  ST.E.U16 desc[UR4][R122.64+0x5e], R3 ;  /* 0x00005e037a007985 */ /* 0x0003e2000c101504 */
[----:B------:R-:W-:Y:S02]  /*26180*/  PRMT R105, R170, 0x7632, R105 ;  /* 0x00007632aa697816 */ /* 0x000fe40000000069 */
[----:B------:R-:W-:Y:S01]  /*26190*/  PRMT R170, R211, 0x7610, R170 ;  /* 0x00007610d3aa7816 */ /* 0x000fe200000000aa */
[----:B------:R1:W-:Y:S01]  /*261a0*/  ST.E.U16 desc[UR4][R122.64+0x60], R0 ;  /* 0x000060007a007985 */ /* 0x0003e2000c101504 */
[----:B------:R-:W-:Y:S02]  /*261b0*/  PRMT R168, R104, 0x5410, R105 ;  /* 0x0000541068a87816 */ /* 0x000fe40000000069 */
[----:B------:R-:W-:Y:S01]  /*261c0*/  @!P3 PRMT R104, R170, 0x5410, RZ ;  /* 0x00005410aa68b816 */ /* 0x000fe200000000ff */
[----:B------:R-:W-:Y:S01]  /*261d0*/  @!P3 STL.S16 [R1+0x44], R211 ;  /* 0x000044d30100b387 */ /* 0x000fe20000100600 */
[----:B------:R-:W-:Y:S03]  /*261e0*/  SHF.R.U32.HI R106, RZ, 0x18, R166 ;  /* 0x00000018ff6a7819 */ /* 0x000fe600000116a6 */
[----:B------:R3:W-:Y:S01]  /*261f0*/  ST.E.U16 desc[UR4][R118.64+0x60], R104 ;  /* 0x0000606876007985 */ /* 0x0007e2000c101504 */
[----:B------:R-:W-:Y:S02]  /*26200*/  ISETP.GE.U32.AND P1, PT, R192, R106, PT ;  /* 0x0000006ac000720c */ /* 0x000fe40003f26070 */
[----:B------:R-:W-:Y:S04]  /*26210*/  LOP3.LUT R106, R112, 0xff, RZ, 0xc0, !PT ;  /* 0x000000ff706a7812 */ /* 0x000fe800078ec0ff */
[----:B------:R-:W-:Y:S02]  /*26220*/  PRMT R130, R106, 0x5410, R130 ;  /* 0x000054106a827816 */ /* 0x000fe40000000082 */
[C---:B------:R-:W-:Y:S02]  /*26230*/  PRMT R106, R129.reuse, 0x7632, R106 ;  /* 0x00007632816a7816 */ /* 0x040fe4000000006a */
[----:B-1----:R-:W-:Y:S02]  /*26240*/  LOP3.LUT R3, R164, 0xff, RZ, 0xc0, !PT ;  /* 0x000000ffa4037812 */ /* 0x002fe400078ec0ff */
[----:B------:R-:W-:Y:S02]  /*26250*/  PRMT R0, R129, 0x7610, R0 ;  /* 0x0000761081007816 */ /* 0x000fe40000000000 */
[----:B------:R-:W-:Y:S02]  /*26260*/  ISETP.GE.U32.AND P3, PT, R192, R3, PT ;  /* 0x00000003c000720c */ /* 0x000fe40003f66070 */
[----:B------:R-:W-:Y:S01]  /*26270*/  LOP3.LUT R3, R164, 0xffff, RZ, 0xc0, !PT ;  /* 0x0000ffffa4037812 */ /* 0x000fe200078ec0ff */
[----:B------:R-:W-:Y:S03]  /*26280*/  @!P0 HFMA2.BF16_V2 R163, -RZ.H0_H0, RZ.H0_H0, -R0.H0_H0 ;  /* 0x200000ffffa38231 */ /* 0x000fe60000340900 */
[----:B------:R-:W-:Y:S02]  /*26290*/  SHF.R.U32.HI R3, RZ, 0x8, R3 ;  /* 0x00000008ff037819 */ /* 0x000fe40000011603 */
[----:B------:R-:W-:Y:S02]  /*262a0*/  PRMT R127, R163, 0x7610, R127 ;  /* 0x00007610a37f7816 */ /* 0x000fe4000000007f */
[----:B---3--:R-:W-:Y:S02]  /*262b0*/  LOP3.LUT R104, R3, 0xffff, RZ, 0xc0, !PT ;  /* 0x0000ffff03687812 */ /* 0x008fe400078ec0ff */
[----:B------:R-:W-:Y:S01]  /*262c0*/  PRMT R3, R137, 0x7610, R3 ;  /* 0x0000761089037816 */ /* 0x000fe20000000003 */
[----:B------:R-:W-:Y:S05]  /*262d0*/  @!P5 HFMA2.BF16_V2 R210, -RZ.H0_H0, RZ.H0_H0, -R105.H0_H0 ;  /* 0x200000ffffd2d231 */ /* 0x000fea0000340969 */
[----:B------:R-:W-:Y:S01]  /*262e0*/  @!P5 STL.S16 [R1+0x40], R210 ;  /* 0x000040d20100d387 */ /* 0x000fe20000100600 */
[----:B------:R-:W-:Y:S03]  /*262f0*/  PRMT R112, R210, 0x7610, R112 ;  /* 0x00007610d2707816 */ /* 0x000fe60000000070 */
[----:B------:R-:W-:Y:S01]  /*26300*/  @!P0 STL.S16 [R1+0x3c], R163 ;  /* 0x00003ca301008387 */ /* 0x000fe20000100600 */
[----:B------:R-:W-:Y:S02]  /*26310*/  @!P5 PRMT R105, R112, 0x5410, RZ ;  /* 0x000054107069d816 */ /* 0x000fe400000000ff */
[----:B------:R-:W-:Y:S02]  /*26320*/  ISETP.GE.U32.AND P5, PT, R192, R104, PT ;  /* 0x00000068c000720c */ /* 0x000fe40003fa6070 */
[----:B------:R-:W-:Y:S01]  /*26330*/  SHF.R.U32.HI R104, RZ, 0x10, R164 ;  /* 0x00000010ff687819 */ /* 0x000fe200000116a4 */
[----:B------:R1:W-:Y:S01]  /*26340*/  ST.E.U16 desc[UR4][R118.64+0x62], R105 ;  /* 0x0000626976007985 */ /* 0x0003e2000c101504 */
[----:B------:R-:W-:Y:S02]  /*26350*/  SHF.R.U32.HI R112, RZ, 0x10, R134 ;  /* 0x00000010ff707819 */ /* 0x000fe40000011686 */
[----:B-1----:R-:W-:Y:S01]  /*26360*/  LOP3.LUT R105, R104, 0xff, RZ, 0xc0, !PT ;  /* 0x000000ff68697812 */ /* 0x002fe200078ec0ff */
[----:B----4-:R-:W-:Y:S02]  /*26370*/  @!P2 HFMA2.BF16_V2 R111, -RZ.H0_H0, RZ.H0_H0, -R3.H0_H0 ;  /* 0x200000ffff6fa231 */ /* 0x010fe40000340903 */
[----:B------:R-:W-:Y:S03]  /*26380*/  @!P1 HFMA2.BF16_V2 R110, -RZ.H0_H0, RZ.H0_H0, -R107.H0_H0 ;  /* 0x200000ffff6e9231 */ /* 0x000fe6000034096b */
[----:B------:R-:W-:Y:S02]  /*26390*/  PRMT R171, R111, 0x7610, R171 ;  /* 0x000076106fab7816 */ /* 0x000fe400000000ab */
[----:B------:R-:W-:Y:S01]  /*263a0*/  PRMT R131, R110, 0x7610, R131 ;  /* 0x000076106e837816 */ /* 0x000fe20000000083 */
[----:B--2---:R-:W-:Y:S05]  /*263b0*/  @!P6 HFMA2.BF16_V2 R160, -RZ.H0_H0, RZ.H0_H0, -R106.H0_H0 ;  /* 0x200000ffffa0e231 */ /* 0x004fea000034096a */
[----:B------:R1:W-:Y:S01]  /*263c0*/  @!P6 STL.S16 [R1+0x38], R160 ;  /* 0x000038a00100e387 */ /* 0x0003e20000100600 */
[----:B------:R-:W-:Y:S03]  /*263d0*/  PRMT R177, R160, 0x7610, R177 ;  /* 0x00007610a0b17816 */ /* 0x000fe600000000b1 */
[----:B------:R2:W-:Y:S04]  /*263e0*/  @!P2 STL.S16 [R1+0x34], R111 ;  /* 0x0000346f0100a387 */ /* 0x0005e80000100600 */
[----:B------:R3:W-:Y:S04]  /*263f0*/  @!P1 STL.S16 [R1+0x30], R110 ;  /* 0x0000306e01009387 */ /* 0x0007e80000100600 */
[----:B------:R4:W4:Y:S04]  /*26400*/  LDL.S16 R170, [R1+0x2c] ;  /* 0x00002c0001aa7983 */ /* 0x0009280000100600 */
[----:B------:R4:W4:Y:S04]  /*26410*/  LDL.S16 R163, [R1+0x28] ;  /* 0x0000280001a37983 */ /* 0x0009280000100600 */
[----:B------:R4:W4:Y:S01]  /*26420*/  LDL.S16 R137, [R1+0x24] ;  /* 0x0000240001897983 */ /* 0x0009220000100600 */
[----:B-1----:R-:W-:Y:S02]  /*26430*/  PRMT R160, R0, 0x5410, R106 ;  /* 0x0000541000a07816 */ /* 0x002fe4000000006a */
[----:B------:R-:W-:Y:S02]  /*26440*/  @!P0 PRMT R0, R127, 0x5410, RZ ;  /* 0x000054107f008816 */ /* 0x000fe400000000ff */
[----:B--2---:R-:W-:Y:S02]  /*26450*/  LOP3.LUT R111, R134, 0xff, RZ, 0xc0, !PT ;  /* 0x000000ff866f7812 */ /* 0x004fe400078ec0ff */
[----:B------:R-:W-:Y:S01]  /*26460*/  ISETP.GE.U32.AND P0, PT, R192, R105, PT ;  /* 0x00000069c000720c */ /* 0x000fe20003f06070 */
[----:B------:R1:W-:Y:S01]  /*26470*/  ST.E.U16 desc[UR4][R194.64+0x70], R0 ;  /* 0x00007000c2007985 */ /* 0x0003e2000c101504 */
[----:B---3--:R-:W-:Y:S02]  /*26480*/  LOP3.LUT R110, R134, 0xffff, RZ, 0xc0, !PT ;  /* 0x0000ffff866e7812 */ /* 0x008fe400078ec0ff */
[----:B------:R-:W-:Y:S01]  /*26490*/  SHF.R.U32.HI R105, RZ, 0x18, R164 ;  /* 0x00000018ff697819 */ /* 0x000fe200000116a4 */
[----:B------:R3:W2:Y:S01]  /*264a0*/  LDL.S16 R135, [R1+0x20] ;  /* 0x0000200001877983 */ /* 0x0006a20000100600 */
[----:B------:R-:W-:Y:S02]  /*264b0*/  SHF.R.U32.HI R104, RZ, 0x8, R110 ;  /* 0x00000008ff687819 */ /* 0x000fe4000001166e */
[----:B------:R-:W-:Y:S02]  /*264c0*/  @!P6 PRMT R106, R177, 0x5410, RZ ;  /* 0x00005410b16ae816 */ /* 0x000fe400000000ff */
[----:B------:R-:W-:Y:S02]  /*264d0*/  PRMT R127, R111, 0x5410, R104 ;  /* 0x000054106f7f7816 */ /* 0x000fe40000000068 */
[C---:B------:R-:W-:Y:S01]  /*264e0*/  LOP3.LUT R104, R109.reuse, 0xffff, RZ, 0xc0, !PT ;  /* 0x0000ffff6d687812 */ /* 0x040fe200078ec0ff */
[----:B------:R3:W-:Y:S01]  /*264f0*/  ST.E.U16 desc[UR4][R194.64+0x72], R106 ;  /* 0x0000726ac2007985 */ /* 0x0007e2000c101504 */
[----:B------:R-:W-:Y:S02]  /*26500*/  ISETP.GE.U32.AND P6, PT, R192, R105, PT ;  /* 0x00000069c000720c */ /* 0x000fe40003fc6070 */
[----:B------:R-:W-:Y:S02]  /*26510*/  SHF.R.U32.HI R134, RZ, 0x18, R134 ;  /* 0x00000018ff867819 */ /* 0x000fe40000011686 */
[----:B------:R-:W-:Y:S02]  /*26520*/  LOP3.LUT R105, R112, 0xff, RZ, 0xc0, !PT ;  /* 0x000000ff70697812 */ /* 0x000fe400078ec0ff */
[----:B------:R-:W-:Y:S02]  /*26530*/  LOP3.LUT R110, R109, 0xff, RZ, 0xc0, !PT ;  /* 0x000000ff6d6e7812 */ /* 0x000fe400078ec0ff */
[----:B------:R-:W-:Y:S02]  /*26540*/  SHF.R.U32.HI R104, RZ, 0x8, R104 ;  /* 0x00000008ff687819 */ /* 0x000fe40000011668 */
[----:B------:R-:W-:Y:S02]  /*26550*/  PRMT R134, R105, 0x5410, R134 ;  /* 0x0000541069867816 */ /* 0x000fe40000000086 */
[--C-:B------:R-:W-:Y:S02]  /*26560*/  PRMT R110, R110, 0x5410, R104.reuse ;  /* 0x000054106e6e7816 */ /* 0x100fe40000000068 */
[C---:B------:R-:W-:Y:S02]  /*26570*/  PRMT R105, R155.reuse, 0x7610, R105 ;  /* 0x000076109b697816 */ /* 0x040fe40000000069 */
[----:B------:R-:W-:Y:S02]  /*26580*/  PRMT R104, R155, 0x7632, R104 ;  /* 0x000076329b687816 */ /* 0x000fe40000000068 */
[----:B------:R-:W-:Y:S02]  /*26590*/  PRMT R155, R3, 0x5410, R107 ;  /* 0x00005410039b7816 */ /* 0x000fe4000000006b */
[----:B------:R-:W-:Y:S02]  /*265a0*/  @!P2 PRMT R3, R171, 0x5410, RZ ;  /* 0x00005410ab03a816 */ /* 0x000fe400000000ff */
[--C-:B-1----:R-:W-:Y:S02]  /*265b0*/  SHF.R.U32.HI R0, RZ, 0x10, R109.reuse ;  /* 0x00000010ff007819 */ /* 0x102fe4000001166d */
[----:B------:R-:W-:Y:S01]  /*265c0*/  SHF.R.U32.HI R109, RZ, 0x18, R109 ;  /* 0x00000018ff6d7819 */ /* 0x000fe2000001166d */
[----:B------:R1:W-:Y:S01]  /*265d0*/  ST.E.U16 desc[UR4][R120.64+0x70], R3 ;  /* 0x0000700378007985 */ /* 0x0003e2000c101504 */
[----:B---3--:R-:W-:Y:S02]  /*265e0*/  LOP3.LUT R106, R0, 0xff, RZ, 0xc0, !PT ;  /* 0x000000ff006a7812 */ /* 0x008fe400078ec0ff */
[----:B------:R-:W-:Y:S02]  /*265f0*/  PRMT R0, R2, 0x7632, R0 ;  /* 0x0000763202007816 */ /* 0x000fe40000000000 */
[----:B------:R-:W-:Y:S02]  /*26600*/  @!P1 PRMT R107, R131, 0x5410, RZ ;  /* 0x00005410836b9816 */ /* 0x000fe400000000ff */
[----:B------:R-:W-:Y:S02]  /*26610*/  PRMT R106, R106, 0x5410, R109 ;  /* 0x000054106a6a7816 */ /* 0x000fe4000000006d */
[----:B------:R-:W-:Y:S01]  /*26620*/  PRMT R177, R192, 0x7054, R192 ;  /* 0x00007054c0b17816 */ /* 0x000fe200000000c0 */
[----:B------:R3:W-:Y:S01]  /*26630*/  ST.E.U16 desc[UR4][R120.64+0x72], R107 ;  /* 0x0000726b78007985 */ /* 0x0007e2000c101504 */
[----:B-1----:R-:W-:Y:S02]  /*26640*/  PRMT R3, R105, 0x5410, R104 ;  /* 0x0000541069037816 */ /* 0x002fe40000000068 */
[----:B---3--:R-:W-:Y:S01]  /*26650*/  SHF.R.U32.HI R107, RZ, 0x18, R108 ;  /* 0x00000018ff6b7819 */ /* 0x008fe2000001166c */
[----:B----4-:R-:W-:Y:S02]  /*26660*/  @!P3 HFMA2.BF16_V2 R170, -RZ.H0_H0, RZ.H0_H0, -R105.H0_H0 ;  /* 0x200000ffffaab231 */ /* 0x010fe40000340969 */
[----:B------:R-:W-:Y:S03]  /*26670*/  @!P5 HFMA2.BF16_V2 R163, -RZ.H0_H0, RZ.H0_H0, -R104.H0_H0 ;  /* 0x200000ffffa3d231 */ /* 0x000fe60000340968 */
[----:B------:R-:W-:Y:S01]  /*26680*/  @!P3 STL.S16 [R1+0x2c], R170 ;  /* 0x00002caa0100b387 */ /* 0x000fe20000100600 */
        /* <DEDUP_REMOVED lines=8> */
[----:B------:R3:W-:Y:S01]  /*26710*/  ST.E.U16 desc[UR4][R122.64+0x6e], R105 ;  /* 0x00006e697a007985 */ /* 0x0007e2000c101504 */
[----:B------:R-:W-:Y:S03]  /*26720*/  LOP3.LUT R112, R108, 0xff, RZ, 0xc0, !PT ;  /* 0x000000ff6c707812 */ /* 0x000fe600078ec0ff */
[----:B------:R4:W-:Y:S01]  /*26730*/  ST.E.U16 desc[UR4][R122.64+0x70], R104 ;  /* 0x000070687a007985 */ /* 0x0009e2000c101504 */
[----:B--2---:R-:W-:Y:S05]  /*26740*/  @!P6 HFMA2.BF16_V2 R135, -RZ.H0_H0, RZ.H0_H0, -R0.H0_H0 ;  /* 0x200000ffff87e231 */ /* 0x004fea0000340900 */
[----:B------:R-:W-:Y:S01]  /*26750*/  PRMT R109, R135, 0x7610, R109 ;  /* 0x00007610876d7816 */ /* 0x000fe2000000006d */
[----:B------:R-:W-:Y:S01]  /*26760*/  @!P6 STL.S16 [R1+0x20], R135 ;  /* 0x000020870100e387 */ /* 0x000fe20000100600 */
[----:B-1----:R-:W-:Y:S03]  /*26770*/  PRMT R163, R2, 0x5410, R0 ;  /* 0x0000541002a37816 */ /* 0x002fe60000000000 */
[----:B------:R-:W2:Y:S01]  /*26780*/  LDL R224, [R1+0x180] ;  /* 0x0001800001e07983 */ /* 0x000ea20000100800 */
[----:B------:R-:W-:Y:S02]  /*26790*/  @!P0 PRMT R2, R111, 0x5410, RZ ;  /* 0x000054106f028816 */ /* 0x000fe400000000ff */
[----:B------:R-:W-:Y:S02]  /*267a0*/  @!P6 PRMT R0, R109, 0x5410, RZ ;  /* 0x000054106d00e816 */ /* 0x000fe400000000ff */
[----:B------:R-:W-:Y:S01]  /*267b0*/  IADD3 R194, P0, R194, -0x80, RZ ;  /* 0xffffff80c2c27810 */ /* 0x000fe20007f1e0ff */
[----:B------:R1:W-:Y:S01]  /*267c0*/  ST.E.U16 desc[UR4][R118.64+0x70], R2 ;  /* 0x0000700276007985 */ /* 0x0003e2000c101504 */
[--C-:B---3--:R-:W-:Y:S03]  /*267d0*/  HSET2.LE.AND R105, R106, R177.reuse, PT ;  /* 0x000000b16a697233 */ /* 0x108fe60003803000 */
[----:B------:R3:W-:Y:S01]  /*267e0*/  ST.E.U16 desc[UR4][R118.64+0x72], R0 ;  /* 0x0000720076007985 */ /* 0x0007e2000c101504 */
[--C-:B------:R-:W-:Y:S02]  /*267f0*/  HSET2.LE.AND R106, R117, R177.reuse, PT ;  /* 0x000000b1756a7233 */ /* 0x100fe40003803000 */
[--C-:B----4-:R-:W-:Y:S01]  /*26800*/  HSET2.LE.AND R104, R110, R177.reuse, PT ;  /* 0x000000b16e687233 */ /* 0x110fe20003803000 */
[----:B------:R-:W-:Y:S01]  /*26810*/  LDSM.16.MT88.4 R120, [R174+0xa000] ;  /* 0x00a00000ae78783b */ /* 0x000fe20000004200 */
[----:B------:R-:W-:Y:S02]  /*26820*/  LOP3.LUT R105, R114, R105, RZ, 0xc0, !PT ;  /* 0x0000006972697212 */ /* 0x000fe400078ec0ff */
[----:B------:R-:W-:Y:S02]  /*26830*/  LOP3.LUT R106, R113, R106, RZ, 0xc0, !PT ;  /* 0x0000006a716a7212 */ /* 0x000fe400078ec0ff */
[----:B------:R-:W-:Y:S02]  /*26840*/  LOP3.LUT R104, R116, R104, RZ, 0xc0, !PT ;  /* 0x0000006874687212 */ /* 0x000fe400078ec0ff */
[--C-:B------:R-:W-:Y:S01]  /*26850*/  HSET2.LE.AND R114, R127, R177.reuse, PT ;  /* 0x000000b17f727233 */ /* 0x100fe20003803000 */
[----:B------:R-:W-:Y:S01]  /*26860*/  LDSM.16.MT88.4 R116, [R188+0x9000] ;  /* 0x00900000bc74783b */ /* 0x000fe20000004200 */
[----:B------:R-:W-:Y:S03]  /*26870*/  IADD3.X R195, R195, -0x1, RZ, P0, !PT ;  /* 0xffffffffc3c37810 */ /* 0x000fe600007fe4ff */
[----:B------:R-:W-:Y:S02]  /*26880*/  LOP3.LUT R114, R124, R114, RZ, 0xc0, !PT ;  /* 0x000000727c727212 */ /* 0x000fe400078ec0ff */
[----:B-1----:R-:W-:Y:S02]  /*26890*/  SHF.R.U32.HI R2, RZ, 0x10, R108 ;  /* 0x00000010ff027819 */ /* 0x002fe4000001166c */
[----:B---3--:R-:W-:Y:S02]  /*268a0*/  LOP3.LUT R0, R108, 0xffff, RZ, 0xc0, !PT ;  /* 0x0000ffff6c007812 */ /* 0x008fe400078ec0ff */
[----:B------:R-:W1:Y:S01]  /*268b0*/  LDSM.16.MT88.4 R108, [R174+0x9000] ;  /* 0x00900000ae6c783b */ /* 0x000e620000004200 */
[----:B------:R-:W-:Y:S02]  /*268c0*/  LOP3.LUT R2, R2, 0xff, RZ, 0xc0, !PT ;  /* 0x000000ff02027812 */ /* 0x000fe400078ec0ff */
[----:B------:R-:W-:Y:S02]  /*268d0*/  SHF.R.U32.HI R0, RZ, 0x8, R0 ;  /* 0x00000008ff007819 */ /* 0x000fe40000011600 */
[----:B------:R-:W-:Y:S02]  /*268e0*/  PRMT R2, R2, 0x5410, R107 ;  /* 0x0000541002027816 */ /* 0x000fe4000000006b */
[--C-:B------:R-:W-:Y:S02]  /*268f0*/  HSET2.LE.AND R107, R130, R177.reuse, PT ;  /* 0x000000b1826b7233 */ /* 0x100fe40003803000 */
[----:B------:R-:W-:Y:S02]  /*26900*/  PRMT R0, R112, 0x5410, R0 ;  /* 0x0000541070007816 */ /* 0x000fe40000000000 */
[--C-:B------:R-:W-:Y:S02]  /*26910*/  HSET2.LE.AND R113, R2, R177.reuse, PT ;  /* 0x000000b102717233 */ /* 0x100fe40003803000 */
[----:B------:R-:W-:Y:S02]  /*26920*/  LOP3.LUT R107, R115, R107, RZ, 0xc0, !PT ;  /* 0x0000006b736b7212 */ /* 0x000fe400078ec0ff */
[--C-:B------:R-:W-:Y:S02]  /*26930*/  HSET2.LE.AND R112, R0, R177.reuse, PT ;  /* 0x000000b100707233 */ /* 0x100fe40003803000 */
        /* <DEDUP_REMOVED lines=13> */
[-C--:B------:R-:W-:Y:S06]  /*26a10*/  HMMA.16816.F32.BF16 R20, R104, R116.reuse, R20 ;  /* 0x000000746814723c */ /* 0x080fec0000041814 */
        /* <DEDUP_REMOVED lines=9> */
[----:B------:R-:W4:Y:S04]  /*26ab0*/  LDSM.16.MT88.4 R116, [R188+0xb000] ;  /* 0x00b00000bc74783b */ /* 0x000f280000004200 */
        /* <DEDUP_REMOVED lines=17> */
[-C--:B----4-:R-:W-:Y:S05]  /*26bd0*/  HMMA.16816.F32.BF16 R84, R104, R116.reuse, R84 ;  /* 0x000000746854723c */ /* 0x090fea0000041854 */
        /* <DEDUP_REMOVED lines=33> */
[----:B------:R-:W3:Y:S01]  /*26df0*/  LDSM.16.MT88.4 R132, [R174+0xa400] ;  /* 0x00a40000ae84783b */ /* 0x000ee20000004200 */
        /* <DEDUP_REMOVED lines=8> */
[----:B------:R-:W4:Y:S02]  /*26e80*/  LDSM.16.MT88.4 R140, [R174+0xb400] ;  /* 0x00b40000ae8c783b */ /* 0x000f240000004200 */
        /* <DEDUP_REMOVED lines=8> */
[-C--:B------:R-:W-:Y:S03]  /*26f10*/  HMMA.16816.F32.BF16 R12, R124, R122.reuse, R12 ;  /* 0x0000007a7c0c723c */ /* 0x080fe6000004180c */
[----:B--2---:R-:W-:Y:S02]  /*26f20*/  ISETP.GT.AND P1, PT, R233, R224, PT ;  /* 0x000000e0e900720c */ /* 0x004fe40003f24270 */
        /* <DEDUP_REMOVED lines=13> */
[-C--:B---3--:R-:W-:Y:S03]  /*27000*/  HMMA.16816.F32.BF16 R36, R108, R132.reuse, R36 ;  /* 0x000000846c24723c */ /* 0x088fe60000041824 */
[----:B------:R-:W2:Y:S02]  /*27010*/  LDSM.16.MT88.4 R116, [R174+0x9800] ;  /* 0x00980000ae74783b */ /* 0x000ea40000004200 */
[--C-:B------:R-:W-:Y:S01]  /*27020*/  SHF.R.U32.HI R112, RZ, 0x10, R158.reuse ;  /* 0x00000010ff707819 */ /* 0x100fe2000001169e */
[C---:B------:R-:W-:Y:S05]  /*27030*/  HMMA.16816.F32.BF16 R40, R124.reuse, R132, R40 ;  /* 0x000000847c28723c */ /* 0x040fea0000041828 */
[----:B------:R-:W-:Y:S01]  /*27040*/  SHF.R.U32.HI R158, RZ, 0x18, R158 ;  /* 0x00000018ff9e7819 */ /* 0x000fe2000001169e */
[-C--:B------:R-:W-:Y:S05]  /*27050*/  HMMA.16816.F32.BF16 R44, R124, R134.reuse, R44 ;  /* 0x000000867c2c723c */ /* 0x080fea000004182c */
[----:B------:R-:W-:Y:S01]  /*27060*/  LOP3.LUT R115, R0, 0xff, RZ, 0xc0, !PT ;  /* 0x000000ff00737812 */ /* 0x000fe200078ec0ff */
[C---:B------:R-:W-:Y:S01]  /*27070*/  HMMA.16816.F32.BF16 R48, R108.reuse, R134, R48 ;  /* 0x000000866c30723c */ /* 0x040fe20000041830 */
[----:B------:R-:W3:Y:S04]  /*27080*/  LDSM.16.MT88.4 R132, [R174+0xa800] ;  /* 0x00a80000ae84783b */ /* 0x000ee80000004200 */
        /* <DEDUP_REMOVED lines=10> */
[-C--:B----4-:R-:W-:Y:S05]  /*27130*/  HMMA.16816.F32.BF16 R68, R108, R140.reuse, R68 ;  /* 0x0000008c6c44723c */ /* 0x090fea0000041844 */
        /* <DEDUP_REMOVED lines=33> */
[----:B------:R-:W4:Y:S01]  /*27350*/  LDSM.16.MT88.4 R104, [R174+0xb800] ;  /* 0x00b80000ae68783b */ /* 0x000f220000004200 */
        /* <DEDUP_REMOVED lines=29> */
[-C--:B---3--:R-:W-:Y:S05]  /*27530*/  HMMA.16816.F32.BF16 R36, R112, R132.reuse, R36 ;  /* 0x000000847024723c */ /* 0x088fea0000041824 */
        /* <DEDUP_REMOVED lines=80> */
[----:B------:R-:W-:Y:S01]  /*27a40*/  IMAD.MOV.U32 R184, RZ, RZ, R233 ;  /* 0x000000ffffb87224 */ /* 0x000fe200078e00e9 */
[----:B------:R-:W-:Y:S07]  /*27a50*/  HMMA.16816.F32.BF16 R96, R104, R186, R96 ;  /* 0x000000ba6860723c */ /* 0x000fee0000041860 */
[----:B------:R-:W-:Y:S04]  /*27a60*/  IMAD.MOV.U32 R106, RZ, RZ, R101 ;  /* 0x000000ffff6a7224 */ /* 0x000fe800078e0065 */
[----:B------:R-:W-:Y:S02]  /*27a70*/  IMAD.MOV.U32 R105, RZ, RZ, R102 ;  /* 0x000000ffff697224 */ /* 0x000fe400078e0066 */
[----:B------:R-:W-:Y:S01]  /*27a80*/  IMAD.MOV.U32 R104, RZ, RZ, R100 ;  /* 0x000000ffff687224 */ /* 0x000fe200078e0064 */
[----:B------:R-:W-:Y:S10]  /*27a90*/  @P1 BRA `(.L_x_1117) ;  /* 0xffffff6c00e41947 */ /* 0x000ff4000383ffff */
.L_x_1114:
[----:B------:R1:W5:Y:S04]  /*27aa0*/  LDL R14, [R1+0x140] ;  /* 0x00014000010e7983 */ /* 0x0003680000100800 */
[----:B------:R1:W5:Y:S04]  /*27ab0*/  LDL R13, [R1+0x144] ;  /* 0x00014400010d7983 */ /* 0x0003680000100800 */
[----:B------:R1:W5:Y:S04]  /*27ac0*/  LDL R11, [R1+0x4] ;  /* 0x00000400010b7983 */ /* 0x0003680000100800 */
[----:B------:R1:W5:Y:S04]  /*27ad0*/  LDL R12, [R1] ;  /* 0x00000000010c7983 */ /* 0x0003680000100800 */
        /* <DEDUP_REMOVED lines=19> */
.L_x_1141:
        /* <DEDUP_REMOVED lines=294> */
.L_x_1122:
[----:B------:R-:W-:Y:S05]  /*28e70*/  BSYNC B0 ;  /* 0x0000000000007941 */ /* 0x000fea0003800000 */
.L_x_1121:
[----:B------:R-:W-:Y:S01]  /*28e80*/  PRMT R0, RZ, 0x7610, R0 ;  /* 0x00007610ff007816 */ /* 0x000fe20000000000 */
[--C-:B------:R-:W-:Y:S01]  /*28e90*/  IMAD.MOV.U32 R4, RZ, RZ, R61.reuse ;  /* 0x000000ffff047224 */ /* 0x100fe200078e003d */
[----:B------:R-:W-:Y:S02]  /*28ea0*/  SHF.R.S32.HI R5, RZ, 0x1f, R61 ;  /* 0x0000001fff057819 */ /* 0x000fe4000001143d */
.L_x_1120:
[----:B------:R-:W-:Y:S05]  /*28eb0*/  BSYNC B1 ;  /* 0x0000000000017941 */ /* 0x000fea0003800000 */
.L_x_1119:
        /* <DEDUP_REMOVED lines=11> */
.L_x_1124:
[----:B------:R-:W-:Y:S05]  /*28f70*/  BSYNC B0 ;  /* 0x0000000000007941 */ /* 0x000fea0003800000 */
.L_x_1123:
        /* <DEDUP_REMOVED lines=77> */
.L_x_1126:
[----:B------:R-:W-:Y:S05]  /*29450*/  BSYNC B0 ;  /* 0x0000000000007941 */ /* 0x000fea0003800000 */
.L_x_1125:
        /* <DEDUP_REMOVED lines=37> */
.L_x_1128:
[----:B------:R-:W-:Y:S05]  /*296b0*/  BSYNC B0 ;  /* 0x0000000000007941 */ /* 0x000fea0003800000 */
.L_x_1127:
        /* <DEDUP_REMOVED lines=18> */
.L_x_1130:
[----:B------:R-:W-:Y:S05]  /*297e0*/  BSYNC B0 ;  /* 0x0000000000007941 */ /* 0x000fea0003800000 */
.L_x_1129:
        /* <DEDUP_REMOVED lines=18> */
.L_x_1132:
[----:B------:R-:W-:Y:S05]  /*29910*/  BSYNC B0 ;  /* 0x0000000000007941 */ /* 0x000fea0003800000 */
.L_x_1131:
[----:B------:R-:W-:Y:S02]  /*29920*/  MOV R12, 0x50 ;  /* 0x00000050000c7802 */ /* 0x000fe40000000f00 */
[----:B-1-34-:R-:W-:-:S03]  /*29930*/  MOV R3, 0x0 ;  /* 0x0000000000037802 */ /* 0x01afc60000000f00 */
[----:B------:R-:W-:-:S04]  /*29940*/  IMAD.MOV.U32 R2, RZ, RZ, R12 ;  /* 0x000000ffff027224 */ /* 0x000fc800078e000c */
[----:B--2--5:R-:W-:Y:S05]  /*29950*/  @P1 RET.REL.NODEC R2 `(_ZN5flash16flash_fwd_kernelI23Flash_fwd_kernel_traitsILi96ELi128ELi64ELi4ELb0ELb0EN7cutlass10bfloat16_tE19Flash_kernel_traitsILi96ELi128ELi64ELi4ES3_EELb1ELb0ELb1ELb1ELb0ELb0ELb0ELb1EEEvNS_16Flash_fwd_paramsE) ;  /* 0xfffffd6402a81950 */ /* 0x024fea0003c3ffff */
        /* <DEDUP_REMOVED lines=17> */
[----:B-1----:R-:W-:Y:S05]  /*29a70*/  @P0 RET.REL.NODEC R4 `(_ZN5flash16flash_fwd_kernelI23Flash_fwd_kernel_traitsILi96ELi128ELi64ELi4ELb0ELb0EN7cutlass10bfloat16_tE19Flash_kernel_traitsILi96ELi128ELi64ELi4ES3_EELb1ELb0ELb1ELb1ELb0ELb0ELb0ELb1EEEvNS_16Flash_fwd_paramsE) ;  /* 0xfffffd6404600950 */ /* 0x002fea0003c3ffff */
[----:B------:R1:W-:Y:S02]  /*29a80*/  ST.E.128 desc[UR4][R2.64+0x80], R68 ;  /* 0x0000804402007985 */ /* 0x0003e4000c101d04 */
[----:B-1----:R-:W-:Y:S02]  /*29a90*/  MOV R2, R12 ;  /* 0x0000000c00027202 */ /* 0x002fe40000000f00 */
[----:B------:R-:W-:-:S04]  /*29aa0*/  MOV R3, 0x0 ;  /* 0x0000000000037802 */ /* 0x000fc80000000f00 */
[----:B------:R-:W-:Y:S05]  /*29ab0*/  RET.REL.NODEC R2 `(_ZN5flash16flash_fwd_kernelI23Flash_fwd_kernel_traitsILi96ELi128ELi64ELi4ELb0ELb0EN7cutlass10bfloat16_tE19Flash_kernel_traitsILi96ELi128ELi64ELi4ES3_EELb1ELb0ELb1ELb1ELb0ELb0ELb0ELb1EEEvNS_16Flash_fwd_paramsE) ;  /* 0xfffffd6402507950 */ /* 0x000fea0003c3ffff */
.L_x_1118:
[----:B------:R-:W-:Y:S01]  /*29ac0*/  IMAD.MOV.U32 R0, RZ, RZ, 0x2 ;  /* 0x00000002ff007424 */ /* 0x000fe200078e00ff */
[----:B------:R-:W-:Y:S01]  /*29ad0*/  MOV R2, R14 ;  /* 0x0000000e00027202 */ /* 0x000fe20000000f00 */
[----:B------:R-:W-:Y:S01]  /*29ae0*/  IMAD.MOV.U32 R4, RZ, RZ, -0x1 ;  /* 0xffffffffff047424 */ /* 0x000fe200078e00ff */
[----:B------:R-:W-:-:S07]  /*29af0*/  MOV R3, 0x1f ;  /* 0x0000001f00037802 */ /* 0x000fce0000000f00 */
[----:B-1---5:R-:W-:Y:S05]  /*29b00*/  WARPSYNC.COLLECTIVE R4, `(.L_x_1133) ;  /* 0x0000000004087348 */ /* 0x022fea0003c00000 */
[----:B------:R2:W3:Y:S02]  /*29b10*/  SHFL.BFLY P0, R0, R2, R0, R3 ;  /* 0x0c00000002007389 */ /* 0x0004e40000000003 */
[----:B-123-5:R-:W-:Y:S01]  /*29b20*/  ENDCOLLECTIVE ;  /* 0x000000000000791b */ /* 0x02efe20003800000 */
.L_x_1133:
[----:B------:R-:W-:Y:S02]  /*29b30*/  MOV R8, R0 ;  /* 0x0000000000087202 */ /* 0x000fe40000000f00 */
[----:B------:R-:W-:-:S03]  /*29b40*/  MOV R0, 0x1 ;  /* 0x0000000100007802 */ /* 0x000fc60000000f00 */
[----:B------:R-:W-:-:S04]  /*29b50*/  FADD.FTZ R8, R8, R14 ;  /* 0x0000000e08087221 */ /* 0x000fc80000010000 */
[----:B------:R-:W-:-:S07]  /*29b60*/  IMAD.MOV.U32 R2, RZ, RZ, R8 ;  /* 0x000000ffff027224 */ /* 0x000fce00078e0008 */
[----:B------:R-:W-:Y:S05]  /*29b70*/  WARPSYNC.COLLECTIVE R4, `(.L_x_1134) ;  /* 0x0000000004087348 */ /* 0x000fea0003c00000 */
[----:B------:R1:W2:Y:S02]  /*29b80*/  SHFL.BFLY P0, R0, R2, R0, R3 ;  /* 0x0c00000002007389 */ /* 0x0002a40000000003 */
[----:B-12---:R-:W-:Y:S01]  /*29b90*/  ENDCOLLECTIVE ;  /* 0x000000000000791b */ /* 0x006fe20003800000 */
.L_x_1134:
[----:B------:R-:W-:Y:S01]  /*29ba0*/  IMAD.MOV.U32 R57, RZ, RZ, R0 ;  /* 0x000000ffff397224 */ /* 0x000fe200078e0000 */
[----:B------:R-:W-:Y:S02]  /*29bb0*/  MOV R0, 0x2 ;  /* 0x0000000200007802 */ /* 0x000fe40000000f00 */
[----:B------:R-:W-:Y:S01]  /*29bc0*/  MOV R2, R13 ;  /* 0x0000000d00027202 */ /* 0x000fe20000000f00 */
[----:B------:R-:W-:-:S07]  /*29bd0*/  FADD.FTZ R57, R8, R57 ;  /* 0x0000003908397221 */ /* 0x000fce0000010000 */
[----:B------:R-:W-:Y:S05]  /*29be0*/  WARPSYNC.COLLECTIVE R4, `(.L_x_1135) ;  /* 0x0000000004087348 */ /* 0x000fea0003c00000 */
[----:B------:R1:W2:Y:S02]  /*29bf0*/  SHFL.BFLY P0, R0, R2, R0, R3 ;  /* 0x0c00000002007389 */ /* 0x0002a40000000003 */
[----:B-12---:R-:W-:Y:S01]  /*29c00*/  ENDCOLLECTIVE ;  /* 0x000000000000791b */ /* 0x006fe20003800000 */
.L_x_1135:
[----:B------:R-:W-:Y:S01]  /*29c10*/  IMAD.MOV.U32 R7, RZ, RZ, R0 ;  /* 0x000000ffff077224 */ /* 0x000fe200078e0000 */
[----:B------:R-:W-:-:S03]  /*29c20*/  MOV R0, 0x1 ;  /* 0x0000000100007802 */ /* 0x000fc60000000f00 */
[----:B------:R-:W-:-:S05]  /*29c30*/  FADD.FTZ R7, R7, R13 ;  /* 0x0000000d07077221 */ /* 0x000fca0000010000 */
[----:B------:R-:W-:-:S07]  /*29c40*/  MOV R2, R7 ;  /* 0x0000000700027202 */ /* 0x000fce0000000f00 */
[----:B------:R-:W-:Y:S05]  /*29c50*/  WARPSYNC.COLLECTIVE R4, `(.L_x_1136) ;  /* 0x0000000004087348 */ /* 0x000fea0003c00000 */
[----:B------:R1:W2:Y:S02]  /*29c60*/  SHFL.BFLY P0, R0, R2, R0, R3 ;  /* 0x0c00000002007389 */ /* 0x0002a40000000003 */
[----:B-12---:R-:W-:Y:S01]  /*29c70*/  ENDCOLLECTIVE ;  /* 0x000000000000791b */ /* 0x006fe20003800000 */
.L_x_1136:
[----:B------:R-:W-:Y:S01]  /*29c80*/  IMAD.MOV.U32 R10, RZ, RZ, R0 ;  /* 0x000000ffff0a7224 */ /* 0x000fe200078e0000 */
[----:B------:R-:W-:Y:S02]  /*29c90*/  MOV R0, 0x2 ;  /* 0x0000000200007802 */ /* 0x000fe40000000f00 */
[----:B------:R-:W-:Y:S01]  /*29ca0*/  MOV R2, R12 ;  /* 0x0000000c00027202 */ /* 0x000fe20000000f00 */
[----:B------:R-:W-:-:S07]  /*29cb0*/  FADD.FTZ R56, R7, R10 ;  /* 0x0000000a07387221 */ /* 0x000fce0000010000 */
[----:B------:R-:W-:Y:S05]  /*29cc0*/  WARPSYNC.COLLECTIVE R4, `(.L_x_1137) ;  /* 0x0000000004087348 */ /* 0x000fea0003c00000 */
[----:B------:R1:W2:Y:S02]  /*29cd0*/  SHFL.BFLY P0, R0, R2, R0, R3 ;  /* 0x0c00000002007389 */ /* 0x0002a40000000003 */
[----:B-12---:R-:W-:Y:S01]  /*29ce0*/  ENDCOLLECTIVE ;  /* 0x000000000000791b */ /* 0x006fe20003800000 */
.L_x_1137:
[----:B------:R-:W-:Y:S01]  /*29cf0*/  IMAD.MOV.U32 R6, RZ, RZ, R0 ;  /* 0x000000ffff067224 */ /* 0x000fe200078e0000 */
[----:B------:R-:W-:-:S03]  /*29d00*/  MOV R0, 0x1 ;  /* 0x0000000100007802 */ /* 0x000fc60000000f00 */
[----:B------:R-:W-:-:S05]  /*29d10*/  FADD.FTZ R6, R6, R12 ;  /* 0x0000000c06067221 */ /* 0x000fca0000010000 */
[----:B------:R-:W-:-:S07]  /*29d20*/  MOV R2, R6 ;  /* 0x0000000600027202 */ /* 0x000fce0000000f00 */
[----:B------:R-:W-:Y:S05]  /*29d30*/  WARPSYNC.COLLECTIVE R4, `(.L_x_1138) ;  /* 0x0000000004087348 */ /* 0x000fea0003c00000 */
[----:B------:R1:W2:Y:S02]  /*29d40*/  SHFL.BFLY P0, R0, R2, R0, R3 ;  /* 0x0c00000002007389 */ /* 0x0002a40000000003 */
[----:B-12---:R-:W-:Y:S01]  /*29d50*/  ENDCOLLECTIVE ;  /* 0x000000000000791b */ /* 0x006fe20003800000 */
.L_x_1138:
[----:B------:R-:W-:Y:S01]  /*29d60*/  IMAD.MOV.U32 R9, RZ, RZ, R0 ;  /* 0x000000ffff097224 */ /* 0x000fe200078e0000 */
[----:B------:R-:W-:Y:S02]  /*29d70*/  MOV R0, 0x2 ;  /* 0x0000000200007802 */ /* 0x000fe40000000f00 */
[----:B------:R-:W-:Y:S01]  /*29d80*/  MOV R2, R11 ;  /* 0x0000000b00027202 */ /* 0x000fe20000000f00 */
[----:B------:R-:W-:-:S07]  /*29d90*/  FADD.FTZ R54, R6, R9 ;  /* 0x0000000906367221 */ /* 0x000fce0000010000 */
[----:B------:R-:W-:Y:S05]  /*29da0*/  WARPSYNC.COLLECTIVE R4, `(.L_x_1139) ;  /* 0x0000000004087348 */ /* 0x000fea0003c00000 */
[----:B------:R1:W2:Y:S02]  /*29db0*/  SHFL.BFLY P0, R0, R2, R0, R3 ;  /* 0x0c00000002007389 */ /* 0x0002a40000000003 */
[----:B-12---:R-:W-:Y:S01]  /*29dc0*/  ENDCOLLECTIVE ;  /* 0x000000000000791b */ /* 0x006fe20003800000 */
.L_x_1139:
[----:B------:R-:W-:Y:S01]  /*29dd0*/  IMAD.MOV.U32 R2, RZ, RZ, R0 ;  /* 0x000000ffff027224 */ /* 0x000fe200078e0000 */
[----:B------:R-:W-:-:S03]  /*29de0*/  MOV R0, 0x1 ;  /* 0x0000000100007802 */ /* 0x000fc60000000f00 */
[----:B------:R-:W-:-:S07]  /*29df0*/  FADD.FTZ R2, R2, R11 ;  /* 0x0000000b02027221 */ /* 0x000fce0000010000 */
[----:B------:R-:W-:Y:S05]  /*29e00*/  WARPSYNC.COLLECTIVE R4, `(.L_x_1140) ;  /* 0x0000000004087348 */ /* 0x000fea0003c00000 */
[----:B------:R1:W2:Y:S02]  /*29e10*/  SHFL.BFLY P0, R0, R2, R0, R3 ;  /* 0x0c00000002007389 */ /* 0x0002a40000000003 */
[----:B-12---:R-:W-:Y:S01]  /*29e20*/  ENDCOLLECTIVE ;  /* 0x000000000000791b */ /* 0x006fe20003800000 */
.L_x_1140:
[----:B------:R-:W-:Y:S01]  /*29e30*/  MOV R4, R0 ;  /* 0x0000000000047202 */ /* 0x000fe20000000f00 */
[----:B------:R-:W-:Y:S06]  /*29e40*/  BRA `(.L_x_1141) ;  /* 0xffffffdc00707947 */ /* 0x000fec000383ffff */
.L_x_1142:
        /* <DEDUP_REMOVED lines=11> */
.L_x_1204:


//--------------------- .text._ZN5flash16flash_fwd_kernelI23Flash_fwd_kernel_traitsILi96ELi128ELi64ELi4ELb0ELb0EN7cutlass10bfloat16_tE19Flash_kernel_traitsILi96ELi128ELi64ELi4ES3_EELb0ELb0ELb1ELb1ELb0ELb0ELb1ELb0EEEvNS_16Flash_fwd_paramsE --------------------------
	.section	.text._ZN5flash16flash_fwd_kernelI23Flash_fwd_kernel_traitsILi96ELi128ELi64ELi4ELb0ELb0EN7cutlass10bfloat16_tE19Flash_kernel_traitsILi96ELi128ELi64ELi4ES3_EELb0ELb0ELb1ELb1ELb0ELb0ELb1ELb0EEEvNS_16Flash_fwd_paramsE,"ax",@progbits
	.align	128
        .global         _ZN5flash16flash_fwd_kernelI23Flash_fwd_kernel_traitsILi96ELi128ELi64ELi4ELb0ELb0EN7cutlass10bfloat16_tE19Flash_kernel_traitsILi96ELi128ELi64ELi4ES3_EELb0ELb0ELb1ELb1ELb0ELb0ELb1ELb0EEEvNS_16Flash_fwd_paramsE
        .type           _ZN5flash16flash_fwd_kernelI23Flash_fwd_kernel_traitsILi96ELi128ELi64ELi4ELb0ELb0EN7cutlass10bfloat16_tE19Flash_kernel_traitsILi96ELi128ELi64ELi4ES3_EELb0ELb0ELb1ELb1ELb0ELb0ELb1ELb0EEEvNS_16Flash_fwd_paramsE,@function
        .size           _ZN5flash16flash_fwd_kernelI23Flash_fwd_kernel_traitsILi96ELi128ELi64ELi4ELb0ELb0EN7cutlass10bfloat16_tE19Flash_kernel_traitsILi96ELi128ELi64ELi4ES3_EELb0ELb0ELb1ELb1ELb0ELb0ELb1ELb0EEEvNS_16Flash_fwd_paramsE,(.L_x_1229 - _ZN5flash16flash_fwd_kernelI23Flash_fwd_kernel_traitsILi96ELi128ELi64ELi4ELb0ELb0EN7cutlass10bfloat16_tE19Flash_kernel_traitsILi96ELi128ELi64ELi4ES3_EELb0ELb0ELb1ELb1ELb0ELb0ELb1ELb0EEEvNS_16Flash_fwd_paramsE)
        .other          _ZN5flash16flash_fwd_kernelI23Flash_fwd_kernel_traitsILi96ELi128ELi64ELi4ELb0ELb0EN7cutlass10bfloat16_tE19Flash_kernel_traitsILi96ELi128ELi64ELi4ES3_EELb0ELb0ELb1ELb1ELb0ELb0ELb1ELb0EEEvNS_16Flash_fwd_paramsE,@"STO_CUDA_ENTRY STV_DEFAULT"
_ZN5flash16flash_fwd_kernelI23Flash_fwd_kernel_traitsILi96ELi128ELi64ELi4ELb0ELb0EN7cutlass10bfloat16_tE19Flash_kernel_traitsILi96ELi128ELi64ELi4ES3_EELb0ELb0ELb1ELb1ELb0ELb0ELb1ELb0EEEvNS_16Flash_fwd_paramsE:
.text._ZN5flash16flash_fwd_kernelI23Flash_fwd_kernel_traitsILi96ELi128ELi64ELi4ELb0ELb0EN7cutlass10bfloat16_tE19Flash_kernel_traitsILi96ELi128ELi64ELi4ES3_EELb0ELb0ELb1ELb1ELb0ELb0ELb1ELb0EEEvNS_16Flash_fwd_paramsE:
        /* <DEDUP_REMOVED lines=56> */
.L_x_1143:
[----:B------:R-:W-:-:S05]  /*0380*/  ULDC UR6, c[0x0][0x2c8] ;  /* 0x0000b20000067ab9 */ /* 0x000fca0000000800 */
.L_x_1144:
        /* <DEDUP_REMOVED lines=133> */
.L_x_1147:
[----:B------:R-:W-:Y:S05]  /*0be0*/  BSYNC B0 ;  /* 0x0000000000007941 */ /* 0x000fea0003800000 */
.L_x_1146:
        /* <DEDUP_REMOVED lines=22> */
.L_x_1149:
[----:B------:R-:W-:Y:S05]  /*0d50*/  BSYNC B0 ;  /* 0x0000000000007941 */ /* 0x000fea0003800000 */
.L_x_1148:
        /* <DEDUP_REMOVED lines=22> */
.L_x_1151:
[----:B------:R-:W-:Y:S05]  /*0ec0*/  BSYNC B0 ;  /* 0x0000000000007941 */ /* 0x000fea0003800000 */
.L_x_1150:
        /* <DEDUP_REMOVED lines=24> */
.L_x_1153:
[----:B------:R-:W-:Y:S05]  /*1050*/  BSYNC B0 ;  /* 0x0000000000007941 */ /* 0x000fea0003800000 */
.L_x_1152:
        /* <DEDUP_REMOVED lines=10> */
.L_x_1155:
[----:B------:R-:W-:Y:S05]  /*1100*/  BSYNC B0 ;  /* 0x0000000000007941 */ /* 0x000fea0003800000 */
.L_x_1154:
        /* <DEDUP_REMOVED lines=10> */
.L_x_1157:
[----:B------:R-:W-:Y:S05]  /*11b0*/  BSYNC B0 ;  /* 0x0000000000007941 */ /* 0x000fea0003800000 */
.L_x_1156:
        /* <DEDUP_REMOVED lines=10> */
.L_x_1159:
[----:B------:R-:W-:Y:S05]  /*1260*/  BSYNC B0 ;  /* 0x0000000000007941 */ /* 0x000fea0003800000 */
.L_x_1158:
        /* <DEDUP_REMOVED lines=10> */
.L_x_1145:
        /* <DEDUP_REMOVED lines=78> */
.L_x_1160:
        /* <DEDUP_REMOVED lines=26> */
.L_x_1161:
        /* <DEDUP_REMOVED lines=88> */
.L_x_1163:
[----:B------:R-:W-:Y:S05]  /*1f10*/  BSYNC B0 ;  /* 0x0000000000007941 */ /* 0x000fea0003800000 */
.L_x_1162:
        /* <DEDUP_REMOVED lines=40> */
.L_x_1165:
[----:B------:R-:W-:Y:S05]  /*21a0*/  BSYNC B0 ;  /* 0x0000000000007941 */ /* 0x000fea0003800000 */
.L_x_1164:
        /* <DEDUP_REMOVED lines=40> */
.L_x_1167:
[----:B------:R-:W-:Y:S05]  /*2430*/  BSYNC B0 ;  /* 0x0000000000007941 */ /* 0x000fea0003800000 */
.L_x_1166:
        /* <DEDUP_REMOVED lines=42> */
.L_x_1169:
[----:B------:R-:W-:Y:S05]  /*26e0*/  BSYNC B0 ;  /* 0x0000000000007941 */ /* 0x000fea0003800000 */
.L_x_1168:
        /* <DEDUP_REMOVED lines=44> */
.L_x_1171:
[----:B------:R-:W-:Y:S05]  /*29b0*/  BSYNC B0 ;  /* 0x0000000000007941 */ /* 0x000fea0003800000 */
.L_x_1170:
        /* <DEDUP_REMOVED lines=35> */
.L_x_1173:
[----:B------:R-:W-:Y:S05]  /*2bf0*/  BSYNC B0 ;  /* 0x0000000000007941 */ /* 0x000fea0003800000 */
.L_x_1172:
        /* <DEDUP_REMOVED lines=24> */
[C---:B------:R-:W-:Y:S01]  /*2d80*/  IMAD.IADD R7, R149.reuse, 0x1, -R0 ;  /* 0x0000000195077824 */ /* 0x040fe200078e0a00 */
        /* <DEDUP_REMOVED lines=94> */
.L_x_1175:
[----:B------:R-:W-:Y:S05]  /*3370*/  BSYNC B0 ;  /* 0x0000000000007941 */ /* 0x000fea0003800000 */
.L_x_1174:
        /* <DEDUP_REMOVED lines=39> */
.L_x_1177:
[----:B------:R-:W-:Y:S05]  /*35f0*/  BSYNC B0 ;  /* 0x0000000000007941 */ /* 0x000fea0003800000 */
.L_x_1176:
        /* <DEDUP_REMOVED lines=9> */
[----:B------:R-:W-:Y:S01]  /*3690*/  UIADD3 UR6, UR6, UR22, URZ ;  /* 0x0000001606067290 */ /* 0x000fe2000fffe03f */
[----:B------:R-:W-:Y:S01]  /*36a0*/  SEL R2, R2, 0xfffffff0, !P1 ;  /* 0xfffffff002027807 */ /* 0x000fe20004800000 */
[----:B------:R-:W5:Y:S01]  /*36b0*/  LDSM.16.M88.4 R8, [R220] ;  /* 0x00000000dc08783b */ /* 0x000f620000000200 */
[----:B------:R-:W-:Y:S01]  /*36c0*/  UIADD3 UR7, UR27, -UR17, URZ ;  /* 0x800000111b077290 */ /* 0x000fe2000fffe03f */
        /* <DEDUP_REMOVED lines=14> */
[----:B------:R-:W-:-:S02]  /*37b0*/  IMAD R3, R144, 0x20, R146 ;  /* 0x0000002090037824 */ /* 0x000fc400078e0292 */
[----:B------:R-:W-:Y:S01]  /*37c0*/  SHF.R.S32.HI R0, RZ, 0x2, R0 ;  /* 0x00000002ff007819 */ /* 0x000fe20000011400 */
[----:B------:R-:W1:Y:S04]  /*37d0*/  LDSM.16.M88.4 R40, [R219+0x6400] ;  /* 0x00640000db28783b */ /* 0x000e680000000200 */
[----:B------:R-:W1:Y:S04]  /*37e0*/  LDSM.16.M88.4 R48, [R219+0x6c00] ;  /* 0x006c0000db30783b */ /* 0x000e680000000200 */
[----:B------:R-:W1:Y:S01]  /*37f0*/  LDSM.16.M88.4 R20, [R221] ;  /* 0x00000000dd14783b */ /* 0x000e620000000200 */
[C---:B--2---:R-:W-:Y:S03]  /*3800*/  HMMA.16816.F32.BF16 R64, R4.reuse, R16, RZ ;  /* 0x000000100440723c */ /* 0x044fe600000418ff */
[----:B------:R-:W-:Y:S03]  /*3810*/  LDSM.16.M88.4 R36, [R217+0x7000] ;  /* 0x00700000d924783b */ /* 0x000fe60000000200 */
[C---:B------:R-:W-:Y:S01]  /*3820*/  HMMA.16816.F32.BF16 R92, R4.reuse, R18, RZ ;  /* 0x00000012045c723c */ /* 0x040fe200000418ff */
[----:B------:R-:W0:Y:S05]  /*3830*/  LDGDEPBAR ;  /* 0x00000000000079af */ /* 0x000e2a0000000000 */
[----:B---3--:R-:W-:Y:S06]  /*3840*/  HMMA.16816.F32.BF16 R80, R4, R30, RZ ;  /* 0x0000001e0450723c */ /* 0x008fec00000418ff */
[C---:B-----5:R-:W-:Y:S06]  /*3850*/  HMMA.16816.F32.BF16 R96, R8.reuse, R16, RZ ;  /* 0x000000100860723c */ /* 0x060fec00000418ff */
        /* <DEDUP_REMOVED lines=8> */
[C---:B------:R-:W-:Y:S01]  /*38e0*/  HMMA.16816.F32.BF16 R136, R8.reuse, R34, RZ ;  /* 0x000000220888723c */ /* 0x040fe200000418ff */
[----:B------:R-:W2:Y:S05]  /*38f0*/  LDSM.16.M88.4 R32, [R217+0x7400] ;  /* 0x00740000d920783b */ /* 0x000eaa0000000200 */
[C---:B------:R-:W-:Y:S06]  /*3900*/  HMMA.16816.F32.BF16 R132, R8.reuse, R30, RZ ;  /* 0x0000001e0884723c */ /* 0x040fec00000418ff */
[C---:B------:R-:W-:Y:S06]  /*3910*/  HMMA.16816.F32.BF16 R16, R8.reuse, R24, RZ ;  /* 0x000000180810723c */ /* 0x040fec00000418ff */
[C---:B------:R-:W-:Y:S01]  /*3920*/  HMMA.16816.F32.BF16 R56, R8.reuse, R28, RZ ;  /* 0x0000001c0838723c */ /* 0x040fe200000418ff */
[----:B------:R-:W-:Y:S05]  /*3930*/  LDSM.16.M88.4 R28, [R217+0x7800] ;  /* 0x00780000d91c783b */ /* 0x000fea0000000200 */
[----:B------:R-:W-:Y:S01]  /*3940*/  HMMA.16816.F32.BF16 R112, R8, R26, RZ ;  /* 0x0000001a0870723c */ /* 0x000fe200000418ff */
[----:B------:R-:W3:Y:S04]  /*3950*/  LDSM.16.M88.4 R24, [R217+0x7c00] ;  /* 0x007c0000d918783b */ /* 0x000ee80000000200 */
[----:B------:R-:W4:Y:S01]  /*3960*/  LDSM.16.M88.4 R8, [R220+0x2000] ;  /* 0x00200000dc08783b */ /* 0x000f220000000200 */
[C---:B------:R-:W-:Y:S06]  /*3970*/  HMMA.16816.F32.BF16 R108, R12.reuse, R44, R64 ;  /* 0x0000002c0c6c723c */ /* 0x040fec0000041840 */
[C---:B------:R-:W-:Y:S06]  /*3980*/  HMMA.16816.F32.BF16 R128, R12.reuse, R46, R92 ;  /* 0x0000002e0c80723c */ /* 0x040fec000004185c */
[C---:B------:R-:W-:Y:S06]  /*3990*/  HMMA.16816.F32.BF16 R92, R12.reuse, R54, R80 ;  /* 0x000000360c5c723c */ /* 0x040fec0000041850 */
[C---:B------:R-:W-:Y:S06]  /*39a0*/  HMMA.16816.F32.BF16 R104, R12.reuse, R40, R72 ;  /* 0x000000280c68723c */ /* 0x040fec0000041848 */
[C---:B------:R-:W-:Y:S06]  /*39b0*/  HMMA.16816.F32.BF16 R120, R12.reuse, R48, R76 ;  /* 0x000000300c78723c */ /* 0x040fec000004184c */
[----:B------:R-:W-:Y:S06]  /*39c0*/  HMMA.16816.F32.BF16 R124, R12, R42, R88 ;  /* 0x0000002a0c7c723c */ /* 0x000fec0000041858 */
[C---:B------:R-:W-:Y:S06]  /*39d0*/  HMMA.16816.F32.BF16 R80, R20.reuse, R44, R96 ;  /* 0x0000002c1450723c */ /* 0x040fec0000041860 */
[----:B------:R-:W-:Y:S06]  /*39e0*/  HMMA.16816.F32.BF16 R64, R20, R46, R116 ;  /* 0x0000002e1440723c */ /* 0x000fec0000041874 */
        /* <DEDUP_REMOVED lines=8> */
[C---:B------:R-:W-:Y:S01]  /*3a70*/  HMMA.16816.F32.BF16 R84, R20.reuse, R52, R56 ;  /* 0x000000341454723c */ /* 0x040fe20000041838 */
[----:B------:R-:W5:Y:S04]  /*3a80*/  LDSM.16.M88.4 R56, [R219+0x7000] ;  /* 0x00700000db38783b */ /* 0x000f680000000200 */
[----:B------:R-:W-:Y:S01]  /*3a90*/  LDSM.16.M88.4 R52, [R219+0x7800] ;  /* 0x00780000db34783b */ /* 0x000fe20000000200 */
[----:B------:R-:W-:Y:S03]  /*3aa0*/  HMMA.16816.F32.BF16 R12, R20, R50, R112 ;  /* 0x00000032140c723c */ /* 0x000fe60000041870 */
[----:B------:R-:W5:Y:S03]  /*3ab0*/  LDSM.16.M88.4 R48, [R219+0x7400] ;  /* 0x00740000db30783b */ /* 0x000f660000000200 */
[C---:B-1----:R-:W-:Y:S01]  /*3ac0*/  HMMA.16816.F32.BF16 R72, R4.reuse, R36, R108 ;  /* 0x000000240448723c */ /* 0x042fe2000004186c */
[----:B------:R-:W1:Y:S05]  /*3ad0*/  LDSM.16.M88.4 R20, [R221+0x2000] ;  /* 0x00200000dd14783b */ /* 0x000e6a0000000200 */
[C---:B------:R-:W-:Y:S06]  /*3ae0*/  HMMA.16816.F32.BF16 R108, R4.reuse, R38, R128 ;  /* 0x00000026046c723c */ /* 0x040fec0000041880 */
[C---:B--2---:R-:W-:Y:S06]  /*3af0*/  HMMA.16816.F32.BF16 R132, R4.reuse, R32, R104 ;  /* 0x000000200484723c */ /* 0x044fec0000041868 */
[C---:B---3--:R-:W-:Y:S06]  /*3b00*/  HMMA.16816.F32.BF16 R140, R4.reuse, R24, R120 ;  /* 0x00000018048c723c */ /* 0x048fec0000041878 */
[C---:B------:R-:W-:Y:S06]  /*3b10*/  HMMA.16816.F32.BF16 R136, R4.reuse, R28, R100 ;  /* 0x0000001c0488723c */ /* 0x040fec0000041864 */
[C---:B------:R-:W-:Y:S06]  /*3b20*/  HMMA.16816.F32.BF16 R112, R4.reuse, R34, R124 ;  /* 0x000000220470723c */ /* 0x040fec000004187c */
[C---:B------:R-:W-:Y:S06]  /*3b30*/  HMMA.16816.F32.BF16 R120, R4.reuse, R30, R92 ;  /* 0x0000001e0478723c */ /* 0x040fec000004185c */
[----:B------:R-:W-:Y:S06]  /*3b40*/  HMMA.16816.F32.BF16 R116, R4, R26, R88 ;  /* 0x0000001a0474723c */ /* 0x000fec0000041858 */
[C---:B----4-:R-:W-:Y:S06]  /*3b50*/  HMMA.16816.F32.BF16 R104, R8.reuse, R36, R80 ;  /* 0x000000240868723c */ /* 0x050fec0000041850 */
[C---:B------:R-:W-:Y:S06]  /*3b60*/  HMMA.16816.F32.BF16 R80, R8.reuse, R32, R76 ;  /* 0x000000200850723c */ /* 0x040fec000004184c */
[C---:B------:R-:W-:Y:S01]  /*3b70*/  HMMA.16816.F32.BF16 R88, R8.reuse, R30, R40 ;  /* 0x0000001e0858723c */ /* 0x040fe20000041828 */
[----:B------:R-:W-:Y:S05]  /*3b80*/  LDSM.16.M88.4 R40, [R217+0x8400] ;  /* 0x00840000d928783b */ /* 0x000fea0000000200 */
[C---:B------:R-:W-:Y:S01]  /*3b90*/  HMMA.16816.F32.BF16 R100, R8.reuse, R24, R68 ;  /* 0x000000180864723c */ /* 0x040fe20000041844 */
[----:B------:R-:W-:Y:S05]  /*3ba0*/  LDSM.16.M88.4 R68, [R219+0x8800] ;  /* 0x00880000db44783b */ /* 0x000fea0000000200 */
[C---:B------:R-:W-:Y:S01]  /*3bb0*/  HMMA.16816.F32.BF16 R96, R8.reuse, R38, R64 ;  /* 0x000000260860723c */ /* 0x040fe20000041840 */
[----:B------:R-:W-:Y:S05]  /*3bc0*/  LDSM.16.M88.4 R36, [R217+0x8800] ;  /* 0x00880000d924783b */ /* 0x000fea0000000200 */
[C---:B------:R-:W-:Y:S01]  /*3bd0*/  HMMA.16816.F32.BF16 R4, R8.reuse, R34, R44 ;  /* 0x000000220804723c */ /* 0x040fe2000004182c */
[----:B------:R-:W-:Y:S04]  /*3be0*/  LDSM.16.M88.4 R44, [R217+0x8000] ;  /* 0x00800000d92c783b */ /* 0x000fe80000000200 */
[----:B------:R-:W-:Y:S01]  /*3bf0*/  LDSM.16.M88.4 R32, [R217+0x8c00] ;  /* 0x008c0000d920783b */ /* 0x000fe20000000200 */
[C---:B------:R-:W-:Y:S03]  /*3c00*/  HMMA.16816.F32.BF16 R76, R8.reuse, R28, R84 ;  /* 0x0000001c084c723c */ /* 0x040fe60000041854 */
[----:B------:R-:W-:Y:S03]  /*3c10*/  LDSM.16.M88.4 R28, [R219+0x8000] ;  /* 0x00800000db1c783b */ /* 0x000fe60000000200 */
[----:B------:R-:W-:Y:S01]  /*3c20*/  HMMA.16816.F32.BF16 R64, R8, R26, R12 ;  /* 0x0000001a0840723c */ /* 0x000fe2000004180c */
[----:B------:R-:W2:Y:S04]  /*3c30*/  LDSM.16.M88.4 R8, [R220+0x5000] ;  /* 0x00500000dc08783b */ /* 0x000ea80000000200 */
[----:B------:R-:W3:Y:S01]  /*3c40*/  LDSM.16.M88.4 R12, [R220+0x4000] ;  /* 0x00400000dc0c783b */ /* 0x000ee20000000200 */
[C---:B-----5:R-:W-:Y:S03]  /*3c50*/  HMMA.16816.F32.BF16 R72, R16.reuse, R56, R72 ;  /* 0x000000381048723c */ /* 0x060fe60000041848 */
[----:B------:R-:W-:Y:S03]  /*3c60*/  LDSM.16.M88.4 R24, [R219+0x8400] ;  /* 0x00840000db18783b */ /* 0x000fe60000000200 */
        /* <DEDUP_REMOVED lines=13> */
[----:B------:R-:W-:Y:S01]  /*3d40*/  HMMA.16816.F32.BF16 R104, R20, R50, R4 ;  /* 0x000000321468723c */ /* 0x000fe20000041804 */
[----:B------:R-:W1:Y:S01]  /*3d50*/  LDSM.16.M88.4 R4, [R221+0x5000] ;  /* 0x00500000dd04783b */ /* 0x000e620000000200 */
[----:B------:R-:W-:-:S04]  /*3d60*/  DEPBAR.LE SB0, 0x0 ;  /* 0x000080000000791a */ /* 0x000fc80000000000 */
[C---:B------:R-:W-:Y:S06]  /*3d70*/  HMMA.16816.F32.BF16 R64, R20.reuse, R62, R64 ;  /* 0x0000003e1440723c */ /* 0x040fec0000041840 */
[----:B------:R-:W-:Y:S06]  /*3d80*/  HMMA.16816.F32.BF16 R120, R20, R58, R96 ;  /* 0x0000003a1478723c */ /* 0x000fec0000041860 */
[----:B--2---:R-:W-:Y:S06]  /*3d90*/  HMMA.16816.F32.BF16 R60, R8, R44, R72 ;  /* 0x0000002c083c723c */ /* 0x004fec0000041848 */
        /* <DEDUP_REMOVED lines=11> */
[----:B------:R-:W-:Y:S06]  /*3e50*/  HMMA.16816.F32.BF16 R80, R12, R34, R64 ;  /* 0x000000220c50723c */ /* 0x000fec0000041840 */
[----:B-1----:R-:W-:Y:S06]  /*3e60*/  HMMA.16816.F32.BF16 R64, R4, R28, R60 ;  /* 0x0000001c0440723c */ /* 0x002fec000004183c */
[----:B------:R-:W-:Y:S06]  /*3e70*/  HMMA.16816.F32.BF16 R112, R12, R46, R120 ;  /* 0x0000002e0c70723c */ /* 0x000fec0000041878 */
[----:B------:R-:W-:Y:S06]  /*3e80*/  HMMA.16816.F32.BF16 R60, R4, R30, R56 ;  /* 0x0000001e043c723c */ /* 0x000fec0000041838 */
[C---:B------:R-:W-:Y:S06]  /*3e90*/  HMMA.16816.F32.BF16 R108, R12.reuse, R40, R116 ;  /* 0x000000280c6c723c */ /* 0x040fec0000041874 */
[----:B------:R-:W-:Y:S06]  /*3ea0*/  HMMA.16816.F32.BF16 R96, R12, R36, R96 ;  /* 0x000000240c60723c */ /* 0x000fec0000041860 */
[----:B------:R-:W-:Y:S06]  /*3eb0*/  HMMA.16816.F32.BF16 R56, R4, R24, R52 ;  /* 0x000000180438723c */ /* 0x000fec0000041834 */
[----:B------:R-:W-:Y:S06]  /*3ec0*/  HMMA.16816.F32.BF16 R104, R12, R42, R104 ;  /* 0x0000002a0c68723c */ /* 0x000fec0000041868 */
[C---:B------:R-:W-:Y:S06]  /*3ed0*/  HMMA.16816.F32.BF16 R52, R4.reuse, R26, R48 ;  /* 0x0000001a0434723c */ /* 0x040fec0000041830 */
[C---:B------:R-:W-:Y:S06]  /*3ee0*/  HMMA.16816.F32.BF16 R40, R4.reuse, R70, R72 ;  /* 0x000000460428723c */ /* 0x040fec0000041848 */
[----:B------:R-:W-:Y:S06]  /*3ef0*/  HMMA.16816.F32.BF16 R48, R4, R86, R8 ;  /* 0x000000560430723c */ /* 0x000fec0000041808 */
[C---:B------:R-:W-:Y:S06]  /*3f00*/  HMMA.16816.F32.BF16 R8, R16.reuse, R70, R92 ;  /* 0x000000461008723c */ /* 0x040fec000004185c */
[C---:B------:R-:W-:Y:S06]  /*3f10*/  HMMA.16816.F32.BF16 R12, R16.reuse, R84, R88 ;  /* 0x00000054100c723c */ /* 0x040fec0000041858 */
[----:B------:R-:W-:Y:S06]  /*3f20*/  HMMA.16816.F32.BF16 R36, R16, R28, R100 ;  /* 0x0000001c1024723c */ /* 0x000fec0000041864 */
[C---:B------:R-:W-:Y:S06]  /*3f30*/  HMMA.16816.F32.BF16 R44, R4.reuse, R68, R20 ;  /* 0x00000044042c723c */ /* 0x040fec0000041814 */
[----:B------:R-:W-:Y:S06]  /*3f40*/  HMMA.16816.F32.BF16 R76, R4, R84, R76 ;  /* 0x00000054044c723c */ /* 0x000fec000004184c */
[----:B------:R-:W-:Y:S01]  /*3f50*/  HMMA.16816.F32.BF16 R32, R16, R30, R112 ;  /* 0x0000001e1020723c */ /* 0x000fe20000041870 */
[----:B------:R-:W-:Y:S01]  /*3f60*/  LEA R4, R150, UR25, 0x4 ;  /* 0x0000001996047c11 */ /* 0x000fe2000f8e20ff */
[----:B------:R-:W-:Y:S01]  /*3f70*/  IMAD.U32 R5, RZ, RZ, UR27 ;  /* 0x0000001bff057e24 */ /* 0x000fe2000f8e00ff */
[----:B------:R-:W-:Y:S01]  /*3f80*/  ULDC UR25, c[0x0][0x39c] ;  /* 0x0000e70000197ab9 */ /* 0x000fe20000000800 */
[----:B------:R-:W-:-:S02]  /*3f90*/  IMAD.U32 R6, RZ, RZ, UR7 ;  /* 0x00000007ff067e24 */ /* 0x000fc4000f8e00ff */
[----:B------:R-:W-:Y:S01]  /*3fa0*/  FMUL.FTZ R92, R43, UR25 ;  /* 0x000000192b5c7c20 */ /* 0x000fe20008410000 */
[----:B------:R-:W-:Y:S01]  /*3fb0*/  IMAD.IADD R4, R0, 0x1, R4 ;  /* 0x0000000100047824 */ /* 0x000fe200078e0204 */
[C---:B------:R-:W-:Y:S01]  /*3fc0*/  HMMA.16816.F32.BF16 R28, R16.reuse, R24, R108 ;  /* 0x00000018101c723c */ /* 0x040fe2000004186c */
[----:B------:R-:W-:Y:S02]  /*3fd0*/  IMAD.IADD R0, R145, 0x1, R3 ;  /* 0x0000000191007824 */ /* 0x000fe400078e0203 */
[----:B------:R-:W-:Y:S01]  /*3fe0*/  FMUL.FTZ R43, R10, UR25 ;  /* 0x000000190a2b7c20 */ /* 0x000fe20008410000 */
[----:B------:R-:W-:Y:S01]  /*3ff0*/  IMAD.U32 R3, RZ, RZ, UR20 ;  /* 0x00000014ff037e24 */ /* 0x000fe2000f8e00ff */
[----:B------:R-:W-:Y:S01]  /*4000*/  VIADDMNMX R234, R4, UR6, R5, PT ;  /* 0x0000000604ea7c46 */ /* 0x000fe2000b800105 */
[----:B------:R-:W-:Y:S01]  /*4010*/  IMAD.U32 R5, RZ, RZ, UR6 ;  /* 0x00000006ff057e24 */ /* 0x000fe2000f8e00ff */
[----:B------:R-:W-:Y:S01]  /*4020*/  HMMA.16816.F32.BF16 R20, R16, R68, R96 ;  /* 0x000000441014723c */ /* 0x000fe20000041860 */
[----:B------:R-:W-:-:S02]  /*4030*/  IMAD R3, R3, 0x40, R155 ;  /* 0x0000004003037824 */ /* 0x000fc400078e029b */
[----:B------:R-:W-:Y:S01]  /*4040*/  FMUL.FTZ R91, R12, UR25 ;  /* 0x000000190c5b7c20 */ /* 0x000fe20008410000 */
[----:B------:R-:W-:Y:S02]  /*4050*/  VIADD R227, R4, UR7 ;  /* 0x0000000704e37c36 */ /* 0x000fe40008000000 */
[----:B------:R-:W-:Y:S01]  /*4060*/  FMUL.FTZ R94, R13, UR25 ;  /* 0x000000190d5e7c20 */ /* 0x000fe20008410000 */
[----:B------:R-:W-:Y:S01]  /*4070*/  FMUL.FTZ R36, R36, UR25 ;  /* 0x0000001924247c20 */ /* 0x000fe20008410000 */
[C---:B------:R-:W-:Y:S01]  /*4080*/  HMMA.16816.F32.BF16 R24, R16.reuse, R26, R104 ;  /* 0x0000001a1018723c */ /* 0x040fe20000041868 */
[--C-:B------:R-:W-:Y:S01]  /*4090*/  IADD3 R228, R6, 0x8, R4.reuse ;  /* 0x0000000806e47810 */ /* 0x100fe20007ffe004 */
[----:B------:R-:W-:Y:S01]  /*40a0*/  FMUL.FTZ R38, R38, UR25 ;  /* 0x0000001926267c20 */ /* 0x000fe20008410000 */
[--C-:B------:R-:W-:Y:S01]  /*40b0*/  IADD3 R229, R6, 0x40, R4.reuse ;  /* 0x0000004006e57810 */ /* 0x100fe20007ffe004 */
[----:B------:R-:W-:Y:S01]  /*40c0*/  FMUL.FTZ R93, R14, UR25 ;  /* 0x000000190e5d7c20 */ /* 0x000fe20008410000 */
[--C-:B------:R-:W-:Y:S01]  /*40d0*/  IADD3 R230, R6, 0x48, R4.reuse ;  /* 0x0000004806e67810 */ /* 0x100fe20007ffe004 */
[----:B------:R-:W-:Y:S01]  /*40e0*/  HMMA.16816.F32.BF16 R16, R16, R86, R80 ;  /* 0x000000561010723c */ /* 0x000fe20000041850 */
[C-C-:B------:R-:W-:Y:S01]  /*40f0*/  IADD3 R10, R5.reuse, 0x8, R4.reuse ;  /* 0x00000008050a7810 */ /* 0x140fe20007ffe004 */
[----:B------:R-:W1:Y:S01]  /*4100*/  MUFU.TANH R14, R36 ;  /* 0x00000024000e7308 */ /* 0x000e620000002400 */
[--C-:B------:R-:W-:Y:S01]  /*4110*/  IADD3 R13, R5, 0x40, R4.reuse ;  /* 0x00000040050d7810 */ /* 0x100fe20007ffe004 */
[----:B------:R-:W-:Y:S01]  /*4120*/  FMUL.FTZ R89, R11, UR25 ;  /* 0x000000190b597c20 */ /* 0x000fe20008410000 */
[----:B------:R-:W-:Y:S01]  /*4130*/  IADD3 R12, R5, 0x48, R4 ;  /* 0x00000048050c7810 */ /* 0x000fe20007ffe004 */
[----:B------:R-:W-:-:S02]  /*4140*/  IMAD.IADD R4, R227, 0x1, -R3 ;  /* 0x00000001e3047824 */ /* 0x000fc400078e0a03 */
[----:B------:R-:W-:Y:S01]  /*4150*/  FMUL.FTZ R64, R64, UR25 ;  /* 0x0000001940407c20 */ /* 0x000fe20008410000 */
[--C-:B------:R-:W-:Y:S02]  /*4160*/  IMAD.IADD R7, R229, 0x1, -R3.reuse ;  /* 0x00000001e5077824 */ /* 0x100fe400078e0a03 */
[----:B------:R-:W-:Y:S01]  /*4170*/  FMUL.FTZ R90, R41, UR25 ;  /* 0x00000019295a7c20 */ /* 0x000fe20008410000 */
[----:B------:R-:W2:Y:S01]  /*4180*/  MUFU.TANH R11, R38 ;  /* 0x00000026000b7308 */ /* 0x000ea20000002400 */
[----:B------:R-:W-:Y:S01]  /*4190*/  IABS R5, R4 ;  /* 0x0000000400057213 */ /* 0x000fe20000000000 */
[----:B------:R-:W-:Y:S01]  /*41a0*/  FMUL.FTZ R95, R15, UR25 ;  /* 0x000000190f5f7c20 */ /* 0x000fe20008410000 */
[--C-:B------:R-:W-:Y:S02]  /*41b0*/  IMAD.IADD R4, R228, 0x1, -R3.reuse ;  /* 0x00000001e4047824 */ /* 0x100fe400078e0a03 */
[----:B------:R-:W-:Y:S01]  /*41c0*/  FMUL.FTZ R66, R66, UR25 ;  /* 0x0000001942427c20 */ /* 0x000fe20008410000 */
[----:B------:R-:W-:Y:S01]  /*41d0*/  FMUL.FTZ R41, R8, UR25 ;  /* 0x0000001908297c20 */ /* 0x000fe20008410000 */
[----:B------:R-:W-:-:S02]  /*41e0*/  IMAD.IADD R8, R230, 0x1, -R3 ;  /* 0x00000001e6087824 */ /* 0x000fc400078e0a03 */
[----:B------:R-:W-:Y:S01]  /*41f0*/  FMUL.FTZ R88, R42, UR25 ;  /* 0x000000192a587c20 */ /* 0x000fe20008410000 */
[----:B------:R3:W4:Y:S01]  /*4200*/  MUFU.TANH R15, R64 ;  /* 0x00000040000f7308 */ /* 0x0007220000002400 */
[----:B------:R-:W-:Y:S01]  /*4210*/  IMAD.MOV.U32 R6, RZ, RZ, R5 ;  /* 0x000000ffff067224 */ /* 0x000fe200078e0005 */
[----:B------:R-:W-:Y:S01]  /*4220*/  IABS R5, R7 ;  /* 0x0000000700057213 */ /* 0x000fe20000000000 */
[----:B------:R-:W-:Y:S01]  /*4230*/  FMUL.FTZ R42, R9, UR25 ;  /* 0x00000019092a7c20 */ /* 0x000fe20008410000 */
[----:B------:R-:W-:Y:S01]  /*4240*/  IABS R4, R4 ;  /* 0x0000000400047213 */ /* 0x000fe20000000000 */
[----:B------:R-:W-:Y:S01]  /*4250*/  FMUL.FTZ R80, R20, UR25 ;  /* 0x0000001914507c20 */ /* 0x000fe20008410000 */
[----:B------:R-:W-:Y:S01]  /*4260*/  IABS R8, R8 ;  /* 0x0000000800087213 */ /* 0x000fe20000000000 */
[----:B------:R-:W-:Y:S01]  /*4270*/  FMUL.FTZ R97, R50, UR25 ;  /* 0x0000001932617c20 */ /* 0x000fe20008410000 */
[----:B------:R-:W5:Y:S01]  /*4280*/  MUFU.TANH R9, R66 ;  /* 0x0000004200097308 */ /* 0x000f620000002400 */
[----:B------:R-:W-:Y:S01]  /*4290*/  I2FP.F32.S32 R7, R6 ;  /* 0x0000000600077245 */ /* 0x000fe20000201400 */
[----:B------:R-:W-:Y:S01]  /*42a0*/  IMAD.MOV.U32 R6, RZ, RZ, R5 ;  /* 0x000000ffff067224 */ /* 0x000fe200078e0005 */
[----:B------:R-:W-:Y:S01]  /*42b0*/  I2FP.F32.S32 R4, R4 ;  /* 0x0000000400047245 */ /* 0x000fe20000201400 */
[----:B------:R-:W-:-:S02]  /*42c0*/  IMAD.MOV.U32 R5, RZ, RZ, R8 ;  /* 0x000000ffff057224 */ /* 0x000fc400078e0008 */
[----:B------:R-:W-:Y:S01]  /*42d0*/  FMUL.FTZ R50, R18, UR25 ;  /* 0x0000001912327c20 */ /* 0x000fe20008410000 */
[----:B-1----:R-:W-:Y:S01]  /*42e0*/  FFMA.FTZ R20, R7, -UR19, R14 ;  /* 0x8000001307147c23 */ /* 0x002fe2000801000e */
[----:B------:R-:W-:Y:S01]  /*42f0*/  I2FP.F32.S32 R7, R6 ;  /* 0x0000000600077245 */ /* 0x000fe20000201400 */
[----:B------:R-:W-:Y:S01]  /*4300*/  FMUL.FTZ R67, R67, UR25 ;  /* 0x0000001943437c20 */ /* 0x000fe20008410000 */
[----:B---3--:R-:W-:Y:S01]  /*4310*/  FMUL.FTZ R64, R19, UR25 ;  /* 0x0000001913407c20 */ /* 0x008fe20008410000 */
[----:B--2---:R-:W-:Y:S01]  /*4320*/  FFMA.FTZ R19, R4, -UR19, R11 ;  /* 0x8000001304137c23 */ /* 0x004fe2000801000b */
[----:B------:R-:W-:Y:S01]  /*4330*/  VIADD R4, R3, 0x1 ;  /* 0x0000000103047836 */ /* 0x000fe20000000000 */
[----:B------:R-:W-:Y:S01]  /*4340*/  I2FP.F32.S32 R6, R5 ;  /* 0x0000000500067245 */ /* 0x000fe20000201400 */
[----:B----4-:R-:W-:Y:S01]  /*4350*/  FFMA.FTZ R18, R7, -UR19, R15 ;  /* 0x8000001307127c23 */ /* 0x010fe2000801000f */
[----:B------:R-:W-:Y:S01]  /*4360*/  VIMNMX R233, R10, UR27, PT ;  /* 0x0000001b0ae97c48 */ /* 0x000fe2000bfe0100 */
[--C-:B------:R-:W-:Y:S01]  /*4370*/  IMAD.IADD R7, R227, 0x1, -R4.reuse ;  /* 0x00000001e3077824 */ /* 0x100fe200078e0a04 */
[----:B------:R-:W-:Y:S01]  /*4380*/  VIMNMX R232, R13, UR27, PT ;  /* 0x0000001b0de87c48 */ /* 0x000fe2000bfe0100 */
[----:B-----5:R-:W-:Y:S01]  /*4390*/  FFMA.FTZ R15, R6, -UR19, R9 ;  /* 0x80000013060f7c23 */ /* 0x020fe20008010009 */
[----:B------:R-:W-:Y:S01]  /*43a0*/  VIMNMX R231, R12, UR27, PT ;  /* 0x0000001b0ce77c48 */ /* 0x000fe2000bfe0100 */
[----:B------:R-:W-:Y:S01]  /*43b0*/  VIADD R5, R3, 0x8 ;  /* 0x0000000803057836 */ /* 0x000fe20000000000 */
[----:B------:R-:W-:Y:S01]  /*43c0*/  VIADDMNMX R226, R227, -UR23, RZ, !PT ;  /* 0x80000017e3e27c46 */ /* 0x000fe2000f8001ff */
[--C-:B------:R-:W-:Y:S01]  /*43d0*/  IMAD.IADD R6, R228, 0x1, -R4.reuse ;  /* 0x00000001e4067824 */ /* 0x100fe200078e0a04 */
[----:B------:R-:W-:Y:S01]  /*43e0*/  IABS R7, R7 ;  /* 0x0000000700077213 */ /* 0x000fe20000000000 */
[--C-:B------:R-:W-:Y:S01]  /*43f0*/  IMAD.IADD R11, R229, 0x1, -R4.reuse ;  /* 0x00000001e50b7824 */ /* 0x100fe200078e0a04 */
[----:B------:R-:W-:Y:S01]  /*4400*/  ISETP.GE.AND P6, PT, R4, R234, PT ;  /* 0x000000ea0400720c */ /* 0x000fe20003fc6270 */
[----:B------:R-:W-:Y:S01]  /*4410*/  IMAD.IADD R10, R230, 0x1, -R4 ;  /* 0x00000001e60a7824 */ /* 0x000fe200078e0a04 */
[----:B------:R-:W-:Y:S01]  /*4420*/  VIADDMNMX R225, R228, -UR23, RZ, !PT ;  /* 0x80000017e4e17c46 */ /* 0x000fe2000f8001ff */
[----:B------:R-:W-:Y:S01]  /*4430*/  FMUL.FTZ R37, R37, UR25 ;  /* 0x0000001925257c20 */ /* 0x000fe20008410000 */
[----:B------:R-:W-:Y:S01]  /*4440*/  VIADDMNMX R224, R229, -UR23, RZ, !PT ;  /* 0x80000017e5e07c46 */ /* 0x000fe2000f8001ff */
[----:B------:R-:W-:Y:S01]  /*4450*/  FMUL.FTZ R32, R32, UR25 ;  /* 0x0000001920207c20 */ /* 0x000fe20008410000 */
[----:B------:R-:W-:Y:S01]  /*4460*/  VIADDMNMX R223, R230, -UR23, RZ, !PT ;  /* 0x80000017e6df7c46 */ /* 0x000fe2000f8001ff */
[----:B------:R-:W-:Y:S01]  /*4470*/  FMUL.FTZ R65, R65, UR25 ;  /* 0x0000001941417c20 */ /* 0x000fe20008410000 */
[C---:B------:R-:W-:Y:S01]  /*4480*/  ISETP.GE.AND P5, PT, R4.reuse, R233, PT ;  /* 0x000000e90400720c */ /* 0x040fe20003fa6270 */
[----:B------:R-:W-:Y:S01]  /*4490*/  IMAD.IADD R8, R227, 0x1, -R5 ;  /* 0x00000001e3087824 */ /* 0x000fe200078e0a05 */
[C---:B------:R-:W-:Y:S01]  /*44a0*/  ISETP.GE.AND P3, PT, R4.reuse, R232, PT ;  /* 0x000000e80400720c */ /* 0x040fe20003f66270 */
[----:B------:R-:W-:Y:S01]  /*44b0*/  FMUL.FTZ R39, R39, UR25 ;  /* 0x0000001927277c20 */ /* 0x000fe20008410000 */
[C---:B------:R-:W-:Y:S01]  /*44c0*/  ISETP.GE.AND P1, PT, R4.reuse, R231, PT ;  /* 0x000000e70400720c */ /* 0x040fe20003f26270 */
[----:B------:R-:W-:Y:S01]  /*44d0*/  MUFU.TANH R14, R67 ;  /* 0x00000043000e7308 */ /* 0x000fe20000002400 */
[C---:B------:R-:W-:Y:S01]  /*44e0*/  ISETP.LT.OR P6, PT, R4.reuse, R226, P6 ;  /* 0x000000e20400720c */ /* 0x040fe200037c1670 */
[----:B------:R-:W-:Y:S01]  /*44f0*/  FMUL.FTZ R83, R21, UR25 ;  /* 0x0000001915537c20 */ /* 0x000fe20008410000 */
[C---:B------:R-:W-:Y:S01]  /*4500*/  ISETP.LT.OR P5, PT, R4.reuse, R225, P5 ;  /* 0x000000e10400720c */ /* 0x040fe20002fa1670 */
[----:B------:R-:W-:Y:S01]  /*4510*/  FMUL.FTZ R98, R49, UR25 ;  /* 0x0000001931627c20 */ /* 0x000fe20008410000 */
[C---:B------:R-:W-:Y:S01]  /*4520*/  ISETP.LT.OR P3, PT, R4.reuse, R224, P3 ;  /* 0x000000e00400720c */ /* 0x040fe20001f61670 */
[----:B------:R-:W-:Y:S01]  /*4530*/  IMAD.MOV.U32 R9, RZ, RZ, R7 ;  /* 0x000000ffff097224 */ /* 0x000fe200078e0007 */
[----:B------:R-:W-:Y:S01]  /*4540*/  ISETP.LT.OR P1, PT, R4, R223, P1 ;  /* 0x000000df0400720c */ /* 0x000fe20000f21670 */
[----:B------:R-:W-:Y:S01]  /*4550*/  FMUL.FTZ R99, R51, UR25 ;  /* 0x0000001933637c20 */ /* 0x000fe20008410000 */
[----:B------:R-:W-:Y:S01]  /*4560*/  IABS R6, R6 ;  /* 0x0000000600067213 */ /* 0x000fe20000000000 */
[----:B------:R-:W-:Y:S01]  /*4570*/  FMUL.FTZ R49, R16, UR25 ;  /* 0x0000001910317c20 */ /* 0x000fe20008410000 */
[----:B------:R-:W-:Y:S01]  /*4580*/  IABS R4, R11 ;  /* 0x0000000b00047213 */ /* 0x000fe20000000000 */
[----:B------:R-:W1:Y:S01]  /*4590*/  MUFU.TANH R21, R37 ;  /* 0x0000002500157308 */ /* 0x000e620000002400 */
[----:B------:R-:W-:Y:S01]  /*45a0*/  IABS R7, R10 ;  /* 0x0000000a00077213 */ /* 0x000fe20000000000 */
[----:B------:R-:W-:Y:S01]  /*45b0*/  FMUL.FTZ R51, R17, UR25 ;  /* 0x0000001911337c20 */ /* 0x000fe20008410000 */
[----:B------:R-:W-:Y:S01]  /*45c0*/  IABS R12, R8 ;  /* 0x00000008000c7213 */ /* 0x000fe20000000000 */
[----:B------:R-:W-:Y:S01]  /*45d0*/  IMAD.MOV.U32 R8, RZ, RZ, R6 ;  /* 0x000000ffff087224 */ /* 0x000fe200078e0006 */
[C---:B------:R-:W-:Y:S01]  /*45e0*/  ISETP.GE.AND P2, PT, R3.reuse, R233, PT ;  /* 0x000000e90300720c */ /* 0x040fe20003f46270 */
[----:B------:R-:W-:Y:S01]  /*45f0*/  IMAD.MOV.U32 R6, RZ, RZ, R4 ;  /* 0x000000ffff067224 */ /* 0x000fe200078e0004 */
[----:B------:R-:W-:Y:S01]  /*4600*/  I2FP.F32.S32 R10, R9 ;  /* 0x00000009000a7245 */ /* 0x000fe20000201400 */
[----:B------:R-:W2:Y:S01]  /*4610*/  MUFU.TANH R13, R32 ;  /* 0x00000020000d7308 */ /* 0x000ea20000002400 */
[----:B------:R-:W-:Y:S01]  /*4620*/  IMAD.MOV.U32 R4, RZ, RZ, R7 ;  /* 0x000000ffff047224 */ /* 0x000fe200078e0007 */
[----:B------:R-:W-:Y:S01]  /*4630*/  I2FP.F32.S32 R9, R8 ;  /* 0x0000000800097245 */ /* 0x000fe20000201400 */
[----:B------:R-:W-:Y:S01]  /*4640*/  IMAD.MOV.U32 R7, RZ, RZ, R12 ;  /* 0x000000ffff077224 */ /* 0x000fe200078e000c */
[----:B------:R-:W-:Y:S01]  /*4650*/  ISETP.LT.OR P2, PT, R3, R225, P2 ;  /* 0x000000e10300720c */ /* 0x000fe20001741670 */
[----:B------:R-:W-:Y:S01]  /*4660*/  FMUL.FTZ R69, R59, UR25 ;  /* 0x000000193b457c20 */ /* 0x000fe20008410000 */
[----:B------:R-:W-:Y:S01]  /*4670*/  I2FP.F32.S32 R4, R4 ;  /* 0x0000000400047245 */ /* 0x000fe20000201400 */
[----:B------:R-:W-:Y:S01]  /*4680*/  FMUL.FTZ R33, R33, UR25 ;  /* 0x0000001921217c20 */ /* 0x000fe20008410000 */
[----:B------:R-:W3:Y:S01]  /*4690*/  MUFU.TANH R16, R65 ;  /* 0x0000004100107308 */ /* 0x000ee20000002400 */
[----:B------:R-:W-:Y:S01]  /*46a0*/  I2FP.F32.S32 R8, R6 ;  /* 0x0000000600087245 */ /* 0x000fe20000201400 */
[----:B-1----:R-:W-:Y:S01]  /*46b0*/  FFMA.FTZ R10, R10, -UR19, R21 ;  /* 0x800000130a0a7c23 */ /* 0x002fe20008010015 */
[----:B------:R-:W-:Y:S01]  /*46c0*/  I2FP.F32.S32 R6, R7 ;  /* 0x0000000700067245 */ /* 0x000fe20000201400 */
[----:B------:R-:W-:Y:S01]  /*46d0*/  FFMA.FTZ R14, R4, -UR19, R14 ;  /* 0x80000013040e7c23 */ /* 0x000fe2000801000e */
[----:B------:R-:W-:Y:S01]  /*46e0*/  FSEL R59, R19, -INF , !P2 ;  /* 0xff800000133b7808 */ /* 0x000fe20005000000 */
[C---:B------:R-:W-:Y:S01]  /*46f0*/  VIADD R4, R3.reuse, 0x9 ;  /* 0x0000000903047836 */ /* 0x040fe20000000000 */
[C---:B------:R-:W-:Y:S01]  /*4700*/  ISETP.GE.AND P0, PT, R3.reuse, R234, PT ;  /* 0x000000ea0300720c */ /* 0x040fe20003f06270 */
[----:B------:R-:W1:Y:S01]  /*4710*/  MUFU.TANH R17, R39 ;  /* 0x0000002700117308 */ /* 0x000e620000002400 */
[C---:B------:R-:W-:Y:S01]  /*4720*/  ISETP.GE.AND P4, PT, R3.reuse, R232, PT ;  /* 0x000000e80300720c */ /* 0x040fe20003f86270 */
[----:B--2---:R-:W-:Y:S01]  /*4730*/  FFMA.FTZ R13, R6, -UR19, R13 ;  /* 0x80000013060d7c23 */ /* 0x004fe2000801000d */
[C---:B------:R-:W-:Y:S01]  /*4740*/  ISETP.GE.AND P2, PT, R3.reuse, R231, PT ;  /* 0x000000e70300720c */ /* 0x040fe20003f46270 */
[--C-:B------:R-:W-:Y:S01]  /*4750*/  IMAD.IADD R6, R228, 0x1, -R5.reuse ;  /* 0x00000001e4067824 */ /* 0x100fe200078e0a05 */
[C---:B------:R-:W-:Y:S01]  /*4760*/  ISETP.LT.OR P0, PT, R3.reuse, R226, P0 ;  /* 0x000000e20300720c */ /* 0x040fe20000701670 */
[----:B------:R-:W-:Y:S01]  /*4770*/  FMUL.FTZ R60, R60, UR25 ;  /* 0x000000193c3c7c20 */ /* 0x000fe20008410000 */
[C---:B------:R-:W-:Y:S01]  /*4780*/  ISETP.LT.OR P4, PT, R3.reuse, R224, P4 ;  /* 0x000000e00300720c */ /* 0x040fe20002781670 */
[----:B------:R-:W-:Y:S01]  /*4790*/  FMUL.FTZ R34, R34, UR25 ;  /* 0x0000001922227c20 */ /* 0x000fe20008410000 */
[----:B---3--:R-:W-:Y:S01]  /*47a0*/  FFMA.FTZ R16, R8, -UR19, R16 ;  /* 0x8000001308107c23 */ /* 0x008fe20008010010 */
[----:B------:R-:W-:Y:S01]  /*47b0*/  ISETP.LT.OR P2, PT, R3, R223, P2 ;  /* 0x000000df0300720c */ /* 0x000fe20001741670 */
[----:B------:R-:W-:-:S02]  /*47c0*/  IMAD.IADD R8, R229, 0x1, -R5 ;  /* 0x00000001e5087824 */ /* 0x000fc400078e0a05 */
[----:B------:R-:W-:Y:S01]  /*47d0*/  FMUL.FTZ R87, R40, UR25 ;  /* 0x0000001928577c20 */ /* 0x000fe20008410000 */
[----:B------:R-:W-:Y:S01]  /*47e0*/  FSEL R40, R10, -INF , !P6 ;  /* 0xff8000000a287808 */ /* 0x000fe20007000000 */
[----:B------:R-:W-:Y:S01]  /*47f0*/  FMUL.FTZ R62, R62, UR25 ;  /* 0x000000193e3e7c20 */ /* 0x000fe20008410000 */
[----:B------:R-:W-:Y:S01]  /*4800*/  FSEL R36, R20, -INF , !P0 ;  /* 0xff80000014247808 */ /* 0x000fe20004000000 */
[----:B------:R-:W-:Y:S01]  /*4810*/  MUFU.TANH R10, R33 ;  /* 0x00000021000a7308 */ /* 0x000fe20000002400 */
[----:B-1----:R-:W-:Y:S01]  /*4820*/  FFMA.FTZ R17, R9, -UR19, R17 ;  /* 0x8000001309117c23 */ /* 0x002fe20008010011 */
[----:B------:R-:W-:Y:S01]  /*4830*/  IMAD.IADD R9, R227, 0x1, -R4 ;  /* 0x00000001e3097824 */ /* 0x000fe200078e0a04 */
[----:B------:R-:W-:Y:S01]  /*4840*/  FSEL R37, R18, -INF , !P4 ;  /* 0xff80000012257808 */ /* 0x000fe20006000000 */
[----:B------:R-:W-:Y:S01]  /*4850*/  FMUL.FTZ R28, R28, UR25 ;  /* 0x000000191c1c7c20 */ /* 0x000fe20008410000 */
[----:B------:R-:W-:Y:S01]  /*4860*/  FSEL R38, R15, -INF , !P2 ;  /* 0xff8000000f267808 */ /* 0x000fe20005000000 */
[----:B------:R-:W-:Y:S01]  /*4870*/  FMUL.FTZ R61, R61, UR25 ;  /* 0x000000193d3d7c20 */ /* 0x000fe20008410000 */
[----:B------:R-:W-:Y:S01]  /*4880*/  IABS R7, R6 ;  /* 0x0000000600077213 */ /* 0x000fe20000000000 */
[----:B------:R-:W1:Y:S01]  /*4890*/  MUFU.TANH R19, R60 ;  /* 0x0000003c00137308 */ /* 0x000e620000002400 */
[----:B------:R-:W-:Y:S01]  /*48a0*/  ISETP.GE.AND P0, PT, R5, R234, PT ;  /* 0x000000ea0500720c */ /* 0x000fe20003f06270 */
[----:B------:R-:W-:Y:S01]  /*48b0*/  FMUL.FTZ R68, R57, UR25 ;  /* 0x0000001939447c20 */ /* 0x000fe20008410000 */
[----:B------:R-:W-:Y:S01]  /*48c0*/  ISETP.GE.AND P4, PT, R5, R233, PT ;  /* 0x000000e90500720c */ /* 0x000fe20003f86270 */
[----:B------:R-:W-:Y:S01]  /*48d0*/  FMUL.FTZ R71, R25, UR25 ;  /* 0x0000001919477c20 */ /* 0x000fe20008410000 */
[----:B------:R-:W-:Y:S01]  /*48e0*/  ISETP.GE.AND P2, PT, R5, R232, PT ;  /* 0x000000e80500720c */ /* 0x000fe20003f46270 */
[----:B------:R-:W-:Y:S01]  /*48f0*/  FMUL.FTZ R72, R27, UR25 ;  /* 0x000000191b487c20 */ /* 0x000fe20008410000 */
[C---:B------:R-:W-:Y:S01]  /*4900*/  ISETP.GE.AND P6, PT, R5.reuse, R231, PT ;  /* 0x000000e70500720c */ /* 0x040fe20003fc6270 */
[----:B------:R-:W2:Y:S01]  /*4910*/  MUFU.TANH R12, R34 ;  /* 0x00000022000c7308 */ /* 0x000ea20000002400 */
[----:B------:R-:W-:Y:S01]  /*4920*/  IABS R6, R8 ;  /* 0x0000000800067213 */ /* 0x000fe20000000000 */
[----:B------:R-:W-:Y:S01]  /*4930*/  FMUL.FTZ R96, R48, UR25 ;  /* 0x0000001930607c20 */ /* 0x000fe20008410000 */
[----:B------:R-:W-:Y:S01]  /*4940*/  IABS R8, R9 ;  /* 0x0000000900087213 */ /* 0x000fe20000000000 */
[----:B------:R-:W-:Y:S01]  /*4950*/  IMAD.MOV.U32 R9, RZ, RZ, R7 ;  /* 0x000000ffff097224 */ /* 0x000fe200078e0007 */
[C---:B------:R-:W-:Y:S01]  /*4960*/  ISETP.LT.OR P0, PT, R5.reuse, R226, P0 ;  /* 0x000000e20500720c */ /* 0x040fe20000701670 */
[----:B------:R-:W-:Y:S01]  /*4970*/  IMAD.MOV.U32 R7, RZ, RZ, R6 ;  /* 0x000000ffff077224 */ /* 0x000fe200078e0006 */
[C---:B------:R-:W-:Y:S01]  /*4980*/  ISETP.LT.OR P4, PT, R5.reuse, R225, P4 ;  /* 0x000000e10500720c */ /* 0x040fe20002781670 */
[----:B------:R-:W3:Y:S01]  /*4990*/  MUFU.TANH R11, R62 ;  /* 0x0000003e000b7308 */ /* 0x000ee20000002400 */
[C---:B------:R-:W-:Y:S01]  /*49a0*/  ISETP.LT.OR P2, PT, R5.reuse, R224, P2 ;  /* 0x000000e00500720c */ /* 0x040fe20001741670 */
[----:B------:R-:W-:Y:S01]  /*49b0*/  IMAD.MOV.U32 R6, RZ, RZ, R8 ;  /* 0x000000ffff067224 */ /* 0x000fe200078e0008 */
[----:B------:R-:W-:Y:S01]  /*49c0*/  ISETP.LT.OR P6, PT, R5, R223, P6 ;  /* 0x000000df0500720c */ /* 0x000fe200037c1670 */
[----:B------:R-:W-:Y:S01]  /*49d0*/  IMAD.IADD R5, R230, 0x1, -R5 ;  /* 0x00000001e6057824 */ /* 0x000fe200078e0a05 */
[----:B------:R-:W-:Y:S01]  /*49e0*/  I2FP.F32.S32 R8, R7 ;  /* 0x0000000700087245 */ /* 0x000fe20000201400 */
[----:B------:R-:W-:Y:S01]  /*49f0*/  FMUL.FTZ R63, R63, UR25 ;  /* 0x000000193f3f7c20 */ /* 0x000fe20008410000 */
[----:B------:R-:W-:Y:S01]  /*4a00*/  I2FP.F32.S32 R6, R6 ;  /* 0x0000000600067245 */ /* 0x000fe20000201400 */
[----:B------:R-:W-:Y:S01]  /*4a10*/  FMUL.FTZ R35, R35, UR25 ;  /* 0x0000001923237c20 */ /* 0x000fe20008410000 */
[----:B------:R-:W-:Y:S01]  /*4a20*/  IABS R5, R5 ;  /* 0x0000000500057213 */ /* 0x000fe20000000000 */
[----:B-1----:R-:W-:Y:S01]  /*4a30*/  FFMA.FTZ R15, R8, -UR19, R19 ;  /* 0x80000013080f7c23 */ /* 0x002fe20008010013 */
[----:B------:R-:W-:Y:S01]  /*4a40*/  I2FP.F32.S32 R9, R9 ;  /* 0x0000000900097245 */ /* 0x000fe20000201400 */
[----:B------:R-:W-:Y:S01]  /*4a50*/  FFMA.FTZ R10, R6, -UR19, R10 ;  /* 0x80000013060a7c23 */ /* 0x000fe2000801000a */
[----:B------:R-:W-:Y:S01]  /*4a60*/  I2FP.F32.S32 R7, R5 ;  /* 0x0000000500077245 */ /* 0x000fe20000201400 */
[----:B------:R-:W-:Y:S01]  /*4a70*/  VIADD R5, R3, 0x10 ;  /* 0x0000001003057836 */ /* 0x000fe20000000000 */
[----:B------:R-:W-:Y:S01]  /*4a80*/  FSEL R57, R17, -INF , !P5 ;  /* 0xff80000011397808 */ /* 0x000fe20006800000 */
[----:B------:R-:W-:-:S02]  /*4a90*/  IMAD.IADD R6, R228, 0x1, -R4 ;  /* 0x00000001e4067824 */ /* 0x000fc400078e0a04 */
[----:B--2---:R-:W-:Y:S01]  /*4aa0*/  FFMA.FTZ R12, R9, -UR19, R12 ;  /* 0x80000013090c7c23 */ /* 0x004fe2000801000c */
[----:B------:R-:W-:Y:S01]  /*4ab0*/  IMAD.IADD R8, R229, 0x1, -R4 ;  /* 0x00000001e5087824 */ /* 0x000fe200078e0a04 */
[----:B------:R-:W-:Y:S01]  /*4ac0*/  FSEL R25, R16, -INF , !P3 ;  /* 0xff80000010197808 */ /* 0x000fe20005800000 */
[----:B------:R-:W-:Y:S01]  /*4ad0*/  IMAD.IADD R9, R227, 0x1, -R5 ;  /* 0x00000001e3097824 */ /* 0x000fe200078e0a05 */
[----:B------:R-:W-:Y:S01]  /*4ae0*/  FSEL R27, R14, -INF , !P1 ;  /* 0xff8000000e1b7808 */ /* 0x000fe20004800000 */
[----:B---3--:R-:W-:Y:S01]  /*4af0*/  FFMA.FTZ R11, R7, -UR19, R11 ;  /* 0x80000013070b7c23 */ /* 0x008fe2000801000b */
[----:B------:R-:W-:Y:S01]  /*4b00*/  FSEL R48, R13, -INF , !P0 ;  /* 0xff8000000d307808 */ /* 0x000fe20004000000 */
[----:B------:R-:W1:Y:S01]  /*4b10*/  MUFU.TANH R18, R61 ;  /* 0x0000003d00127308 */ /* 0x000e620000002400 */
[C---:B------:R-:W-:Y:S01]  /*4b20*/  ISETP.GE.AND P5, PT, R4.reuse, R234, PT ;  /* 0x000000ea0400720c */ /* 0x040fe20003fa6270 */
[----:B------:R-:W-:Y:S01]  /*4b30*/  FMUL.FTZ R74, R53, UR25 ;  /* 0x00000019354a7c20 */ /* 0x000fe20008410000 */
[----:B------:R-:W-:Y:S01]  /*4b40*/  ISETP.GE.AND P3, PT, R4, R233, PT ;  /* 0x000000e90400720c */ /* 0x000fe20003f66270 */
[----:B------:R-:W-:Y:S01]  /*4b50*/  FMUL.FTZ R73, R54, UR25 ;  /* 0x0000001936497c20 */ /* 0x000fe20008410000 */
[C---:B------:R-:W-:Y:S01]  /*4b60*/  ISETP.GE.AND P1, PT, R4.reuse, R232, PT ;  /* 0x000000e80400720c */ /* 0x040fe20003f26270 */
[----:B------:R-:W-:Y:S01]  /*4b70*/  FMUL.FTZ R75, R55, UR25 ;  /* 0x00000019374b7c20 */ /* 0x000fe20008410000 */
[----:B------:R-:W-:Y:S01]  /*4b80*/  ISETP.GE.AND P0, PT, R4, R231, PT ;  /* 0x000000e70400720c */ /* 0x000fe20003f06270 */
[----:B------:R-:W2:Y:S01]  /*4b90*/  MUFU.TANH R13, R28 ;  /* 0x0000001c000d7308 */ /* 0x000ea20000002400 */
[----:B------:R-:W-:Y:S01]  /*4ba0*/  IABS R7, R6 ;  /* 0x0000000600077213 */ /* 0x000fe20000000000 */
[----:B------:R-:W-:Y:S01]  /*4bb0*/  FMUL.FTZ R53, R24, UR25 ;  /* 0x0000001918357c20 */ /* 0x000fe20008410000 */
[----:B------:R-:W-:Y:S01]  /*4bc0*/  IABS R6, R8 ;  /* 0x0000000800067213 */ /* 0x000fe20000000000 */
[----:B------:R-:W-:Y:S01]  /*4bd0*/  FMUL.FTZ R54, R26, UR25 ;  /* 0x000000191a367c20 */ /* 0x000fe20008410000 */
[----:B------:R-:W-:Y:S01]  /*4be0*/  IABS R8, R9 ;  /* 0x0000000900087213 */ /* 0x000fe20000000000 */
[----:B------:R-:W-:Y:S01]  /*4bf0*/  IMAD.MOV.U32 R9, RZ, RZ, R7 ;  /* 0x000000ffff097224 */ /* 0x000fe200078e0007 */
[C---:B------:R-:W-:Y:S01]  /*4c00*/  ISETP.LT.OR P5, PT, R4.reuse, R226, P5 ;  /* 0x000000e20400720c */ /* 0x040fe20002fa1670 */
[----:B------:R-:W3:Y:S01]  /*4c10*/  MUFU.TANH R20, R35 ;  /* 0x0000002300147308 */ /* 0x000ee20000002400 */
[C---:B------:R-:W-:Y:S01]  /*4c20*/  ISETP.LT.OR P3, PT, R4.reuse, R225, P3 ;  /* 0x000000e10400720c */ /* 0x040fe20001f61670 */
[----:B------:R-:W-:Y:S01]  /*4c30*/  IMAD.MOV.U32 R7, RZ, RZ, R6 ;  /* 0x000000ffff077224 */ /* 0x000fe200078e0006 */
[C---:B------:R-:W-:Y:S01]  /*4c40*/  ISETP.LT.OR P1, PT, R4.reuse, R224, P1 ;  /* 0x000000e00400720c */ /* 0x040fe20000f21670 */
[----:B------:R-:W-:Y:S01]  /*4c50*/  IMAD.MOV.U32 R6, RZ, RZ, R8 ;  /* 0x000000ffff067224 */ /* 0x000fe200078e0008 */
[----:B------:R-:W-:Y:S01]  /*4c60*/  ISETP.LT.OR P0, PT, R4, R223, P0 ;  /* 0x000000df0400720c */ /* 0x000fe20000701670 */
[----:B------:R-:W-:Y:S01]  /*4c70*/  IMAD.IADD R4, R230, 0x1, -R4 ;  /* 0x00000001e6047824 */ /* 0x000fe200078e0a04 */
[----:B------:R-:W-:Y:S01]  /*4c80*/  I2FP.F32.S32 R8, R7 ;  /* 0x0000000700087245 */ /* 0x000fe20000201400 */
[----:B------:R-:W4:Y:S01]  /*4c90*/  MUFU.TANH R17, R63 ;  /* 0x0000003f00117308 */ /* 0x000f220000002400 */
[----:B------:R-:W-:Y:S01]  /*4ca0*/  I2FP.F32.S32 R6, R6 ;  /* 0x0000000600067245 */ /* 0x000fe20000201400 */
[----:B------:R-:W-:Y:S01]  /*4cb0*/  FMUL.FTZ R56, R56, UR25 ;  /* 0x0000001938387c20 */ /* 0x000fe20008410000 */
[----:B------:R-:W-:Y:S01]  /*4cc0*/  IABS R4, R4 ;  /* 0x0000000400047213 */ /* 0x000fe20000000000 */
[----:B-1----:R-:W-:Y:S01]  /*4cd0*/  FFMA.FTZ R18, R8, -UR19, R18 ;  /* 0x8000001308127c23 */ /* 0x002fe20008010012 */
[----:B------:R-:W-:Y:S01]  /*4ce0*/  I2FP.F32.S32 R9, R9 ;  /* 0x0000000900097245 */ /* 0x000fe20000201400 */
[----:B--2---:R-:W-:Y:S01]  /*4cf0*/  FFMA.FTZ R13, R6, -UR19, R13 ;  /* 0x80000013060d7c23 */ /* 0x004fe2000801000d */
[----:B------:R-:W-:Y:S01]  /*4d00*/  I2FP.F32.S32 R7, R4 ;  /* 0x0000000400077245 */ /* 0x000fe20000201400 */
[----:B------:R-:W-:Y:S01]  /*4d10*/  VIADD R4, R3, 0x11 ;  /* 0x0000001103047836 */ /* 0x000fe20000000000 */
[----:B------:R-:W-:Y:S01]  /*4d20*/  FSEL R55, R12, -INF , !P4 ;  /* 0xff8000000c377808 */ /* 0x000fe20006000000 */
[--C-:B------:R-:W-:Y:S01]  /*4d30*/  IMAD.IADD R8, R228, 0x1, -R5.reuse ;  /* 0x00000001e4087824 */ /* 0x100fe200078e0a05 */
[----:B------:R-:W-:Y:S01]  /*4d40*/  FSEL R24, R15, -INF , !P2 ;  /* 0xff8000000f187808 */ /* 0x000fe20005000000 */
[----:B------:R-:W-:Y:S01]  /*4d50*/  IMAD.IADD R6, R227, 0x1, -R4 ;  /* 0x00000001e3067824 */ /* 0x000fe200078e0a04 */
[----:B------:R-:W-:Y:S01]  /*4d60*/  FSEL R26, R11, -INF , !P6 ;  /* 0xff8000000b1a7808 */ /* 0x000fe20007000000 */
[----:B---3--:R-:W-:Y:S01]  /*4d70*/  FFMA.FTZ R19, R9, -UR19, R20 ;  /* 0x8000001309137c23 */ /* 0x008fe20008010014 */
[----:B------:R-:W-:Y:S01]  /*4d80*/  FSEL R35, R10, -INF , !P5 ;  /* 0xff8000000a237808 */ /* 0x000fe20006800000 */
[----:B------:R-:W-:Y:S01]  /*4d90*/  IMAD.IADD R9, R229, 0x1, -R5 ;  /* 0x00000001e5097824 */ /* 0x000fe200078e0a05 */
[----:B------:R-:W-:Y:S01]  /*4da0*/  ISETP.GE.AND P4, PT, R5, R234, PT ;  /* 0x000000ea0500720c */ /* 0x000fe20003f86270 */
[----:B----4-:R-:W-:Y:S01]  /*4db0*/  FFMA.FTZ R17, R7, -UR19, R17 ;  /* 0x8000001307117c23 */ /* 0x010fe20008010011 */
[C---:B------:R-:W-:Y:S01]  /*4dc0*/  ISETP.GE.AND P2, PT, R5.reuse, R233, PT ;  /* 0x000000e90500720c */ /* 0x040fe20003f46270 */
[----:B------:R-:W1:Y:S01]  /*4dd0*/  MUFU.TANH R20, R56 ;  /* 0x0000003800147308 */ /* 0x000e620000002400 */
[C---:B------:R-:W-:Y:S01]  /*4de0*/  ISETP.GE.AND P6, PT, R5.reuse, R232, PT ;  /* 0x000000e80500720c */ /* 0x040fe20003fc6270 */
[----:B------:R-:W-:Y:S01]  /*4df0*/  IMAD.IADD R7, R230, 0x1, -R5 ;  /* 0x00000001e6077824 */ /* 0x000fe200078e0a05 */
[----:B------:R-:W-:Y:S01]  /*4e00*/  ISETP.GE.AND P5, PT, R5, R231, PT ;  /* 0x000000e70500720c */ /* 0x000fe20003fa6270 */
[----:B------:R-:W-:Y:S01]  /*4e10*/  FMUL.FTZ R31, R31, UR25 ;  /* 0x000000191f1f7c20 */ /* 0x000fe20008410000 */
[C---:B------:R-:W-:Y:S01]  /*4e20*/  ISETP.LT.OR P4, PT, R5.reuse, R226, P4 ;  /* 0x000000e20500720c */ /* 0x040fe20002781670 */
[----:B------:R-:W-:Y:S01]  /*4e30*/  FMUL.FTZ R58, R58, UR25 ;  /* 0x000000193a3a7c20 */ /* 0x000fe20008410000 */
[----:B------:R-:W-:Y:S01]  /*4e40*/  ISETP.LT.OR P2, PT, R5, R225, P2 ;  /* 0x000000e10500720c */ /* 0x000fe20001741670 */
[----:B------:R-:W-:Y:S01]  /*4e50*/  FMUL.FTZ R29, R29, UR25 ;  /* 0x000000191d1d7c20 */ /* 0x000fe20008410000 */
[C---:B------:R-:W-:Y:S01]  /*4e60*/  ISETP.LT.OR P6, PT, R5.reuse, R224, P6 ;  /* 0x000000e00500720c */ /* 0x040fe200037c1670 */
[----:B------:R-:W-:Y:S01]  /*4e70*/  MUFU.TANH R16, R31 ;  /* 0x0000001f00107308 */ /* 0x000fe20000002400 */
[----:B------:R-:W-:Y:S01]  /*4e80*/  ISETP.LT.OR P5, PT, R5, R223, P5 ;  /* 0x000000df0500720c */ /* 0x000fe20002fa1670 */
[----:B------:R-:W-:Y:S01]  /*4e90*/  IMAD.IADD R10, R228, 0x1, -R4 ;  /* 0x00000001e40a7824 */ /* 0x000fe200078e0a04 */
[----:B------:R-:W-:Y:S01]  /*4ea0*/  IABS R6, R6 ;  /* 0x0000000600067213 */ /* 0x000fe20000000000 */
[----:B------:R-:W-:Y:S01]  /*4eb0*/  FMUL.FTZ R30, R30, UR25 ;  /* 0x000000191e1e7c20 */ /* 0x000fe20008410000 */
[----:B------:R-:W-:Y:S01]  /*4ec0*/  IABS R5, R8 ;  /* 0x0000000800057213 */ /* 0x000fe20000000000 */
[----:B------:R-:W-:Y:S01]  /*4ed0*/  FMUL.FTZ R70, R52, UR25 ;  /* 0x0000001934467c20 */ /* 0x000fe20008410000 */
[----:B------:R-:W-:Y:S01]  /*4ee0*/  IABS R8, R9 ;  /* 0x0000000900087213 */ /* 0x000fe20000000000 */
[----:B------:R-:W-:Y:S01]  /*4ef0*/  IMAD.MOV.U32 R11, RZ, RZ, R6 ;  /* 0x000000ffff0b7224 */ /* 0x000fe200078e0006 */
[----:B------:R-:W2:Y:S01]  /*4f00*/  MUFU.TANH R15, R58 ;  /* 0x0000003a000f7308 */ /* 0x000ea20000002400 */
[----:B------:R-:W-:Y:S01]  /*4f10*/  IMAD.MOV.U32 R6, RZ, RZ, R5 ;  /* 0x000000ffff067224 */ /* 0x000fe200078e0005 */
[----:B------:R-:W-:Y:S01]  /*4f20*/  IABS R5, R10 ;  /* 0x0000000a00057213 */ /* 0x000fe20000000000 */
[----:B------:R-:W-:Y:S01]  /*4f30*/  FMUL.FTZ R84, R23, UR25 ;  /* 0x0000001917547c20 */ /* 0x000fe20008410000 */
[----:B------:R-:W-:Y:S01]  /*4f40*/  IABS R7, R7 ;  /* 0x0000000700077213 */ /* 0x000fe20000000000 */
[----:B------:R-:W-:Y:S01]  /*4f50*/  FMUL.FTZ R81, R22, UR25 ;  /* 0x0000001916517c20 */ /* 0x000fe20008410000 */
[----:B------:R-:W-:Y:S01]  /*4f60*/  I2FP.F32.S32 R9, R6 ;  /* 0x0000000600097245 */ /* 0x000fe20000201400 */
[----:B------:R-:W-:Y:S01]  /*4f70*/  FMUL.FTZ R82, R46, UR25 ;  /* 0x000000192e527c20 */ /* 0x000fe20008410000 */
[----:B------:R-:W3:Y:S01]  /*4f80*/  MUFU.TANH R14, R29 ;  /* 0x0000001d000e7308 */ /* 0x000ee20000002400 */
[----:B------:R-:W-:Y:S01]  /*4f90*/  I2FP.F32.S32 R6, R8 ;  /* 0x0000000800067245 */ /* 0x000fe20000201400 */
[----:B------:R-:W-:Y:S01]  /*4fa0*/  FMUL.FTZ R85, R45, UR25 ;  /* 0x000000192d557c20 */ /* 0x000fe20008410000 */
[----:B------:R-:W-:Y:S01]  /*4fb0*/  I2FP.F32.S32 R7, R7 ;  /* 0x0000000700077245 */ /* 0x000fe20000201400 */
[----:B------:R-:W-:Y:S01]  /*4fc0*/  FMUL.FTZ R86, R47, UR25 ;  /* 0x000000192f567c20 */ /* 0x000fe20008410000 */
[----:B------:R-:W-:Y:S01]  /*4fd0*/  I2FP.F32.S32 R8, R11 ;  /* 0x0000000b00087245 */ /* 0x000fe20000201400 */
[----:B-1----:R-:W-:Y:S01]  /*4fe0*/  FFMA.FTZ R20, R6, -UR19, R20 ;  /* 0x8000001306147c23 */ /* 0x002fe20008010014 */
[----:B------:R-:W-:Y:S01]  /*4ff0*/  I2FP.F32.S32 R6, R5 ;  /* 0x0000000500067245 */ /* 0x000fe20000201400 */
[----:B------:R-:W1:Y:S01]  /*5000*/  MUFU.TANH R21, R30 ;  /* 0x0000001e00157308 */ /* 0x000e620000002400 */
[----:B------:R-:W-:Y:S01]  /*5010*/  VIADD R5, R3, 0x18 ;  /* 0x0000001803057836 */ /* 0x000fe20000000000 */
[----:B------:R-:W-:Y:S01]  /*5020*/  FSEL R52, R19, -INF , !P3 ;  /* 0xff80000013347808 */ /* 0x000fe20005800000 */
[----:B--2---:R-:W-:Y:S01]  /*5030*/  FFMA.FTZ R15, R7, -UR19, R15 ;  /* 0x80000013070f7c23 */ /* 0x004fe2000801000f */
[----:B------:R-:W-:Y:S01]  /*5040*/  FFMA.FTZ R16, R6, -UR19, R16 ;  /* 0x8000001306107c23 */ /* 0x000fe20008010010 */
[----:B------:R-:W-:Y:S01]  /*5050*/  FSEL R23, R18, -INF , !P1 ;  /* 0xff80000012177808 */ /* 0x000fe20004800000 */
[----:B------:R-:W-:Y:S01]  /*5060*/  IMAD.IADD R6, R229, 0x1, -R4 ;  /* 0x00000001e5067824 */ /* 0x000fe200078e0a04 */
[----:B------:R-:W-:Y:S01]  /*5070*/  FSEL R28, R17, -INF , !P0 ;  /* 0xff800000111c7808 */ /* 0x000fe20004000000 */
[----:B------:R-:W-:Y:S01]  /*5080*/  IMAD.IADD R7, R227, 0x1, -R5 ;  /* 0x00000001e3077824 */ /* 0x000fe200078e0a05 */
[----:B------:R-:W-:Y:S01]  /*5090*/  FSEL R32, R13, -INF , !P4 ;  /* 0xff8000000d207808 */ /* 0x000fe20006000000 */
[----:B---3--:R-:W-:Y:S01]  /*50a0*/  FFMA.FTZ R14, R8, -UR19, R14 ;  /* 0x80000013080e7c23 */ /* 0x008fe2000801000e */
[----:B------:R-:W-:Y:S01]  /*50b0*/  ISETP.GE.AND P3, PT, R4, R234, PT ;  /* 0x000000ea0400720c */ /* 0x000fe20003f66270 */
[----:B------:R-:W-:Y:S01]  /*50c0*/  IMAD.IADD R8, R230, 0x1, -R4 ;  /* 0x00000001e6087824 */ /* 0x000fe200078e0a04 */
[C---:B------:R-:W-:Y:S01]  /*50d0*/  ISETP.GE.AND P1, PT, R4.reuse, R233, PT ;  /* 0x000000e90400720c */ /* 0x040fe20003f26270 */
[----:B------:R-:W-:Y:S01]  /*50e0*/  MUFU.TANH R12, R69 ;  /* 0x00000045000c7308 */ /* 0x000fe20000002400 */
[----:B------:R-:W-:Y:S01]  /*50f0*/  ISETP.GE.AND P0, PT, R4, R232, PT ;  /* 0x000000e80400720c */ /* 0x000fe20003f06270 */
[----:B------:R-:W-:Y:S01]  /*5100*/  FMUL.FTZ R44, R44, UR25 ;  /* 0x000000192c2c7c20 */ /* 0x000fe20008410000 */
[C---:B------:R-:W-:Y:S01]  /*5110*/  ISETP.GE.AND P4, PT, R4.reuse, R231, PT ;  /* 0x000000e70400720c */ /* 0x040fe20003f86270 */
[----:B-1----:R-:W-:Y:S01]  /*5120*/  FFMA.FTZ R21, R9, -UR19, R21 ;  /* 0x8000001309157c23 */ /* 0x002fe20008010015 */
[C---:B------:R-:W-:Y:S01]  /*5130*/  ISETP.LT.OR P3, PT, R4.reuse, R226, P3 ;  /* 0x000000e20400720c */ /* 0x040fe20001f61670 */
[--C-:B------:R-:W-:Y:S01]  /*5140*/  IMAD.IADD R9, R229, 0x1, -R5.reuse ;  /* 0x00000001e5097824 */ /* 0x100fe200078e0a05 */
[C---:B------:R-:W-:Y:S01]  /*5150*/  ISETP.LT.OR P1, PT, R4.reuse, R225, P1 ;  /* 0x000000e10400720c */ /* 0x040fe20000f21670 */
[----:B------:R-:W1:Y:S01]  /*5160*/  MUFU.TANH R22, R68 ;  /* 0x0000004400167308 */ /* 0x000e620000002400 */
[----:B------:R-:W-:Y:S01]  /*5170*/  ISETP.LT.OR P0, PT, R4, R224, P0 ;  /* 0x000000e00400720c */ /* 0x000fe20000701670 */
[----:B------:R-:W-:Y:S01]  /*5180*/  FMUL.FTZ R76, R76, UR25 ;  /* 0x000000194c4c7c20 */ /* 0x000fe20008410000 */
[----:B------:R-:W-:Y:S01]  /*5190*/  ISETP.LT.OR P4, PT, R4, R223, P4 ;  /* 0x000000df0400720c */ /* 0x000fe20002781670 */
[----:B------:R-:W-:Y:S01]  /*51a0*/  FMUL.FTZ R78, R78, UR25 ;  /* 0x000000194e4e7c20 */ /* 0x000fe20008410000 */
[----:B------:R-:W-:Y:S01]  /*51b0*/  IABS R4, R6 ;  /* 0x0000000600047213 */ /* 0x000fe20000000000 */
[----:B------:R-:W-:Y:S01]  /*51c0*/  IMAD.IADD R6, R228, 0x1, -R5 ;  /* 0x00000001e4067824 */ /* 0x000fe200078e0a05 */
[----:B------:R-:W-:Y:S01]  /*51d0*/  IABS R11, R7 ;  /* 0x00000007000b7213 */ /* 0x000fe20000000000 */
[----:B------:R-:W2:Y:S01]  /*51e0*/  MUFU.TANH R19, R53 ;  /* 0x0000003500137308 */ /* 0x000ea20000002400 */
[----:B------:R-:W-:Y:S01]  /*51f0*/  IABS R7, R8 ;  /* 0x0000000800077213 */ /* 0x000fe20000000000 */
[----:B------:R-:W-:Y:S01]  /*5200*/  IMAD.MOV.U32 R8, RZ, RZ, R4 ;  /* 0x000000ffff087224 */ /* 0x000fe200078e0004 */
[----:B------:R-:W-:Y:S01]  /*5210*/  IABS R6, R6 ;  /* 0x0000000600067213 */ /* 0x000fe20000000000 */
[----:B------:R-:W-:Y:S01]  /*5220*/  FMUL.FTZ R77, R77, UR25 ;  /* 0x000000194d4d7c20 */ /* 0x000fe20008410000 */
[----:B------:R-:W-:Y:S01]  /*5230*/  IABS R4, R9 ;  /* 0x0000000900047213 */ /* 0x000fe20000000000 */
[----:B------:R-:W-:Y:S01]  /*5240*/  IMAD.MOV.U32 R9, RZ, RZ, R11 ;  /* 0x000000ffff097224 */ /* 0x000fe200078e000b */
[----:B------:R-:W-:Y:S01]  /*5250*/  FSEL R143, R21, -INF , !P2 ;  /* 0xff800000158f7808 */ /* 0x000fe20005000000 */
[----:B------:R3:W4:Y:S01]  /*5260*/  MUFU.TANH R17, R54 ;  /* 0x0000003600117308 */ /* 0x0007220000002400 */
[----:B------:R-:W-:Y:S01]  /*5270*/  FSEL R46, R20, -INF , !P6 ;  /* 0xff800000142e7808 */ /* 0x000fe20007000000 */
[----:B------:R-:W-:Y:S01]  /*5280*/  FMUL.FTZ R79, R79, UR25 ;  /* 0x000000194f4f7c20 */ /* 0x000fe20008410000 */
[----:B------:R-:W-:-:S02]  /*5290*/  FSEL R30, R14, -INF , !P3 ;  /* 0xff8000000e1e7808 */ /* 0x000fc40005800000 */
[----:B------:R-:W-:Y:S01]  /*52a0*/  I2FP.F32.S32 R10, R8 ;  /* 0x00000008000a7245 */ /* 0x000fe20000201400 */
[----:B------:R-:W-:Y:S01]  /*52b0*/  IMAD.MOV.U32 R8, RZ, RZ, R6 ;  /* 0x000000ffff087224 */ /* 0x000fe200078e0006 */
[C---:B------:R-:W-:Y:S01]  /*52c0*/  ISETP.GE.AND P2, PT, R5.reuse, R234, PT ;  /* 0x000000ea0500720c */ /* 0x040fe20003f46270 */
[----:B------:R-:W5:Y:S01]  /*52d0*/  MUFU.TANH R18, R70 ;  /* 0x0000004600127308 */ /* 0x000f620000002400 */
[C---:B------:R-:W-:Y:S01]  /*52e0*/  ISETP.GE.AND P6, PT, R5.reuse, R233, PT ;  /* 0x000000e90500720c */ /* 0x040fe20003fc6270 */
[----:B-1----:R-:W-:Y:S01]  /*52f0*/  FFMA.FTZ R13, R10, -UR19, R22 ;  /* 0x800000130a0d7c23 */ /* 0x002fe20008010016 */
[C---:B------:R-:W-:Y:S02]  /*5300*/  ISETP.GE.AND P3, PT, R5.reuse, R231, PT ;  /* 0x000000e70500720c */ /* 0x040fe40003f66270 */
[----:B------:R-:W-:Y:S02]  /*5310*/  I2FP.F32.S32 R6, R7 ;  /* 0x0000000700067245 */ /* 0x000fe40000201400 */
[----:B------:R-:W-:Y:S01]  /*5320*/  ISETP.LT.OR P2, PT, R5, R226, P2 ;  /* 0x000000e20500720c */ /* 0x000fe20001741670 */
[----:B------:R-:W1:Y:S01]  /*5330*/  MUFU.TANH R14, R73 ;  /* 0x00000049000e7308 */ /* 0x000e620000002400 */
[----:B---3--:R-:W-:Y:S01]  /*5340*/  FSEL R54, R15, -INF , !P5 ;  /* 0xff8000000f367808 */ /* 0x008fe20006800000 */
[----:B------:R-:W-:Y:S01]  /*5350*/  FFMA.FTZ R12, R6, -UR19, R12 ;  /* 0x80000013060c7c23 */ /* 0x000fe2000801000c */
[----:B------:R-:W-:-:S02]  /*5360*/  ISETP.GE.AND P5, PT, R5, R232, PT ;  /* 0x000000e80500720c */ /* 0x000fc40003fa6270 */
[C---:B------:R-:W-:Y:S02]  /*5370*/  ISETP.LT.OR P6, PT, R5.reuse, R225, P6 ;  /* 0x000000e10500720c */ /* 0x040fe400037c1670 */
[C---:B------:R-:W-:Y:S01]  /*5380*/  ISETP.LT.OR P5, PT, R5.reuse, R224, P5 ;  /* 0x000000e00500720c */ /* 0x040fe20002fa1670 */
[----:B------:R-:W3:Y:S01]  /*5390*/  MUFU.TANH R15, R71 ;  /* 0x00000047000f7308 */ /* 0x000ee20000002400 */
[----:B------:R-:W-:Y:S01]  /*53a0*/  ISETP.LT.OR P3, PT, R5, R223, P3 ;  /* 0x000000df0500720c */ /* 0x000fe20001f61670 */
[----:B------:R-:W-:Y:S01]  /*53b0*/  IMAD.IADD R5, R230, 0x1, -R5 ;  /* 0x00000001e6057824 */ /* 0x000fe200078e0a05 */
[----:B------:R-:W-:Y:S02]  /*53c0*/  I2FP.F32.S32 R9, R9 ;  /* 0x0000000900097245 */ /* 0x000fe40000201400 */
[----:B------:R-:W-:Y:S02]  /*53d0*/  I2FP.F32.S32 R8, R8 ;  /* 0x0000000800087245 */ /* 0x000fe40000201400 */
[----:B------:R-:W-:Y:S01]  /*53e0*/  I2FP.F32.S32 R7, R4 ;  /* 0x0000000400077245 */ /* 0x000fe20000201400 */
[----:B------:R-:W-:-:S02]  /*53f0*/  VIADD R4, R3, 0x19 ;  /* 0x0000001903047836 */ /* 0x000fc40000000000 */
[----:B--2---:R-:W-:Y:S01]  /*5400*/  FFMA.FTZ R11, R9, -UR19, R19 ;  /* 0x80000013090b7c23 */ /* 0x004fe20008010013 */
[----:B------:R-:W-:Y:S01]  /*5410*/  IABS R5, R5 ;  /* 0x0000000500057213 */ /* 0x000fe20000000000 */
[----:B----4-:R-:W-:Y:S01]  /*5420*/  FFMA.FTZ R17, R8, -UR19, R17 ;  /* 0x8000001308117c23 */ /* 0x010fe20008010011 */
[----:B------:R-:W-:Y:S02]  /*5430*/  IMAD.IADD R9, R228, 0x1, -R4 ;  /* 0x00000001e4097824 */ /* 0x000fe400078e0a04 */
[----:B-----5:R-:W-:Y:S01]  /*5440*/  FFMA.FTZ R18, R7, -UR19, R18 ;  /* 0x8000001307127c23 */ /* 0x020fe20008010012 */
[--C-:B------:R-:W-:Y:S01]  /*5450*/  IMAD.IADD R8, R230, 0x1, -R4.reuse ;  /* 0x00000001e6087824 */ /* 0x100fe200078e0a04 */
[----:B------:R-:W-:Y:S01]  /*5460*/  FSEL R53, R12, -INF , !P4 ;  /* 0xff8000000c357808 */ /* 0x000fe20006000000 */
[--C-:B------:R-:W-:Y:S01]  /*5470*/  IMAD.IADD R6, R227, 0x1, -R4.reuse ;  /* 0x00000001e3067824 */ /* 0x100fe200078e0a04 */
[----:B------:R-:W-:Y:S01]  /*5480*/  FSEL R142, R16, -INF , !P1 ;  /* 0xff800000108e7808 */ /* 0x000fe20004800000 */
[----:B------:R-:W-:Y:S01]  /*5490*/  IMAD.MOV.U32 R7, RZ, RZ, R5 ;  /* 0x000000ffff077224 */ /* 0x000fe200078e0005 */
[----:B------:R-:W-:Y:S01]  /*54a0*/  FSEL R45, R13, -INF , !P0 ;  /* 0xff8000000d2d7808 */ /* 0x000fe20004000000 */
[----:B------:R-:W2:Y:S01]  /*54b0*/  MUFU.TANH R12, R75 ;  /* 0x0000004b000c7308 */ /* 0x000ea20000002400 */
[----:B------:R-:W-:Y:S01]  /*54c0*/  FSEL R33, R11, -INF , !P2 ;  /* 0xff8000000b217808 */ /* 0x000fe20005000000 */
[----:B------:R-:W-:Y:S01]  /*54d0*/  IMAD.IADD R10, R229, 0x1, -R4 ;  /* 0x00000001e50a7824 */ /* 0x000fe200078e0a04 */
[----:B------:R-:W-:-:S02]  /*54e0*/  ISETP.GE.AND P1, PT, R4, R234, PT ;  /* 0x000000ea0400720c */ /* 0x000fc40003f26270 */
[C---:B------:R-:W-:Y:S02]  /*54f0*/  ISETP.GE.AND P0, PT, R4.reuse, R233, PT ;  /* 0x000000e90400720c */ /* 0x040fe40003f06270 */
[C---:B------:R-:W-:Y:S01]  /*5500*/  ISETP.GE.AND P4, PT, R4.reuse, R232, PT ;  /* 0x000000e80400720c */ /* 0x040fe20003f86270 */
[----:B------:R-:W4:Y:S01]  /*5510*/  MUFU.TANH R13, R74 ;  /* 0x0000004a000d7308 */ /* 0x000f220000002400 */
[C---:B------:R-:W-:Y:S02]  /*5520*/  ISETP.GE.AND P2, PT, R4.reuse, R231, PT ;  /* 0x000000e70400720c */ /* 0x040fe40003f46270 */
[----:B------:R-:W-:Y:S02]  /*5530*/  IABS R5, R9 ;  /* 0x0000000900057213 */ /* 0x000fe40000000000 */
[----:B------:R-:W-:Y:S02]  /*5540*/  IABS R8, R8 ;  /* 0x0000000800087213 */ /* 0x000fe40000000000 */
[----:B------:R-:W-:Y:S01]  /*5550*/  IABS R6, R6 ;  /* 0x0000000600067213 */ /* 0x000fe20000000000 */
[----:B------:R-:W5:Y:S01]  /*5560*/  MUFU.TANH R19, R72 ;  /* 0x0000004800137308 */ /* 0x000f620000002400 */
[----:B------:R-:W-:-:S02]  /*5570*/  ISETP.LT.OR P1, PT, R4, R226, P1 ;  /* 0x000000e20400720c */ /* 0x000fc40000f21670 */
[C---:B------:R-:W-:Y:S02]  /*5580*/  ISETP.LT.OR P0, PT, R4.reuse, R225, P0 ;  /* 0x000000e10400720c */ /* 0x040fe40000701670 */
[C---:B------:R-:W-:Y:S02]  /*5590*/  ISETP.LT.OR P4, PT, R4.reuse, R224, P4 ;  /* 0x000000e00400720c */ /* 0x040fe40002781670 */
[----:B------:R-:W-:Y:S01]  /*55a0*/  ISETP.LT.OR P2, PT, R4, R223, P2 ;  /* 0x000000df0400720c */ /* 0x000fe20001741670 */
[----:B------:R-:W-:Y:S01]  /*55b0*/  MUFU.TANH R16, R81 ;  /* 0x0000005100107308 */ /* 0x000fe20000002400 */
[----:B------:R-:W-:Y:S01]  /*55c0*/  I2FP.F32.S32 R9, R7 ;  /* 0x0000000700097245 */ /* 0x000fe20000201400 */
[----:B------:R-:W-:Y:S01]  /*55d0*/  IMAD.MOV.U32 R7, RZ, RZ, R5 ;  /* 0x000000ffff077224 */ /* 0x000fe200078e0005 */
[----:B------:R-:W-:Y:S01]  /*55e0*/  IABS R4, R10 ;  /* 0x0000000a00047213 */ /* 0x000fe20000000000 */
[----:B------:R-:W-:Y:S01]  /*55f0*/  IMAD.MOV.U32 R5, RZ, RZ, R8 ;  /* 0x000000ffff057224 */ /* 0x000fe200078e0008 */
[----:B------:R-:W-:Y:S01]  /*5600*/  I2FP.F32.S32 R10, R6 ;  /* 0x00000006000a7245 */ /* 0x000fe20000201400 */
[----:B-1----:R-:W-:Y:S01]  /*5610*/  FFMA.FTZ R9, R9, -UR19, R14 ;  /* 0x8000001309097c23 */ /* 0x002fe2000801000e */
[----:B------:R-:W-:Y:S01]  /*5620*/  I2FP.F32.S32 R8, R7 ;  /* 0x0000000700087245 */ /* 0x000fe20000201400 */
[----:B------:R-:W-:Y:S01]  /*5630*/  IMAD.MOV.U32 R6, RZ, RZ, R4 ;  /* 0x000000ffff067224 */ /* 0x000fe200078e0004 */
[----:B------:R-:W-:Y:S01]  /*5640*/  I2FP.F32.S32 R5, R5 ;  /* 0x0000000500057245 */ /* 0x000fe20000201400 */
[----:B---3--:R-:W-:Y:S01]  /*5650*/  FFMA.FTZ R10, R10, -UR19, R15 ;  /* 0x800000130a0a7c23 */ /* 0x008fe2000801000f */
[----:B------:R-:W-:Y:S01]  /*5660*/  VIADD R4, R3, 0x20 ;  /* 0x0000002003047836 */ /* 0x000fe20000000000 */
[----:B------:R-:W-:Y:S01]  /*5670*/  FSEL R141, R17, -INF , !P6 ;  /* 0xff800000118d7808 */ /* 0x000fe20007000000 */
[----:B------:R-:W1:Y:S01]  /*5680*/  MUFU.TANH R14, R80 ;  /* 0x00000050000e7308 */ /* 0x000e620000002400 */
[----:B------:R-:W-:Y:S01]  /*5690*/  I2FP.F32.S32 R7, R6 ;  /* 0x0000000600077245 */ /* 0x000fe20000201400 */
[----:B------:R-:W-:-:S02]  /*56a0*/  IMAD.IADD R6, R227, 0x1, -R4 ;  /* 0x00000001e3067824 */ /* 0x000fc400078e0a04 */
[----:B--2---:R-:W-:Y:S01]  /*56b0*/  FFMA.FTZ R12, R5, -UR19, R12 ;  /* 0x80000013050c7c23 */ /* 0x004fe2000801000c */
[----:B------:R-:W-:Y:S01]  /*56c0*/  FSEL R34, R18, -INF , !P5 ;  /* 0xff80000012227808 */ /* 0x000fe20006800000 */
[--C-:B------:R-:W-:Y:S01]  /*56d0*/  IMAD.IADD R5, R228, 0x1, -R4.reuse ;  /* 0x00000001e4057824 */ /* 0x100fe200078e0a04 */
[----:B------:R-:W-:Y:S01]  /*56e0*/  FSEL R47, R9, -INF , !P3 ;  /* 0xff800000092f7808 */ /* 0x000fe20005800000 */
[----:B----4-:R-:W-:Y:S01]  /*56f0*/  FFMA.FTZ R13, R7, -UR19, R13 ;  /* 0x80000013070d7c23 */ /* 0x010fe2000801000d */
[----:B------:R-:W-:Y:S01]  /*5700*/  FSEL R29, R10, -INF , !P1 ;  /* 0xff8000000a1d7808 */ /* 0x000fe20004800000 */
[--C-:B------:R-:W-:Y:S01]  /*5710*/  IMAD.IADD R7, R229, 0x1, -R4.reuse ;  /* 0x00000001e5077824 */ /* 0x100fe200078e0a04 */
[----:B------:R-:W-:Y:S01]  /*5720*/  ISETP.GE.AND P6, PT, R4, R234, PT ;  /* 0x000000ea0400720c */ /* 0x000fe20003fc6270 */
[----:B------:R-:W-:Y:S01]  /*5730*/  IMAD.IADD R9, R230, 0x1, -R4 ;  /* 0x00000001e6097824 */ /* 0x000fe200078e0a04 */
[C---:B------:R-:W-:Y:S01]  /*5740*/  ISETP.GE.AND P5, PT, R4.reuse, R233, PT ;  /* 0x000000e90400720c */ /* 0x040fe20003fa6270 */
[----:B------:R-:W2:Y:S01]  /*5750*/  MUFU.TANH R18, R44 ;  /* 0x0000002c00127308 */ /* 0x000ea20000002400 */
[----:B------:R-:W-:Y:S01]  /*5760*/  ISETP.GE.AND P3, PT, R4, R232, PT ;  /* 0x000000e80400720c */ /* 0x000fe20003f66270 */
[----:B-----5:R-:W-:Y:S01]  /*5770*/  FFMA.FTZ R11, R8, -UR19, R19 ;  /* 0x80000013080b7c23 */ /* 0x020fe20008010013 */
[----:B------:R-:W-:-:S02]  /*5780*/  ISETP.GE.AND P1, PT, R4, R231, PT ;  /* 0x000000e70400720c */ /* 0x000fc40003f26270 */
[----:B------:R-:W-:Y:S02]  /*5790*/  IABS R6, R6 ;  /* 0x0000000600067213 */ /* 0x000fe40000000000 */
[C---:B------:R-:W-:Y:S01]  /*57a0*/  ISETP.LT.OR P6, PT, R4.reuse, R226, P6 ;  /* 0x000000e20400720c */ /* 0x040fe200037c1670 */
[----:B------:R-:W3:Y:S01]  /*57b0*/  MUFU.TANH R17, R82 ;  /* 0x0000005200117308 */ /* 0x000ee20000002400 */
[C---:B------:R-:W-:Y:S01]  /*57c0*/  ISETP.LT.OR P5, PT, R4.reuse, R225, P5 ;  /* 0x000000e10400720c */ /* 0x040fe20002fa1670 */
[----:B------:R-:W-:Y:S01]  /*57d0*/  IMAD.MOV.U32 R8, RZ, RZ, R6 ;  /* 0x000000ffff087224 */ /* 0x000fe200078e0006 */
[C---:B------:R-:W-:Y:S02]  /*57e0*/  ISETP.LT.OR P3, PT, R4.reuse, R224, P3 ;  /* 0x000000e00400720c */ /* 0x040fe40001f61670 */
[----:B------:R-:W-:Y:S02]  /*57f0*/  ISETP.LT.OR P1, PT, R4, R223, P1 ;  /* 0x000000df0400720c */ /* 0x000fe40000f21670 */
[----:B------:R-:W-:Y:S01]  /*5800*/  IABS R4, R5 ;  /* 0x0000000500047213 */ /* 0x000fe20000000000 */
[----:B------:R-:W4:Y:S01]  /*5810*/  MUFU.TANH R15, R84 ;  /* 0x00000054000f7308 */ /* 0x000f220000002400 */
[----:B------:R-:W-:-:S02]  /*5820*/  IABS R5, R7 ;  /* 0x0000000700057213 */ /* 0x000fc40000000000 */
[----:B------:R-:W-:Y:S01]  /*5830*/  I2FP.F32.S32 R8, R8 ;  /* 0x0000000800087245 */ /* 0x000fe20000201400 */
[----:B------:R-:W-:Y:S01]  /*5840*/  IMAD.MOV.U32 R6, RZ, RZ, R4 ;  /* 0x000000ffff067224 */ /* 0x000fe200078e0004 */
[----:B------:R-:W-:Y:S02]  /*5850*/  IABS R4, R9 ;  /* 0x0000000900047213 */ /* 0x000fe40000000000 */
[----:B------:R-:W-:Y:S01]  /*5860*/  I2FP.F32.S32 R5, R5 ;  /* 0x0000000500057245 */ /* 0x000fe20000201400 */
[----:B-1----:R-:W-:Y:S01]  /*5870*/  FFMA.FTZ R9, R8, -UR19, R14 ;  /* 0x8000001308097c23 */ /* 0x002fe2000801000e */
[----:B------:R-:W-:Y:S01]  /*5880*/  I2FP.F32.S32 R7, R6 ;  /* 0x0000000600077245 */ /* 0x000fe20000201400 */
[----:B------:R-:W-:Y:S01]  /*5890*/  IMAD.MOV.U32 R6, RZ, RZ, R4 ;  /* 0x000000ffff067224 */ /* 0x000fe200078e0004 */
[----:B------:R-:W-:Y:S01]  /*58a0*/  FSEL R140, R11, -INF , !P0 ;  /* 0xff8000000b8c7808 */ /* 0x000fe20004000000 */
[----:B------:R-:W-:Y:S02]  /*58b0*/  VIADD R4, R3, 0x21 ;  /* 0x0000002103047836 */ /* 0x000fe40000000000 */
[----:B--2---:R-:W-:Y:S01]  /*58c0*/  FFMA.FTZ R18, R5, -UR19, R18 ;  /* 0x8000001305127c23 */ /* 0x004fe20008010012 */
[----:B------:R-:W-:Y:S01]  /*58d0*/  FFMA.FTZ R16, R7, -UR19, R16 ;  /* 0x8000001307107c23 */ /* 0x000fe20008010010 */
[----:B------:R-:W-:Y:S01]  /*58e0*/  I2FP.F32.S32 R7, R6 ;  /* 0x0000000600077245 */ /* 0x000fe20000201400 */
[----:B------:R-:W-:Y:S01]  /*58f0*/  VIADD R5, R3, 0x28 ;  /* 0x0000002803057836 */ /* 0x000fe20000000000 */
[----:B------:R-:W-:Y:S01]  /*5900*/  FSEL R31, R13, -INF , !P4 ;  /* 0xff8000000d1f7808 */ /* 0x000fe20006000000 */
[--C-:B------:R-:W-:Y:S01]  /*5910*/  IMAD.IADD R6, R227, 0x1, -R4.reuse ;  /* 0x00000001e3067824 */ /* 0x100fe200078e0a04 */
[----:B------:R-:W-:Y:S01]  /*5920*/  FSEL R44, R12, -INF , !P2 ;  /* 0xff8000000c2c7808 */ /* 0x000fe20005000000 */
[----:B---3--:R-:W-:Y:S01]  /*5930*/  FFMA.FTZ R17, R7, -UR19, R17 ;  /* 0x8000001307117c23 */ /* 0x008fe20008010011 */
[----:B------:R-:W-:Y:S01]  /*5940*/  IMAD.IADD R7, R227, 0x1, -R5 ;  /* 0x00000001e3077824 */ /* 0x000fe200078e0a05 */
[----:B------:R-:W-:Y:S01]  /*5950*/  FSEL R164, R9, -INF , !P6 ;  /* 0xff80000009a47808 */ /* 0x000fe20007000000 */
[--C-:B------:R-:W-:Y:S01]  /*5960*/  IMAD.IADD R8, R228, 0x1, -R4.reuse ;  /* 0x00000001e4087824 */ /* 0x100fe200078e0a04 */
[----:B------:R-:W-:Y:S01]  /*5970*/  IABS R6, R6 ;  /* 0x0000000600067213 */ /* 0x000fe20000000000 */
[--C-:B------:R-:W-:Y:S01]  /*5980*/  IMAD.IADD R11, R229, 0x1, -R4.reuse ;  /* 0x00000001e50b7824 */ /* 0x100fe200078e0a04 */
[----:B------:R-:W-:Y:S01]  /*5990*/  ISETP.GE.AND P0, PT, R4, R234, PT ;  /* 0x000000ea0400720c */ /* 0x000fe20003f06270 */
[----:B------:R-:W-:Y:S01]  /*59a0*/  IMAD.IADD R10, R230, 0x1, -R4 ;  /* 0x00000001e60a7824 */ /* 0x000fe200078e0a04 */
[C---:B------:R-:W-:Y:S01]  /*59b0*/  ISETP.GE.AND P4, PT, R4.reuse, R233, PT ;  /* 0x000000e90400720c */ /* 0x040fe20003f86270 */
[----:B------:R-:W1:Y:S01]  /*59c0*/  MUFU.TANH R14, R85 ;  /* 0x00000055000e7308 */ /* 0x000e620000002400 */
[----:B------:R-:W-:-:S02]  /*59d0*/  ISETP.GE.AND P2, PT, R4, R232, PT ;  /* 0x000000e80400720c */ /* 0x000fc40003f46270 */
[C---:B------:R-:W-:Y:S02]  /*59e0*/  ISETP.GE.AND P6, PT, R4.reuse, R231, PT ;  /* 0x000000e70400720c */ /* 0x040fe40003fc6270 */
[----:B------:R-:W-:Y:S01]  /*59f0*/  IABS R9, R7 ;  /* 0x0000000700097213 */ /* 0x000fe20000000000 */
[----:B------:R-:W-:Y:S01]  /*5a00*/  IMAD.MOV.U32 R7, RZ, RZ, R6 ;  /* 0x000000ffff077224 */ /* 0x000fe200078e0006 */
[C---:B------:R-:W-:Y:S01]  /*5a10*/  ISETP.LT.OR P0, PT, R4.reuse, R226, P0 ;  /* 0x000000e20400720c */ /* 0x040fe20000701670 */
[----:B------:R-:W2:Y:S01]  /*5a20*/  MUFU.TANH R19, R83 ;  /* 0x0000005300137308 */ /* 0x000ea20000002400 */
[C---:B------:R-:W-:Y:S02]  /*5a30*/  ISETP.LT.OR P4, PT, R4.reuse, R225, P4 ;  /* 0x000000e10400720c */ /* 0x040fe40002781670 */
[C---:B------:R-:W-:Y:S02]  /*5a40*/  ISETP.LT.OR P2, PT, R4.reuse, R224, P2 ;  /* 0x000000e00400720c */ /* 0x040fe40001741670 */
[----:B------:R-:W-:-:S02]  /*5a50*/  ISETP.LT.OR P6, PT, R4, R223, P6 ;  /* 0x000000df0400720c */ /* 0x000fc400037c1670 */
[----:B------:R-:W-:Y:S01]  /*5a60*/  IABS R6, R8 ;  /* 0x0000000800067213 */ /* 0x000fe20000000000 */
[----:B------:R-:W3:Y:S01]  /*5a70*/  MUFU.TANH R13, R86 ;  /* 0x00000056000d7308 */ /* 0x000ee20000002400 */
[----:B------:R-:W-:Y:S02]  /*5a80*/  IABS R4, R11 ;  /* 0x0000000b00047213 */ /* 0x000fe40000000000 */
[----:B------:R-:W-:Y:S02]  /*5a90*/  IABS R8, R10 ;  /* 0x0000000a00087213 */ /* 0x000fe40000000000 */
[----:B------:R-:W-:Y:S01]  /*5aa0*/  I2FP.F32.S32 R10, R7 ;  /* 0x00000007000a7245 */ /* 0x000fe20000201400 */
[----:B------:R-:W-:Y:S01]  /*5ab0*/  IMAD.MOV.U32 R7, RZ, RZ, R6 ;  /* 0x000000ffff077224 */ /* 0x000fe200078e0006 */
[----:B------:R-:W-:Y:S01]  /*5ac0*/  FSEL R181, R16, -INF , !P5 ;  /* 0xff80000010b57808 */ /* 0x000fe20006800000 */
[----:B------:R-:W-:Y:S01]  /*5ad0*/  IMAD.MOV.U32 R6, RZ, RZ, R4 ;  /* 0x000000ffff067224 */ /* 0x000fe200078e0004 */
[----:B------:R-:W5:Y:S01]  /*5ae0*/  MUFU.TANH R12, R41 ;  /* 0x00000029000c7308 */ /* 0x000f620000002400 */
[----:B------:R-:W-:Y:S01]  /*5af0*/  IMAD.MOV.U32 R4, RZ, RZ, R8 ;  /* 0x000000ffff047224 */ /* 0x000fe200078e0008 */
[----:B------:R-:W-:-:S02]  /*5b00*/  I2FP.F32.S32 R7, R7 ;  /* 0x0000000700077245 */ /* 0x000fc40000201400 */
[----:B------:R-:W-:Y:S02]  /*5b10*/  I2FP.F32.S32 R6, R6 ;  /* 0x0000000600067245 */ /* 0x000fe40000201400 */
[----:B------:R-:W-:Y:S01]  /*5b20*/  I2FP.F32.S32 R4, R4 ;  /* 0x0000000400047245 */ /* 0x000fe20000201400 */
[----:B----4-:R-:W-:Y:S01]  /*5b30*/  FFMA.FTZ R15, R7, -UR19, R15 ;  /* 0x80000013070f7c23 */ /* 0x010fe2000801000f */
[----:B------:R-:W4:Y:S01]  /*5b40*/  MUFU.TANH R11, R43 ;  /* 0x0000002b000b7308 */ /* 0x000f220000002400 */
[----:B-1----:R-:W-:Y:S01]  /*5b50*/  FFMA.FTZ R14, R6, -UR19, R14 ;  /* 0x80000013060e7c23 */ /* 0x002fe2000801000e */
[--C-:B------:R-:W-:Y:S01]  /*5b60*/  IMAD.IADD R6, R228, 0x1, -R5.reuse ;  /* 0x00000001e4067824 */ /* 0x100fe200078e0a05 */
[----:B------:R-:W-:Y:S01]  /*5b70*/  I2FP.F32.S32 R8, R9 ;  /* 0x0000000900087245 */ /* 0x000fe20000201400 */
[----:B------:R-:W-:Y:S02]  /*5b80*/  IMAD.IADD R7, R229, 0x1, -R5 ;  /* 0x00000001e5077824 */ /* 0x000fe400078e0a05 */
[----:B--2---:R-:W-:Y:S01]  /*5b90*/  FFMA.FTZ R9, R10, -UR19, R19 ;  /* 0x800000130a097c23 */ /* 0x004fe20008010013 */
[----:B---3--:R-:W-:Y:S01]  /*5ba0*/  FFMA.FTZ R13, R4, -UR19, R13 ;  /* 0x80000013040d7c23 */ /* 0x008fe2000801000d */
[----:B------:R-:W-:Y:S01]  /*5bb0*/  IABS R6, R6 ;  /* 0x0000000600067213 */ /* 0x000fe20000000000 */
[----:B------:R-:W-:-:S02]  /*5bc0*/  VIADD R4, R3, 0x29 ;  /* 0x0000002903047836 */ /* 0x000fc40000000000 */
[----:B-----5:R-:W-:Y:S01]  /*5bd0*/  FFMA.FTZ R12, R8, -UR19, R12 ;  /* 0x80000013080c7c23 */ /* 0x020fe2000801000c */
[----:B------:R-:W-:Y:S01]  /*5be0*/  IABS R7, R7 ;  /* 0x0000000700077213 */ /* 0x000fe20000000000 */
[----:B------:R-:W1:Y:S01]  /*5bf0*/  MUFU.TANH R20, R88 ;  /* 0x0000005800147308 */ /* 0x000e620000002400 */
[----:B------:R-:W-:Y:S01]  /*5c00*/  IMAD.MOV.U32 R8, RZ, RZ, R6 ;  /* 0x000000ffff087224 */ /* 0x000fe200078e0006 */
[----:B------:R-:W-:Y:S01]  /*5c10*/  FSEL R163, R18, -INF , !P3 ;  /* 0xff80000012a37808 */ /* 0x000fe20005800000 */
[--C-:B------:R-:W-:Y:S01]  /*5c20*/  IMAD.IADD R10, R227, 0x1, -R4.reuse ;  /* 0x00000001e30a7824 */ /* 0x100fe200078e0a04 */
[----:B------:R-:W-:Y:S01]  /*5c30*/  FSEL R172, R17, -INF , !P1 ;  /* 0xff80000011ac7808 */ /* 0x000fe20004800000 */
[----:B------:R-:W-:Y:S01]  /*5c40*/  IMAD.MOV.U32 R6, RZ, RZ, R7 ;  /* 0x000000ffff067224 */ /* 0x000fe200078e0007 */
[----:B------:R-:W-:Y:S01]  /*5c50*/  FSEL R180, R9, -INF , !P0 ;  /* 0xff80000009b47808 */ /* 0x000fe20004000000 */
[----:B------:R-:W-:Y:S01]  /*5c60*/  IMAD.IADD R9, R228, 0x1, -R4 ;  /* 0x00000001e4097824 */ /* 0x000fe200078e0a04 */
[C---:B------:R-:W-:Y:S01]  /*5c70*/  ISETP.GE.AND P5, PT, R5.reuse, R234, PT ;  /* 0x000000ea0500720c */ /* 0x040fe20003fa6270 */
[----:B------:R-:W2:Y:S01]  /*5c80*/  MUFU.TANH R21, R42 ;  /* 0x0000002a00157308 */ /* 0x000ea20000002400 */
[----:B------:R-:W-:-:S02]  /*5c90*/  ISETP.GE.AND P3, PT, R5, R233, PT ;  /* 0x000000e90500720c */ /* 0x000fc40003f66270 */
[C---:B------:R-:W-:Y:S02]  /*5ca0*/  ISETP.GE.AND P1, PT, R5.reuse, R232, PT ;  /* 0x000000e80500720c */ /* 0x040fe40003f26270 */
[C---:B------:R-:W-:Y:S02]  /*5cb0*/  ISETP.GE.AND P0, PT, R5.reuse, R231, PT ;  /* 0x000000e70500720c */ /* 0x040fe40003f06270 */
[C---:B------:R-:W-:Y:S01]  /*5cc0*/  ISETP.LT.OR P5, PT, R5.reuse, R226, P5 ;  /* 0x000000e20500720c */ /* 0x040fe20002fa1670 */
[----:B------:R-:W3:Y:S01]  /*5cd0*/  MUFU.TANH R19, R89 ;  /* 0x0000005900137308 */ /* 0x000ee20000002400 */
[C---:B------:R-:W-:Y:S02]  /*5ce0*/  ISETP.LT.OR P3, PT, R5.reuse, R225, P3 ;  /* 0x000000e10500720c */ /* 0x040fe40001f61670 */
[C---:B------:R-:W-:Y:S02]  /*5cf0*/  ISETP.LT.OR P1, PT, R5.reuse, R224, P1 ;  /* 0x000000e00500720c */ /* 0x040fe40000f21670 */
[----:B------:R-:W-:Y:S01]  /*5d00*/  ISETP.LT.OR P0, PT, R5, R223, P0 ;  /* 0x000000df0500720c */ /* 0x000fe20000701670 */
[----:B------:R-:W-:Y:S01]  /*5d10*/  IMAD.IADD R5, R230, 0x1, -R5 ;  /* 0x00000001e6057824 */ /* 0x000fe200078e0a05 */
[----:B------:R-:W-:Y:S01]  /*5d20*/  I2FP.F32.S32 R7, R8 ;  /* 0x0000000800077245 */ /* 0x000fe20000201400 */
[----:B------:R-:W5:Y:S01]  /*5d30*/  MUFU.TANH R16, R87 ;  /* 0x0000005700107308 */ /* 0x000f620000002400 */
[----:B------:R-:W-:-:S02]  /*5d40*/  IABS R10, R10 ;  /* 0x0000000a000a7213 */ /* 0x000fc40000000000 */
[----:B------:R-:W-:Y:S01]  /*5d50*/  IABS R8, R9 ;  /* 0x0000000900087213 */ /* 0x000fe20000000000 */
[----:B----4-:R-:W-:Y:S01]  /*5d60*/  FFMA.FTZ R18, R7, -UR19, R11 ;  /* 0x8000001307127c23 */ /* 0x010fe2000801000b */
[----:B------:R-:W-:Y:S01]  /*5d70*/  I2FP.F32.S32 R9, R6 ;  /* 0x0000000600097245 */ /* 0x000fe20000201400 */
[----:B------:R-:W-:Y:S01]  /*5d80*/  IMAD.MOV.U32 R7, RZ, RZ, R10 ;  /* 0x000000ffff077224 */ /* 0x000fe200078e000a */
[----:B------:R-:W-:Y:S01]  /*5d90*/  IABS R5, R5 ;  /* 0x0000000500057213 */ /* 0x000fe20000000000 */
[----:B------:R-:W-:Y:S01]  /*5da0*/  IMAD.MOV.U32 R6, RZ, RZ, R8 ;  /* 0x000000ffff067224 */ /* 0x000fe200078e0008 */
[----:B------:R-:W-:Y:S01]  /*5db0*/  FSEL R184, R15, -INF , !P4 ;  /* 0xff8000000fb87808 */ /* 0x000fe20006000000 */
[----:B------:R-:W-:Y:S01]  /*5dc0*/  MUFU.TANH R22, R94 ;  /* 0x0000005e00167308 */ /* 0x000fe20000002400 */
[----:B------:R-:W-:Y:S02]  /*5dd0*/  I2FP.F32.S32 R8, R5 ;  /* 0x0000000500087245 */ /* 0x000fe40000201400 */
[----:B------:R-:W-:-:S02]  /*5de0*/  I2FP.F32.S32 R7, R7 ;  /* 0x0000000700077245 */ /* 0x000fc40000201400 */
[----:B------:R-:W-:Y:S01]  /*5df0*/  I2FP.F32.S32 R5, R6 ;  /* 0x0000000600057245 */ /* 0x000fe20000201400 */
[----:B------:R-:W-:Y:S01]  /*5e00*/  VIADD R6, R3, 0x30 ;  /* 0x0000003003067836 */ /* 0x000fe20000000000 */
[----:B------:R-:W-:Y:S01]  /*5e10*/  FSEL R160, R14, -INF , !P2 ;  /* 0xff8000000ea07808 */ /* 0x000fe20005000000 */
[----:B-1----:R-:W-:Y:S01]  /*5e20*/  FFMA.FTZ R11, R8, -UR19, R20 ;  /* 0x80000013080b7c23 */ /* 0x002fe20008010014 */
[----:B------:R-:W-:Y:S01]  /*5e30*/  FSEL R162, R13, -INF , !P6 ;  /* 0xff8000000da27808 */ /* 0x000fe20007000000 */
[----:B--2---:R-:W-:Y:S01]  /*5e40*/  FFMA.FTZ R10, R7, -UR19, R21 ;  /* 0x80000013070a7c23 */ /* 0x004fe20008010015 */
[----:B------:R-:W-:Y:S01]  /*5e50*/  FSEL R174, R12, -INF , !P5 ;  /* 0xff8000000cae7808 */ /* 0x000fe20006800000 */
[----:B---3--:R-:W-:Y:S01]  /*5e60*/  FFMA.FTZ R20, R5, -UR19, R19 ;  /* 0x8000001305147c23 */ /* 0x008fe20008010013 */
[C---:B------:R-:W-:Y:S01]  /*5e70*/  ISETP.GE.AND P4, PT, R4.reuse, R234, PT ;  /* 0x000000ea0400720c */ /* 0x040fe20003f86270 */
[----:B-----5:R-:W-:Y:S01]  /*5e80*/  FFMA.FTZ R17, R9, -UR19, R16 ;  /* 0x8000001309117c23 */ /* 0x020fe20008010010 */
[C---:B------:R-:W-:Y:S01]  /*5e90*/  ISETP.GE.AND P2, PT, R4.reuse, R233, PT ;  /* 0x000000e90400720c */ /* 0x040fe20003f46270 */
[----:B------:R-:W-:Y:S01]  /*5ea0*/  IMAD.IADD R7, R227, 0x1, -R6 ;  /* 0x00000001e3077824 */ /* 0x000fe200078e0a06 */
[C---:B------:R-:W-:Y:S01]  /*5eb0*/  ISETP.GE.AND P6, PT, R4.reuse, R232, PT ;  /* 0x000000e80400720c */ /* 0x040fe20003fc6270 */
[----:B------:R-:W-:Y:S01]  /*5ec0*/  IMAD.IADD R5, R229, 0x1, -R4 ;  /* 0x00000001e5057824 */ /* 0x000fe200078e0a04 */
[C---:B------:R-:W-:Y:S01]  /*5ed0*/  ISETP.GE.AND P5, PT, R4.reuse, R231, PT ;  /* 0x000000e70400720c */ /* 0x040fe20003fa6270 */
[----:B------:R-:W1:Y:S01]  /*5ee0*/  MUFU.TANH R16, R90 ;  /* 0x0000005a00107308 */ /* 0x000e620000002400 */
[----:B------:R-:W-:Y:S01]  /*5ef0*/  ISETP.LT.OR P4, PT, R4, R226, P4 ;  /* 0x000000e20400720c */ /* 0x000fe20002781670 */
[----:B------:R-:W-:Y:S01]  /*5f00*/  IMAD.IADD R9, R228, 0x1, -R6 ;  /* 0x00000001e4097824 */ /* 0x000fe200078e0a06 */
[----:B------:R-:W-:-:S02]  /*5f10*/  ISETP.LT.OR P2, PT, R4, R225, P2 ;  /* 0x000000e10400720c */ /* 0x000fc40001741670 */
[C---:B------:R-:W-:Y:S02]  /*5f20*/  ISETP.LT.OR P6, PT, R4.reuse, R224, P6 ;  /* 0x000000e00400720c */ /* 0x040fe400037c1670 */
[----:B------:R-:W-:Y:S01]  /*5f30*/  ISETP.LT.OR P5, PT, R4, R223, P5 ;  /* 0x000000df0400720c */ /* 0x000fe20002fa1670 */
[----:B------:R-:W-:Y:S01]  /*5f40*/  IMAD.IADD R4, R230, 0x1, -R4 ;  /* 0x00000001e6047824 */ /* 0x000fe200078e0a04 */
[----:B------:R-:W2:Y:S01]  /*5f50*/  MUFU.TANH R15, R93 ;  /* 0x0000005d000f7308 */ /* 0x000ea20000002400 */
[----:B------:R-:W-:Y:S02]  /*5f60*/  IABS R7, R7 ;  /* 0x0000000700077213 */ /* 0x000fe40000000000 */
[----:B------:R-:W-:Y:S02]  /*5f70*/  IABS R8, R5 ;  /* 0x0000000500087213 */ /* 0x000fe40000000000 */
[----:B------:R-:W-:Y:S02]  /*5f80*/  IABS R4, R4 ;  /* 0x0000000400047213 */ /* 0x000fe40000000000 */
[----:B------:R-:W-:Y:S01]  /*5f90*/  IABS R5, R9 ;  /* 0x0000000900057213 */ /* 0x000fe20000000000 */
[----:B------:R-:W3:Y:S01]  /*5fa0*/  MUFU.TANH R13, R91 ;  /* 0x0000005b000d7308 */ /* 0x000ee20000002400 */
[----:B------:R-:W-:Y:S01]  /*5fb0*/  IMAD.MOV.U32 R9, RZ, RZ, R7 ;  /* 0x000000ffff097224 */ /* 0x000fe200078e0007 */
[----:B------:R-:W-:Y:S01]  /*5fc0*/  FSEL R201, R18, -INF , !P3 ;  /* 0xff80000012c97808 */ /* 0x000fe20005800000 */
[----:B------:R-:W-:Y:S01]  /*5fd0*/  IMAD.MOV.U32 R7, RZ, RZ, R4 ;  /* 0x000000ffff077224 */ /* 0x000fe200078e0004 */
[----:B------:R-:W-:Y:S01]  /*5fe0*/  FSEL R101, R17, -INF , !P1 ;  /* 0xff80000011657808 */ /* 0x000fe20004800000 */
[----:B------:R-:W-:Y:S01]  /*5ff0*/  IMAD.MOV.U32 R4, RZ, RZ, R5 ;  /* 0x000000ffff047224 */ /* 0x000fe200078e0005 */
[----:B------:R-:W-:Y:S01]  /*6000*/  I2FP.F32.S32 R5, R8 ;  /* 0x0000000800057245 */ /* 0x000fe20000201400 */
[----:B------:R-:W-:Y:S01]  /*6010*/  IMAD.IADD R8, R230, 0x1, -R6 ;  /* 0x00000001e6087824 */ /* 0x000fe200078e0a06 */
[----:B------:R-:W4:Y:S01]  /*6020*/  MUFU.TANH R19, R92 ;  /* 0x0000005c00137308 */ /* 0x000f220000002400 */
[----:B------:R-:W-:-:S02]  /*6030*/  I2FP.F32.S32 R9, R9 ;  /* 0x0000000900097245 */ /* 0x000fc40000201400 */
[----:B------:R-:W-:Y:S01]  /*6040*/  I2FP.F32.S32 R4, R4 ;  /* 0x0000000400047245 */ /* 0x000fe20000201400 */
[----:B-1----:R-:W-:Y:S01]  /*6050*/  FFMA.FTZ R16, R5, -UR19, R16 ;  /* 0x8000001305107c23 */ /* 0x002fe20008010010 */
[----:B------:R-:W-:Y:S01]  /*6060*/  VIADD R5, R3, 0x31 ;  /* 0x0000003103057836 */ /* 0x000fe20000000000 */
[----:B------:R-:W-:Y:S02]  /*6070*/  I2FP.F32.S32 R7, R7 ;  /* 0x0000000700077245 */ /* 0x000fe40000201400 */
[----:B--2---:R-:W-:Y:S01]  /*6080*/  FFMA.FTZ R15, R4, -UR19, R15 ;  /* 0x80000013040f7c23 */ /* 0x004fe2000801000f */
[----:B---3--:R-:W-:Y:S01]  /*6090*/  FFMA.FTZ R13, R9, -UR19, R13 ;  /* 0x80000013090d7c23 */ /* 0x008fe2000801000d */
[--C-:B------:R-:W-:Y:S01]  /*60a0*/  IMAD.IADD R4, R227, 0x1, -R5.reuse ;  /* 0x00000001e3047824 */ /* 0x100fe200078e0a05 */
[----:B------:R-:W-:Y:S01]  /*60b0*/  FSEL R161, R11, -INF , !P0 ;  /* 0xff8000000ba17808 */ /* 0x000fe20004000000 */
[----:B------:R-:W-:Y:S01]  /*60c0*/  IMAD.IADD R9, R229, 0x1, -R6 ;  /* 0x00000001e5097824 */ /* 0x000fe200078e0a06 */
[----:B------:R-:W-:Y:S01]  /*60d0*/  FSEL R173, R10, -INF , !P4 ;  /* 0xff8000000aad7808 */ /* 0x000fe20006000000 */
[----:B------:R-:W-:Y:S01]  /*60e0*/  MUFU.TANH R17, R78 ;  /* 0x0000004e00117308 */ /* 0x000fe20000002400 */
[----:B------:R-:W-:Y:S01]  /*60f0*/  ISETP.GE.AND P3, PT, R6, R234, PT ;  /* 0x000000ea0600720c */ /* 0x000fe20003f66270 */
[----:B------:R-:W-:Y:S01]  /*6100*/  IMAD.IADD R10, R228, 0x1, -R5 ;  /* 0x00000001e40a7824 */ /* 0x000fe200078e0a05 */
[C---:B------:R-:W-:Y:S01]  /*6110*/  ISETP.GE.AND P1, PT, R6.reuse, R233, PT ;  /* 0x000000e90600720c */ /* 0x040fe20003f26270 */
[----:B----4-:R-:W-:Y:S01]  /*6120*/  FFMA.FTZ R14, R7, -UR19, R19 ;  /* 0x80000013070e7c23 */ /* 0x010fe20008010013 */
[C---:B------:R-:W-:Y:S01]  /*6130*/  ISETP.GE.AND P0, PT, R6.reuse, R232, PT ;  /* 0x000000e80600720c */ /* 0x040fe20003f06270 */
[----:B------:R-:W-:Y:S01]  /*6140*/  IMAD.IADD R11, R229, 0x1, -R5 ;  /* 0x00000001e50b7824 */ /* 0x000fe200078e0a05 */
[C---:B------:R-:W-:Y:S01]  /*6150*/  ISETP.GE.AND P4, PT, R6.reuse, R231, PT ;  /* 0x000000e70600720c */ /* 0x040fe20003f86270 */
[----:B------:R-:W1:Y:S01]  /*6160*/  MUFU.TANH R19, R76 ;  /* 0x0000004c00137308 */ /* 0x000e620000002400 */
[----:B------:R-:W-:-:S02]  /*6170*/  ISETP.LT.OR P3, PT, R6, R226, P3 ;  /* 0x000000e20600720c */ /* 0x000fc40001f61670 */
[C---:B------:R-:W-:Y:S02]  /*6180*/  ISETP.LT.OR P1, PT, R6.reuse, R225, P1 ;  /* 0x000000e10600720c */ /* 0x040fe40000f21670 */
[C---:B------:R-:W-:Y:S02]  /*6190*/  ISETP.LT.OR P0, PT, R6.reuse, R224, P0 ;  /* 0x000000e00600720c */ /* 0x040fe40000701670 */
[----:B------:R-:W-:Y:S01]  /*61a0*/  ISETP.LT.OR P4, PT, R6, R223, P4 ;  /* 0x000000df0600720c */ /* 0x000fe20002781670 */
[----:B------:R-:W2:Y:S01]  /*61b0*/  MUFU.TANH R18, R77 ;  /* 0x0000004d00127308 */ /* 0x000ea20000002400 */
[----:B------:R-:W-:Y:S02]  /*61c0*/  IABS R7, R4 ;  /* 0x0000000400077213 */ /* 0x000fe40000000000 */
[----:B------:R-:W-:Y:S02]  /*61d0*/  IABS R6, R9 ;  /* 0x0000000900067213 */ /* 0x000fe40000000000 */
[----:B------:R-:W-:Y:S01]  /*61e0*/  IABS R4, R8 ;  /* 0x0000000800047213 */ /* 0x000fe20000000000 */
[----:B------:R-:W-:Y:S01]  /*61f0*/  IMAD.MOV.U32 R12, RZ, RZ, R7 ;  /* 0x000000ffff0c7224 */ /* 0x000fe200078e0007 */
[----:B------:R-:W-:Y:S01]  /*6200*/  IABS R8, R10 ;  /* 0x0000000a00087213 */ /* 0x000fe20000000000 */
[----:B------:R-:W-:Y:S01]  /*6210*/  IMAD.MOV.U32 R7, RZ, RZ, R6 ;  /* 0x000000ffff077224 */ /* 0x000fe200078e0006 */
[----:B------:R-:W3:Y:S01]  /*6220*/  MUFU.TANH R21, R95 ;  /* 0x0000005f00157308 */ /* 0x000ee20000002400 */
[----:B------:R-:W-:Y:S01]  /*6230*/  IMAD.MOV.U32 R6, RZ, RZ, R4 ;  /* 0x000000ffff067224 */ /* 0x000fe200078e0004 */
[----:B------:R-:W-:Y:S01]  /*6240*/  IABS R4, R11 ;  /* 0x0000000b00047213 */ /* 0x000fe20000000000 */
[----:B------:R-:W-:Y:S01]  /*6250*/  IMAD.MOV.U32 R9, RZ, RZ, R8 ;  /* 0x000000ffff097224 */ /* 0x000fe200078e0008 */
[----:B------:R-:W-:-:S02]  /*6260*/  I2FP.F32.S32 R10, R7 ;  /* 0x00000007000a7245 */ /* 0x000fc40000201400 */
[----:B------:R-:W-:Y:S02]  /*6270*/  I2FP.F32.S32 R6, R6 ;  /* 0x0000000600067245 */ /* 0x000fe40000201400 */
[----:B------:R-:W-:Y:S01]  /*6280*/  I2FP.F32.S32 R8, R12 ;  /* 0x0000000c00087245 */ /* 0x000fe20000201400 */
[----:B-1----:R-:W-:Y:S01]  /*6290*/  FFMA.FTZ R11, R10, -UR19, R19 ;  /* 0x800000130a0b7c23 */ /* 0x002fe20008010013 */
[----:B------:R-:W-:Y:S01]  /*62a0*/  FSEL R175, R20, -INF , !P2 ;  /* 0xff80000014af7808 */ /* 0x000fe20005000000 */
[----:B------:R-:W-:Y:S01]  /*62b0*/  FFMA.FTZ R10, R6, -UR19, R17 ;  /* 0x80000013060a7c23 */ /* 0x000fe20008010011 */
[----:B------:R-:W-:Y:S01]  /*62c0*/  I2FP.F32.S32 R6, R4 ;  /* 0x0000000400067245 */ /* 0x000fe20000201400 */
[----:B------:R-:W-:Y:S01]  /*62d0*/  VIADD R4, R3, 0x38 ;  /* 0x0000003803047836 */ /* 0x000fe20000000000 */
[----:B------:R-:W-:Y:S01]  /*62e0*/  I2FP.F32.S32 R7, R9 ;  /* 0x0000000900077245 */ /* 0x000fe20000201400 */
[----:B------:R-:W-:Y:S01]  /*62f0*/  FFMA.FTZ R8, R8, -UR19, R22 ;  /* 0x8000001308087c23 */ /* 0x000fe20008010016 */
[----:B------:R-:W-:Y:S01]  /*6300*/  ISETP.GE.AND P2, PT, R5, R234, PT ;  /* 0x000000ea0500720c */ /* 0x000fe20003f46270 */
[----:B--2---:R-:W-:Y:S01]  /*6310*/  FFMA.FTZ R17, R6, -UR19, R18 ;  /* 0x8000001306117c23 */ /* 0x004fe20008010012 */
[----:B------:R-:W-:Y:S01]  /*6320*/  FSEL R100, R16, -INF , !P6 ;  /* 0xff80000010647808 */ /* 0x000fe20007000000 */
[--C-:B------:R-:W-:Y:S01]  /*6330*/  IMAD.IADD R6, R227, 0x1, -R4.reuse ;  /* 0x00000001e3067824 */ /* 0x100fe200078e0a04 */
[----:B------:R-:W-:Y:S01]  /*6340*/  FSEL R106, R14, -INF , !P5 ;  /* 0xff8000000e6a7808 */ /* 0x000fe20006800000 */
[----:B---3--:R-:W-:Y:S01]  /*6350*/  FFMA.FTZ R12, R7, -UR19, R21 ;  /* 0x80000013070c7c23 */ /* 0x008fe20008010015 */
[----:B------:R-:W-:Y:S01]  /*6360*/  FSEL R170, R13, -INF , !P3 ;  /* 0xff8000000daa7808 */ /* 0x000fe20005800000 */
[----:B------:R-:W-:Y:S01]  /*6370*/  IMAD.IADD R7, R230, 0x1, -R5 ;  /* 0x00000001e6077824 */ /* 0x000fe200078e0a05 */
[C---:B------:R-:W-:Y:S01]  /*6380*/  ISETP.GE.AND P6, PT, R5.reuse, R233, PT ;  /* 0x000000e90500720c */ /* 0x040fe20003fc6270 */
[----:B------:R-:W1:Y:S01]  /*6390*/  MUFU.TANH R18, R79 ;  /* 0x0000004f00127308 */ /* 0x000e620000002400 */
[----:B------:R-:W-:Y:S01]  /*63a0*/  ISETP.GE.AND P5, PT, R5, R232, PT ;  /* 0x000000e80500720c */ /* 0x000fe20003fa6270 */
[----:B------:R-:W-:Y:S01]  /*63b0*/  IMAD.IADD R9, R229, 0x1, -R4 ;  /* 0x00000001e5097824 */ /* 0x000fe200078e0a04 */
[----:B------:R-:W-:Y:S01]  /*63c0*/  ISETP.GE.AND P3, PT, R5, R231, PT ;  /* 0x000000e70500720c */ /* 0x000fe20003f66270 */
[----:B------:R-:W-:Y:S01]  /*63d0*/  VIADD R3, R3, 0x39 ;  /* 0x0000003903037836 */ /* 0x000fe20000000000 */
[----:B------:R-:W-:-:S02]  /*63e0*/  ISETP.LT.OR P2, PT, R5, R226, P2 ;  /* 0x000000e20500720c */ /* 0x000fc40001741670 */
[C---:B------:R-:W-:Y:S01]  /*63f0*/  ISETP.LT.OR P6, PT, R5.reuse, R225, P6 ;  /* 0x000000e10500720c */ /* 0x040fe200037c1670 */
[----:B------:R-:W2:Y:S01]  /*6400*/  MUFU.TANH R16, R49 ;  /* 0x0000003100107308 */ /* 0x000ea20000002400 */
[C---:B------:R-:W-:Y:S02]  /*6410*/  ISETP.LT.OR P5, PT, R5.reuse, R224, P5 ;  /* 0x000000e00500720c */ /* 0x040fe40002fa1670 */
[----:B------:R-:W-:Y:S02]  /*6420*/  ISETP.LT.OR P3, PT, R5, R223, P3 ;  /* 0x000000df0500720c */ /* 0x000fe40001f61670 */
[----:B------:R-:W-:Y:S01]  /*6430*/  IABS R5, R6 ;  /* 0x0000000600057213 */ /* 0x000fe20000000000 */
[----:B------:R-:W-:Y:S01]  /*6440*/  IMAD.IADD R6, R228, 0x1, -R4 ;  /* 0x00000001e4067824 */ /* 0x000fe200078e0a04 */
[----:B------:R-:W-:Y:S01]  /*6450*/  FSEL R198, R15, -INF , !P1 ;  /* 0xff8000000fc67808 */ /* 0x000fe20004800000 */
[----:B------:R-:W-:Y:S01]  /*6460*/  MUFU.TANH R13, R97 ;  /* 0x00000061000d7308 */ /* 0x000fe20000002400 */
[----:B------:R-:W-:-:S02]  /*6470*/  FSEL R200, R11, -INF , !P0 ;  /* 0xff8000000bc87808 */ /* 0x000fc40004000000 */
[----:B------:R-:W-:Y:S01]  /*6480*/  FSEL R202, R10, -INF , !P4 ;  /* 0xff8000000aca7808 */ /* 0x000fe20006000000 */
[----:B------:R-:W-:Y:S01]  /*6490*/  IMAD.MOV.U32 R10, RZ, RZ, R5 ;  /* 0x000000ffff0a7224 */ /* 0x000fe200078e0005 */
[----:B------:R-:W-:Y:S01]  /*64a0*/  FSEL R169, R8, -INF , !P2 ;  /* 0xff80000008a97808 */ /* 0x000fe20005000000 */
[----:B------:R-:W-:Y:S01]  /*64b0*/  IMAD.IADD R8, R230, 0x1, -R4 ;  /* 0x00000001e6087824 */ /* 0x000fe200078e0a04 */
[C---:B------:R-:W-:Y:S01]  /*64c0*/  ISETP.GE.AND P1, PT, R4.reuse, R234, PT ;  /* 0x000000ea0400720c */ /* 0x040fe20003f26270 */
[----:B------:R-:W3:Y:S01]  /*64d0*/  MUFU.TANH R15, R50 ;  /* 0x00000032000f7308 */ /* 0x000ee20000002400 */
[C---:B------:R-:W-:Y:S02]  /*64e0*/  ISETP.GE.AND P0, PT, R4.reuse, R233, PT ;  /* 0x000000e90400720c */ /* 0x040fe40003f06270 */
[C---:B------:R-:W-:Y:S02]  /*64f0*/  ISETP.GE.AND P4, PT, R4.reuse, R232, PT ;  /* 0x000000e80400720c */ /* 0x040fe40003f86270 */
[----:B------:R-:W-:-:S02]  /*6500*/  ISETP.GE.AND P2, PT, R4, R231, PT ;  /* 0x000000e70400720c */ /* 0x000fc40003f46270 */
[----:B------:R-:W-:Y:S01]  /*6510*/  IABS R7, R7 ;  /* 0x0000000700077213 */ /* 0x000fe20000000000 */
[----:B------:R-:W4:Y:S01]  /*6520*/  MUFU.TANH R14, R96 ;  /* 0x00000060000e7308 */ /* 0x000f220000002400 */
[----:B------:R-:W-:Y:S01]  /*6530*/  BAR.SYNC.DEFER_BLOCKING 0x0 ;  /* 0x0000000000007b1d */ /* 0x000fe20000010000 */
[C---:B------:R-:W-:Y:S02]  /*6540*/  ISETP.LT.OR P1, PT, R4.reuse, R226, P1 ;  /* 0x000000e20400720c */ /* 0x040fe40000f21670 */
[C---:B------:R-:W-:Y:S02]  /*6550*/  ISETP.LT.OR P0, PT, R4.reuse, R225, P0 ;  /* 0x000000e10400720c */ /* 0x040fe40000701670 */
[C---:B------:R-:W-:Y:S02]  /*6560*/  ISETP.LT.OR P4, PT, R4.reuse, R224, P4 ;  /* 0x000000e00400720c */ /* 0x040fe40002781670 */
[----:B------:R-:W-:Y:S02]  /*6570*/  ISETP.LT.OR P2, PT, R4, R223, P2 ;  /* 0x000000df0400720c */ /* 0x000fe40001741670 */
        /* <DEDUP_REMOVED lines=10> */
[----:B------:R-:W-:Y:S01]  /*6620*/  I2FP.F32.S32 R6, R10 ;  /* 0x0000000a00067245 */ /* 0x000fe20000201400 */
[----:B------:R-:W-:Y:S01]  /*6630*/  MUFU.TANH R12, R99 ;  /* 0x00000063000c7308 */ /* 0x000fe20000002400 */
[----:B------:R-:W-:Y:S01]  /*6640*/  I2FP.F32.S32 R7, R7 ;  /* 0x0000000700077245 */ /* 0x000fe20000201400 */
[----:B-1----:R-:W-:Y:S01]  /*6650*/  FFMA.FTZ R8, R8, -UR19, R18 ;  /* 0x8000001308087c23 */ /* 0x002fe20008010012 */
[----:B------:R-:W-:Y:S01]  /*6660*/  I2FP.F32.S32 R4, R4 ;  /* 0x0000000400047245 */ /* 0x000fe20000201400 */
[----:B--2---:R-:W-:Y:S01]  /*6670*/  FFMA.FTZ R6, R6, -UR19, R16 ;  /* 0x8000001306067c23 */ /* 0x004fe20008010010 */
[----:B------:R-:W-:Y:S01]  /*6680*/  I2FP.F32.S32 R5, R5 ;  /* 0x0000000500057245 */ /* 0x000fe20000201400 */
[----:B---3--:R-:W-:Y:S01]  /*6690*/  FFMA.FTZ R11, R7, -UR19, R15 ;  /* 0x80000013070b7c23 */ /* 0x008fe2000801000f */
[----:B------:R-:W-:Y:S01]  /*66a0*/  FSEL R199, R8, -INF , !P3 ;  /* 0xff80000008c77808 */ /* 0x000fe20005800000 */
[----:B------:R-:W-:Y:S01]  /*66b0*/  FFMA.FTZ R9, R4, -UR19, R13 ;  /* 0x8000001304097c23 */ /* 0x000fe2000801000d */
[----:B------:R-:W-:-:S02]  /*66c0*/  IMAD.IADD R4, R228, 0x1, -R3 ;  /* 0x00000001e4047824 */ /* 0x000fc400078e0a03 */
[----:B----4-:R-:W-:Y:S01]  /*66d0*/  FFMA.FTZ R10, R5, -UR19, R14 ;  /* 0x80000013050a7c23 */ /* 0x010fe2000801000e */
[----:B------:R-:W-:Y:S01]  /*66e0*/  FSEL R107, R6, -INF , !P1 ;  /* 0xff800000066b7808 */ /* 0x000fe20004800000 */
[--C-:B------:R-:W-:Y:S01]  /*66f0*/  IMAD.IADD R5, R227, 0x1, -R3.reuse ;  /* 0x00000001e3057824 */ /* 0x100fe200078e0a03 */
[----:B------:R-:W-:Y:S01]  /*6700*/  ISETP.GE.AND P6, PT, R3, R234, PT ;  /* 0x000000ea0300720c */ /* 0x000fe20003fc6270 */
[--C-:B------:R-:W-:Y:S01]  /*6710*/  IMAD.IADD R7, R229, 0x1, -R3.reuse ;  /* 0x00000001e5077824 */ /* 0x100fe200078e0a03 */
[C---:B------:R-:W-:Y:S01]  /*6720*/  ISETP.GE.AND P5, PT, R3.reuse, R233, PT ;  /* 0x000000e90300720c */ /* 0x040fe20003fa6270 */
[----:B------:R-:W-:Y:S01]  /*6730*/  IMAD.IADD R6, R230, 0x1, -R3 ;  /* 0x00000001e6067824 */ /* 0x000fe200078e0a03 */
[C---:B------:R-:W-:Y:S01]  /*6740*/  ISETP.GE.AND P3, PT, R3.reuse, R232, PT ;  /* 0x000000e80300720c */ /* 0x040fe20003f66270 */
[----:B------:R-:W-:Y:S01]  /*6750*/  MUFU.TANH R15, R51 ;  /* 0x00000033000f7308 */ /* 0x000fe20000002400 */
[C---:B------:R-:W-:Y:S02]  /*6760*/  ISETP.GE.AND P1, PT, R3.reuse, R231, PT ;  /* 0x000000e70300720c */ /* 0x040fe40003f26270 */
[----:B------:R-:W-:-:S02]  /*6770*/  ISETP.LT.OR P6, PT, R3, R226, P6 ;  /* 0x000000e20300720c */ /* 0x000fc400037c1670 */
[C---:B------:R-:W-:Y:S02]  /*6780*/  ISETP.LT.OR P5, PT, R3.reuse, R225, P5 ;  /* 0x000000e10300720c */ /* 0x040fe40002fa1670 */
[C---:B------:R-:W-:Y:S01]  /*6790*/  ISETP.LT.OR P3, PT, R3.reuse, R224, P3 ;  /* 0x000000e00300720c */ /* 0x040fe20001f61670 */
[----:B------:R-:W1:Y:S01]  /*67a0*/  MUFU.TANH R14, R64 ;  /* 0x00000040000e7308 */ /* 0x000e620000002400 */
[----:B------:R-:W-:Y:S02]  /*67b0*/  ISETP.LT.OR P1, PT, R3, R223, P1 ;  /* 0x000000df0300720c */ /* 0x000fe40000f21670 */
[----:B------:R-:W-:Y:S02]  /*67c0*/  IABS R4, R4 ;  /* 0x0000000400047213 */ /* 0x000fe40000000000 */
[----:B------:R-:W-:Y:S02]  /*67d0*/  IABS R8, R5 ;  /* 0x0000000500087213 */ /* 0x000fe40000000000 */
[----:B------:R-:W-:Y:S01]  /*67e0*/  IABS R3, R7 ;  /* 0x0000000700037213 */ /* 0x000fe20000000000 */
[----:B------:R-:W2:Y:S01]  /*67f0*/  MUFU.TANH R13, R98 ;  /* 0x00000062000d7308 */ /* 0x000ea20000002400 */
        /* <DEDUP_REMOVED lines=11> */
[----:B-1----:R-:W-:Y:S01]  /*68b0*/  FFMA.FTZ R5, R5, -UR19, R14 ;  /* 0x8000001305057c23 */ /* 0x002fe2000801000e */
[----:B------:R-:W-:Y:S01]  /*68c0*/  I2FP.F32.S32 R3, R3 ;  /* 0x0000000300037245 */ /* 0x000fe20000201400 */
[----:B------:R-:W-:Y:S01]  /*68d0*/  FFMA.FTZ R6, R7, -UR19, R15 ;  /* 0x8000001307067c23 */ /* 0x000fe2000801000f */
[----:B------:R-:W-:Y:S01]  /*68e0*/  FSEL R196, R9, -INF , !P2 ;  /* 0xff80000009c47808 */ /* 0x000fe20005000000 */
[----:B--2---:R-:W-:Y:S01]  /*68f0*/  FFMA.FTZ R4, R4, -UR19, R13 ;  /* 0x8000001304047c23 */ /* 0x004fe2000801000d */
        /* <DEDUP_REMOVED lines=70> */
.L_x_1180:
[----:B------:R-:W-:Y:S05]  /*6d60*/  BSYNC B0 ;  /* 0x0000000000007941 */ /* 0x000fea0003800000 */
.L_x_1179:
[----:B------:R-:W0:Y:S02]  /*6d70*/  LDGDEPBAR ;  /* 0x00000000000079af */ /* 0x000e240000000000 */
.L_x_1178:
        /* <DEDUP_REMOVED lines=36> */
[----:B------:R-:W3:Y:S01]  /*6fc0*/  SHFL.BFLY PT, R4, R103, 0x2, 0x1f ;  /* 0x0c401f0067047f89 */ /* 0x000ee200000e0000 */
        /* <DEDUP_REMOVED lines=10> */
[----:B------:R-:W-:Y:S01]  /*7070*/  LEA R218, R2, R216, 0x1 ;  /* 0x000000d802da7211 */ /* 0x000fe200078e08ff */
[----:B------:R-:W4:Y:S01]  /*7080*/  SHFL.BFLY PT, R5, R105, 0x2, 0x1f ;  /* 0x0c401f0069057f89 */ /* 0x000f2200000e0000 */
[----:B------:R-:W-:Y:S02]  /*7090*/  FMNMX.FTZ R3, R196, R3, !PT ;  /* 0x00000003c4037209 */ /* 0x000fe40007810000 */
[----:B---3--:R-:W-:Y:S02]  /*70a0*/  FMNMX.FTZ R103, R103, R4, !PT ;  /* 0x0000000467677209 */ /* 0x008fe40007810000 */
[----:B------:R-:W-:-:S02]  /*70b0*/  FMNMX.FTZ R4, R59, R57, !PT ;  /* 0x000000393b047209 */ /* 0x000fc40007810000 */
        /* <DEDUP_REMOVED lines=52> */
[----:B--2---:R-:W-:-:S03]  /*7400*/  FFMA.FTZ R2, R48, UR22, -R3 ;  /* 0x0000001630027c23 */ /* 0x004fc60008010803 */
[----:B------:R-:W-:Y:S01]  /*7410*/  LDSM.16.MT88.4 R48, [R218+0xb000] ;  /* 0x00b00000da30783b */ /* 0x000fe20000004200 */
[----:B------:R2:W-:Y:S01]  /*7420*/  MUFU.EX2 R211, R2 ;  /* 0x0000000200d37308 */ /* 0x0005e20000000800 */
[----:B----4-:R-:W-:Y:S01]  /*7430*/  FFMA.FTZ R5, R24, UR22, -R13 ;  /* 0x0000001618057c23 */ /* 0x010fe2000801080d */
[----:B-----5:R-:W-:Y:S01]  /*7440*/  F2FP.BF16.F32.PACK_AB R4, R185, R183 ;  /* 0x000000b7b904723e */ /* 0x020fe200000010ff */
[----:B------:R-:W-:Y:S05]  /*7450*/  LDSM.16.MT88.4 R24, [R216+0xa000] ;  /* 0x00a00000d818783b */ /* 0x000fea0000004200 */
[----:B------:R3:W-:Y:S01]  /*7460*/  MUFU.EX2 R212, R5 ;  /* 0x0000000500d47308 */ /* 0x0007e20000000800 */
[----:B--2---:R-:W-:Y:S01]  /*7470*/  FFMA.FTZ R2, R35, UR22, -R3 ;  /* 0x0000001623027c23 */ /* 0x004fe20008010803 */
[----:B-1----:R-:W-:-:S02]  /*7480*/  FMNMX.FTZ R104, R0, R8, !PT ;  /* 0x0000000800687209 */ /* 0x002fc40007810000 */
        /* <DEDUP_REMOVED lines=57> */
[C---:B------:R-:W-:Y:S06]  /*7820*/  HMMA.16816.F32.BF16 R148, R8.reuse, R42, RZ ;  /* 0x0000002a0894723c */ /* 0x040fec00000418ff */
[----:B------:R-:W-:Y:S01]  /*7830*/  HMMA.16816.F32.BF16 R36, R8, R48, RZ ;  /* 0x000000300824723c */ /* 0x000fe200000418ff */
[----:B-1----:R-:W-:-:S04]  /*7840*/  FFMA.FTZ R2, R45, UR22, -R13 ;  /* 0x000000162d027c23 */ /* 0x002fc8000801080d */
[----:B------:R1:W2:Y:S01]  /*7850*/  MUFU.EX2 R186, R2 ;  /* 0x0000000200ba7308 */ /* 0x0002a20000000800 */
[----:B------:R-:W-:Y:S01]  /*7860*/  HMMA.16816.F32.BF16 R152, R8, R50, RZ ;  /* 0x000000320898723c */ /* 0x000fe200000418ff */
[----:B------:R-:W-:Y:S01]  /*7870*/  LDSM.16.MT88.4 R48, [R216+0x9800] ;  /* 0x00980000d830783b */ /* 0x000fe20000004200 */
[--C-:B-1----:R-:W-:Y:S01]  /*7880*/  FFMA.FTZ R2, R34, UR22, -R13.reuse ;  /* 0x0000001622027c23 */ /* 0x102fe2000801080d */
[----:B--2---:R-:W-:Y:S02]  /*7890*/  F2FP.BF16.F32.PACK_AB R4, R186, R210 ;  /* 0x000000d2ba04723e */ /* 0x004fe400000010ff */
        /* <DEDUP_REMOVED lines=8> */
[----:B---3--:R-:W-:Y:S02]  /*7920*/  FFMA.FTZ R2, R53, UR22, -R12 ;  /* 0x0000001635027c23 */ /* 0x008fe4000801080c */
[----:B------:R-:W-:Y:S01]  /*7930*/  HMMA.16816.F32.BF16 R52, R8, R40, RZ ;  /* 0x000000280834723c */ /* 0x000fe200000418ff */
[----:B------:R-:W-:Y:S03]  /*7940*/  LDSM.16.MT88.4 R40, [R218+0x9800] ;  /* 0x00980000da28783b */ /* 0x000fe60000004200 */
[----:B------:R3:W4:Y:S03]  /*7950*/  MUFU.EX2 R249, R2 ;  /* 0x0000000200f97308 */ /* 0x0007260000000800 */
[----:B------:R-:W-:-:S02]  /*7960*/  F2FP.BF16.F32.PACK_AB R8, R167, R209 ;  /* 0x000000d1a708723e */ /* 0x000fc400000010ff */
[----:B------:R-:W-:Y:S01]  /*7970*/  F2FP.BF16.F32.PACK_AB R10, R166, R187 ;  /* 0x000000bba60a723e */ /* 0x000fe200000010ff */
[----:B---3--:R-:W-:Y:S01]  /*7980*/  FFMA.FTZ R2, R47, UR22, -R12 ;  /* 0x000000162f027c23 */ /* 0x008fe2000801080c */
[----:B----4-:R-:W-:-:S03]  /*7990*/  F2FP.BF16.F32.PACK_AB R5, R249, R246 ;  /* 0x000000f6f905723e */ /* 0x010fc600000010ff */
[----:B------:R3:W-:Y:S02]  /*79a0*/  MUFU.EX2 R248, R2 ;  /* 0x0000000200f87308 */ /* 0x0007e40000000800 */
[----:B---3--:R-:W-:Y:S02]  /*79b0*/  FFMA.FTZ R2, R44, UR22, -R12 ;  /* 0x000000162c027c23 */ /* 0x008fe4000801080c */
[----:B------:R-:W3:Y:S04]  /*79c0*/  LDSM.16.MT88.4 R44, [R218+0xb400] ;  /* 0x00b40000da2c783b */ /* 0x000ee80000004200 */
[----:B------:R4:W5:Y:S02]  /*79d0*/  MUFU.EX2 R247, R2 ;  /* 0x0000000200f77308 */ /* 0x0009640000000800 */
[----:B----4-:R-:W-:Y:S01]  /*79e0*/  FFMA.FTZ R2, R143, UR22, -R0 ;  /* 0x000000168f027c23 */ /* 0x010fe20008010800 */
[----:B-----5:R-:W-:-:S05]  /*79f0*/  F2FP.BF16.F32.PACK_AB R7, R247, R248 ;  /* 0x000000f8f707723e */ /* 0x020fca00000010ff */
[----:B------:R4:W-:Y:S02]  /*7a00*/  MUFU.EX2 R244, R2 ;  /* 0x0000000200f47308 */ /* 0x0009e40000000800 */
[C---:B-1----:R-:W-:Y:S06]  /*7a10*/  HMMA.16816.F32.BF16 R108, R4.reuse, R32, R108 ;  /* 0x00000020046c723c */ /* 0x042fec000004186c */
[C---:B--2---:R-:W-:Y:S06]  /*7a20*/  HMMA.16816.F32.BF16 R124, R4.reuse, R28, R124 ;  /* 0x0000001c047c723c */ /* 0x044fec000004187c */
[----:B------:R-:W-:Y:S01]  /*7a30*/  HMMA.16816.F32.BF16 R116, R4, R16, R116 ;  /* 0x000000100474723c */ /* 0x000fe20000041874 */
[----:B----4-:R-:W-:-:S04]  /*7a40*/  FFMA.FTZ R2, R142, UR22, -R0 ;  /* 0x000000168e027c23 */ /* 0x010fc80008010800 */
[----:B------:R1:W2:Y:S01]  /*7a50*/  MUFU.EX2 R245, R2 ;  /* 0x0000000200f57308 */ /* 0x0002a20000000800 */
[C---:B---3--:R-:W-:Y:S06]  /*7a60*/  HMMA.16816.F32.BF16 R96, R4.reuse, R44, R96 ;  /* 0x0000002c0460723c */ /* 0x048fec0000041860 */
[C---:B------:R-:W-:Y:S06]  /*7a70*/  HMMA.16816.F32.BF16 R120, R4.reuse, R20, R120 ;  /* 0x000000140478723c */ /* 0x040fec0000041878 */
[----:B------:R-:W-:Y:S01]  /*7a80*/  HMMA.16816.F32.BF16 R156, R4, R24, R112 ;  /* 0x00000018049c723c */ /* 0x000fe20000041870 */
[----:B-1----:R-:W-:Y:S01]  /*7a90*/  FFMA.FTZ R2, R141, UR22, -R0 ;  /* 0x000000168d027c23 */ /* 0x002fe20008010800 */
[----:B--2---:R-:W-:-:S04]  /*7aa0*/  F2FP.BF16.F32.PACK_AB R9, R245, R244 ;  /* 0x000000f4f509723e */ /* 0x004fc800000010ff */
        /* <DEDUP_REMOVED lines=14> */
[----:B-1----:R-:W-:Y:S01]  /*7b90*/  FFMA.FTZ R2, R163, UR22, -R13 ;  /* 0x00000016a3027c23 */ /* 0x002fe2000801080d */
[----:B------:R-:W-:-:S04]  /*7ba0*/  IMAD.MOV.U32 R163, RZ, RZ, R167 ;  /* 0x000000ffffa37224 */ /* 0x000fc800078e00a7 */
[C---:B------:R-:W-:Y:S01]  /*7bb0*/  HMMA.16816.F32.BF16 R64, R8.reuse, R16, R60 ;  /* 0x000000100840723c */ /* 0x040fe2000004183c */
[----:B------:R1:W-:Y:S05]  /*7bc0*/  MUFU.EX2 R240, R2 ;  /* 0x0000000200f07308 */ /* 0x0003ea0000000800 */
[C---:B------:R-:W-:Y:S01]  /*7bd0*/  HMMA.16816.F32.BF16 R60, R8.reuse, R30, R128 ;  /* 0x0000001e083c723c */ /* 0x040fe20000041880 */
[----:B------:R-:W-:Y:S05]  /*7be0*/  LDSM.16.MT88.4 R28, [R218+0xa800] ;  /* 0x00a80000da1c783b */ /* 0x000fea0000004200 */
[----:B------:R-:W-:Y:S01]  /*7bf0*/  HMMA.16816.F32.BF16 R188, R8, R32, R52 ;  /* 0x0000002008bc723c */ /* 0x000fe20000041834 */
[----:B------:R-:W-:-:S05]  /*7c00*/  MOV R131, R213 ;  /* 0x000000d500837202 */ /* 0x000fca0000000f00 */
[C---:B------:R-:W-:Y:S01]  /*7c10*/  HMMA.16816.F32.BF16 R52, R8.reuse, R18, R136 ;  /* 0x000000120834723c */ /* 0x040fe20000041888 */
[----:B-1----:R-:W-:Y:S01]  /*7c20*/  FFMA.FTZ R2, R160, UR22, -R13 ;  /* 0x00000016a0027c23 */ /* 0x002fe2000801080d */
[----:B------:R-:W-:Y:S01]  /*7c30*/  MOV R160, R166 ;  /* 0x000000a600a07202 */ /* 0x000fe20000000f00 */
[----:B------:R-:W-:Y:S02]  /*7c40*/  LDSM.16.MT88.4 R16, [R216+0xb800] ;  /* 0x00b80000d810783b */ /* 0x000fe40000004200 */
[----:B------:R1:W2:Y:S01]  /*7c50*/  MUFU.EX2 R239, R2 ;  /* 0x0000000200ef7308 */ /* 0x0002a20000000800 */
[----:B------:R-:W-:Y:S01]  /*7c60*/  HMMA.16816.F32.BF16 R32, R8, R34, R148 ;  /* 0x000000220820723c */ /* 0x000fe20000041894 */
[----:B------:R-:W-:Y:S01]  /*7c70*/  IMAD.MOV.U32 R138, RZ, RZ, R212 ;  /* 0x000000ffff8a7224 */ /* 0x000fe200078e00d4 */
[----:B------:R-:W-:-:S05]  /*7c80*/  MOV R139, R211 ;  /* 0x000000d3008b7202 */ /* 0x000fca0000000f00 */
[----:B------:R-:W-:Y:S01]  /*7c90*/  MOV R151, R210 ;  /* 0x000000d200977202 */ /* 0x000fe20000000f00 */
[----:B------:R-:W-:Y:S01]  /*7ca0*/  IMAD.MOV.U32 R150, RZ, RZ, R209 ;  /* 0x000000ffff967224 */ /* 0x000fe200078e00d1 */
        /* <DEDUP_REMOVED lines=19> */
[----:B------:R-:W-:Y:S03]  /*7de0*/  HMMA.16816.F32.BF16 R192, R8, R44, R36 ;  /* 0x0000002c08c0723c */ /* 0x000fe60000041824 */
[----:B------:R1:W-:Y:S01]  /*7df0*/  MUFU.EX2 R236, R2 ;  /* 0x0000000200ec7308 */ /* 0x0003e20000000800 */
[----:B------:R-:W3:Y:S01]  /*7e00*/  LDSM.16.MT88.4 R36, [R216+0xa800] ;  /* 0x00a80000d824783b */ /* 0x000ee20000004200 */
[----:B--2---:R-:W-:-:S02]  /*7e10*/  F2FP.BF16.F32.PACK_AB R6, R237, R238 ;  /* 0x000000eeed06723e */ /* 0x004fc400000010ff */
[----:B------:R-:W-:Y:S01]  /*7e20*/  MOV R137, R172 ;  /* 0x000000ac00897202 */ /* 0x000fe20000000f00 */
[----:B------:R-:W-:Y:S07]  /*7e30*/  HMMA.16816.F32.BF16 R44, R8, R46, R152 ;  /* 0x0000002e082c723c */ /* 0x000fee0000041898 */
[----:B------:R-:W-:Y:S01]  /*7e40*/  IMAD.MOV.U32 R152, RZ, RZ, R206 ;  /* 0x000000ffff987224 */ /* 0x000fe200078e00ce */
[----:B------:R-:W-:Y:S01]  /*7e50*/  MOV R154, R101 ;  /* 0x00000065009a7202 */ /* 0x000fe20000000f00 */
[----:B------:R-:W-:Y:S01]  /*7e60*/  IMAD.MOV.U32 R153, RZ, RZ, R160 ;  /* 0x000000ffff997224 */ /* 0x000fe200078e00a0 */
[----:B------:R-:W-:Y:S01]  /*7e70*/  MOV R101, R163 ;  /* 0x000000a300657202 */ /* 0x000fe20000000f00 */
[----:B-1----:R-:W-:Y:S01]  /*7e80*/  FFMA.FTZ R2, R162, UR22, -R12 ;  /* 0x00000016a2027c23 */ /* 0x002fe2000801080c */
[----:B------:R-:W-:Y:S01]  /*7e90*/  IMAD.MOV.U32 R162, RZ, RZ, R215 ;  /* 0x000000ffffa27224 */ /* 0x000fe200078e00d7 */
[----:B------:R-:W-:-:S02]  /*7ea0*/  MOV R155, R187 ;  /* 0x000000bb009b7202 */ /* 0x000fc40000000f00 */
[----:B------:R1:W2:Y:S01]  /*7eb0*/  MUFU.EX2 R235, R2 ;  /* 0x0000000200eb7308 */ /* 0x0002a20000000800 */
[----:B------:R-:W-:Y:S02]  /*7ec0*/  IMAD.MOV.U32 R136, RZ, RZ, R162 ;  /* 0x000000ffff887224 */ /* 0x000fe400078e00a2 */
[----:B-1----:R-:W-:Y:S01]  /*7ed0*/  FFMA.FTZ R2, R161, UR22, -R12 ;  /* 0x00000016a1027c23 */ /* 0x002fe2000801080c */
[----:B--2---:R-:W-:-:S04]  /*7ee0*/  F2FP.BF16.F32.PACK_AB R5, R235, R236 ;  /* 0x000000eceb05723e */ /* 0x004fc800000010ff */
        /* <DEDUP_REMOVED lines=8> */
[----:B------:R-:W-:Y:S01]  /*7f70*/  MOV R124, R101 ;  /* 0x00000065007c7202 */ /* 0x000fe20000000f00 */
[----:B------:R-:W-:Y:S01]  /*7f80*/  IMAD.MOV.U32 R126, RZ, RZ, R150 ;  /* 0x000000ffff7e7224 */ /* 0x000fe200078e0096 */
[----:B------:R-:W-:-:S02]  /*7f90*/  MOV R127, R149 ;  /* 0x00000095007f7202 */ /* 0x000fc40000000f00 */
[----:B------:R-:W-:Y:S01]  /*7fa0*/  MOV R125, R151 ;  /* 0x00000097007d7202 */ /* 0x000fe20000000f00 */
[----:B------:R-:W-:Y:S01]  /*7fb0*/  HMMA.16816.F32.BF16 R160, R4, R28, R156 ;  /* 0x0000001c04a0723c */ /* 0x000fe2000004189c */
[----:B-1----:R-:W-:Y:S01]  /*7fc0*/  FFMA.FTZ R2, R174, UR22, -R3 ;  /* 0x00000016ae027c23 */ /* 0x002fe20008010803 */
[----:B--2---:R-:W-:-:S03]  /*7fd0*/  F2FP.BF16.F32.PACK_AB R8, R213, R241 ;  /* 0x000000f1d508723e */ /* 0x004fc600000010ff */
[----:B------:R1:W-:Y:S01]  /*7fe0*/  MUFU.EX2 R212, R2 ;  /* 0x0000000200d47308 */ /* 0x0003e20000000800 */
[----:B------:R-:W-:Y:S01]  /*7ff0*/  HMMA.16816.F32.BF16 R140, R4, R42, R140 ;  /* 0x0000002a048c723c */ /* 0x000fe2000004188c */
[----:B------:R-:W-:-:S05]  /*8000*/  MOV R159, R127 ;  /* 0x0000007f009f7202 */ /* 0x000fca0000000f00 */
[----:B------:R-:W-:Y:S01]  /*8010*/  HMMA.16816.F32.BF16 R88, R4, R38, R88 ;  /* 0x000000260458723c */ /* 0x000fe20000041858 */
[----:B-1----:R-:W-:-:S04]  /*8020*/  FFMA.FTZ R2, R173, UR22, -R3 ;  /* 0x00000016ad027c23 */ /* 0x002fc80008010803 */
[----:B------:R1:W2:Y:S02]  /*8030*/  MUFU.EX2 R211, R2 ;  /* 0x0000000200d37308 */ /* 0x0002a40000000800 */
[----:B-1----:R-:W-:Y:S01]  /*8040*/  FFMA.FTZ R2, R170, UR22, -R3 ;  /* 0x00000016aa027c23 */ /* 0x002fe20008010803 */
[----:B--2---:R-:W-:Y:S02]  /*8050*/  F2FP.BF16.F32.PACK_AB R10, R211, R212 ;  /* 0x000000d4d30a723e */ /* 0x004fe400000010ff */
[----:B------:R-:W-:-:S03]  /*8060*/  MOV R170, R131 ;  /* 0x0000008300aa7202 */ /* 0x000fc60000000f00 */
[----:B------:R1:W-:Y:S01]  /*8070*/  MUFU.EX2 R210, R2 ;  /* 0x0000000200d27308 */ /* 0x0003e20000000800 */
[C---:B------:R-:W-:Y:S06]  /*8080*/  HMMA.16816.F32.BF16 R128, R4.reuse, R40, R120 ;  /* 0x000000280480723c */ /* 0x040fec0000041878 */
[----:B------:R-:W-:Y:S01]  /*8090*/  HMMA.16816.F32.BF16 R120, R4, R50, R92 ;  /* 0x000000320478723c */ /* 0x000fe2000004185c */
[----:B-1----:R-:W-:Y:S01]  /*80a0*/  FFMA.FTZ R2, R169, UR22, -R3 ;  /* 0x00000016a9027c23 */ /* 0x002fe20008010803 */
[----:B------:R-:W-:-:S03]  /*80b0*/  MOV R169, R134 ;  /* 0x0000008600a97202 */ /* 0x000fc60000000f00 */
[----:B------:R1:W2:Y:S02]  /*80c0*/  MUFU.EX2 R209, R2 ;  /* 0x0000000200d17308 */ /* 0x0002a40000000800 */
[--C-:B-1----:R-:W-:Y:S01]  /*80d0*/  FFMA.FTZ R2, R107, UR22, -R3.reuse ;  /* 0x000000166b027c23 */ /* 0x102fe20008010803 */
[----:B------:R-:W-:-:S05]  /*80e0*/  FFMA.FTZ R3, R168, UR22, -R3 ;  /* 0x00000016a8037c23 */ /* 0x000fca0008010803 */
[----:B------:R1:W-:Y:S02]  /*80f0*/  MUFU.EX2 R208, R2 ;  /* 0x0000000200d07308 */ /* 0x0003e40000000800 */
[--C-:B-1----:R-:W-:Y:S02]  /*8100*/  FFMA.FTZ R2, R181, UR22, -R0.reuse ;  /* 0x00000016b5027c23 */ /* 0x102fe40008010800 */
[C---:B------:R-:W-:Y:S04]  /*8110*/  HMMA.16816.F32.BF16 R180, R4.reuse, R16, R108 ;  /* 0x0000001004b4723c */ /* 0x040fe8000004186c */
[----:B------:R1:W-:Y:S02]  /*8120*/  MUFU.EX2 R207, R2 ;  /* 0x0000000200cf7308 */ /* 0x0003e40000000800 */
[----:B------:R-:W-:Y:S01]  /*8130*/  HMMA.16816.F32.BF16 R108, R4, R22, R76 ;  /* 0x00000016046c723c */ /* 0x000fe2000004184c */
[----:B-1----:R-:W-:-:S05]  /*8140*/  FFMA.FTZ R2, R184, UR22, -R0 ;  /* 0x00000016b8027c23 */ /* 0x002fca0008010800 */
[----:B------:R-:W-:Y:S01]  /*8150*/  HMMA.16816.F32.BF16 R184, R4, R20, R96 ;  /* 0x0000001404b8723c */ /* 0x000fe20000041860 */
[----:B------:R1:W3:Y:S06]  /*8160*/  MUFU.EX2 R206, R2 ;  /* 0x0000000200ce7308 */ /* 0x0002ec0000000800 */
[----:B--2---:R-:W-:Y:S01]  /*8170*/  F2FP.BF16.F32.PACK_AB R96, R209, R210 ;  /* 0x000000d2d160723e */ /* 0x004fe200000010ff */
[----:B-1----:R-:W-:Y:S01]  /*8180*/  FFMA.FTZ R2, R201, UR22, -R0 ;  /* 0x00000016c9027c23 */ /* 0x002fe20008010800 */
[----:B---3--:R-:W-:Y:S01]  /*8190*/  F2FP.BF16.F32.PACK_AB R9, R206, R207 ;  /* 0x000000cfce09723e */ /* 0x008fe200000010ff */
[----:B------:R1:W2:Y:S08]  /*81a0*/  MUFU.EX2 R201, R3 ;  /* 0x0000000300c97308 */ /* 0x0002b00000000800 */
[----:B------:R3:W-:Y:S01]  /*81b0*/  MUFU.EX2 R107, R2 ;  /* 0x00000002006b7308 */ /* 0x0007e20000000800 */
[----:B-1----:R-:W-:-:S02]  /*81c0*/  MOV R3, R14 ;  /* 0x0000000e00037202 */ /* 0x002fc40000000f00 */
[----:B--2---:R-:W-:Y:S01]  /*81d0*/  F2FP.BF16.F32.PACK_AB R98, R201, R208 ;  /* 0x000000d0c962723e */ /* 0x004fe200000010ff */
[--C-:B---3--:R-:W-:Y:S02]  /*81e0*/  FFMA.FTZ R2, R175, UR22, -R0.reuse ;  /* 0x00000016af027c23 */ /* 0x108fe40008010800 */
[----:B------:R-:W-:Y:S02]  /*81f0*/  HMMA.16816.F32.BF16 R172, R4, R30, R84 ;  /* 0x0000001e04ac723c */ /* 0x000fe40000041854 */
[----:B------:R1:W2:Y:S02]  /*8200*/  MUFU.EX2 R106, R2 ;  /* 0x00000002006a7308 */ /* 0x0002a40000000800 */
[----:B-1----:R-:W-:Y:S01]  /*8210*/  FFMA.FTZ R2, R198, UR22, -R0 ;  /* 0x00000016c6027c23 */ /* 0x002fe20008010800 */
[----:B--2---:R-:W-:Y:S01]  /*8220*/  F2FP.BF16.F32.PACK_AB R11, R106, R107 ;  /* 0x0000006b6a0b723e */ /* 0x004fe200000010ff */
[----:B------:R-:W-:Y:S01]  /*8230*/  IMAD.MOV.U32 R198, RZ, RZ, R152 ;  /* 0x000000ffffc67224 */ /* 0x000fe200078e0098 */
[----:B------:R-:W-:-:S03]  /*8240*/  MOV R152, R148 ;  /* 0x0000009400987202 */ /* 0x000fc60000000f00 */
[----:B------:R1:W-:Y:S01]  /*8250*/  MUFU.EX2 R101, R2 ;  /* 0x0000000200657308 */ /* 0x0003e20000000800 */
[----:B------:R-:W-:Y:S01]  /*8260*/  HMMA.16816.F32.BF16 R148, R4, R18, R80 ;  /* 0x000000120494723c */ /* 0x000fe20000041850 */
[----:B------:R-:W-:Y:S04]  /*8270*/  LDSM.16.MT88.4 R4, [R218+0xbc00] ;  /* 0x00bc0000da04783b */ /* 0x000fe80000004200 */
[----:B------:R-:W2:Y:S01]  /*8280*/  LDSM.16.MT88.4 R80, [R216+0xbc00] ;  /* 0x00bc0000d850783b */ /* 0x000ea20000004200 */
[C---:B------:R-:W-:Y:S06]  /*8290*/  HMMA.16816.F32.BF16 R116, R8.reuse, R48, R72 ;  /* 0x000000300874723c */ /* 0x040fec0000041848 */
[----:B------:R-:W-:Y:S01]  /*82a0*/  HMMA.16816.F32.BF16 R60, R8, R50, R60 ;  /* 0x00000032083c723c */ /* 0x000fe2000004183c */
[----:B-1----:R-:W-:Y:S01]  /*82b0*/  FFMA.FTZ R2, R200, UR22, -R13 ;  /* 0x00000016c8027c23 */ /* 0x002fe2000801080d */
[----:B------:R-:W-:Y:S01]  /*82c0*/  IMAD.MOV.U32 R200, RZ, RZ, R153 ;  /* 0x000000ffffc87224 */ /* 0x000fe200078e0099 */
[----:B------:R-:W-:-:S04]  /*82d0*/  MOV R153, R154 ;  /* 0x0000009a00997202 */ /* 0x000fc80000000f00 */
[----:B------:R-:W-:Y:S01]  /*82e0*/  IMAD.MOV.U32 R50, RZ, RZ, R132 ;  /* 0x000000ffff327224 */ /* 0x000fe200078e0084 */
[----:B------:R-:W-:Y:S01]  /*82f0*/  MOV R154, R136 ;  /* 0x00000088009a7202 */ /* 0x000fe20000000f00 */
[----:B------:R-:W-:Y:S01]  /*8300*/  IMAD.MOV.U32 R136, RZ, RZ, R100 ;  /* 0x000000ffff887224 */ /* 0x000fe200078e0064 */
[----:B------:R-:W-:Y:S01]  /*8310*/  MOV R51, R155 ;  /* 0x0000009b00337202 */ /* 0x000fe20000000f00 */
[----:B------:R1:W-:Y:S01]  /*8320*/  MUFU.EX2 R100, R2 ;  /* 0x0000000200647308 */ /* 0x0003e20000000800 */
[----:B------:R-:W-:Y:S01]  /*8330*/  IMAD.MOV.U32 R155, RZ, RZ, R135 ;  /* 0x000000ffff9b7224 */ /* 0x000fe200078e0087 */
[C---:B------:R-:W-:Y:S06]  /*8340*/  HMMA.16816.F32.BF16 R64, R8.reuse, R36, R64 ;  /* 0x000000240840723c */ /* 0x040fec0000041840 */
[----:B------:R-:W-:Y:S01]  /*8350*/  HMMA.16816.F32.BF16 R164, R8, R28, R164 ;  /* 0x0000001c08a4723c */ /* 0x000fe200000418a4 */
[----:B------:R-:W-:-:S05]  /*8360*/  IMAD.MOV.U32 R37, RZ, RZ, R153 ;  /* 0x000000ffff257224 */ /* 0x000fca00078e0099 */
[C---:B------:R-:W-:Y:S01]  /*8370*/  HMMA.16816.F32.BF16 R84, R8.reuse, R20, R192 ;  /* 0x000000140854723c */ /* 0x040fe200000418c0 */
[----:B------:R-:W-:Y:S01]  /*8380*/  IMAD.MOV.U32 R28, RZ, RZ, R15 ;  /* 0x000000ffff1c7224 */ /* 0x000fe200078e000f */
[----:B------:R-:W-:Y:S01]  /*8390*/  MOV R29, R139 ;  /* 0x0000008b001d7202 */ /* 0x000fe20000000f00 */
[--C-:B-1----:R-:W-:Y:S01]  /*83a0*/  FFMA.FTZ R2, R179, UR22, -R13.reuse ;  /* 0x00000016b3027c23 */ /* 0x102fe2000801080d */
[----:B------:R-:W-:Y:S02]  /*83b0*/  MOV R179, R170 ;  /* 0x000000aa00b37202 */ /* 0x000fe40000000f00 */
[----:B------:R-:W-:Y:S01]  /*83c0*/  MOV R170, R133 ;  /* 0x0000008500aa7202 */ /* 0x000fe20000000f00 */
[----:B------:R1:W3:Y:S01]  /*83d0*/  MUFU.EX2 R49, R2 ;  /* 0x0000000200317308 */ /* 0x0002e20000000800 */
[C---:B------:R-:W-:Y:S06]  /*83e0*/  HMMA.16816.F32.BF16 R132, R8.reuse, R40, R68 ;  /* 0x000000280884723c */ /* 0x040fec0000041844 */
[C---:B------:R-:W-:Y:S06]  /*83f0*/  HMMA.16816.F32.BF16 R56, R8.reuse, R42, R56 ;  /* 0x0000002a0838723c */ /* 0x040fec0000041838 */
[----:B------:R-:W-:Y:S01]  /*8400*/  HMMA.16816.F32.BF16 R52, R8, R38, R52 ;  /* 0x000000260834723c */ /* 0x000fe20000041834 */
[----:B------:R-:W-:Y:S01]  /*8410*/  IMAD.MOV.U32 R42, RZ, RZ, R126 ;  /* 0x000000ffff2a7224 */ /* 0x000fe200078e007e */
[----:B------:R-:W-:Y:S01]  /*8420*/  MOV R43, R125 ;  /* 0x0000007d002b7202 */ /* 0x000fe20000000f00 */
[----:B-1----:R-:W-:Y:S01]  /*8430*/  FFMA.FTZ R2, R171, UR22, -R13 ;  /* 0x00000016ab027c23 */ /* 0x002fe2000801080d */
[----:B---3--:R-:W-:-:S02]  /*8440*/  F2FP.BF16.F32.PACK_AB R92, R49, R100 ;  /* 0x00000064315c723e */ /* 0x008fc400000010ff */
[----:B------:R-:W-:Y:S01]  /*8450*/  HMMA.16816.F32.BF16 R24, R8, R30, R24 ;  /* 0x0000001e0818723c */ /* 0x000fe20000041818 */
[----:B------:R-:W-:Y:S01]  /*8460*/  MOV R39, R136 ;  /* 0x0000008800277202 */ /* 0x000fe20000000f00 */
[----:B------:R1:W-:Y:S01]  /*8470*/  MUFU.EX2 R48, R2 ;  /* 0x0000000200307308 */ /* 0x0003e20000000800 */
[----:B------:R-:W-:-:S03]  /*8480*/  IMAD.MOV.U32 R38, RZ, RZ, R137 ;  /* 0x000000ffff267224 */ /* 0x000fc600078e0089 */
[C---:B------:R-:W-:Y:S01]  /*8490*/  HMMA.16816.F32.BF16 R68, R8.reuse, R16, R188 ;  /* 0x000000100844723c */ /* 0x040fe200000418bc */
[----:B------:R-:W-:Y:S01]  /*84a0*/  MOV R31, R169 ;  /* 0x000000a9001f7202 */ /* 0x000fe20000000f00 */
[----:B------:R-:W-:Y:S02]  /*84b0*/  IMAD.MOV.U32 R30, RZ, RZ, R170 ;  /* 0x000000ffff1e7224 */ /* 0x000fe400078e00aa */
[----:B------:R-:W-:Y:S02]  /*84c0*/  LDSM.16.MT88.4 R168, [R218+0xac00] ;  /* 0x00ac0000daa8783b */ /* 0x000fe40000004200 */
[----:B------:R-:W-:Y:S01]  /*84d0*/  HMMA.16816.F32.BF16 R32, R8, R18, R32 ;  /* 0x000000120820723c */ /* 0x000fe20000041820 */
[----:B------:R-:W-:-:S05]  /*84e0*/  MOV R191, R159 ;  /* 0x0000009f00bf7202 */ /* 0x000fca0000000f00 */
[----:B------:R-:W-:Y:S01]  /*84f0*/  HMMA.16816.F32.BF16 R20, R8, R22, R44 ;  /* 0x000000160814723c */ /* 0x000fe2000004182c */
[----:B-1----:R-:W-:Y:S01]  /*8500*/  FFMA.FTZ R2, R178, UR22, -R13 ;  /* 0x00000016b2027c23 */ /* 0x002fe2000801080d */
[----:B------:R-:W-:Y:S01]  /*8510*/  FADD.FTZ R3, R3, R191 ;  /* 0x000000bf03037221 */ /* 0x000fe20000010000 */
[----:B------:R-:W-:Y:S02]  /*8520*/  MOV R178, R124 ;  /* 0x0000007c00b27202 */ /* 0x000fe40000000f00 */
[----:B------:R1:W3:Y:S01]  /*8530*/  MUFU.EX2 R41, R2 ;  /* 0x0000000200297308 */ /* 0x0002e20000000800 */
[----:B------:R-:W-:Y:S01]  /*8540*/  FADD.FTZ R3, R29, R3 ;  /* 0x000000031d037221 */ /* 0x000fe20000010000 */
[----:B------:R-:W4:Y:S03]  /*8550*/  LDSM.16.MT88.4 R124, [R216+0x9c00] ;  /* 0x009c0000d87c783b */ /* 0x000f260000004200 */
[----:B------:R-:W-:-:S04]  /*8560*/  FADD.FTZ R3, R39, R3 ;  /* 0x0000000327037221 */ /* 0x000fc80000010000 */
        /* <DEDUP_REMOVED lines=14> */
[----:B-1----:R-:W-:Y:S01]  /*8650*/  FFMA.FTZ R2, R197, UR22, -R12 ;  /* 0x00000016c5027c23 */ /* 0x002fe2000801080c */
[----:B------:R-:W-:Y:S02]  /*8660*/  MOV R197, R155 ;  /* 0x0000009b00c57202 */ /* 0x000fe40000000f00 */
[----:B------:R-:W1:Y:S03]  /*8670*/  LDSM.16.MT88.4 R152, [R216+0xac00] ;  /* 0x00ac0000d898783b */ /* 0x000e660000004200 */
[----:B------:R3:W5:Y:S01]  /*8680*/  MUFU.EX2 R14, R2 ;  /* 0x00000002000e7308 */ /* 0x0007620000000800 */
[----:B------:R-:W-:-:S04]  /*8690*/  FADD.FTZ R8, R28, R197 ;  /* 0x000000c51c087221 */ /* 0x000fc80000010000 */
[----:B------:R-:W-:Y:S01]  /*86a0*/  FADD.FTZ R8, R38, R8 ;  /* 0x0000000826087221 */ /* 0x000fe20000010000 */
[----:B---3--:R-:W-:Y:S01]  /*86b0*/  FFMA.FTZ R2, R205, UR22, -R0 ;  /* 0x00000016cd027c23 */ /* 0x008fe20008010800 */
[----:B-----5:R-:W-:-:S03]  /*86c0*/  F2FP.BF16.F32.PACK_AB R95, R14, R15 ;  /* 0x0000000f0e5f723e */ /* 0x020fc600000010ff */
[----:B------:R3:W5:Y:S04]  /*86d0*/  MUFU.EX2 R13, R2 ;  /* 0x00000002000d7308 */ /* 0x0007680000000800 */
        /* <DEDUP_REMOVED lines=162> */
[----:B------:R-:W-:Y:S04]  /*9100*/  LDSM.16.M88.4 R32, [R217+0x6000] ;  /* 0x00600000d920783b */ /* 0x000fe80000000200 */
[----:B------:R-:W4:Y:S04]  /*9110*/  LDSM.16.M88.4 R12, [R220] ;  /* 0x00000000dc0c783b */ /* 0x000f280000000200 */
[----:B-1----:R-:W1:Y:S04]  /*9120*/  LDSM.16.M88.4 R8, [R220+0x1000] ;  /* 0x00100000dc08783b */ /* 0x002e680000000200 */
[----:B------:R-:W5:Y:S04]  /*9130*/  LDSM.16.M88.4 R28, [R217+0x6400] ;  /* 0x00640000d91c783b */ /* 0x000f680000000200 */
[----:B------:R-:W3:Y:S04]  /*9140*/  LDSM.16.M88.4 R24, [R217+0x6800] ;  /* 0x00680000d918783b */ /* 0x000ee80000000200 */
[----:B------:R-:W3:Y:S04]  /*9150*/  LDSM.16.M88.4 R20, [R217+0x6c00] ;  /* 0x006c0000d914783b */ /* 0x000ee80000000200 */
[----:B--2---:R-:W-:Y:S04]  /*9160*/  LDSM.16.M88.4 R4, [R221+0x1000] ;  /* 0x00100000dd04783b */ /* 0x004fe80000000200 */
[----:B------:R-:W2:Y:S04]  /*9170*/  LDSM.16.M88.4 R52, [R219+0x6800] ;  /* 0x00680000db34783b */ /* 0x000ea80000000200 */
[----:B------:R-:W2:Y:S04]  /*9180*/  LDSM.16.M88.4 R44, [R219+0x6000] ;  /* 0x00600000db2c783b */ /* 0x000ea80000000200 */
[----:B------:R-:W2:Y:S04]  /*9190*/  LDSM.16.M88.4 R40, [R219+0x6400] ;  /* 0x00640000db28783b */ /* 0x000ea80000000200 */
[----:B------:R-:W2:Y:S01]  /*91a0*/  LDSM.16.M88.4 R48, [R219+0x6c00] ;  /* 0x006c0000db30783b */ /* 0x000ea20000000200 */
[----:B----4-:R-:W-:Y:S03]  /*91b0*/  HMMA.16816.F32.BF16 R184, R12, R34, RZ ;  /* 0x000000220cb8723c */ /* 0x010fe600000418ff */
[----:B------:R-:W4:Y:S04]  /*91c0*/  LDSM.16.M88.4 R16, [R221] ;  /* 0x00000000dd10783b */ /* 0x000f280000000200 */
[----:B------:R-:W0:Y:S01]  /*91d0*/  LDGDEPBAR ;  /* 0x00000000000079af */ /* 0x000e220000000000 */
[C---:B-1----:R-:W-:Y:S06]  /*91e0*/  HMMA.16816.F32.BF16 R108, R8.reuse, R32, RZ ;  /* 0x00000020086c723c */ /* 0x042fec00000418ff */
[C---:B-----5:R-:W-:Y:S06]  /*91f0*/  HMMA.16816.F32.BF16 R60, R8.reuse, R28, RZ ;  /* 0x0000001c083c723c */ /* 0x060fec00000418ff */
[C---:B---3--:R-:W-:Y:S06]  /*9200*/  HMMA.16816.F32.BF16 R56, R8.reuse, R24, RZ ;  /* 0x000000180838723c */ /* 0x048fec00000418ff */
[----:B------:R-:W-:Y:S01]  /*9210*/  HMMA.16816.F32.BF16 R36, R8, R20, RZ ;  /* 0x000000140824723c */ /* 0x000fe200000418ff */
[----:B------:R-:W-:-:S02]  /*9220*/  IMAD.MOV.U32 R3, RZ, RZ, R185 ;  /* 0x000000ffff037224 */ /* 0x000fc400078e00b9 */
[----:B------:R-:W-:Y:S02]  /*9230*/  IMAD.MOV.U32 R2, RZ, RZ, R186 ;  /* 0x000000ffff027224 */ /* 0x000fe400078e00ba */
[----:B------:R-:W-:Y:S01]  /*9240*/  IMAD.MOV.U32 R0, RZ, RZ, R187 ;  /* 0x000000ffff007224 */ /* 0x000fe200078e00bb */
[C---:B------:R-:W-:Y:S06]  /*9250*/  HMMA.16816.F32.BF16 R64, R8.reuse, R34, RZ ;  /* 0x000000220840723c */ /* 0x040fec00000418ff */
[C---:B------:R-:W-:Y:S06]  /*9260*/  HMMA.16816.F32.BF16 R176, R8.reuse, R30, RZ ;  /* 0x0000001e08b0723c */ /* 0x040fec00000418ff */
[C---:B------:R-:W-:Y:S06]  /*9270*/  HMMA.16816.F32.BF16 R180, R8.reuse, R26, RZ ;  /* 0x0000001a08b4723c */ /* 0x040fec00000418ff */
[----:B------:R-:W-:Y:S06]  /*9280*/  HMMA.16816.F32.BF16 R8, R8, R22, RZ ;  /* 0x000000160808723c */ /* 0x000fec00000418ff */
[C---:B------:R-:W-:Y:S06]  /*9290*/  HMMA.16816.F32.BF16 R236, R12.reuse, R32, RZ ;  /* 0x000000200cec723c */ /* 0x040fec00000418ff */
[----:B------:R-:W-:Y:S01]  /*92a0*/  HMMA.16816.F32.BF16 R196, R12, R28, RZ ;  /* 0x0000001c0cc4723c */ /* 0x000fe200000418ff */
[----:B------:R-:W-:-:S05]  /*92b0*/  IMAD.MOV.U32 R32, RZ, RZ, R184 ;  /* 0x000000ffff207224 */ /* 0x000fca00078e00b8 */
[C---:B------:R-:W-:Y:S01]  /*92c0*/  HMMA.16816.F32.BF16 R248, R12.reuse, R30, RZ ;  /* 0x0000001e0cf8723c */ /* 0x040fe200000418ff */
[----:B------:R-:W-:Y:S05]  /*92d0*/  LDSM.16.M88.4 R28, [R217+0x7c00] ;  /* 0x007c0000d91c783b */ /* 0x000fea0000000200 */
[C---:B------:R-:W-:Y:S06]  /*92e0*/  HMMA.16816.F32.BF16 R188, R12.reuse, R24, RZ ;  /* 0x000000180cbc723c */ /* 0x040fec00000418ff */
[C---:B------:R-:W-:Y:S06]  /*92f0*/  HMMA.16816.F32.BF16 R244, R12.reuse, R26, RZ ;  /* 0x0000001a0cf4723c */ /* 0x040fec00000418ff */
[C---:B------:R-:W-:Y:S06]  /*9300*/  HMMA.16816.F32.BF16 R184, R12.reuse, R20, RZ ;  /* 0x000000140cb8723c */ /* 0x040fec00000418ff */
[----:B------:R-:W-:Y:S01]  /*9310*/  HMMA.16816.F32.BF16 R212, R12, R22, RZ ;  /* 0x000000160cd4723c */ /* 0x000fe200000418ff */
[----:B------:R-:W-:Y:S05]  /*9320*/  LDSM.16.M88.4 R20, [R217+0x7000] ;  /* 0x00700000d914783b */ /* 0x000fea0000000200 */
[C---:B--2---:R-:W-:Y:S06]  /*9330*/  HMMA.16816.F32.BF16 R200, R4.reuse, R52, R56 ;  /* 0x0000003404c8723c */ /* 0x044fec0000041838 */
[C---:B------:R-:W-:Y:S06]  /*9340*/  HMMA.16816.F32.BF16 R208, R4.reuse, R44, R108 ;  /* 0x0000002c04d0723c */ /* 0x040fec000004186c */
[----:B------:R-:W-:Y:S01]  /*9350*/  HMMA.16816.F32.BF16 R204, R4, R40, R60 ;  /* 0x0000002804cc723c */ /* 0x000fe2000004183c */
[----:B------:R-:W-:-:S02]  /*9360*/  IMAD.MOV.U32 R108, RZ, RZ, R32 ;  /* 0x000000ffff6c7224 */ /* 0x000fc400078e0020 */
[----:B------:R-:W-:Y:S01]  /*9370*/  LDSM.16.M88.4 R32, [R217+0x7800] ;  /* 0x00780000d920783b */ /* 0x000fe20000000200 */
[----:B------:R-:W-:Y:S02]  /*9380*/  IMAD.MOV.U32 R109, RZ, RZ, R3 ;  /* 0x000000ffff6d7224 */ /* 0x000fe400078e0003 */
[C---:B------:R-:W-:Y:S01]  /*9390*/  HMMA.16816.F32.BF16 R192, R4.reuse, R48, R36 ;  /* 0x0000003004c0723c */ /* 0x040fe20000041824 */
[----:B------:R-:W-:Y:S01]  /*93a0*/  LDSM.16.M88.4 R36, [R217+0x7400] ;  /* 0x00740000d924783b */ /* 0x000fe20000000200 */
[----:B------:R-:W-:Y:S02]  /*93b0*/  IMAD.MOV.U32 R110, RZ, RZ, R2 ;  /* 0x000000ffff6e7224 */ /* 0x000fe400078e0002 */
[----:B------:R-:W-:Y:S02]  /*93c0*/  IMAD.MOV.U32 R111, RZ, RZ, R0 ;  /* 0x000000ffff6f7224 */ /* 0x000fe400078e0000 */
        /* <DEDUP_REMOVED lines=17> */
[----:B-1----:R-:W-:Y:S01]  /*94e0*/  HMMA.16816.F32.BF16 R44, R4, R22, R12 ;  /* 0x00000016042c723c */ /* 0x002fe2000004180c */
[----:B------:R-:W1:Y:S05]  /*94f0*/  LDSM.16.M88.4 R12, [R221+0x3000] ;  /* 0x00300000dd0c783b */ /* 0x000e6a0000000200 */
[C---:B------:R-:W-:Y:S06]  /*9500*/  HMMA.16816.F32.BF16 R176, R16.reuse, R42, R248 ;  /* 0x0000002a10b0723c */ /* 0x040fec00000418f8 */
[----:B------:R-:W-:Y:S01]  /*9510*/  HMMA.16816.F32.BF16 R64, R16, R50, R212 ;  /* 0x000000321040723c */ /* 0x000fe200000418d4 */
[----:B------:R-:W-:Y:S05]  /*9520*/  LDSM.16.M88.4 R48, [R219+0x7800] ;  /* 0x00780000db30783b */ /* 0x000fea0000000200 */
[----:B------:R-:W-:Y:S01]  /*9530*/  HMMA.16816.F32.BF16 R16, R4, R28, R192 ;  /* 0x0000001c0410723c */ /* 0x000fe200000418c0 */
[----:B------:R-:W-:-:S02]  /*9540*/  IMAD.MOV.U32 R212, RZ, RZ, R40 ;  /* 0x000000ffffd47224 */ /* 0x000fc400078e0028 */
[----:B------:R-:W-:Y:S02]  /*9550*/  IMAD.MOV.U32 R213, RZ, RZ, R3 ;  /* 0x000000ffffd57224 */ /* 0x000fe400078e0003 */
[----:B------:R-:W-:Y:S01]  /*9560*/  IMAD.MOV.U32 R214, RZ, RZ, R2 ;  /* 0x000000ffffd67224 */ /* 0x000fe200078e0002 */
[----:B------:R-:W-:Y:S01]  /*9570*/  HMMA.16816.F32.BF16 R192, R4, R34, R56 ;  /* 0x0000002204c0723c */ /* 0x000fe20000041838 */
[----:B------:R-:W3:Y:S01]  /*9580*/  LDSM.16.M88.4 R56, [R219+0x7400] ;  /* 0x00740000db38783b */ /* 0x000ee20000000200 */
[----:B------:R-:W-:-:S04]  /*9590*/  IMAD.MOV.U32 R215, RZ, RZ, R0 ;  /* 0x000000ffffd77224 */ /* 0x000fc800078e0000 */
[C---:B------:R-:W-:Y:S01]  /*95a0*/  HMMA.16816.F32.BF16 R40, R4.reuse, R38, R24 ;  /* 0x000000260428723c */ /* 0x040fe20000041818 */
[----:B------:R-:W4:Y:S05]  /*95b0*/  LDSM.16.M88.4 R24, [R219+0x7c00] ;  /* 0x007c0000db18783b */ /* 0x000f2a0000000200 */
[C---:B------:R-:W-:Y:S06]  /*95c0*/  HMMA.16816.F32.BF16 R60, R4.reuse, R20, R208 ;  /* 0x00000014043c723c */ /* 0x040fec00000418d0 */
[----:B------:R-:W-:Y:S01]  /*95d0*/  HMMA.16816.F32.BF16 R188, R4, R36, R204 ;  /* 0x0000002404bc723c */ /* 0x000fe200000418cc */
[----:B------:R-:W-:-:S02]  /*95e0*/  IMAD.MOV.U32 R3, RZ, RZ, R17 ;  /* 0x000000ffff037224 */ /* 0x000fc400078e0011 */
[----:B------:R-:W-:Y:S02]  /*95f0*/  IMAD.MOV.U32 R2, RZ, RZ, R18 ;  /* 0x000000ffff027224 */ /* 0x000fe400078e0012 */
[----:B------:R-:W-:Y:S01]  /*9600*/  IMAD.MOV.U32 R0, RZ, RZ, R19 ;  /* 0x000000ffff007224 */ /* 0x000fe200078e0013 */
[C---:B------:R-:W-:Y:S01]  /*9610*/  HMMA.16816.F32.BF16 R208, R4.reuse, R32, R200 ;  /* 0x0000002004d0723c */ /* 0x040fe200000418c8 */
[----:B------:R-:W-:Y:S02]  /*9620*/  IMAD.MOV.U32 R204, RZ, RZ, R16 ;  /* 0x000000ffffcc7224 */ /* 0x000fe400078e0010 */
[----:B------:R-:W5:Y:S03]  /*9630*/  LDSM.16.M88.4 R16, [R221+0x2000] ;  /* 0x00200000dd10783b */ /* 0x000f660000000200 */
[----:B------:R-:W-:Y:S01]  /*9640*/  HMMA.16816.F32.BF16 R200, R4, R30, R240 ;  /* 0x0000001e04c8723c */ /* 0x000fe200000418f0 */
[----:B------:R-:W-:Y:S05]  /*9650*/  LDSM.16.M88.4 R4, [R220+0x5000] ;  /* 0x00500000dc04783b */ /* 0x000fea0000000200 */
[C---:B--2---:R-:W-:Y:S06]  /*9660*/  HMMA.16816.F32.BF16 R240, R8.reuse, R20, R236 ;  /* 0x0000001408f0723c */ /* 0x044fec00000418ec */
[----:B------:R-:W-:Y:S01]  /*9670*/  HMMA.16816.F32.BF16 R244, R8, R36, R196 ;  /* 0x0000002408f4723c */ /* 0x000fe200000418c4 */
[----:B------:R-:W-:-:S02]  /*9680*/  IMAD.MOV.U32 R20, RZ, RZ, R204 ;  /* 0x000000ffff147224 */ /* 0x000fc400078e00cc */
[----:B------:R-:W-:-:S03]  /*9690*/  IMAD.MOV.U32 R21, RZ, RZ, R3 ;  /* 0x000000ffff157224 */ /* 0x000fc600078e0003 */
[C---:B------:R-:W-:Y:S06]  /*96a0*/  HMMA.16816.F32.BF16 R196, R8.reuse, R28, R184 ;  /* 0x0000001c08c4723c */ /* 0x040fec00000418b8 */
[C---:B------:R-:W-:Y:S06]  /*96b0*/  HMMA.16816.F32.BF16 R248, R8.reuse, R22, R180 ;  /* 0x0000001608f8723c */ /* 0x040fec00000418b4 */
[----:B------:R-:W-:Y:S01]  /*96c0*/  HMMA.16816.F32.BF16 R236, R8, R38, R176 ;  /* 0x0000002608ec723c */ /* 0x000fe200000418b0 */
[----:B------:R-:W-:Y:S01]  /*96d0*/  IMAD.MOV.U32 R22, RZ, RZ, R2 ;  /* 0x000000ffff167224 */ /* 0x000fe200078e0002 */
[----:B------:R-:W-:Y:S01]  /*96e0*/  LDSM.16.M88.4 R36, [R217+0x8800] ;  /* 0x00880000d924783b */ /* 0x000fe20000000200 */
[----:B------:R-:W-:-:S03]  /*96f0*/  IMAD.MOV.U32 R23, RZ, RZ, R0 ;  /* 0x000000ffff177224 */ /* 0x000fc600078e0000 */
[C---:B------:R-:W-:Y:S06]  /*9700*/  HMMA.16816.F32.BF16 R212, R8.reuse, R32, R212 ;  /* 0x0000002008d4723c */ /* 0x040fec00000418d4 */
[C---:B------:R-:W-:Y:S01]  /*9710*/  HMMA.16816.F32.BF16 R204, R8.reuse, R34, R108 ;  /* 0x0000002208cc723c */ /* 0x040fe2000004186c */
[----:B------:R-:W-:Y:S05]  /*9720*/  LDSM.16.M88.4 R32, [R217+0x8c00] ;  /* 0x008c0000d920783b */ /* 0x000fea0000000200 */
[----:B------:R-:W-:Y:S06]  /*9730*/  HMMA.16816.F32.BF16 R184, R8, R30, R64 ;  /* 0x0000001e08b8723c */ /* 0x000fec0000041840 */
[C---:B-1----:R-:W-:Y:S01]  /*9740*/  HMMA.16816.F32.BF16 R8, R12.reuse, R54, R44 ;  /* 0x000000360c08723c */ /* 0x042fe2000004182c */
[----:B------:R-:W1:Y:S05]  /*9750*/  LDSM.16.M88.4 R44, [R217+0x8000] ;  /* 0x00800000d92c783b */ /* 0x000e6a0000000200 */
[C---:B---3--:R-:W-:Y:S01]  /*9760*/  HMMA.16816.F32.BF16 R176, R12.reuse, R58, R40 ;  /* 0x0000003a0cb0723c */ /* 0x048fe20000041828 */
[----:B------:R-:W2:Y:S05]  /*9770*/  LDSM.16.M88.4 R40, [R217+0x8400] ;  /* 0x00840000d928783b */ /* 0x000eaa0000000200 */
[C---:B------:R-:W-:Y:S06]  /*9780*/  HMMA.16816.F32.BF16 R28, R12.reuse, R52, R60 ;  /* 0x000000340c1c723c */ /* 0x040fec000004183c */
[C---:B----4-:R-:W-:Y:S06]  /*9790*/  HMMA.16816.F32.BF16 R60, R12.reuse, R24, R20 ;  /* 0x000000180c3c723c */ /* 0x050fec0000041814 */
[C---:B------:R-:W-:Y:S06]  /*97a0*/  HMMA.16816.F32.BF16 R180, R12.reuse, R56, R188 ;  /* 0x000000380cb4723c */ /* 0x040fec00000418bc */
[C---:B------:R-:W-:Y:S06]  /*97b0*/  HMMA.16816.F32.BF16 R108, R12.reuse, R48, R208 ;  /* 0x000000300c6c723c */ /* 0x040fec00000418d0 */
[C---:B------:R-:W-:Y:S06]  /*97c0*/  HMMA.16816.F32.BF16 R64, R12.reuse, R50, R192 ;  /* 0x000000320c40723c */ /* 0x040fec00000418c0 */
[----:B------:R-:W-:Y:S01]  /*97d0*/  HMMA.16816.F32.BF16 R20, R12, R26, R200 ;  /* 0x0000001a0c14723c */ /* 0x000fe200000418c8 */
[----:B------:R-:W3:Y:S05]  /*97e0*/  LDSM.16.M88.4 R12, [R220+0x4000] ;  /* 0x00400000dc0c783b */ /* 0x000eea0000000200 */
[C---:B-----5:R-:W-:Y:S06]  /*97f0*/  HMMA.16816.F32.BF16 R188, R16.reuse, R52, R240 ;  /* 0x0000003410bc723c */ /* 0x060fec00000418f0 */
[C---:B------:R-:W-:Y:S06]  /*9800*/  HMMA.16816.F32.BF16 R248, R16.reuse, R54, R248 ;  /* 0x0000003610f8723c */ /* 0x040fec00000418f8 */
[C---:B------:R-:W-:Y:S06]  /*9810*/  HMMA.16816.F32.BF16 R52, R16.reuse, R48, R212 ;  /* 0x000000301034723c */ /* 0x040fec00000418d4 */
[----:B------:R-:W-:Y:S06]  /*9820*/  HMMA.16816.F32.BF16 R212, R16, R50, R204 ;  /* 0x0000003210d4723c */ /* 0x000fec00000418cc */
[C---:B-1----:R-:W-:Y:S01]  /*9830*/  HMMA.16816.F32.BF16 R204, R4.reuse, R44, R28 ;  /* 0x0000002c04cc723c */ /* 0x042fe2000004181c */
[----:B------:R-:W-:Y:S05]  /*9840*/  LDSM.16.M88.4 R28, [R219+0x8000] ;  /* 0x00800000db1c783b */ /* 0x000fea0000000200 */
[----:B------:R-:W-:Y:S01]  /*9850*/  HMMA.16816.F32.BF16 R200, R4, R46, R8 ;  /* 0x0000002e04c8723c */ /* 0x000fe20000041808 */
[----:B------:R-:W1:Y:S05]  /*9860*/  LDSM.16.M88.4 R8, [R221+0x4000] ;  /* 0x00400000dd08783b */ /* 0x000e6a0000000200 */
[C---:B------:R-:W-:Y:S06]  /*9870*/  HMMA.16816.F32.BF16 R244, R16.reuse, R56, R244 ;  /* 0x0000003810f4723c */ /* 0x040fec00000418f4 */
[C---:B------:R-:W-:Y:S06]  /*9880*/  HMMA.16816.F32.BF16 R56, R16.reuse, R58, R236 ;  /* 0x0000003a1038723c */ /* 0x040fec00000418ec */
[C---:B------:R-:W-:Y:S06]  /*9890*/  HMMA.16816.F32.BF16 R236, R16.reuse, R24, R196 ;  /* 0x0000001810ec723c */ /* 0x040fec00000418c4 */
[----:B------:R-:W-:Y:S01]  /*98a0*/  HMMA.16816.F32.BF16 R208, R16, R26, R184 ;  /* 0x0000001a10d0723c */ /* 0x000fe200000418b8 */
[----:B------:R-:W-:Y:S04]  /*98b0*/  LDSM.16.M88.4 R16, [R219+0x8c00] ;  /* 0x008c0000db10783b */ /* 0x000fe80000000200 */
[----:B------:R-:W-:Y:S01]  /*98c0*/  LDSM.16.M88.4 R24, [R219+0x8400] ;  /* 0x00840000db18783b */ /* 0x000fe20000000200 */
[C---:B--2---:R-:W-:Y:S06]  /*98d0*/  HMMA.16816.F32.BF16 R196, R4.reuse, R40, R180 ;  /* 0x0000002804c4723c */ /* 0x044fec00000418b4 */
[C---:B------:R-:W-:Y:S06]  /*98e0*/  HMMA.16816.F32.BF16 R192, R4.reuse, R42, R176 ;  /* 0x0000002a04c0723c */ /* 0x040fec00000418b0 */
[C---:B------:R-:W-:Y:S06]  /*98f0*/  HMMA.16816.F32.BF16 R184, R4.reuse, R36, R108 ;  /* 0x0000002404b8723c */ /* 0x040fec000004186c */
[C---:B------:R-:W-:Y:S06]  /*9900*/  HMMA.16816.F32.BF16 R180, R4.reuse, R38, R64 ;  /* 0x0000002604b4723c */ /* 0x040fec0000041840 */
[C---:B------:R-:W-:Y:S06]  /*9910*/  HMMA.16816.F32.BF16 R176, R4.reuse, R32, R60 ;  /* 0x0000002004b0723c */ /* 0x040fec000004183c */
[----:B------:R-:W-:Y:S01]  /*9920*/  HMMA.16816.F32.BF16 R108, R4, R34, R20 ;  /* 0x00000022046c723c */ /* 0x000fe20000041814 */
[----:B------:R-:W2:Y:S04]  /*9930*/  LDSM.16.M88.4 R4, [R221+0x5000] ;  /* 0x00500000dd04783b */ /* 0x000ea80000000200 */
[----:B------:R-:W4:Y:S01]  /*9940*/  LDSM.16.M88.4 R20, [R219+0x8800] ;  /* 0x00880000db14783b */ /* 0x000f220000000200 */
[----:B---3--:R-:W-:Y:S01]  /*9950*/  HMMA.16816.F32.BF16 R48, R12, R44, R188 ;  /* 0x0000002c0c30723c */ /* 0x008fe200000418bc */
[----:B------:R-:W-:-:S05]  /*9960*/  DEPBAR.LE SB0, 0x0 ;  /* 0x000080000000791a */ /* 0x000fca0000000000 */
[C---:B------:R-:W-:Y:S06]  /*9970*/  HMMA.16816.F32.BF16 R64, R12.reuse, R40, R244 ;  /* 0x000000280c40723c */ /* 0x040fec00000418f4 */
[C---:B------:R-:W-:Y:S06]  /*9980*/  HMMA.16816.F32.BF16 R56, R12.reuse, R42, R56 ;  /* 0x0000002a0c38723c */ /* 0x040fec0000041838 */
[----:B------:R-:W-:Y:S06]  /*9990*/  HMMA.16816.F32.BF16 R40, R12, R32, R236 ;  /* 0x000000200c28723c */ /* 0x000fec00000418ec */
[----:B-1----:R-:W-:Y:S06]  /*99a0*/  HMMA.16816.F32.BF16 R48, R8, R28, R48 ;  /* 0x0000001c0830723c */ /* 0x002fec0000041830 */
[C---:B------:R-:W-:Y:S06]  /*99b0*/  HMMA.16816.F32.BF16 R60, R12.reuse, R46, R248 ;  /* 0x0000002e0c3c723c */ /* 0x040fec00000418f8 */
[C---:B------:R-:W-:Y:S06]  /*99c0*/  HMMA.16816.F32.BF16 R52, R12.reuse, R36, R52 ;  /* 0x000000240c34723c */ /* 0x040fec0000041834 */
[C---:B------:R-:W-:Y:S06]  /*99d0*/  HMMA.16816.F32.BF16 R44, R12.reuse, R38, R212 ;  /* 0x000000260c2c723c */ /* 0x040fec00000418d4 */
[----:B------:R-:W-:Y:S01]  /*99e0*/  HMMA.16816.F32.BF16 R36, R12, R34, R208 ;  /* 0x000000220c24723c */ /* 0x000fe200000418d0 */
[----:B------:R-:W-:Y:S01]  /*99f0*/  FMUL.FTZ R0, R48, UR25 ;  /* 0x0000001930007c20 */ /* 0x000fe20008410000 */
[----:B------:R-:W-:-:S04]  /*9a00*/  FMUL.FTZ R2, R50, UR25 ;  /* 0x0000001932027c20 */ /* 0x000fc80008410000 */
[C---:B--2---:R-:W-:Y:S06]  /*9a10*/  HMMA.16816.F32.BF16 R12, R4.reuse, R28, R204 ;  /* 0x0000001c040c723c */ /* 0x044fec00000418cc */
[C---:B------:R-:W-:Y:S06]  /*9a20*/  HMMA.16816.F32.BF16 R240, R4.reuse, R18, R108 ;  /* 0x0000001204f0723c */ /* 0x040fec000004186c */
[-C--:B------:R-:W-:Y:S06]  /*9a30*/  HMMA.16816.F32.BF16 R176, R4, R16.reuse, R176 ;  /* 0x0000001004b0723c */ /* 0x080fec00000418b0 */
[----:B------:R-:W-:Y:S01]  /*9a40*/  HMMA.16816.F32.BF16 R108, R8, R16, R40 ;  /* 0x00000010086c723c */ /* 0x000fe20000041828 */
[----:B------:R1:W2:Y:S05]  /*9a50*/  MUFU.TANH R16, R0 ;  /* 0x0000000000107308 */ /* 0x0002aa0000002400 */
[----:B------:R-:W-:Y:S01]  /*9a60*/  HMMA.16816.F32.BF16 R32, R4, R30, R200 ;  /* 0x0000001e0420723c */ /* 0x000fe200000418c8 */
[----:B------:R-:W-:-:S05]  /*9a70*/  FMUL.FTZ R15, R15, UR25 ;  /* 0x000000190f0f7c20 */ /* 0x000fca0008410000 */
[C---:B------:R-:W-:Y:S01]  /*9a80*/  HMMA.16816.F32.BF16 R28, R8.reuse, R30, R60 ;  /* 0x0000001e081c723c */ /* 0x040fe2000004183c */
[----:B------:R-:W-:Y:S02]  /*9a90*/  IMAD.MOV.U32 R201, RZ, RZ, R242 ;  /* 0x000000ffffc97224 */ /* 0x000fe400078e00f2 */
[----:B------:R-:W-:Y:S02]  /*9aa0*/  IMAD.MOV.U32 R207, RZ, RZ, R240 ;  /* 0x000000ffffcf7224 */ /* 0x000fe400078e00f0 */
[----:B------:R-:W-:Y:S01]  /*9ab0*/  IMAD.MOV.U32 R200, RZ, RZ, R243 ;  /* 0x000000ffffc87224 */ /* 0x000fe200078e00f3 */
[C---:B------:R-:W-:Y:S01]  /*9ac0*/  HMMA.16816.F32.BF16 R64, R8.reuse, R24, R64 ;  /* 0x000000180840723c */ /* 0x040fe20000041840 */
[----:B-1----:R-:W-:Y:S02]  /*9ad0*/  IMAD.U32 R0, RZ, RZ, UR20 ;  /* 0x00000014ff007e24 */ /* 0x002fe4000f8e00ff */
[----:B------:R-:W-:Y:S02]  /*9ae0*/  IMAD.MOV.U32 R204, RZ, RZ, R241 ;  /* 0x000000ffffcc7224 */ /* 0x000fe400078e00f1 */
[----:B------:R-:W-:Y:S01]  /*9af0*/  IMAD R0, R0, 0x40, R252 ;  /* 0x0000004000007824 */ /* 0x000fe200078e02fc */
[----:B------:R-:W-:Y:S03]  /*9b00*/  HMMA.16816.F32.BF16 R56, R8, R26, R56 ;  /* 0x0000001a0838723c */ /* 0x000fe60000041838 */
[----:B------:R-:W-:Y:S01]  /*9b10*/  IMAD.IADD R3, R227, 0x1, -R0 ;  /* 0x00000001e3037824 */ /* 0x000fe200078e0a00 */
[----:B------:R-:W-:-:S02]  /*9b20*/  ISETP.GE.AND P0, PT, R0, R234, PT ;  /* 0x000000ea0000720c */ /* 0x000fc40003f06270 */
[C---:B----4-:R-:W-:Y:S01]  /*9b30*/  HMMA.16816.F32.BF16 R52, R8.reuse, R20, R52 ;  /* 0x000000140834723c */ /* 0x050fe20000041834 */
[C---:B------:R-:W-:Y:S02]  /*9b40*/  ISETP.GE.AND P6, PT, R0.reuse, R233, PT ;  /* 0x000000e90000720c */ /* 0x040fe40003fc6270 */
[C---:B------:R-:W-:Y:S02]  /*9b50*/  ISETP.GE.AND P5, PT, R0.reuse, R232, PT ;  /* 0x000000e80000720c */ /* 0x040fe40003fa6270 */
[C---:B------:R-:W-:Y:S01]  /*9b60*/  ISETP.GE.AND P1, PT, R0.reuse, R231, PT ;  /* 0x000000e70000720c */ /* 0x040fe20003f26270 */
[C---:B------:R-:W-:Y:S01]  /*9b70*/  HMMA.16816.F32.BF16 R60, R8.reuse, R22, R44 ;  /* 0x00000016083c723c */ /* 0x040fe2000004182c */
[C---:B------:R-:W-:Y:S01]  /*9b80*/  ISETP.LT.OR P0, PT, R0.reuse, R226, P0 ;  /* 0x000000e20000720c */ /* 0x040fe20000701670 */
[----:B------:R-:W-:Y:S01]  /*9b90*/  FMUL.FTZ R17, R29, UR25 ;  /* 0x000000191d117c20 */ /* 0x000fe20008410000 */
[C---:B------:R-:W-:Y:S01]  /*9ba0*/  ISETP.LT.OR P6, PT, R0.reuse, R225, P6 ;  /* 0x000000e10000720c */ /* 0x040fe200037c1670 */
[----:B------:R-:W-:Y:S01]  /*9bb0*/  BAR.SYNC.DEFER_BLOCKING 0x0 ;  /* 0x0000000000007b1d */ /* 0x000fe20000010000 */
[C---:B------:R-:W-:Y:S01]  /*9bc0*/  ISETP.LT.OR P5, PT, R0.reuse, R224, P5 ;  /* 0x000000e00000720c */ /* 0x040fe20002fa1670 */
[----:B------:R-:W-:Y:S01]  /*9bd0*/  HMMA.16816.F32.BF16 R188, R8, R18, R36 ;  /* 0x0000001208bc723c */ /* 0x000fe20000041824 */
[----:B------:R-:W-:-:S03]  /*9be0*/  ISETP.LT.OR P1, PT, R0, R223, P1 ;  /* 0x000000df0000720c */ /* 0x000fc60000f21670 */
[----:B------:R1:W3:Y:S02]  /*9bf0*/  MUFU.TANH R11, R2 ;  /* 0x00000002000b7308 */ /* 0x0002e40000002400 */
[----:B------:R-:W-:Y:S01]  /*9c00*/  HMMA.16816.F32.BF16 R196, R4, R24, R196 ;  /* 0x0000001804c4723c */ /* 0x000fe200000418c4 */
[----:B------:R-:W-:Y:S01]  /*9c10*/  FMUL.FTZ R8, R49, UR25 ;  /* 0x0000001931087c20 */ /* 0x000fe20008410000 */
[----:B------:R-:W-:Y:S01]  /*9c20*/  FMUL.FTZ R18, R34, UR25 ;  /* 0x0000001922127c20 */ /* 0x000fe20008410000 */
[----:B------:R-:W-:-:S03]  /*9c30*/  FMUL.FTZ R19, R67, UR25 ;  /* 0x0000001943137c20 */ /* 0x000fc60008410000 */
[C---:B------:R-:W-:Y:S06]  /*9c40*/  HMMA.16816.F32.BF16 R192, R4.reuse, R26, R192 ;  /* 0x0000001a04c0723c */ /* 0x040fec00000418c0 */
[----:B------:R-:W-:Y:S01]  /*9c50*/  HMMA.16816.F32.BF16 R184, R4, R20, R184 ;  /* 0x0000001404b8723c */ /* 0x000fe200000418b8 */
[----:B-1----:R-:W-:Y:S01]  /*9c60*/  FMUL.FTZ R2, R12, UR25 ;  /* 0x000000190c027c20 */ /* 0x002fe20008410000 */
[----:B------:R-:W-:-:S04]  /*9c70*/  FMUL.FTZ R12, R13, UR25 ;  /* 0x000000190d0c7c20 */ /* 0x000fc80008410000 */
[----:B------:R-:W-:Y:S01]  /*9c80*/  HMMA.16816.F32.BF16 R180, R4, R22, R180 ;  /* 0x0000001604b4723c */ /* 0x000fe200000418b4 */
[----:B------:R1:W4:Y:S01]  /*9c90*/  MUFU.TANH R10, R2 ;  /* 0x00000002000a7308 */ /* 0x0003220000002400 */
[----:B------:R-:W-:Y:S01]  /*9ca0*/  FMUL.FTZ R21, R33, UR25 ;  /* 0x0000001921157c20 */ /* 0x000fe20008410000 */
[----:B------:R-:W-:-:S04]  /*9cb0*/  FMUL.FTZ R20, R65, UR25 ;  /* 0x0000001941147c20 */ /* 0x000fc80008410000 */
[----:B------:R-:W-:Y:S01]  /*9cc0*/  FMUL.FTZ R7, R14, UR25 ;  /* 0x000000190e077c20 */ /* 0x000fe20008410000 */
[--C-:B------:R-:W-:Y:S01]  /*9cd0*/  IMAD.IADD R4, R229, 0x1, -R0.reuse ;  /* 0x00000001e5047824 */ /* 0x100fe200078e0a00 */
[----:B------:R-:W-:Y:S01]  /*9ce0*/  IABS R5, R3 ;  /* 0x0000000300057213 */ /* 0x000fe20000000000 */
[--C-:B------:R-:W-:Y:S01]  /*9cf0*/  IMAD.IADD R6, R230, 0x1, -R0.reuse ;  /* 0x00000001e6067824 */ /* 0x100fe200078e0a00 */
[----:B------:R5:W4:Y:S01]  /*9d00*/  MUFU.TANH R9, R7 ;  /* 0x0000000700097308 */ /* 0x000b220000002400 */
[----:B------:R-:W-:Y:S01]  /*9d10*/  FMUL.FTZ R14, R32, UR25 ;  /* 0x00000019200e7c20 */ /* 0x000fe20008410000 */
[----:B------:R-:W-:Y:S01]  /*9d20*/  FMUL.FTZ R22, R35, UR25 ;  /* 0x0000001923167c20 */ /* 0x000fe20008410000 */
[----:B-1----:R-:W-:-:S05]  /*9d30*/  IMAD.IADD R2, R228, 0x1, -R0 ;  /* 0x00000001e4027824 */ /* 0x002fca00078e0a00 */
[----:B------:R-:W-:Y:S01]  /*9d40*/  MUFU.TANH R13, R8 ;  /* 0x00000008000d7308 */ /* 0x000fe20000002400 */
[----:B------:R-:W-:-:S04]  /*9d50*/  IABS R3, R2 ;  /* 0x0000000200037213 */ /* 0x000fc80000000000 */
[----:B------:R-:W-:Y:S01]  /*9d60*/  FMUL.FTZ R23, R183, UR25 ;  /* 0x00000019b7177c20 */ /* 0x000fe20008410000 */
[----:B------:R-:W-:Y:S02]  /*9d70*/  IABS R2, R4 ;  /* 0x0000000400027213 */ /* 0x000fe40000000000 */
[----:B------:R-:W-:Y:S01]  /*9d80*/  IABS R4, R6 ;  /* 0x0000000600047213 */ /* 0x000fe20000000000 */
[----:B------:R-:W-:Y:S02]  /*9d90*/  IMAD.MOV.U32 R6, RZ, RZ, R5 ;  /* 0x000000ffff067224 */ /* 0x000fe400078e0005 */
[----:B-----5:R-:W-:Y:S01]  /*9da0*/  FMUL.FTZ R7, R51, UR25 ;  /* 0x0000001933077c20 */ /* 0x020fe20008410000 */
[----:B------:R-:W-:Y:S01]  /*9db0*/  IMAD.MOV.U32 R5, RZ, RZ, R3 ;  /* 0x000000ffff057224 */ /* 0x000fe200078e0003 */
[----:B------:R1:W5:Y:S01]  /*9dc0*/  MUFU.TANH R8, R12 ;  /* 0x0000000c00087308 */ /* 0x0003620000002400 */
[----:B------:R-:W-:Y:S01]  /*9dd0*/  IMAD.MOV.U32 R3, RZ, RZ, R2 ;  /* 0x000000ffff037224 */ /* 0x000fe200078e0002 */
[----:B------:R-:W-:Y:S01]  /*9de0*/  I2FP.F32.S32 R6, R6 ;  /* 0x0000000600067245 */ /* 0x000fe20000201400 */
[----:B------:R-:W-:Y:S01]  /*9df0*/  IMAD.MOV.U32 R2, RZ, RZ, R4 ;  /* 0x000000ffff027224 */ /* 0x000fe200078e0004 */
[----:B------:R-:W-:-:S02]  /*9e00*/  I2FP.F32.S32 R5, R5 ;  /* 0x0000000500057245 */ /* 0x000fc40000201400 */
[----:B------:R-:W-:Y:S01]  /*9e10*/  I2FP.F32.S32 R3, R3 ;  /* 0x0000000300037245 */ /* 0x000fe20000201400 */
[----:B--2---:R-:W-:Y:S01]  /*9e20*/  FFMA.FTZ R6, R6, -UR19, R16 ;  /* 0x8000001306067c23 */ /* 0x004fe20008010010 */
[----:B------:R-:W-:Y:S01]  /*9e30*/  I2FP.F32.S32 R2, R2 ;  /* 0x0000000200027245 */ /* 0x000fe20000201400 */
[----:B---3--:R-:W-:Y:S01]  /*9e40*/  FFMA.FTZ R5, R5, -UR19, R11 ;  /* 0x8000001305057c23 */ /* 0x008fe2000801000b */
[----:B------:R-:W-:Y:S01]  /*9e50*/  FMUL.FTZ R16, R31, UR25 ;  /* 0x000000191f107c20 */ /* 0x000fe20008410000 */
[----:B----4-:R-:W-:Y:S01]  /*9e60*/  FFMA.FTZ R4, R3, -UR19, R10 ;  /* 0x8000001303047c23 */ /* 0x010fe2000801000a */
[----:B------:R-:W-:Y:S01]  /*9e70*/  FSEL R36, R6, -INF , !P0 ;  /* 0xff80000006247808 */ /* 0x000fe20004000000 */
[----:B------:R-:W-:Y:S01]  /*9e80*/  FFMA.FTZ R3, R2, -UR19, R9 ;  /* 0x8000001302037c23 */ /* 0x000fe20008010009 */
[----:B------:R-:W-:Y:S01]  /*9e90*/  VIADD R2, R0, 0x1 ;  /* 0x0000000100027836 */ /* 0x000fe20000000000 */
[----:B------:R-:W-:Y:S01]  /*9ea0*/  FSEL R37, R5, -INF , !P6 ;  /* 0xff80000005257808 */ /* 0x000fe20007000000 */
[----:B------:R-:W2:Y:S01]  /*9eb0*/  MUFU.TANH R9, R7 ;  /* 0x0000000700097308 */ /* 0x000ea20000002400 */
[----:B------:R-:W-:Y:S01]  /*9ec0*/  FSEL R38, R4, -INF , !P5 ;  /* 0xff80000004267808 */ /* 0x000fe20006800000 */
[--C-:B------:R-:W-:Y:S01]  /*9ed0*/  IMAD.IADD R5, R227, 0x1, -R2.reuse ;  /* 0x00000001e3057824 */ /* 0x100fe200078e0a02 */
[----:B------:R-:W-:Y:S01]  /*9ee0*/  FSEL R39, R3, -INF , !P1 ;  /* 0xff80000003277808 */ /* 0x000fe20004800000 */
[--C-:B------:R-:W-:Y:S01]  /*9ef0*/  IMAD.IADD R4, R228, 0x1, -R2.reuse ;  /* 0x00000001e4047824 */ /* 0x100fe200078e0a02 */
[C---:B------:R-:W-:Y:S01]  /*9f00*/  ISETP.GE.AND P0, PT, R2.reuse, R234, PT ;  /* 0x000000ea0200720c */ /* 0x040fe20003f06270 */
[----:B------:R-:W-:Y:S01]  /*9f10*/  IMAD.IADD R3, R229, 0x1, -R2 ;  /* 0x00000001e5037824 */ /* 0x000fe200078e0a02 */
[C---:B------:R-:W-:Y:S01]  /*9f20*/  ISETP.GE.AND P6, PT, R2.reuse, R233, PT ;  /* 0x000000e90200720c */ /* 0x040fe20003fc6270 */
[----:B------:R3:W4:Y:S01]  /*9f30*/  MUFU.TANH R7, R15 ;  /* 0x0000000f00077308 */ /* 0x0007220000002400 */
[----:B------:R-:W-:Y:S01]  /*9f40*/  ISETP.GE.AND P5, PT, R2, R232, PT ;  /* 0x000000e80200720c */ /* 0x000fe20003fa6270 */
[----:B-1----:R-:W-:Y:S01]  /*9f50*/  FMUL.FTZ R12, R28, UR25 ;  /* 0x000000191c0c7c20 */ /* 0x002fe20008410000 */
[----:B------:R-:W-:-:S02]  /*9f60*/  ISETP.GE.AND P1, PT, R2, R231, PT ;  /* 0x000000e70200720c */ /* 0x000fc40003f26270 */
        /* <DEDUP_REMOVED lines=8> */
[----:B---3--:R-:W-:Y:S01]  /*9ff0*/  FMUL.FTZ R15, R64, UR25 ;  /* 0x00000019400f7c20 */ /* 0x008fe20008410000 */
[----:B------:R-:W-:Y:S01]  /*a000*/  IABS R4, R3 ;  /* 0x0000000300047213 */ /* 0x000fe20000000000 */
[----:B------:R-:W-:Y:S02]  /*a010*/  IMAD.MOV.U32 R3, RZ, RZ, R10 ;  /* 0x000000ffff037224 */ /* 0x000fe400078e000a */
[----:B------:R-:W-:Y:S01]  /*a020*/  FMUL.FTZ R10, R30, UR25 ;  /* 0x000000191e0a7c20 */ /* 0x000fe20008410000 */
[----:B------:R-:W-:Y:S01]  /*a030*/  IMAD.MOV.U32 R2, RZ, RZ, R5 ;  /* 0x000000ffff027224 */ /* 0x000fe200078e0005 */
[----:B------:R-:W-:Y:S01]  /*a040*/  I2FP.F32.S32 R4, R4 ;  /* 0x0000000400047245 */ /* 0x000fe20000201400 */
[----:B------:R-:W-:Y:S01]  /*a050*/  IMAD.MOV.U32 R11, RZ, RZ, R6 ;  /* 0x000000ffff0b7224 */ /* 0x000fe200078e0006 */
[----:B------:R-:W-:Y:S02]  /*a060*/  I2FP.F32.S32 R5, R3 ;  /* 0x0000000300057245 */ /* 0x000fe40000201400 */
[----:B------:R-:W-:Y:S01]  /*a070*/  I2FP.F32.S32 R2, R2 ;  /* 0x0000000200027245 */ /* 0x000fe20000201400 */
[----:B-----5:R-:W-:Y:S01]  /*a080*/  FFMA.FTZ R4, R4, -UR19, R8 ;  /* 0x8000001304047c23 */ /* 0x020fe20008010008 */
[----:B------:R-:W-:Y:S01]  /*a090*/  I2FP.F32.S32 R3, R11 ;  /* 0x0000000b00037245 */ /* 0x000fe20000201400 */
[----:B--2---:R-:W-:Y:S01]  /*a0a0*/  FFMA.FTZ R5, R5, -UR19, R9 ;  /* 0x8000001305057c23 */ /* 0x004fe20008010009 */
[----:B------:R-:W-:Y:S01]  /*a0b0*/  MUFU.TANH R10, R10 ;  /* 0x0000000a000a7308 */ /* 0x000fe20000002400 */
[----:B------:R-:W-:Y:S01]  /*a0c0*/  FFMA.FTZ R6, R2, -UR19, R13 ;  /* 0x8000001302067c23 */ /* 0x000fe2000801000d */
[----:B------:R-:W-:-:S02]  /*a0d0*/  VIADD R2, R0, 0x8 ;  /* 0x0000000800027836 */ /* 0x000fc40000000000 */
[----:B----4-:R-:W-:Y:S01]  /*a0e0*/  FFMA.FTZ R3, R3, -UR19, R7 ;  /* 0x8000001303037c23 */ /* 0x010fe20008010007 */
[----:B------:R-:W-:Y:S01]  /*a0f0*/  FSEL R33, R5, -INF , !P6 ;  /* 0xff80000005217808 */ /* 0x000fe20007000000 */
[----:B------:R-:W-:Y:S01]  /*a100*/  FMUL.FTZ R13, R198, UR25 ;  /* 0x00000019c60d7c20 */ /* 0x000fe20008410000 */
[----:B------:R-:W-:Y:S01]  /*a110*/  FSEL R32, R6, -INF , !P0 ;  /* 0xff80000006207808 */ /* 0x000fe20004000000 */
[--C-:B------:R-:W-:Y:S01]  /*a120*/  IMAD.IADD R5, R227, 0x1, -R2.reuse ;  /* 0x00000001e3057824 */ /* 0x100fe200078e0a02 */
[----:B------:R-:W-:Y:S01]  /*a130*/  FSEL R34, R4, -INF , !P5 ;  /* 0xff80000004227808 */ /* 0x000fe20006800000 */
[--C-:B------:R-:W-:Y:S01]  /*a140*/  IMAD.IADD R4, R228, 0x1, -R2.reuse ;  /* 0x00000001e4047824 */ /* 0x100fe200078e0a02 */
[----:B------:R-:W-:Y:S01]  /*a150*/  FSEL R35, R3, -INF , !P1 ;  /* 0xff80000003237808 */ /* 0x000fe20004800000 */
[----:B------:R1:W-:Y:S01]  /*a160*/  MUFU.TANH R11, R12 ;  /* 0x0000000c000b7308 */ /* 0x0003e20000002400 */
[C---:B------:R-:W-:Y:S01]  /*a170*/  ISETP.GE.AND P0, PT, R2.reuse, R234, PT ;  /* 0x000000ea0200720c */ /* 0x040fe20003f06270 */
[----:B------:R-:W-:Y:S01]  /*a180*/  IMAD.IADD R3, R229, 0x1, -R2 ;  /* 0x00000001e5037824 */ /* 0x000fe200078e0a02 */
[----:B------:R-:W-:-:S02]  /*a190*/  ISETP.GE.AND P6, PT, R2, R233, PT ;  /* 0x000000e90200720c */ /* 0x000fc40003fc6270 */
[C---:B------:R-:W-:Y:S02]  /*a1a0*/  ISETP.GE.AND P5, PT, R2.reuse, R232, PT ;  /* 0x000000e80200720c */ /* 0x040fe40003fa6270 */
[C---:B------:R-:W-:Y:S01]  /*a1b0*/  ISETP.GE.AND P1, PT, R2.reuse, R231, PT ;  /* 0x000000e70200720c */ /* 0x040fe20003f26270 */
[----:B------:R2:W3:Y:S01]  /*a1c0*/  MUFU.TANH R9, R14 ;  /* 0x0000000e00097308 */ /* 0x0004e20000002400 */
[C---:B------:R-:W-:Y:S02]  /*a1d0*/  ISETP.LT.OR P0, PT, R2.reuse, R226, P0 ;  /* 0x000000e20200720c */ /* 0x040fe40000701670 */
[C---:B------:R-:W-:Y:S02]  /*a1e0*/  ISETP.LT.OR P6, PT, R2.reuse, R225, P6 ;  /* 0x000000e10200720c */ /* 0x040fe400037c1670 */
[C---:B------:R-:W-:Y:S02]  /*a1f0*/  ISETP.LT.OR P5, PT, R2.reuse, R224, P5 ;  /* 0x000000e00200720c */ /* 0x040fe40002fa1670 */
[----:B------:R-:W-:Y:S01]  /*a200*/  ISETP.LT.OR P1, PT, R2, R223, P1 ;  /* 0x000000df0200720c */ /* 0x000fe20000f21670 */
[----:B------:R-:W4:Y:S01]  /*a210*/  MUFU.TANH R8, R18 ;  /* 0x0000001200087308 */ /* 0x000f220000002400 */
[----:B------:R-:W-:Y:S01]  /*a220*/  IMAD.IADD R2, R230, 0x1, -R2 ;  /* 0x00000001e6027824 */ /* 0x000fe200078e0a02 */
[----:B------:R-:W-:Y:S01]  /*a230*/  IABS R6, R4 ;  /* 0x0000000400067213 */ /* 0x000fe20000000000 */
[----:B-1----:R-:W-:Y:S01]  /*a240*/  FMUL.FTZ R12, R196, UR25 ;  /* 0x00000019c40c7c20 */ /* 0x002fe20008410000 */
[----:B------:R-:W-:-:S02]  /*a250*/  IABS R5, R5 ;  /* 0x0000000500057213 */ /* 0x000fc40000000000 */
[----:B------:R-:W-:Y:S01]  /*a260*/  IABS R4, R3 ;  /* 0x0000000300047213 */ /* 0x000fe20000000000 */
[----:B------:R-:W-:Y:S01]  /*a270*/  IMAD.MOV.U32 R3, RZ, RZ, R6 ;  /* 0x000000ffff037224 */ /* 0x000fe200078e0006 */
[----:B------:R-:W-:Y:S01]  /*a280*/  IABS R7, R2 ;  /* 0x0000000200077213 */ /* 0x000fe20000000000 */
[----:B------:R-:W-:Y:S01]  /*a290*/  IMAD.MOV.U32 R2, RZ, RZ, R5 ;  /* 0x000000ffff027224 */ /* 0x000fe200078e0005 */
[----:B------:R-:W-:Y:S01]  /*a2a0*/  I2FP.F32.S32 R4, R4 ;  /* 0x0000000400047245 */ /* 0x000fe20000201400 */
[----:B--2---:R-:W-:Y:S01]  /*a2b0*/  FMUL.FTZ R14, R66, UR25 ;  /* 0x00000019420e7c20 */ /* 0x004fe20008410000 */
[----:B------:R-:W-:Y:S02]  /*a2c0*/  I2FP.F32.S32 R3, R3 ;  /* 0x0000000300037245 */ /* 0x000fe40000201400 */
[----:B------:R-:W-:Y:S01]  /*a2d0*/  I2FP.F32.S32 R2, R2 ;  /* 0x0000000200027245 */ /* 0x000fe20000201400 */
[----:B---3--:R-:W-:Y:S01]  /*a2e0*/  FFMA.FTZ R4, R4, -UR19, R9 ;  /* 0x8000001304047c23 */ /* 0x008fe20008010009 */
[----:B------:R-:W-:Y:S01]  /*a2f0*/  I2FP.F32.S32 R7, R7 ;  /* 0x0000000700077245 */ /* 0x000fe20000201400 */
[----:B------:R-:W-:Y:S01]  /*a300*/  FFMA.FTZ R5, R3, -UR19, R10 ;  /* 0x8000001303057c23 */ /* 0x000fe2000801000a */
[----:B------:R1:W2:Y:S01]  /*a310*/  MUFU.TANH R9, R21 ;  /* 0x0000001500097308 */ /* 0x0002a20000002400 */
        /* <DEDUP_REMOVED lines=10> */
[----:B------:R3:W4:Y:S01]  /*a3c0*/  MUFU.TANH R10, R16 ;  /* 0x00000010000a7308 */ /* 0x0007220000002400 */
[C---:B------:R-:W-:Y:S01]  /*a3d0*/  ISETP.GE.AND P0, PT, R2.reuse, R234, PT ;  /* 0x000000ea0200720c */ /* 0x040fe20003f06270 */
[----:B------:R-:W-:Y:S01]  /*a3e0*/  IMAD.IADD R3, R229, 0x1, -R2 ;  /* 0x00000001e5037824 */ /* 0x000fe200078e0a02 */
[----:B------:R-:W-:-:S02]  /*a3f0*/  ISETP.GE.AND P6, PT, R2, R233, PT ;  /* 0x000000e90200720c */ /* 0x000fc40003fc6270 */
[C---:B------:R-:W-:Y:S01]  /*a400*/  ISETP.GE.AND P5, PT, R2.reuse, R232, PT ;  /* 0x000000e80200720c */ /* 0x040fe20003fa6270 */
[----:B-1----:R-:W-:Y:S01]  /*a410*/  FMUL.FTZ R21, R193, UR25 ;  /* 0x00000019c1157c20 */ /* 0x002fe20008410000 */
[C---:B------:R-:W-:Y:S01]  /*a420*/  ISETP.GE.AND P1, PT, R2.reuse, R231, PT ;  /* 0x000000e70200720c */ /* 0x040fe20003f26270 */
[----:B------:R1:W5:Y:S01]  /*a430*/  MUFU.TANH R11, R17 ;  /* 0x00000011000b7308 */ /* 0x0003620000002400 */
[C---:B------:R-:W-:Y:S02]  /*a440*/  ISETP.LT.OR P0, PT, R2.reuse, R226, P0 ;  /* 0x000000e20200720c */ /* 0x040fe40000701670 */
[C---:B------:R-:W-:Y:S02]  /*a450*/  ISETP.LT.OR P6, PT, R2.reuse, R225, P6 ;  /* 0x000000e10200720c */ /* 0x040fe400037c1670 */
[C---:B------:R-:W-:Y:S02]  /*a460*/  ISETP.LT.OR P5, PT, R2.reuse, R224, P5 ;  /* 0x000000e00200720c */ /* 0x040fe40002fa1670 */
[----:B------:R-:W-:Y:S01]  /*a470*/  ISETP.LT.OR P1, PT, R2, R223, P1 ;  /* 0x000000df0200720c */ /* 0x000fe20000f21670 */
[----:B------:R-:W5:Y:S01]  /*a480*/  MUFU.TANH R8, R22 ;  /* 0x0000001600087308 */ /* 0x000f620000002400 */
[----:B------:R-:W-:Y:S01]  /*a490*/  IMAD.IADD R2, R230, 0x1, -R2 ;  /* 0x00000001e6027824 */ /* 0x000fe200078e0a02 */
[----:B------:R-:W-:Y:S01]  /*a4a0*/  IABS R6, R4 ;  /* 0x0000000400067213 */ /* 0x000fe20000000000 */
[----:B---3--:R-:W-:Y:S01]  /*a4b0*/  FMUL.FTZ R16, R197, UR25 ;  /* 0x00000019c5107c20 */ /* 0x008fe20008410000 */
[----:B------:R-:W-:-:S02]  /*a4c0*/  IABS R5, R5 ;  /* 0x0000000500057213 */ /* 0x000fc40000000000 */
[----:B------:R-:W-:Y:S01]  /*a4d0*/  IABS R4, R3 ;  /* 0x0000000300047213 */ /* 0x000fe20000000000 */
[----:B------:R-:W-:Y:S01]  /*a4e0*/  IMAD.MOV.U32 R3, RZ, RZ, R6 ;  /* 0x000000ffff037224 */ /* 0x000fe200078e0006 */
[----:B------:R-:W-:Y:S01]  /*a4f0*/  IABS R7, R2 ;  /* 0x0000000200077213 */ /* 0x000fe20000000000 */
[----:B------:R-:W-:Y:S01]  /*a500*/  IMAD.MOV.U32 R2, RZ, RZ, R5 ;  /* 0x000000ffff027224 */ /* 0x000fe200078e0005 */
[----:B------:R-:W-:Y:S01]  /*a510*/  I2FP.F32.S32 R4, R4 ;  /* 0x0000000400047245 */ /* 0x000fe20000201400 */
[----:B-1----:R-:W-:Y:S01]  /*a520*/  FMUL.FTZ R17, R199, UR25 ;  /* 0x00000019c7117c20 */ /* 0x002fe20008410000 */
[----:B------:R-:W-:Y:S02]  /*a530*/  I2FP.F32.S32 R3, R3 ;  /* 0x0000000300037245 */ /* 0x000fe40000201400 */
[----:B------:R-:W-:Y:S01]  /*a540*/  I2FP.F32.S32 R2, R2 ;  /* 0x0000000200027245 */ /* 0x000fe20000201400 */
[----:B--2---:R-:W-:Y:S01]  /*a550*/  FFMA.FTZ R4, R4, -UR19, R9 ;  /* 0x8000001304047c23 */ /* 0x004fe20008010009 */
[----:B------:R-:W-:Y:S01]  /*a560*/  I2FP.F32.S32 R7, R7 ;  /* 0x0000000700077245 */ /* 0x000fe20000201400 */
[----:B----4-:R-:W-:Y:S01]  /*a570*/  FFMA.FTZ R5, R3, -UR19, R10 ;  /* 0x8000001303057c23 */ /* 0x010fe2000801000a */
[----:B------:R1:W2:Y:S01]  /*a580*/  MUFU.TANH R9, R12 ;  /* 0x0000000c00097308 */ /* 0x0002a20000002400 */
[----:B-----5:R-:W-:Y:S01]  /*a590*/  FFMA.FTZ R6, R2, -UR19, R11 ;  /* 0x8000001302067c23 */ /* 0x020fe2000801000b */
[----:B------:R-:W-:-:S02]  /*a5a0*/  VIADD R2, R0, 0x10 ;  /* 0x0000001000027836 */ /* 0x000fc40000000000 */
[----:B------:R-:W-:Y:S01]  /*a5b0*/  FFMA.FTZ R3, R7, -UR19, R8 ;  /* 0x8000001307037c23 */ /* 0x000fe20008010008 */
        /* <DEDUP_REMOVED lines=11> */
[----:B------:R-:W-:Y:S01]  /*a670*/  ISETP.GE.AND P5, PT, R2, R232, PT ;  /* 0x000000e80200720c */ /* 0x000fe20003fa6270 */
        /* <DEDUP_REMOVED lines=17> */
[----:B------:R3:W-:Y:S01]  /*a790*/  MUFU.TANH R13, R20 ;  /* 0x00000014000d7308 */ /* 0x0007e20000002400 */
[----:B------:R-:W-:Y:S01]  /*a7a0*/  I2FP.F32.S32 R3, R3 ;  /* 0x0000000300037245 */ /* 0x000fe20000201400 */
[----:B-1----:R-:W-:Y:S01]  /*a7b0*/  FMUL.FTZ R15, R57, UR25 ;  /* 0x00000019390f7c20 */ /* 0x002fe20008410000 */
[----:B------:R-:W-:Y:S01]  /*a7c0*/  I2FP.F32.S32 R2, R2 ;  /* 0x0000000200027245 */ /* 0x000fe20000201400 */
[----:B--2---:R-:W-:Y:S01]  /*a7d0*/  FFMA.FTZ R4, R4, -UR19, R9 ;  /* 0x8000001304047c23 */ /* 0x004fe20008010009 */
[----:B------:R-:W-:Y:S01]  /*a7e0*/  I2FP.F32.S32 R7, R7 ;  /* 0x0000000700077245 */ /* 0x000fe20000201400 */
[----:B----4-:R-:W-:-:S02]  /*a7f0*/  FFMA.FTZ R5, R3, -UR19, R10 ;  /* 0x8000001303057c23 */ /* 0x010fc4000801000a */
[----:B-----5:R-:W-:Y:S01]  /*a800*/  FFMA.FTZ R6, R2, -UR19, R11 ;  /* 0x8000001302067c23 */ /* 0x020fe2000801000b */
[----:B------:R-:W-:Y:S02]  /*a810*/  VIADD R2, R0, 0x11 ;  /* 0x0000001100027836 */ /* 0x000fe40000000000 */
[----:B------:R-:W-:Y:S01]  /*a820*/  FFMA.FTZ R3, R7, -UR19, R8 ;  /* 0x8000001307037c23 */ /* 0x000fe20008010008 */
[----:B------:R-:W-:Y:S01]  /*a830*/  FSEL R247, R5, -INF , !P6 ;  /* 0xff80000005f77808 */ /* 0x000fe20007000000 */
[----:B------:R1:W-:Y:S01]  /*a840*/  MUFU.TANH R10, R19 ;  /* 0x00000013000a7308 */ /* 0x0003e20000002400 */
[----:B------:R-:W-:Y:S01]  /*a850*/  FSEL R64, R6, -INF , !P0 ;  /* 0xff80000006407808 */ /* 0x000fe20004000000 */
[--C-:B------:R-:W-:Y:S01]  /*a860*/  IMAD.IADD R5, R227, 0x1, -R2.reuse ;  /* 0x00000001e3057824 */ /* 0x100fe200078e0a02 */
[----:B------:R-:W-:Y:S01]  /*a870*/  FSEL R65, R4, -INF , !P5 ;  /* 0xff80000004417808 */ /* 0x000fe20006800000 */
[--C-:B------:R-:W-:Y:S01]  /*a880*/  IMAD.IADD R4, R228, 0x1, -R2.reuse ;  /* 0x00000001e4047824 */ /* 0x100fe200078e0a02 */
[----:B------:R-:W-:Y:S01]  /*a890*/  FSEL R209, R3, -INF , !P1 ;  /* 0xff80000003d17808 */ /* 0x000fe20004800000 */
[----:B------:R-:W-:Y:S01]  /*a8a0*/  IMAD.IADD R3, R229, 0x1, -R2 ;  /* 0x00000001e5037824 */ /* 0x000fe200078e0a02 */
[C---:B------:R-:W-:Y:S01]  /*a8b0*/  ISETP.GE.AND P0, PT, R2.reuse, R234, PT ;  /* 0x000000ea0200720c */ /* 0x040fe20003f06270 */
[----:B------:R2:W4:Y:S01]  /*a8c0*/  MUFU.TANH R9, R16 ;  /* 0x0000001000097308 */ /* 0x0005220000002400 */
[----:B------:R-:W-:Y:S01]  /*a8d0*/  ISETP.GE.AND P6, PT, R2, R233, PT ;  /* 0x000000e90200720c */ /* 0x000fe20003fc6270 */
[----:B------:R-:W-:Y:S01]  /*a8e0*/  FMUL.FTZ R11, R56, UR25 ;  /* 0x00000019380b7c20 */ /* 0x000fe20008410000 */
[C---:B------:R-:W-:Y:S01]  /*a8f0*/  ISETP.GE.AND P5, PT, R2.reuse, R232, PT ;  /* 0x000000e80200720c */ /* 0x040fe20003fa6270 */
[----:B---3--:R-:W-:Y:S01]  /*a900*/  FMUL.FTZ R20, R109, UR25 ;  /* 0x000000196d147c20 */ /* 0x008fe20008410000 */
[----:B------:R-:W-:-:S02]  /*a910*/  ISETP.GE.AND P1, PT, R2, R231, PT ;  /* 0x000000e70200720c */ /* 0x000fc40003f26270 */
[C---:B------:R-:W-:Y:S01]  /*a920*/  ISETP.LT.OR P0, PT, R2.reuse, R226, P0 ;  /* 0x000000e20200720c */ /* 0x040fe20000701670 */
[----:B------:R3:W5:Y:S01]  /*a930*/  MUFU.TANH R8, R17 ;  /* 0x0000001100087308 */ /* 0x0007620000002400 */
[C---:B------:R-:W-:Y:S01]  /*a940*/  ISETP.LT.OR P6, PT, R2.reuse, R225, P6 ;  /* 0x000000e10200720c */ /* 0x040fe200037c1670 */
[----:B-1----:R-:W-:Y:S01]  /*a950*/  FMUL.FTZ R19, R55, UR25 ;  /* 0x0000001937137c20 */ /* 0x002fe20008410000 */
[C---:B------:R-:W-:Y:S02]  /*a960*/  ISETP.LT.OR P5, PT, R2.reuse, R224, P5 ;  /* 0x000000e00200720c */ /* 0x040fe40002fa1670 */
[----:B------:R-:W-:Y:S01]  /*a970*/  ISETP.LT.OR P1, PT, R2, R223, P1 ;  /* 0x000000df0200720c */ /* 0x000fe20000f21670 */
[----:B------:R-:W-:Y:S01]  /*a980*/  IMAD.IADD R2, R230, 0x1, -R2 ;  /* 0x00000001e6027824 */ /* 0x000fe200078e0a02 */
[----:B------:R-:W-:Y:S01]  /*a990*/  IABS R6, R4 ;  /* 0x0000000400067213 */ /* 0x000fe20000000000 */
[----:B------:R-:W-:Y:S01]  /*a9a0*/  MUFU.TANH R11, R11 ;  /* 0x0000000b000b7308 */ /* 0x000fe20000002400 */
[----:B------:R-:W-:Y:S01]  /*a9b0*/  IABS R5, R5 ;  /* 0x0000000500057213 */ /* 0x000fe20000000000 */
[----:B--2---:R-:W-:Y:S01]  /*a9c0*/  FMUL.FTZ R16, R54, UR25 ;  /* 0x0000001936107c20 */ /* 0x004fe20008410000 */
[----:B------:R-:W-:Y:S01]  /*a9d0*/  IABS R4, R3 ;  /* 0x0000000300047213 */ /* 0x000fe20000000000 */
[----:B------:R-:W-:Y:S01]  /*a9e0*/  IMAD.MOV.U32 R3, RZ, RZ, R6 ;  /* 0x000000ffff037224 */ /* 0x000fe200078e0006 */
[----:B------:R-:W-:Y:S01]  /*a9f0*/  IABS R7, R2 ;  /* 0x0000000200077213 */ /* 0x000fe20000000000 */
[----:B------:R-:W-:Y:S01]  /*aa00*/  IMAD.MOV.U32 R2, RZ, RZ, R5 ;  /* 0x000000ffff027224 */ /* 0x000fe200078e0005 */
[----:B------:R-:W-:-:S02]  /*aa10*/  I2FP.F32.S32 R4, R4 ;  /* 0x0000000400047245 */ /* 0x000fc40000201400 */
[----:B------:R-:W-:Y:S01]  /*aa20*/  I2FP.F32.S32 R3, R3 ;  /* 0x0000000300037245 */ /* 0x000fe20000201400 */
[----:B---3--:R-:W-:Y:S01]  /*aa30*/  FMUL.FTZ R17, R59, UR25 ;  /* 0x000000193b117c20 */ /* 0x008fe20008410000 */
[----:B------:R-:W-:Y:S01]  /*aa40*/  I2FP.F32.S32 R2, R2 ;  /* 0x0000000200027245 */ /* 0x000fe20000201400 */
[----:B----4-:R-:W-:Y:S01]  /*aa50*/  FFMA.FTZ R4, R4, -UR19, R9 ;  /* 0x8000001304047c23 */ /* 0x010fe20008010009 */
[----:B------:R-:W-:Y:S01]  /*aa60*/  I2FP.F32.S32 R7, R7 ;  /* 0x0000000700077245 */ /* 0x000fe20000201400 */
[----:B------:R-:W-:Y:S01]  /*aa70*/  FFMA.FTZ R5, R3, -UR19, R10 ;  /* 0x8000001303057c23 */ /* 0x000fe2000801000a */
[----:B------:R1:W2:Y:S01]  /*aa80*/  MUFU.TANH R9, R14 ;  /* 0x0000000e00097308 */ /* 0x0002a20000002400 */
[----:B------:R-:W-:Y:S01]  /*aa90*/  FFMA.FTZ R6, R2, -UR19, R13 ;  /* 0x8000001302067c23 */ /* 0x000fe2000801000d */
[----:B------:R-:W-:Y:S02]  /*aaa0*/  VIADD R2, R0, 0x18 ;  /* 0x0000001800027836 */ /* 0x000fe40000000000 */
[----:B-----5:R-:W-:Y:S01]  /*aab0*/  FFMA.FTZ R3, R7, -UR19, R8 ;  /* 0x8000001307037c23 */ /* 0x020fe20008010008 */
        /* <DEDUP_REMOVED lines=35> */
[----:B------:R-:W-:Y:S01]  /*acf0*/  FFMA.FTZ R6, R2, -UR19, R11 ;  /* 0x8000001302067c23 */ /* 0x000fe2000801000b */
[----:B------:R-:W-:-:S02]  /*ad00*/  VIADD R2, R0, 0x19 ;  /* 0x0000001900027836 */ /* 0x000fc40000000000 */
[----:B-----5:R-:W-:Y:S01]  /*ad10*/  FFMA.FTZ R3, R7, -UR19, R8 ;  /* 0x8000001307037c23 */ /* 0x020fe20008010008 */
[----:B------:R-:W-:Y:S02]  /*ad20*/  FSEL R213, R5, -INF , !P6 ;  /* 0xff80000005d57808 */ /* 0x000fe40007000000 */
        /* <DEDUP_REMOVED lines=189> */
[----:B------:R-:W1:Y:S01]  /*b900*/  MUFU.TANH R9, R12 ;  /* 0x0000000c00097308 */ /* 0x000e620000002400 */
        /* <DEDUP_REMOVED lines=10> */
[----:B------:R2:W3:Y:S01]  /*b9b0*/  MUFU.TANH R10, R16 ;  /* 0x00000010000a7308 */ /* 0x0004e20000002400 */
[C---:B------:R-:W-:Y:S01]  /*b9c0*/  ISETP.GE.AND P0, PT, R2.reuse, R234, PT ;  /* 0x000000ea0200720c */ /* 0x040fe20003f06270 */
[----:B------:R-:W-:Y:S01]  /*b9d0*/  IMAD.IADD R3, R229, 0x1, -R2 ;  /* 0x00000001e5037824 */ /* 0x000fe200078e0a02 */
[----:B------:R-:W-:-:S02]  /*b9e0*/  ISETP.GE.AND P6, PT, R2, R233, PT ;  /* 0x000000e90200720c */ /* 0x000fc40003fc6270 */
[C---:B------:R-:W-:Y:S02]  /*b9f0*/  ISETP.GE.AND P5, PT, R2.reuse, R232, PT ;  /* 0x000000e80200720c */ /* 0x040fe40003fa6270 */
[C---:B------:R-:W-:Y:S01]  /*ba00*/  ISETP.GE.AND P1, PT, R2.reuse, R231, PT ;  /* 0x000000e70200720c */ /* 0x040fe20003f26270 */
[----:B------:R-:W4:Y:S01]  /*ba10*/  MUFU.TANH R11, R14 ;  /* 0x0000000e000b7308 */ /* 0x000f220000002400 */
[C---:B------:R-:W-:Y:S02]  /*ba20*/  ISETP.LT.OR P0, PT, R2.reuse, R226, P0 ;  /* 0x000000e20200720c */ /* 0x040fe40000701670 */
[C---:B------:R-:W-:Y:S02]  /*ba30*/  ISETP.LT.OR P6, PT, R2.reuse, R225, P6 ;  /* 0x000000e10200720c */ /* 0x040fe400037c1670 */
[C---:B------:R-:W-:Y:S02]  /*ba40*/  ISETP.LT.OR P5, PT, R2.reuse, R224, P5 ;  /* 0x000000e00200720c */ /* 0x040fe40002fa1670 */
[----:B------:R-:W-:Y:S01]  /*ba50*/  ISETP.LT.OR P1, PT, R2, R223, P1 ;  /* 0x000000df0200720c */ /* 0x000fe20000f21670 */
[----:B------:R5:W4:Y:S01]  /*ba60*/  MUFU.TANH R8, R13 ;  /* 0x0000000d00087308 */ /* 0x000b220000002400 */
[----:B------:R-:W-:Y:S01]  /*ba70*/  IMAD.IADD R2, R230, 0x1, -R2 ;  /* 0x00000001e6027824 */ /* 0x000fe200078e0a02 */
[----:B------:R-:W-:Y:S01]  /*ba80*/  IABS R6, R4 ;  /* 0x0000000400067213 */ /* 0x000fe20000000000 */
[----:B--2---:R-:W-:Y:S01]  /*ba90*/  FMUL.FTZ R16, R191, UR25 ;  /* 0x00000019bf107c20 */ /* 0x004fe20008410000 */
[----:B------:R-:W-:-:S02]  /*baa0*/  IABS R5, R5 ;  /* 0x0000000500057213 */ /* 0x000fc40000000000 */
[----:B------:R-:W-:Y:S01]  /*bab0*/  IABS R4, R3 ;  /* 0x0000000300047213 */ /* 0x000fe20000000000 */
[----:B------:R-:W-:Y:S01]  /*bac0*/  IMAD.MOV.U32 R3, RZ, RZ, R6 ;  /* 0x000000ffff037224 */ /* 0x000fe200078e0006 */
[----:B------:R-:W-:Y:S01]  /*bad0*/  IABS R7, R2 ;  /* 0x0000000200077213 */ /* 0x000fe20000000000 */
[----:B------:R-:W-:Y:S01]  /*bae0*/  IMAD.MOV.U32 R2, RZ, RZ, R5 ;  /* 0x000000ffff027224 */ /* 0x000fe200078e0005 */
[----:B------:R-:W-:Y:S01]  /*baf0*/  I2FP.F32.S32 R4, R4 ;  /* 0x0000000400047245 */ /* 0x000fe20000201400 */
[----:B------:R-:W-:Y:S01]  /*bb00*/  MUFU.TANH R12, R20 ;  /* 0x00000014000c7308 */ /* 0x000fe20000002400 */
[----:B------:R-:W-:Y:S02]  /*bb10*/  I2FP.F32.S32 R3, R3 ;  /* 0x0000000300037245 */ /* 0x000fe40000201400 */
[----:B------:R-:W-:Y:S01]  /*bb20*/  I2FP.F32.S32 R2, R2 ;  /* 0x0000000200027245 */ /* 0x000fe20000201400 */
[----:B-1----:R-:W-:Y:S01]  /*bb30*/  FFMA.FTZ R4, R4, -UR19, R9 ;  /* 0x8000001304047c23 */ /* 0x002fe20008010009 */
[----:B------:R-:W-:Y:S01]  /*bb40*/  I2FP.F32.S32 R7, R7 ;  /* 0x0000000700077245 */ /* 0x000fe20000201400 */
[----:B---3--:R-:W-:Y:S01]  /*bb50*/  FFMA.FTZ R5, R3, -UR19, R10 ;  /* 0x8000001303057c23 */ /* 0x008fe2000801000a */
[----:B-----5:R-:W-:Y:S01]  /*bb60*/  FMUL.FTZ R13, R189, UR25 ;  /* 0x00000019bd0d7c20 */ /* 0x020fe20008410000 */
[----:B----4-:R-:W-:Y:S01]  /*bb70*/  FFMA.FTZ R6, R2, -UR19, R11 ;  /* 0x8000001302067c23 */ /* 0x010fe2000801000b */
[----:B------:R-:W-:-:S02]  /*bb80*/  VIADD R2, R0, 0x31 ;  /* 0x0000003100027836 */ /* 0x000fc40000000000 */
[----:B------:R-:W-:Y:S01]  /*bb90*/  FFMA.FTZ R3, R7, -UR19, R8 ;  /* 0x8000001307037c23 */ /* 0x000fe20008010008 */
[----:B------:R-:W-:Y:S01]  /*bba0*/  FSEL R236, R5, -INF , !P6 ;  /* 0xff80000005ec7808 */ /* 0x000fe20007000000 */
[----:B------:R-:W-:Y:S01]  /*bbb0*/  MUFU.TANH R10, R21 ;  /* 0x00000015000a7308 */ /* 0x000fe20000002400 */
[----:B------:R-:W-:Y:S01]  /*bbc0*/  FSEL R201, R6, -INF , !P0 ;  /* 0xff80000006c97808 */ /* 0x000fe20004000000 */
[--C-:B------:R-:W-:Y:S01]  /*bbd0*/  IMAD.IADD R5, R227, 0x1, -R2.reuse ;  /* 0x00000001e3057824 */ /* 0x100fe200078e0a02 */
[----:B------:R-:W-:Y:S01]  /*bbe0*/  FSEL R237, R4, -INF , !P5 ;  /* 0xff80000004ed7808 */ /* 0x000fe20006800000 */
[--C-:B------:R-:W-:Y:S01]  /*bbf0*/  IMAD.IADD R4, R228, 0x1, -R2.reuse ;  /* 0x00000001e4047824 */ /* 0x100fe200078e0a02 */
[----:B------:R-:W-:Y:S01]  /*bc00*/  FSEL R243, R3, -INF , !P1 ;  /* 0xff80000003f37808 */ /* 0x000fe20004800000 */
[----:B------:R-:W-:Y:S01]  /*bc10*/  IMAD.IADD R3, R229, 0x1, -R2 ;  /* 0x00000001e5037824 */ /* 0x000fe200078e0a02 */
[C---:B------:R-:W-:Y:S01]  /*bc20*/  ISETP.GE.AND P0, PT, R2.reuse, R234, PT ;  /* 0x000000ea0200720c */ /* 0x040fe20003f06270 */
[----:B------:R-:W1:Y:S01]  /*bc30*/  MUFU.TANH R9, R17 ;  /* 0x0000001100097308 */ /* 0x000e620000002400 */
[----:B------:R-:W-:Y:S01]  /*bc40*/  ISETP.GE.AND P6, PT, R2, R233, PT ;  /* 0x000000e90200720c */ /* 0x000fe20003fc6270 */
[----:B------:R-:W-:Y:S01]  /*bc50*/  FMUL.FTZ R11, R190, UR25 ;  /* 0x00000019be0b7c20 */ /* 0x000fe20008410000 */
[----:B------:R-:W-:-:S02]  /*bc60*/  ISETP.GE.AND P5, PT, R2, R232, PT ;  /* 0x000000e80200720c */ /* 0x000fc40003fa6270 */
[C---:B------:R-:W-:Y:S02]  /*bc70*/  ISETP.GE.AND P1, PT, R2.reuse, R231, PT ;  /* 0x000000e70200720c */ /* 0x040fe40003f26270 */
[C---:B------:R-:W-:Y:S01]  /*bc80*/  ISETP.LT.OR P0, PT, R2.reuse, R226, P0 ;  /* 0x000000e20200720c */ /* 0x040fe20000701670 */
[----:B------:R-:W2:Y:S01]  /*bc90*/  MUFU.TANH R8, R19 ;  /* 0x0000001300087308 */ /* 0x000ea20000002400 */
        /* <DEDUP_REMOVED lines=9> */
[----:B------:R-:W-:Y:S01]  /*bd30*/  FMUL.FTZ R5, R188, UR25 ;  /* 0x00000019bc057c20 */ /* 0x000fe20008410000 */
[----:B------:R-:W-:Y:S01]  /*bd40*/  IMAD.MOV.U32 R2, RZ, RZ, R6 ;  /* 0x000000ffff027224 */ /* 0x000fe200078e0006 */
[----:B------:R-:W-:Y:S02]  /*bd50*/  I2FP.F32.S32 R4, R4 ;  /* 0x0000000400047245 */ /* 0x000fe40000201400 */
[----:B------:R-:W-:Y:S01]  /*bd60*/  I2FP.F32.S32 R3, R3 ;  /* 0x0000000300037245 */ /* 0x000fe20000201400 */
[----:B------:R3:W-:Y:S01]  /*bd70*/  MUFU.TANH R14, R5 ;  /* 0x00000005000e7308 */ /* 0x0007e20000002400 */
[----:B------:R-:W-:Y:S01]  /*bd80*/  I2FP.F32.S32 R2, R2 ;  /* 0x0000000200027245 */ /* 0x000fe20000201400 */
[----:B-1----:R-:W-:Y:S01]  /*bd90*/  FFMA.FTZ R4, R4, -UR19, R9 ;  /* 0x8000001304047c23 */ /* 0x002fe20008010009 */
[----:B------:R-:W-:-:S03]  /*bda0*/  I2FP.F32.S32 R7, R7 ;  /* 0x0000000700077245 */ /* 0x000fc60000201400 */
[----:B------:R-:W-:Y:S01]  /*bdb0*/  FFMA.FTZ R6, R2, -UR19, R12 ;  /* 0x8000001302067c23 */ /* 0x000fe2000801000c */
[----:B------:R-:W-:Y:S01]  /*bdc0*/  VIADD R2, R0, 0x38 ;  /* 0x0000003800027836 */ /* 0x000fe20000000000 */
[----:B------:R-:W-:Y:S01]  /*bdd0*/  FSEL R210, R4, -INF , !P5 ;  /* 0xff80000004d27808 */ /* 0x000fe20006800000 */
[----:B------:R-:W-:Y:S01]  /*bde0*/  VIADD R0, R0, 0x39 ;  /* 0x0000003900007836 */ /* 0x000fe20000000000 */
[----:B------:R1:W-:Y:S01]  /*bdf0*/  MUFU.TANH R12, R11 ;  /* 0x0000000b000c7308 */ /* 0x0003e20000002400 */
[----:B------:R-:W-:Y:S01]  /*be00*/  FSEL R196, R6, -INF , !P0 ;  /* 0xff80000006c47808 */ /* 0x000fe20004000000 */
[--C-:B------:R-:W-:Y:S01]  /*be10*/  IMAD.IADD R4, R229, 0x1, -R2.reuse ;  /* 0x00000001e5047824 */ /* 0x100fe200078e0a02 */
[C---:B------:R-:W-:Y:S01]  /*be20*/  ISETP.GE.AND P0, PT, R2.reuse, R234, PT ;  /* 0x000000ea0200720c */ /* 0x040fe20003f06270 */
[----:B------:R-:W-:Y:S01]  /*be30*/  IMAD.IADD R6, R227, 0x1, -R2 ;  /* 0x00000001e3067824 */ /* 0x000fe200078e0a02 */
[C---:B------:R-:W-:Y:S01]  /*be40*/  ISETP.GE.AND P5, PT, R2.reuse, R232, PT ;  /* 0x000000e80200720c */ /* 0x040fe20003fa6270 */
[----:B---3--:R-:W-:Y:S01]  /*be50*/  FFMA.FTZ R5, R3, -UR19, R10 ;  /* 0x8000001303057c23 */ /* 0x008fe2000801000a */
[----:B--2---:R-:W-:Y:S01]  /*be60*/  FFMA.FTZ R3, R7, -UR19, R8 ;  /* 0x8000001307037c23 */ /* 0x004fe20008010008 */
[C---:B------:R-:W-:Y:S01]  /*be70*/  ISETP.LT.OR P0, PT, R2.reuse, R226, P0 ;  /* 0x000000e20200720c */ /* 0x040fe20000701670 */
[----:B------:R-:W2:Y:S01]  /*be80*/  MUFU.TANH R10, R15 ;  /* 0x0000000f000a7308 */ /* 0x000ea20000002400 */
[----:B------:R-:W-:-:S02]  /*be90*/  ISETP.LT.OR P5, PT, R2, R224, P5 ;  /* 0x000000e00200720c */ /* 0x000fc40002fa1670 */
[----:B------:R-:W-:Y:S01]  /*bea0*/  FSEL R246, R5, -INF , !P6 ;  /* 0xff80000005f67808 */ /* 0x000fe20007000000 */
[----:B------:R-:W-:Y:S01]  /*beb0*/  IMAD.IADD R5, R228, 0x1, -R2 ;  /* 0x00000001e4057824 */ /* 0x000fe200078e0a02 */
[----:B------:R-:W-:Y:S01]  /*bec0*/  FSEL R214, R3, -INF , !P1 ;  /* 0xff80000003d67808 */ /* 0x000fe20004800000 */
[----:B------:R-:W-:Y:S01]  /*bed0*/  IMAD.IADD R3, R227, 0x1, -R0 ;  /* 0x00000001e3037824 */ /* 0x000fe200078e0a00 */
[C---:B------:R-:W-:Y:S01]  /*bee0*/  ISETP.GE.AND P6, PT, R2.reuse, R233, PT ;  /* 0x000000e90200720c */ /* 0x040fe20003fc6270 */
[----:B------:R-:W3:Y:S01]  /*bef0*/  MUFU.TANH R9, R18 ;  /* 0x0000001200097308 */ /* 0x000ee20000002400 */
[C---:B------:R-:W-:Y:S02]  /*bf00*/  ISETP.GE.AND P1, PT, R2.reuse, R231, PT ;  /* 0x000000e70200720c */ /* 0x040fe40003f26270 */
[C---:B------:R-:W-:Y:S02]  /*bf10*/  ISETP.LT.OR P6, PT, R2.reuse, R225, P6 ;  /* 0x000000e10200720c */ /* 0x040fe400037c1670 */
[----:B------:R-:W-:Y:S01]  /*bf20*/  ISETP.LT.OR P1, PT, R2, R223, P1 ;  /* 0x000000df0200720c */ /* 0x000fe20000f21670 */
[----:B------:R-:W-:Y:S01]  /*bf30*/  IMAD.IADD R2, R230, 0x1, -R2 ;  /* 0x00000001e6027824 */ /* 0x000fe200078e0a02 */
[----:B-1----:R-:W-:Y:S01]  /*bf40*/  IABS R11, R5 ;  /* 0x00000005000b7213 */ /* 0x002fe20000000000 */
[----:B------:R-:W1:Y:S01]  /*bf50*/  MUFU.TANH R8, R13 ;  /* 0x0000000d00087308 */ /* 0x000e620000002400 */
[----:B------:R-:W-:-:S02]  /*bf60*/  IABS R5, R4 ;  /* 0x0000000400057213 */ /* 0x000fc40000000000 */
[----:B------:R-:W-:Y:S01]  /*bf70*/  IABS R7, R2 ;  /* 0x0000000200077213 */ /* 0x000fe20000000000 */
[----:B------:R-:W-:Y:S01]  /*bf80*/  IMAD.MOV.U32 R4, RZ, RZ, R11 ;  /* 0x000000ffff047224 */ /* 0x000fe200078e000b */
[----:B------:R-:W-:Y:S01]  /*bf90*/  IABS R2, R3 ;  /* 0x0000000300027213 */ /* 0x000fe20000000000 */
[----:B------:R-:W-:Y:S01]  /*bfa0*/  IMAD.MOV.U32 R3, RZ, RZ, R5 ;  /* 0x000000ffff037224 */ /* 0x000fe200078e0005 */
[----:B------:R-:W-:Y:S02]  /*bfb0*/  I2FP.F32.S32 R7, R7 ;  /* 0x0000000700077245 */ /* 0x000fe40000201400 */
[----:B------:R-:W-:Y:S02]  /*bfc0*/  IABS R6, R6 ;  /* 0x0000000600067213 */ /* 0x000fe40000000000 */
[----:B------:R-:W-:Y:S02]  /*bfd0*/  I2FP.F32.S32 R3, R3 ;  /* 0x0000000300037245 */ /* 0x000fe40000201400 */
[----:B------:R-:W-:-:S02]  /*bfe0*/  I2FP.F32.S32 R4, R4 ;  /* 0x0000000400047245 */ /* 0x000fc40000201400 */
[----:B------:R-:W-:Y:S01]  /*bff0*/  I2FP.F32.S32 R5, R2 ;  /* 0x0000000200057245 */ /* 0x000fe20000201400 */
[----:B--2---:R-:W-:Y:S01]  /*c000*/  FFMA.FTZ R3, R3, -UR19, R10 ;  /* 0x8000001303037c23 */ /* 0x004fe2000801000a */
[----:B------:R-:W-:Y:S01]  /*c010*/  I2FP.F32.S32 R6, R6 ;  /* 0x0000000600067245 */ /* 0x000fe20000201400 */
[----:B---3--:R-:W-:Y:S01]  /*c020*/  FFMA.FTZ R2, R7, -UR19, R9 ;  /* 0x8000001307027c23 */ /* 0x008fe20008010009 */
[----:B------:R-:W-:Y:S01]  /*c030*/  FFMA.FTZ R4, R4, -UR19, R12 ;  /* 0x8000001304047c23 */ /* 0x000fe2000801000c */
[----:B-1----:R-:W-:Y:S01]  /*c040*/  FFMA.FTZ R7, R5, -UR19, R8 ;  /* 0x8000001305077c23 */ /* 0x002fe20008010008 */
[----:B------:R-:W-:Y:S01]  /*c050*/  FSEL R200, R3, -INF , !P5 ;  /* 0xff80000003c87808 */ /* 0x000fe20006800000 */
[----:B------:R-:W-:Y:S01]  /*c060*/  FFMA.FTZ R6, R6, -UR19, R14 ;  /* 0x8000001306067c23 */ /* 0x000fe2000801000e */
[----:B------:R-:W-:Y:S01]  /*c070*/  FSEL R207, R2, -INF , !P1 ;  /* 0xff80000002cf7808 */ /* 0x000fe20004800000 */
[--C-:B------:R-:W-:Y:S01]  /*c080*/  IMAD.IADD R3, R228, 0x1, -R0.reuse ;  /* 0x00000001e4037824 */ /* 0x100fe200078e0a00 */
[----:B------:R-:W-:Y:S01]  /*c090*/  FSEL R241, R4, -INF , !P6 ;  /* 0xff80000004f17808 */ /* 0x000fe20007000000 */
[--C-:B------:R-:W-:Y:S01]  /*c0a0*/  IMAD.IADD R2, R229, 0x1, -R0.reuse ;  /* 0x00000001e5027824 */ /* 0x100fe200078e0a00 */
[----:B------:R-:W-:Y:S01]  /*c0b0*/  FSEL R194, R6, -INF , !P0 ;  /* 0xff80000006c27808 */ /* 0x000fe20004000000 */
[----:B------:R-:W-:Y:S01]  /*c0c0*/  IMAD.IADD R5, R230, 0x1, -R0 ;  /* 0x00000001e6057824 */ /* 0x000fe200078e0a00 */
[----:B------:R-:W-:Y:S01]  /*c0d0*/  IABS R4, R3 ;  /* 0x0000000300047213 */ /* 0x000fe20000000000 */
[----:B------:R-:W1:Y:S01]  /*c0e0*/  MUFU.TANH R8, R16 ;  /* 0x0000001000087308 */ /* 0x000e620000002400 */
[----:B------:R-:W-:-:S02]  /*c0f0*/  ISETP.GE.AND P0, PT, R0, R234, PT ;  /* 0x000000ea0000720c */ /* 0x000fc40003f06270 */
[----:B------:R-:W-:Y:S02]  /*c100*/  IABS R3, R2 ;  /* 0x0000000200037213 */ /* 0x000fe40000000000 */
[----:B------:R-:W-:Y:S02]  /*c110*/  IABS R2, R5 ;  /* 0x0000000500027213 */ /* 0x000fe40000000000 */
[C---:B------:R-:W-:Y:S01]  /*c120*/  ISETP.LT.OR P0, PT, R0.reuse, R226, P0 ;  /* 0x000000e20000720c */ /* 0x040fe20000701670 */
[----:B------:R-:W2:Y:S01]  /*c130*/  MUFU.TANH R6, R22 ;  /* 0x0000001600067308 */ /* 0x000ea20000002400 */
[C---:B------:R-:W-:Y:S02]  /*c140*/  ISETP.GE.AND P6, PT, R0.reuse, R233, PT ;  /* 0x000000e90000720c */ /* 0x040fe40003fc6270 */
[----:B------:R-:W-:Y:S02]  /*c150*/  FSEL R47, R7, -INF , !P0 ;  /* 0xff800000072f7808 */ /* 0x000fe40004000000 */
[----:B------:R-:W-:-:S02]  /*c160*/  ISETP.GE.AND P5, PT, R0, R232, PT ;  /* 0x000000e80000720c */ /* 0x000fc40003fa6270 */
[C---:B------:R-:W-:Y:S01]  /*c170*/  ISETP.GE.AND P1, PT, R0.reuse, R231, PT ;  /* 0x000000e70000720c */ /* 0x040fe20003f26270 */
[----:B------:R-:W3:Y:S01]  /*c180*/  MUFU.TANH R5, R23 ;  /* 0x0000001700057308 */ /* 0x000ee20000002400 */
[----:B------:R-:W-:Y:S02]  /*c190*/  PLOP3.LUT P0, PT, PT, PT, UP0, 0x40, 0x0 ;  /* 0x000000000000781c */ /* 0x000fe40003f0e808 */
[C---:B------:R-:W-:Y:S02]  /*c1a0*/  ISETP.LT.OR P6, PT, R0.reuse, R225, P6 ;  /* 0x000000e10000720c */ /* 0x040fe400037c1670 */
[C---:B------:R-:W-:Y:S02]  /*c1b0*/  ISETP.LT.OR P5, PT, R0.reuse, R224, P5 ;  /* 0x000000e00000720c */ /* 0x040fe40002fa1670 */
[----:B------:R-:W-:Y:S02]  /*c1c0*/  ISETP.LT.OR P1, PT, R0, R223, P1 ;  /* 0x000000df0000720c */ /* 0x000fe40000f21670 */
[----:B------:R-:W-:-:S02]  /*c1d0*/  I2FP.F32.S32 R4, R4 ;  /* 0x0000000400047245 */ /* 0x000fc40000201400 */
[----:B------:R-:W-:Y:S02]  /*c1e0*/  I2FP.F32.S32 R3, R3 ;  /* 0x0000000300037245 */ /* 0x000fe40000201400 */
[----:B------:R-:W-:Y:S01]  /*c1f0*/  I2FP.F32.S32 R0, R2 ;  /* 0x0000000200007245 */ /* 0x000fe20000201400 */
[----:B-1----:R-:W-:Y:S02]  /*c200*/  FFMA.FTZ R4, R4, -UR19, R8 ;  /* 0x8000001304047c23 */ /* 0x002fe40008010008 */
[----:B--2---:R-:W-:Y:S02]  /*c210*/  FFMA.FTZ R2, R3, -UR19, R6 ;  /* 0x8000001303027c23 */ /* 0x004fe40008010006 */
[----:B---3--:R-:W-:Y:S01]  /*c220*/  FFMA.FTZ R0, R0, -UR19, R5 ;  /* 0x8000001300007c23 */ /* 0x008fe20008010005 */
[----:B------:R-:W-:Y:S02]  /*c230*/  FSEL R239, R4, -INF , !P6 ;  /* 0xff80000004ef7808 */ /* 0x000fe40007000000 */
[----:B------:R-:W-:-:S02]  /*c240*/  FSEL R198, R2, -INF , !P5 ;  /* 0xff80000002c67808 */ /* 0x000fc40006800000 */
        /* <DEDUP_REMOVED lines=69> */
.L_x_1184:
[----:B------:R-:W-:Y:S05]  /*c6a0*/  BSYNC B0 ;  /* 0x0000000000007941 */ /* 0x000fea0003800000 */
.L_x_1183:
[----:B------:R-:W0:Y:S02]  /*c6b0*/  LDGDEPBAR ;  /* 0x00000000000079af */ /* 0x000e240000000000 */
.L_x_1182:
[----:B------:R-:W-:Y:S01]  /*c6c0*/  FMNMX.FTZ R0, R105, R36, !PT ;  /* 0x0000002469007209 */ /* 0x000fe20007810000 */
[----:B------:R-:W-:Y:S01]  /*c6d0*/  LDSM.16.MT88.4 R48, [R218+0xb000] ;  /* 0x00b00000da30783b */ /* 0x000fe20000004200 */
[----:B------:R-:W-:Y:S02]  /*c6e0*/  MOV R59, R106 ;  /* 0x0000006a003b7202 */ /* 0x000fe40000000f00 */
[----:B------:R-:W-:Y:S01]  /*c6f0*/  FMNMX.FTZ R0, R32, R0, !PT ;  /* 0x0000000020007209 */ /* 0x000fe20007810000 */
[----:B------:R-:W-:Y:S01]  /*c700*/  LDSM.16.MT88.4 R20, [R218+0x9000] ;  /* 0x00900000da14783b */ /* 0x000fe20000004200 */
[----:B------:R-:W-:Y:S02]  /*c710*/  MOV R67, R107 ;  /* 0x0000006b00437202 */ /* 0x000fe40000000f00 */
        /* <DEDUP_REMOVED lines=31> */
[----:B-12---:R-:W1:Y:S01]  /*c910*/  SHFL.BFLY PT, R6, R0, 0x2, 0x1f ;  /* 0x0c401f0000067f89 */ /* 0x006e6200000e0000 */
        /* <DEDUP_REMOVED lines=48> */
[----:B------:R-:W-:-:S03]  /*cc20*/  FFMA.FTZ R3, R27, UR22, -R0 ;  /* 0x000000161b037c23 */ /* 0x000fc60008010800 */
        /* <DEDUP_REMOVED lines=14> */
[----:B------:R3:W-:Y:S01]  /*cd10*/  MUFU.EX2 R10, R4 ;  /* 0x00000004000a7308 */ /* 0x0007e20000000800 */
[----:B-1----:R-:W-:-:S07]  /*cd20*/  FFMA.FTZ R3, R37, UR22, -R12 ;  /* 0x0000001625037c23 */ /* 0x002fce000801080c */
[----:B------:R1:W4:Y:S01]  /*cd30*/  MUFU.EX2 R15, R3 ;  /* 0x00000003000f7308 */ /* 0x0003220000000800 */
        /* <DEDUP_REMOVED lines=47> */
[----:B------:R-:W-:Y:S01]  /*d030*/  FMUL.FTZ R93, R93, R44 ;  /* 0x0000002c5d5d7220 */ /* 0x000fe20000410000 */
[----:B------:R-:W-:Y:S01]  /*d040*/  PLOP3.LUT P0, PT, PT, PT, UP0, 0x40, 0x0 ;  /* 0x000000000000781c */ /* 0x000fe20003f0e808 */
[----:B------:R1:W2:Y:S02]  /*d050*/  MUFU.EX2 R58, R4 ;  /* 0x00000004003a7308 */ /* 0x0002a40000000800 */
[--C-:B-1----:R-:W-:Y:S01]  /*d060*/  FFMA.FTZ R4, R39, UR22, -R2.reuse ;  /* 0x0000001627047c23 */ /* 0x102fe20008010802 */
[----:B--2---:R-:W-:Y:S01]  /*d070*/  F2FP.BF16.F32.PACK_AB R6, R58, R66 ;  /* 0x000000423a06723e */ /* 0x004fe200000010ff */
[----:B------:R-:W-:Y:S04]  /*d080*/  LDSM.16.MT88.4 R36, [R216+0xb000] ;  /* 0x00b00000d824783b */ /* 0x000fe80000004200 */
[----:B------:R1:W-:Y:S02]  /*d090*/  MUFU.EX2 R57, R4 ;  /* 0x0000000400397308 */ /* 0x0003e40000000800 */
[----:B-1----:R-:W-:Y:S01]  /*d0a0*/  FFMA.FTZ R4, R35, UR22, -R2 ;  /* 0x0000001623047c23 */ /* 0x002fe20008010802 */
[----:B------:R-:W-:-:S02]  /*d0b0*/  MOV R35, R16 ;  /* 0x0000001000237202 */ /* 0x000fc40000000f00 */
[----:B------:R-:W1:Y:S03]  /*d0c0*/  LDSM.16.MT88.4 R16, [R216+0x9000] ;  /* 0x00900000d810783b */ /* 0x000e660000004200 */
[----:B------:R2:W-:Y:S02]  /*d0d0*/  MUFU.EX2 R34, R4 ;  /* 0x0000000400227308 */ /* 0x0005e40000000800 */
[----:B--2---:R-:W-:-:S06]  /*d0e0*/  FFMA.FTZ R4, R31, UR22, -R2 ;  /* 0x000000161f047c23 */ /* 0x004fcc0008010802 */
[----:B------:R2:W-:Y:S02]  /*d0f0*/  MUFU.EX2 R33, R4 ;  /* 0x0000000400217308 */ /* 0x0005e40000000800 */
[----:B--2---:R-:W-:Y:S02]  /*d100*/  FFMA.FTZ R4, R26, UR22, -R2 ;  /* 0x000000161a047c23 */ /* 0x004fe40008010802 */
[----:B------:R-:W2:Y:S04]  /*d110*/  LDSM.16.MT88.4 R24, [R216+0xa000] ;  /* 0x00a00000d818783b */ /* 0x000ea80000004200 */
[----:B------:R3:W4:Y:S02]  /*d120*/  MUFU.EX2 R32, R4 ;  /* 0x0000000400207308 */ /* 0x0007240000000800 */
[----:B---3--:R-:W-:Y:S01]  /*d130*/  FADD.FTZ R4, R102, -R5 ;  /* 0x8000000566047221 */ /* 0x008fe20000010000 */
[----:B------:R-:W-:Y:S01]  /*d140*/  FFMA.FTZ R5, R28, UR22, -R12 ;  /* 0x000000161c057c23 */ /* 0x000fe2000801080c */
[----:B------:R-:W-:Y:S01]  /*d150*/  MOV R102, R14 ;  /* 0x0000000e00667202 */ /* 0x000fe20000000f00 */
[----:B------:R-:W3:Y:S01]  /*d160*/  LDSM.16.MT88.4 R28, [R218+0xa000] ;  /* 0x00a00000da1c783b */ /* 0x000ee20000004200 */
[----:B------:R-:W-:-:S02]  /*d170*/  FMUL.FTZ R4, R4, UR22 ;  /* 0x0000001604047c20 */ /* 0x000fc40008410000 */
[----:B------:R5:W-:Y:S01]  /*d180*/  MUFU.EX2 R52, R5 ;  /* 0x0000000500347308 */ /* 0x000be20000000800 */
[----:B----4-:R-:W-:-:S07]  /*d190*/  F2FP.BF16.F32.PACK_AB R7, R32, R33 ;  /* 0x000000212007723e */ /* 0x010fce00000010ff */
[----:B------:R4:W1:Y:S01]  /*d1a0*/  MUFU.EX2 R15, R4 ;  /* 0x00000004000f7308 */ /* 0x0008620000000800 */
[----:B-----5:R-:W-:Y:S02]  /*d1b0*/  F2FP.BF16.F32.PACK_AB R5, R34, R57 ;  /* 0x000000392205723e */ /* 0x020fe400000010ff */
[----:B----4-:R-:W-:Y:S01]  /*d1c0*/  FSEL R4, R250, RZ, P6 ;  /* 0x000000fffa047208 */ /* 0x010fe20003000000 */
[-C--:B-1----:R-:W-:Y:S01]  /*d1d0*/  FMUL.FTZ R114, R114, R15.reuse ;  /* 0x0000000f72727220 */ /* 0x082fe20000410000 */
        /* <DEDUP_REMOVED lines=27> */
[-C--:B----4-:R-:W-:Y:S01]  /*d390*/  FMUL.FTZ R116, R116, R14.reuse ;  /* 0x0000000e74747220 */ /* 0x090fe20000410000 */
        /* <DEDUP_REMOVED lines=12> */
[----:B------:R-:W-:Y:S01]  /*d460*/  MOV R112, R13 ;  /* 0x0000000d00707202 */ /* 0x000fe20000000f00 */
[-C--:B------:R-:W-:Y:S01]  /*d470*/  FMUL.FTZ R69, R69, R14.reuse ;  /* 0x0000000e45457220 */ /* 0x080fe20000410000 */
[----:B------:R-:W1:Y:S01]  /*d480*/  MUFU.EX2 R13, R8 ;  /* 0x00000008000d7308 */ /* 0x000e620000000800 */
[----:B------:R-:W-:Y:S01]  /*d490*/  MOV R114, R53 ;  /* 0x0000003500727202 */ /* 0x000fe20000000f00 */
[----:B------:R-:W-:Y:S01]  /*d4a0*/  FMUL.FTZ R124, R124, R14 ;  /* 0x0000000e7c7c7220 */ /* 0x000fe20000410000 */
[----:B------:R-:W-:Y:S01]  /*d4b0*/  MOV R115, R54 ;  /* 0x0000003600737202 */ /* 0x000fe20000000f00 */
[C---:B---3--:R-:W-:Y:S01]  /*d4c0*/  HMMA.16816.F32.BF16 R108, R4.reuse, R30, R172 ;  /* 0x0000001e046c723c */ /* 0x048fe200000418ac */
[----:B------:R-:W-:Y:S01]  /*d4d0*/  MOV R113, R52 ;  /* 0x0000003400717202 */ /* 0x000fe20000000f00 */
[-C--:B------:R-:W-:Y:S01]  /*d4e0*/  FMUL.FTZ R125, R125, R14.reuse ;  /* 0x0000000e7d7d7220 */ /* 0x080fe20000410000 */
[-C--:B------:R-:W-:Y:S01]  /*d4f0*/  FMUL.FTZ R136, R136, R14.reuse ;  /* 0x0000000e88887220 */ /* 0x080fe20000410000 */
[-C--:B------:R-:W-:Y:S01]  /*d500*/  FMUL.FTZ R137, R137, R14.reuse ;  /* 0x0000000e89897220 */ /* 0x080fe20000410000 */
[----:B------:R-:W-:Y:S01]  /*d510*/  FMUL.FTZ R164, R164, R14 ;  /* 0x0000000ea4a47220 */ /* 0x000fe20000410000 */
[C---:B------:R-:W-:Y:S01]  /*d520*/  HMMA.16816.F32.BF16 R52, R4.reuse, R18, R120 ;  /* 0x000000120434723c */ /* 0x040fe20000041878 */
[----:B------:R-:W-:Y:S01]  /*d530*/  MOV R172, R112 ;  /* 0x0000007000ac7202 */ /* 0x000fe20000000f00 */
[-C--:B------:R-:W-:Y:S01]  /*d540*/  FMUL.FTZ R165, R165, R14.reuse ;  /* 0x0000000ea5a57220 */ /* 0x080fe20000410000 */
[----:B------:R-:W-:Y:S01]  /*d550*/  MOV R173, R113 ;  /* 0x0000007100ad7202 */ /* 0x000fe20000000f00 */
[----:B------:R-:W-:Y:S01]  /*d560*/  FMUL.FTZ R80, R80, R14 ;  /* 0x0000000e50507220 */ /* 0x000fe20000410000 */
[----:B------:R-:W-:Y:S01]  /*d570*/  MOV R175, R33 ;  /* 0x0000002100af7202 */ /* 0x000fe20000000f00 */
[C---:B------:R-:W-:Y:S01]  /*d580*/  HMMA.16816.F32.BF16 R120, R4.reuse, R36, R72 ;  /* 0x000000240478723c */ /* 0x040fe20000041848 */
[-C--:B-1----:R-:W-:Y:S01]  /*d590*/  FMUL.FTZ R118, R118, R13.reuse ;  /* 0x0000000d76767220 */ /* 0x082fe20000410000 */
[-C--:B------:R-:W-:Y:S01]  /*d5a0*/  FMUL.FTZ R119, R119, R13.reuse ;  /* 0x0000000d77777220 */ /* 0x080fe20000410000 */
[----:B------:R-:W-:Y:S01]  /*d5b0*/  FFMA.FTZ R8, R64, UR22, -R0 ;  /* 0x0000001640087c23 */ /* 0x000fe20008010800 */
[-C--:B------:R-:W-:Y:S01]  /*d5c0*/  FMUL.FTZ R154, R154, R13.reuse ;  /* 0x0000000d9a9a7220 */ /* 0x080fe20000410000 */
[----:B------:R-:W-:Y:S01]  /*d5d0*/  FMUL.FTZ R155, R155, R13 ;  /* 0x0000000d9b9b7220 */ /* 0x000fe20000410000 */
[C---:B------:R-:W-:Y:S01]  /*d5e0*/  HMMA.16816.F32.BF16 R144, R4.reuse, R48, R88 ;  /* 0x000000300490723c */ /* 0x040fe20000041858 */
[----:B------:R-:W-:Y:S01]  /*d5f0*/  IMAD.MOV.U32 R73, RZ, RZ, R114 ;  /* 0x000000ffff497224 */ /* 0x000fe200078e0072 */
[----:B------:R-:W-:Y:S01]  /*d600*/  MOV R75, R115 ;  /* 0x00000073004b7202 */ /* 0x000fe20000000f00 */
[-C--:B------:R-:W-:Y:S01]  /*d610*/  FMUL.FTZ R170, R170, R13.reuse ;  /* 0x0000000daaaa7220 */ /* 0x080fe20000410000 */
[----:B------:R-:W-:Y:S01]  /*d620*/  FMUL.FTZ R171, R171, R13 ;  /* 0x0000000dabab7220 */ /* 0x000fe20000410000 */
[----:B------:R-:W-:Y:S01]  /*d630*/  MOV R174, R57 ;  /* 0x0000003900ae7202 */ /* 0x000fe20000000f00 */
        /* <DEDUP_REMOVED lines=8> */
[----:B------:R-:W-:Y:S01]  /*d6c0*/  IMAD.MOV.U32 R161, RZ, RZ, R32 ;  /* 0x000000ffffa17224 */ /* 0x000fe200078e0020 */
[----:B------:R-:W-:Y:S01]  /*d6d0*/  MOV R162, R101 ;  /* 0x0000006500a27202 */ /* 0x000fe20000000f00 */
[----:B------:R-:W-:Y:S01]  /*d6e0*/  FMUL.FTZ R151, R151, R13 ;  /* 0x0000000d97977220 */ /* 0x000fe20000410000 */
[----:B------:R-:W-:Y:S01]  /*d6f0*/  MOV R163, R9 ;  /* 0x0000000900a37202 */ /* 0x000fe20000000f00 */
[C---:B------:R-:W-:Y:S01]  /*d700*/  HMMA.16816.F32.BF16 R60, R4.reuse, R20, R128 ;  /* 0x00000014043c723c */ /* 0x040fe20000041880 */
[----:B------:R-:W-:Y:S01]  /*d710*/  FFMA.FTZ R9, R42, UR22, -R0 ;  /* 0x000000162a097c23 */ /* 0x000fe20008010800 */
[-C--:B------:R-:W-:Y:S01]  /*d720*/  FMUL.FTZ R70, R70, R13.reuse ;  /* 0x0000000d46467220 */ /* 0x080fe20000410000 */
[-C--:B------:R-:W-:Y:S01]  /*d730*/  FMUL.FTZ R71, R71, R13.reuse ;  /* 0x0000000d47477220 */ /* 0x080fe20000410000 */
[----:B------:R-:W-:Y:S01]  /*d740*/  FMUL.FTZ R126, R126, R13 ;  /* 0x0000000d7e7e7220 */ /* 0x000fe20000410000 */
[----:B------:R1:W2:Y:S01]  /*d750*/  MUFU.EX2 R74, R9 ;  /* 0x00000009004a7308 */ /* 0x0002a20000000800 */
[C---:B------:R-:W-:Y:S01]  /*d760*/  HMMA.16816.F32.BF16 R184, R4.reuse, R22, R140 ;  /* 0x0000001604b8723c */ /* 0x040fe2000004188c */
[----:B------:R-:W-:Y:S01]  /*d770*/  MOV R131, R67 ;  /* 0x0000004300837202 */ /* 0x000fe20000000f00 */
[-C--:B------:R-:W-:Y:S01]  /*d780*/  FMUL.FTZ R127, R127, R13.reuse ;  /* 0x0000000d7f7f7220 */ /* 0x080fe20000410000 */
[----:B------:R-:W-:Y:S01]  /*d790*/  MOV R130, R66 ;  /* 0x0000004200827202 */ /* 0x000fe20000000f00 */
        /* <DEDUP_REMOVED lines=8> */
[----:B------:R-:W-:Y:S01]  /*d820*/  HMMA.16816.F32.BF16 R100, R4, R50, R92 ;  /* 0x000000320464723c */ /* 0x000fe2000004185c */
[----:B------:R-:W-:Y:S01]  /*d830*/  MOV R76, R130 ;  /* 0x00000082004c7202 */ /* 0x000fe20000000f00 */
[----:B------:R-:W-:Y:S01]  /*d840*/  IMAD.MOV.U32 R78, RZ, RZ, R35 ;  /* 0x000000ffff4e7224 */ /* 0x000fe200078e0023 */
[----:B------:R-:W-:Y:S01]  /*d850*/  MOV R77, R131 ;  /* 0x00000083004d7202 */ /* 0x000fe20000000f00 */
[--C-:B-1----:R-:W-:Y:S01]  /*d860*/  FFMA.FTZ R9, R65, UR22, -R3.reuse ;  /* 0x0000001641097c23 */ /* 0x102fe20008010803 */
[----:B------:R-:W-:Y:S01]  /*d870*/  MOV R79, R34 ;  /* 0x00000022004f7202 */ /* 0x000fe20000000f00 */
[----:B------:R-:W-:Y:S01]  /*d880*/  FMUL.FTZ R81, R81, R14 ;  /* 0x0000000e51517220 */ /* 0x000fe20000410000 */
[----:B------:R-:W-:Y:S01]  /*d890*/  F2FP.BF16.F32.PACK_AB R4, R73, R89 ;  /* 0x000000594904723e */ /* 0x000fe200000010ff */
[----:B------:R1:W3:Y:S01]  /*d8a0*/  MUFU.EX2 R72, R9 ;  /* 0x0000000900487308 */ /* 0x0002e20000000800 */
[----:B------:R-:W-:Y:S01]  /*d8b0*/  F2FP.BF16.F32.PACK_AB R5, R10, R90 ;  /* 0x0000005a0a05723e */ /* 0x000fe200000010ff */
[----:B------:R-:W-:Y:S01]  /*d8c0*/  FMUL.FTZ R82, R82, R13 ;  /* 0x0000000d52527220 */ /* 0x000fe20000410000 */
[----:B------:R-:W-:Y:S01]  /*d8d0*/  F2FP.BF16.F32.PACK_AB R6, R172, R75 ;  /* 0x0000004bac06723e */ /* 0x000fe200000010ff */
[----:B------:R-:W-:Y:S01]  /*d8e0*/  FMUL.FTZ R83, R83, R13 ;  /* 0x0000000d53537220 */ /* 0x000fe20000410000 */
[----:B------:R-:W-:Y:S01]  /*d8f0*/  F2FP.BF16.F32.PACK_AB R7, R173, R11 ;  /* 0x0000000bad07723e */ /* 0x000fe200000010ff */
[-C--:B------:R-:W-:Y:S01]  /*d900*/  FMUL.FTZ R84, R84, R14.reuse ;  /* 0x0000000e54547220 */ /* 0x080fe20000410000 */
[-C--:B------:R-:W-:Y:S01]  /*d910*/  FMUL.FTZ R85, R85, R14.reuse ;  /* 0x0000000e55557220 */ /* 0x080fe20000410000 */
[-C--:B------:R-:W-:Y:S01]  /*d920*/  FMUL.FTZ R86, R86, R13.reuse ;  /* 0x0000000d56567220 */ /* 0x080fe20000410000 */
[-C--:B------:R-:W-:Y:S01]  /*d930*/  FMUL.FTZ R87, R87, R13.reuse ;  /* 0x0000000d57577220 */ /* 0x080fe20000410000 */
[-C--:B------:R-:W-:Y:S01]  /*d940*/  FMUL.FTZ R96, R96, R14.reuse ;  /* 0x0000000e60607220 */ /* 0x080fe20000410000 */
[----:B------:R-:W-:Y:S01]  /*d950*/  FMUL.FTZ R97, R97, R14 ;  /* 0x0000000e61617220 */ /* 0x000fe20000410000 */
[----:B------:R-:W-:Y:S01]  /*d960*/  HMMA.16816.F32.BF16 R140, R4, R16, R116 ;  /* 0x00000010048c723c */ /* 0x000fe20000041874 */
[----:B------:R4:W-:Y:S01]  /*d970*/  MUFU.EX2 R118, R8 ;  /* 0x0000000800767308 */ /* 0x0009e20000000800 */
[-C--:B------:R-:W-:Y:S01]  /*d980*/  FMUL.FTZ R98, R98, R13.reuse ;  /* 0x0000000d62627220 */ /* 0x080fe20000410000 */
[----:B------:R-:W-:Y:S01]  /*d990*/  FMUL.FTZ R99, R99, R13 ;  /* 0x0000000d63637220 */ /* 0x000fe20000410000 */
[----:B-1----:R-:W-:-:S02]  /*d9a0*/  FFMA.FTZ R9, R43, UR22, -R3 ;  /* 0x000000162b097c23 */ /* 0x002fc40008010803 */
[C---:B------:R-:W-:Y:S06]  /*d9b0*/  HMMA.16816.F32.BF16 R92, R4.reuse, R20, R132 ;  /* 0x00000014045c723c */ /* 0x040fec0000041884 */
[----:B------:R-:W-:Y:S01]  /*d9c0*/  HMMA.16816.F32.BF16 R64, R4, R24, R148 ;  /* 0x000000180440723c */ /* 0x000fe20000041894 */
[----:B----4-:R-:W-:-:S05]  /*d9d0*/  FFMA.FTZ R8, R40, UR22, -R0 ;  /* 0x0000001628087c23 */ /* 0x010fca0008010800 */
[C---:B------:R-:W-:Y:S01]  /*d9e0*/  HMMA.16816.F32.BF16 R132, R4.reuse, R36, R68 ;  /* 0x000000240484723c */ /* 0x040fe20000041844 */
[----:B------:R1:W-:Y:S05]  /*d9f0*/  MUFU.EX2 R32, R8 ;  /* 0x0000000800207308 */ /* 0x0003ea0000000800 */
[C---:B------:R-:W-:Y:S06]  /*da00*/  HMMA.16816.F32.BF16 R112, R4.reuse, R18, R124 ;  /* 0x000000120470723c */ /* 0x040fec000004187c */
[C---:B------:R-:W-:Y:S01]  /*da10*/  HMMA.16816.F32.BF16 R136, R4.reuse, R22, R136 ;  /* 0x000000160488723c */ /* 0x040fe20000041888 */
[----:B------:R-:W-:Y:S05]  /*da20*/  LDSM.16.MT88.4 R20, [R216+0xb400] ;  /* 0x00b40000d814783b */ /* 0x000fea0000004200 */
[----:B------:R-:W-:Y:S01]  /*da30*/  HMMA.16816.F32.BF16 R164, R4, R28, R164 ;  /* 0x0000001c04a4723c */ /* 0x000fe200000418a4 */
[----:B-1----:R-:W-:-:S04]  /*da40*/  FFMA.FTZ R8, R56, UR22, -R3 ;  /* 0x0000001638087c23 */ /* 0x002fc80008010803 */
[----:B------:R1:W4:Y:S01]  /*da50*/  MUFU.EX2 R33, R8 ;  /* 0x0000000800217308 */ /* 0x0003220000000800 */
[C---:B------:R-:W-:Y:S01]  /*da60*/  HMMA.16816.F32.BF16 R56, R4.reuse, R26, R152 ;  /* 0x0000001a0438723c */ /* 0x040fe20000041898 */
[----:B------:R-:W-:Y:S05]  /*da70*/  LDSM.16.MT88.4 R24, [R216+0xa400] ;  /* 0x00a40000d818783b */ /* 0x000fea0000004200 */
[----:B------:R-:W-:Y:S01]  /*da80*/  HMMA.16816.F32.BF16 R80, R4, R38, R80 ;  /* 0x000000260450723c */ /* 0x000fe20000041850 */
[----:B--2---:R-:W-:Y:S02]  /*da90*/  MOV R154, R74 ;  /* 0x0000004a009a7202 */ /* 0x004fe40000000f00 */
[----:B---3--:R-:W-:-:S02]  /*daa0*/  MOV R152, R72 ;  /* 0x0000004800987202 */ /* 0x008fc40000000f00 */
[----:B------:R-:W-:Y:S01]  /*dab0*/  MOV R74, R174 ;  /* 0x000000ae004a7202 */ /* 0x000fe20000000f00 */
[C---:B------:R-:W-:Y:S01]  /*dac0*/  HMMA.16816.F32.BF16 R84, R4.reuse, R48, R84 ;  /* 0x000000300454723c */ /* 0x040fe20000041854 */
[----:B------:R-:W-:Y:S02]  /*dad0*/  MOV R72, R160 ;  /* 0x000000a000487202 */ /* 0x000fe40000000f00 */
[----:B------:R-:W-:Y:S01]  /*dae0*/  MOV R174, R128 ;  /* 0x0000008000ae7202 */ /* 0x000fe20000000f00 */
[----:B-1----:R-:W-:Y:S01]  /*daf0*/  FFMA.FTZ R8, R41, UR22, -R3 ;  /* 0x0000001629087c23 */ /* 0x002fe20008010803 */
[----:B------:R1:W-:Y:S01]  /*db00*/  MUFU.EX2 R160, R9 ;  /* 0x0000000900a07308 */ /* 0x0003e20000000800 */
[C---:B------:R-:W-:Y:S01]  /*db10*/  HMMA.16816.F32.BF16 R128, R4.reuse, R30, R168 ;  /* 0x0000001e0480723c */ /* 0x040fe200000418a8 */
[----:B------:R-:W-:Y:S01]  /*db20*/  MOV R88, R72 ;  /* 0x0000004800587202 */ /* 0x000fe20000000f00 */
[----:B------:R-:W-:Y:S01]  /*db30*/  LDSM.16.MT88.4 R28, [R218+0xa400] ;  /* 0x00a40000da1c783b */ /* 0x000fe20000004200 */
[----:B------:R-:W-:Y:S01]  /*db40*/  MOV R72, R162 ;  /* 0x000000a200487202 */ /* 0x000fe20000000f00 */
[----:B------:R-:W-:Y:S01]  /*db50*/  IMAD.MOV.U32 R162, RZ, RZ, R251 ;  /* 0x000000ffffa27224 */ /* 0x000fe200078e00fb */
[----:B------:R-:W-:Y:S01]  /*db60*/  MOV R119, R74 ;  /* 0x0000004a00777202 */ /* 0x000fe20000000f00 */
[----:B------:R-:W-:Y:S01]  /*db70*/  LDSM.16.MT88.4 R40, [R218+0xb400] ;  /* 0x00b40000da28783b */ /* 0x000fe20000004200 */
[----:B------:R2:W3:Y:S01]  /*db80*/  MUFU.EX2 R16, R8 ;  /* 0x0000000800107308 */ /* 0x0004e20000000800 */
[----:B----4-:R-:W-:Y:S01]  /*db90*/  MOV R170, R33 ;  /* 0x0000002100aa7202 */ /* 0x010fe20000000f00 */
[----:B------:R-:W-:Y:S01]  /*dba0*/  HMMA.16816.F32.BF16 R96, R4, R50, R96 ;  /* 0x000000320460723c */ /* 0x000fe20000041860 */
[----:B------:R-:W-:-:S02]  /*dbb0*/  MOV R169, R32 ;  /* 0x0000002000a97202 */ /* 0x000fc40000000f00 */
[----:B------:R-:W4:Y:S01]  /*dbc0*/  LDSM.16.MT88.4 R32, [R216+0x9400] ;  /* 0x00940000d820783b */ /* 0x000f220000004200 */
[----:B------:R-:W-:Y:S02]  /*dbd0*/  MOV R74, R175 ;  /* 0x000000af004a7202 */ /* 0x000fe40000000f00 */
[----:B------:R-:W-:Y:S01]  /*dbe0*/  MOV R175, R161 ;  /* 0x000000a100af7202 */ /* 0x000fe20000000f00 */
[--C-:B-1----:R-:W-:Y:S01]  /*dbf0*/  FFMA.FTZ R9, R209, UR22, -R2.reuse ;  /* 0x00000016d1097c23 */ /* 0x102fe20008010802 */
[----:B------:R-:W-:Y:S02]  /*dc00*/  MOV R161, R250 ;  /* 0x000000fa00a17202 */ /* 0x000fe40000000f00 */
[----:B------:R-:W-:Y:S01]  /*dc10*/  F2FP.BF16.F32.PACK_AB R4, R170, R152 ;  /* 0x00000098aa04723e */ /* 0x000fe200000010ff */
[----:B------:R-:W-:Y:S01]  /*dc20*/  MUFU.EX2 R155, R9 ;  /* 0x00000009009b7308 */ /* 0x000fe20000000800 */
[----:B------:R-:W-:Y:S02]  /*dc30*/  MOV R171, R77 ;  /* 0x0000004d00ab7202 */ /* 0x000fe40000000f00 */
[----:B------:R-:W-:Y:S01]  /*dc40*/  MOV R153, R78 ;  /* 0x0000004e00997202 */ /* 0x000fe20000000f00 */
[----:B--2---:R-:W-:Y:S01]  /*dc50*/  FFMA.FTZ R8, R203, UR22, -R2 ;  /* 0x00000016cb087c23 */ /* 0x004fe20008010802 */
[----:B---3--:R-:W-:-:S02]  /*dc60*/  MOV R37, R16 ;  /* 0x0000001000257202 */ /* 0x008fc40000000f00 */
[----:B------:R-:W1:Y:S01]  /*dc70*/  LDSM.16.MT88.4 R16, [R218+0x9400] ;  /* 0x00940000da10783b */ /* 0x000e620000004200 */
[----:B------:R2:W3:Y:S01]  /*dc80*/  MUFU.EX2 R168, R8 ;  /* 0x0000000800a87308 */ /* 0x0004e20000000800 */
[----:B------:R-:W-:Y:S02]  /*dc90*/  F2FP.BF16.F32.PACK_AB R6, R37, R160 ;  /* 0x000000a02506723e */ /* 0x000fe400000010ff */
[----:B------:R-:W-:Y:S02]  /*dca0*/  MOV R36, R72 ;  /* 0x0000004800247202 */ /* 0x000fe40000000f00 */
[----:B------:R-:W-:Y:S01]  /*dcb0*/  MOV R39, R74 ;  /* 0x0000004a00277202 */ /* 0x000fe20000000f00 */
[--C-:B--2---:R-:W-:Y:S01]  /*dcc0*/  FFMA.FTZ R8, R197, UR22, -R2.reuse ;  /* 0x00000016c5087c23 */ /* 0x104fe20008010802 */
[----:B---3--:R-:W-:Y:S02]  /*dcd0*/  F2FP.BF16.F32.PACK_AB R5, R168, R155 ;  /* 0x0000009ba805723e */ /* 0x008fe400000010ff */
[----:B------:R-:W-:Y:S01]  /*dce0*/  MOV R197, R73 ;  /* 0x0000004900c57202 */ /* 0x000fe20000000f00 */
[----:B------:R2:W3:Y:S02]  /*dcf0*/  MUFU.EX2 R9, R8 ;  /* 0x0000000800097308 */ /* 0x0004e40000000800 */
[----:B--2---:R-:W-:Y:S01]  /*dd00*/  FFMA.FTZ R8, R45, UR22, -R2 ;  /* 0x000000162d087c23 */ /* 0x004fe20008010802 */
[----:B---3--:R-:W-:-:S02]  /*dd10*/  MOV R38, R9 ;  /* 0x0000000900267202 */ /* 0x008fc40000000f00 */
[----:B------:R-:W-:-:S03]  /*dd20*/  MOV R45, R79 ;  /* 0x0000004f002d7202 */ /* 0x000fc60000000f00 */
[----:B------:R2:W3:Y:S02]  /*dd30*/  MUFU.EX2 R203, R8 ;  /* 0x0000000800cb7308 */ /* 0x0004e40000000800 */
[----:B--2---:R-:W-:Y:S01]  /*dd40*/  FFMA.FTZ R8, R192, UR22, -R0 ;  /* 0x00000016c0087c23 */ /* 0x004fe20008010800 */
[----:B---3--:R-:W-:Y:S02]  /*dd50*/  F2FP.BF16.F32.PACK_AB R7, R203, R38 ;  /* 0x00000026cb07723e */ /* 0x008fe400000010ff */
[----:B------:R-:W-:-:S03]  /*dd60*/  MOV R192, R75 ;  /* 0x0000004b00c07202 */ /* 0x000fc60000000f00 */
[----:B------:R2:W3:Y:S02]  /*dd70*/  MUFU.EX2 R251, R8 ;  /* 0x0000000800fb7308 */ /* 0x0004e40000000800 */
[C---:B----4-:R-:W-:Y:S06]  /*dd80*/  HMMA.16816.F32.BF16 R48, R4.reuse, R32, R188 ;  /* 0x000000200430723c */ /* 0x050fec00000418bc */
[----:B-1----:R-:W-:Y:S01]  /*dd90*/  HMMA.16816.F32.BF16 R72, R4, R18, R184 ;  /* 0x000000120448723c */ /* 0x002fe200000418b8 */
[----:B------:R-:W-:Y:S02]  /*dda0*/  MOV R191, R118 ;  /* 0x0000007600bf7202 */ /* 0x000fe40000000f00 */
[----:B------:R-:W-:-:S02]  /*ddb0*/  MOV R189, R76 ;  /* 0x0000004c00bd7202 */ /* 0x000fc40000000f00 */
[----:B------:R-:W-:Y:S01]  /*ddc0*/  MOV R188, R11 ;  /* 0x0000000b00bc7202 */ /* 0x000fe20000000f00 */
[C---:B------:R-:W-:Y:S01]  /*ddd0*/  HMMA.16816.F32.BF16 R76, R4.reuse, R24, R180 ;  /* 0x00000018044c723c */ /* 0x040fe200000418b4 */
[----:B--2---:R-:W-:Y:S01]  /*dde0*/  FFMA.FTZ R8, R247, UR22, -R12 ;  /* 0x00000016f7087c23 */ /* 0x004fe2000801080c */
[----:B------:R-:W-:Y:S01]  /*ddf0*/  MOV R187, R119 ;  /* 0x0000007700bb7202 */ /* 0x000fe20000000f00 */
[----:B------:R-:W-:Y:S01]  /*de00*/  IMAD.MOV.U32 R184, RZ, RZ, R91 ;  /* 0x000000ffffb87224 */ /* 0x000fe200078e005b */
[----:B------:R-:W-:Y:S01]  /*de10*/  MOV R186, R88 ;  /* 0x0000005800ba7202 */ /* 0x000fe20000000f00 */
[----:B------:R1:W-:Y:S01]  /*de20*/  MUFU.EX2 R247, R8 ;  /* 0x0000000800f77308 */ /* 0x0003e20000000800 */
[----:B------:R-:W-:Y:S01]  /*de30*/  MOV R185, R89 ;  /* 0x0000005900b97202 */ /* 0x000fe20000000f00 */
[----:B------:R-:W-:Y:S01]  /*de40*/  HMMA.16816.F32.BF16 R52, R4, R34, R52 ;  /* 0x000000220434723c */ /* 0x000fe20000041834 */
[----:B------:R-:W-:Y:S02]  /*de50*/  MOV R183, R10 ;  /* 0x0000000a00b77202 */ /* 0x000fe40000000f00 */
[----:B---3--:R-:W-:-:S02]  /*de60*/  F2FP.BF16.F32.PACK_AB R10, R251, R169 ;  /* 0x000000a9fb0a723e */ /* 0x008fc400000010ff */
[----:B------:R-:W-:Y:S01]  /*de70*/  MOV R190, R90 ;  /* 0x0000005a00be7202 */ /* 0x000fe20000000f00 */
[C---:B------:R-:W-:Y:S01]  /*de80*/  HMMA.16816.F32.BF16 R60, R4.reuse, R16, R60 ;  /* 0x00000010043c723c */ /* 0x040fe2000004183c */
[----:B------:R-:W-:Y:S02]  /*de90*/  MOV R180, R197 ;  /* 0x000000c500b47202 */ /* 0x000fe40000000f00 */
[----:B------:R-:W-:Y:S02]  /*dea0*/  MOV R181, R36 ;  /* 0x0000002400b57202 */ /* 0x000fe40000000f00 */
[----:B------:R-:W-:Y:S01]  /*deb0*/  MOV R182, R37 ;  /* 0x0000002500b67202 */ /* 0x000fe20000000f00 */
[----:B------:R-:W-:Y:S01]  /*dec0*/  HMMA.16816.F32.BF16 R88, R4, R26, R176 ;  /* 0x0000001a0458723c */ /* 0x000fe200000418b0 */
[----:B-1----:R-:W-:-:S05]  /*ded0*/  FFMA.FTZ R8, R242, UR22, -R12 ;  /* 0x00000016f2087c23 */ /* 0x002fca000801080c */
[C---:B------:R-:W-:Y:S01]  /*dee0*/  HMMA.16816.F32.BF16 R104, R4.reuse, R28, R104 ;  /* 0x0000001c0468723c */ /* 0x040fe20000041868 */
[----:B------:R1:W2:Y:S01]  /*def0*/  MUFU.EX2 R250, R8 ;  /* 0x0000000800fa7308 */ /* 0x0002a20000000800 */
[----:B------:R-:W-:Y:S02]  /*df00*/  MOV R179, R184 ;  /* 0x000000b800b37202 */ /* 0x000fe40000000f00 */
[----:B------:R-:W-:Y:S02]  /*df10*/  MOV R178, R185 ;  /* 0x000000b900b27202 */ /* 0x000fe40000000f00 */
[C---:B------:R-:W-:Y:S01]  /*df20*/  HMMA.16816.F32.BF16 R108, R4.reuse, R30, R108 ;  /* 0x0000001e046c723c */ /* 0x040fe2000004186c */
[----:B------:R-:W-:Y:S02]  /*df30*/  MOV R176, R38 ;  /* 0x0000002600b07202 */ /* 0x000fe40000000f00 */
[----:B------:R-:W-:Y:S02]  /*df40*/  MOV R184, R161 ;  /* 0x000000a100b87202 */ /* 0x000fe40000000f00 */
[----:B------:R-:W-:Y:S01]  /*df50*/  MOV R185, R162 ;  /* 0x000000a200b97202 */ /* 0x000fe20000000f00 */
[----:B------:R-:W-:Y:S01]  /*df60*/  HMMA.16816.F32.BF16 R120, R4, R20, R120 ;  /* 0x000000140478723c */ /* 0x000fe20000041878 */
[----:B------:R-:W-:-:S02]  /*df70*/  MOV R177, R39 ;  /* 0x0000002700b17202 */ /* 0x000fc40000000f00 */
[----:B------:R-:W-:Y:S01]  /*df80*/  LDSM.16.MT88.4 R36, [R216+0x9800] ;  /* 0x00980000d824783b */ /* 0x000fe20000004200 */
[----:B-1----:R-:W-:Y:S01]  /*df90*/  FFMA.FTZ R8, R213, UR22, -R12 ;  /* 0x00000016d5087c23 */ /* 0x002fe2000801080c */
[----:B--2---:R-:W-:Y:S01]  /*dfa0*/  F2FP.BF16.F32.PACK_AB R9, R250, R247 ;  /* 0x000000f7fa09723e */ /* 0x004fe200000010ff */
[C---:B------:R-:W-:Y:S02]  /*dfb0*/  HMMA.16816.F32.BF16 R116, R4.reuse, R22, R156 ;  /* 0x000000160474723c */ /* 0x040fe4000004189c */
[----:B------:R1:W-:Y:S04]  /*dfc0*/  MUFU.EX2 R242, R8 ;  /* 0x0000000800f27308 */ /* 0x0003e80000000800 */
[C---:B------:R-:W-:Y:S01]  /*dfd0*/  HMMA.16816.F32.BF16 R124, R4.reuse, R40, R144 ;  /* 0x00000028047c723c */ /* 0x040fe20000041890 */
[----:B------:R-:W-:Y:S01]  /*dfe0*/  MOV R157, R186 ;  /* 0x000000ba009d7202 */ /* 0x000fe20000000f00 */
[----:B------:R-:W-:Y:S01]  /*dff0*/  IMAD.MOV.U32 R158, RZ, RZ, R187 ;  /* 0x000000ffff9e7224 */ /* 0x000fe200078e00bb */
[----:B------:R-:W-:Y:S01]  /*e000*/  MOV R186, R163 ;  /* 0x000000a300ba7202 */ /* 0x000fe20000000f00 */
[----:B------:R-:W-:Y:S01]  /*e010*/  IMAD.MOV.U32 R187, RZ, RZ, R160 ;  /* 0x000000ffffbb7224 */ /* 0x000fe200078e00a0 */
[----:B------:R-:W-:Y:S01]  /*e020*/  MOV R159, R192 ;  /* 0x000000c0009f7202 */ /* 0x000fe20000000f00 */
[----:B------:R-:W-:Y:S01]  /*e030*/  HMMA.16816.F32.BF16 R100, R4, R42, R100 ;  /* 0x0000002a0464723c */ /* 0x000fe20000041864 */
[----:B-1----:R-:W-:-:S06]  /*e040*/  FFMA.FTZ R8, R205, UR22, -R12 ;  /* 0x00000016cd087c23 */ /* 0x002fcc000801080c */
[----:B------:R-:W-:Y:S01]  /*e050*/  FFMA.FTZ R4, R211, UR22, -R3 ;  /* 0x00000016d3047c23 */ /* 0x000fe20008010803 */
[----:B------:R1:W2:Y:S08]  /*e060*/  MUFU.EX2 R213, R8 ;  /* 0x0000000800d57308 */ /* 0x0002b00000000800 */
[----:B------:R3:W-:Y:S01]  /*e070*/  MUFU.EX2 R211, R4 ;  /* 0x0000000400d37308 */ /* 0x0007e20000000800 */
[----:B-1----:R-:W-:-:S02]  /*e080*/  F2FP.BF16.F32.PACK_AB R8, R154, R191 ;  /* 0x000000bf9a08723e */ /* 0x002fc400000010ff */
[----:B--2---:R-:W-:Y:S01]  /*e090*/  F2FP.BF16.F32.PACK_AB R11, R213, R242 ;  /* 0x000000f2d50b723e */ /* 0x004fe200000010ff */
[----:B---3--:R-:W-:-:S06]  /*e0a0*/  FFMA.FTZ R4, R202, UR22, -R3 ;  /* 0x00000016ca047c23 */ /* 0x008fcc0008010803 */
[C---:B------:R-:W-:Y:S01]  /*e0b0*/  HMMA.16816.F32.BF16 R148, R8.reuse, R32, R140 ;  /* 0x000000200894723c */ /* 0x040fe2000004188c */
[----:B------:R1:W-:Y:S05]  /*e0c0*/  MUFU.EX2 R209, R4 ;  /* 0x0000000400d17308 */ /* 0x0003ea0000000800 */
[C---:B------:R-:W-:Y:S01]  /*e0d0*/  HMMA.16816.F32.BF16 R112, R8.reuse, R34, R112 ;  /* 0x000000220870723c */ /* 0x040fe20000041870 */
[----:B------:R-:W2:Y:S05]  /*e0e0*/  LDSM.16.MT88.4 R32, [R218+0x9800] ;  /* 0x00980000da20783b */ /* 0x000eaa0000004200 */
[C---:B------:R-:W-:Y:S06]  /*e0f0*/  HMMA.16816.F32.BF16 R92, R8.reuse, R16, R92 ;  /* 0x00000010085c723c */ /* 0x040fec000004185c */
[----:B------:R-:W-:Y:S01]  /*e100*/  HMMA.16816.F32.BF16 R68, R8, R18, R136 ;  /* 0x000000120844723c */ /* 0x000fe20000041888 */
[----:B------:R-:W-:Y:S01]  /*e110*/  LDSM.16.MT88.4 R16, [R216+0xb800] ;  /* 0x00b80000d810783b */ /* 0x000fe20000004200 */
[----:B-1----:R-:W-:-:S04]  /*e120*/  FFMA.FTZ R4, R193, UR22, -R3 ;  /* 0x00000016c1047c23 */ /* 0x002fc80008010803 */
[C---:B------:R-:W-:Y:S01]  /*e130*/  HMMA.16816.F32.BF16 R64, R8.reuse, R24, R64 ;  /* 0x000000180840723c */ /* 0x040fe20000041840 */
[----:B------:R-:W-:Y:S01]  /*e140*/  MOV R138, R176 ;  /* 0x000000b0008a7202 */ /* 0x000fe20000000f00 */
[----:B------:R1:W-:Y:S01]  /*e150*/  MUFU.EX2 R205, R4 ;  /* 0x0000000400cd7308 */ /* 0x0003e20000000800 */
[----:B------:R-:W-:Y:S02]  /*e160*/  MOV R176, R189 ;  /* 0x000000bd00b07202 */ /* 0x000fe40000000f00 */
[----:B------:R-:W-:Y:S01]  /*e170*/  MOV R139, R187 ;  /* 0x000000bb008b7202 */ /* 0x000fe20000000f00 */
[----:B------:R-:W-:Y:S01]  /*e180*/  HMMA.16816.F32.BF16 R56, R8, R26, R56 ;  /* 0x0000001a0838723c */ /* 0x000fe20000041838 */
[----:B------:R-:W3:Y:S01]  /*e190*/  LDSM.16.MT88.4 R24, [R216+0xa800] ;  /* 0x00a80000d818783b */ /* 0x000ee20000004200 */
[----:B------:R-:W-:Y:S02]  /*e1a0*/  MOV R136, R178 ;  /* 0x000000b200887202 */ /* 0x000fe40000000f00 */
[----:B------:R-:W-:-:S02]  /*e1b0*/  MOV R137, R177 ;  /* 0x000000b100897202 */ /* 0x000fc40000000f00 */
[C---:B------:R-:W-:Y:S06]  /*e1c0*/  HMMA.16816.F32.BF16 R164, R8.reuse, R28, R164 ;  /* 0x0000001c08a4723c */ /* 0x040fec00000418a4 */
[----:B------:R-:W-:Y:S01]  /*e1d0*/  HMMA.16816.F32.BF16 R128, R8, R30, R128 ;  /* 0x0000001e0880723c */ /* 0x000fe20000041880 */
[----:B-1----:R-:W-:Y:S01]  /*e1e0*/  FFMA.FTZ R4, R46, UR22, -R3 ;  /* 0x000000162e047c23 */ /* 0x002fe20008010803 */
[----:B------:R-:W-:Y:S01]  /*e1f0*/  MOV R46, R183 ;  /* 0x000000b7002e7202 */ /* 0x000fe20000000f00 */
[----:B------:R-:W1:Y:S01]  /*e200*/  LDSM.16.MT88.4 R28, [R218+0xa800] ;  /* 0x00a80000da1c783b */ /* 0x000e620000004200 */
[----:B------:R-:W-:-:S02]  /*e210*/  MOV R183, R203 ;  /* 0x000000cb00b77202 */ /* 0x000fc40000000f00 */
[C---:B------:R-:W-:Y:S01]  /*e220*/  HMMA.16816.F32.BF16 R140, R8.reuse, R20, R132 ;  /* 0x00000014088c723c */ /* 0x040fe20000041884 */
[----:B------:R4:W5:Y:S05]  /*e230*/  MUFU.EX2 R203, R4 ;  /* 0x0000000400cb7308 */ /* 0x00096a0000000800 */
[C---:B------:R-:W-:Y:S01]  /*e240*/  HMMA.16816.F32.BF16 R160, R8.reuse, R22, R80 ;  /* 0x0000001608a0723c */ /* 0x040fe20000041850 */
[----:B------:R-:W1:Y:S05]  /*e250*/  LDSM.16.MT88.4 R20, [R218+0xb800] ;  /* 0x00b80000da14783b */ /* 0x000e6a0000004200 */
[----:B------:R-:W-:Y:S01]  /*e260*/  HMMA.16816.F32.BF16 R84, R8, R40, R84 ;  /* 0x000000280854723c */ /* 0x000fe20000041854 */
[----:B------:R-:W-:-:S02]  /*e270*/  MOV R80, R179 ;  /* 0x000000b300507202 */ /* 0x000fc40000000f00 */
[----:B------:R-:W-:Y:S02]  /*e280*/  MOV R81, R159 ;  /* 0x0000009f00517202 */ /* 0x000fe40000000f00 */
[----:B------:R-:W-:Y:S01]  /*e290*/  MOV R82, R157 ;  /* 0x0000009d00527202 */ /* 0x000fe20000000f00 */
[----:B------:R-:W-:Y:S01]  /*e2a0*/  HMMA.16816.F32.BF16 R96, R8, R42, R96 ;  /* 0x0000002a0860723c */ /* 0x000fe20000041860 */
[----:B----4-:R-:W-:Y:S01]  /*e2b0*/  FFMA.FTZ R4, R215, UR22, -R2 ;  /* 0x00000016d7047c23 */ /* 0x010fe20008010802 */
[----:B------:R-:W-:Y:S02]  /*e2c0*/  MOV R215, R184 ;  /* 0x000000b800d77202 */ /* 0x000fe40000000f00 */
[----:B-----5:R-:W-:Y:S01]  /*e2d0*/  F2FP.BF16.F32.PACK_AB R6, R203, R205 ;  /* 0x000000cdcb06723e */ /* 0x020fe200000010ff */
[----:B------:R4:W-:Y:S01]  /*e2e0*/  MUFU.EX2 R202, R4 ;  /* 0x0000000400ca7308 */ /* 0x0009e20000000800 */
[----:B------:R-:W-:Y:S01]  /*e2f0*/  MOV R83, R158 ;  /* 0x0000009e00537202 */ /* 0x000fe20000000f00 */
[----:B------:R-:W-:Y:S01]  /*e300*/  FFMA.FTZ R8, R212, UR22, -R0 ;  /* 0x00000016d4087c23 */ /* 0x000fe20008010800 */
[----:B------:R-:W-:Y:S01]  /*e310*/  MOV R212, R188 ;  /* 0x000000bc00d47202 */ /* 0x000fe20000000f00 */
[----:B------:R-:W-:Y:S01]  /*e320*/  IMAD.MOV.U32 R11, RZ, RZ, R181 ;  /* 0x000000ffff0b7224 */ /* 0x000fe200078e00b5 */
[----:B------:R-:W-:-:S02]  /*e330*/  MOV R9, R186 ;  /* 0x000000ba00097202 */ /* 0x000fc40000000f00 */
[----:B------:R-:W-:Y:S01]  /*e340*/  MOV R10, R180 ;  /* 0x000000b4000a7202 */ /* 0x000fe20000000f00 */
[----:B------:R5:W-:Y:S01]  /*e350*/  MUFU.EX2 R189, R8 ;  /* 0x0000000800bd7308 */ /* 0x000be20000000800 */
[----:B----4-:R-:W-:Y:S01]  /*e360*/  FFMA.FTZ R4, R206, UR22, -R2 ;  /* 0x00000016ce047c23 */ /* 0x010fe20008010802 */
[----:B------:R-:W-:-:S06]  /*e370*/  MOV R206, R185 ;  /* 0x000000b900ce7202 */ /* 0x000fcc0000000f00 */
[----:B------:R4:W2:Y:S01]  /*e380*/  MUFU.EX2 R197, R4 ;  /* 0x0000000400c57308 */ /* 0x0008a20000000800 */
[----:B-----5:R-:W-:Y:S01]  /*e390*/  FFMA.FTZ R8, R208, UR22, -R0 ;  /* 0x00000016d0087c23 */ /* 0x020fe20008010800 */
[----:B------:R-:W-:-:S06]  /*e3a0*/  MOV R208, R168 ;  /* 0x000000a800d07202 */ /* 0x000fcc0000000f00 */
[----:B------:R5:W-:Y:S01]  /*e3b0*/  MUFU.EX2 R188, R8 ;  /* 0x0000000800bc7308 */ /* 0x000be20000000800 */
[----:B----4-:R-:W-:Y:S01]  /*e3c0*/  FFMA.FTZ R4, R199, UR22, -R2 ;  /* 0x00000016c7047c23 */ /* 0x010fe20008010802 */
[----:B------:R-:W-:Y:S02]  /*e3d0*/  MOV R199, R183 ;  /* 0x000000b700c77202 */ /* 0x000fe40000000f00 */
[----:B--2---:R-:W-:-:S04]  /*e3e0*/  F2FP.BF16.F32.PACK_AB R5, R197, R202 ;  /* 0x000000cac505723e */ /* 0x004fc800000010ff */
[----:B------:R2:W-:Y:S01]  /*e3f0*/  MUFU.EX2 R193, R4 ;  /* 0x0000000400c17308 */ /* 0x0005e20000000800 */
[----:B-----5:R-:W-:Y:S01]  /*e400*/  FFMA.FTZ R8, R201, UR22, -R0 ;  /* 0x00000016c9087c23 */ /* 0x020fe20008010800 */
[----:B------:R-:W-:-:S06]  /*e410*/  MOV R201, R170 ;  /* 0x000000aa00c97202 */ /* 0x000fcc0000000f00 */
[----:B------:R4:W-:Y:S01]  /*e420*/  MUFU.EX2 R187, R8 ;  /* 0x0000000800bb7308 */ /* 0x0009e20000000800 */
[----:B--2---:R-:W-:Y:S01]  /*e430*/  FFMA.FTZ R4, R195, UR22, -R2 ;  /* 0x00000016c3047c23 */ /* 0x004fe20008010802 */
[----:B------:R-:W-:-:S06]  /*e440*/  MOV R195, R182 ;  /* 0x000000b600c37202 */ /* 0x000fcc0000000f00 */
[----:B------:R2:W5:Y:S01]  /*e450*/  MUFU.EX2 R192, R4 ;  /* 0x0000000400c07308 */ /* 0x0005620000000800 */
[----:B----4-:R-:W-:Y:S01]  /*e460*/  FFMA.FTZ R8, R196, UR22, -R0 ;  /* 0x00000016c4087c23 */ /* 0x010fe20008010800 */
[----:B------:R-:W-:-:S06]  /*e470*/  MOV R196, R154 ;  /* 0x0000009a00c47202 */ /* 0x000fcc0000000f00 */
[----:B------:R4:W-:Y:S01]  /*e480*/  MUFU.EX2 R186, R8 ;  /* 0x0000000800ba7308 */ /* 0x0009e20000000800 */
[----:B--2---:R-:W-:Y:S01]  /*e490*/  FFMA.FTZ R4, R245, UR22, -R0 ;  /* 0x00000016f5047c23 */ /* 0x004fe20008010800 */
[----:B------:R-:W-:Y:S02]  /*e4a0*/  MOV R245, R191 ;  /* 0x000000bf00f57202 */ /* 0x000fe40000000f00 */
[----:B-----5:R-:W-:-:S04]  /*e4b0*/  F2FP.BF16.F32.PACK_AB R7, R192, R193 ;  /* 0x000000c1c007723e */ /* 0x020fc800000010ff */
[----:B------:R2:W-:Y:S01]  /*e4c0*/  MUFU.EX2 R191, R4 ;  /* 0x0000000400bf7308 */ /* 0x0005e20000000800 */
[----:B----4-:R-:W-:Y:S01]  /*e4d0*/  FFMA.FTZ R8, R249, UR22, -R12 ;  /* 0x00000016f9087c23 */ /* 0x010fe2000801080c */
[----:B------:R-:W-:-:S06]  /*e4e0*/  IMAD.MOV.U32 R249, RZ, RZ, R155 ;  /* 0x000000fffff97224 */ /* 0x000fcc00078e009b */
[----:B------:R4:W-:Y:S01]  /*e4f0*/  MUFU.EX2 R185, R8 ;  /* 0x0000000800b97308 */ /* 0x0009e20000000800 */
[----:B--2---:R-:W-:Y:S01]  /*e500*/  FFMA.FTZ R4, R238, UR22, -R0 ;  /* 0x00000016ee047c23 */ /* 0x004fe20008010800 */
[----:B------:R-:W-:-:S06]  /*e510*/  MOV R238, R190 ;  /* 0x000000be00ee7202 */ /* 0x000fcc0000000f00 */
[----:B------:R2:W5:Y:S01]  /*e520*/  MUFU.EX2 R190, R4 ;  /* 0x0000000400be7308 */ /* 0x0005620000000800 */
[----:B----4-:R-:W-:Y:S01]  /*e530*/  FFMA.FTZ R8, R248, UR22, -R12 ;  /* 0x00000016f8087c23 */ /* 0x010fe2000801080c */
[----:B------:R-:W-:-:S06]  /*e540*/  MOV R248, R152 ;  /* 0x0000009800f87202 */ /* 0x000fcc0000000f00 */
[----:B------:R4:W5:Y:S01]  /*e550*/  MUFU.EX2 R184, R8 ;  /* 0x0000000800b87308 */ /* 0x0009620000000800 */
[----:B--2---:R-:W-:-:S07]  /*e560*/  F2FP.BF16.F32.PACK_AB R4, R209, R211 ;  /* 0x000000d3d104723e */ /* 0x004fce00000010ff */
[C---:B------:R-:W-:Y:S01]  /*e570*/  HMMA.16816.F32.BF16 R40, R4.reuse, R34, R72 ;  /* 0x000000220428723c */ /* 0x040fe20000041848 */
[--C-:B----4-:R-:W-:Y:S01]  /*e580*/  FFMA.FTZ R8, R244, UR22, -R12.reuse ;  /* 0x00000016f4087c23 */ /* 0x110fe2000801080c */
[----:B------:R-:W-:Y:S02]  /*e590*/  MOV R244, R245 ;  /* 0x000000f500f47202 */ /* 0x000fe40000000f00 */
[----:B------:R-:W-:Y:S01]  /*e5a0*/  MOV R245, R138 ;  /* 0x0000008a00f57202 */ /* 0x000fe20000000f00 */
[----:B------:R2:W-:Y:S01]  /*e5b0*/  MUFU.EX2 R183, R8 ;  /* 0x0000000800b77308 */ /* 0x0005e20000000800 */
[C---:B---3--:R-:W-:Y:S06]  /*e5c0*/  HMMA.16816.F32.BF16 R144, R4.reuse, R24, R76 ;  /* 0x000000180490723c */ /* 0x048fec000004184c */
        /* <DEDUP_REMOVED lines=9> */
[--C-:B--2---:R-:W-:Y:S01]  /*e660*/  FFMA.FTZ R8, R194, UR22, -R0.reuse ;  /* 0x00000016c2087c23 */ /* 0x104fe20008010800 */
[----:B------:R-:W-:Y:S01]  /*e670*/  FFMA.FTZ R0, R47, UR22, -R0 ;  /* 0x000000162f007c23 */ /* 0x000fe20008010800 */
[----:B------:R-:W-:-:S02]  /*e680*/  MOV R194, R153 ;  /* 0x0000009900c27202 */ /* 0x000fc40000000f00 */
[----:B------:R-:W-:Y:S01]  /*e690*/  MUFU.EX2 R182, R8 ;  /* 0x0000000800b67308 */ /* 0x000fe20000000800 */
[C---:B------:R-:W-:Y:S01]  /*e6a0*/  HMMA.16816.F32.BF16 R72, R4.reuse, R16, R120 ;  /* 0x000000100448723c */ /* 0x040fe20000041878 */
[----:B------:R-:W-:Y:S05]  /*e6b0*/  LDSM.16.MT88.4 R152, [R216+0xac00] ;  /* 0x00ac0000d898783b */ /* 0x000fea0000004200 */
[C---:B------:R-:W-:Y:S01]  /*e6c0*/  HMMA.16816.F32.BF16 R76, R4.reuse, R18, R116 ;  /* 0x00000012044c723c */ /* 0x040fe20000041874 */
[----:B------:R1:W-:Y:S01]  /*e6d0*/  MUFU.EX2 R180, R0 ;  /* 0x0000000000b47308 */ /* 0x0003e20000000800 */
[----:B------:R-:W-:Y:S02]  /*e6e0*/  MOV R122, R10 ;  /* 0x0000000a007a7202 */ /* 0x000fe40000000f00 */
[----:B------:R-:W-:Y:S01]  /*e6f0*/  MOV R123, R238 ;  /* 0x000000ee007b7202 */ /* 0x000fe20000000f00 */
[----:B------:R-:W-:Y:S01]  /*e700*/  IMAD.MOV.U32 R238, RZ, RZ, R139 ;  /* 0x000000ffffee7224 */ /* 0x000fe200078e008b */
[----:B------:R-:W-:Y:S01]  /*e710*/  HMMA.16816.F32.BF16 R88, R4, R20, R124 ;  /* 0x000000140458723c */ /* 0x000fe2000004187c */
[----:B------:R-:W-:Y:S01]  /*e720*/  MOV R120, R82 ;  /* 0x0000005200787202 */ /* 0x000fe20000000f00 */
[----:B------:R-:W2:Y:S01]  /*e730*/  LDSM.16.MT88.4 R124, [R216+0x9c00] ;  /* 0x009c0000d87c783b */ /* 0x000ea20000004200 */
[----:B------:R-:W-:-:S02]  /*e740*/  MOV R121, R123 ;  /* 0x0000007b00797202 */ /* 0x000fc40000000f00 */
[----:B------:R-:W-:Y:S01]  /*e750*/  MOV R10, R137 ;  /* 0x00000089000a7202 */ /* 0x000fe20000000f00 */
[----:B------:R-:W-:Y:S01]  /*e760*/  HMMA.16816.F32.BF16 R100, R4, R22, R100 ;  /* 0x000000160464723c */ /* 0x000fe20000041864 */
[----:B-1----:R-:W-:-:S06]  /*e770*/  FFMA.FTZ R0, R236, UR22, -R12 ;  /* 0x00000016ec007c23 */ /* 0x002fcc000801080c */
[----:B-----5:R-:W-:Y:S02]  /*e780*/  F2FP.BF16.F32.PACK_AB R4, R190, R191 ;  /* 0x000000bfbe04723e */ /* 0x020fe400000010ff */
[----:B------:R-:W-:Y:S01]  /*e790*/  F2FP.BF16.F32.PACK_AB R5, R184, R185 ;  /* 0x000000b9b805723e */ /* 0x000fe200000010ff */
[----:B------:R1:W-:Y:S01]  /*e7a0*/  MUFU.EX2 R179, R0 ;  /* 0x0000000000b37308 */ /* 0x0003e20000000800 */
[----:B------:R-:W-:Y:S02]  /*e7b0*/  F2FP.BF16.F32.PACK_AB R6, R188, R189 ;  /* 0x000000bdbc06723e */ /* 0x000fe400000010ff */
[----:B---3--:R-:W-:Y:S02]  /*e7c0*/  F2FP.BF16.F32.PACK_AB R7, R181, R183 ;  /* 0x000000b7b507723e */ /* 0x008fe400000010ff */
[----:B------:R-:W-:-:S05]  /*e7d0*/  MOV R236, R171 ;  /* 0x000000ab00ec7202 */ /* 0x000fca0000000f00 */
        /* <DEDUP_REMOVED lines=8> */
[----:B-1----:R-:W-:-:S05]  /*e860*/  FFMA.FTZ R0, R210, UR22, -R3 ;  /* 0x00000016d2007c23 */ /* 0x002fca0008010803 */
[C---:B------:R-:W-:Y:S01]  /*e870*/  HMMA.16816.F32.BF16 R164, R4.reuse, R28, R164 ;  /* 0x0000001c04a4723c */ /* 0x040fe200000418a4 */
[----:B------:R-:W-:Y:S01]  /*e880*/  MOV R151, R83 ;  /* 0x0000005300977202 */ /* 0x000fe20000000f00 */
[----:B------:R1:W3:Y:S04]  /*e890*/  MUFU.EX2 R177, R0 ;  /* 0x0000000000b17308 */ /* 0x0002e80000000800 */
[C---:B------:R-:W-:Y:S06]  /*e8a0*/  HMMA.16816.F32.BF16 R68, R4.reuse, R16, R140 ;  /* 0x000000100444723c */ /* 0x040fec000004188c */
[C---:B------:R-:W-:Y:S06]  /*e8b0*/  HMMA.16816.F32.BF16 R84, R4.reuse, R20, R84 ;  /* 0x000000140454723c */ /* 0x040fec0000041854 */
[C---:B------:R-:W-:Y:S01]  /*e8c0*/  HMMA.16816.F32.BF16 R36, R4.reuse, R38, R112 ;  /* 0x000000260424723c */ /* 0x040fe20000041870 */
[--C-:B-1----:R-:W-:Y:S01]  /*e8d0*/  FFMA.FTZ R0, R200, UR22, -R3.reuse ;  /* 0x00000016c8007c23 */ /* 0x102fe20008010803 */
[----:B------:R-:W-:Y:S01]  /*e8e0*/  MOV R200, R176 ;  /* 0x000000b000c87202 */ /* 0x000fe20000000f00 */
[----:B------:R-:W-:Y:S01]  /*e8f0*/  FFMA.FTZ R3, R198, UR22, -R3 ;  /* 0x00000016c6037c23 */ /* 0x000fe20008010803 */
[----:B------:R-:W-:Y:S01]  /*e900*/  MOV R198, R212 ;  /* 0x000000d400c67202 */ /* 0x000fe20000000f00 */
[----:B------:R1:W-:Y:S01]  /*e910*/  MUFU.EX2 R176, R0 ;  /* 0x0000000000b07308 */ /* 0x0003e20000000800 */
[----:B------:R-:W-:Y:S01]  /*e920*/  HMMA.16816.F32.BF16 R28, R4, R30, R128 ;  /* 0x0000001e041c723c */ /* 0x000fe20000041880 */
[----:B------:R-:W-:-:S02]  /*e930*/  MOV R212, R169 ;  /* 0x000000a900d47202 */ /* 0x000fc40000000f00 */
[----:B------:R-:W-:Y:S01]  /*e940*/  LDSM.16.MT88.4 R168, [R218+0xac00] ;  /* 0x00ac0000daa8783b */ /* 0x000fe20000004200 */
[----:B---3--:R-:W-:Y:S02]  /*e950*/  F2FP.BF16.F32.PACK_AB R92, R177, R178 ;  /* 0x000000b2b15c723e */ /* 0x008fe400000010ff */
[C---:B------:R-:W-:Y:S01]  /*e960*/  HMMA.16816.F32.BF16 R16, R4.reuse, R18, R160 ;  /* 0x000000120410723c */ /* 0x040fe200000418a0 */
[----:B------:R3:W4:Y:S05]  /*e970*/  MUFU.EX2 R47, R3 ;  /* 0x00000003002f7308 */ /* 0x00072a0000000800 */
[----:B------:R-:W-:Y:S01]  /*e980*/  HMMA.16816.F32.BF16 R20, R4, R22, R96 ;  /* 0x000000160414723c */ /* 0x000fe20000041860 */
[----:B-1----:R-:W-:Y:S01]  /*e990*/  FFMA.FTZ R0, R243, UR22, -R2 ;  /* 0x00000016f3007c23 */ /* 0x002fe20008010802 */
[----:B------:R-:W-:Y:S01]  /*e9a0*/  IMAD.MOV.U32 R243, RZ, RZ, R81 ;  /* 0x000000fffff37224 */ /* 0x000fe200078e0051 */
[----:B------:R-:W-:-:S02]  /*e9b0*/  MOV R81, R46 ;  /* 0x0000002e00517202 */ /* 0x000fc40000000f00 */
[----:B------:R1:W-:Y:S02]  /*e9c0*/  MUFU.EX2 R46, R0 ;  /* 0x00000000002e7308 */ /* 0x0003e40000000800 */
[----:B------:R-:W-:Y:S02]  /*e9d0*/  MOV R5, R120 ;  /* 0x0000007800057202 */ /* 0x000fe40000000f00 */
[----:B------:R-:W-:Y:S02]  /*e9e0*/  MOV R6, R194 ;  /* 0x000000c200067202 */ /* 0x000fe40000000f00 */
[----:B---3--:R-:W-:Y:S02]  /*e9f0*/  MOV R3, R236 ;  /* 0x000000ec00037202 */ /* 0x008fe40000000f00 */
[----:B------:R-:W-:Y:S02]  /*ea00*/  MOV R236, R173 ;  /* 0x000000ad00ec7202 */ /* 0x000fe40000000f00 */
[----:B------:R-:W-:Y:S01]  /*ea10*/  MOV R194, R174 ;  /* 0x000000ae00c27202 */ /* 0x000fe20000000f00 */
[----:B------:R-:W-:Y:S01]  /*ea20*/  FFMA.FTZ R3, R3, R44, R6 ;  /* 0x0000002c03037223 */ /* 0x000fe20000010006 */
[----:B----4-:R-:W-:-:S02]  /*ea30*/  F2FP.BF16.F32.PACK_AB R94, R47, R176 ;  /* 0x000000b02f5e723e */ /* 0x010fc400000010ff */
[----:B------:R-:W-:Y:S02]  /*ea40*/  F2FP.BF16.F32.PACK_AB R96, R186, R187 ;  /* 0x000000bbba60723e */ /* 0x000fe400000010ff */
[----:B------:R-:W-:Y:S01]  /*ea50*/  F2FP.BF16.F32.PACK_AB R98, R180, R182 ;  /* 0x000000b6b462723e */ /* 0x000fe200000010ff */
[----:B-1----:R-:W-:Y:S01]  /*ea60*/  FFMA.FTZ R0, R214, UR22, -R2 ;  /* 0x00000016d6007c23 */ /* 0x002fe20008010802 */
[----:B------:R-:W-:-:S03]  /*ea70*/  MOV R214, R45 ;  /* 0x0000002d00d67202 */ /* 0x000fc60000000f00 */
[----:B------:R1:W3:Y:S02]  /*ea80*/  MUFU.EX2 R45, R0 ;  /* 0x00000000002d7308 */ /* 0x0002e40000000800 */
[--C-:B-1----:R-:W-:Y:S01]  /*ea90*/  FFMA.FTZ R0, R207, UR22, -R2.reuse ;  /* 0x00000016cf007c23 */ /* 0x102fe20008010802 */
[----:B------:R-:W-:Y:S01]  /*eaa0*/  MOV R207, R9 ;  /* 0x0000000900cf7202 */ /* 0x000fe20000000f00 */
[----:B------:R-:W-:Y:S01]  /*eab0*/  FFMA.FTZ R2, R204, UR22, -R2 ;  /* 0x00000016cc027c23 */ /* 0x000fe20008010802 */
[----:B------:R-:W-:-:S03]  /*eac0*/  MOV R9, R136 ;  /* 0x0000008800097202 */ /* 0x000fc60000000f00 */
[----:B------:R1:W-:Y:S01]  /*ead0*/  MUFU.EX2 R27, R0 ;  /* 0x00000000001b7308 */ /* 0x0003e20000000800 */
[----:B------:R-:W-:Y:S01]  /*eae0*/  MOV R204, R81 ;  /* 0x0000005100cc7202 */ /* 0x000fe20000000f00 */
[----:B------:R-:W4:Y:S01]  /*eaf0*/  LDSM.16.MT88.4 R136, [R218+0x9c00] ;  /* 0x009c0000da88783b */ /* 0x000f220000004200 */
[----:B------:R-:W-:Y:S02]  /*eb00*/  MOV R123, R9 ;  /* 0x00000009007b7202 */ /* 0x000fe40000000f00 */
[----:B---3--:R-:W-:Y:S01]  /*eb10*/  F2FP.BF16.F32.PACK_AB R93, R45, R46 ;  /* 0x0000002e2d5d723e */ /* 0x008fe200000010ff */
[----:B------:R-:W3:Y:S02]  /*eb20*/  LDSM.16.MT88.4 R80, [R216+0xbc00] ;  /* 0x00bc0000d850783b */ /* 0x000ee40000004200 */
[----:B------:R5:W2:Y:S01]  /*eb30*/  MUFU.EX2 R26, R2 ;  /* 0x00000002001a7308 */ /* 0x000aa20000000800 */
[----:B-1----:R-:W-:Y:S01]  /*eb40*/  FFMA.FTZ R0, R246, UR22, -R12 ;  /* 0x00000016f6007c23 */ /* 0x002fe2000801080c */
[----:B------:R-:W-:-:S02]  /*eb50*/  MOV R246, R122 ;  /* 0x0000007a00f67202 */ /* 0x000fc40000000f00 */
[----:B------:R-:W-:-:S04]  /*eb60*/  MOV R122, R240 ;  /* 0x000000f0007a7202 */ /* 0x000fc80000000f00 */
[----:B------:R1:W4:Y:S01]  /*eb70*/  MUFU.EX2 R25, R0 ;  /* 0x0000000000197308 */ /* 0x0003220000000800 */
[----:B------:R-:W-:Y:S02]  /*eb80*/  MOV R240, R10 ;  /* 0x0000000a00f07202 */ /* 0x000fe40000000f00 */
[----:B------:R-:W-:Y:S02]  /*eb90*/  MOV R4, R122 ;  /* 0x0000007a00047202 */ /* 0x000fe40000000f00 */
[----:B-----5:R-:W-:Y:S02]  /*eba0*/  MOV R2, R11 ;  /* 0x0000000b00027202 */ /* 0x020fe40000000f00 */
[----:B------:R-:W-:Y:S01]  /*ebb0*/  MOV R210, R240 ;  /* 0x000000f000d27202 */ /* 0x000fe20000000f00 */
[----:B------:R-:W5:Y:S01]  /*ebc0*/  LDSM.16.MT88.4 R8, [R218+0xbc00] ;  /* 0x00bc0000da08783b */ /* 0x000f620000004200 */
[----:B------:R-:W-:Y:S02]  /*ebd0*/  MOV R240, R175 ;  /* 0x000000af00f07202 */ /* 0x000fe40000000f00 */
[----:B--2---:R-:W-:Y:S01]  /*ebe0*/  F2FP.BF16.F32.PACK_AB R95, R26, R27 ;  /* 0x0000001b1a5f723e */ /* 0x004fe200000010ff */
[----:B-1----:R-:W-:Y:S01]  /*ebf0*/  FFMA.FTZ R0, R241, UR22, -R12 ;  /* 0x00000016f1007c23 */ /* 0x002fe2000801080c */
[----:B------:R-:W-:-:S05]  /*ec00*/  MOV R241, R151 ;  /* 0x0000009700f17202 */ /* 0x000fca0000000f00 */
[----:B------:R-:W-:Y:S01]  /*ec10*/  HMMA.16816.F32.BF16 R112, R92, R124, R48 ;  /* 0x0000007c5c70723c */ /* 0x000fe20000041830 */
[----:B----4-:R-:W-:Y:S01]  /*ec20*/  F2FP.BF16.F32.PACK_AB R97, R25, R179 ;  /* 0x000000b31961723e */ /* 0x010fe200000010ff */
[----:B------:R1:W-:Y:S01]  /*ec30*/  MUFU.EX2 R24, R0 ;  /* 0x0000000000187308 */ /* 0x0003e20000000800 */
[----:B------:R-:W-:-:S03]  /*ec40*/  FFMA.FTZ R2, R2, R15, R241 ;  /* 0x0000000f02027223 */ /* 0x000fc600000100f1 */
[C---:B------:R-:W-:Y:S06]  /*ec50*/  HMMA.16816.F32.BF16 R128, R92.reuse, R136, R60 ;  /* 0x000000885c80723c */ /* 0x040fec000004183c */
[C---:B------:R-:W-:Y:S06]  /*ec60*/  HMMA.16816.F32.BF16 R140, R92.reuse, R138, R40 ;  /* 0x0000008a5c8c723c */ /* 0x040fec0000041828 */
[----:B------:R-:W-:Y:S01]  /*ec70*/  HMMA.16816.F32.BF16 R144, R92, R152, R144 ;  /* 0x000000985c90723c */ /* 0x000fe20000041890 */
[----:B-1----:R-:W-:Y:S01]  /*ec80*/  FFMA.FTZ R0, R239, UR22, -R12 ;  /* 0x00000016ef007c23 */ /* 0x002fe2000801080c */
[----:B------:R-:W-:Y:S01]  /*ec90*/  MOV R239, R123 ;  /* 0x0000007b00ef7202 */ /* 0x000fe20000000f00 */
[----:B------:R-:W-:-:S02]  /*eca0*/  IMAD.MOV.U32 R12, RZ, RZ, R121 ;  /* 0x000000ffff0c7224 */ /* 0x000fc400078e0079 */
[----:B------:R1:W2:Y:S01]  /*ecb0*/  MUFU.EX2 R7, R0 ;  /* 0x0000000000077308 */ /* 0x0002a20000000800 */
[----:B------:R-:W-:Y:S01]  /*ecc0*/  HMMA.16816.F32.BF16 R120, R92, R126, R52 ;  /* 0x0000007e5c78723c */ /* 0x000fe20000041834 */
[----:B------:R-:W-:-:S04]  /*ecd0*/  FFMA.FTZ R4, R4, R14, R239 ;  /* 0x0000000e04047223 */ /* 0x000fc800000100ef */
[----:B------:R-:W-:Y:S01]  /*ece0*/  FADD.FTZ R6, R246, R4 ;  /* 0x00000004f6067221 */ /* 0x000fe20000010000 */
[----:B------:R-:W-:Y:S01]  /*ecf0*/  FADD.FTZ R4, R214, R2 ;  /* 0x00000002d6047221 */ /* 0x000fe20000010000 */
[----:B------:R-:W-:Y:S03]  /*ed00*/  HMMA.16816.F32.BF16 R156, R92, R154, R156 ;  /* 0x0000009a5c9c723c */ /* 0x000fe6000004189c */
[----:B------:R-:W-:-:S03]  /*ed10*/  FADD.FTZ R4, R210, R4 ;  /* 0x00000004d2047221 */ /* 0x000fc60000010000 */
[C---:B------:R-:W-:Y:S01]  /*ed20*/  HMMA.16816.F32.BF16 R160, R92.reuse, R168, R104 ;  /* 0x000000a85ca0723c */ /* 0x040fe20000041868 */
[----:B------:R-:W-:Y:S01]  /*ed30*/  FADD.FTZ R4, R240, R4 ;  /* 0x00000004f0047221 */ /* 0x000fe20000010000 */
[----:B-1----:R-:W-:Y:S01]  /*ed40*/  FFMA.FTZ R0, R5, R13, R12 ;  /* 0x0000000d05007223 */ /* 0x002fe2000001000c */
[----:B--2---:R-:W-:Y:S02]  /*ed50*/  F2FP.BF16.F32.PACK_AB R99, R7, R24 ;  /* 0x000000180763723e */ /* 0x004fe400000010ff */
        /* <DEDUP_REMOVED lines=9> */
[C---:B---3--:R-:W-:Y:S01]  /*edf0*/  HMMA.16816.F32.BF16 R72, R92.reuse, R80, R72 ;  /* 0x000000505c48723c */ /* 0x048fe20000041848 */
[----:B------:R-:W-:Y:S01]  /*ee00*/  FADD.FTZ R2, R236, R2 ;  /* 0x00000002ec027221 */ /* 0x000fe20000010000 */
[----:B------:R-:W-:Y:S01]  /*ee10*/  FADD.FTZ R0, R194, R0 ;  /* 0x00000000c2007221 */ /* 0x000fe20000010000 */
[----:B------:R-:W-:Y:S01]  /*ee20*/  FADD.FTZ R3, R244, R3 ;  /* 0x00000003f4037221 */ /* 0x000fe20000010000 */
[----:B------:R-:W-:Y:S01]  /*ee30*/  MOV R104, R206 ;  /* 0x000000ce00687202 */ /* 0x000fe20000000f00 */
[----:B------:R-:W-:Y:S01]  /*ee40*/  FADD.FTZ R2, R247, R2 ;  /* 0x00000002f7027221 */ /* 0x000fe20000010000 */
        /* <DEDUP_REMOVED lines=142> */
[----:B-1----:R-:W1:Y:S04]  /*f730*/  LDSM.16.M88.4 R4, [R221+0x1000] ;  /* 0x00100000dd04783b */ /* 0x002e680000000200 */
[----:B------:R-:W5:Y:S04]  /*f740*/  LDSM.16.M88.4 R32, [R219+0x6400] ;  /* 0x00640000db20783b */ /* 0x000f680000000200 */
[----:B------:R-:W5:Y:S04]  /*f750*/  LDSM.16.M88.4 R12, [R220] ;  /* 0x00000000dc0c783b */ /* 0x000f680000000200 */
[----:B------:R-:W5:Y:S04]  /*f760*/  LDSM.16.M88.4 R44, [R219+0x6800] ;  /* 0x00680000db2c783b */ /* 0x000f680000000200 */
[----:B------:R-:W5:Y:S01]  /*f770*/  LDSM.16.M88.4 R40, [R219+0x6c00] ;  /* 0x006c0000db28783b */ /* 0x000f620000000200 */
[----:B------:R-:W4:Y:S01]  /*f780*/  S2R R3, SR_TID.X ;  /* 0x0000000000037919 */ /* 0x000f220000002100 */
[C---:B--2---:R-:W-:Y:S02]  /*f790*/  HMMA.16816.F32.BF16 R108, R8.reuse, R20, RZ ;  /* 0x00000014086c723c */ /* 0x044fe400000418ff */
[----:B------:R-:W0:Y:S04]  /*f7a0*/  LDGDEPBAR ;  /* 0x00000000000079af */ /* 0x000e280000000000 */
[C---:B------:R-:W-:Y:S06]  /*f7b0*/  HMMA.16816.F32.BF16 R100, R8.reuse, R16, RZ ;  /* 0x000000100864723c */ /* 0x040fec00000418ff */
[C---:B------:R-:W-:Y:S06]  /*f7c0*/  HMMA.16816.F32.BF16 R104, R8.reuse, R22, RZ ;  /* 0x000000160868723c */ /* 0x040fec00000418ff */
[C---:B------:R-:W-:Y:S06]  /*f7d0*/  HMMA.16816.F32.BF16 R64, R8.reuse, R18, RZ ;  /* 0x000000120840723c */ /* 0x040fec00000418ff */
[----:B---3--:R-:W-:Y:S01]  /*f7e0*/  HMMA.16816.F32.BF16 R60, R8, R28, RZ ;  /* 0x0000001c083c723c */ /* 0x008fe200000418ff */
[----:B----4-:R-:W-:-:S05]  /*f7f0*/  IMAD.SHL.U32 R3, R3, 0x2, RZ ;  /* 0x0000000203037824 */ /* 0x010fca00078e00ff */
[----:B------:R-:W-:Y:S01]  /*f800*/  HMMA.16816.F32.BF16 R52, R8, R24, RZ ;  /* 0x000000180834723c */ /* 0x000fe200000418ff */
[----:B------:R-:W-:-:S05]  /*f810*/  LOP3.LUT R3, R3, 0x6, RZ, 0xc0, !PT ;  /* 0x0000000603037812 */ /* 0x000fca00078ec0ff */
[C---:B------:R-:W-:Y:S06]  /*f820*/  HMMA.16816.F32.BF16 R56, R8.reuse, R30, RZ ;  /* 0x0000001e0838723c */ /* 0x040fec00000418ff */
[----:B------:R-:W-:Y:S01]  /*f830*/  HMMA.16816.F32.BF16 R48, R8, R26, RZ ;  /* 0x0000001a0830723c */ /* 0x000fe200000418ff */
[----:B------:R-:W2:Y:S05]  /*f840*/  LDSM.16.M88.4 R8, [R221] ;  /* 0x00000000dd08783b */ /* 0x000eaa0000000200 */
[C---:B-1----:R-:W-:Y:S06]  /*f850*/  HMMA.16816.F32.BF16 R236, R4.reuse, R36, R108 ;  /* 0x0000002404ec723c */ /* 0x042fec000004186c */
[C---:B-----5:R-:W-:Y:S06]  /*f860*/  HMMA.16816.F32.BF16 R212, R4.reuse, R32, R100 ;  /* 0x0000002004d4723c */ /* 0x060fec0000041864 */
[C---:B------:R-:W-:Y:S06]  /*f870*/  HMMA.16816.F32.BF16 R196, R4.reuse, R38, R104 ;  /* 0x0000002604c4723c */ /* 0x040fec0000041868 */
[----:B------:R-:W-:Y:S06]  /*f880*/  HMMA.16816.F32.BF16 R192, R4, R34, R64 ;  /* 0x0000002204c0723c */ /* 0x000fec0000041840 */
[C---:B------:R-:W-:Y:S06]  /*f890*/  HMMA.16816.F32.BF16 R108, R12.reuse, R20, RZ ;  /* 0x000000140c6c723c */ /* 0x040fec00000418ff */
[C---:B------:R-:W-:Y:S06]  /*f8a0*/  HMMA.16816.F32.BF16 R100, R12.reuse, R16, RZ ;  /* 0x000000100c64723c */ /* 0x040fec00000418ff */
[C---:B------:R-:W-:Y:S06]  /*f8b0*/  HMMA.16816.F32.BF16 R104, R12.reuse, R22, RZ ;  /* 0x000000160c68723c */ /* 0x040fec00000418ff */
[C---:B------:R-:W-:Y:S06]  /*f8c0*/  HMMA.16816.F32.BF16 R64, R12.reuse, R18, RZ ;  /* 0x000000120c40723c */ /* 0x040fec00000418ff */
        /* <DEDUP_REMOVED lines=9> */
[----:B------:R-:W-:Y:S04]  /*f960*/  LDSM.16.M88.4 R4, [R220+0x3000] ;  /* 0x00300000dc04783b */ /* 0x000fe80000000200 */
[----:B------:R-:W1:Y:S01]  /*f970*/  LDSM.16.M88.4 R48, [R217+0x7000] ;  /* 0x00700000d930783b */ /* 0x000e620000000200 */
[C---:B------:R-:W-:Y:S06]  /*f980*/  HMMA.16816.F32.BF16 R28, R12.reuse, R30, RZ ;  /* 0x0000001e0c1c723c */ /* 0x040fec00000418ff */
[----:B------:R-:W-:Y:S01]  /*f990*/  HMMA.16816.F32.BF16 R24, R12, R26, RZ ;  /* 0x0000001a0c18723c */ /* 0x000fe200000418ff */
[----:B------:R-:W3:Y:S05]  /*f9a0*/  LDSM.16.M88.4 R12, [R220+0x2000] ;  /* 0x00200000dc0c783b */ /* 0x000eea0000000200 */
        /* <DEDUP_REMOVED lines=12> */
[----:B------:R-:W4:Y:S01]  /*fa70*/  LDSM.16.M88.4 R24, [R219+0x7800] ;  /* 0x00780000db18783b */ /* 0x000f220000000200 */
        /* <DEDUP_REMOVED lines=10> */
[C---:B------:R-:W-:Y:S06]  /*fb20*/  HMMA.16816.F32.BF16 R196, R12.reuse, R56, R180 ;  /* 0x000000380cc4723c */ /* 0x040fec00000418b4 */
[----:B------:R-:W-:Y:S01]  /*fb30*/  HMMA.16816.F32.BF16 R240, R12, R50, R176 ;  /* 0x000000320cf0723c */ /* 0x000fe200000418b0 */
[----:B------:R-:W-:Y:S05]  /*fb40*/  LDSM.16.M88.4 R48, [R217+0x8400] ;  /* 0x00840000d930783b */ /* 0x000fea0000000200 */
[C---:B--2---:R-:W-:Y:S06]  /*fb50*/  HMMA.16816.F32.BF16 R180, R8.reuse, R28, R64 ;  /* 0x0000001c08b4723c */ /* 0x044fec0000041840 */
[C---:B------:R-:W-:Y:S01]  /*fb60*/  HMMA.16816.F32.BF16 R176, R8.reuse, R30, R44 ;  /* 0x0000001e08b0723c */ /* 0x040fe2000004182c */
[----:B------:R-:W-:Y:S05]  /*fb70*/  LDSM.16.M88.4 R44, [R217+0x8000] ;  /* 0x00800000d92c783b */ /* 0x000fea0000000200 */
[----:B----4-:R-:W-:Y:S01]  /*fb80*/  HMMA.16816.F32.BF16 R64, R8, R24, R16 ;  /* 0x000000180840723c */ /* 0x010fe20000041810 */
[----:B------:R-:W2:Y:S05]  /*fb90*/  LDSM.16.M88.4 R16, [R220+0x4000] ;  /* 0x00400000dc10783b */ /* 0x000eaa0000000200 */
[C---:B------:R-:W-:Y:S06]  /*fba0*/  HMMA.16816.F32.BF16 R212, R12.reuse, R60, R188 ;  /* 0x0000003c0cd4723c */ /* 0x040fec00000418bc */
[C---:B------:R-:W-:Y:S06]  /*fbb0*/  HMMA.16816.F32.BF16 R204, R12.reuse, R62, R108 ;  /* 0x0000003e0ccc723c */ /* 0x040fec000004186c */
[C---:B------:R-:W-:Y:S06]  /*fbc0*/  HMMA.16816.F32.BF16 R192, R12.reuse, R58, R104 ;  /* 0x0000003a0cc0723c */ /* 0x040fec0000041868 */
[C---:B------:R-:W-:Y:S06]  /*fbd0*/  HMMA.16816.F32.BF16 R188, R12.reuse, R52, R248 ;  /* 0x000000340cbc723c */ /* 0x040fec00000418f8 */
[----:B------:R-:W-:Y:S01]  /*fbe0*/  HMMA.16816.F32.BF16 R184, R12, R54, R100 ;  /* 0x000000360cb8723c */ /* 0x000fe20000041864 */
[----:B------:R-:W3:Y:S05]  /*fbf0*/  LDSM.16.M88.4 R12, [R220+0x5000] ;  /* 0x00500000dc0c783b */ /* 0x000eea0000000200 */
[C---:B------:R-:W-:Y:S01]  /*fc00*/  HMMA.16816.F32.BF16 R108, R8.reuse, R32, R40 ;  /* 0x00000020086c723c */ /* 0x040fe20000041828 */
[----:B------:R-:W4:Y:S05]  /*fc10*/  LDSM.16.M88.4 R40, [R217+0x8800] ;  /* 0x00880000d928783b */ /* 0x000f2a0000000200 */
[----:B------:R-:W-:Y:S01]  /*fc20*/  HMMA.16816.F32.BF16 R104, R8, R34, R36 ;  /* 0x000000220868723c */ /* 0x000fe20000041824 */
[----:B------:R-:W5:Y:S05]  /*fc30*/  LDSM.16.M88.4 R36, [R217+0x8c00] ;  /* 0x008c0000d924783b */ /* 0x000f6a0000000200 */
[----:B-1----:R-:W-:Y:S06]  /*fc40*/  HMMA.16816.F32.BF16 R100, R4, R28, R236 ;  /* 0x0000001c0464723c */ /* 0x002fec00000418ec */
[C---:B------:R-:W-:Y:S06]  /*fc50*/  HMMA.16816.F32.BF16 R56, R8.reuse, R20, R244 ;  /* 0x000000140838723c */ /* 0x040fec00000418f4 */
[C---:B------:R-:W-:Y:S06]  /*fc60*/  HMMA.16816.F32.BF16 R60, R8.reuse, R26, R200 ;  /* 0x0000001a083c723c */ /* 0x040fec00000418c8 */
[----:B------:R-:W-:Y:S01]  /*fc70*/  HMMA.16816.F32.BF16 R52, R8, R22, R208 ;  /* 0x000000160834723c */ /* 0x000fe200000418d0 */
[----:B------:R-:W-:Y:S05]  /*fc80*/  LDSM.16.M88.4 R8, [R221+0x4000] ;  /* 0x00400000dd08783b */ /* 0x000fea0000000200 */
[C---:B------:R-:W-:Y:S01]  /*fc90*/  HMMA.16816.F32.BF16 R244, R4.reuse, R30, R240 ;  /* 0x0000001e04f4723c */ /* 0x040fe200000418f0 */
[----:B------:R-:W1:Y:S05]  /*fca0*/  LDSM.16.M88.4 R28, [R219+0x8000] ;  /* 0x00800000db1c783b */ /* 0x000e6a0000000200 */
[C---:B------:R-:W-:Y:S06]  /*fcb0*/  HMMA.16816.F32.BF16 R240, R4.reuse, R32, R212 ;  /* 0x0000002004f0723c */ /* 0x040fec00000418d4 */
[C---:B------:R-:W-:Y:S06]  /*fcc0*/  HMMA.16816.F32.BF16 R236, R4.reuse, R34, R204 ;  /* 0x0000002204ec723c */ /* 0x040fec00000418cc */
[C---:B------:R-:W-:Y:S06]  /*fcd0*/  HMMA.16816.F32.BF16 R212, R4.reuse, R24, R196 ;  /* 0x0000001804d4723c */ /* 0x040fec00000418c4 */
[C---:B------:R-:W-:Y:S01]  /*fce0*/  HMMA.16816.F32.BF16 R204, R4.reuse, R26, R192 ;  /* 0x0000001a04cc723c */ /* 0x040fe200000418c0 */
[----:B------:R-:W-:Y:S05]  /*fcf0*/  LDSM.16.M88.4 R24, [R219+0x8400] ;  /* 0x00840000db18783b */ /* 0x000fea0000000200 */
[C---:B------:R-:W-:Y:S06]  /*fd00*/  HMMA.16816.F32.BF16 R208, R4.reuse, R20, R188 ;  /* 0x0000001404d0723c */ /* 0x040fec00000418bc */
[----:B------:R-:W-:Y:S01]  /*fd10*/  HMMA.16816.F32.BF16 R200, R4, R22, R184 ;  /* 0x0000001604c8723c */ /* 0x000fe200000418b8 */
[----:B------:R-:W1:Y:S04]  /*fd20*/  LDSM.16.M88.4 R4, [R221+0x5000] ;  /* 0x00500000dd04783b */ /* 0x000e680000000200 */
[----:B------:R-:W-:Y:S01]  /*fd30*/  LDSM.16.M88.4 R20, [R219+0x8800] ;  /* 0x00880000db14783b */ /* 0x000fe20000000200 */
[-C--:B--2---:R-:W-:Y:S06]  /*fd40*/  HMMA.16816.F32.BF16 R32, R16, R44.reuse, R100 ;  /* 0x0000002c1020723c */ /* 0x084fec0000041864 */
[C---:B---3--:R-:W-:Y:S06]  /*fd50*/  HMMA.16816.F32.BF16 R196, R12.reuse, R44, R180 ;  /* 0x0000002c0cc4723c */ /* 0x048fec00000418b4 */
[C---:B------:R-:W-:Y:S06]  /*fd60*/  HMMA.16816.F32.BF16 R192, R12.reuse, R46, R176 ;  /* 0x0000002e0cc0723c */ /* 0x040fec00000418b0 */
[C---:B------:R-:W-:Y:S06]  /*fd70*/  HMMA.16816.F32.BF16 R188, R12.reuse, R48, R108 ;  /* 0x000000300cbc723c */ /* 0x040fec000004186c */
[C---:B------:R-:W-:Y:S06]  /*fd80*/  HMMA.16816.F32.BF16 R184, R12.reuse, R50, R104 ;  /* 0x000000320cb8723c */ /* 0x040fec0000041868 */
[C---:B----4-:R-:W-:Y:S06]  /*fd90*/  HMMA.16816.F32.BF16 R180, R12.reuse, R40, R64 ;  /* 0x000000280cb4723c */ /* 0x050fec0000041840 */
[C---:B------:R-:W-:Y:S06]  /*fda0*/  HMMA.16816.F32.BF16 R176, R12.reuse, R42, R60 ;  /* 0x0000002a0cb0723c */ /* 0x040fec000004183c */
[C---:B-----5:R-:W-:Y:S06]  /*fdb0*/  HMMA.16816.F32.BF16 R108, R12.reuse, R36, R56 ;  /* 0x000000240c6c723c */ /* 0x060fec0000041838 */
[----:B------:R-:W-:Y:S01]  /*fdc0*/  HMMA.16816.F32.BF16 R104, R12, R38, R52 ;  /* 0x000000260c68723c */ /* 0x000fe20000041834 */
[----:B------:R-:W2:Y:S01]  /*fdd0*/  LDSM.16.M88.4 R12, [R219+0x8c00] ;  /* 0x008c0000db0c783b */ /* 0x000ea20000000200 */
[----:B------:R-:W-:-:S04]  /*fde0*/  DEPBAR.LE SB0, 0x0 ;  /* 0x000080000000791a */ /* 0x000fc80000000000 */
[----:B-1----:R-:W-:Y:S06]  /*fdf0*/  HMMA.16816.F32.BF16 R56, R8, R28, R32 ;  /* 0x0000001c0838723c */ /* 0x002fec0000041820 */
[C---:B------:R-:W-:Y:S06]  /*fe00*/  HMMA.16816.F32.BF16 R64, R16.reuse, R46, R244 ;  /* 0x0000002e1040723c */ /* 0x040fec00000418f4 */
[C---:B------:R-:W-:Y:S06]  /*fe10*/  HMMA.16816.F32.BF16 R60, R16.reuse, R48, R240 ;  /* 0x00000030103c723c */ /* 0x040fec00000418f0 */
[C---:B------:R-:W-:Y:S06]  /*fe20*/  HMMA.16816.F32.BF16 R52, R16.reuse, R50, R236 ;  /* 0x000000321034723c */ /* 0x040fec00000418ec */
[----:B------:R-:W-:Y:S01]  /*fe30*/  HMMA.16816.F32.BF16 R48, R16, R40, R212 ;  /* 0x000000281030723c */ /* 0x000fe200000418d4 */
[----:B------:R-:W-:Y:S01]  /*fe40*/  FMUL.FTZ R0, R56, UR25 ;  /* 0x0000001938007c20 */ /* 0x000fe20008410000 */
[----:B------:R-:W-:-:S04]  /*fe50*/  FMUL.FTZ R2, R58, UR25 ;  /* 0x000000193a027c20 */ /* 0x000fc80008410000 */
[C---:B------:R-:W-:Y:S06]  /*fe60*/  HMMA.16816.F32.BF16 R44, R16.reuse, R42, R204 ;  /* 0x0000002a102c723c */ /* 0x040fec00000418cc */
[C---:B------:R-:W-:Y:S06]  /*fe70*/  HMMA.16816.F32.BF16 R40, R16.reuse, R36, R208 ;  /* 0x000000241028723c */ /* 0x040fec00000418d0 */
[----:B------:R-:W-:Y:S06]  /*fe80*/  HMMA.16816.F32.BF16 R36, R16, R38, R200 ;  /* 0x000000261024723c */ /* 0x000fec00000418c8 */
[C---:B------:R-:W-:Y:S06]  /*fe90*/  HMMA.16816.F32.BF16 R16, R4.reuse, R28, R196 ;  /* 0x0000001c0410723c */ /* 0x040fec00000418c4 */
[C---:B--2---:R-:W-:Y:S06]  /*fea0*/  HMMA.16816.F32.BF16 R248, R4.reuse, R14, R104 ;  /* 0x0000000e04f8723c */ /* 0x044fec0000041868 */
[-C--:B------:R-:W-:Y:S06]  /*feb0*/  HMMA.16816.F32.BF16 R108, R4, R12.reuse, R108 ;  /* 0x0000000c046c723c */ /* 0x080fec000004186c */
[----:B------:R-:W-:Y:S01]  /*fec0*/  HMMA.16816.F32.BF16 R104, R8, R12, R40 ;  /* 0x0000000c0868723c */ /* 0x000fe20000041828 */
[----:B------:R1:W2:Y:S05]  /*fed0*/  MUFU.TANH R12, R0 ;  /* 0x00000000000c7308 */ /* 0x0002aa0000002400 */
[-C--:B------:R-:W-:Y:S06]  /*fee0*/  HMMA.16816.F32.BF16 R32, R4, R30.reuse, R192 ;  /* 0x0000001e0420723c */ /* 0x080fec00000418c0 */
[----:B------:R-:W-:Y:S01]  /*fef0*/  HMMA.16816.F32.BF16 R64, R8, R30, R64 ;  /* 0x0000001e0840723c */ /* 0x000fe20000041840 */
[----:B------:R-:W-:-:S02]  /*ff00*/  IMAD.MOV.U32 R196, RZ, RZ, R249 ;  /* 0x000000ffffc47224 */ /* 0x000fc400078e00f9 */
        /* <DEDUP_REMOVED lines=9> */
[C---:B------:R-:W-:Y:S01]  /*ffa0*/  HMMA.16816.F32.BF16 R48, R8.reuse, R20, R48 ;  /* 0x000000140830723c */ /* 0x040fe20000041830 */
[C---:B------:R-:W-:Y:S02]  /*ffb0*/  ISETP.GE.AND P6, PT, R0.reuse, R233, PT ;  /* 0x000000e90000720c */ /* 0x040fe40003fc6270 */
[C---:B------:R-:W-:Y:S02]  /*ffc0*/  ISETP.GE.AND P5, PT, R0.reuse, R232, PT ;  /* 0x000000e80000720c */ /* 0x040fe40003fa6270 */
[C---:B------:R-:W-:Y:S01]  /*ffd0*/  ISETP.GE.AND P1, PT, R0.reuse, R231, PT ;  /* 0x000000e70000720c */ /* 0x040fe20003f26270 */
[C---:B------:R-:W-:Y:S01]  /*ffe0*/  HMMA.16816.F32.BF16 R44, R8.reuse, R22, R44 ;  /* 0x00000016082c723c */ /* 0x040fe2000004182c */
[C---:B------:R-:W-:Y:S02]  /*fff0*/  ISETP.LT.OR P0, PT, R0.reuse, R226, P0 ;  /* 0x000000e20000720c */ /* 0x040fe40000701670 */
[C---:B------:R-:W-:Y:S01]  /*10000*/  ISETP.LT.OR P6, PT, R0.reuse, R225, P6 ;  /* 0x000000e10000720c */ /* 0x040fe200037c1670 */
[----:B------:R-:W-:Y:S01]  /*10010*/  BAR.SYNC.DEFER_BLOCKING 0x0 ;  /* 0x0000000000007b1d */ /* 0x000fe20000010000 */
[C---:B------:R-:W-:Y:S01]  /*10020*/  ISETP.LT.OR P5, PT, R0.reuse, R224, P5 ;  /* 0x000000e00000720c */ /* 0x040fe20002fa1670 */
[----:B------:R-:W-:Y:S01]  /*10030*/  HMMA.16816.F32.BF16 R192, R8, R14, R36 ;  /* 0x0000000e08c0723c */ /* 0x000fe20000041824 */
[----:B------:R-:W-:-:S03]  /*10040*/  ISETP.LT.OR P1, PT, R0, R223, P1 ;  /* 0x000000df0000720c */ /* 0x000fc60000f21670 */
[----:B------:R1:W3:Y:S02]  /*10050*/  MUFU.TANH R11, R2 ;  /* 0x00000002000b7308 */ /* 0x0002e40000002400 */
[C---:B------:R-:W-:Y:S01]  /*10060*/  HMMA.16816.F32.BF16 R188, R4.reuse, R24, R188 ;  /* 0x0000001804bc723c */ /* 0x040fe200000418bc */
[----:B------:R-:W-:Y:S01]  /*10070*/  FMUL.FTZ R8, R57, UR25 ;  /* 0x0000001939087c20 */ /* 0x000fe20008410000 */
[----:B------:R-:W-:Y:S01]  /*10080*/  FMUL.FTZ R14, R17, UR25 ;  /* 0x00000019110e7c20 */ /* 0x000fe20008410000 */
[----:B------:R-:W-:Y:S01]  /*10090*/  FMUL.FTZ R15, R19, UR25 ;  /* 0x00000019130f7c20 */ /* 0x000fe20008410000 */
[----:B------:R-:W-:Y:S01]  /*100a0*/  FMUL.FTZ R19, R34, UR25 ;  /* 0x0000001922137c20 */ /* 0x000fe20008410000 */
[----:B------:R-:W-:Y:S01]  /*100b0*/  FMUL.FTZ R17, R65, UR25 ;  /* 0x0000001941117c20 */ /* 0x000fe20008410000 */
[C---:B------:R-:W-:Y:S01]  /*100c0*/  HMMA.16816.F32.BF16 R184, R4.reuse, R26, R184 ;  /* 0x0000001a04b8723c */ /* 0x040fe200000418b8 */
[----:B------:R-:W-:Y:S05]  /*100d0*/  MUFU.TANH R13, R8 ;  /* 0x00000008000d7308 */ /* 0x000fea0000002400 */
[----:B------:R-:W-:Y:S01]  /*100e0*/  HMMA.16816.F32.BF16 R180, R4, R20, R180 ;  /* 0x0000001404b4723c */ /* 0x000fe200000418b4 */
[----:B-1----:R-:W-:-:S02]  /*100f0*/  FMUL.FTZ R2, R16, UR25 ;  /* 0x0000001910027c20 */ /* 0x002fc40008410000 */
[----:B------:R1:W-:Y:S01]  /*10100*/  MUFU.TANH R8, R15 ;  /* 0x0000000f00087308 */ /* 0x0003e20000002400 */
[----:B------:R-:W-:Y:S02]  /*10110*/  FMUL.FTZ R16, R67, UR25 ;  /* 0x0000001943107c20 */ /* 0x000fe40008410000 */
[----:B------:R-:W-:Y:S01]  /*10120*/  HMMA.16816.F32.BF16 R176, R4, R22, R176 ;  /* 0x0000001604b0723c */ /* 0x000fe200000418b0 */
[----:B------:R-:W-:Y:S01]  /*10130*/  FMUL.FTZ R21, R33, UR25 ;  /* 0x0000001921157c20 */ /* 0x000fe20008410000 */
[----:B------:R-:W-:-:S03]  /*10140*/  FMUL.FTZ R20, R61, UR25 ;  /* 0x000000193d147c20 */ /* 0x000fc60008410000 */
[----:B------:R4:W5:Y:S02]  /*10150*/  MUFU.TANH R10, R2 ;  /* 0x00000002000a7308 */ /* 0x0009640000002400 */
[----:B------:R-:W-:Y:S01]  /*10160*/  FMUL.FTZ R7, R18, UR25 ;  /* 0x0000001912077c20 */ /* 0x000fe20008410000 */
[--C-:B------:R-:W-:Y:S01]  /*10170*/  IMAD.IADD R4, R229, 0x1, -R0.reuse ;  /* 0x00000001e5047824 */ /* 0x100fe200078e0a00 */
[----:B------:R-:W-:Y:S01]  /*10180*/  IABS R5, R3 ;  /* 0x0000000300057213 */ /* 0x000fe20000000000 */
[--C-:B------:R-:W-:Y:S02]  /*10190*/  IMAD.IADD R6, R230, 0x1, -R0.reuse ;  /* 0x00000001e6067824 */ /* 0x100fe400078e0a00 */
[----:B------:R-:W-:Y:S01]  /*101a0*/  FMUL.FTZ R22, R35, UR25 ;  /* 0x0000001923167c20 */ /* 0x000fe20008410000 */
[----:B------:R-:W-:Y:S01]  /*101b0*/  FMUL.FTZ R18, R32, UR25 ;  /* 0x0000001920127c20 */ /* 0x000fe20008410000 */
[----:B------:R2:W5:Y:S01]  /*101c0*/  MUFU.TANH R9, R7 ;  /* 0x0000000700097308 */ /* 0x0005620000002400 */
[----:B-1----:R-:W-:Y:S01]  /*101d0*/  FMUL.FTZ R15, R60, UR25 ;  /* 0x000000193c0f7c20 */ /* 0x002fe20008410000 */
[----:B----4-:R-:W-:-:S08]  /*101e0*/  IMAD.IADD R2, R228, 0x1, -R0 ;  /* 0x00000001e4027824 */ /* 0x010fd000078e0a00 */
[----:B------:R-:W-:Y:S01]  /*101f0*/  FMUL.FTZ R23, R179, UR25 ;  /* 0x00000019b3177c20 */ /* 0x000fe20008410000 */
[----:B------:R-:W-:Y:S02]  /*10200*/  IABS R3, R2 ;  /* 0x0000000200037213 */ /* 0x000fe40000000000 */
[----:B------:R-:W-:Y:S01]  /*10210*/  IABS R2, R4 ;  /* 0x0000000400027213 */ /* 0x000fe20000000000 */
[----:B--2---:R-:W-:Y:S01]  /*10220*/  FMUL.FTZ R7, R59, UR25 ;  /* 0x000000193b077c20 */ /* 0x004fe20008410000 */
[----:B------:R-:W-:Y:S01]  /*10230*/  IABS R4, R6 ;  /* 0x0000000600047213 */ /* 0x000fe20000000000 */
[----:B------:R-:W-:Y:S02]  /*10240*/  IMAD.MOV.U32 R6, RZ, RZ, R5 ;  /* 0x000000ffff067224 */ /* 0x000fe400078e0005 */
[----:B------:R-:W-:Y:S02]  /*10250*/  IMAD.MOV.U32 R5, RZ, RZ, R3 ;  /* 0x000000ffff057224 */ /* 0x000fe400078e0003 */
[----:B------:R-:W-:Y:S01]  /*10260*/  IMAD.MOV.U32 R3, RZ, RZ, R2 ;  /* 0x000000ffff037224 */ /* 0x000fe200078e0002 */
[----:B------:R-:W-:Y:S01]  /*10270*/  I2FP.F32.S32 R6, R6 ;  /* 0x0000000600067245 */ /* 0x000fe20000201400 */
[----:B------:R-:W-:Y:S01]  /*10280*/  IMAD.MOV.U32 R2, RZ, RZ, R4 ;  /* 0x000000ffff027224 */ /* 0x000fe200078e0004 */
[----:B------:R-:W-:-:S02]  /*10290*/  I2FP.F32.S32 R5, R5 ;  /* 0x0000000500057245 */ /* 0x000fc40000201400 */
[----:B------:R-:W-:Y:S01]  /*102a0*/  I2FP.F32.S32 R3, R3 ;  /* 0x0000000300037245 */ /* 0x000fe20000201400 */
[----:B------:R-:W-:Y:S01]  /*102b0*/  FFMA.FTZ R6, R6, -UR19, R12 ;  /* 0x8000001306067c23 */ /* 0x000fe2000801000c */
[----:B------:R-:W-:Y:S01]  /*102c0*/  I2FP.F32.S32 R2, R2 ;  /* 0x0000000200027245 */ /* 0x000fe20000201400 */
[----:B---3--:R-:W-:Y:S01]  /*102d0*/  FFMA.FTZ R5, R5, -UR19, R11 ;  /* 0x8000001305057c23 */ /* 0x008fe2000801000b */
[----:B------:R1:W-:Y:S01]  /*102e0*/  MUFU.TANH R12, R7 ;  /* 0x00000007000c7308 */ /* 0x0003e20000002400 */
[----:B-----5:R-:W-:Y:S01]  /*102f0*/  FFMA.FTZ R4, R3, -UR19, R10 ;  /* 0x8000001303047c23 */ /* 0x020fe2000801000a */
[----:B------:R-:W-:Y:S01]  /*10300*/  FSEL R35, R6, -INF , !P0 ;  /* 0xff80000006237808 */ /* 0x000fe20004000000 */
[----:B------:R-:W-:Y:S01]  /*10310*/  FFMA.FTZ R3, R2, -UR19, R9 ;  /* 0x8000001302037c23 */ /* 0x000fe20008010009 */
[----:B------:R-:W-:Y:S01]  /*10320*/  VIADD R2, R0, 0x1 ;  /* 0x0000000100027836 */ /* 0x000fe20000000000 */
[----:B------:R-:W-:Y:S01]  /*10330*/  FSEL R37, R5, -INF , !P6 ;  /* 0xff80000005257808 */ /* 0x000fe20007000000 */
[----:B------:R-:W-:Y:S01]  /*10340*/  FMUL.FTZ R10, R66, UR25 ;  /* 0x00000019420a7c20 */ /* 0x000fe20008410000 */
[----:B------:R-:W-:Y:S01]  /*10350*/  FSEL R38, R4, -INF , !P5 ;  /* 0xff80000004267808 */ /* 0x000fe20006800000 */
[--C-:B------:R-:W-:Y:S01]  /*10360*/  IMAD.IADD R4, R228, 0x1, -R2.reuse ;  /* 0x00000001e4047824 */ /* 0x100fe200078e0a02 */
[----:B------:R-:W-:Y:S01]  /*10370*/  FSEL R39, R3, -INF , !P1 ;  /* 0xff80000003277808 */ /* 0x000fe20004800000 */
[--C-:B------:R-:W-:Y:S01]  /*10380*/  IMAD.IADD R5, R227, 0x1, -R2.reuse ;  /* 0x00000001e3057824 */ /* 0x100fe200078e0a02 */
[C---:B------:R-:W-:Y:S01]  /*10390*/  ISETP.GE.AND P0, PT, R2.reuse, R234, PT ;  /* 0x000000ea0200720c */ /* 0x040fe20003f06270 */
[----:B------:R-:W-:Y:S01]  /*103a0*/  IMAD.IADD R3, R229, 0x1, -R2 ;  /* 0x00000001e5037824 */ /* 0x000fe200078e0a02 */
[C---:B------:R-:W-:Y:S01]  /*103b0*/  ISETP.GE.AND P6, PT, R2.reuse, R233, PT ;  /* 0x000000e90200720c */ /* 0x040fe20003fc6270 */
[----:B------:R2:W3:Y:S01]  /*103c0*/  MUFU.TANH R11, R14 ;  /* 0x0000000e000b7308 */ /* 0x0004e20000002400 */
[----:B------:R-:W-:Y:S01]  /*103d0*/  ISETP.GE.AND P5, PT, R2, R232, PT ;  /* 0x000000e80200720c */ /* 0x000fe20003fa6270 */
[----:B------:R-:W-:Y:S01]  /*103e0*/  FMUL.FTZ R9, R64, UR25 ;  /* 0x0000001940097c20 */ /* 0x000fe20008410000 */
[----:B------:R-:W-:-:S02]  /*103f0*/  ISETP.GE.AND P1, PT, R2, R231, PT ;  /* 0x000000e70200720c */ /* 0x000fc40003f26270 */
[C---:B------:R-:W-:Y:S02]  /*10400*/  ISETP.LT.OR P0, PT, R2.reuse, R226, P0 ;  /* 0x000000e20200720c */ /* 0x040fe40000701670 */
[C---:B------:R-:W-:Y:S01]  /*10410*/  ISETP.LT.OR P6, PT, R2.reuse, R225, P6 ;  /* 0x000000e10200720c */ /* 0x040fe200037c1670 */
[----:B------:R-:W-:Y:S01]  /*10420*/  MUFU.TANH R10, R10 ;  /* 0x0000000a000a7308 */ /* 0x000fe20000002400 */
[C---:B------:R-:W-:Y:S02]  /*10430*/  ISETP.LT.OR P5, PT, R2.reuse, R224, P5 ;  /* 0x000000e00200720c */ /* 0x040fe40002fa1670 */
[----:B------:R-:W-:Y:S01]  /*10440*/  ISETP.LT.OR P1, PT, R2, R223, P1 ;  /* 0x000000df0200720c */ /* 0x000fe20000f21670 */
[----:B------:R-:W-:Y:S01]  /*10450*/  IMAD.IADD R2, R230, 0x1, -R2 ;  /* 0x00000001e6027824 */ /* 0x000fe200078e0a02 */
[----:B------:R-:W-:Y:S02]  /*10460*/  IABS R6, R4 ;  /* 0x0000000400067213 */ /* 0x000fe40000000000 */
[----:B------:R-:W-:-:S02]  /*10470*/  IABS R5, R5 ;  /* 0x0000000500057213 */ /* 0x000fc40000000000 */
[----:B------:R-:W-:Y:S01]  /*10480*/  IABS R4, R3 ;  /* 0x0000000300047213 */ /* 0x000fe20000000000 */
[----:B------:R-:W-:Y:S01]  /*10490*/  IMAD.MOV.U32 R3, RZ, RZ, R6 ;  /* 0x000000ffff037224 */ /* 0x000fe200078e0006 */
[----:B-1----:R-:W-:Y:S01]  /*104a0*/  IABS R7, R2 ;  /* 0x0000000200077213 */ /* 0x002fe20000000000 */
        /* <DEDUP_REMOVED lines=8> */
[----:B------:R-:W-:Y:S01]  /*10530*/  MUFU.TANH R11, R9 ;  /* 0x00000009000b7308 */ /* 0x000fe20000002400 */
[----:B------:R-:W-:Y:S01]  /*10540*/  FFMA.FTZ R6, R2, -UR19, R13 ;  /* 0x8000001302067c23 */ /* 0x000fe2000801000d */
        /* <DEDUP_REMOVED lines=9> */
[----:B------:R-:W-:Y:S01]  /*105e0*/  IMAD.IADD R3, R229, 0x1, -R2 ;  /* 0x00000001e5037824 */ /* 0x000fe200078e0a02 */
[C---:B------:R-:W-:Y:S01]  /*105f0*/  ISETP.GE.AND P0, PT, R2.reuse, R234, PT ;  /* 0x000000ea0200720c */ /* 0x040fe20003f06270 */
[----:B------:R1:W2:Y:S01]  /*10600*/  MUFU.TANH R9, R18 ;  /* 0x0000001200097308 */ /* 0x0002a20000002400 */
[----:B------:R-:W-:Y:S01]  /*10610*/  ISETP.GE.AND P6, PT, R2, R233, PT ;  /* 0x000000e90200720c */ /* 0x000fe20003fc6270 */
[----:B------:R-:W-:Y:S01]  /*10620*/  FMUL.FTZ R13, R190, UR25 ;  /* 0x00000019be0d7c20 */ /* 0x000fe20008410000 */
[----:B------:R-:W-:-:S02]  /*10630*/  ISETP.GE.AND P5, PT, R2, R232, PT ;  /* 0x000000e80200720c */ /* 0x000fc40003fa6270 */
[C---:B------:R-:W-:Y:S02]  /*10640*/  ISETP.GE.AND P1, PT, R2.reuse, R231, PT ;  /* 0x000000e70200720c */ /* 0x040fe40003f26270 */
[C---:B------:R-:W-:Y:S01]  /*10650*/  ISETP.LT.OR P0, PT, R2.reuse, R226, P0 ;  /* 0x000000e20200720c */ /* 0x040fe20000701670 */
[----:B------:R3:W4:Y:S01]  /*10660*/  MUFU.TANH R8, R19 ;  /* 0x0000001300087308 */ /* 0x0007220000002400 */
[C---:B------:R-:W-:Y:S02]  /*10670*/  ISETP.LT.OR P6, PT, R2.reuse, R225, P6 ;  /* 0x000000e10200720c */ /* 0x040fe400037c1670 */
[C---:B------:R-:W-:Y:S02]  /*10680*/  ISETP.LT.OR P5, PT, R2.reuse, R224, P5 ;  /* 0x000000e00200720c */ /* 0x040fe40002fa1670 */
[----:B------:R-:W-:Y:S01]  /*10690*/  ISETP.LT.OR P1, PT, R2, R223, P1 ;  /* 0x000000df0200720c */ /* 0x000fe20000f21670 */
[----:B------:R-:W-:Y:S01]  /*106a0*/  IMAD.IADD R2, R230, 0x1, -R2 ;  /* 0x00000001e6027824 */ /* 0x000fe200078e0a02 */
[----:B------:R-:W-:-:S02]  /*106b0*/  IABS R6, R4 ;  /* 0x0000000400067213 */ /* 0x000fc40000000000 */
[----:B------:R-:W-:Y:S01]  /*106c0*/  IABS R5, R5 ;  /* 0x0000000500057213 */ /* 0x000fe20000000000 */
[----:B-1----:R-:W-:Y:S01]  /*106d0*/  FMUL.FTZ R18, R186, UR25 ;  /* 0x00000019ba127c20 */ /* 0x002fe20008410000 */
[----:B------:R-:W-:Y:S01]  /*106e0*/  IABS R4, R3 ;  /* 0x0000000300047213 */ /* 0x000fe20000000000 */
[----:B------:R-:W-:Y:S01]  /*106f0*/  IMAD.MOV.U32 R3, RZ, RZ, R6 ;  /* 0x000000ffff037224 */ /* 0x000fe200078e0006 */
[----:B------:R-:W-:Y:S01]  /*10700*/  IABS R7, R2 ;  /* 0x0000000200077213 */ /* 0x000fe20000000000 */
[----:B------:R-:W-:Y:S01]  /*10710*/  IMAD.MOV.U32 R2, RZ, RZ, R5 ;  /* 0x000000ffff027224 */ /* 0x000fe200078e0005 */
[----:B------:R-:W-:Y:S02]  /*10720*/  I2FP.F32.S32 R4, R4 ;  /* 0x0000000400047245 */ /* 0x000fe40000201400 */
[----:B------:R-:W-:Y:S01]  /*10730*/  I2FP.F32.S32 R3, R3 ;  /* 0x0000000300037245 */ /* 0x000fe20000201400 */
[----:B---3--:R-:W-:Y:S01]  /*10740*/  FMUL.FTZ R19, R63, UR25 ;  /* 0x000000193f137c20 */ /* 0x008fe20008410000 */
[----:B------:R-:W-:Y:S01]  /*10750*/  I2FP.F32.S32 R2, R2 ;  /* 0x0000000200027245 */ /* 0x000fe20000201400 */
[----:B--2---:R-:W-:Y:S01]  /*10760*/  FFMA.FTZ R4, R4, -UR19, R9 ;  /* 0x8000001304047c23 */ /* 0x004fe20008010009 */
[----:B------:R-:W-:Y:S01]  /*10770*/  I2FP.F32.S32 R7, R7 ;  /* 0x0000000700077245 */ /* 0x000fe20000201400 */
[----:B------:R-:W-:Y:S01]  /*10780*/  FFMA.FTZ R5, R3, -UR19, R10 ;  /* 0x8000001303057c23 */ /* 0x000fe2000801000a */
[----:B------:R1:W2:Y:S01]  /*10790*/  MUFU.TANH R9, R21 ;  /* 0x0000001500097308 */ /* 0x0002a20000002400 */
[----:B------:R-:W-:Y:S01]  /*107a0*/  FFMA.FTZ R6, R2, -UR19, R11 ;  /* 0x8000001302067c23 */ /* 0x000fe2000801000b */
[----:B------:R-:W-:-:S02]  /*107b0*/  VIADD R2, R0, 0x9 ;  /* 0x0000000900027836 */ /* 0x000fc40000000000 */
[----:B----4-:R-:W-:Y:S01]  /*107c0*/  FFMA.FTZ R3, R7, -UR19, R8 ;  /* 0x8000001307037c23 */ /* 0x010fe20008010008 */
        /* <DEDUP_REMOVED lines=425> */
[----:B------:R-:W-:Y:S01]  /*12260*/  MUFU.TANH R12, R11 ;  /* 0x0000000b000c7308 */ /* 0x000fe20000002400 */
        /* <DEDUP_REMOVED lines=8> */
[----:B------:R-:W1:Y:S01]  /*122f0*/  MUFU.TANH R11, R15 ;  /* 0x0000000f000b7308 */ /* 0x000e620000002400 */
[----:B------:R-:W-:-:S02]  /*12300*/  ISETP.LT.OR P5, PT, R2, R224, P5 ;  /* 0x000000e00200720c */ /* 0x000fc40002fa1670 */
[----:B------:R-:W-:Y:S01]  /*12310*/  FSEL R246, R5, -INF , !P6 ;  /* 0xff80000005f67808 */ /* 0x000fe20007000000 */
[----:B------:R-:W-:Y:S01]  /*12320*/  IMAD.IADD R5, R228, 0x1, -R2 ;  /* 0x00000001e4057824 */ /* 0x000fe200078e0a02 */
[----:B------:R-:W-:Y:S01]  /*12330*/  FSEL R214, R3, -INF , !P1 ;  /* 0xff80000003d67808 */ /* 0x000fe20004800000 */
[----:B------:R-:W-:Y:S01]  /*12340*/  IMAD.IADD R3, R227, 0x1, -R0 ;  /* 0x00000001e3037824 */ /* 0x000fe200078e0a00 */
[C---:B------:R-:W-:Y:S01]  /*12350*/  ISETP.GE.AND P6, PT, R2.reuse, R233, PT ;  /* 0x000000e90200720c */ /* 0x040fe20003fc6270 */
[----:B------:R-:W2:Y:S01]  /*12360*/  MUFU.TANH R10, R18 ;  /* 0x00000012000a7308 */ /* 0x000ea20000002400 */
[C---:B------:R-:W-:Y:S02]  /*12370*/  ISETP.GE.AND P1, PT, R2.reuse, R231, PT ;  /* 0x000000e70200720c */ /* 0x040fe40003f26270 */
[C---:B------:R-:W-:Y:S02]  /*12380*/  ISETP.LT.OR P6, PT, R2.reuse, R225, P6 ;  /* 0x000000e10200720c */ /* 0x040fe400037c1670 */
[----:B------:R-:W-:Y:S01]  /*12390*/  ISETP.LT.OR P1, PT, R2, R223, P1 ;  /* 0x000000df0200720c */ /* 0x000fe20000f21670 */
[----:B------:R-:W-:Y:S01]  /*123a0*/  IMAD.IADD R2, R230, 0x1, -R2 ;  /* 0x00000001e6027824 */ /* 0x000fe200078e0a02 */
[----:B------:R-:W-:Y:S01]  /*123b0*/  IABS R9, R5 ;  /* 0x0000000500097213 */ /* 0x000fe20000000000 */
[----:B------:R-:W3:Y:S01]  /*123c0*/  MUFU.TANH R8, R13 ;  /* 0x0000000d00087308 */ /* 0x000ee20000002400 */
        /* <DEDUP_REMOVED lines=10> */
[----:B-1----:R-:W-:Y:S01]  /*12470*/  FFMA.FTZ R3, R3, -UR19, R11 ;  /* 0x8000001303037c23 */ /* 0x002fe2000801000b */
[----:B------:R-:W-:Y:S01]  /*12480*/  I2FP.F32.S32 R6, R6 ;  /* 0x0000000600067245 */ /* 0x000fe20000201400 */
[----:B--2---:R-:W-:Y:S01]  /*12490*/  FFMA.FTZ R2, R7, -UR19, R10 ;  /* 0x8000001307027c23 */ /* 0x004fe2000801000a */
[----:B------:R-:W-:Y:S01]  /*124a0*/  FFMA.FTZ R4, R4, -UR19, R12 ;  /* 0x8000001304047c23 */ /* 0x000fe2000801000c */
[----:B---3--:R-:W-:Y:S01]  /*124b0*/  FFMA.FTZ R7, R5, -UR19, R8 ;  /* 0x8000001305077c23 */ /* 0x008fe20008010008 */
        /* <DEDUP_REMOVED lines=101> */
.L_x_1187:
[----:B------:R-:W-:Y:S05]  /*12b10*/  BSYNC B0 ;  /* 0x0000000000007941 */ /* 0x000fea0003800000 */
.L_x_1186:
[----:B------:R-:W0:Y:S02]  /*12b20*/  LDGDEPBAR ;  /* 0x00000000000079af */ /* 0x000e240000000000 */
.L_x_1185:
[----:B-1----:R-:W3:Y:S04]  /*12b30*/  LDL.LU R11, [R1+0x4] ;  /* 0x00000400010b7983 */ /* 0x002ee80000300800 */
[----:B------:R-:W4:Y:S04]  /*12b40*/  LDL.LU R8, [R1] ;  /* 0x0000000001087983 */ /* 0x000f280000300800 */
[----:B------:R-:W5:Y:S04]  /*12b50*/  LDL.LU R48, [R1+0x28] ;  /* 0x0000280001307983 */ /* 0x000f680000300800 */
[----:B------:R-:W2:Y:S04]  /*12b60*/  LDL.LU R49, [R1+0x30] ;  /* 0x0000300001317983 */ /* 0x000ea80000300800 */
[----:B------:R-:W4:Y:S04]  /*12b70*/  LDL.LU R50, [R1+0x2c] ;  /* 0x00002c0001327983 */ /* 0x000f280000300800 */
[----:B------:R-:W4:Y:S04]  /*12b80*/  LDL.LU R9, [R1+0x8] ;  /* 0x0000080001097983 */ /* 0x000f280000300800 */
[----:B------:R-:W-:Y:S04]  /*12b90*/  LDSM.16.MT88.4 R16, [R216+0x9000] ;  /* 0x00900000d810783b */ /* 0x000fe80000004200 */
[----:B------:R-:W-:Y:S01]  /*12ba0*/  LDSM.16.MT88.4 R20, [R218+0x9000] ;  /* 0x00900000da14783b */ /* 0x000fe20000004200 */
[----:B---3--:R-:W-:-:S04]  /*12bb0*/  FMNMX.FTZ R0, R11, R35, !PT ;  /* 0x000000230b007209 */ /* 0x008fc80007810000 */
[----:B------:R-:W-:-:S04]  /*12bc0*/  FMNMX.FTZ R0, R32, R0, !PT ;  /* 0x0000000020007209 */ /* 0x000fc80007810000 */
[----:B------:R-:W-:Y:S02]  /*12bd0*/  FMNMX.FTZ R0, R27, R0, !PT ;  /* 0x000000001b007209 */ /* 0x000fe40007810000 */
[----:B-----5:R-:W-:Y:S02]  /*12be0*/  MOV R109, R48 ;  /* 0x00000030006d7202 */ /* 0x020fe40000000f00 */
[----:B------:R-:W-:Y:S02]  /*12bf0*/  FMNMX.FTZ R0, R24, R0, !PT ;  /* 0x0000000018007209 */ /* 0x000fe40007810000 */
[----:B--2---:R-:W-:Y:S02]  /*12c00*/  MOV R108, R49 ;  /* 0x00000031006c7202 */ /* 0x004fe40000000f00 */
[----:B------:R-:W-:Y:S02]  /*12c10*/  FMNMX.FTZ R0, R56, R0, !PT ;  /* 0x0000000038007209 */ /* 0x000fe40007810000 */
[----:B----4-:R-:W-:-:S02]  /*12c20*/  MOV R59, R50 ;  /* 0x00000032003b7202 */ /* 0x010fc40000000f00 */
        /* <DEDUP_REMOVED lines=76> */
[----:B------:R2:W3:Y:S01]  /*130f0*/  MUFU.EX2 R15, R4 ;  /* 0x00000004000f7308 */ /* 0x0004e20000000800 */
[C---:B------:R-:W-:Y:S01]  /*13100*/  FMUL.FTZ R12, R104.reuse, UR22 ;  /* 0x00000016680c7c20 */ /* 0x040fe20008410000 */
[----:B------:R-:W-:Y:S01]  /*13110*/  FSETP.NEU.FTZ.AND P2, PT, R104, -INF , PT ;  /* 0xff8000006800780b */ /* 0x000fe20003f5d000 */
[----:B------:R-:W4:Y:S03]  /*13120*/  SHFL.BFLY PT, R102, R2, 0x1, 0x1f ;  /* 0x0c201f0002667f89 */ /* 0x000f2600000e0000 */
        /* <DEDUP_REMOVED lines=8> */
[----:B----4-:R-:W-:Y:S01]  /*131b0*/  FMNMX.FTZ R102, R2, R102, !PT ;  /* 0x0000006602667209 */ /* 0x010fe20007810000 */
[----:B------:R-:W-:Y:S01]  /*131c0*/  FADD.FTZ R6, R252, -R5 ;  /* 0x80000005fc067221 */ /* 0x000fe20000010000 */
[----:B---3--:R-:W-:Y:S02]  /*131d0*/  MOV R252, R15 ;  /* 0x0000000f00fc7202 */ /* 0x008fe40000000f00 */
        /* <DEDUP_REMOVED lines=8> */
[----:B------:R2:W-:Y:S01]  /*13260*/  MUFU.EX2 R111, R4 ;  /* 0x00000004006f7308 */ /* 0x0005e20000000800 */
        /* <DEDUP_REMOVED lines=8> */
[-C--:B------:R-:W-:Y:S01]  /*132f0*/  FMUL.FTZ R129, R129, R14.reuse ;  /* 0x0000000e81817220 */ /* 0x080fe20000410000 */
[----:B------:R-:W-:Y:S01]  /*13300*/  FMUL.FTZ R8, R8, UR22 ;  /* 0x0000001608087c20 */ /* 0x000fe20008410000 */
[--C-:B--2---:R-:W-:Y:S01]  /*13310*/  FFMA.FTZ R4, R24, UR22, -R0.reuse ;  /* 0x0000001618047c23 */ /* 0x104fe20008010800 */
[-C--:B------:R-:W-:Y:S01]  /*13320*/  FMUL.FTZ R160, R160, R14.reuse ;  /* 0x0000000ea0a07220 */ /* 0x080fe20000410000 */
[-C--:B------:R-:W-:Y:S01]  /*13330*/  FMUL.FTZ R161, R161, R14.reuse ;  /* 0x0000000ea1a17220 */ /* 0x080fe20000410000 */
[----:B------:R2:W3:Y:S01]  /*13340*/  MUFU.EX2 R15, R8 ;  /* 0x00000008000f7308 */ /* 0x0004e20000000800 */
[-C--:B------:R-:W-:Y:S01]  /*13350*/  FMUL.FTZ R72, R72, R14.reuse ;  /* 0x0000000e48487220 */ /* 0x080fe20000410000 */
[-C--:B------:R-:W-:Y:S01]  /*13360*/  FMUL.FTZ R73, R73, R14.reuse ;  /* 0x0000000e49497220 */ /* 0x080fe20000410000 */
[-C--:B------:R-:W-:Y:S01]  /*13370*/  FMUL.FTZ R88, R88, R14.reuse ;  /* 0x0000000e58587220 */ /* 0x080fe20000410000 */
[-C--:B------:R-:W-:Y:S01]  /*13380*/  FMUL.FTZ R89, R89, R14.reuse ;  /* 0x0000000e59597220 */ /* 0x080fe20000410000 */
[----:B-1----:R-:W-:Y:S01]  /*13390*/  FMUL.FTZ R2, R102, UR22 ;  /* 0x0000001666027c20 */ /* 0x002fe20008410000 */
[-C--:B------:R-:W-:Y:S01]  /*133a0*/  FMUL.FTZ R172, R172, R14.reuse ;  /* 0x0000000eacac7220 */ /* 0x080fe20000410000 */
[-C--:B------:R-:W-:Y:S01]  /*133b0*/  FMUL.FTZ R173, R173, R14.reuse ;  /* 0x0000000eadad7220 */ /* 0x080fe20000410000 */
[----:B------:R1:W-:Y:S01]  /*133c0*/  MUFU.EX2 R250, R4 ;  /* 0x0000000400fa7308 */ /* 0x0003e20000000800 */
        /* <DEDUP_REMOVED lines=11> */
[----:B------:R-:W-:Y:S01]  /*13480*/  FMUL.FTZ R93, R93, R14 ;  /* 0x0000000e5d5d7220 */ /* 0x000fe20000410000 */
[-C--:B---3--:R-:W-:Y:S01]  /*13490*/  FMUL.FTZ R118, R118, R15.reuse ;  /* 0x0000000f76767220 */ /* 0x088fe20000410000 */
[-C--:B------:R-:W-:Y:S01]  /*134a0*/  FMUL.FTZ R119, R119, R15.reuse ;  /* 0x0000000f77777220 */ /* 0x080fe20000410000 */
[-C--:B------:R-:W-:Y:S01]  /*134b0*/  FMUL.FTZ R126, R126, R15.reuse ;  /* 0x0000000f7e7e7220 */ /* 0x080fe20000410000 */
[-C--:B------:R-:W-:Y:S01]  /*134c0*/  FMUL.FTZ R127, R127, R15.reuse ;  /* 0x0000000f7f7f7220 */ /* 0x080fe20000410000 */
[--C-:B-1----:R-:W-:Y:S01]  /*134d0*/  FFMA.FTZ R4, R33, UR22, -R12.reuse ;  /* 0x0000001621047c23 */ /* 0x102fe2000801080c */
[----:B------:R-:W-:Y:S01]  /*134e0*/  MOV R33, R44 ;  /* 0x0000002c00217202 */ /* 0x000fe20000000f00 */
        /* <DEDUP_REMOVED lines=20> */
[----:B--2---:R-:W-:Y:S01]  /*13630*/  MOV R34, R51 ;  /* 0x0000003300227202 */ /* 0x004fe20000000f00 */
[-C--:B------:R-:W-:Y:S01]  /*13640*/  FMUL.FTZ R98, R98, R15.reuse ;  /* 0x0000000f62627220 */ /* 0x080fe20000410000 */
[----:B------:R-:W-:Y:S01]  /*13650*/  LDSM.16.MT88.4 R48, [R218+0xb000] ;  /* 0x00b00000da30783b */ /* 0x000fe20000004200 */
[----:B------:R1:W-:Y:S01]  /*13660*/  MUFU.EX2 R35, R4 ;  /* 0x0000000400237308 */ /* 0x0003e20000000800 */
[----:B------:R-:W-:Y:S01]  /*13670*/  FMUL.FTZ R99, R99, R15 ;  /* 0x0000000f63637220 */ /* 0x000fe20000410000 */
[----:B-1----:R-:W-:-:S06]  /*13680*/  FFMA.FTZ R4, R38, UR22, -R3 ;  /* 0x0000001626047c23 */ /* 0x002fcc0008010803 */
[----:B------:R1:W-:Y:S02]  /*13690*/  MUFU.EX2 R66, R4 ;  /* 0x0000000400427308 */ /* 0x0003e40000000800 */
[----:B-1----:R-:W-:-:S06]  /*136a0*/  FFMA.FTZ R4, R30, UR22, -R3 ;  /* 0x000000161e047c23 */ /* 0x002fcc0008010803 */
[----:B------:R1:W2:Y:S02]  /*136b0*/  MUFU.EX2 R13, R4 ;  /* 0x00000004000d7308 */ /* 0x0002a40000000800 */
[----:B-1----:R-:W-:-:S06]  /*136c0*/  FFMA.FTZ R4, R25, UR22, -R3 ;  /* 0x0000001619047c23 */ /* 0x002fcc0008010803 */
[----:B------:R1:W-:Y:S02]  /*136d0*/  MUFU.EX2 R64, R4 ;  /* 0x0000000400407308 */ /* 0x0003e40000000800 */
[----:B-1----:R-:W-:-:S06]  /*136e0*/  FFMA.FTZ R4, R39, UR22, -R2 ;  /* 0x0000001627047c23 */ /* 0x002fcc0008010802 */
[----:B------:R1:W-:Y:S02]  /*136f0*/  MUFU.EX2 R10, R4 ;  /* 0x00000004000a7308 */ /* 0x0003e40000000800 */
[--C-:B-1----:R-:W-:Y:S02]  /*13700*/  FFMA.FTZ R4, R36, UR22, -R2.reuse ;  /* 0x0000001624047c23 */ /* 0x102fe40008010802 */
[----:B------:R-:W-:Y:S04]  /*13710*/  LDSM.16.MT88.4 R36, [R216+0xb000] ;  /* 0x00b00000d824783b */ /* 0x000fe80000004200 */
[----:B------:R1:W-:Y:S02]  /*13720*/  MUFU.EX2 R65, R4 ;  /* 0x0000000400417308 */ /* 0x0003e40000000800 */
[----:B-1----:R-:W-:-:S06]  /*13730*/  FFMA.FTZ R4, R31, UR22, -R2 ;  /* 0x000000161f047c23 */ /* 0x002fcc0008010802 */
[----:B------:R1:W-:Y:S02]  /*13740*/  MUFU.EX2 R67, R4 ;  /* 0x0000000400437308 */ /* 0x0003e40000000800 */
[----:B-1----:R-:W-:Y:S02]  /*13750*/  FFMA.FTZ R4, R26, UR22, -R2 ;  /* 0x000000161a047c23 */ /* 0x002fe40008010802 */
[----:B------:R-:W-:Y:S04]  /*13760*/  LDSM.16.MT88.4 R24, [R216+0xa000] ;  /* 0x00a00000d818783b */ /* 0x000fe80000004200 */
[----:B------:R1:W3:Y:S02]  /*13770*/  MUFU.EX2 R251, R4 ;  /* 0x0000000400fb7308 */ /* 0x0002e40000000800 */
[----:B-1----:R-:W-:Y:S01]  /*13780*/  FADD.FTZ R4, R235, -R5 ;  /* 0x80000005eb047221 */ /* 0x002fe20000010000 */
[----:B------:R-:W-:Y:S01]  /*13790*/  FFMA.FTZ R5, R28, UR22, -R12 ;  /* 0x000000161c057c23 */ /* 0x000fe2000801080c */
[----:B--2---:R-:W-:Y:S01]  /*137a0*/  MOV R235, R13 ;  /* 0x0000000d00eb7202 */ /* 0x004fe20000000f00 */
[----:B------:R-:W1:Y:S01]  /*137b0*/  LDSM.16.MT88.4 R28, [R218+0xa000] ;  /* 0x00a00000da1c783b */ /* 0x000e620000004200 */
[----:B------:R-:W-:Y:S01]  /*137c0*/  FMUL.FTZ R4, R4, UR22 ;  /* 0x0000001604047c20 */ /* 0x000fe20008410000 */
[----:B---3--:R-:W-:-:S02]  /*137d0*/  F2FP.BF16.F32.PACK_AB R7, R251, R67 ;  /* 0x00000043fb07723e */ /* 0x008fc400000010ff */
[----:B------:R-:W-:Y:S01]  /*137e0*/  F2FP.BF16.F32.PACK_AB R6, R64, R235 ;  /* 0x000000eb4006723e */ /* 0x000fe200000010ff */
[----:B------:R2:W3:Y:S02]  /*137f0*/  MUFU.EX2 R13, R4 ;  /* 0x00000004000d7308 */ /* 0x0004e40000000800 */
[----:B--2---:R-:W-:Y:S01]  /*13800*/  FSEL R4, R105, RZ, P3 ;  /* 0x000000ff69047208 */ /* 0x004fe20001800000 */
[-C--:B---3--:R-:W-:Y:S01]  /*13810*/  FMUL.FTZ R114, R114, R13.reuse ;  /* 0x0000000d72727220 */ /* 0x088fe20000410000 */
[-C--:B------:R-:W-:Y:S01]  /*13820*/  FMUL.FTZ R115, R115, R13.reuse ;  /* 0x0000000d73737220 */ /* 0x080fe20000410000 */
[-C--:B------:R-:W-:Y:S01]  /*13830*/  FMUL.FTZ R142, R142, R13.reuse ;  /* 0x0000000d8e8e7220 */ /* 0x080fe20000410000 */
[-C--:B------:R-:W-:Y:S01]  /*13840*/  FMUL.FTZ R143, R143, R13.reuse ;  /* 0x0000000d8f8f7220 */ /* 0x080fe20000410000 */
[----:B------:R-:W-:Y:S01]  /*13850*/  FADD.FTZ R4, R11, -R4 ;  /* 0x800000040b047221 */ /* 0x000fe20000010000 */
[-C--:B------:R-:W-:Y:S01]  /*13860*/  FMUL.FTZ R130, R130, R13.reuse ;  /* 0x0000000d82827220 */ /* 0x080fe20000410000 */
[----:B------:R2:W-:Y:S01]  /*13870*/  MUFU.EX2 R11, R5 ;  /* 0x00000005000b7308 */ /* 0x0005e20000000800 */
[-C--:B------:R-:W-:Y:S01]  /*13880*/  FMUL.FTZ R131, R131, R13.reuse ;  /* 0x0000000d83837220 */ /* 0x080fe20000410000 */
[----:B------:R-:W-:Y:S01]  /*13890*/  FMUL.FTZ R4, R4, UR22 ;  /* 0x0000001604047c20 */ /* 0x000fe20008410000 */
[-C--:B------:R-:W-:Y:S01]  /*138a0*/  FMUL.FTZ R162, R162, R13.reuse ;  /* 0x0000000da2a27220 */ /* 0x080fe20000410000 */
[-C--:B------:R-:W-:Y:S01]  /*138b0*/  FMUL.FTZ R163, R163, R13.reuse ;  /* 0x0000000da3a37220 */ /* 0x080fe20000410000 */
        /* <DEDUP_REMOVED lines=12> */
[----:B--2---:R-:W-:Y:S01]  /*13980*/  F2FP.BF16.F32.PACK_AB R5, R65, R10 ;  /* 0x0000000a4105723e */ /* 0x004fe200000010ff */
[-C--:B------:R-:W-:Y:S01]  /*13990*/  FMUL.FTZ R159, R159, R13.reuse ;  /* 0x0000000d9f9f7220 */ /* 0x080fe20000410000 */
[-C--:B------:R-:W-:Y:S01]  /*139a0*/  FMUL.FTZ R78, R78, R13.reuse ;  /* 0x0000000d4e4e7220 */ /* 0x080fe20000410000 */
[-C--:B------:R-:W-:Y:S01]  /*139b0*/  FMUL.FTZ R79, R79, R13.reuse ;  /* 0x0000000d4f4f7220 */ /* 0x080fe20000410000 */
[-C--:B------:R-:W-:Y:S01]  /*139c0*/  FMUL.FTZ R94, R94, R13.reuse ;  /* 0x0000000d5e5e7220 */ /* 0x080fe20000410000 */
[----:B------:R-:W-:Y:S01]  /*139d0*/  FMUL.FTZ R95, R95, R13 ;  /* 0x0000000d5f5f7220 */ /* 0x000fe20000410000 */
[----:B---3--:R-:W-:Y:S01]  /*139e0*/  F2FP.BF16.F32.PACK_AB R4, R32, R66 ;  /* 0x000000422004723e */ /* 0x008fe200000010ff */
        /* <DEDUP_REMOVED lines=13> */
[----:B------:R2:W3:Y:S01]  /*13ac0*/  MUFU.EX2 R140, R8 ;  /* 0x00000008008c7308 */ /* 0x0004e20000000800 */
[-C--:B------:R-:W-:Y:S01]  /*13ad0*/  FMUL.FTZ R137, R137, R44.reuse ;  /* 0x0000002c89897220 */ /* 0x080fe20000410000 */
[-C--:B------:R-:W-:Y:S01]  /*13ae0*/  FMUL.FTZ R164, R164, R44.reuse ;  /* 0x0000002ca4a47220 */ /* 0x080fe20000410000 */
[-C--:B------:R-:W-:Y:S01]  /*13af0*/  FMUL.FTZ R165, R165, R44.reuse ;  /* 0x0000002ca5a57220 */ /* 0x080fe20000410000 */
[-C--:B------:R-:W-:Y:S01]  /*13b00*/  FMUL.FTZ R168, R168, R44.reuse ;  /* 0x0000002ca8a87220 */ /* 0x080fe20000410000 */
[C---:B------:R-:W-:Y:S01]  /*13b10*/  HMMA.16816.F32.BF16 R60, R4.reuse, R20, R128 ;  /* 0x00000014043c723c */ /* 0x040fe20000041880 */
[-C--:B------:R-:W-:Y:S01]  /*13b20*/  FMUL.FTZ R169, R169, R44.reuse ;  /* 0x0000002ca9a97220 */ /* 0x080fe20000410000 */
[----:B------:R-:W-:Y:S01]  /*13b30*/  MOV R143, R67 ;  /* 0x00000043008f7202 */ /* 0x000fe20000000f00 */
[----:B------:R-:W-:Y:S01]  /*13b40*/  FMUL.FTZ R68, R68, R44 ;  /* 0x0000002c44447220 */ /* 0x000fe20000410000 */
[----:B------:R-:W-:Y:S01]  /*13b50*/  MOV R142, R66 ;  /* 0x00000042008e7202 */ /* 0x000fe20000000f00 */
[-C--:B------:R-:W-:Y:S01]  /*13b60*/  FMUL.FTZ R69, R69, R44.reuse ;  /* 0x0000002c45457220 */ /* 0x080fe20000410000 */
[C---:B-1----:R-:W-:Y:S01]  /*13b70*/  HMMA.16816.F32.BF16 R112, R4.reuse, R28, R160 ;  /* 0x0000001c0470723c */ /* 0x042fe200000418a0 */
[----:B------:R-:W-:Y:S01]  /*13b80*/  MOV R141, R65 ;  /* 0x00000041008d7202 */ /* 0x000fe20000000f00 */
[-C--:B------:R-:W-:Y:S01]  /*13b90*/  FMUL.FTZ R80, R80, R44.reuse ;  /* 0x0000002c50507220 */ /* 0x080fe20000410000 */
[-C--:B------:R-:W-:Y:S01]  /*13ba0*/  FMUL.FTZ R81, R81, R44.reuse ;  /* 0x0000002c51517220 */ /* 0x080fe20000410000 */
[-C--:B------:R-:W-:Y:S01]  /*13bb0*/  FMUL.FTZ R84, R84, R44.reuse ;  /* 0x0000002c54547220 */ /* 0x080fe20000410000 */
[-C--:B------:R-:W-:Y:S01]  /*13bc0*/  FMUL.FTZ R85, R85, R44.reuse ;  /* 0x0000002c55557220 */ /* 0x080fe20000410000 */
[----:B------:R-:W-:Y:S01]  /*13bd0*/  HMMA.16816.F32.BF16 R128, R4, R36, R72 ;  /* 0x000000240480723c */ /* 0x000fe20000041848 */
[----:B--2---:R-:W-:Y:S01]  /*13be0*/  FFMA.FTZ R8, R40, UR22, -R0 ;  /* 0x0000001628087c23 */ /* 0x004fe20008010800 */
[-C--:B------:R-:W-:Y:S01]  /*13bf0*/  FMUL.FTZ R96, R96, R44.reuse ;  /* 0x0000002c60607220 */ /* 0x080fe20000410000 */
[----:B------:R-:W-:-:S03]  /*13c00*/  FMUL.FTZ R97, R97, R44 ;  /* 0x0000002c61617220 */ /* 0x000fc60000410000 */
[C---:B------:R-:W-:Y:S01]  /*13c10*/  HMMA.16816.F32.BF16 R160, R4.reuse, R48, R88 ;  /* 0x0000003004a0723c */ /* 0x040fe20000041858 */
[----:B------:R-:W-:Y:S01]  /*13c20*/  MOV R73, R252 ;  /* 0x000000fc00497202 */ /* 0x000fe20000000f00 */
[----:B------:R1:W2:Y:S01]  /*13c30*/  MUFU.EX2 R88, R8 ;  /* 0x0000000800587308 */ /* 0x0002a20000000800 */
[----:B------:R-:W-:Y:S01]  /*13c40*/  MOV R252, R108 ;  /* 0x0000006c00fc7202 */ /* 0x000fe20000000f00 */
[----:B------:R-:W-:Y:S01]  /*13c50*/  IMAD.MOV.U32 R74, RZ, RZ, R10 ;  /* 0x000000ffff4a7224 */ /* 0x000fe200078e000a */
[----:B------:R-:W-:Y:S01]  /*13c60*/  MOV R75, R9 ;  /* 0x00000009004b7202 */ /* 0x000fe20000000f00 */
[C---:B------:R-:W-:Y:S01]  /*13c70*/  HMMA.16816.F32.BF16 R176, R4.reuse, R30, R172 ;  /* 0x0000001e04b0723c */ /* 0x040fe200000418ac */
[----:B------:R-:W-:Y:S01]  /*13c80*/  MOV R89, R33 ;  /* 0x0000002100597202 */ /* 0x000fe20000000f00 */
[----:B------:R-:W-:Y:S01]  /*13c90*/  FFMA.FTZ R9, R42, UR22, -R0 ;  /* 0x000000162a097c23 */ /* 0x000fe20008010800 */
[----:B------:R-:W-:Y:S02]  /*13ca0*/  MOV R90, R111 ;  /* 0x0000006f005a7202 */ /* 0x000fe40000000f00 */
[----:B------:R-:W-:Y:S01]  /*13cb0*/  MOV R91, R110 ;  /* 0x0000006e005b7202 */ /* 0x000fe20000000f00 */
[----:B------:R-:W-:Y:S01]  /*13cc0*/  HMMA.16816.F32.BF16 R52, R4, R18, R120 ;  /* 0x000000120434723c */ /* 0x000fe20000041878 */
[----:B------:R-:W-:-:S02]  /*13cd0*/  MOV R33, R109 ;  /* 0x0000006d00217202 */ /* 0x000fc40000000f00 */
[----:B------:R-:W-:-:S03]  /*13ce0*/  MOV R72, R59 ;  /* 0x0000003b00487202 */ /* 0x000fc60000000f00 */
[----:B------:R-:W-:Y:S01]  /*13cf0*/  HMMA.16816.F32.BF16 R184, R4, R24, R144 ;  /* 0x0000001804b8723c */ /* 0x000fe20000041890 */
[----:B-1----:R-:W-:-:S04]  /*13d00*/  FFMA.FTZ R8, R57, UR22, -R3 ;  /* 0x0000001639087c23 */ /* 0x002fc80008010803 */
[----:B------:R1:W-:Y:S01]  /*13d10*/  MUFU.EX2 R10, R8 ;  /* 0x00000008000a7308 */ /* 0x0003e20000000800 */
[C---:B------:R-:W-:Y:S06]  /*13d20*/  HMMA.16816.F32.BF16 R180, R4.reuse, R26, R156 ;  /* 0x0000001a04b4723c */ /* 0x040fec000004189c */
[C---:B------:R-:W-:Y:S01]  /*13d30*/  HMMA.16816.F32.BF16 R172, R4.reuse, R38, R76 ;  /* 0x0000002604ac723c */ /* 0x040fe2000004184c */
[----:B------:R4:W-:Y:S05]  /*13d40*/  MUFU.EX2 R76, R9 ;  /* 0x00000009004c7308 */ /* 0x0009ea0000000800 */
[----:B------:R-:W-:Y:S01]  /*13d50*/  HMMA.16816.F32.BF16 R108, R4, R50, R92 ;  /* 0x00000032046c723c */ /* 0x000fe2000004185c */
[----:B------:R-:W-:-:S02]  /*13d60*/  MOV R79, R64 ;  /* 0x00000040004f7202 */ /* 0x000fc40000000f00 */
[----:B------:R-:W-:Y:S01]  /*13d70*/  MOV R78, R141 ;  /* 0x0000008d004e7202 */ /* 0x000fe20000000f00 */
[----:B-1----:R-:W-:-:S03]  /*13d80*/  FFMA.FTZ R8, R41, UR22, -R3 ;  /* 0x0000001629087c23 */ /* 0x002fc60008010803 */
[----:B------:R-:W-:Y:S02]  /*13d90*/  F2FP.BF16.F32.PACK_AB R4, R91, R73 ;  /* 0x000000495b04723e */ /* 0x000fe400000010ff */
[----:B------:R-:W-:Y:S02]  /*13da0*/  F2FP.BF16.F32.PACK_AB R5, R34, R89 ;  /* 0x000000592205723e */ /* 0x000fe400000010ff */
[----:B------:R-:W-:Y:S01]  /*13db0*/  F2FP.BF16.F32.PACK_AB R6, R250, R90 ;  /* 0x0000005afa06723e */ /* 0x000fe200000010ff */
[----:B----4-:R-:W-:Y:S01]  /*13dc0*/  FFMA.FTZ R9, R58, UR22, -R3 ;  /* 0x000000163a097c23 */ /* 0x010fe20008010803 */
[----:B------:R-:W-:-:S07]  /*13dd0*/  F2FP.BF16.F32.PACK_AB R7, R11, R35 ;  /* 0x000000230b07723e */ /* 0x000fce00000010ff */
[C---:B------:R-:W-:Y:S06]  /*13de0*/  HMMA.16816.F32.BF16 R156, R4.reuse, R16, R116 ;  /* 0x00000010049c723c */ /* 0x040fec0000041874 */
[C---:B------:R-:W-:Y:S01]  /*13df0*/  HMMA.16816.F32.BF16 R120, R4.reuse, R18, R124 ;  /* 0x000000120478723c */ /* 0x040fe2000004187c */
[----:B------:R-:W1:Y:S01]  /*13e00*/  LDSM.16.MT88.4 R16, [R218+0x9400] ;  /* 0x00940000da10783b */ /* 0x000e620000004200 */
[----:B------:R4:W-:Y:S01]  /*13e10*/  MUFU.EX2 R124, R9 ;  /* 0x00000009007c7308 */ /* 0x0009e20000000800 */
[----:B------:R-:W-:Y:S02]  /*13e20*/  MOV R117, R34 ;  /* 0x0000002200757202 */ /* 0x000fe40000000f00 */
[----:B------:R-:W-:Y:S01]  /*13e30*/  MOV R118, R33 ;  /* 0x0000002100767202 */ /* 0x000fe20000000f00 */
[----:B------:R-:W-:Y:S01]  /*13e40*/  HMMA.16816.F32.BF16 R92, R4, R20, R132 ;  /* 0x00000014045c723c */ /* 0x000fe20000041884 */
[----:B------:R-:W-:-:S02]  /*13e50*/  MOV R119, R32 ;  /* 0x0000002000777202 */ /* 0x000fc40000000f00 */
[----:B------:R-:W-:Y:S01]  /*13e60*/  MOV R125, R35 ;  /* 0x00000023007d7202 */ /* 0x000fe20000000f00 */
[----:B------:R5:W-:Y:S01]  /*13e70*/  MUFU.EX2 R133, R8 ;  /* 0x0000000800857308 */ /* 0x000be20000000800 */
[----:B------:R-:W1:Y:S01]  /*13e80*/  LDSM.16.MT88.4 R32, [R216+0x9400] ;  /* 0x00940000d820783b */ /* 0x000e620000004200 */
[C---:B------:R-:W-:Y:S01]  /*13e90*/  HMMA.16816.F32.BF16 R64, R4.reuse, R24, R148 ;  /* 0x000000180440723c */ /* 0x040fe20000041894 */
[----:B------:R-:W-:Y:S02]  /*13ea0*/  MOV R135, R252 ;  /* 0x000000fc00877202 */ /* 0x000fe40000000f00 */
[----:B------:R-:W-:Y:S02]  /*13eb0*/  MOV R126, R251 ;  /* 0x000000fb007e7202 */ /* 0x000fe40000000f00 */
[----:B------:R-:W-:Y:S01]  /*13ec0*/  MOV R127, R250 ;  /* 0x000000fa007f7202 */ /* 0x000fe20000000f00 */
[----:B------:R-:W-:Y:S01]  /*13ed0*/  HMMA.16816.F32.BF16 R56, R4, R26, R152 ;  /* 0x0000001a0438723c */ /* 0x000fe20000041898 */
[----:B------:R-:W1:Y:S01]  /*13ee0*/  LDSM.16.MT88.4 R24, [R216+0xa400] ;  /* 0x00a40000d818783b */ /* 0x000e620000004200 */
[----:B----4-:R-:W-:Y:S01]  /*13ef0*/  FFMA.FTZ R9, R43, UR22, -R3 ;  /* 0x000000162b097c23 */ /* 0x010fe20008010803 */
[----:B------:R-:W-:-:S02]  /*13f00*/  MOV R116, R143 ;  /* 0x0000008f00747202 */ /* 0x000fc40000000f00 */
[----:B------:R-:W-:Y:S01]  /*13f10*/  LDSM.16.MT88.4 R40, [R218+0xb400] ;  /* 0x00b40000da28783b */ /* 0x000fe20000004200 */
[C---:B------:R-:W-:Y:S01]  /*13f20*/  HMMA.16816.F32.BF16 R144, R4.reuse, R22, R136 ;  /* 0x000000160490723c */ /* 0x040fe20000041888 */
[----:B------:R4:W4:Y:S01]  /*13f30*/  MUFU.EX2 R77, R9 ;  /* 0x00000009004d7308 */ /* 0x0009220000000800 */
[----:B---3--:R-:W-:Y:S01]  /*13f40*/  MOV R134, R140 ;  /* 0x0000008c00867202 */ /* 0x008fe20000000f00 */
[----:B-----5:R-:W-:Y:S01]  /*13f50*/  FFMA.FTZ R8, R203, UR22, -R2 ;  /* 0x00000016cb087c23 */ /* 0x020fe20008010802 */
[----:B------:R-:W-:Y:S01]  /*13f60*/  LDSM.16.MT88.4 R20, [R216+0xb400] ;  /* 0x00b40000d814783b */ /* 0x000fe20000004200 */
[----:B------:R-:W-:Y:S01]  /*13f70*/  IMAD.MOV.U32 R154, RZ, RZ, R135 ;  /* 0x000000ffff9a7224 */ /* 0x000fe200078e0087 */
[----:B------:R-:W-:Y:S01]  /*13f80*/  HMMA.16816.F32.BF16 R164, R4, R28, R164 ;  /* 0x0000001c04a4723c */ /* 0x000fe200000418a4 */
[----:B------:R-:W-:Y:S02]  /*13f90*/  MOV R153, R134 ;  /* 0x0000008600997202 */ /* 0x000fe40000000f00 */
[----:B------:R3:W-:Y:S01]  /*13fa0*/  MUFU.EX2 R252, R8 ;  /* 0x0000000800fc7308 */ /* 0x0007e20000000800 */
[----:B------:R-:W-:-:S02]  /*13fb0*/  MOV R148, R89 ;  /* 0x0000005900947202 */ /* 0x000fc40000000f00 */
[C---:B------:R-:W-:Y:S01]  /*13fc0*/  HMMA.16816.F32.BF16 R136, R4.reuse, R30, R168 ;  /* 0x0000001e0488723c */ /* 0x040fe200000418a8 */
[----:B------:R-:W5:Y:S01]  /*13fd0*/  LDSM.16.MT88.4 R28, [R218+0xa400] ;  /* 0x00a40000da1c783b */ /* 0x000f620000004200 */
[----:B--2---:R-:W-:Y:S02]  /*13fe0*/  MOV R149, R88 ;  /* 0x0000005800957202 */ /* 0x004fe40000000f00 */
[----:B------:R-:W-:Y:S01]  /*13ff0*/  MOV R134, R73 ;  /* 0x0000004900867202 */ /* 0x000fe20000000f00 */
[--C-:B----4-:R-:W-:Y:S02]  /*14000*/  FFMA.FTZ R9, R209, UR22, -R2.reuse ;  /* 0x00000016d1097c23 */ /* 0x110fe40008010802 */
[----:B------:R-:W-:Y:S01]  /*14010*/  MOV R168, R77 ;  /* 0x0000004d00a87202 */ /* 0x000fe20000000f00 */
[C---:B------:R-:W-:Y:S01]  /*14020*/  HMMA.16816.F32.BF16 R80, R4.reuse, R38, R80 ;  /* 0x000000260450723c */ /* 0x040fe20000041850 */
[----:B------:R-:W-:Y:S02]  /*14030*/  MOV R77, R142 ;  /* 0x0000008e004d7202 */ /* 0x000fe40000000f00 */
[----:B------:R-:W-:Y:S01]  /*14040*/  MOV R88, R74 ;  /* 0x0000004a00587202 */ /* 0x000fe20000000f00 */
[----:B------:R-:W2:Y:S01]  /*14050*/  MUFU.EX2 R9, R9 ;  /* 0x0000000900097308 */ /* 0x000ea20000000800 */
[----:B------:R-:W-:Y:S01]  /*14060*/  MOV R89, R75 ;  /* 0x0000004b00597202 */ /* 0x000fe20000000f00 */
[----:B---3--:R-:W-:Y:S01]  /*14070*/  FFMA.FTZ R8, R198, UR22, -R2 ;  /* 0x00000016c6087c23 */ /* 0x008fe20008010802 */
[----:B------:R-:W-:Y:S01]  /*14080*/  HMMA.16816.F32.BF16 R140, R4, R36, R68 ;  /* 0x00000024048c723c */ /* 0x000fe20000041844 */
[----:B------:R-:W-:-:S02]  /*14090*/  MOV R155, R116 ;  /* 0x00000074009b7202 */ /* 0x000fc40000000f00 */
[----:B------:R-:W-:Y:S02]  /*140a0*/  MOV R150, R77 ;  /* 0x0000004d00967202 */ /* 0x000fe40000000f00 */
        /* <DEDUP_REMOVED lines=8> */
[----:B------:R-:W-:Y:S02]  /*14130*/  MOV R171, R91 ;  /* 0x0000005b00ab7202 */ /* 0x000fe40000000f00 */
[----:B------:R-:W-:Y:S02]  /*14140*/  F2FP.BF16.F32.PACK_AB R4, R10, R124 ;  /* 0x0000007c0a04723e */ /* 0x000fe400000010ff */
[----:B--2---:R-:W-:Y:S01]  /*14150*/  F2FP.BF16.F32.PACK_AB R5, R252, R9 ;  /* 0x00000009fc05723e */ /* 0x004fe200000010ff */
[----:B---3--:R-:W-:Y:S01]  /*14160*/  FFMA.FTZ R8, R100, UR22, -R2 ;  /* 0x0000001664087c23 */ /* 0x008fe20008010802 */
[----:B------:R-:W-:Y:S02]  /*14170*/  MOV R100, R118 ;  /* 0x0000007600647202 */ /* 0x000fe40000000f00 */
[----:B------:R-:W-:Y:S01]  /*14180*/  MOV R170, R134 ;  /* 0x0000008600aa7202 */ /* 0x000fe20000000f00 */
[----:B------:R2:W3:Y:S01]  /*14190*/  MUFU.EX2 R251, R8 ;  /* 0x0000000800fb7308 */ /* 0x0004e20000000800 */
[----:B------:R-:W-:Y:S01]  /*141a0*/  MOV R37, R149 ;  /* 0x0000009500257202 */ /* 0x000fe20000000f00 */
[----:B--2---:R-:W-:Y:S01]  /*141b0*/  FFMA.FTZ R8, R101, UR22, -R0 ;  /* 0x0000001665087c23 */ /* 0x004fe20008010800 */
[----:B---3--:R-:W-:-:S02]  /*141c0*/  F2FP.BF16.F32.PACK_AB R7, R251, R132 ;  /* 0x00000084fb07723e */ /* 0x008fc400000010ff */
[----:B------:R-:W-:-:S03]  /*141d0*/  MOV R101, R151 ;  /* 0x0000009700657202 */ /* 0x000fc60000000f00 */
[----:B------:R2:W-:Y:S02]  /*141e0*/  MUFU.EX2 R250, R8 ;  /* 0x0000000800fa7308 */ /* 0x0005e40000000800 */
[----:B--2---:R-:W-:Y:S01]  /*141f0*/  FFMA.FTZ R8, R247, UR22, -R12 ;  /* 0x00000016f7087c23 */ /* 0x004fe2000801080c */
[----:B------:R-:W-:Y:S02]  /*14200*/  MOV R247, R133 ;  /* 0x0000008500f77202 */ /* 0x000fe40000000f00 */
[----:B------:R-:W-:-:S03]  /*14210*/  MOV R133, R72 ;  /* 0x0000004800857202 */ /* 0x000fc60000000f00 */
[----:B------:R2:W-:Y:S01]  /*14220*/  MUFU.EX2 R235, R8 ;  /* 0x0000000800eb7308 */ /* 0x0005e20000000800 */
[----:B------:R-:W-:Y:S02]  /*14230*/  F2FP.BF16.F32.PACK_AB R6, R247, R168 ;  /* 0x000000a8f706723e */ /* 0x000fe400000010ff */
[----:B------:R-:W-:-:S05]  /*14240*/  MOV R169, R133 ;  /* 0x0000008500a97202 */ /* 0x000fca0000000f00 */
[C---:B-1----:R-:W-:Y:S06]  /*14250*/  HMMA.16816.F32.BF16 R72, R4.reuse, R18, R188 ;  /* 0x000000120448723c */ /* 0x042fec00000418bc */
[----:B------:R-:W-:Y:S01]  /*14260*/  HMMA.16816.F32.BF16 R48, R4, R32, R192 ;  /* 0x000000200430723c */ /* 0x000fe200000418c0 */
[----:B------:R-:W-:Y:S01]  /*14270*/  MOV R191, R76 ;  /* 0x0000004c00bf7202 */ /* 0x000fe20000000f00 */
[----:B--2---:R-:W-:Y:S01]  /*14280*/  FFMA.FTZ R8, R242, UR22, -R12 ;  /* 0x00000016f2087c23 */ /* 0x004fe2000801080c */
[----:B------:R-:W-:-:S03]  /*14290*/  MOV R189, R132 ;  /* 0x0000008400bd7202 */ /* 0x000fc60000000f00 */
[C---:B------:R-:W-:Y:S01]  /*142a0*/  HMMA.16816.F32.BF16 R76, R4.reuse, R24, R184 ;  /* 0x00000018044c723c */ /* 0x040fe200000418b8 */
[----:B------:R1:W2:Y:S01]  /*142b0*/  MUFU.EX2 R242, R8 ;  /* 0x0000000800f27308 */ /* 0x0002a20000000800 */
[----:B------:R-:W-:Y:S01]  /*142c0*/  MOV R188, R127 ;  /* 0x0000007f00bc7202 */ /* 0x000fe20000000f00 */
[----:B------:R-:W-:Y:S01]  /*142d0*/  IMAD.MOV.U32 R192, RZ, RZ, R148 ;  /* 0x000000ffffc07224 */ /* 0x000fe200078e0094 */
[----:B------:R-:W-:Y:S02]  /*142e0*/  MOV R193, R155 ;  /* 0x0000009b00c17202 */ /* 0x000fe40000000f00 */
        /* <DEDUP_REMOVED lines=9> */
[----:B-1----:R-:W-:Y:S01]  /*14380*/  FFMA.FTZ R8, R213, UR22, -R12 ;  /* 0x00000016d5087c23 */ /* 0x002fe2000801080c */
[----:B------:R-:W-:-:S03]  /*14390*/  MOV R155, R150 ;  /* 0x00000096009b7202 */ /* 0x000fc60000000f00 */
[----:B------:R1:W-:Y:S01]  /*143a0*/  MUFU.EX2 R213, R8 ;  /* 0x0000000800d57308 */ /* 0x0003e20000000800 */
[C---:B-----5:R-:W-:Y:S01]  /*143b0*/  HMMA.16816.F32.BF16 R112, R4.reuse, R28, R112 ;  /* 0x0000001c0470723c */ /* 0x060fe20000041870 */
[----:B------:R-:W-:Y:S02]  /*143c0*/  MOV R180, R116 ;  /* 0x0000007400b47202 */ /* 0x000fe40000000f00 */
[----:B------:R-:W-:Y:S02]  /*143d0*/  MOV R182, R117 ;  /* 0x0000007500b67202 */ /* 0x000fe40000000f00 */
[----:B------:R-:W-:Y:S01]  /*143e0*/  MOV R181, R135 ;  /* 0x0000008700b57202 */ /* 0x000fe20000000f00 */
[----:B------:R-:W-:Y:S01]  /*143f0*/  HMMA.16816.F32.BF16 R116, R4, R30, R176 ;  /* 0x0000001e0474723c */ /* 0x000fe200000418b0 */
[----:B------:R-:W-:-:S05]  /*14400*/  MOV R183, R125 ;  /* 0x0000007d00b77202 */ /* 0x000fca0000000f00 */
[C---:B------:R-:W-:Y:S01]  /*14410*/  HMMA.16816.F32.BF16 R128, R4.reuse, R20, R128 ;  /* 0x000000140480723c */ /* 0x040fe20000041880 */
[----:B------:R-:W-:Y:S01]  /*14420*/  MOV R179, R124 ;  /* 0x0000007c00b37202 */ /* 0x000fe20000000f00 */
[----:B------:R-:W-:Y:S01]  /*14430*/  IMAD.MOV.U32 R178, RZ, RZ, R9 ;  /* 0x000000ffffb27224 */ /* 0x000fe200078e0009 */
[----:B------:R-:W-:Y:S01]  /*14440*/  MOV R177, R10 ;  /* 0x0000000a00b17202 */ /* 0x000fe20000000f00 */
[----:B-1----:R-:W-:Y:S01]  /*14450*/  FFMA.FTZ R8, R205, UR22, -R12 ;  /* 0x00000016cd087c23 */ /* 0x002fe2000801080c */
[----:B--2---:R-:W-:Y:S01]  /*14460*/  F2FP.BF16.F32.PACK_AB R9, R242, R235 ;  /* 0x000000ebf209723e */ /* 0x004fe200000010ff */
[C---:B------:R-:W-:Y:S01]  /*14470*/  HMMA.16816.F32.BF16 R124, R4.reuse, R22, R172 ;  /* 0x00000016047c723c */ /* 0x040fe200000418ac */
[----:B------:R-:W-:Y:S01]  /*14480*/  F2FP.BF16.F32.PACK_AB R10, R250, R37 ;  /* 0x00000025fa0a723e */ /* 0x000fe200000010ff */
[----:B------:R1:W2:Y:S04]  /*14490*/  MUFU.EX2 R209, R8 ;  /* 0x0000000800d17308 */ /* 0x0002a80000000800 */
[----:B------:R-:W-:Y:S01]  /*144a0*/  HMMA.16816.F32.BF16 R132, R4, R40, R160 ;  /* 0x000000280484723c */ /* 0x000fe200000418a0 */
[----:B------:R-:W-:-:S02]  /*144b0*/  MOV R174, R180 ;  /* 0x000000b400ae7202 */ /* 0x000fc40000000f00 */
[----:B------:R-:W-:Y:S02]  /*144c0*/  MOV R180, R187 ;  /* 0x000000bb00b47202 */ /* 0x000fe40000000f00 */
[----:B------:R-:W-:Y:S01]  /*144d0*/  MOV R187, R193 ;  /* 0x000000c100bb7202 */ /* 0x000fe20000000f00 */
[----:B------:R-:W-:Y:S01]  /*144e0*/  HMMA.16816.F32.BF16 R108, R4, R42, R108 ;  /* 0x0000002a046c723c */ /* 0x000fe2000004186c */
[----:B------:R-:W-:Y:S02]  /*144f0*/  MOV R175, R181 ;  /* 0x000000b500af7202 */ /* 0x000fe40000000f00 */
[----:B------:R-:W-:Y:S02]  /*14500*/  MOV R181, R189 ;  /* 0x000000bd00b57202 */ /* 0x000fe40000000f00 */
[----:B------:R-:W-:Y:S02]  /*14510*/  MOV R189, R192 ;  /* 0x000000c000bd7202 */ /* 0x000fe40000000f00 */
[----:B------:R-:W-:Y:S01]  /*14520*/  FFMA.FTZ R4, R211, UR22, -R3 ;  /* 0x00000016d3047c23 */ /* 0x000fe20008010803 */
[----:B------:R-:W-:-:S02]  /*14530*/  MOV R172, R178 ;  /* 0x000000b200ac7202 */ /* 0x000fc40000000f00 */
[----:B-1----:R-:W-:Y:S01]  /*14540*/  F2FP.BF16.F32.PACK_AB R8, R191, R184 ;  /* 0x000000b8bf08723e */ /* 0x002fe200000010ff */
[----:B------:R1:W-:Y:S01]  /*14550*/  MUFU.EX2 R205, R4 ;  /* 0x0000000400cd7308 */ /* 0x0003e20000000800 */
[----:B--2---:R-:W-:Y:S02]  /*14560*/  F2FP.BF16.F32.PACK_AB R11, R209, R213 ;  /* 0x000000d5d10b723e */ /* 0x004fe400000010ff */
[----:B------:R-:W-:-:S05]  /*14570*/  MOV R173, R179 ;  /* 0x000000b300ad7202 */ /* 0x000fca0000000f00 */
        /* <DEDUP_REMOVED lines=8> */
[----:B------:R-:W-:Y:S01]  /*14600*/  HMMA.16816.F32.BF16 R64, R8, R24, R64 ;  /* 0x000000180840723c */ /* 0x000fe20000041840 */
[----:B-1----:R-:W-:-:S05]  /*14610*/  FFMA.FTZ R4, R47, UR22, -R3 ;  /* 0x000000162f047c23 */ /* 0x002fca0008010803 */
[C---:B------:R-:W-:Y:S01]  /*14620*/  HMMA.16816.F32.BF16 R56, R8.reuse, R26, R56 ;  /* 0x0000001a0838723c */ /* 0x040fe20000041838 */
[----:B------:R-:W-:Y:S01]  /*14630*/  LDSM.16.MT88.4 R24, [R216+0xa800] ;  /* 0x00a80000d818783b */ /* 0x000fe20000004200 */
[----:B------:R1:W-:Y:S04]  /*14640*/  MUFU.EX2 R202, R4 ;  /* 0x0000000400ca7308 */ /* 0x0003e80000000800 */
[C---:B------:R-:W-:Y:S06]  /*14650*/  HMMA.16816.F32.BF16 R164, R8.reuse, R28, R164 ;  /* 0x0000001c08a4723c */ /* 0x040fec00000418a4 */
[C---:B------:R-:W-:Y:S01]  /*14660*/  HMMA.16816.F32.BF16 R136, R8.reuse, R30, R136 ;  /* 0x0000001e0888723c */ /* 0x040fe20000041888 */
[----:B------:R-:W2:Y:S05]  /*14670*/  LDSM.16.MT88.4 R28, [R218+0xa800] ;  /* 0x00a80000da1c783b */ /* 0x000eaa0000004200 */
[----:B------:R-:W-:Y:S01]  /*14680*/  HMMA.16816.F32.BF16 R140, R8, R20, R140 ;  /* 0x00000014088c723c */ /* 0x000fe2000004188c */
[----:B-1----:R-:W-:-:S04]  /*14690*/  FFMA.FTZ R4, R45, UR22, -R3 ;  /* 0x000000162d047c23 */ /* 0x002fc80008010803 */
[----:B------:R1:W3:Y:S01]  /*146a0*/  MUFU.EX2 R198, R4 ;  /* 0x0000000400c67308 */ /* 0x0002e20000000800 */
[C---:B------:R-:W-:Y:S06]  /*146b0*/  HMMA.16816.F32.BF16 R84, R8.reuse, R40, R84 ;  /* 0x000000280854723c */ /* 0x040fec0000041854 */
[----:B------:R-:W-:Y:S01]  /*146c0*/  HMMA.16816.F32.BF16 R96, R8, R42, R96 ;  /* 0x0000002a0860723c */ /* 0x000fe20000041860 */
[----:B-1----:R-:W-:Y:S01]  /*146d0*/  FFMA.FTZ R4, R215, UR22, -R2 ;  /* 0x00000016d7047c23 */ /* 0x002fe20008010802 */
[----:B---3--:R-:W-:-:S03]  /*146e0*/  F2FP.BF16.F32.PACK_AB R6, R198, R202 ;  /* 0x000000cac606723e */ /* 0x008fc600000010ff */
[----:B------:R1:W-:Y:S02]  /*146f0*/  MUFU.EX2 R195, R4 ;  /* 0x0000000400c37308 */ /* 0x0003e40000000800 */
[--C-:B-1----:R-:W-:Y:S01]  /*14700*/  FFMA.FTZ R4, R206, UR22, -R2.reuse ;  /* 0x00000016ce047c23 */ /* 0x102fe20008010802 */
[----:B------:R-:W-:Y:S02]  /*14710*/  MOV R206, R37 ;  /* 0x0000002500ce7202 */ /* 0x000fe40000000f00 */
[----:B------:R-:W1:Y:S03]  /*14720*/  LDSM.16.MT88.4 R36, [R216+0x9800] ;  /* 0x00980000d824783b */ /* 0x000e660000004200 */
[----:B------:R3:W4:Y:S02]  /*14730*/  MUFU.EX2 R194, R4 ;  /* 0x0000000400c27308 */ /* 0x0007240000000800 */
[----:B---3--:R-:W-:Y:S01]  /*14740*/  FFMA.FTZ R4, R199, UR22, -R2 ;  /* 0x00000016c7047c23 */ /* 0x008fe20008010802 */
[----:B------:R-:W-:-:S02]  /*14750*/  MOV R199, R177 ;  /* 0x000000b100c77202 */ /* 0x000fc40000000f00 */
[----:B------:R-:W-:Y:S03]  /*14760*/  HMMA.16816.F32.BF16 R176, R8, R22, R80 ;  /* 0x0000001608b0723c */ /* 0x000fe60000041850 */
[----:B------:R3:W-:Y:S01]  /*14770*/  MUFU.EX2 R193, R4 ;  /* 0x0000000400c17308 */ /* 0x0007e20000000800 */
[----:B------:R-:W5:Y:S01]  /*14780*/  LDSM.16.MT88.4 R20, [R218+0xb800] ;  /* 0x00b80000da14783b */ /* 0x000f620000004200 */
[----:B----4-:R-:W-:Y:S02]  /*14790*/  F2FP.BF16.F32.PACK_AB R5, R194, R195 ;  /* 0x000000c3c205723e */ /* 0x010fe400000010ff */
[----:B------:R-:W-:Y:S01]  /*147a0*/  FFMA.FTZ R8, R212, UR22, -R0 ;  /* 0x00000016d4087c23 */ /* 0x000fe20008010800 */
[----:B------:R-:W-:Y:S02]  /*147b0*/  MOV R10, R169 ;  /* 0x000000a9000a7202 */ /* 0x000fe40000000f00 */
[----:B------:R-:W-:Y:S01]  /*147c0*/  MOV R11, R170 ;  /* 0x000000aa000b7202 */ /* 0x000fe20000000f00 */
[----:B---3--:R-:W-:Y:S01]  /*147d0*/  FFMA.FTZ R4, R107, UR22, -R2 ;  /* 0x000000166b047c23 */ /* 0x008fe20008010802 */
[----:B------:R-:W-:-:S03]  /*147e0*/  MOV R107, R183 ;  /* 0x000000b7006b7202 */ /* 0x000fc60000000f00 */
[----:B------:R3:W4:Y:S02]  /*147f0*/  MUFU.EX2 R192, R4 ;  /* 0x0000000400c07308 */ /* 0x0007240000000800 */
[----:B---3--:R-:W-:Y:S01]  /*14800*/  FFMA.FTZ R4, R245, UR22, -R0 ;  /* 0x00000016f5047c23 */ /* 0x008fe20008010800 */
[----:B------:R-:W-:Y:S02]  /*14810*/  MOV R245, R191 ;  /* 0x000000bf00f57202 */ /* 0x000fe40000000f00 */
[----:B----4-:R-:W-:-:S03]  /*14820*/  F2FP.BF16.F32.PACK_AB R7, R192, R193 ;  /* 0x000000c1c007723e */ /* 0x010fc600000010ff */
[----:B------:R3:W-:Y:S02]  /*14830*/  MUFU.EX2 R191, R4 ;  /* 0x0000000400bf7308 */ /* 0x0007e40000000800 */
[----:B---3--:R-:W-:Y:S01]  /*14840*/  FFMA.FTZ R4, R238, UR22, -R0 ;  /* 0x00000016ee047c23 */ /* 0x008fe20008010800 */
[----:B------:R-:W-:Y:S01]  /*14850*/  IMAD.MOV.U32 R238, RZ, RZ, R172 ;  /* 0x000000ffffee7224 */ /* 0x000fe200078e00ac */
[----:B------:R-:W-:Y:S02]  /*14860*/  MOV R172, R173 ;  /* 0x000000ad00ac7202 */ /* 0x000fe40000000f00 */
[----:B------:R-:W-:Y:S02]  /*14870*/  MOV R173, R174 ;  /* 0x000000ae00ad7202 */ /* 0x000fe40000000f00 */
[----:B------:R-:W-:Y:S02]  /*14880*/  MOV R174, R175 ;  /* 0x000000af00ae7202 */ /* 0x000fe40000000f00 */
[----:B------:R-:W-:-:S02]  /*14890*/  MOV R212, R172 ;  /* 0x000000ac00d47202 */ /* 0x000fc40000000f00 */
[----:B------:R-:W-:Y:S02]  /*148a0*/  MOV R172, R173 ;  /* 0x000000ad00ac7202 */ /* 0x000fe40000000f00 */
[----:B------:R-:W-:Y:S02]  /*148b0*/  MOV R173, R174 ;  /* 0x000000ae00ad7202 */ /* 0x000fe40000000f00 */
[----:B------:R-:W-:Y:S02]  /*148c0*/  MOV R174, R180 ;  /* 0x000000b400ae7202 */ /* 0x000fe40000000f00 */
[----:B------:R-:W-:Y:S01]  /*148d0*/  MOV R180, R181 ;  /* 0x000000b500b47202 */ /* 0x000fe20000000f00 */
[----:B------:R-:W-:Y:S01]  /*148e0*/  IMAD.MOV.U32 R45, RZ, RZ, R173 ;  /* 0x000000ffff2d7224 */ /* 0x000fe200078e00ad */
[----:B------:R-:W-:Y:S02]  /*148f0*/  MOV R181, R189 ;  /* 0x000000bd00b57202 */ /* 0x000fe40000000f00 */
[----:B------:R3:W-:Y:S01]  /*14900*/  MUFU.EX2 R189, R8 ;  /* 0x0000000800bd7308 */ /* 0x0007e20000000800 */
[----:B------:R-:W-:-:S02]  /*14910*/  MOV R175, R185 ;  /* 0x000000b900af7202 */ /* 0x000fc40000000f00 */
[----:B------:R-:W-:Y:S02]  /*14920*/  MOV R211, R180 ;  /* 0x000000b400d37202 */ /* 0x000fe40000000f00 */
[----:B------:R-:W-:Y:S02]  /*14930*/  MOV R180, R181 ;  /* 0x000000b500b47202 */ /* 0x000fe40000000f00 */
[----:B------:R-:W-:Y:S02]  /*14940*/  MOV R181, R182 ;  /* 0x000000b600b57202 */ /* 0x000fe40000000f00 */
[----:B------:R-:W-:Y:S02]  /*14950*/  MOV R185, R190 ;  /* 0x000000be00b97202 */ /* 0x000fe40000000f00 */
[----:B------:R-:W-:Y:S01]  /*14960*/  MOV R182, R186 ;  /* 0x000000ba00b67202 */ /* 0x000fe20000000f00 */
[----:B------:R4:W5:Y:S01]  /*14970*/  MUFU.EX2 R190, R4 ;  /* 0x0000000400be7308 */ /* 0x0009620000000800 */
[----:B------:R-:W-:-:S02]  /*14980*/  MOV R47, R174 ;  /* 0x000000ae002f7202 */ /* 0x000fc40000000f00 */
[----:B------:R-:W-:Y:S01]  /*14990*/  MOV R215, R182 ;  /* 0x000000b600d77202 */ /* 0x000fe20000000f00 */
[----:B---3--:R-:W-:Y:S01]  /*149a0*/  FFMA.FTZ R8, R208, UR22, -R0 ;  /* 0x00000016d0087c23 */ /* 0x008fe20008010800 */
[----:B------:R-:W-:Y:S02]  /*149b0*/  MOV R208, R184 ;  /* 0x000000b800d07202 */ /* 0x000fe40000000f00 */
[----:B------:R-:W-:Y:S02]  /*149c0*/  MOV R184, R188 ;  /* 0x000000bc00b87202 */ /* 0x000fe40000000f00 */
[----:B------:R3:W-:Y:S01]  /*149d0*/  MUFU.EX2 R188, R8 ;  /* 0x0000000800bc7308 */ /* 0x0007e20000000800 */
[----:B------:R-:W-:Y:S02]  /*149e0*/  MOV R83, R47 ;  /* 0x0000002f00537202 */ /* 0x000fe40000000f00 */
[----:B------:R-:W-:Y:S02]  /*149f0*/  MOV R47, R180 ;  /* 0x000000b4002f7202 */ /* 0x000fe40000000f00 */
[----:B----4-:R-:W-:-:S02]  /*14a00*/  F2FP.BF16.F32.PACK_AB R4, R203, R205 ;  /* 0x000000cdcb04723e */ /* 0x010fc400000010ff */
[----:B------:R-:W-:-:S05]  /*14a10*/  MOV R9, R47 ;  /* 0x0000002f00097202 */ /* 0x000fca0000000f00 */
[C---:B--2---:R-:W-:Y:S01]  /*14a20*/  HMMA.16816.F32.BF16 R160, R4.reuse, R28, R112 ;  /* 0x0000001c04a0723c */ /* 0x044fe20000041870 */
[----:B---3--:R-:W-:Y:S01]  /*14a30*/  FFMA.FTZ R8, R201, UR22, -R0 ;  /* 0x00000016c9087c23 */ /* 0x008fe20008010800 */
[----:B------:R-:W-:Y:S02]  /*14a40*/  MOV R201, R175 ;  /* 0x000000af00c97202 */ /* 0x000fe40000000f00 */
[----:B------:R-:W-:Y:S02]  /*14a50*/  MOV R175, R187 ;  /* 0x000000bb00af7202 */ /* 0x000fe40000000f00 */
[----:B------:R-:W-:Y:S01]  /*14a60*/  HMMA.16816.F32.BF16 R40, R4, R34, R72 ;  /* 0x000000220428723c */ /* 0x000fe20000041848 */
[----:B------:R2:W-:Y:S01]  /*14a70*/  MUFU.EX2 R187, R8 ;  /* 0x0000000800bb7308 */ /* 0x0005e20000000800 */
[----:B------:R-:W-:-:S04]  /*14a80*/  MOV R115, R100 ;  /* 0x0000006400737202 */ /* 0x000fc80000000f00 */
[C---:B------:R-:W-:Y:S06]  /*14a90*/  HMMA.16816.F32.BF16 R144, R4.reuse, R24, R76 ;  /* 0x000000180490723c */ /* 0x040fec000004184c */
[----:B------:R-:W-:Y:S01]  /*14aa0*/  HMMA.16816.F32.BF16 R156, R4, R26, R88 ;  /* 0x0000001a049c723c */ /* 0x000fe20000041858 */
[----:B--2---:R-:W-:Y:S01]  /*14ab0*/  FFMA.FTZ R8, R196, UR22, -R0 ;  /* 0x00000016c4087c23 */ /* 0x004fe20008010800 */
[----:B------:R-:W-:-:S04]  /*14ac0*/  MOV R196, R172 ;  /* 0x000000ac00c47202 */ /* 0x000fc80000000f00 */
[C---:B-1----:R-:W-:Y:S01]  /*14ad0*/  HMMA.16816.F32.BF16 R48, R4.reuse, R36, R48 ;  /* 0x000000240430723c */ /* 0x042fe20000041830 */
[----:B------:R1:W-:Y:S05]  /*14ae0*/  MUFU.EX2 R186, R8 ;  /* 0x0000000800ba7308 */ /* 0x0003ea0000000800 */
[C---:B------:R-:W-:Y:S06]  /*14af0*/  HMMA.16816.F32.BF16 R52, R4.reuse, R38, R52 ;  /* 0x000000260434723c */ /* 0x040fec0000041834 */
[C---:B------:R-:W-:Y:S06]  /*14b00*/  HMMA.16816.F32.BF16 R60, R4.reuse, R32, R60 ;  /* 0x00000020043c723c */ /* 0x040fec000004183c */
[----:B------:R-:W-:Y:S01]  /*14b10*/  HMMA.16816.F32.BF16 R72, R4, R16, R128 ;  /* 0x000000100448723c */ /* 0x000fe20000041880 */
[----:B-1----:R-:W-:Y:S01]  /*14b20*/  FFMA.FTZ R8, R249, UR22, -R12 ;  /* 0x00000016f9087c23 */ /* 0x002fe2000801080c */
[----:B------:R-:W-:-:S03]  /*14b30*/  MOV R249, R185 ;  /* 0x000000b900f97202 */ /* 0x000fc60000000f00 */
[----:B------:R1:W-:Y:S01]  /*14b40*/  MUFU.EX2 R185, R8 ;  /* 0x0000000800b97308 */ /* 0x0003e20000000800 */
[C---:B------:R-:W-:Y:S01]  /*14b50*/  HMMA.16816.F32.BF16 R76, R4.reuse, R18, R124 ;  /* 0x00000012044c723c */ /* 0x040fe2000004187c */
[----:B------:R-:W2:Y:S05]  /*14b60*/  LDSM.16.MT88.4 R124, [R216+0x9c00] ;  /* 0x009c0000d87c783b */ /* 0x000eaa0000004200 */
[C---:B-----5:R-:W-:Y:S06]  /*14b70*/  HMMA.16816.F32.BF16 R88, R4.reuse, R20, R132 ;  /* 0x000000140458723c */ /* 0x060fec0000041884 */
[----:B------:R-:W-:Y:S01]  /*14b80*/  HMMA.16816.F32.BF16 R108, R4, R22, R108 ;  /* 0x00000016046c723c */ /* 0x000fe2000004186c */
[----:B-1----:R-:W-:Y:S01]  /*14b90*/  FFMA.FTZ R8, R248, UR22, -R12 ;  /* 0x00000016f8087c23 */ /* 0x002fe2000801080c */
[----:B------:R-:W-:-:S03]  /*14ba0*/  MOV R248, R184 ;  /* 0x000000b800f87202 */ /* 0x000fc60000000f00 */
[----:B------:R1:W3:Y:S02]  /*14bb0*/  MUFU.EX2 R184, R8 ;  /* 0x0000000800b87308 */ /* 0x0002e40000000800 */
[----:B-1----:R-:W-:Y:S01]  /*14bc0*/  FFMA.FTZ R8, R244, UR22, -R12 ;  /* 0x00000016f4087c23 */ /* 0x002fe2000801080c */
[----:B------:R-:W-:Y:S02]  /*14bd0*/  MOV R244, R175 ;  /* 0x000000af00f47202 */ /* 0x000fe40000000f00 */
[----:B------:R-:W-:Y:S03]  /*14be0*/  HMMA.16816.F32.BF16 R172, R4, R30, R116 ;  /* 0x0000001e04ac723c */ /* 0x000fe60000041874 */
[----:B------:R1:W-:Y:S04]  /*14bf0*/  MUFU.EX2 R183, R8 ;  /* 0x0000000800b77308 */ /* 0x0003e80000000800 */
[----:B------:R-:W-:-:S02]  /*14c00*/  F2FP.BF16.F32.PACK_AB R4, R190, R191 ;  /* 0x000000bfbe04723e */ /* 0x000fc400000010ff */
[----:B---3--:R-:W-:Y:S02]  /*14c10*/  F2FP.BF16.F32.PACK_AB R5, R184, R185 ;  /* 0x000000b9b805723e */ /* 0x008fe400000010ff */
[----:B------:R-:W-:Y:S01]  /*14c20*/  F2FP.BF16.F32.PACK_AB R6, R188, R189 ;  /* 0x000000bdbc06723e */ /* 0x000fe200000010ff */
[----:B-1----:R-:W-:Y:S01]  /*14c30*/  FFMA.FTZ R8, R240, UR22, -R12 ;  /* 0x00000016f0087c23 */ /* 0x002fe2000801080c */
[----:B------:R-:W-:Y:S02]  /*14c40*/  MOV R240, R45 ;  /* 0x0000002d00f07202 */ /* 0x000fe40000000f00 */
[----:B------:R-:W-:Y:S02]  /*14c50*/  MOV R45, R181 ;  /* 0x000000b5002d7202 */ /* 0x000fe40000000f00 */
[----:B------:R1:W3:Y:S02]  /*14c60*/  MUFU.EX2 R181, R8 ;  /* 0x0000000800b57308 */ /* 0x0002e40000000800 */
[--C-:B-1----:R-:W-:Y:S01]  /*14c70*/  FFMA.FTZ R8, R106, UR22, -R0.reuse ;  /* 0x000000166a087c23 */ /* 0x102fe20008010800 */
[----:B------:R-:W-:Y:S01]  /*14c80*/  FFMA.FTZ R0, R46, UR22, -R0 ;  /* 0x000000162e007c23 */ /* 0x000fe20008010800 */
[----:B---3--:R-:W-:-:S04]  /*14c90*/  F2FP.BF16.F32.PACK_AB R7, R181, R183 ;  /* 0x000000b7b507723e */ /* 0x008fc800000010ff */
[----:B------:R-:W-:Y:S03]  /*14ca0*/  MUFU.EX2 R182, R8 ;  /* 0x0000000800b67308 */ /* 0x000fe60000000800 */
[C---:B------:R-:W-:Y:S05]  /*14cb0*/  HMMA.16816.F32.BF16 R56, R4.reuse, R26, R56 ;  /* 0x0000001a0438723c */ /* 0x040fea0000041838 */
[----:B------:R1:W3:Y:S01]  /*14cc0*/  MUFU.EX2 R180, R0 ;  /* 0x0000000000b47308 */ /* 0x0002e20000000800 */
[C---:B------:R-:W-:Y:S06]  /*14cd0*/  HMMA.16816.F32.BF16 R64, R4.reuse, R24, R64 ;  /* 0x000000180440723c */ /* 0x040fec0000041840 */
        /* <DEDUP_REMOVED lines=8> */
[----:B------:R-:W-:-:S02]  /*14d60*/  MOV R178, R10 ;  /* 0x0000000a00b27202 */ /* 0x000fc40000000f00 */
[----:B------:R-:W-:Y:S01]  /*14d70*/  MOV R177, R11 ;  /* 0x0000000b00b17202 */ /* 0x000fe20000000f00 */
[--C-:B-1----:R-:W-:Y:S01]  /*14d80*/  FFMA.FTZ R0, R237, UR22, -R3.reuse ;  /* 0x00000016ed007c23 */ /* 0x102fe20008010803 */
[----:B------:R-:W-:Y:S01]  /*14d90*/  MOV R179, R9 ;  /* 0x0000000900b37202 */ /* 0x000fe20000000f00 */
[C---:B------:R-:W-:Y:S01]  /*14da0*/  HMMA.16816.F32.BF16 R164, R4.reuse, R28, R164 ;  /* 0x0000001c04a4723c */ /* 0x040fe200000418a4 */
[----:B------:R-:W-:Y:S01]  /*14db0*/  MOV R237, R83 ;  /* 0x0000005300ed7202 */ /* 0x000fe20000000f00 */
[----:B------:R1:W-:Y:S01]  /*14dc0*/  MUFU.EX2 R106, R0 ;  /* 0x00000000006a7308 */ /* 0x0003e20000000800 */
[----:B------:R-:W-:Y:S03]  /*14dd0*/  LDSM.16.MT88.4 R80, [R216+0xbc00] ;  /* 0x00bc0000d850783b */ /* 0x000fe60000004200 */
[C---:B------:R-:W-:Y:S01]  /*14de0*/  HMMA.16816.F32.BF16 R84, R4.reuse, R20, R84 ;  /* 0x000000140454723c */ /* 0x040fe20000041854 */
[----:B------:R-:W-:Y:S05]  /*14df0*/  LDSM.16.MT88.4 R8, [R218+0xbc00] ;  /* 0x00bc0000da08783b */ /* 0x000fea0000004200 */
[C---:B------:R-:W-:Y:S06]  /*14e00*/  HMMA.16816.F32.BF16 R36, R4.reuse, R38, R120 ;  /* 0x000000260424723c */ /* 0x040fec0000041878 */
[C---:B------:R-:W-:Y:S01]  /*14e10*/  HMMA.16816.F32.BF16 R28, R4.reuse, R30, R136 ;  /* 0x0000001e041c723c */ /* 0x040fe20000041888 */
[----:B-1----:R-:W-:Y:S01]  /*14e20*/  FFMA.FTZ R0, R210, UR22, -R3 ;  /* 0x00000016d2007c23 */ /* 0x002fe20008010803 */
[----:B------:R-:W-:Y:S01]  /*14e30*/  IMAD.MOV.U32 R210, RZ, RZ, R101 ;  /* 0x000000ffffd27224 */ /* 0x000fe200078e0065 */
[----:B------:R-:W1:Y:S02]  /*14e40*/  LDSM.16.MT88.4 R136, [R218+0x9c00] ;  /* 0x009c0000da88783b */ /* 0x000e640000004200 */
[----:B------:R4:W5:Y:S01]  /*14e50*/  MUFU.EX2 R101, R0 ;  /* 0x0000000000657308 */ /* 0x0009620000000800 */
[----:B------:R-:W-:Y:S07]  /*14e60*/  HMMA.16816.F32.BF16 R20, R4, R22, R96 ;  /* 0x000000160414723c */ /* 0x000fee0000041860 */
[----:B------:R-:W-:Y:S01]  /*14e70*/  FFMA.FTZ R4, R178, R44, R177 ;  /* 0x0000002cb2047223 */ /* 0x000fe200000100b1 */
[----:B------:R-:W-:-:S02]  /*14e80*/  F2FP.BF16.F32.PACK_AB R96, R186, R187 ;  /* 0x000000bbba60723e */ /* 0x000fc400000010ff */
[----:B---3--:R-:W-:Y:S01]  /*14e90*/  F2FP.BF16.F32.PACK_AB R98, R180, R182 ;  /* 0x000000b6b462723e */ /* 0x008fe200000010ff */
[--C-:B----4-:R-:W-:Y:S01]  /*14ea0*/  FFMA.FTZ R0, R200, UR22, -R3.reuse ;  /* 0x00000016c8007c23 */ /* 0x110fe20008010803 */
[----:B------:R-:W-:Y:S01]  /*14eb0*/  FFMA.FTZ R3, R197, UR22, -R3 ;  /* 0x00000016c5037c23 */ /* 0x000fe20008010803 */
[----:B------:R-:W-:Y:S02]  /*14ec0*/  MOV R197, R45 ;  /* 0x0000002d00c57202 */ /* 0x000fe40000000f00 */
[----:B------:R3:W-:Y:S01]  /*14ed0*/  MUFU.EX2 R100, R0 ;  /* 0x0000000000647308 */ /* 0x0007e20000000800 */
[----:B------:R-:W-:Y:S02]  /*14ee0*/  MOV R200, R215 ;  /* 0x000000d700c87202 */ /* 0x000fe40000000f00 */
[----:B------:R-:W-:Y:S02]  /*14ef0*/  MOV R215, R168 ;  /* 0x000000a800d77202 */ /* 0x000fe40000000f00 */
[----:B-----5:R-:W-:-:S03]  /*14f00*/  F2FP.BF16.F32.PACK_AB R92, R101, R106 ;  /* 0x0000006a655c723e */ /* 0x020fc600000010ff */
[----:B------:R4:W5:Y:S01]  /*14f10*/  MUFU.EX2 R47, R3 ;  /* 0x00000003002f7308 */ /* 0x0009620000000800 */
[----:B---3--:R-:W-:Y:S01]  /*14f20*/  FFMA.FTZ R0, R243, UR22, -R2 ;  /* 0x00000016f3007c23 */ /* 0x008fe20008010802 */
[----:B------:R-:W-:Y:S02]  /*14f30*/  MOV R243, R171 ;  /* 0x000000ab00f37202 */ /* 0x000fe40000000f00 */
[----:B------:R-:W-:Y:S04]  /*14f40*/  LDSM.16.MT88.4 R168, [R218+0xac00] ;  /* 0x00ac0000daa8783b */ /* 0x000fe80000004200 */
[----:B------:R3:W-:Y:S01]  /*14f50*/  MUFU.EX2 R46, R0 ;  /* 0x00000000002e7308 */ /* 0x0007e20000000800 */
[----:B------:R-:W-:Y:S01]  /*14f60*/  FADD.FTZ R6, R243, R4 ;  /* 0x00000004f3067221 */ /* 0x000fe20000010000 */
[----:B----4-:R-:W-:-:S02]  /*14f70*/  MOV R3, R154 ;  /* 0x0000009a00037202 */ /* 0x010fc40000000f00 */
[----:B-----5:R-:W-:Y:S01]  /*14f80*/  F2FP.BF16.F32.PACK_AB R94, R47, R100 ;  /* 0x000000642f5e723e */ /* 0x020fe200000010ff */
[----:B---3--:R-:W-:Y:S01]  /*14f90*/  FFMA.FTZ R0, R214, UR22, -R2 ;  /* 0x00000016d6007c23 */ /* 0x008fe20008010802 */
[----:B------:R-:W-:-:S03]  /*14fa0*/  MOV R214, R152 ;  /* 0x0000009800d67202 */ /* 0x000fc60000000f00 */
[----:B------:R3:W4:Y:S02]  /*14fb0*/  MUFU.EX2 R45, R0 ;  /* 0x00000000002d7308 */ /* 0x0007240000000800 */
[--C-:B---3--:R-:W-:Y:S01]  /*14fc0*/  FFMA.FTZ R0, R207, UR22, -R2.reuse ;  /* 0x00000016cf007c23 */ /* 0x108fe20008010802 */
[----:B------:R-:W-:Y:S01]  /*14fd0*/  FFMA.FTZ R2, R204, UR22, -R2 ;  /* 0x00000016cc027c23 */ /* 0x000fe20008010802 */
[----:B------:R-:W-:-:S04]  /*14fe0*/  MOV R204, R155 ;  /* 0x0000009b00cc7202 */ /* 0x000fc80000000f00 */
[----:B------:R3:W-:Y:S01]  /*14ff0*/  MUFU.EX2 R27, R0 ;  /* 0x00000000001b7308 */ /* 0x0007e20000000800 */
[----:B------:R-:W-:Y:S01]  /*15000*/  MOV R207, R153 ;  /* 0x0000009900cf7202 */ /* 0x000fe20000000f00 */
[----:B------:R-:W-:Y:S01]  /*15010*/  FFMA.FTZ R3, R3, R14, R204 ;  /* 0x0000000e03037223 */ /* 0x000fe200000100cc */
[----:B------:R-:W5:Y:S01]  /*15020*/  LDSM.16.MT88.4 R152, [R216+0xac00] ;  /* 0x00ac0000d898783b */ /* 0x000f620000004200 */
[----:B----4-:R-:W-:-:S04]  /*15030*/  F2FP.BF16.F32.PACK_AB R93, R45, R46 ;  /* 0x0000002e2d5d723e */ /* 0x010fc800000010ff */
[----:B------:R4:W2:Y:S01]  /*15040*/  MUFU.EX2 R26, R2 ;  /* 0x00000002001a7308 */ /* 0x0008a20000000800 */
[----:B---3--:R-:W-:-:S07]  /*15050*/  FFMA.FTZ R0, R246, UR22, -R12 ;  /* 0x00000016f6007c23 */ /* 0x008fce000801080c */
[----:B------:R3:W1:Y:S01]  /*15060*/  MUFU.EX2 R25, R0 ;  /* 0x0000000000197308 */ /* 0x0006620000000800 */
[----:B----4-:R-:W-:Y:S02]  /*15070*/  MOV R2, R115 ;  /* 0x0000007300027202 */ /* 0x010fe40000000f00 */
[----:B--2---:R-:W-:-:S07]  /*15080*/  F2FP.BF16.F32.PACK_AB R95, R26, R27 ;  /* 0x0000001b1a5f723e */ /* 0x004fce00000010ff */
[----:B------:R-:W-:Y:S01]  /*15090*/  HMMA.16816.F32.BF16 R112, R92, R124, R48 ;  /* 0x0000007c5c70723c */ /* 0x000fe20000041830 */
[----:B---3--:R-:W-:Y:S01]  /*150a0*/  FFMA.FTZ R0, R241, UR22, -R12 ;  /* 0x00000016f1007c23 */ /* 0x008fe2000801080c */
[----:B-1----:R-:W-:-:S04]  /*150b0*/  F2FP.BF16.F32.PACK_AB R97, R25, R107 ;  /* 0x0000006b1961723e */ /* 0x002fc800000010ff */
[C---:B------:R-:W-:Y:S01]  /*150c0*/  HMMA.16816.F32.BF16 R120, R92.reuse, R126, R52 ;  /* 0x0000007e5c78723c */ /* 0x040fe20000041834 */
[----:B------:R1:W-:Y:S05]  /*150d0*/  MUFU.EX2 R24, R0 ;  /* 0x0000000000187308 */ /* 0x0003ea0000000800 */
[C---:B------:R-:W-:Y:S06]  /*150e0*/  HMMA.16816.F32.BF16 R128, R92.reuse, R136, R60 ;  /* 0x000000885c80723c */ /* 0x040fec000004183c */
[C---:B------:R-:W-:Y:S06]  /*150f0*/  HMMA.16816.F32.BF16 R140, R92.reuse, R138, R40 ;  /* 0x0000008a5c8c723c */ /* 0x040fec0000041828 */
[----:B-----5:R-:W-:Y:S01]  /*15100*/  HMMA.16816.F32.BF16 R144, R92, R152, R144 ;  /* 0x000000985c90723c */ /* 0x020fe20000041890 */
[----:B-1----:R-:W-:-:S04]  /*15110*/  FFMA.FTZ R0, R239, UR22, -R12 ;  /* 0x00000016ef007c23 */ /* 0x002fc8000801080c */
[----:B------:R1:W2:Y:S01]  /*15120*/  MUFU.EX2 R7, R0 ;  /* 0x0000000000077308 */ /* 0x0002a20000000800 */
[C---:B------:R-:W-:Y:S06]  /*15130*/  HMMA.16816.F32.BF16 R156, R92.reuse, R154, R156 ;  /* 0x0000009a5c9c723c */ /* 0x040fec000004189c */
[C---:B------:R-:W-:Y:S06]  /*15140*/  HMMA.16816.F32.BF16 R160, R92.reuse, R168, R160 ;  /* 0x000000a85ca0723c */ /* 0x040fec00000418a0 */
        /* <DEDUP_REMOVED lines=84> */
.L_x_1181:
        /* <DEDUP_REMOVED lines=28> */
.L_x_1191:
        /* <DEDUP_REMOVED lines=67> */
.L_x_1189:
        /* <DEDUP_REMOVED lines=76> */
[C---:B------:R-:W-:Y:S04]  /*16140*/  ISETP.GE.AND P6, PT, R2.reuse, R226, PT ;  /* 0x000000e20200720c */ /* 0x040fe80003fc6270 */
[----:B------:R-:W-:Y:S01]  /*16150*/  LDSM.16.M88.4 R64, [R220] ;  /* 0x00000000dc40783b */ /* 0x000fe20000000200 */
[C---:B------:R-:W-:Y:S02]  /*16160*/  ISETP.GE.AND P5, PT, R2.reuse, R225, PT ;  /* 0x000000e10200720c */ /* 0x040fe40003fa6270 */
[----:B------:R-:W-:Y:S02]  /*16170*/  ISETP.GE.AND P3, PT, R2, R224, PT ;  /* 0x000000e00200720c */ /* 0x000fe40003f66270 */
        /* <DEDUP_REMOVED lines=14> */
[----:B------:R-:W-:Y:S04]  /*16260*/  LDSM.16.M88.4 R196, [R217+0x7000] ;  /* 0x00700000d9c4783b */ /* 0x000fe80000000200 */
[C---:B------:R-:W-:Y:S01]  /*16270*/  HMMA.16816.F32.BF16 R16, R64.reuse, R18, RZ ;  /* 0x000000124010723c */ /* 0x040fe200000418ff */
[----:B------:R-:W-:Y:S05]  /*16280*/  LDSM.16.M88.4 R200, [R220+0x3000] ;  /* 0x00300000dcc8783b */ /* 0x000fea0000000200 */
[-C--:B---3--:R-:W-:Y:S01]  /*16290*/  HMMA.16816.F32.BF16 R20, R64, R32.reuse, RZ ;  /* 0x000000204014723c */ /* 0x088fe200000418ff */
[----:B------:R-:W-:Y:S05]  /*162a0*/  LDSM.16.M88.4 R204, [R221+0x3000] ;  /* 0x00300000ddcc783b */ /* 0x000fea0000000200 */
[C---:B------:R-:W-:Y:S01]  /*162b0*/  HMMA.16816.F32.BF16 R24, R60.reuse, R32, RZ ;  /* 0x000000203c18723c */ /* 0x040fe200000418ff */
[----:B------:R-:W-:Y:S05]  /*162c0*/  LDSM.16.M88.4 R208, [R217+0x8400] ;  /* 0x00840000d9d0783b */ /* 0x000fea0000000200 */
        /* <DEDUP_REMOVED lines=27> */
[-C--:B---3--:R-:W-:Y:S06]  /*16480*/  HMMA.16816.F32.BF16 R52, R176, R108.reuse, R52 ;  /* 0x0000006cb034723c */ /* 0x088fec0000041834 */
[C---:B------:R-:W-:Y:S06]  /*16490*/  HMMA.16816.F32.BF16 R56, R184.reuse, R108, R56 ;  /* 0x0000006cb838723c */ /* 0x040fec0000041838 */
[-C--:B------:R-:W-:Y:S01]  /*164a0*/  HMMA.16816.F32.BF16 R60, R184, R110.reuse, R60 ;  /* 0x0000006eb83c723c */ /* 0x080fe2000004183c */
[----:B------:R-:W-:Y:S05]  /*164b0*/  LDSM.16.M88.4 R184, [R219+0x7000] ;  /* 0x00700000dbb8783b */ /* 0x000fea0000000200 */
[----:B------:R-:W-:Y:S01]  /*164c0*/  HMMA.16816.F32.BF16 R64, R176, R110, R64 ;  /* 0x0000006eb040723c */ /* 0x000fe20000041840 */
[----:B------:R-:W3:Y:S05]  /*164d0*/  LDSM.16.M88.4 R108, [R217+0x7c00] ;  /* 0x007c0000d96c783b */ /* 0x000eea0000000200 */
[-C--:B----4-:R-:W-:Y:S01]  /*164e0*/  HMMA.16816.F32.BF16 R4, R180, R196.reuse, R4 ;  /* 0x000000c4b404723c */ /* 0x090fe20000041804 */
[----:B------:R-:W4:Y:S05]  /*164f0*/  LDSM.16.M88.4 R176, [R221+0x2000] ;  /* 0x00200000ddb0783b */ /* 0x000f2a0000000200 */
        /* <DEDUP_REMOVED lines=21> */
[----:B------:R-:W3:Y:S05]  /*16650*/  LDSM.16.M88.4 R180, [R220+0x4000] ;  /* 0x00400000dcb4783b */ /* 0x000eea0000000200 */
[C---:B------:R-:W-:Y:S06]  /*16660*/  HMMA.16816.F32.BF16 R8, R204.reuse, R184, R8 ;  /* 0x000000b8cc08723c */ /* 0x040fec0000041808 */
[-C--:B------:R-:W-:Y:S06]  /*16670*/  HMMA.16816.F32.BF16 R12, R204, R186.reuse, R12 ;  /* 0x000000bacc0c723c */ /* 0x080fec000004180c */
[C---:B------:R-:W-:Y:S01]  /*16680*/  HMMA.16816.F32.BF16 R16, R176.reuse, R186, R16 ;  /* 0x000000bab010723c */ /* 0x040fe20000041810 */
[----:B------:R-:W4:Y:S05]  /*16690*/  LDSM.16.M88.4 R184, [R217+0x8800] ;  /* 0x00880000d9b8783b */ /* 0x000f2a0000000200 */
[-C--:B-----5:R-:W-:Y:S06]  /*166a0*/  HMMA.16816.F32.BF16 R20, R176, R196.reuse, R20 ;  /* 0x000000c4b014723c */ /* 0x0a0fec0000041814 */
        /* <DEDUP_REMOVED lines=31> */
[-C--:B-----5:R-:W-:Y:S06]  /*168a0*/  HMMA.16816.F32.BF16 R52, R180, R196.reuse, R52 ;  /* 0x000000c4b434723c */ /* 0x0a0fec0000041834 */
[C---:B------:R-:W-:Y:S06]  /*168b0*/  HMMA.16816.F32.BF16 R56, R200.reuse, R196, R56 ;  /* 0x000000c4c838723c */ /* 0x040fec0000041838 */
[-C--:B------:R-:W-:Y:S06]  /*168c0*/  HMMA.16816.F32.BF16 R60, R200, R198.reuse, R60 ;  /* 0x000000c6c83c723c */ /* 0x080fec000004183c */
[----:B------:R-:W-:Y:S06]  /*168d0*/  HMMA.16816.F32.BF16 R64, R180, R198, R64 ;  /* 0x000000c6b440723c */ /* 0x000fec0000041840 */
[-C--:B-1----:R-:W-:Y:S06]  /*168e0*/  HMMA.16816.F32.BF16 R4, R188, R212.reuse, R4 ;  /* 0x000000d4bc04723c */ /* 0x082fec0000041804 */
[C---:B--2---:R-:W-:Y:S06]  /*168f0*/  HMMA.16816.F32.BF16 R8, R108.reuse, R212, R8 ;  /* 0x000000d46c08723c */ /* 0x044fec0000041808 */
[-C--:B------:R-:W-:Y:S06]  /*16900*/  HMMA.16816.F32.BF16 R12, R108, R214.reuse, R12 ;  /* 0x000000d66c0c723c */ /* 0x080fec000004180c */
[C---:B------:R-:W-:Y:S06]  /*16910*/  HMMA.16816.F32.BF16 R16, R188.reuse, R214, R16 ;  /* 0x000000d6bc10723c */ /* 0x040fec0000041810 */
[-C--:B---3--:R-:W-:Y:S05]  /*16920*/  HMMA.16816.F32.BF16 R20, R188, R176.reuse, R20 ;  /* 0x000000b0bc14723c */ /* 0x088fea0000041814 */
[----:B------:R-:W-:Y:S01]  /*16930*/  FMUL.FTZ R4, R4, UR10 ;  /* 0x0000000a04047c20 */ /* 0x000fe20008410000 */
[C---:B------:R-:W-:Y:S03]  /*16940*/  HMMA.16816.F32.BF16 R24, R108.reuse, R176, R24 ;  /* 0x000000b06c18723c */ /* 0x040fe60000041818 */
[----:B------:R1:W2:Y:S02]  /*16950*/  MUFU.TANH R180, R4 ;  /* 0x0000000400b47308 */ /* 0x0002a40000002400 */
[----:B------:R-:W-:Y:S01]  /*16960*/  FMUL.FTZ R5, R5, UR10 ;  /* 0x0000000a05057c20 */ /* 0x000fe20008410000 */
[-C--:B------:R-:W-:Y:S05]  /*16970*/  HMMA.16816.F32.BF16 R28, R108, R178.reuse, R28 ;  /* 0x000000b26c1c723c */ /* 0x080fea000004181c */
[----:B------:R-:W-:Y:S01]  /*16980*/  FMUL.FTZ R6, R6, UR10 ;  /* 0x0000000a06067c20 */ /* 0x000fe20008410000 */
[C---:B------:R-:W-:Y:S01]  /*16990*/  HMMA.16816.F32.BF16 R32, R188.reuse, R178, R32 ;  /* 0x000000b2bc20723c */ /* 0x040fe20000041820 */
[----:B------:R-:W-:Y:S04]  /*169a0*/  MUFU.TANH R179, R5 ;  /* 0x0000000500b37308 */ /* 0x000fe80000002400 */
[----:B------:R-:W-:Y:S01]  /*169b0*/  FMUL.FTZ R181, R7, UR10 ;  /* 0x0000000a07b57c20 */ /* 0x000fe20008410000 */
[-C--:B------:R-:W-:Y:S05]  /*169c0*/  HMMA.16816.F32.BF16 R36, R188, R192.reuse, R36 ;  /* 0x000000c0bc24723c */ /* 0x080fea0000041824 */
[----:B------:R3:W4:Y:S01]  /*169d0*/  MUFU.TANH R182, R6 ;  /* 0x0000000600b67308 */ /* 0x0007220000002400 */
[----:B------:R-:W-:Y:S01]  /*169e0*/  FMUL.FTZ R176, R8, UR10 ;  /* 0x0000000a08b07c20 */ /* 0x000fe20008410000 */
[C---:B------:R-:W-:Y:S04]  /*169f0*/  HMMA.16816.F32.BF16 R40, R108.reuse, R192, R40 ;  /* 0x000000c06c28723c */ /* 0x040fe80000041828 */
[----:B------:R-:W-:Y:S02]  /*16a00*/  FMUL.FTZ R9, R9, UR10 ;  /* 0x0000000a09097c20 */ /* 0x000fe40008410000 */
[-C--:B------:R-:W-:Y:S02]  /*16a10*/  HMMA.16816.F32.BF16 R44, R108, R194.reuse, R44 ;  /* 0x000000c26c2c723c */ /* 0x080fe4000004182c */
[----:B------:R-:W5:Y:S03]  /*16a20*/  MUFU.TANH R181, R181 ;  /* 0x000000b500b57308 */ /* 0x000f660000002400 */
[C-C-:B-1----:R-:W-:Y:S01]  /*16a30*/  IMAD.IADD R4, R228.reuse, 0x1, -R0.reuse ;  /* 0x00000001e4047824 */ /* 0x142fe200078e0a00 */
[C---:B------:R-:W-:Y:S06]  /*16a40*/  HMMA.16816.F32.BF16 R48, R188.reuse, R194, R48 ;  /* 0x000000c2bc30723c */ /* 0x040fec0000041830 */
[----:B------:R-:W1:Y:S01]  /*16a50*/  MUFU.TANH R176, R176 ;  /* 0x000000b000b07308 */ /* 0x000e620000002400 */
[C---:B------:R-:W-:Y:S01]  /*16a60*/  IMAD.IADD R8, R227.reuse, 0x1, -R0 ;  /* 0x00000001e3087824 */ /* 0x040fe200078e0a00 */
[-C--:B------:R-:W-:Y:S08]  /*16a70*/  HMMA.16816.F32.BF16 R52, R188, R204.reuse, R52 ;  /* 0x000000ccbc34723c */ /* 0x080ff00000041834 */
[----:B------:R1:W1:Y:S01]  /*16a80*/  MUFU.TANH R101, R9 ;  /* 0x0000000900657308 */ /* 0x0002620000002400 */
[C---:B------:R-:W-:Y:S04]  /*16a90*/  HMMA.16816.F32.BF16 R56, R108.reuse, R204, R56 ;  /* 0x000000cc6c38723c */ /* 0x040fe80000041838 */
[----:B---3--:R-:W-:Y:S02]  /*16aa0*/  IABS R6, R4 ;  /* 0x0000000400067213 */ /* 0x008fe40000000000 */
[-C--:B------:R-:W-:Y:S05]  /*16ab0*/  HMMA.16816.F32.BF16 R60, R108, R206.reuse, R60 ;  /* 0x000000ce6c3c723c */ /* 0x080fea000004183c */
[----:B------:R-:W-:Y:S01]  /*16ac0*/  IABS R8, R8 ;  /* 0x0000000800087213 */ /* 0x000fe20000000000 */
[----:B------:R-:W-:Y:S05]  /*16ad0*/  HMMA.16816.F32.BF16 R64, R188, R206, R64 ;  /* 0x000000cebc40723c */ /* 0x000fea0000041840 */
[----:B------:R-:W-:Y:S01]  /*16ae0*/  I2FP.F32.S32 R8, R8 ;  /* 0x0000000800087245 */ /* 0x000fe20000201400 */
[--C-:B------:R-:W-:Y:S01]  /*16af0*/  IMAD.IADD R5, R227, 0x1, -R2.reuse ;  /* 0x00000001e3057824 */ /* 0x100fe200078e0a02 */
[----:B------:R-:W-:Y:S01]  /*16b00*/  I2FP.F32.S32 R6, R6 ;  /* 0x0000000600067245 */ /* 0x000fe20000201400 */
[----:B------:R-:W-:Y:S03]  /*16b10*/  IMAD.IADD R7, R228, 0x1, -R2 ;  /* 0x00000001e4077824 */ /* 0x000fe600078e0a02 */
[----:B------:R-:W-:Y:S01]  /*16b20*/  IABS R5, R5 ;  /* 0x0000000500057213 */ /* 0x000fe20000000000 */
[----:B------:R-:W-:Y:S01]  /*16b30*/  FMUL.FTZ R177, R10, UR10 ;  /* 0x0000000a0ab17c20 */ /* 0x000fe20008410000 */
[----:B------:R-:W-:Y:S01]  /*16b40*/  IABS R4, R7 ;  /* 0x0000000700047213 */ /* 0x000fe20000000000 */
[----:B------:R-:W-:Y:S01]  /*16b50*/  FMUL.FTZ R178, R11, UR10 ;  /* 0x0000000a0bb27c20 */ /* 0x000fe20008410000 */
[----:B------:R-:W-:Y:S01]  /*16b60*/  I2FP.F32.S32 R5, R5 ;  /* 0x0000000500057245 */ /* 0x000fe20000201400 */
[----:B--2---:R-:W-:Y:S01]  /*16b70*/  FFMA.FTZ R180, R8, -UR19, R180 ;  /* 0x8000001308b47c23 */ /* 0x004fe200080100b4 */
[----:B------:R-:W-:Y:S01]  /*16b80*/  IMAD.IADD R110, R229, 0x1, -R0 ;  /* 0x00000001e56e7824 */ /* 0x000fe200078e0a00 */
[----:B------:R-:W-:Y:S01]  /*16b90*/  I2FP.F32.S32 R4, R4 ;  /* 0x0000000400047245 */ /* 0x000fe20000201400 */
[----:B----4-:R-:W-:Y:S01]  /*16ba0*/  FFMA.FTZ R182, R6, -UR19, R182 ;  /* 0x8000001306b67c23 */ /* 0x010fe200080100b6 */
[----:B------:R-:W-:Y:S01]  /*16bb0*/  FFMA.FTZ R179, R5, -UR19, R179 ;  /* 0x8000001305b37c23 */ /* 0x000fe200080100b3 */
[----:B------:R-:W-:Y:S02]  /*16bc0*/  IMAD.IADD R111, R230, 0x1, -R0 ;  /* 0x00000001e66f7824 */ /* 0x000fe400078e0a00 */
[----:B-----5:R-:W-:Y:S01]  /*16bd0*/  FFMA.FTZ R181, R4, -UR19, R181 ;  /* 0x8000001304b57c23 */ /* 0x020fe200080100b5 */
[----:B-1----:R-:W-:Y:S06]  /*16be0*/  @P0 BRA `(.L_x_1191) ;  /* 0xffffffec00180947 */ /* 0x002fec000383ffff */
.L_x_1190:
[----:B---3--:R-:W1:Y:S01]  /*16bf0*/  MUFU.TANH R8, R177 ;  /* 0x000000b100087308 */ /* 0x008e620000002400 */
[----:B------:R-:W-:Y:S01]  /*16c00*/  FMUL.FTZ R12, R12, UR10 ;  /* 0x0000000a0c0c7c20 */ /* 0x000fe20008410000 */
[----:B------:R-:W-:Y:S01]  /*16c10*/  ISETP.GE.AND P0, PT, R2, R223, PT ;  /* 0x000000df0200720c */ /* 0x000fe20003f06270 */
[--C-:B------:R-:W-:Y:S02]  /*16c20*/  IMAD.IADD R6, R229, 0x1, -R2.reuse ;  /* 0x00000001e5067824 */ /* 0x100fe400078e0a02 */
[----:B------:R-:W-:Y:S01]  /*16c30*/  FMUL.FTZ R36, R36, UR10 ;  /* 0x0000000a24247c20 */ /* 0x000fe20008410000 */
[----:B------:R-:W-:Y:S01]  /*16c40*/  FMUL.FTZ R37, R37, UR10 ;  /* 0x0000000a25257c20 */ /* 0x000fe20008410000 */
[----:B------:R-:W-:Y:S01]  /*16c50*/  FMUL.FTZ R39, R39, UR10 ;  /* 0x0000000a27277c20 */ /* 0x000fe20008410000 */
[----:B------:R-:W-:Y:S02]  /*16c60*/  FMUL.FTZ R38, R38, UR10 ;  /* 0x0000000a26267c20 */ /* 0x000fe40008410000 */
[----:B------:R-:W-:Y:S01]  /*16c70*/  MUFU.TANH R108, R12 ;  /* 0x0000000c006c7308 */ /* 0x000fe20000002400 */
[----:B------:R-:W-:Y:S01]  /*16c80*/  ISETP.GE.OR P6, PT, R2, R234, !P6 ;  /* 0x000000ea0200720c */ /* 0x000fe200077c6670 */
[----:B------:R-:W-:Y:S01]  /*16c90*/  FMUL.FTZ R52, R52, UR10 ;  /* 0x0000000a34347c20 */ /* 0x000fe20008410000 */
[C---:B------:R-:W-:Y:S01]  /*16ca0*/  ISETP.GE.OR P5, PT, R2.reuse, R233, !P5 ;  /* 0x000000e90200720c */ /* 0x040fe20006fa6670 */
[----:B------:R-:W-:Y:S01]  /*16cb0*/  FMUL.FTZ R53, R53, UR10 ;  /* 0x0000000a35357c20 */ /* 0x000fe20008410000 */
[----:B------:R-:W-:Y:S01]  /*16cc0*/  ISETP.GE.OR P3, PT, R2, R232, !P3 ;  /* 0x000000e80200720c */ /* 0x000fe20005f66670 */
[----:B------:R-:W-:Y:S01]  /*16cd0*/  FMUL.FTZ R54, R54, UR10 ;  /* 0x0000000a36367c20 */ /* 0x000fe20008410000 */
[----:B------:R-:W-:Y:S03]  /*16ce0*/  ISETP.GE.OR P2, PT, R2, R231, !P0 ;  /* 0x000000e70200720c */ /* 0x000fe60004746670 */
[----:B------:R-:W2:Y:S01]  /*16cf0*/  MUFU.TANH R7, R178 ;  /* 0x000000b200077308 */ /* 0x000ea20000002400 */
[----:B------:R-:W-:Y:S01]  /*16d00*/  IMAD.IADD R2, R230, 0x1, -R2 ;  /* 0x00000001e6027824 */ /* 0x000fe200078e0a02 */
[----:B------:R-:W-:Y:S01]  /*16d10*/  IABS R6, R6 ;  /* 0x0000000600067213 */ /* 0x000fe20000000000 */
[----:B------:R-:W-:Y:S01]  /*16d20*/  FMUL.FTZ R13, R13, UR10 ;  /* 0x0000000a0d0d7c20 */ /* 0x000fe20008410000 */
[----:B------:R-:W-:Y:S01]  /*16d30*/  IABS R4, R111 ;  /* 0x0000006f00047213 */ /* 0x000fe20000000000 */
[----:B------:R-:W-:Y:S01]  /*16d40*/  FMUL.FTZ R55, R55, UR10 ;  /* 0x0000000a37377c20 */ /* 0x000fe20008410000 */
[----:B------:R-:W-:Y:S01]  /*16d50*/  IABS R11, R2 ;  /* 0x00000002000b7213 */ /* 0x000fe20000000000 */
[----:B------:R-:W-:Y:S03]  /*16d60*/  IMAD.MOV.U32 R2, RZ, RZ, R6 ;  /* 0x000000ffff027224 */ /* 0x000fe600078e0006 */
[----:B------:R3:W4:Y:S01]  /*16d70*/  MUFU.TANH R105, R13 ;  /* 0x0000000d00697308 */ /* 0x0007220000002400 */
[----:B------:R-:W-:Y:S01]  /*16d80*/  I2FP.F32.S32 R4, R4 ;  /* 0x0000000400047245 */ /* 0x000fe20000201400 */
[----:B------:R-:W-:Y:S01]  /*16d90*/  FMUL.FTZ R15, R15, UR10 ;  /* 0x0000000a0f0f7c20 */ /* 0x000fe20008410000 */
[----:B------:R-:W-:Y:S01]  /*16da0*/  IABS R5, R110 ;  /* 0x0000006e00057213 */ /* 0x000fe20000000000 */
[----:B------:R-:W-:Y:S01]  /*16db0*/  FMUL.FTZ R14, R14, UR10 ;  /* 0x0000000a0e0e7c20 */ /* 0x000fe20008410000 */
[----:B------:R-:W-:Y:S01]  /*16dc0*/  I2FP.F32.S32 R2, R2 ;  /* 0x0000000200027245 */ /* 0x000fe20000201400 */
[----:B------:R-:W-:Y:S01]  /*16dd0*/  FMUL.FTZ R23, R23, UR10 ;  /* 0x0000000a17177c20 */ /* 0x000fe20008410000 */
[----:B------:R-:W-:Y:S03]  /*16de0*/  I2FP.F32.S32 R5, R5 ;  /* 0x0000000500057245 */ /* 0x000fe60000201400 */
[----:B------:R-:W-:Y:S01]  /*16df0*/  MUFU.TANH R103, R15 ;  /* 0x0000000f00677308 */ /* 0x000fe20000002400 */
[----:B------:R-:W-:Y:S01]  /*16e00*/  I2FP.F32.S32 R11, R11 ;  /* 0x0000000b000b7245 */ /* 0x000fe20000201400 */
[----:B------:R-:W-:Y:S01]  /*16e10*/  FFMA.FTZ R101, R2, -UR19, R101 ;  /* 0x8000001302657c23 */ /* 0x000fe20008010065 */
[C---:B------:R-:W-:Y:S02]  /*16e20*/  VIADD R2, R0.reuse, 0x9 ;  /* 0x0000000900027836 */ /* 0x040fe40000000000 */
[----:B------:R-:W-:Y:S01]  /*16e30*/  FFMA.FTZ R102, R5, -UR19, R176 ;  /* 0x8000001305667c23 */ /* 0x000fe200080100b0 */
[C---:B------:R-:W-:Y:S01]  /*16e40*/  ISETP.GE.AND P1, PT, R0.reuse, R225, PT ;  /* 0x000000e10000720c */ /* 0x040fe20003f26270 */
[----:B------:R-:W-:Y:S01]  /*16e50*/  FMUL.FTZ R27, R27, UR10 ;  /* 0x0000000a1b1b7c20 */ /* 0x000fe20008410000 */
[--C-:B------:R-:W-:Y:S02]  /*16e60*/  IMAD.IADD R5, R229, 0x1, -R2.reuse ;  /* 0x00000001e5057824 */ /* 0x100fe400078e0a02 */
[----:B------:R-:W5:Y:S01]  /*16e70*/  MUFU.TANH R104, R14 ;  /* 0x0000000e00687308 */ /* 0x000f620000002400 */
[----:B------:R-:W-:Y:S01]  /*16e80*/  ISETP.GE.AND P0, PT, R0, R226, PT ;  /* 0x000000e20000720c */ /* 0x000fe20003f06270 */
[----:B------:R-:W-:Y:S01]  /*16e90*/  IMAD.IADD R10, R230, 0x1, -R2 ;  /* 0x00000001e60a7824 */ /* 0x000fe200078e0a02 */
[C---:B------:R-:W-:Y:S01]  /*16ea0*/  ISETP.GE.OR P1, PT, R0.reuse, R233, !P1 ;  /* 0x000000e90000720c */ /* 0x040fe20004f26670 */
[----:B------:R-:W-:Y:S01]  /*16eb0*/  FMUL.FTZ R17, R17, UR10 ;  /* 0x0000000a11117c20 */ /* 0x000fe20008410000 */
[----:B------:R-:W-:Y:S01]  /*16ec0*/  ISETP.GE.OR P0, PT, R0, R234, !P0 ;  /* 0x000000ea0000720c */ /* 0x000fe20004706670 */
[----:B------:R-:W-:Y:S01]  /*16ed0*/  FMUL.FTZ R26, R26, UR10 ;  /* 0x0000000a1a1a7c20 */ /* 0x000fe20008410000 */
[----:B------:R-:W-:Y:S03]  /*16ee0*/  FSEL R182, R182, -INF , !P1 ;  /* 0xff800000b6b67808 */ /* 0x000fe60004800000 */
[----:B------:R5:W5:Y:S01]  /*16ef0*/  MUFU.TANH R15, R17 ;  /* 0x00000011000f7308 */ /* 0x000b620000002400 */
[----:B------:R-:W-:Y:S01]  /*16f00*/  FSEL R181, R181, -INF , !P5 ;  /* 0xff800000b5b57808 */ /* 0x000fe20006800000 */
[----:B------:R-:W-:Y:S01]  /*16f10*/  FMUL.FTZ R18, R18, UR10 ;  /* 0x0000000a12127c20 */ /* 0x000fe20008410000 */
[-C--:B------:R-:W-:Y:S01]  /*16f20*/  ISETP.GE.AND P5, PT, R2, R224.reuse, PT ;  /* 0x000000e00200720c */ /* 0x080fe20003fa6270 */
[----:B---3--:R-:W-:Y:S01]  /*16f30*/  FMUL.FTZ R13, R19, UR10 ;  /* 0x0000000a130d7c20 */ /* 0x008fe20008410000 */
[----:B------:R-:W-:Y:S01]  /*16f40*/  FSEL R180, R180, -INF , !P0 ;  /* 0xff800000b4b47808 */ /* 0x000fe20004000000 */
[----:B------:R-:W-:Y:S01]  /*16f50*/  FMUL.FTZ R16, R16, UR10 ;  /* 0x0000000a10107c20 */ /* 0x000fe20008410000 */
[----:B------:R-:W-:Y:S03]  /*16f60*/  FSEL R179, R179, -INF , !P6 ;  /* 0xff800000b3b37808 */ /* 0x000fe60007000000 */
[----:B------:R-:W3:Y:S01]  /*16f70*/  MUFU.TANH R14, R18 ;  /* 0x00000012000e7308 */ /* 0x000ee20000002400 */
[----:B------:R-:W-:Y:S01]  /*16f80*/  ISETP.GE.AND P0, PT, R0, R224, PT ;  /* 0x000000e00000720c */ /* 0x000fe20003f06270 */
[----:B------:R-:W-:Y:S01]  /*16f90*/  FMUL.FTZ R24, R24, UR10 ;  /* 0x0000000a18187c20 */ /* 0x000fe20008410000 */
[----:B------:R-:W-:Y:S01]  /*16fa0*/  ISETP.GE.AND P6, PT, R0, R223, PT ;  /* 0x000000df0000720c */ /* 0x000fe20003fc6270 */
[----:B------:R-:W-:Y:S01]  /*16fb0*/  FMUL.FTZ R25, R25, UR10 ;  /* 0x0000000a19197c20 */ /* 0x000fe20008410000 */
[-C--:B------:R-:W-:Y:S01]  /*16fc0*/  ISETP.GE.OR P5, PT, R2, R232.reuse, !P5 ;  /* 0x000000e80200720c */ /* 0x080fe20006fa6670 */
[----:B------:R-:W-:Y:S01]  /*16fd0*/  FMUL.FTZ R22, R22, UR10 ;  /* 0x0000000a16167c20 */ /* 0x000fe20008410000 */
[C---:B------:R-:W-:Y:S03]  /*16fe0*/  ISETP.GE.OR P0, PT, R0.reuse, R232, !P0 ;  /* 0x000000e80000720c */ /* 0x040fe60004706670 */
[----:B------:R-:W3:Y:S01]  /*16ff0*/  MUFU.TANH R13, R13 ;  /* 0x0000000d000d7308 */ /* 0x000ee20000002400 */
[----:B------:R-:W-:Y:S01]  /*17000*/  ISETP.GE.OR P6, PT, R0, R231, !P6 ;  /* 0x000000e70000720c */ /* 0x000fe200077c6670 */
[----:B------:R-:W-:Y:S01]  /*17010*/  FMUL.FTZ R28, R28, UR10 ;  /* 0x0000000a1c1c7c20 */ /* 0x000fe20008410000 */
[----:B------:R-:W-:Y:S01]  /*17020*/  FSEL R184, R102, -INF , !P0 ;  /* 0xff80000066b87808 */ /* 0x000fe20004000000 */
[----:B------:R-:W-:Y:S01]  /*17030*/  FMUL.FTZ R32, R32, UR10 ;  /* 0x0000000a20207c20 */ /* 0x000fe20008410000 */
[----:B------:R-:W-:Y:S01]  /*17040*/  FSEL R183, R101, -INF , !P3 ;  /* 0xff80000065b77808 */ /* 0x000fe20005800000 */
[----:B------:R-:W-:Y:S01]  /*17050*/  FMUL.FTZ R33, R33, UR10 ;  /* 0x0000000a21217c20 */ /* 0x000fe20008410000 */
[----:B------:R-:W-:Y:S03]  /*17060*/  FMUL.FTZ R34, R34, UR10 ;  /* 0x0000000a22227c20 */ /* 0x000fe60008410000 */
[----:B------:R-:W3:Y:S01]  /*17070*/  MUFU.TANH R16, R16 ;  /* 0x0000001000107308 */ /* 0x000ee20000002400 */
[----:B------:R-:W-:Y:S01]  /*17080*/  FMUL.FTZ R35, R35, UR10 ;  /* 0x0000000a23237c20 */ /* 0x000fe20008410000 */
[----:B------:R-:W-:Y:S01]  /*17090*/  FMUL.FTZ R48, R48, UR10 ;  /* 0x0000000a30307c20 */ /* 0x000fe20008410000 */
[----:B------:R-:W-:Y:S01]  /*170a0*/  FMUL.FTZ R49, R49, UR10 ;  /* 0x0000000a31317c20 */ /* 0x000fe20008410000 */
[----:B------:R-:W-:Y:S01]  /*170b0*/  FMUL.FTZ R51, R51, UR10 ;  /* 0x0000000a33337c20 */ /* 0x000fe20008410000 */
[----:B------:R-:W-:Y:S01]  /*170c0*/  FMUL.FTZ R50, R50, UR10 ;  /* 0x0000000a32327c20 */ /* 0x000fe20008410000 */
[----:B------:R-:W-:Y:S01]  /*170d0*/  FMUL.FTZ R56, R56, UR10 ;  /* 0x0000000a38387c20 */ /* 0x000fe20008410000 */
[----:B------:R-:W-:Y:S03]  /*170e0*/  FMUL.FTZ R57, R57, UR10 ;  /* 0x0000000a39397c20 */ /* 0x000fe60008410000 */
[----:B------:R3:W-:Y:S01]  /*170f0*/  MUFU.TANH R18, R23 ;  /* 0x0000001700127308 */ /* 0x0007e20000002400 */
[----:B------:R-:W-:Y:S01]  /*17100*/  FMUL.FTZ R20, R20, UR10 ;  /* 0x0000000a14147c20 */ /* 0x000fe20008410000 */
[----:B------:R-:W-:Y:S01]  /*17110*/  FMUL.FTZ R21, R21, UR10 ;  /* 0x0000000a15157c20 */ /* 0x000fe20008410000 */
[----:B------:R-:W-:Y:S01]  /*17120*/  FMUL.FTZ R62, R62, UR10 ;  /* 0x0000000a3e3e7c20 */ /* 0x000fe20008410000 */
[----:B------:R-:W-:Y:S01]  /*17130*/  FMUL.FTZ R58, R58, UR10 ;  /* 0x0000000a3a3a7c20 */ /* 0x000fe20008410000 */
[----:B------:R-:W-:Y:S01]  /*17140*/  FMUL.FTZ R63, R63, UR10 ;  /* 0x0000000a3f3f7c20 */ /* 0x000fe20008410000 */
[----:B------:R-:W-:Y:S01]  /*17150*/  FMUL.FTZ R29, R29, UR10 ;  /* 0x0000000a1d1d7c20 */ /* 0x000fe20008410000 */
[----:B------:R-:W-:Y:S03]  /*17160*/  FMUL.FTZ R30, R30, UR10 ;  /* 0x0000000a1e1e7c20 */ /* 0x000fe60008410000 */
[----:B------:R-:W-:Y:S01]  /*17170*/  MUFU.TANH R19, R22 ;  /* 0x0000001600137308 */ /* 0x000fe20000002400 */
        /* <DEDUP_REMOVED lines=18> */
[----:B------:R-:W-:Y:S01]  /*172a0*/  UISETP.GT.AND UP0, UPT, UR12, UR14, UPT ;  /* 0x0000000e0c00728c */ /* 0x000fe2000bf04270 */
[----:B------:R-:W-:Y:S06]  /*172b0*/  UMOV UR20, UR12 ;  /* 0x0000000c00147c82 */ /* 0x000fec0008000000 */
[----:B------:R-:W-:Y:S10]  /*172c0*/  MUFU.TANH R45, R45 ;  /* 0x0000002d002d7308 */ /* 0x000ff40000002400 */
[----:B------:R-:W-:Y:S10]  /*172d0*/  MUFU.TANH R47, R47 ;  /* 0x0000002f002f7308 */ /* 0x000ff40000002400 */
[----:B------:R-:W-:Y:S10]  /*172e0*/  MUFU.TANH R46, R46 ;  /* 0x0000002e002e7308 */ /* 0x000ff40000002400 */
[----:B------:R-:W-:Y:S10]  /*172f0*/  MUFU.TANH R66, R66 ;  /* 0x0000004200427308 */ /* 0x000ff40000002400 */
[----:B------:R-:W-:Y:S10]  /*17300*/  MUFU.TANH R67, R67 ;  /* 0x0000004300437308 */ /* 0x000ff40000002400 */
[----:B------:R-:W-:Y:S10]  /*17310*/  MUFU.TANH R64, R64 ;  /* 0x0000004000407308 */ /* 0x000ff40000002400 */
[----:B------:R-:W-:Y:S10]  /*17320*/  MUFU.TANH R65, R65 ;  /* 0x0000004100417308 */ /* 0x000ff40000002400 */
[----:B------:R-:W-:Y:S10]  /*17330*/  MUFU.TANH R60, R60 ;  /* 0x0000003c003c7308 */ /* 0x000ff40000002400 */
[----:B------:R-:W-:Y:S01]  /*17340*/  MUFU.TANH R61, R61 ;  /* 0x0000003d003d7308 */ /* 0x000fe20000002400 */
[----:B-1----:R-:W-:Y:S01]  /*17350*/  FFMA.FTZ R12, R4, -UR19, R8 ;  /* 0x80000013040c7c23 */ /* 0x002fe20008010008 */
[----:B------:R-:W-:Y:S01]  /*17360*/  IADD3 R4, R0, 0x8, RZ ;  /* 0x0000000800047810 */ /* 0x000fe20007ffe0ff */
[----:B--2---:R-:W-:Y:S01]  /*17370*/  FFMA.FTZ R11, R11, -UR19, R7 ;  /* 0x800000130b0b7c23 */ /* 0x004fe20008010007 */
[----:B------:R-:W-:Y:S02]  /*17380*/  IABS R7, R5 ;  /* 0x0000000500077213 */ /* 0x000fe40000000000 */
[----:B------:R-:W-:Y:S01]  /*17390*/  IADD3 R8, R230, -R4, RZ ;  /* 0x80000004e6087210 */ /* 0x000fe20007ffe0ff */
[----:B------:R-:W-:Y:S01]  /*173a0*/  IMAD.IADD R6, R229, 0x1, -R4 ;  /* 0x00000001e5067824 */ /* 0x000fe200078e0a04 */
[----:B------:R-:W-:Y:S02]  /*173b0*/  ISETP.GE.AND P1, PT, R4, R224, PT ;  /* 0x000000e00400720c */ /* 0x000fe40003f26270 */
[----:B------:R-:W-:Y:S02]  /*173c0*/  IABS R5, R8 ;  /* 0x0000000800057213 */ /* 0x000fe40000000000 */
[----:B------:R-:W-:Y:S02]  /*173d0*/  IABS R9, R6 ;  /* 0x0000000600097213 */ /* 0x000fe40000000000 */
[----:B------:R-:W-:Y:S02]  /*173e0*/  I2FP.F32.S32 R8, R7 ;  /* 0x0000000700087245 */ /* 0x000fe40000201400 */
[----:B------:R-:W-:Y:S02]  /*173f0*/  I2FP.F32.S32 R9, R9 ;  /* 0x0000000900097245 */ /* 0x000fe40000201400 */
[----:B------:R-:W-:Y:S01]  /*17400*/  I2FP.F32.S32 R7, R5 ;  /* 0x0000000500077245 */ /* 0x000fe20000201400 */
[----:B----4-:R-:W-:Y:S01]  /*17410*/  FFMA.FTZ R5, R8, -UR19, R105 ;  /* 0x8000001308057c23 */ /* 0x010fe20008010069 */
[----:B------:R-:W-:Y:S01]  /*17420*/  ISETP.GE.OR P1, PT, R4, R232, !P1 ;  /* 0x000000e80400720c */ /* 0x000fe20004f26670 */
[----:B------:R-:W-:Y:S01]  /*17430*/  FFMA.FTZ R9, R9, -UR19, R108 ;  /* 0x8000001309097c23 */ /* 0x000fe2000801006c */
[----:B------:R-:W-:Y:S01]  /*17440*/  IABS R6, R10 ;  /* 0x0000000a00067213 */ /* 0x000fe20000000000 */
[----:B-----5:R-:W-:Y:S01]  /*17450*/  FFMA.FTZ R104, R7, -UR19, R104 ;  /* 0x8000001307687c23 */ /* 0x020fe20008010068 */
[----:B------:R-:W-:Y:S01]  /*17460*/  FSEL R206, R11, -INF , !P2 ;  /* 0xff8000000bce7808 */ /* 0x000fe20005000000 */
[----:B------:R-:W-:Y:S01]  /*17470*/  MUFU.TANH R108, R63 ;  /* 0x0000003f006c7308 */ /* 0x000fe20000002400 */
[----:B------:R-:W-:Y:S02]  /*17480*/  FSEL R176, R9, -INF , !P1 ;  /* 0xff80000009b07808 */ /* 0x000fe40004800000 */
[----:B------:R-:W-:Y:S02]  /*17490*/  FSEL R177, R5, -INF , !P5 ;  /* 0xff80000005b17808 */ /* 0x000fe40006800000 */
[C---:B------:R-:W-:Y:S02]  /*174a0*/  ISETP.GE.AND P2, PT, R2.reuse, R223, PT ;  /* 0x000000df0200720c */ /* 0x040fe40003f46270 */
[C---:B------:R-:W-:Y:S02]  /*174b0*/  ISETP.GE.AND P1, PT, R2.reuse, R226, PT ;  /* 0x000000e20200720c */ /* 0x040fe40003f26270 */
[----:B------:R-:W-:Y:S02]  /*174c0*/  ISETP.GE.AND P5, PT, R2, R225, PT ;  /* 0x000000e10200720c */ /* 0x000fe40003fa6270 */
[----:B------:R-:W-:Y:S02]  /*174d0*/  I2FP.F32.S32 R6, R6 ;  /* 0x0000000600067245 */ /* 0x000fe40000201400 */
[----:B------:R-:W-:Y:S02]  /*174e0*/  FSEL R210, R12, -INF , !P6 ;  /* 0xff8000000cd27808 */ /* 0x000fe40007000000 */
[C---:B------:R-:W-:Y:S01]  /*174f0*/  IADD3 R5, R227.reuse, -R2, RZ ;  /* 0x80000002e3057210 */ /* 0x040fe20007ffe0ff */
[----:B------:R-:W-:Y:S01]  /*17500*/  FFMA.FTZ R103, R6, -UR19, R103 ;  /* 0x8000001306677c23 */ /* 0x000fe20008010067 */
[C---:B------:R-:W-:Y:S01]  /*17510*/  ISETP.GE.AND P0, PT, R4.reuse, R223, PT ;  /* 0x000000df0400720c */ /* 0x040fe20003f06270 */
[----:B------:R-:W-:Y:S01]  /*17520*/  IMAD.IADD R6, R227, 0x1, -R4 ;  /* 0x00000001e3067824 */ /* 0x000fe200078e0a04 */
[C---:B------:R-:W-:Y:S02]  /*17530*/  ISETP.GE.AND P3, PT, R4.reuse, R226, PT ;  /* 0x000000e20400720c */ /* 0x040fe40003f66270 */
[----:B------:R-:W-:Y:S02]  /*17540*/  ISETP.GE.AND P6, PT, R4, R225, PT ;  /* 0x000000e10400720c */ /* 0x000fe40003fc6270 */
[C---:B------:R-:W-:Y:S02]  /*17550*/  ISETP.GE.OR P2, PT, R2.reuse, R231, !P2 ;  /* 0x000000e70200720c */ /* 0x040fe40005746670 */
[CC--:B------:R-:W-:Y:S02]  /*17560*/  ISETP.GE.OR P1, PT, R2.reuse, R234.reuse, !P1 ;  /* 0x000000ea0200720c */ /* 0x0c0fe40004f26670 */
        /* <DEDUP_REMOVED lines=9> */
[----:B------:R-:W-:Y:S01]  /*17600*/  IABS R17, R6 ;  /* 0x0000000600117213 */ /* 0x000fe20000000000 */
[----:B------:R-:W-:Y:S01]  /*17610*/  MUFU.TANH R5, R21 ;  /* 0x0000001500057308 */ /* 0x000fe20000002400 */
[----:B------:R-:W-:Y:S02]  /*17620*/  IABS R4, R4 ;  /* 0x0000000400047213 */ /* 0x000fe40000000000 */
[----:B------:R-:W-:Y:S02]  /*17630*/  I2FP.F32.S32 R2, R2 ;  /* 0x0000000200027245 */ /* 0x000fe40000201400 */
[----:B------:R-:W-:Y:S02]  /*17640*/  I2FP.F32.S32 R4, R4 ;  /* 0x0000000400047245 */ /* 0x000fe40000201400 */
[----:B------:R-:W-:Y:S03]  /*17650*/  I2FP.F32.S32 R7, R7 ;  /* 0x0000000700077245 */ /* 0x000fe60000201400 */
[----:B------:R-:W1:Y:S01]  /*17660*/  MUFU.TANH R6, R20 ;  /* 0x0000001400067308 */ /* 0x000e620000002400 */
[----:B------:R-:W-:Y:S01]  /*17670*/  I2FP.F32.S32 R17, R17 ;  /* 0x0000001100117245 */ /* 0x000fe20000201400 */
[----:B------:R-:W-:Y:S01]  /*17680*/  FFMA.FTZ R15, R2, -UR19, R15 ;  /* 0x80000013020f7c23 */ /* 0x000fe2000801000f */
[----:B---3--:R-:W-:Y:S01]  /*17690*/  FFMA.FTZ R14, R4, -UR19, R14 ;  /* 0x80000013040e7c23 */ /* 0x008fe2000801000e */
[C---:B------:R-:W-:Y:S01]  /*176a0*/  IADD3 R2, R0.reuse, 0x11, RZ ;  /* 0x0000001100027810 */ /* 0x040fe20007ffe0ff */
[----:B------:R-:W-:Y:S02]  /*176b0*/  VIADD R4, R0, 0x10 ;  /* 0x0000001000047836 */ /* 0x000fe40000000000 */
[----:B------:R-:W-:Y:S01]  /*176c0*/  FFMA.FTZ R13, R7, -UR19, R13 ;  /* 0x80000013070d7c23 */ /* 0x000fe2000801000d */
[----:B------:R-:W-:Y:S02]  /*176d0*/  FFMA.FTZ R17, R17, -UR19, R16 ;  /* 0x8000001311117c23 */ /* 0x000fe40008010010 */
[----:B------:R-:W-:Y:S01]  /*176e0*/  MUFU.TANH R21, R30 ;  /* 0x0000001e00157308 */ /* 0x000fe20000002400 */
[----:B------:R-:W-:Y:S01]  /*176f0*/  FSEL R111, R15, -INF , !P1 ;  /* 0xff8000000f6f7808 */ /* 0x000fe20004800000 */
[C---:B------:R-:W-:Y:S01]  /*17700*/  IMAD.IADD R8, R227.reuse, 0x1, -R4 ;  /* 0x00000001e3087824 */ /* 0x040fe200078e0a04 */
[----:B------:R-:W-:Y:S01]  /*17710*/  FSEL R23, R104, -INF , !P0 ;  /* 0xff80000068177808 */ /* 0x000fe20004000000 */
[----:B------:R-:W-:Y:S01]  /*17720*/  IMAD.IADD R7, R227, 0x1, -R2 ;  /* 0x00000001e3077824 */ /* 0x000fe200078e0a02 */
[----:B------:R-:W-:Y:S01]  /*17730*/  FSEL R101, R103, -INF , !P2 ;  /* 0xff80000067657808 */ /* 0x000fe20005000000 */
[----:B------:R-:W-:Y:S01]  /*17740*/  IMAD.IADD R10, R228, 0x1, -R4 ;  /* 0x00000001e40a7824 */ /* 0x000fe200078e0a04 */
[----:B------:R-:W-:Y:S03]  /*17750*/  FSEL R178, R14, -INF , !P6 ;  /* 0xff8000000eb27808 */ /* 0x000fe60007000000 */
[----:B------:R2:W-:Y:S01]  /*17760*/  MUFU.TANH R16, R24 ;  /* 0x0000001800107308 */ /* 0x0005e20000002400 */
[----:B------:R-:W-:Y:S02]  /*17770*/  IABS R11, R8 ;  /* 0x00000008000b7213 */ /* 0x000fe40000000000 */
[----:B------:R-:W-:Y:S02]  /*17780*/  IABS R9, R7 ;  /* 0x0000000700097213 */ /* 0x000fe40000000000 */
[----:B------:R-:W-:Y:S02]  /*17790*/  I2FP.F32.S32 R11, R11 ;  /* 0x0000000b000b7245 */ /* 0x000fe40000201400 */
[-C--:B------:R-:W-:Y:S03]  /*177a0*/  ISETP.GE.AND P0, PT, R4, R226.reuse, PT ;  /* 0x000000e20400720c */ /* 0x080fe60003f06270 */
[----:B------:R3:W-:Y:S01]  /*177b0*/  MUFU.TANH R15, R25 ;  /* 0x00000019000f7308 */ /* 0x0007e20000002400 */
[----:B------:R-:W-:Y:S01]  /*177c0*/  I2FP.F32.S32 R9, R9 ;  /* 0x0000000900097245 */ /* 0x000fe20000201400 */
[----:B-1----:R-:W-:Y:S01]  /*177d0*/  FFMA.FTZ R6, R11, -UR19, R6 ;  /* 0x800000130b067c23 */ /* 0x002fe20008010006 */
[----:B------:R-:W-:Y:S02]  /*177e0*/  ISETP.GE.AND P2, PT, R2, R226, PT ;  /* 0x000000e20200720c */ /* 0x000fe40003f46270 */
[-C--:B------:R-:W-:Y:S01]  /*177f0*/  ISETP.GE.OR P0, PT, R4, R234.reuse, !P0 ;  /* 0x000000ea0400720c */ /* 0x080fe20004706670 */
[----:B------:R-:W-:Y:S01]  /*17800*/  FFMA.FTZ R5, R9, -UR19, R5 ;  /* 0x8000001309057c23 */ /* 0x000fe20008010005 */
[----:B------:R-:W-:Y:S03]  /*17810*/  ISETP.GE.OR P2, PT, R2, R234, !P2 ;  /* 0x000000ea0200720c */ /* 0x000fe60005746670 */
[----:B------:R-:W1:Y:S01]  /*17820*/  MUFU.TANH R14, R26 ;  /* 0x0000001a000e7308 */ /* 0x000e620000002400 */
[----:B------:R-:W-:Y:S02]  /*17830*/  FSEL R102, R17, -INF , !P3 ;  /* 0xff80000011667808 */ /* 0x000fe40005800000 */
[----:B------:R-:W-:Y:S02]  /*17840*/  IABS R7, R10 ;  /* 0x0000000a00077213 */ /* 0x000fe40000000000 */
[----:B------:R-:W-:Y:S02]  /*17850*/  ISETP.GE.AND P3, PT, R4, R225, PT ;  /* 0x000000e10400720c */ /* 0x000fe40003f66270 */
[----:B--2---:R-:W-:Y:S03]  /*17860*/  FSEL R24, R6, -INF , !P0 ;  /* 0xff80000006187808 */ /* 0x004fe60004000000 */
[----:B------:R-:W-:Y:S01]  /*17870*/  MUFU.TANH R20, R31 ;  /* 0x0000001f00147308 */ /* 0x000fe20000002400 */
[C---:B------:R-:W-:Y:S01]  /*17880*/  ISETP.GE.AND P1, PT, R4.reuse, R224, PT ;  /* 0x000000e00400720c */ /* 0x040fe20003f26270 */
[----:B------:R-:W-:Y:S01]  /*17890*/  IMAD.IADD R6, R229, 0x1, -R4 ;  /* 0x00000001e5067824 */ /* 0x000fe200078e0a04 */
[----:B------:R-:W-:Y:S02]  /*178a0*/  ISETP.GE.AND P6, PT, R4, R223, PT ;  /* 0x000000df0400720c */ /* 0x000fe40003fc6270 */
[----:B------:R-:W-:Y:S01]  /*178b0*/  FSEL R189, R5, -INF , !P2 ;  /* 0xff80000005bd7808 */ /* 0x000fe20005000000 */
[----:B------:R-:W-:Y:S01]  /*178c0*/  IMAD.IADD R5, R229, 0x1, -R2 ;  /* 0x00000001e5057824 */ /* 0x000fe200078e0a02 */
[----:B------:R-:W-:Y:S03]  /*178d0*/  IADD3 R12, R228, -R2, RZ ;  /* 0x80000002e40c7210 */ /* 0x000fe60007ffe0ff */
[----:B------:R-:W-:Y:S01]  /*178e0*/  MUFU.TANH R17, R32 ;  /* 0x0000002000117308 */ /* 0x000fe20000002400 */
[----:B------:R-:W-:Y:S02]  /*178f0*/  I2FP.F32.S32 R7, R7 ;  /* 0x0000000700077245 */ /* 0x000fe40000201400 */
[C---:B------:R-:W-:Y:S02]  /*17900*/  ISETP.GE.OR P3, PT, R4.reuse, R233, !P3 ;  /* 0x000000e90400720c */ /* 0x040fe40005f66670 */
[C---:B------:R-:W-:Y:S01]  /*17910*/  ISETP.GE.OR P1, PT, R4.reuse, R232, !P1 ;  /* 0x000000e80400720c */ /* 0x040fe20004f26670 */
[----:B------:R-:W-:Y:S01]  /*17920*/  FFMA.FTZ R19, R7, -UR19, R19 ;  /* 0x8000001307137c23 */ /* 0x000fe20008010013 */
[----:B------:R-:W-:Y:S01]  /*17930*/  ISETP.GE.OR P6, PT, R4, R231, !P6 ;  /* 0x000000e70400720c */ /* 0x000fe200077c6670 */
[----:B------:R-:W-:Y:S01]  /*17940*/  IMAD.IADD R4, R230, 0x1, -R4 ;  /* 0x00000001e6047824 */ /* 0x000fe200078e0a04 */
[----:B---3--:R-:W-:Y:S02]  /*17950*/  FSEL R25, R13, -INF , !P5 ;  /* 0xff8000000d197808 */ /* 0x008fe40006800000 */
[----:B------:R-:W2:Y:S01]  /*17960*/  MUFU.TANH R13, R27 ;  /* 0x0000001b000d7308 */ /* 0x000ea20000002400 */
[----:B------:R-:W-:Y:S02]  /*17970*/  IABS R8, R12 ;  /* 0x0000000c00087213 */ /* 0x000fe40000000000 */
[C---:B------:R-:W-:Y:S02]  /*17980*/  ISETP.GE.AND P5, PT, R2.reuse, R225, PT ;  /* 0x000000e10200720c */ /* 0x040fe40003fa6270 */
[----:B------:R-:W-:Y:S02]  /*17990*/  IABS R6, R6 ;  /* 0x0000000600067213 */ /* 0x000fe40000000000 */
[----:B------:R-:W-:Y:S02]  /*179a0*/  IABS R9, R5 ;  /* 0x0000000500097213 */ /* 0x000fe40000000000 */
[C---:B------:R-:W-:Y:S01]  /*179b0*/  ISETP.GE.AND P0, PT, R2.reuse, R224, PT ;  /* 0x000000e00200720c */ /* 0x040fe20003f06270 */
[----:B------:R-:W-:Y:S01]  /*179c0*/  IMAD.MOV.U32 R5, RZ, RZ, R6 ;  /* 0x000000ffff057224 */ /* 0x000fe200078e0006 */
[C---:B------:R-:W-:Y:S01]  /*179d0*/  ISETP.GE.AND P2, PT, R2.reuse, R223, PT ;  /* 0x000000df0200720c */ /* 0x040fe20003f46270 */
[----:B------:R3:W-:Y:S01]  /*179e0*/  MUFU.TANH R6, R28 ;  /* 0x0000001c00067308 */ /* 0x0007e20000002400 */
[----:B------:R-:W-:Y:S02]  /*179f0*/  I2FP.F32.S32 R8, R8 ;  /* 0x0000000800087245 */ /* 0x000fe40000201400 */
[C---:B------:R-:W-:Y:S02]  /*17a00*/  ISETP.GE.OR P5, PT, R2.reuse, R233, !P5 ;  /* 0x000000e90200720c */ /* 0x040fe40006fa6670 */
[----:B------:R-:W-:Y:S01]  /*17a10*/  ISETP.GE.OR P0, PT, R2, R232, !P0 ;  /* 0x000000e80200720c */ /* 0x000fe20004706670 */
[----:B------:R-:W-:Y:S01]  /*17a20*/  FFMA.FTZ R18, R8, -UR19, R18 ;  /* 0x8000001308127c23 */ /* 0x000fe20008010012 */
[----:B------:R-:W-:Y:S02]  /*17a30*/  ISETP.GE.OR P2, PT, R2, R231, !P2 ;  /* 0x000000e70200720c */ /* 0x000fe40005746670 */
[----:B------:R-:W-:Y:S01]  /*17a40*/  IABS R7, R4 ;  /* 0x0000000400077213 */ /* 0x000fe20000000000 */
[----:B------:R-:W-:Y:S01]  /*17a50*/  IMAD.MOV.U32 R4, RZ, RZ, R9 ;  /* 0x000000ffff047224 */ /* 0x000fe200078e0009 */
[----:B------:R-:W-:Y:S02]  /*17a60*/  IADD3 R2, R230, -R2, RZ ;  /* 0x80000002e6027210 */ /* 0x000fe40007ffe0ff */
[----:B------:R-:W-:Y:S02]  /*17a70*/  I2FP.F32.S32 R7, R7 ;  /* 0x0000000700077245 */ /* 0x000fe40000201400 */
[----:B------:R-:W-:Y:S02]  /*17a80*/  IABS R8, R2 ;  /* 0x0000000200087213 */ /* 0x000fe40000000000 */
[----:B------:R-:W-:Y:S01]  /*17a90*/  I2FP.F32.S32 R2, R5 ;  /* 0x0000000500027245 */ /* 0x000fe20000201400 */
[----:B-1----:R-:W-:Y:S01]  /*17aa0*/  FFMA.FTZ R14, R7, -UR19, R14 ;  /* 0x80000013070e7c23 */ /* 0x002fe2000801000e */
[----:B------:R-:W1:Y:S01]  /*17ab0*/  MUFU.TANH R5, R29 ;  /* 0x0000001d00057308 */ /* 0x000e620000002400 */
[----:B------:R-:W-:Y:S02]  /*17ac0*/  I2FP.F32.S32 R4, R4 ;  /* 0x0000000400047245 */ /* 0x000fe40000201400 */
[----:B------:R-:W-:Y:S01]  /*17ad0*/  I2FP.F32.S32 R8, R8 ;  /* 0x0000000800087245 */ /* 0x000fe20000201400 */
[----:B------:R-:W-:Y:S01]  /*17ae0*/  FFMA.FTZ R16, R2, -UR19, R16 ;  /* 0x8000001302107c23 */ /* 0x000fe20008010010 */
[----:B------:R-:W-:Y:S01]  /*17af0*/  IADD3 R2, R0, 0x19, RZ ;  /* 0x0000001900027810 */ /* 0x000fe20007ffe0ff */
[----:B------:R-:W-:Y:S01]  /*17b00*/  FFMA.FTZ R15, R4, -UR19, R15 ;  /* 0x80000013040f7c23 */ /* 0x000fe2000801000f */
[----:B------:R-:W-:Y:S02]  /*17b10*/  VIADD R4, R0, 0x18 ;  /* 0x0000001800047836 */ /* 0x000fe40000000000 */
[----:B--2---:R-:W-:Y:S01]  /*17b20*/  FFMA.FTZ R13, R8, -UR19, R13 ;  /* 0x80000013080d7c23 */ /* 0x004fe2000801000d */
[----:B---3--:R-:W-:Y:S01]  /*17b30*/  FSEL R28, R19, -INF , !P3 ;  /* 0xff800000131c7808 */ /* 0x008fe20005800000 */
[C---:B------:R-:W-:Y:S01]  /*17b40*/  IMAD.IADD R7, R229.reuse, 0x1, -R2 ;  /* 0x00000001e5077824 */ /* 0x040fe200078e0a02 */
[----:B------:R-:W-:Y:S01]  /*17b50*/  MUFU.TANH R19, R38 ;  /* 0x0000002600137308 */ /* 0x000fe20000002400 */
[--C-:B------:R-:W-:Y:S01]  /*17b60*/  IMAD.IADD R8, R229, 0x1, -R4.reuse ;  /* 0x00000001e5087824 */ /* 0x100fe200078e0a04 */
[----:B------:R-:W-:Y:S01]  /*17b70*/  FSEL R188, R18, -INF , !P5 ;  /* 0xff80000012bc7808 */ /* 0x000fe20006800000 */
[----:B------:R-:W-:Y:S01]  /*17b80*/  IMAD.IADD R10, R230, 0x1, -R4 ;  /* 0x00000001e60a7824 */ /* 0x000fe200078e0a04 */
[----:B------:R-:W-:Y:S02]  /*17b90*/  IABS R9, R7 ;  /* 0x0000000700097213 */ /* 0x000fe40000000000 */
[----:B------:R-:W-:Y:S04]  /*17ba0*/  IABS R11, R8 ;  /* 0x00000008000b7213 */ /* 0x000fe80000000000 */
[----:B------:R-:W-:Y:S01]  /*17bb0*/  MUFU.TANH R18, R39 ;  /* 0x0000002700127308 */ /* 0x000fe20000002400 */
[----:B------:R-:W-:Y:S02]  /*17bc0*/  I2FP.F32.S32 R9, R9 ;  /* 0x0000000900097245 */ /* 0x000fe40000201400 */
[----:B------:R-:W-:Y:S02]  /*17bd0*/  I2FP.F32.S32 R11, R11 ;  /* 0x0000000b000b7245 */ /* 0x000fe40000201400 */
[-C--:B------:R-:W-:Y:S01]  /*17be0*/  ISETP.GE.AND P3, PT, R4, R224.reuse, PT ;  /* 0x000000e00400720c */ /* 0x080fe20003f66270 */
[----:B-1----:R-:W-:Y:S01]  /*17bf0*/  FFMA.FTZ R5, R9, -UR19, R5 ;  /* 0x8000001309057c23 */ /* 0x002fe20008010005 */
[----:B------:R-:W-:Y:S01]  /*17c00*/  ISETP.GE.AND P5, PT, R2, R224, PT ;  /* 0x000000e00200720c */ /* 0x000fe20003fa6270 */
[----:B------:R-:W-:Y:S01]  /*17c10*/  FFMA.FTZ R6, R11, -UR19, R6 ;  /* 0x800000130b067c23 */ /* 0x000fe20008010006 */
[-C--:B------:R-:W-:Y:S02]  /*17c20*/  ISETP.GE.OR P3, PT, R4, R232.reuse, !P3 ;  /* 0x000000e80400720c */ /* 0x080fe40005f66670 */
[----:B------:R-:W-:Y:S02]  /*17c30*/  ISETP.GE.OR P5, PT, R2, R232, !P5 ;  /* 0x000000e80200720c */ /* 0x000fe40006fa6670 */
[----:B------:R-:W-:Y:S02]  /*17c40*/  FSEL R204, R16, -INF , !P1 ;  /* 0xff80000010cc7808 */ /* 0x000fe40004800000 */
[----:B------:R-:W1:Y:S01]  /*17c50*/  MUFU.TANH R16, R33 ;  /* 0x0000002100107308 */ /* 0x000e620000002400 */
[----:B------:R-:W-:Y:S02]  /*17c60*/  FSEL R205, R15, -INF , !P0 ;  /* 0xff8000000fcd7808 */ /* 0x000fe40004000000 */
[----:B------:R-:W-:Y:S02]  /*17c70*/  FSEL R208, R14, -INF , !P6 ;  /* 0xff8000000ed07808 */ /* 0x000fe40007000000 */
[----:B------:R-:W-:Y:S01]  /*17c80*/  FSEL R191, R6, -INF , !P3 ;  /* 0xff80000006bf7808 */ /* 0x000fe20005800000 */
[----:B------:R-:W-:Y:S01]  /*17c90*/  IMAD.IADD R6, R227, 0x1, -R4 ;  /* 0x00000001e3067824 */ /* 0x000fe200078e0a04 */
[----:B------:R-:W-:Y:S03]  /*17ca0*/  IADD3 R12, R230, -R2, RZ ;  /* 0x80000002e60c7210 */ /* 0x000fe60007ffe0ff */
[----:B------:R-:W2:Y:S01]  /*17cb0*/  MUFU.TANH R14, R34 ;  /* 0x00000022000e7308 */ /* 0x000ea20000002400 */
[----:B------:R-:W-:Y:S02]  /*17cc0*/  IABS R7, R10 ;  /* 0x0000000a00077213 */ /* 0x000fe40000000000 */
[----:B------:R-:W-:Y:S01]  /*17cd0*/  FSEL R195, R5, -INF , !P5 ;  /* 0xff80000005c37808 */ /* 0x000fe20006800000 */
[----:B------:R-:W-:Y:S01]  /*17ce0*/  IMAD.IADD R5, R227, 0x1, -R2 ;  /* 0x00000001e3057824 */ /* 0x000fe200078e0a02 */
[C---:B------:R-:W-:Y:S02]  /*17cf0*/  ISETP.GE.AND P1, PT, R4.reuse, R223, PT ;  /* 0x000000df0400720c */ /* 0x040fe40003f26270 */
[C---:B------:R-:W-:Y:S03]  /*17d00*/  ISETP.GE.AND P0, PT, R4.reuse, R226, PT ;  /* 0x000000e20400720c */ /* 0x040fe60003f06270 */
[----:B------:R-:W-:Y:S01]  /*17d10*/  MUFU.TANH R15, R40 ;  /* 0x00000028000f7308 */ /* 0x000fe20000002400 */
[C---:B------:R-:W-:Y:S02]  /*17d20*/  ISETP.GE.AND P6, PT, R4.reuse, R225, PT ;  /* 0x000000e10400720c */ /* 0x040fe40003fc6270 */
[----:B------:R-:W-:Y:S02]  /*17d30*/  I2FP.F32.S32 R7, R7 ;  /* 0x0000000700077245 */ /* 0x000fe40000201400 */
[----:B------:R-:W-:Y:S02]  /*17d40*/  FSEL R209, R13, -INF , !P2 ;  /* 0xff8000000dd17808 */ /* 0x000fe40005000000 */
[C---:B------:R-:W-:Y:S03]  /*17d50*/  ISETP.GE.OR P1, PT, R4.reuse, R231, !P1 ;  /* 0x000000e70400720c */ /* 0x040fe60004f26670 */
[----:B------:R-:W3:Y:S01]  /*17d60*/  MUFU.TANH R13, R35 ;  /* 0x00000023000d7308 */ /* 0x000ee20000002400 */
[----:B------:R-:W-:Y:S01]  /*17d70*/  IABS R8, R12 ;  /* 0x0000000c00087213 */ /* 0x000fe20000000000 */
[----:B------:R-:W-:Y:S01]  /*17d80*/  FFMA.FTZ R21, R7, -UR19, R21 ;  /* 0x8000001307157c23 */ /* 0x000fe20008010015 */
[C---:B------:R-:W-:Y:S02]  /*17d90*/  ISETP.GE.OR P0, PT, R4.reuse, R234, !P0 ;  /* 0x000000ea0400720c */ /* 0x040fe40004706670 */
[----:B------:R-:W-:Y:S01]  /*17da0*/  ISETP.GE.OR P6, PT, R4, R233, !P6 ;  /* 0x000000e90400720c */ /* 0x000fe200077c6670 */
[----:B------:R-:W-:Y:S01]  /*17db0*/  IMAD.IADD R4, R228, 0x1, -R4 ;  /* 0x00000001e4047824 */ /* 0x000fe200078e0a04 */
[----:B------:R-:W-:Y:S02]  /*17dc0*/  IABS R6, R6 ;  /* 0x0000000600067213 */ /* 0x000fe40000000000 */
[C---:B------:R-:W-:Y:S02]  /*17dd0*/  ISETP.GE.AND P2, PT, R2.reuse, R223, PT ;  /* 0x000000df0200720c */ /* 0x040fe40003f46270 */
[C---:B------:R-:W-:Y:S02]  /*17de0*/  ISETP.GE.AND P3, PT, R2.reuse, R226, PT ;  /* 0x000000e20200720c */ /* 0x040fe40003f66270 */
[C---:B------:R-:W-:Y:S02]  /*17df0*/  ISETP.GE.AND P5, PT, R2.reuse, R225, PT ;  /* 0x000000e10200720c */ /* 0x040fe40003fa6270 */
[----:B------:R-:W-:Y:S01]  /*17e00*/  IABS R9, R5 ;  /* 0x0000000500097213 */ /* 0x000fe20000000000 */
[----:B------:R-:W-:Y:S01]  /*17e10*/  IMAD.MOV.U32 R5, RZ, RZ, R6 ;  /* 0x000000ffff057224 */ /* 0x000fe200078e0006 */
[----:B------:R-:W-:Y:S01]  /*17e20*/  I2FP.F32.S32 R8, R8 ;  /* 0x0000000800087245 */ /* 0x000fe20000201400 */
[----:B------:R-:W-:Y:S01]  /*17e30*/  MUFU.TANH R6, R36 ;  /* 0x0000002400067308 */ /* 0x000fe20000002400 */
[C---:B------:R-:W-:Y:S02]  /*17e40*/  ISETP.GE.OR P2, PT, R2.reuse, R231, !P2 ;  /* 0x000000e70200720c */ /* 0x040fe40005746670 */
[----:B------:R-:W-:Y:S01]  /*17e50*/  ISETP.GE.OR P3, PT, R2, R234, !P3 ;  /* 0x000000ea0200720c */ /* 0x000fe20005f66670 */
[----:B------:R-:W-:Y:S01]  /*17e60*/  FFMA.FTZ R20, R8, -UR19, R20 ;  /* 0x8000001308147c23 */ /* 0x000fe20008010014 */
[----:B------:R-:W-:Y:S02]  /*17e70*/  ISETP.GE.OR P5, PT, R2, R233, !P5 ;  /* 0x000000e90200720c */ /* 0x000fe40006fa6670 */
[----:B------:R-:W-:Y:S02]  /*17e80*/  IADD3 R2, R228, -R2, RZ ;  /* 0x80000002e4027210 */ /* 0x000fe40007ffe0ff */
[----:B------:R-:W-:Y:S01]  /*17e90*/  IABS R7, R4 ;  /* 0x0000000400077213 */ /* 0x000fe20000000000 */
[----:B------:R-:W-:Y:S01]  /*17ea0*/  IMAD.MOV.U32 R4, RZ, RZ, R9 ;  /* 0x000000ffff047224 */ /* 0x000fe200078e0009 */
[----:B------:R-:W-:Y:S02]  /*17eb0*/  IABS R8, R2 ;  /* 0x0000000200087213 */ /* 0x000fe40000000000 */
[----:B------:R-:W-:Y:S02]  /*17ec0*/  I2FP.F32.S32 R2, R5 ;  /* 0x0000000500027245 */ /* 0x000fe40000201400 */
[----:B------:R4:W5:Y:S01]  /*17ed0*/  MUFU.TANH R5, R37 ;  /* 0x0000002500057308 */ /* 0x0009620000002400 */
[----:B------:R-:W-:Y:S02]  /*17ee0*/  I2FP.F32.S32 R4, R4 ;  /* 0x0000000400047245 */ /* 0x000fe40000201400 */
[----:B------:R-:W-:Y:S01]  /*17ef0*/  FFMA.FTZ R17, R2, -UR19, R17 ;  /* 0x8000001302117c23 */ /* 0x000fe20008010011 */
[----:B------:R-:W-:Y:S02]  /*17f00*/  I2FP.F32.S32 R7, R7 ;  /* 0x0000000700077245 */ /* 0x000fe40000201400 */
[----:B------:R-:W-:Y:S01]  /*17f10*/  I2FP.F32.S32 R8, R8 ;  /* 0x0000000800087245 */ /* 0x000fe20000201400 */
[----:B-1----:R-:W-:Y:S01]  /*17f20*/  FFMA.FTZ R16, R4, -UR19, R16 ;  /* 0x8000001304107c23 */ /* 0x002fe20008010010 */
[C---:B------:R-:W-:Y:S01]  /*17f30*/  IADD3 R2, R0.reuse, 0x21, RZ ;  /* 0x0000002100027810 */ /* 0x040fe20007ffe0ff */
[----:B------:R-:W-:Y:S02]  /*17f40*/  VIADD R4, R0, 0x20 ;  /* 0x0000002000047836 */ /* 0x000fe40000000000 */
[----:B--2---:R-:W-:Y:S01]  /*17f50*/  FFMA.FTZ R14, R7, -UR19, R14 ;  /* 0x80000013070e7c23 */ /* 0x004fe2000801000e */
[----:B---3--:R-:W-:Y:S01]  /*17f60*/  FFMA.FTZ R13, R8, -UR19, R13 ;  /* 0x80000013080d7c23 */ /* 0x008fe2000801000d */
[----:B------:R-:W-:Y:S01]  /*17f70*/  FSEL R190, R21, -INF , !P1 ;  /* 0xff80000015be7808 */ /* 0x000fe20004800000 */
[C---:B------:R-:W-:Y:S01]  /*17f80*/  IMAD.IADD R7, R227.reuse, 0x1, -R2 ;  /* 0x00000001e3077824 */ /* 0x040fe200078e0a02 */
[----:B------:R-:W-:Y:S01]  /*17f90*/  MUFU.TANH R21, R48 ;  /* 0x0000003000157308 */ /* 0x000fe20000002400 */
[--C-:B------:R-:W-:Y:S01]  /*17fa0*/  IMAD.IADD R8, R227, 0x1, -R4.reuse ;  /* 0x00000001e3087824 */ /* 0x100fe200078e0a04 */
[----:B------:R-:W-:Y:S01]  /*17fb0*/  FSEL R193, R20, -INF , !P2 ;  /* 0xff80000014c17808 */ /* 0x000fe20005000000 */
[C---:B------:R-:W-:Y:S01]  /*17fc0*/  IMAD.IADD R10, R228.reuse, 0x1, -R4 ;  /* 0x00000001e40a7824 */ /* 0x040fe200078e0a04 */
[----:B------:R-:W-:Y:S01]  /*17fd0*/  IABS R9, R7 ;  /* 0x0000000700097213 */ /* 0x000fe20000000000 */
[----:B----4-:R-:W-:Y:S01]  /*17fe0*/  LDSM.16.MT88.4 R36, [R218+0x9000] ;  /* 0x00900000da24783b */ /* 0x010fe20000004200 */
[----:B------:R-:W-:Y:S04]  /*17ff0*/  IABS R11, R8 ;  /* 0x00000008000b7213 */ /* 0x000fe80000000000 */
[----:B------:R-:W-:Y:S01]  /*18000*/  MUFU.TANH R20, R57 ;  /* 0x0000003900147308 */ /* 0x000fe20000002400 */
[----:B------:R-:W-:Y:S02]  /*18010*/  I2FP.F32.S32 R9, R9 ;  /* 0x0000000900097245 */ /* 0x000fe40000201400 */
[----:B------:R-:W-:Y:S02]  /*18020*/  I2FP.F32.S32 R11, R11 ;  /* 0x0000000b000b7245 */ /* 0x000fe40000201400 */
[----:B------:R-:W-:Y:S01]  /*18030*/  IADD3 R12, R228, -R2, RZ ;  /* 0x80000002e40c7210 */ /* 0x000fe20007ffe0ff */
[----:B-----5:R-:W-:Y:S01]  /*18040*/  FFMA.FTZ R5, R9, -UR19, R5 ;  /* 0x8000001309057c23 */ /* 0x020fe20008010005 */
[-C--:B------:R-:W-:Y:S01]  /*18050*/  ISETP.GE.AND P1, PT, R4, R226.reuse, PT ;  /* 0x000000e20400720c */ /* 0x080fe20003f26270 */
[----:B------:R-:W-:Y:S01]  /*18060*/  FFMA.FTZ R6, R11, -UR19, R6 ;  /* 0x800000130b067c23 */ /* 0x000fe20008010006 */
[----:B------:R-:W-:Y:S02]  /*18070*/  ISETP.GE.AND P2, PT, R2, R226, PT ;  /* 0x000000e20200720c */ /* 0x000fe40003f46270 */
[----:B------:R-:W-:Y:S02]  /*18080*/  IABS R8, R12 ;  /* 0x0000000c00087213 */ /* 0x000fe40000000000 */
[----:B------:R-:W1:Y:S01]  /*18090*/  MUFU.TANH R12, R43 ;  /* 0x0000002b000c7308 */ /* 0x000e620000002400 */
[-C--:B------:R-:W-:Y:S02]  /*180a0*/  ISETP.GE.OR P1, PT, R4, R234.reuse, !P1 ;  /* 0x000000ea0400720c */ /* 0x080fe40004f26670 */
[----:B------:R-:W-:Y:S02]  /*180b0*/  ISETP.GE.OR P2, PT, R2, R234, !P2 ;  /* 0x000000ea0200720c */ /* 0x000fe40005746670 */
[----:B------:R-:W-:Y:S02]  /*180c0*/  IABS R7, R10 ;  /* 0x0000000a00077213 */ /* 0x000fe40000000000 */
[----:B------:R-:W-:Y:S01]  /*180d0*/  FSEL R200, R16, -INF , !P3 ;  /* 0xff80000010c87808 */ /* 0x000fe20005800000 */
[----:B------:R-:W-:Y:S01]  /*180e0*/  VIADD R16, R0, 0x39 ;  /* 0x0000003900107836 */ /* 0x000fe20000000000 */
[----:B------:R-:W-:Y:S02]  /*180f0*/  FSEL R199, R17, -INF , !P0 ;  /* 0xff80000011c77808 */ /* 0x000fe40004000000 */
[----:B------:R-:W-:Y:S01]  /*18100*/  MUFU.TANH R17, R51 ;  /* 0x0000003300117308 */ /* 0x000fe20000002400 */
[----:B------:R-:W-:Y:S02]  /*18110*/  FSEL R202, R14, -INF , !P6 ;  /* 0xff8000000eca7808 */ /* 0x000fe40007000000 */
[----:B------:R-:W-:Y:S02]  /*18120*/  FSEL R203, R13, -INF , !P5 ;  /* 0xff8000000dcb7808 */ /* 0x000fe40006800000 */
[----:B------:R-:W-:Y:S01]  /*18130*/  FSEL R197, R6, -INF , !P1 ;  /* 0xff80000006c57808 */ /* 0x000fe20004800000 */
[----:B------:R-:W-:Y:S01]  /*18140*/  IMAD.IADD R6, R229, 0x1, -R4 ;  /* 0x00000001e5067824 */ /* 0x000fe200078e0a04 */
[----:B------:R-:W-:Y:S03]  /*18150*/  FSEL R198, R5, -INF , !P2 ;  /* 0xff80000005c67808 */ /* 0x000fe60005000000 */
[----:B------:R-:W2:Y:S01]  /*18160*/  MUFU.TANH R14, R41 ;  /* 0x00000029000e7308 */ /* 0x000ea20000002400 */
[----:B------:R-:W-:Y:S01]  /*18170*/  I2FP.F32.S32 R8, R8 ;  /* 0x0000000800087245 */ /* 0x000fe20000201400 */
[----:B------:R-:W-:Y:S01]  /*18180*/  IMAD.IADD R5, R229, 0x1, -R2 ;  /* 0x00000001e5057824 */ /* 0x000fe200078e0a02 */
[-C--:B------:R-:W-:Y:S02]  /*18190*/  ISETP.GE.AND P3, PT, R4, R224.reuse, PT ;  /* 0x000000e00400720c */ /* 0x080fe40003f66270 */
[----:B------:R-:W-:Y:S01]  /*181a0*/  ISETP.GE.AND P1, PT, R2, R224, PT ;  /* 0x000000e00200720c */ /* 0x000fe20003f26270 */
[----:B------:R-:W-:Y:S01]  /*181b0*/  FFMA.FTZ R18, R8, -UR19, R18 ;  /* 0x8000001308127c23 */ /* 0x000fe20008010012 */
[----:B------:R-:W-:Y:S03]  /*181c0*/  I2FP.F32.S32 R7, R7 ;  /* 0x0000000700077245 */ /* 0x000fe60000201400 */
[----:B------:R-:W3:Y:S01]  /*181d0*/  MUFU.TANH R13, R42 ;  /* 0x0000002a000d7308 */ /* 0x000ee20000002400 */
[----:B------:R-:W-:Y:S02]  /*181e0*/  ISETP.GE.AND P2, PT, R2, R223, PT ;  /* 0x000000df0200720c */ /* 0x000fe40003f46270 */
[C---:B------:R-:W-:Y:S01]  /*181f0*/  ISETP.GE.AND P0, PT, R4.reuse, R225, PT ;  /* 0x000000e10400720c */ /* 0x040fe20003f06270 */
[----:B------:R-:W-:Y:S01]  /*18200*/  FFMA.FTZ R19, R7, -UR19, R19 ;  /* 0x8000001307137c23 */ /* 0x000fe20008010013 */
[----:B------:R-:W-:Y:S02]  /*18210*/  ISETP.GE.AND P6, PT, R4, R223, PT ;  /* 0x000000df0400720c */ /* 0x000fe40003fc6270 */
[----:B------:R-:W-:Y:S02]  /*18220*/  ISETP.GE.AND P5, PT, R2, R225, PT ;  /* 0x000000e10200720c */ /* 0x000fe40003fa6270 */
[-C--:B------:R-:W-:Y:S02]  /*18230*/  ISETP.GE.OR P3, PT, R4, R232.reuse, !P3 ;  /* 0x000000e80400720c */ /* 0x080fe40005f66670 */
[C---:B------:R-:W-:Y:S02]  /*18240*/  ISETP.GE.OR P1, PT, R2.reuse, R232, !P1 ;  /* 0x000000e80200720c */ /* 0x040fe40004f26670 */
[----:B------:R-:W-:Y:S02]  /*18250*/  ISETP.GE.OR P2, PT, R2, R231, !P2 ;  /* 0x000000e70200720c */ /* 0x000fe40005746670 */
[C---:B------:R-:W-:Y:S02]  /*18260*/  ISETP.GE.OR P0, PT, R4.reuse, R233, !P0 ;  /* 0x000000e90400720c */ /* 0x040fe40004706670 */
[----:B------:R-:W-:Y:S01]  /*18270*/  ISETP.GE.OR P6, PT, R4, R231, !P6 ;  /* 0x000000e70400720c */ /* 0x000fe200077c6670 */
[----:B------:R-:W-:Y:S01]  /*18280*/  IMAD.IADD R4, R230, 0x1, -R4 ;  /* 0x00000001e6047824 */ /* 0x000fe200078e0a04 */
[----:B------:R-:W-:Y:S02]  /*18290*/  ISETP.GE.OR P5, PT, R2, R233, !P5 ;  /* 0x000000e90200720c */ /* 0x000fe40006fa6670 */
[----:B------:R-:W-:Y:S02]  /*182a0*/  IADD3 R2, R230, -R2, RZ ;  /* 0x80000002e6027210 */ /* 0x000fe40007ffe0ff */
[----:B------:R-:W-:Y:S02]  /*182b0*/  IABS R8, R6 ;  /* 0x0000000600087213 */ /* 0x000fe40000000000 */
        /* <DEDUP_REMOVED lines=8> */
[----:B-1----:R-:W-:Y:S01]  /*18340*/  FFMA.FTZ R12, R6, -UR19, R12 ;  /* 0x80000013060c7c23 */ /* 0x002fe2000801000c */
[----:B------:R-:W-:Y:S01]  /*18350*/  I2FP.F32.S32 R5, R5 ;  /* 0x0000000500057245 */ /* 0x000fe20000201400 */
[----:B------:R-:W-:Y:S01]  /*18360*/  FFMA.FTZ R15, R2, -UR19, R15 ;  /* 0x80000013020f7c23 */ /* 0x000fe2000801000f */
[----:B------:R-:W-:Y:S01]  /*18370*/  IADD3 R2, R0, 0x29, RZ ;  /* 0x0000002900027810 */ /* 0x000fe20007ffe0ff */
[----:B--2---:R-:W-:Y:S01]  /*18380*/  FFMA.FTZ R14, R4, -UR19, R14 ;  /* 0x80000013040e7c23 */ /* 0x004fe2000801000e */
[----:B------:R-:W-:Y:S02]  /*18390*/  VIADD R4, R0, 0x28 ;  /* 0x0000002800047836 */ /* 0x000fe40000000000 */
[----:B---3--:R-:W-:Y:S01]  /*183a0*/  FFMA.FTZ R13, R5, -UR19, R13 ;  /* 0x80000013050d7c23 */ /* 0x008fe2000801000d */
[C---:B------:R-:W-:Y:S01]  /*183b0*/  IADD3 R10, R230.reuse, -R2, RZ ;  /* 0x80000002e60a7210 */ /* 0x040fe20007ffe0ff */
[----:B------:R-:W-:Y:S01]  /*183c0*/  IMAD.IADD R5, R229, 0x1, -R2 ;  /* 0x00000001e5057824 */ /* 0x000fe200078e0a02 */
[----:B------:R-:W-:Y:S01]  /*183d0*/  FSEL R192, R19, -INF , !P0 ;  /* 0xff80000013c07808 */ /* 0x000fe20004000000 */
[--C-:B------:R-:W-:Y:S01]  /*183e0*/  IMAD.IADD R6, R229, 0x1, -R4.reuse ;  /* 0x00000001e5067824 */ /* 0x100fe200078e0a04 */
[----:B------:R-:W1:Y:S01]  /*183f0*/  MUFU.TANH R19, R49 ;  /* 0x0000003100137308 */ /* 0x000e620000002400 */
[--C-:B------:R-:W-:Y:S01]  /*18400*/  IMAD.IADD R8, R230, 0x1, -R4.reuse ;  /* 0x00000001e6087824 */ /* 0x100fe200078e0a04 */
[----:B------:R-:W-:Y:S01]  /*18410*/  IABS R7, R5 ;  /* 0x0000000500077213 */ /* 0x000fe20000000000 */
[----:B------:R-:W-:Y:S01]  /*18420*/  IMAD.IADD R11, R227, 0x1, -R4 ;  /* 0x00000001e30b7824 */ /* 0x000fe200078e0a04 */
[----:B------:R-:W-:Y:S02]  /*18430*/  IABS R9, R6 ;  /* 0x0000000600097213 */ /* 0x000fe40000000000 */
[----:B------:R-:W-:Y:S02]  /*18440*/  I2FP.F32.S32 R7, R7 ;  /* 0x0000000700077245 */ /* 0x000fe40000201400 */
[----:B------:R-:W-:Y:S02]  /*18450*/  I2FP.F32.S32 R9, R9 ;  /* 0x0000000900097245 */ /* 0x000fe40000201400 */
[----:B------:R-:W-:Y:S01]  /*18460*/  FSEL R194, R18, -INF , !P5 ;  /* 0xff80000012c27808 */ /* 0x000fe20006800000 */
[----:B------:R-:W-:Y:S01]  /*18470*/  FFMA.FTZ R7, R7, -UR19, R45 ;  /* 0x8000001307077c23 */ /* 0x000fe2000801002d */
[----:B------:R-:W-:Y:S01]  /*18480*/  MUFU.TANH R18, R50 ;  /* 0x0000003200127308 */ /* 0x000fe20000002400 */
[-C--:B------:R-:W-:Y:S01]  /*18490*/  ISETP.GE.AND P0, PT, R4, R224.reuse, PT ;  /* 0x000000e00400720c */ /* 0x080fe20003f06270 */
[----:B------:R-:W-:Y:S01]  /*184a0*/  FFMA.FTZ R9, R9, -UR19, R44 ;  /* 0x8000001309097c23 */ /* 0x000fe2000801002c */
[----:B------:R-:W-:Y:S02]  /*184b0*/  ISETP.GE.AND P5, PT, R2, R224, PT ;  /* 0x000000e00200720c */ /* 0x000fe40003fa6270 */
[----:B------:R-:W-:Y:S02]  /*184c0*/  IABS R5, R10 ;  /* 0x0000000a00057213 */ /* 0x000fe40000000000 */
[----:B------:R-:W-:Y:S03]  /*184d0*/  IABS R6, R8 ;  /* 0x0000000800067213 */ /* 0x000fe60000000000 */
[----:B------:R-:W-:Y:S01]  /*184e0*/  MUFU.TANH R10, R53 ;  /* 0x00000035000a7308 */ /* 0x000fe20000002400 */
[-C--:B------:R-:W-:Y:S02]  /*184f0*/  ISETP.GE.OR P0, PT, R4, R232.reuse, !P0 ;  /* 0x000000e80400720c */ /* 0x080fe40004706670 */
[----:B------:R-:W-:Y:S01]  /*18500*/  ISETP.GE.OR P5, PT, R2, R232, !P5 ;  /* 0x000000e80200720c */ /* 0x000fe20006fa6670 */
[----:B------:R-:W-:Y:S01]  /*18510*/  IMAD.MOV.U32 R8, RZ, RZ, R6 ;  /* 0x000000ffff087224 */ /* 0x000fe200078e0006 */
[----:B------:R-:W-:Y:S02]  /*18520*/  I2FP.F32.S32 R5, R5 ;  /* 0x0000000500057245 */ /* 0x000fe40000201400 */
[----:B------:R-:W-:Y:S01]  /*18530*/  FSEL R48, R12, -INF , !P2 ;  /* 0xff8000000c307808 */ /* 0x000fe20005000000 */
[C---:B------:R-:W-:Y:S01]  /*18540*/  VIADD R12, R0.reuse, 0x31 ;  /* 0x00000031000c7836 */ /* 0x040fe20000000000 */
[----:B------:R-:W-:Y:S01]  /*18550*/  FSEL R196, R9, -INF , !P0 ;  /* 0xff80000009c47808 */ /* 0x000fe20004000000 */
[----:B------:R-:W-:Y:S01]  /*18560*/  FFMA.FTZ R47, R5, -UR19, R47 ;  /* 0x80000013052f7c23 */ /* 0x000fe2000801002f */
[----:B------:R-:W-:Y:S01]  /*18570*/  FSEL R201, R7, -INF , !P5 ;  /* 0xff80000007c97808 */ /* 0x000fe20006800000 */
[----:B------:R-:W-:Y:S01]  /*18580*/  VIADD R9, R0, 0x38 ;  /* 0x0000003800097836 */ /* 0x000fe20000000000 */
[----:B------:R-:W-:Y:S02]  /*18590*/  IABS R6, R11 ;  /* 0x0000000b00067213 */ /* 0x000fe40000000000 */
[----:B------:R-:W-:Y:S01]  /*185a0*/  MUFU.TANH R11, R54 ;  /* 0x00000036000b7308 */ /* 0x000fe20000002400 */
[CC--:B------:R-:W-:Y:S02]  /*185b0*/  ISETP.GE.AND P2, PT, R2.reuse, R226.reuse, PT ;  /* 0x000000e20200720c */ /* 0x0c0fe40003f46270 */
[C---:B------:R-:W-:Y:S02]  /*185c0*/  ISETP.GE.AND P0, PT, R2.reuse, R225, PT ;  /* 0x000000e10200720c */ /* 0x040fe40003f06270 */
[----:B------:R-:W-:Y:S02]  /*185d0*/  ISETP.GE.AND P5, PT, R2, R223, PT ;  /* 0x000000df0200720c */ /* 0x000fe40003fa6270 */
[----:B------:R-:W-:Y:S03]  /*185e0*/  FSEL R240, R15, -INF , !P3 ;  /* 0xff8000000ff07808 */ /* 0x000fe60005800000 */
[----:B------:R-:W2:Y:S01]  /*185f0*/  MUFU.TANH R15, R52 ;  /* 0x00000034000f7308 */ /* 0x000ea20000002400 */
[----:B------:R-:W-:Y:S02]  /*18600*/  FSEL R213, R14, -INF , !P1 ;  /* 0xff8000000ed57808 */ /* 0x000fe40004800000 */
[----:B------:R-:W-:Y:S01]  /*18610*/  FSEL R236, R13, -INF , !P6 ;  /* 0xff8000000dec7808 */ /* 0x000fe20007000000 */
[----:B------:R-:W-:Y:S01]  /*18620*/  VIADD R13, R0, 0x30 ;  /* 0x00000030000d7836 */ /* 0x000fe20000000000 */
[C---:B------:R-:W-:Y:S01]  /*18630*/  ISETP.GE.AND P3, PT, R4.reuse, R226, PT ;  /* 0x000000e20400720c */ /* 0x040fe20003f66270 */
[----:B------:R-:W-:Y:S01]  /*18640*/  IMAD.IADD R0, R229, 0x1, -R12 ;  /* 0x00000001e5007824 */ /* 0x000fe200078e0a0c */
[C---:B------:R-:W-:Y:S03]  /*18650*/  ISETP.GE.AND P1, PT, R4.reuse, R225, PT ;  /* 0x000000e10400720c */ /* 0x040fe60003f26270 */
[----:B------:R3:W4:Y:S01]  /*18660*/  MUFU.TANH R14, R55 ;  /* 0x00000037000e7308 */ /* 0x0007220000002400 */
[----:B------:R-:W-:Y:S02]  /*18670*/  ISETP.GE.AND P6, PT, R4, R223, PT ;  /* 0x000000df0400720c */ /* 0x000fe40003fc6270 */
[----:B------:R-:W-:Y:S02]  /*18680*/  I2FP.F32.S32 R6, R6 ;  /* 0x0000000600067245 */ /* 0x000fe40000201400 */
[C---:B------:R-:W-:Y:S02]  /*18690*/  ISETP.GE.OR P2, PT, R2.reuse, R234, !P2 ;  /* 0x000000ea0200720c */ /* 0x040fe40005746670 */
[----:B------:R-:W-:Y:S01]  /*186a0*/  ISETP.GE.OR P0, PT, R2, R233, !P0 ;  /* 0x000000e90200720c */ /* 0x000fe20004706670 */
[----:B------:R-:W-:Y:S01]  /*186b0*/  FFMA.FTZ R21, R6, -UR19, R21 ;  /* 0x8000001306157c23 */ /* 0x000fe20008010015 */
[----:B------:R-:W-:Y:S02]  /*186c0*/  ISETP.GE.OR P5, PT, R2, R231, !P5 ;  /* 0x000000e70200720c */ /* 0x000fe40006fa6670 */
[C---:B------:R-:W-:Y:S01]  /*186d0*/  IADD3 R5, R227.reuse, -R2, RZ ;  /* 0x80000002e3057210 */ /* 0x040fe20007ffe0ff */
[----:B------:R-:W-:Y:S01]  /*186e0*/  IMAD.IADD R2, R228, 0x1, -R2 ;  /* 0x00000001e4027824 */ /* 0x000fe200078e0a02 */
[C---:B------:R-:W-:Y:S02]  /*186f0*/  ISETP.GE.OR P3, PT, R4.reuse, R234, !P3 ;  /* 0x000000ea0400720c */ /* 0x040fe40005f66670 */
[C---:B------:R-:W-:Y:S02]  /*18700*/  ISETP.GE.OR P1, PT, R4.reuse, R233, !P1 ;  /* 0x000000e90400720c */ /* 0x040fe40004f26670 */
[----:B------:R-:W-:Y:S01]  /*18710*/  ISETP.GE.OR P6, PT, R4, R231, !P6 ;  /* 0x000000e70400720c */ /* 0x000fe200077c6670 */
[----:B------:R-:W-:Y:S01]  /*18720*/  IMAD.IADD R4, R228, 0x1, -R4 ;  /* 0x00000001e4047824 */ /* 0x000fe200078e0a04 */
[----:B------:R-:W-:Y:S01]  /*18730*/  IABS R7, R5 ;  /* 0x0000000500077213 */ /* 0x000fe20000000000 */
[----:B---3--:R-:W-:Y:S01]  /*18740*/  LDSM.16.MT88.4 R52, [R216+0xa000] ;  /* 0x00a00000d834783b */ /* 0x008fe20000004200 */
[----:B------:R-:W-:Y:S02]  /*18750*/  IABS R6, R2 ;  /* 0x0000000200067213 */ /* 0x000fe40000000000 */
[----:B------:R-:W-:Y:S02]  /*18760*/  IADD3 R2, R227, -R13, RZ ;  /* 0x8000000de3027210 */ /* 0x000fe40007ffe0ff */
[----:B------:R-:W-:Y:S01]  /*18770*/  IABS R5, R4 ;  /* 0x0000000400057213 */ /* 0x000fe20000000000 */
[----:B------:R-:W-:Y:S01]  /*18780*/  IMAD.MOV.U32 R4, RZ, RZ, R7 ;  /* 0x000000ffff047224 */ /* 0x000fe200078e0007 */
[----:B------:R-:W-:Y:S01]  /*18790*/  IABS R2, R2 ;  /* 0x0000000200027213 */ /* 0x000fe20000000000 */
[----:B------:R-:W-:Y:S01]  /*187a0*/  IMAD.IADD R7, R229, 0x1, -R13 ;  /* 0x00000001e5077824 */ /* 0x000fe200078e0a0d */
[----:B------:R-:W-:Y:S02]  /*187b0*/  I2FP.F32.S32 R6, R6 ;  /* 0x0000000600067245 */ /* 0x000fe40000201400 */
[----:B------:R-:W-:Y:S02]  /*187c0*/  I2FP.F32.S32 R4, R4 ;  /* 0x0000000400047245 */ /* 0x000fe40000201400 */
[----:B------:R-:W-:Y:S01]  /*187d0*/  I2FP.F32.S32 R2, R2 ;  /* 0x0000000200027245 */ /* 0x000fe20000201400 */
[----:B------:R-:W-:Y:S01]  /*187e0*/  FFMA.FTZ R17, R6, -UR19, R17 ;  /* 0x8000001306117c23 */ /* 0x000fe20008010011 */
[----:B------:R-:W-:Y:S01]  /*187f0*/  I2FP.F32.S32 R5, R5 ;  /* 0x0000000500057245 */ /* 0x000fe20000201400 */
[----:B-1----:R-:W-:Y:S01]  /*18800*/  FFMA.FTZ R19, R4, -UR19, R19 ;  /* 0x8000001304137c23 */ /* 0x002fe20008010013 */
[----:B------:R-:W-:Y:S02]  /*18810*/  IMAD.IADD R4, R227, 0x1, -R12 ;  /* 0x00000001e3047824 */ /* 0x000fe400078e0a0c */
[----:B--2---:R-:W-:Y:S01]  /*18820*/  FFMA.FTZ R15, R2, -UR19, R15 ;  /* 0x80000013020f7c23 */ /* 0x004fe2000801000f */
[C---:B------:R-:W-:Y:S02]  /*18830*/  IMAD.IADD R2, R228.reuse, 0x1, -R13 ;  /* 0x00000001e4027824 */ /* 0x040fe400078e0a0d */
[----:B------:R-:W-:Y:S01]  /*18840*/  FFMA.FTZ R18, R5, -UR19, R18 ;  /* 0x8000001305127c23 */ /* 0x000fe20008010012 */
[C---:B------:R-:W-:Y:S02]  /*18850*/  IADD3 R6, R228.reuse, -R12, RZ ;  /* 0x8000000ce4067210 */ /* 0x040fe40007ffe0ff */
[----:B------:R-:W-:Y:S02]  /*18860*/  IABS R5, R4 ;  /* 0x0000000400057213 */ /* 0x000fe40000000000 */
[----:B------:R-:W-:Y:S02]  /*18870*/  IABS R4, R2 ;  /* 0x0000000200047213 */ /* 0x000fe40000000000 */
[----:B------:R-:W-:Y:S01]  /*18880*/  IABS R2, R6 ;  /* 0x0000000600027213 */ /* 0x000fe20000000000 */
[----:B------:R-:W-:Y:S01]  /*18890*/  IMAD.MOV.U32 R6, RZ, RZ, R5 ;  /* 0x000000ffff067224 */ /* 0x000fe200078e0005 */
[----:B------:R-:W-:Y:S01]  /*188a0*/  I2FP.F32.S32 R8, R8 ;  /* 0x0000000800087245 */ /* 0x000fe20000201400 */
[----:B------:R-:W-:Y:S01]  /*188b0*/  IMAD.MOV.U32 R5, RZ, RZ, R4 ;  /* 0x000000ffff057224 */ /* 0x000fe200078e0004 */
[----:B------:R-:W-:Y:S02]  /*188c0*/  MOV R4, R2 ;  /* 0x0000000200047202 */ /* 0x000fe40000000f00 */
[----:B------:R-:W-:Y:S01]  /*188d0*/  IABS R2, R7 ;  /* 0x0000000700027213 */ /* 0x000fe20000000000 */
[----:B------:R-:W-:Y:S01]  /*188e0*/  IMAD.IADD R7, R228, 0x1, -R9 ;  /* 0x00000001e4077824 */ /* 0x000fe200078e0a09 */
[----:B------:R-:W-:Y:S01]  /*188f0*/  I2FP.F32.S32 R6, R6 ;  /* 0x0000000600067245 */ /* 0x000fe20000201400 */
[----:B------:R-:W-:Y:S01]  /*18900*/  FFMA.FTZ R46, R8, -UR19, R46 ;  /* 0x80000013082e7c23 */ /* 0x000fe2000801002e */
[----:B------:R-:W-:Y:S01]  /*18910*/  I2FP.F32.S32 R2, R2 ;  /* 0x0000000200027245 */ /* 0x000fe20000201400 */
[----:B------:R-:W-:Y:S01]  /*18920*/  IMAD.IADD R8, R228, 0x1, -R16 ;  /* 0x00000001e4087824 */ /* 0x000fe200078e0a10 */
[----:B------:R-:W-:Y:S01]  /*18930*/  I2FP.F32.S32 R5, R5 ;  /* 0x0000000500057245 */ /* 0x000fe20000201400 */
[----:B------:R-:W-:Y:S01]  /*18940*/  FFMA.FTZ R10, R6, -UR19, R10 ;  /* 0x80000013060a7c23 */ /* 0x000fe2000801000a */
[----:B------:R-:W-:Y:S01]  /*18950*/  IABS R6, R0 ;  /* 0x0000000000067213 */ /* 0x000fe20000000000 */
[----:B------:R-:W-:Y:S01]  /*18960*/  FFMA.FTZ R22, R2, -UR19, R22 ;  /* 0x8000001302167c23 */ /* 0x000fe20008010016 */
[----:B------:R-:W-:Y:S01]  /*18970*/  IADD3 R2, R227, -R9, RZ ;  /* 0x80000009e3027210 */ /* 0x000fe20007ffe0ff */
[----:B------:R-:W-:Y:S01]  /*18980*/  FFMA.FTZ R11, R5, -UR19, R11 ;  /* 0x80000013050b7c23 */ /* 0x000fe2000801000b */
[----:B------:R-:W-:Y:S02]  /*18990*/  IABS R0, R7 ;  /* 0x0000000700007213 */ /* 0x000fe40000000000 */
[----:B------:R-:W-:Y:S02]  /*189a0*/  I2FP.F32.S32 R6, R6 ;  /* 0x0000000600067245 */ /* 0x000fe40000201400 */
[----:B------:R-:W-:Y:S02]  /*189b0*/  IABS R5, R2 ;  /* 0x0000000200057213 */ /* 0x000fe40000000000 */
[----:B------:R-:W-:Y:S01]  /*189c0*/  IABS R2, R8 ;  /* 0x0000000800027213 */ /* 0x000fe20000000000 */
[----:B------:R-:W-:Y:S01]  /*189d0*/  FFMA.FTZ R20, R6, -UR19, R20 ;  /* 0x8000001306147c23 */ /* 0x000fe20008010014 */
[----:B------:R-:W-:Y:S01]  /*189e0*/  I2FP.F32.S32 R0, R0 ;  /* 0x0000000000007245 */ /* 0x000fe20000201400 */
[----:B------:R-:W-:Y:S01]  /*189f0*/  MUFU.TANH R8, R58 ;  /* 0x0000003a00087308 */ /* 0x000fe20000002400 */
[----:B------:R-:W-:Y:S02]  /*18a00*/  I2FP.F32.S32 R2, R2 ;  /* 0x0000000200027245 */ /* 0x000fe40000201400 */
[----:B------:R-:W-:Y:S01]  /*18a10*/  FSEL R211, R18, -INF , !P1 ;  /* 0xff80000012d37808 */ /* 0x000fe20004800000 */
[----:B------:R-:W-:Y:S01]  /*18a20*/  FFMA.FTZ R6, R0, -UR19, R66 ;  /* 0x8000001300067c23 */ /* 0x000fe20008010042 */
[----:B------:R-:W-:Y:S01]  /*18a30*/  FMNMX.FTZ R0, R180, R3, !PT ;  /* 0x00000003b4007209 */ /* 0x000fe20007810000 */
[----:B------:R-:W-:Y:S01]  /*18a40*/  FFMA.FTZ R7, R2, -UR19, R67 ;  /* 0x8000001302077c23 */ /* 0x000fe20008010043 */
[----:B------:R-:W-:Y:S02]  /*18a50*/  I2FP.F32.S32 R4, R4 ;  /* 0x0000000400047245 */ /* 0x000fe40000201400 */
[----:B------:R-:W-:Y:S02]  /*18a60*/  FMNMX.FTZ R2, R179, R0, !PT ;  /* 0x00000000b3027209 */ /* 0x000fe40007810000 */
[----:B------:R-:W-:Y:S01]  /*18a70*/  FMNMX.FTZ R0, R182, R100, !PT ;  /* 0x00000064b6007209 */ /* 0x000fe20007810000 */
[----:B----4-:R-:W-:Y:S01]  /*18a80*/  FFMA.FTZ R14, R4, -UR19, R14 ;  /* 0x80000013040e7c23 */ /* 0x010fe2000801000e */
[----:B------:R-:W-:Y:S01]  /*18a90*/  FMNMX.FTZ R2, R102, R2, !PT ;  /* 0x0000000266027209 */ /* 0x000fe20007810000 */
[--C-:B------:R-:W-:Y:S01]  /*18aa0*/  IMAD.IADD R4, R227, 0x1, -R16.reuse ;  /* 0x00000001e3047824 */ /* 0x100fe200078e0a10 */
[----:B------:R-:W-:Y:S02]  /*18ab0*/  FMNMX.FTZ R0, R181, R0, !PT ;  /* 0x00000000b5007209 */ /* 0x000fe40007810000 */
[----:B------:R-:W-:Y:S01]  /*18ac0*/  FMNMX.FTZ R105, R111, R2, !PT ;  /* 0x000000026f697209 */ /* 0x000fe20007810000 */
[----:B------:R-:W-:Y:S01]  /*18ad0*/  IMAD.IADD R2, R229, 0x1, -R16 ;  /* 0x00000001e5027824 */ /* 0x000fe200078e0a10 */
[----:B------:R-:W-:Y:S02]  /*18ae0*/  FMNMX.FTZ R0, R178, R0, !PT ;  /* 0x00000000b2007209 */ /* 0x000fe40007810000 */
[----:B------:R-:W-:Y:S02]  /*18af0*/  FMNMX.FTZ R105, R24, R105, !PT ;  /* 0x0000006918697209 */ /* 0x000fe40007810000 */
        /* <DEDUP_REMOVED lines=8> */
[----:B------:R-:W-:Y:S02]  /*18b80*/  FMNMX.FTZ R0, R203, R0, !PT ;  /* 0x00000000cb007209 */ /* 0x000fe40007810000 */
[----:B------:R-:W-:Y:S02]  /*18b90*/  FSEL R212, R17, -INF , !P0 ;  /* 0xff80000011d47808 */ /* 0x000fe40004000000 */
[----:B------:R-:W-:Y:S02]  /*18ba0*/  FMNMX.FTZ R0, R192, R0, !PT ;  /* 0x00000000c0007209 */ /* 0x000fe40007810000 */
[----:B------:R-:W-:Y:S02]  /*18bb0*/  ISETP.GE.AND P0, PT, R12, R225, PT ;  /* 0x000000e10c00720c */ /* 0x000fe40003f06270 */
[----:B------:R-:W-:Y:S02]  /*18bc0*/  FMNMX.FTZ R0, R194, R0, !PT ;  /* 0x00000000c2007209 */ /* 0x000fe40007810000 */
[----:B------:R-:W-:Y:S02]  /*18bd0*/  ISETP.GE.OR P1, PT, R13, R233, !P1 ;  /* 0x000000e90d00720c */ /* 0x000fe40004f26670 */
[----:B------:R-:W-:Y:S02]  /*18be0*/  FMNMX.FTZ R105, R197, R105, !PT ;  /* 0x00000069c5697209 */ /* 0x000fe40007810000 */
[----:B------:R-:W-:Y:S02]  /*18bf0*/  FMNMX.FTZ R0, R211, R0, !PT ;  /* 0x00000000d3007209 */ /* 0x000fe40007810000 */
[----:B------:R-:W-:Y:S02]  /*18c00*/  FSEL R187, R21, -INF , !P3 ;  /* 0xff80000015bb7808 */ /* 0x000fe40005800000 */
[----:B------:R-:W-:Y:S02]  /*18c10*/  FSEL R207, R19, -INF , !P2 ;  /* 0xff80000013cf7808 */ /* 0x000fe40005000000 */
[-C--:B------:R-:W-:Y:S02]  /*18c20*/  ISETP.GE.AND P3, PT, R13, R226.reuse, PT ;  /* 0x000000e20d00720c */ /* 0x080fe40003f66270 */
[C---:B------:R-:W-:Y:S02]  /*18c30*/  ISETP.GE.OR P0, PT, R12.reuse, R233, !P0 ;  /* 0x000000e90c00720c */ /* 0x040fe40004706670 */
[----:B------:R-:W-:Y:S02]  /*18c40*/  ISETP.GE.AND P2, PT, R12, R226, PT ;  /* 0x000000e20c00720c */ /* 0x000fe40003f46270 */
[----:B------:R-:W-:Y:S02]  /*18c50*/  FSEL R252, R11, -INF , !P1 ;  /* 0xff8000000bfc7808 */ /* 0x000fe40004800000 */
[----:B------:R-:W-:Y:S02]  /*18c60*/  FMNMX.FTZ R105, R198, R105, !PT ;  /* 0x00000069c6697209 */ /* 0x000fe40007810000 */
[----:B------:R-:W-:Y:S02]  /*18c70*/  ISETP.GE.AND P1, PT, R9, R225, PT ;  /* 0x000000e10900720c */ /* 0x000fe40003f26270 */
[----:B------:R-:W-:Y:S02]  /*18c80*/  FMNMX.FTZ R0, R212, R0, !PT ;  /* 0x00000000d4007209 */ /* 0x000fe40007810000 */
[----:B------:R-:W-:Y:S02]  /*18c90*/  ISETP.GE.OR P3, PT, R13, R234, !P3 ;  /* 0x000000ea0d00720c */ /* 0x000fe40005f66670 */
[----:B------:R-:W-:Y:S02]  /*18ca0*/  IABS R4, R4 ;  /* 0x0000000400047213 */ /* 0x000fe40000000000 */
[----:B------:R-:W-:Y:S02]  /*18cb0*/  ISETP.GE.OR P2, PT, R12, R234, !P2 ;  /* 0x000000ea0c00720c */ /* 0x000fe40005746670 */
[----:B------:R-:W-:Y:S02]  /*18cc0*/  FSEL R214, R14, -INF , !P0 ;  /* 0xff8000000ed67808 */ /* 0x000fe40004000000 */
[----:B------:R-:W-:Y:S02]  /*18cd0*/  FMNMX.FTZ R105, R187, R105, !PT ;  /* 0x00000069bb697209 */ /* 0x000fe40007810000 */
[----:B------:R-:W-:Y:S02]  /*18ce0*/  ISETP.GE.AND P0, PT, R16, R225, PT ;  /* 0x000000e11000720c */ /* 0x000fe40003f06270 */
[----:B------:R-:W-:Y:S02]  /*18cf0*/  ISETP.GE.OR P1, PT, R9, R233, !P1 ;  /* 0x000000e90900720c */ /* 0x000fe40004f26670 */
[----:B------:R-:W-:Y:S02]  /*18d00*/  FMNMX.FTZ R0, R252, R0, !PT ;  /* 0x00000000fc007209 */ /* 0x000fe40007810000 */
[----:B------:R-:W-:Y:S02]  /*18d10*/  I2FP.F32.S32 R5, R5 ;  /* 0x0000000500057245 */ /* 0x000fe40000201400 */
[----:B------:R-:W-:Y:S02]  /*18d20*/  I2FP.F32.S32 R4, R4 ;  /* 0x0000000400047245 */ /* 0x000fe40000201400 */
[----:B------:R-:W-:Y:S01]  /*18d30*/  FSEL R249, R15, -INF , !P3 ;  /* 0xff8000000ff97808 */ /* 0x000fe20005800000 */
[----:B------:R-:W-:Y:S01]  /*18d40*/  FFMA.FTZ R5, R5, -UR19, R64 ;  /* 0x8000001305057c23 */ /* 0x000fe20008010040 */
[----:B------:R-:W-:Y:S01]  /*18d50*/  FSEL R251, R10, -INF , !P2 ;  /* 0xff8000000afb7808 */ /* 0x000fe20005000000 */
[----:B------:R-:W-:Y:S01]  /*18d60*/  FFMA.FTZ R4, R4, -UR19, R65 ;  /* 0x8000001304047c23 */ /* 0x000fe20008010041 */
[----:B------:R-:W-:Y:S01]  /*18d70*/  FMNMX.FTZ R105, R207, R105, !PT ;  /* 0x00000069cf697209 */ /* 0x000fe20007810000 */
[----:B------:R-:W-:Y:S01]  /*18d80*/  MUFU.TANH R10, R59 ;  /* 0x0000003b000a7308 */ /* 0x000fe20000002400 */
[CC--:B------:R-:W-:Y:S02]  /*18d90*/  ISETP.GE.AND P3, PT, R9.reuse, R226.reuse, PT ;  /* 0x000000e20900720c */ /* 0x0c0fe40003f66270 */
[C---:B------:R-:W-:Y:S02]  /*18da0*/  ISETP.GE.AND P2, PT, R16.reuse, R226, PT ;  /* 0x000000e21000720c */ /* 0x040fe40003f46270 */
[----:B------:R-:W-:Y:S02]  /*18db0*/  ISETP.GE.OR P0, PT, R16, R233, !P0 ;  /* 0x000000e91000720c */ /* 0x000fe40004706670 */
[----:B------:R-:W-:Y:S02]  /*18dc0*/  FSEL R49, R6, -INF , !P1 ;  /* 0xff80000006317808 */ /* 0x000fe40004800000 */
[----:B------:R-:W-:Y:S02]  /*18dd0*/  FMNMX.FTZ R0, R214, R0, !PT ;  /* 0x00000000d6007209 */ /* 0x000fe40007810000 */
[-C--:B------:R-:W-:Y:S02]  /*18de0*/  ISETP.GE.OR P3, PT, R9, R234.reuse, !P3 ;  /* 0x000000ea0900720c */ /* 0x080fe40005f66670 */
[----:B------:R-:W-:Y:S02]  /*18df0*/  FMNMX.FTZ R105, R249, R105, !PT ;  /* 0x00000069f9697209 */ /* 0x000fe40007810000 */
[----:B------:R-:W-:Y:S02]  /*18e00*/  ISETP.GE.OR P2, PT, R16, R234, !P2 ;  /* 0x000000ea1000720c */ /* 0x000fe40005746670 */
[----:B------:R-:W-:Y:S02]  /*18e10*/  FMNMX.FTZ R0, R49, R0, !PT ;  /* 0x0000000031007209 */ /* 0x000fe40007810000 */
[----:B------:R-:W-:Y:S02]  /*18e20*/  FSEL R215, R7, -INF , !P0 ;  /* 0xff80000007d77808 */ /* 0x000fe40004000000 */
[----:B------:R-:W-:Y:S01]  /*18e30*/  FSEL R51, R5, -INF , !P3 ;  /* 0xff80000005337808 */ /* 0x000fe20005800000 */
[----:B------:R-:W-:Y:S01]  /*18e40*/  IMAD.IADD R5, R230, 0x1, -R12 ;  /* 0x00000001e6057824 */ /* 0x000fe200078e0a0c */
[----:B------:R-:W-:Y:S02]  /*18e50*/  FMNMX.FTZ R105, R251, R105, !PT ;  /* 0x00000069fb697209 */ /* 0x000fe40007810000 */
[----:B------:R-:W-:Y:S01]  /*18e60*/  FSEL R50, R4, -INF , !P2 ;  /* 0xff80000004327808 */ /* 0x000fe20005000000 */
[----:B------:R-:W-:Y:S01]  /*18e70*/  IMAD.IADD R4, R229, 0x1, -R9 ;  /* 0x00000001e5047824 */ /* 0x000fe200078e0a09 */
[----:B------:R-:W-:Y:S02]  /*18e80*/  FMNMX.FTZ R0, R215, R0, !PT ;  /* 0x00000000d7007209 */ /* 0x000fe40007810000 */
[----:B------:R-:W-:Y:S02]  /*18e90*/  IADD3 R6, R230, -R13, RZ ;  /* 0x8000000de6067210 */ /* 0x000fe40007ffe0ff */
[----:B------:R-:W-:Y:S01]  /*18ea0*/  FMNMX.FTZ R105, R51, R105, !PT ;  /* 0x0000006933697209 */ /* 0x000fe20007810000 */
[----:B------:R-:W1:Y:S01]  /*18eb0*/  SHFL.BFLY PT, R104, R0, 0x2, 0x1f ;  /* 0x0c401f0000687f89 */ /* 0x000e6200000e0000 */
[C---:B------:R-:W-:Y:S02]  /*18ec0*/  ISETP.GE.AND P1, PT, R12.reuse, R224, PT ;  /* 0x000000e00c00720c */ /* 0x040fe40003f26270 */
[----:B------:R-:W-:Y:S02]  /*18ed0*/  ISETP.GE.AND P0, PT, R12, R223, PT ;  /* 0x000000df0c00720c */ /* 0x000fe40003f06270 */
[----:B------:R-:W-:Y:S02]  /*18ee0*/  IABS R11, R6 ;  /* 0x00000006000b7213 */ /* 0x000fe40000000000 */
[----:B------:R-:W-:Y:S02]  /*18ef0*/  IABS R4, R4 ;  /* 0x0000000400047213 */ /* 0x000fe40000000000 */
[----:B------:R-:W-:Y:S02]  /*18f00*/  FMNMX.FTZ R105, R50, R105, !PT ;  /* 0x0000006932697209 */ /* 0x000fe40007810000 */
[----:B------:R-:W-:Y:S02]  /*18f10*/  FMNMX.FTZ R6, R184, R106, !PT ;  /* 0x0000006ab8067209 */ /* 0x000fe40007810000 */
[C---:B------:R-:W-:Y:S01]  /*18f20*/  ISETP.GE.OR P1, PT, R12.reuse, R232, !P1 ;  /* 0x000000e80c00720c */ /* 0x040fe20004f26670 */
[----:B------:R-:W2:Y:S01]  /*18f30*/  SHFL.BFLY PT, R7, R105, 0x2, 0x1f ;  /* 0x0c401f0069077f89 */ /* 0x000ea200000e0000 */
[----:B------:R-:W-:Y:S02]  /*18f40*/  ISETP.GE.OR P0, PT, R12, R231, !P0 ;  /* 0x000000e70c00720c */ /* 0x000fe40004706670 */
[----:B------:R-:W-:Y:S02]  /*18f50*/  IABS R12, R5 ;  /* 0x00000005000c7213 */ /* 0x000fe40000000000 */
[----:B------:R-:W-:Y:S02]  /*18f60*/  MOV R5, R4 ;  /* 0x0000000400057202 */ /* 0x000fe40000000f00 */
[----:B------:R-:W-:Y:S02]  /*18f70*/  FMNMX.FTZ R4, R183, R6, !PT ;  /* 0x00000006b7047209 */ /* 0x000fe40007810000 */
[----:B------:R-:W-:Y:S02]  /*18f80*/  IABS R2, R2 ;  /* 0x0000000200027213 */ /* 0x000fe40000000000 */
[----:B------:R-:W-:Y:S02]  /*18f90*/  FMNMX.FTZ R4, R176, R4, !PT ;  /* 0x00000004b0047209 */ /* 0x000fe40007810000 */
[----:B------:R-:W-:Y:S02]  /*18fa0*/  I2FP.F32.S32 R6, R5 ;  /* 0x0000000500067245 */ /* 0x000fe40000201400 */
[----:B------:R-:W-:Y:S02]  /*18fb0*/  I2FP.F32.S32 R5, R2 ;  /* 0x0000000200057245 */ /* 0x000fe40000201400 */
[----:B------:R-:W-:Y:S01]  /*18fc0*/  FMNMX.FTZ R2, R177, R4, !PT ;  /* 0x00000004b1027209 */ /* 0x000fe20007810000 */
[----:B------:R-:W-:Y:S01]  /*18fd0*/  FFMA.FTZ R6, R6, -UR19, R60 ;  /* 0x8000001306067c23 */ /* 0x000fe2000801003c */
[----:B------:R-:W-:Y:S01]  /*18fe0*/  ISETP.GE.AND P3, PT, R13, R224, PT ;  /* 0x000000e00d00720c */ /* 0x000fe20003f66270 */
[----:B------:R-:W-:Y:S01]  /*18ff0*/  FFMA.FTZ R5, R5, -UR19, R61 ;  /* 0x8000001305057c23 */ /* 0x000fe2000801003d */
[----:B------:R-:W-:Y:S02]  /*19000*/  FMNMX.FTZ R2, R204, R2, !PT ;  /* 0x00000002cc027209 */ /* 0x000fe40007810000 */
[----:B------:R-:W-:Y:S02]  /*19010*/  FMNMX.FTZ R4, R210, R107, !PT ;  /* 0x0000006bd2047209 */ /* 0x000fe40007810000 */
[----:B------:R-:W-:Y:S02]  /*19020*/  ISETP.GE.OR P3, PT, R13, R232, !P3 ;  /* 0x000000e80d00720c */ /* 0x000fe40005f66670 */
[----:B------:R-:W-:Y:S02]  /*19030*/  FMNMX.FTZ R2, R205, R2, !PT ;  /* 0x00000002cd027209 */ /* 0x000fe40007810000 */
[----:B-1----:R-:W-:Y:S02]  /*19040*/  FMNMX.FTZ R104, R0, R104, !PT ;  /* 0x0000006800687209 */ /* 0x002fe40007810000 */
[----:B------:R-:W-:Y:S02]  /*19050*/  FMNMX.FTZ R0, R206, R4, !PT ;  /* 0x00000004ce007209 */ /* 0x000fe40007810000 */
[----:B------:R-:W-:Y:S02]  /*19060*/  FSEL R246, R22, -INF , !P3 ;  /* 0xff80000016f67808 */ /* 0x000fe40005800000 */
[----:B------:R-:W-:Y:S02]  /*19070*/  FMNMX.FTZ R2, R191, R2, !PT ;  /* 0x00000002bf027209 */ /* 0x000fe40007810000 */
[----:B------:R-:W-:Y:S02]  /*19080*/  ISETP.GE.AND P3, PT, R9, R224, PT ;  /* 0x000000e00900720c */ /* 0x000fe40003f66270 */
[----:B------:R-:W-:Y:S02]  /*19090*/  FMNMX.FTZ R4, R23, R0, !PT ;  /* 0x0000000017047209 */ /* 0x000fe40007810000 */
[----:B------:R-:W-:Y:S02]  /*190a0*/  FMNMX.FTZ R0, R195, R2, !PT ;  /* 0x00000002c3007209 */ /* 0x000fe40007810000 */
[----:B--2---:R-:W-:Y:S02]  /*190b0*/  FMNMX.FTZ R105, R105, R7, !PT ;  /* 0x0000000769697209 */ /* 0x004fe40007810000 */
[----:B------:R-:W-:Y:S02]  /*190c0*/  ISETP.GE.OR P3, PT, R9, R232, !P3 ;  /* 0x000000e80900720c */ /* 0x000fe40005f66670 */
[----:B------:R-:W-:Y:S01]  /*190d0*/  FMNMX.FTZ R2, R240, R0, !PT ;  /* 0x00000000f0027209 */ /* 0x000fe20007810000 */
[----:B------:R-:W1:Y:S01]  /*190e0*/  SHFL.BFLY PT, R7, R105, 0x1, 0x1f ;  /* 0x0c201f0069077f89 */ /* 0x000e6200000e0000 */
[----:B------:R-:W-:Y:S02]  /*190f0*/  FSEL R247, R6, -INF , !P3 ;  /* 0xff80000006f77808 */ /* 0x000fe40005800000 */
[----:B------:R-:W-:Y:S01]  /*19100*/  FMNMX.FTZ R0, R101, R4, !PT ;  /* 0x0000000465007209 */ /* 0x000fe20007810000 */
[----:B------:R-:W-:Y:S01]  /*19110*/  IMAD.IADD R4, R230, 0x1, -R9 ;  /* 0x00000001e6047824 */ /* 0x000fe200078e0a09 */
[C---:B------:R-:W-:Y:S03]  /*19120*/  ISETP.GE.AND P3, PT, R9.reuse, R223, PT ;  /* 0x000000df0900720c */ /* 0x040fe60003f66270 */
[----:B------:R-:W2:Y:S01]  /*19130*/  SHFL.BFLY PT, R6, R104, 0x1, 0x1f ;  /* 0x0c201f0068067f89 */ /* 0x000ea200000e0000 */
[----:B------:R-:W-:Y:S02]  /*19140*/  FMNMX.FTZ R0, R208, R0, !PT ;  /* 0x00000000d0007209 */ /* 0x000fe40007810000 */
[----:B------:R-:W-:Y:S02]  /*19150*/  ISETP.GE.OR P3, PT, R9, R231, !P3 ;  /* 0x000000e70900720c */ /* 0x000fe40005f66670 */
[----:B------:R-:W-:Y:S02]  /*19160*/  IABS R9, R4 ;  /* 0x0000000400097213 */ /* 0x000fe40000000000 */
[----:B------:R-:W3:Y:S01]  /*19170*/  MUFU.TANH R4, R62 ;  /* 0x0000003e00047308 */ /* 0x000ee20000002400 */
[----:B------:R-:W-:Y:S02]  /*19180*/  FMNMX.FTZ R0, R209, R0, !PT ;  /* 0x00000000d1007209 */ /* 0x000fe40007810000 */
[----:B------:R-:W-:Y:S02]  /*19190*/  I2FP.F32.S32 R9, R9 ;  /* 0x0000000900097245 */ /* 0x000fe40000201400 */
[----:B------:R-:W-:Y:S02]  /*191a0*/  FSEL R186, R47, -INF , !P5 ;  /* 0xff8000002fba7808 */ /* 0x000fe40006800000 */
[----:B------:R-:W-:Y:S02]  /*191b0*/  FMNMX.FTZ R0, R190, R0, !PT ;  /* 0x00000000be007209 */ /* 0x000fe40007810000 */
[----:B------:R-:W-:Y:S02]  /*191c0*/  FMNMX.FTZ R2, R213, R2, !PT ;  /* 0x00000002d5027209 */ /* 0x000fe40007810000 */
[----:B-1----:R-:W-:Y:S02]  /*191d0*/  FMNMX.FTZ R105, R105, R7, !PT ;  /* 0x0000000769697209 */ /* 0x002fe40007810000 */
[----:B------:R-:W-:Y:S02]  /*191e0*/  FMNMX.FTZ R0, R193, R0, !PT ;  /* 0x00000000c1007209 */ /* 0x000fe40007810000 */
[----:B------:R-:W-:Y:S01]  /*191f0*/  I2FP.F32.S32 R11, R11 ;  /* 0x0000000b000b7245 */ /* 0x000fe20000201400 */
[----:B------:R-:W-:Y:S01]  /*19200*/  FMUL.FTZ R109, R105, UR4 ;  /* 0x00000004696d7c20 */ /* 0x000fe20008410000 */
[----:B---3--:R-:W-:Y:S01]  /*19210*/  FFMA.FTZ R4, R9, -UR19, R4 ;  /* 0x8000001309047c23 */ /* 0x008fe20008010004 */
[----:B------:R-:W-:Y:S02]  /*19220*/  FMNMX.FTZ R0, R236, R0, !PT ;  /* 0x00000000ec007209 */ /* 0x000fe40007810000 */
[----:B------:R-:W-:Y:S01]  /*19230*/  FMNMX.FTZ R103, R196, R2, !PT ;  /* 0x00000002c4677209 */ /* 0x000fe20007810000 */
[----:B------:R-:W-:Y:S01]  /*19240*/  IMAD.IADD R2, R230, 0x1, -R16 ;  /* 0x00000001e6027824 */ /* 0x000fe200078e0a10 */
[----:B------:R-:W-:Y:S01]  /*19250*/  FSEL R59, R4, -INF , !P3 ;  /* 0xff800000043b7808 */ /* 0x000fe20005800000 */
[----:B------:R-:W-:Y:S01]  /*19260*/  FFMA.FTZ R8, R11, -UR19, R8 ;  /* 0x800000130b087c23 */ /* 0x000fe20008010008 */
[----:B------:R-:W-:Y:S02]  /*19270*/  FSETP.NEU.FTZ.AND P3, PT, R105, -INF , PT ;  /* 0xff8000006900780b */ /* 0x000fe40003f7d000 */
[----:B------:R-:W-:Y:S02]  /*19280*/  FMNMX.FTZ R0, R48, R0, !PT ;  /* 0x0000000030007209 */ /* 0x000fe40007810000 */
[----:B------:R-:W-:Y:S02]  /*19290*/  FSEL R109, R109, RZ, P3 ;  /* 0x000000ff6d6d7208 */ /* 0x000fe40001800000 */
[C---:B------:R-:W-:Y:S02]  /*192a0*/  ISETP.GE.AND P2, PT, R13.reuse, R223, PT ;  /* 0x000000df0d00720c */ /* 0x040fe40003f46270 */
[----:B------:R-:W-:Y:S01]  /*192b0*/  FSEL R185, R46, -INF , !P6 ;  /* 0xff8000002eb97808 */ /* 0x000fe20007000000 */
[--C-:B------:R-:W-:Y:S01]  /*192c0*/  FFMA.FTZ R4, R180, UR4, -R109.reuse ;  /* 0x00000004b4047c23 */ /* 0x100fe2000801086d */
[----:B------:R-:W-:Y:S02]  /*192d0*/  FSEL R245, R20, -INF , !P1 ;  /* 0xff80000014f57808 */ /* 0x000fe40004800000 */
[----:B------:R-:W-:Y:S01]  /*192e0*/  I2FP.F32.S32 R12, R12 ;  /* 0x0000000c000c7245 */ /* 0x000fe20000201400 */
[----:B------:R1:W-:Y:S01]  /*192f0*/  MUFU.EX2 R47, R4 ;  /* 0x00000004002f7308 */ /* 0x0003e20000000800 */
[----:B------:R-:W-:Y:S02]  /*19300*/  ISETP.GE.AND P1, PT, R16, R224, PT ;  /* 0x000000e01000720c */ /* 0x000fe40003f26270 */
[----:B------:R-:W-:Y:S01]  /*19310*/  ISETP.GE.OR P2, PT, R13, R231, !P2 ;  /* 0x000000e70d00720c */ /* 0x000fe20005746670 */
[----:B------:R-:W-:Y:S01]  /*19320*/  FFMA.FTZ R10, R12, -UR19, R10 ;  /* 0x800000130c0a7c23 */ /* 0x000fe2000801000a */
[----:B------:R-:W-:Y:S02]  /*19330*/  FMNMX.FTZ R0, R185, R0, !PT ;  /* 0x00000000b9007209 */ /* 0x000fe40007810000 */
[----:B------:R-:W-:Y:S02]  /*19340*/  IABS R2, R2 ;  /* 0x0000000200027213 */ /* 0x000fe40000000000 */
[----:B------:R-:W-:Y:S02]  /*19350*/  ISETP.GE.OR P1, PT, R16, R232, !P1 ;  /* 0x000000e81000720c */ /* 0x000fe40004f26670 */
[----:B------:R-:W-:Y:S02]  /*19360*/  FSEL R239, R8, -INF , !P2 ;  /* 0xff80000008ef7808 */ /* 0x000fe40005000000 */
[----:B------:R-:W-:Y:S02]  /*19370*/  FMNMX.FTZ R0, R186, R0, !PT ;  /* 0x00000000ba007209 */ /* 0x000fe40007810000 */
[----:B------:R-:W-:Y:S01]  /*19380*/  I2FP.F32.S32 R2, R2 ;  /* 0x0000000200027245 */ /* 0x000fe20000201400 */
[--C-:B-1----:R-:W-:Y:S01]  /*19390*/  FFMA.FTZ R4, R179, UR4, -R109.reuse ;  /* 0x00000004b3047c23 */ /* 0x102fe2000801086d */
[----:B--2---:R-:W-:Y:S02]  /*193a0*/  FMNMX.FTZ R104, R104, R6, !PT ;  /* 0x0000000668687209 */ /* 0x004fe40007810000 */
[----:B------:R-:W-:Y:S01]  /*193b0*/  FSEL R248, R5, -INF , !P1 ;  /* 0xff80000005f87808 */ /* 0x000fe20004800000 */
[----:B------:R1:W-:Y:S01]  /*193c0*/  MUFU.EX2 R237, R4 ;  /* 0x0000000400ed7308 */ /* 0x0003e20000000800 */
[----:B------:R-:W-:Y:S01]  /*193d0*/  FMNMX.FTZ R103, R201, R103, !PT ;  /* 0x00000067c9677209 */ /* 0x000fe20007810000 */
[----:B------:R-:W-:Y:S01]  /*193e0*/  FFMA.FTZ R108, R2, -UR19, R108 ;  /* 0x80000013026c7c23 */ /* 0x000fe2000801006c */
[----:B------:R-:W-:Y:S01]  /*193f0*/  ISETP.GE.AND P1, PT, R16, R223, PT ;  /* 0x000000df1000720c */ /* 0x000fe20003f26270 */
[----:B------:R-:W-:Y:S01]  /*19400*/  FMUL.FTZ R110, R104, UR4 ;  /* 0x00000004686e7c20 */ /* 0x000fe20008410000 */
[----:B------:R-:W-:Y:S02]  /*19410*/  FSEL R63, R10, -INF , !P0 ;  /* 0xff8000000a3f7808 */ /* 0x000fe40004000000 */
[----:B------:R-:W-:Y:S02]  /*19420*/  FMNMX.FTZ R0, R239, R0, !PT ;  /* 0x00000000ef007209 */ /* 0x000fe40007810000 */
[----:B------:R-:W-:Y:S02]  /*19430*/  FMNMX.FTZ R103, R246, R103, !PT ;  /* 0x00000067f6677209 */ /* 0x000fe40007810000 */
[----:B------:R-:W-:Y:S02]  /*19440*/  ISETP.GE.OR P1, PT, R16, R231, !P1 ;  /* 0x000000e71000720c */ /* 0x000fe40004f26670 */
[----:B------:R-:W-:Y:S02]  /*19450*/  FMNMX.FTZ R0, R63, R0, !PT ;  /* 0x000000003f007209 */ /* 0x000fe40007810000 */
        /* <DEDUP_REMOVED lines=8> */
[----:B------:R-:W-:Y:S03]  /*194e0*/  FMNMX.FTZ R103, R248, R103, !PT ;  /* 0x00000067f8677209 */ /* 0x000fe60007810000 */
[----:B------:R-:W1:Y:S01]  /*194f0*/  SHFL.BFLY PT, R2, R0, 0x2, 0x1f ;  /* 0x0c401f0000027f89 */ /* 0x000e6200000e0000 */
[----:B------:R2:W-:Y:S07]  /*19500*/  MUFU.EX2 R238, R4 ;  /* 0x0000000400ee7308 */ /* 0x0005ee0000000800 */
        /* <DEDUP_REMOVED lines=11> */
[----:B---3--:R-:W-:Y:S01]  /*195c0*/  FMNMX.FTZ R103, R103, R5, !PT ;  /* 0x0000000567677209 */ /* 0x008fe20007810000 */
[--C-:B--2---:R-:W-:Y:S03]  /*195d0*/  FFMA.FTZ R4, R178, UR4, -R110.reuse ;  /* 0x00000004b2047c23 */ /* 0x104fe6000801086e */
[C---:B------:R-:W-:Y:S01]  /*195e0*/  FSETP.NEU.FTZ.AND P1, PT, R103.reuse, -INF , PT ;  /* 0xff8000006700780b */ /* 0x040fe20003f3d000 */
[----:B------:R-:W-:Y:S01]  /*195f0*/  FMUL.FTZ R111, R103, UR4 ;  /* 0x00000004676f7c20 */ /* 0x000fe20008410000 */
[----:B----4-:R-:W-:Y:S02]  /*19600*/  F2FP.BF16.F32.PACK_AB R178, R65, R60 ;  /* 0x0000003c41b2723e */ /* 0x010fe400000010ff */
[----:B------:R2:W-:Y:S02]  /*19610*/  MUFU.EX2 R56, R4 ;  /* 0x0000000400387308 */ /* 0x0005e40000000800 */
[----:B------:R-:W-:Y:S02]  /*19620*/  FSEL R111, R111, RZ, P1 ;  /* 0x000000ff6f6f7208 */ /* 0x000fe40000800000 */
[----:B-1----:R-:W-:Y:S03]  /*19630*/  FMNMX.FTZ R102, R0, R2, !PT ;  /* 0x0000000200667209 */ /* 0x002fe60007810000 */
[--C-:B------:R-:W-:Y:S01]  /*19640*/  FFMA.FTZ R0, R183, UR4, -R111.reuse ;  /* 0x00000004b7007c23 */ /* 0x100fe2000801086f */
[--C-:B------:R-:W-:Y:S01]  /*19650*/  FFMA.FTZ R2, R177, UR4, -R111.reuse ;  /* 0x00000004b1027c23 */ /* 0x100fe2000801086f */
[----:B------:R-:W-:Y:S02]  /*19660*/  FSETP.NEU.FTZ.AND P0, PT, R102, -INF , PT ;  /* 0xff8000006600780b */ /* 0x000fe40003f1d000 */
[----:B------:R1:W-:Y:S01]  /*19670*/  MUFU.EX2 R62, R0 ;  /* 0x00000000003e7308 */ /* 0x0003e20000000800 */
[----:B--2---:R-:W-:Y:S09]  /*19680*/  FFMA.FTZ R4, R25, UR4, -R110 ;  /* 0x0000000419047c23 */ /* 0x004ff2000801086e */
[----:B------:R-:W-:Y:S10]  /*19690*/  MUFU.EX2 R67, R2 ;  /* 0x0000000200437308 */ /* 0x000ff40000000800 */
[----:B------:R2:W3:Y:S01]  /*196a0*/  MUFU.EX2 R66, R4 ;  /* 0x0000000400427308 */ /* 0x0004e20000000800 */
[--C-:B-1----:R-:W-:Y:S01]  /*196b0*/  FFMA.FTZ R0, R176, UR4, -R111.reuse ;  /* 0x00000004b0007c23 */ /* 0x102fe2000801086f */
[----:B------:R-:W-:Y:S08]  /*196c0*/  F2FP.BF16.F32.PACK_AB R176, R237, R47 ;  /* 0x0000002fedb0723e */ /* 0x000ff000000010ff */
[----:B------:R-:W1:Y:S01]  /*196d0*/  MUFU.EX2 R57, R0 ;  /* 0x0000000000397308 */ /* 0x000e620000000800 */
[----:B--2---:R-:W-:Y:S01]  /*196e0*/  FFMA.FTZ R4, R184, UR4, -R111 ;  /* 0x00000004b8047c23 */ /* 0x004fe2000801086f */
[----:B------:R-:W-:Y:S01]  /*196f0*/  FMUL.FTZ R184, R102, UR4 ;  /* 0x0000000466b87c20 */ /* 0x000fe20008410000 */
[----:B---3--:R-:W-:Y:S07]  /*19700*/  F2FP.BF16.F32.PACK_AB R179, R66, R56 ;  /* 0x0000003842b3723e */ /* 0x008fee00000010ff */
[----:B------:R-:W2:Y:S01]  /*19710*/  MUFU.EX2 R235, R4 ;  /* 0x0000000400eb7308 */ /* 0x000ea20000000800 */
[----:B------:R-:W-:Y:S02]  /*19720*/  FSEL R184, R184, RZ, P0 ;  /* 0x000000ffb8b87208 */ /* 0x000fe40000000000 */
[----:B-1----:R-:W-:Y:S03]  /*19730*/  F2FP.BF16.F32.PACK_AB R182, R67, R57 ;  /* 0x0000003943b6723e */ /* 0x002fe600000010ff */
[--C-:B------:R-:W-:Y:S01]  /*19740*/  FFMA.FTZ R0, R210, UR4, -R184.reuse ;  /* 0x00000004d2007c23 */ /* 0x100fe200080108b8 */
[--C-:B------:R-:W-:Y:S01]  /*19750*/  FFMA.FTZ R2, R101, UR4, -R184.reuse ;  /* 0x0000000465027c23 */ /* 0x100fe200080108b8 */
[----:B------:R-:W-:Y:S02]  /*19760*/  IMAD.MOV.U32 R210, RZ, RZ, R241 ;  /* 0x000000ffffd27224 */ /* 0x000fe400078e00f1 */
[----:B------:R1:W-:Y:S03]  /*19770*/  MUFU.EX2 R250, R0 ;  /* 0x0000000000fa7308 */ /* 0x0003e60000000800 */
[----:B------:R-:W-:Y:S02]  /*19780*/  F2FP.BF16.F32.PACK_AB R177, R210, R238 ;  /* 0x000000eed2b1723e */ /* 0x000fe400000010ff */
[----:B--2---:R-:W-:Y:S05]  /*19790*/  F2FP.BF16.F32.PACK_AB R180, R62, R235 ;  /* 0x000000eb3eb4723e */ /* 0x004fea00000010ff */
[----:B------:R2:W-:Y:S01]  /*197a0*/  MUFU.EX2 R58, R2 ;  /* 0x00000002003a7308 */ /* 0x0005e20000000800 */
[----:B-1----:R-:W-:Y:S01]  /*197b0*/  FFMA.FTZ R0, R206, UR4, -R184 ;  /* 0x00000004ce007c23 */ /* 0x002fe200080108b8 */
[----:B------:R-:W-:Y:S08]  /*197c0*/  MOV R206, R240 ;  /* 0x000000f000ce7202 */ /* 0x000ff00000000f00 */
[----:B------:R1:W3:Y:S01]  /*197d0*/  MUFU.EX2 R61, R0 ;  /* 0x00000000003d7308 */ /* 0x0002e20000000800 */
[----:B--2---:R-:W-:Y:S05]  /*197e0*/  FSEL R2, R104, RZ, P2 ;  /* 0x000000ff68027208 */ /* 0x004fea0001000000 */
[----:B------:R-:W-:Y:S04]  /*197f0*/  FADD.FTZ R2, -R2, R100 ;  /* 0x0000006402027221 */ /* 0x000fe80000010100 */
[----:B------:R-:W-:Y:S01]  /*19800*/  FMUL.FTZ R2, R2, UR4 ;  /* 0x0000000402027c20 */ /* 0x000fe20008410000 */
[----:B-1----:R-:W-:Y:S03]  /*19810*/  FFMA.FTZ R0, R23, UR4, -R184 ;  /* 0x0000000417007c23 */ /* 0x002fe600080108b8 */
[----:B------:R-:W1:Y:S01]  /*19820*/  MUFU.EX2 R100, R2 ;  /* 0x0000000200647308 */ /* 0x000e620000000800 */
[----:B------:R-:W2:Y:S01]  /*19830*/  LDSM.16.MT88.4 R20, [R216+0x9000] ;  /* 0x00900000d814783b */ /* 0x000ea20000004200 */
[----:B---3--:R-:W-:Y:S08]  /*19840*/  F2FP.BF16.F32.PACK_AB R181, R61, R250 ;  /* 0x000000fa3db5723e */ /* 0x008ff000000010ff */
[----:B------:R3:W4:Y:S01]  /*19850*/  MUFU.EX2 R64, R0 ;  /* 0x0000000000407308 */ /* 0x0007220000000800 */
[C---:B-1----:R-:W-:Y:S01]  /*19860*/  FMUL.FTZ R6, R100.reuse, R118 ;  /* 0x0000007664067220 */ /* 0x042fe20000410000 */
[C---:B------:R-:W-:Y:S01]  /*19870*/  FMUL.FTZ R7, R100.reuse, R119 ;  /* 0x0000007764077220 */ /* 0x040fe20000410000 */
[C---:B------:R-:W-:Y:S01]  /*19880*/  FMUL.FTZ R18, R100.reuse, R126 ;  /* 0x0000007e64127220 */ /* 0x040fe20000410000 */
[C---:B------:R-:W-:Y:S01]  /*19890*/  FMUL.FTZ R19, R100.reuse, R127 ;  /* 0x0000007f64137220 */ /* 0x040fe20000410000 */
[C---:B------:R-:W-:Y:S01]  /*198a0*/  FMUL.FTZ R35, R100.reuse, R139 ;  /* 0x0000008b64237220 */ /* 0x040fe20000410000 */
[----:B------:R-:W-:Y:S02]  /*198b0*/  IMAD.MOV.U32 R139, RZ, RZ, R60 ;  /* 0x000000ffff8b7224 */ /* 0x000fe400078e003c */
[----:B------:R-:W-:Y:S01]  /*198c0*/  FFMA.FTZ R60, R203, UR4, -R110 ;  /* 0x00000004cb3c7c23 */ /* 0x000fe2000801086e */
[----:B------:R-:W-:Y:S01]  /*198d0*/  FMUL.FTZ R34, R100, R138 ;  /* 0x0000008a64227220 */ /* 0x000fe20000410000 */
[----:B---3--:R-:W-:Y:S01]  /*198e0*/  FSEL R0, R105, RZ, P3 ;  /* 0x000000ff69007208 */ /* 0x008fe20001800000 */
[----:B------:R-:W-:Y:S01]  /*198f0*/  IMAD.MOV.U32 R138, RZ, RZ, R61 ;  /* 0x000000ffff8a7224 */ /* 0x000fe200078e003d */
[----:B----4-:R-:W-:Y:S01]  /*19900*/  F2FP.BF16.F32.PACK_AB R183, R58, R64 ;  /* 0x000000403ab7723e */ /* 0x010fe200000010ff */
[C---:B------:R-:W-:Y:S01]  /*19910*/  FMUL.FTZ R70, R100.reuse, R70 ;  /* 0x0000004664467220 */ /* 0x040fe20000410000 */
[----:B------:R-:W-:Y:S01]  /*19920*/  FMUL.FTZ R71, R100, R71 ;  /* 0x0000004764477220 */ /* 0x000fe20000410000 */
[----:B------:R-:W-:Y:S01]  /*19930*/  FADD.FTZ R0, -R0, R3 ;  /* 0x0000000300007221 */ /* 0x000fe20000010100 */
[C---:B------:R-:W-:Y:S01]  /*19940*/  FMUL.FTZ R82, R100.reuse, R82 ;  /* 0x0000005264527220 */ /* 0x040fe20000410000 */
[C---:B------:R-:W-:Y:S01]  /*19950*/  FMUL.FTZ R83, R100.reuse, R83 ;  /* 0x0000005364537220 */ /* 0x040fe20000410000 */
[----:B------:R-:W-:Y:S01]  /*19960*/  FMUL.FTZ R86, R100, R86 ;  /* 0x0000005664567220 */ /* 0x000fe20000410000 */
[----:B------:R-:W-:Y:S01]  /*19970*/  FMUL.FTZ R3, R0, UR4 ;  /* 0x0000000400037c20 */ /* 0x000fe20008410000 */
[----:B------:R-:W-:Y:S01]  /*19980*/  FSEL R0, R103, RZ, P1 ;  /* 0x000000ff67007208 */ /* 0x000fe20000800000 */
[C---:B------:R-:W-:Y:S01]  /*19990*/  FMUL.FTZ R87, R100.reuse, R87 ;  /* 0x0000005764577220 */ /* 0x040fe20000410000 */
[C---:B------:R-:W-:Y:S01]  /*199a0*/  FMUL.FTZ R98, R100.reuse, R98 ;  /* 0x0000006264627220 */ /* 0x040fe20000410000 */
[----:B------:R1:W3:Y:S01]  /*199b0*/  MUFU.EX2 R101, R3 ;  /* 0x0000000300657308 */ /* 0x0002e20000000800 */
[----:B------:R-:W-:Y:S01]  /*199c0*/  FMUL.FTZ R99, R100, R99 ;  /* 0x0000006364637220 */ /* 0x000fe20000410000 */
[----:B-1----:R-:W-:Y:S01]  /*199d0*/  FADD.FTZ R3, -R0, R106 ;  /* 0x0000006a00037221 */ /* 0x002fe20000010100 */
[----:B------:R-:W-:Y:S01]  /*199e0*/  FSEL R0, R102, RZ, P0 ;  /* 0x000000ff66007208 */ /* 0x000fe20000000000 */
[----:B---3--:R-:W-:Y:S01]  /*199f0*/  FMUL.FTZ R32, R101, R136 ;  /* 0x0000008865207220 */ /* 0x008fe20000410000 */
[----:B------:R-:W-:Y:S02]  /*19a00*/  IMAD.MOV.U32 R136, RZ, RZ, R210 ;  /* 0x000000ffff887224 */ /* 0x000fe400078e00d2 */
[----:B------:R-:W-:Y:S01]  /*19a10*/  FMUL.FTZ R2, R3, UR4 ;  /* 0x0000000403027c20 */ /* 0x000fe20008410000 */
[----:B------:R-:W-:Y:S01]  /*19a20*/  FFMA.FTZ R3, R24, UR4, -R109 ;  /* 0x0000000418037c23 */ /* 0x000fe2000801086d */
[----:B------:R-:W-:Y:S01]  /*19a30*/  FADD.FTZ R0, -R0, R107 ;  /* 0x0000006b00007221 */ /* 0x000fe20000010100 */
[----:B------:R-:W-:Y:S01]  /*19a40*/  MOV R107, R239 ;  /* 0x000000ef006b7202 */ /* 0x000fe20000000f00 */
[----:B------:R-:W-:Y:S01]  /*19a50*/  FFMA.FTZ R106, R205, UR4, -R111 ;  /* 0x00000004cd6a7c23 */ /* 0x000fe2000801086f */
[----:B------:R1:W-:Y:S01]  /*19a60*/  MUFU.EX2 R244, R3 ;  /* 0x0000000300f47308 */ /* 0x0003e20000000800 */
[----:B------:R-:W-:Y:S01]  /*19a70*/  FMUL.FTZ R0, R0, UR4 ;  /* 0x0000000400007c20 */ /* 0x000fe20008410000 */
[C---:B------:R-:W-:Y:S01]  /*19a80*/  FMUL.FTZ R4, R101.reuse, R116 ;  /* 0x0000007465047220 */ /* 0x040fe20000410000 */
[C---:B------:R-:W-:Y:S01]  /*19a90*/  FMUL.FTZ R5, R101.reuse, R117 ;  /* 0x0000007565057220 */ /* 0x040fe20000410000 */
[C---:B------:R-:W-:Y:S01]  /*19aa0*/  FMUL.FTZ R16, R101.reuse, R124 ;  /* 0x0000007c65107220 */ /* 0x040fe20000410000 */
[----:B------:R-:W-:Y:S01]  /*19ab0*/  LDSM.16.MT88.4 R116, [R216+0xb000] ;  /* 0x00b00000d874783b */ /* 0x000fe20000004200 */
[C---:B------:R-:W-:Y:S01]  /*19ac0*/  FMUL.FTZ R17, R101.reuse, R125 ;  /* 0x0000007d65117220 */ /* 0x040fe20000410000 */
[C---:B------:R-:W-:Y:S03]  /*19ad0*/  FMUL.FTZ R33, R101.reuse, R137 ;  /* 0x0000008965217220 */ /* 0x040fe60000410000 */
[----:B------:R-:W3:Y:S01]  /*19ae0*/  MUFU.EX2 R0, R0 ;  /* 0x0000000000007308 */ /* 0x000ee20000000800 */
[----:B------:R-:W-:Y:S01]  /*19af0*/  IMAD.MOV.U32 R137, RZ, RZ, R62 ;  /* 0x000000ffff897224 */ /* 0x000fe200078e003e */
[-C--:B--2---:R-:W-:Y:S01]  /*19b00*/  HMMA.16816.F32.BF16 R4, R176, R20.reuse, R4 ;  /* 0x00000014b004723c */ /* 0x084fe20000041804 */
[----:B------:R-:W-:Y:S01]  /*19b10*/  PLOP3.LUT P0, PT, PT, PT, UP0, 0x80, 0x0 ;  /* 0x000000000000781c */ /* 0x000fe20003f0f008 */
[----:B------:R-:W-:Y:S03]  /*19b20*/  LDSM.16.MT88.4 R124, [R218+0x9400] ;  /* 0x00940000da7c783b */ /* 0x000fe60000004200 */
[----:B------:R-:W-:Y:S03]  /*19b30*/  FMUL.FTZ R68, R101, R68 ;  /* 0x0000004465447220 */ /* 0x000fe60000410000 */
[----:B------:R-:W2:Y:S03]  /*19b40*/  MUFU.EX2 R2, R2 ;  /* 0x0000000200027308 */ /* 0x000ea60000000800 */
[----:B-1----:R-:W-:Y:S01]  /*19b50*/  FFMA.FTZ R3, R189, UR4, -R109 ;  /* 0x00000004bd037c23 */ /* 0x002fe2000801086d */
[----:B------:R-:W-:Y:S01]  /*19b60*/  MOV R189, R65 ;  /* 0x0000004100bd7202 */ /* 0x000fe20000000f00 */
[C---:B------:R-:W-:Y:S01]  /*19b70*/  FMUL.FTZ R65, R101.reuse, R169 ;  /* 0x000000a965417220 */ /* 0x040fe20000410000 */
[C---:B------:R-:W-:Y:S01]  /*19b80*/  FMUL.FTZ R69, R101.reuse, R69 ;  /* 0x0000004565457220 */ /* 0x040fe20000410000 */
[----:B------:R-:W-:Y:S03]  /*19b90*/  FMUL.FTZ R80, R101, R80 ;  /* 0x0000005065507220 */ /* 0x000fe60000410000 */
[----:B------:R1:W4:Y:S01]  /*19ba0*/  MUFU.EX2 R243, R3 ;  /* 0x0000000300f37308 */ /* 0x0003220000000800 */
[C---:B---3--:R-:W-:Y:S01]  /*19bb0*/  FMUL.FTZ R31, R0.reuse, R143 ;  /* 0x0000008f001f7220 */ /* 0x048fe20000410000 */
[----:B------:R-:W-:Y:S02]  /*19bc0*/  IMAD.MOV.U32 R143, RZ, RZ, R237 ;  /* 0x000000ffff8f7224 */ /* 0x000fe400078e00ed */
[C---:B------:R-:W-:Y:S01]  /*19bd0*/  FMUL.FTZ R30, R0.reuse, R142 ;  /* 0x0000008e001e7220 */ /* 0x040fe20000410000 */
[----:B------:R-:W-:Y:S01]  /*19be0*/  MOV R142, R235 ;  /* 0x000000eb008e7202 */ /* 0x000fe20000000f00 */
[C---:B------:R-:W-:Y:S01]  /*19bf0*/  FMUL.FTZ R46, R0.reuse, R158 ;  /* 0x0000009e002e7220 */ /* 0x040fe20000410000 */
[----:B------:R-:W-:Y:S02]  /*19c00*/  IMAD.MOV.U32 R158, RZ, RZ, R206 ;  /* 0x000000ffff9e7224 */ /* 0x000fe400078e00ce */
[C---:B------:R-:W-:Y:S01]  /*19c10*/  FMUL.FTZ R10, R0.reuse, R114 ;  /* 0x00000072000a7220 */ /* 0x040fe20000410000 */
[----:B------:R-:W-:Y:S01]  /*19c20*/  FMUL.FTZ R11, R0, R115 ;  /* 0x00000073000b7220 */ /* 0x000fe20000410000 */
[C---:B--2---:R-:W-:Y:S01]  /*19c30*/  FMUL.FTZ R40, R2.reuse, R144 ;  /* 0x0000009002287220 */ /* 0x044fe20000410000 */
[----:B------:R-:W-:Y:S02]  /*19c40*/  IMAD.MOV.U32 R144, RZ, RZ, R215 ;  /* 0x000000ffff907224 */ /* 0x000fe400078e00d7 */
[C---:B------:R-:W-:Y:S01]  /*19c50*/  FMUL.FTZ R41, R2.reuse, R145 ;  /* 0x0000009102297220 */ /* 0x040fe20000410000 */
[----:B------:R-:W-:Y:S02]  /*19c60*/  IMAD.MOV.U32 R145, RZ, RZ, R214 ;  /* 0x000000ffff917224 */ /* 0x000fe400078e00d6 */
[C---:B------:R-:W-:Y:S01]  /*19c70*/  FMUL.FTZ R45, R2.reuse, R157 ;  /* 0x0000009d022d7220 */ /* 0x040fe20000410000 */
[----:B------:R-:W-:Y:S02]  /*19c80*/  IMAD.MOV.U32 R157, RZ, RZ, R213 ;  /* 0x000000ffff9d7224 */ /* 0x000fe400078e00d5 */
[----:B------:R-:W-:Y:S01]  /*19c90*/  FMUL.FTZ R29, R2, R141 ;  /* 0x0000008d021d7220 */ /* 0x000fe20000410000 */
[----:B------:R-:W-:Y:S02]  /*19ca0*/  IMAD.MOV.U32 R141, RZ, RZ, R47 ;  /* 0x000000ffff8d7224 */ /* 0x000fe400078e002f */
[----:B-1----:R-:W-:Y:S01]  /*19cb0*/  FFMA.FTZ R3, R188, UR4, -R110 ;  /* 0x00000004bc037c23 */ /* 0x002fe2000801086e */
[----:B------:R-:W-:Y:S01]  /*19cc0*/  FMUL.FTZ R47, R0, R159 ;  /* 0x0000009f002f7220 */ /* 0x000fe20000410000 */
[----:B------:R-:W-:Y:S01]  /*19cd0*/  MOV R159, R212 ;  /* 0x000000d4009f7202 */ /* 0x000fe20000000f00 */
[C---:B------:R-:W-:Y:S01]  /*19ce0*/  FMUL.FTZ R8, R2.reuse, R112 ;  /* 0x0000007002087220 */ /* 0x040fe20000410000 */
[----:B------:R1:W-:Y:S01]  /*19cf0*/  MUFU.EX2 R241, R3 ;  /* 0x0000000300f17308 */ /* 0x0003e20000000800 */
[C---:B------:R-:W-:Y:S01]  /*19d00*/  FMUL.FTZ R9, R2.reuse, R113 ;  /* 0x0000007102097220 */ /* 0x040fe20000410000 */
[C---:B------:R-:W-:Y:S01]  /*19d10*/  FMUL.FTZ R12, R2.reuse, R120 ;  /* 0x00000078020c7220 */ /* 0x040fe20000410000 */
[----:B------:R-:W-:Y:S01]  /*19d20*/  FMUL.FTZ R13, R2, R121 ;  /* 0x00000079020d7220 */ /* 0x000fe20000410000 */
[C---:B------:R-:W-:Y:S01]  /*19d30*/  FMUL.FTZ R14, R0.reuse, R122 ;  /* 0x0000007a000e7220 */ /* 0x040fe20000410000 */
[----:B------:R-:W-:Y:S01]  /*19d40*/  FMUL.FTZ R15, R0, R123 ;  /* 0x0000007b000f7220 */ /* 0x000fe20000410000 */
[----:B------:R-:W2:Y:S01]  /*19d50*/  LDSM.16.MT88.4 R112, [R218+0xa000] ;  /* 0x00a00000da70783b */ /* 0x000ea20000004200 */
[C---:B------:R-:W-:Y:S01]  /*19d60*/  FMUL.FTZ R24, R2.reuse, R128 ;  /* 0x0000008002187220 */ /* 0x040fe20000410000 */
[C---:B------:R-:W-:Y:S04]  /*19d70*/  HMMA.16816.F32.BF16 R8, R180.reuse, R20, R8 ;  /* 0x00000014b408723c */ /* 0x040fe80000041808 */
[----:B------:R-:W-:Y:S01]  /*19d80*/  FMUL.FTZ R25, R2, R129 ;  /* 0x0000008102197220 */ /* 0x000fe20000410000 */
[----:B------:R-:W-:Y:S01]  /*19d90*/  FMUL.FTZ R26, R0, R130 ;  /* 0x00000082001a7220 */ /* 0x000fe20000410000 */
[-C--:B------:R-:W-:Y:S05]  /*19da0*/  HMMA.16816.F32.BF16 R12, R180, R22.reuse, R12 ;  /* 0x00000016b40c723c */ /* 0x080fea000004180c */
[----:B-1----:R-:W-:Y:S01]  /*19db0*/  FFMA.FTZ R3, R199, UR4, -R109 ;  /* 0x00000004c7037c23 */ /* 0x002fe2000801086d */
[C---:B------:R-:W-:Y:S03]  /*19dc0*/  HMMA.16816.F32.BF16 R16, R176.reuse, R22, R16 ;  /* 0x00000016b010723c */ /* 0x040fe60000041810 */
[----:B------:R1:W-:Y:S02]  /*19dd0*/  MUFU.EX2 R240, R3 ;  /* 0x0000000300f07308 */ /* 0x0003e40000000800 */
[----:B------:R-:W-:Y:S02]  /*19de0*/  IMAD.MOV.U32 R199, RZ, RZ, R48 ;  /* 0x000000ffffc77224 */ /* 0x000fe400078e0030 */
[C---:B------:R-:W-:Y:S01]  /*19df0*/  FMUL.FTZ R48, R101.reuse, R152 ;  /* 0x0000009865307220 */ /* 0x040fe20000410000 */
[----:B------:R-:W-:Y:S03]  /*19e00*/  IMAD.MOV.U32 R152, RZ, RZ, R211 ;  /* 0x000000ffff987224 */ /* 0x000fe600078e00d3 */
[C---:B------:R-:W-:Y:S01]  /*19e10*/  FMUL.FTZ R20, R101.reuse, R132 ;  /* 0x0000008465147220 */ /* 0x040fe20000410000 */
[C---:B------:R-:W-:Y:S01]  /*19e20*/  FMUL.FTZ R21, R101.reuse, R133 ;  /* 0x0000008565157220 */ /* 0x040fe20000410000 */
[C---:B------:R-:W-:Y:S01]  /*19e30*/  FMUL.FTZ R22, R100.reuse, R134 ;  /* 0x0000008664167220 */ /* 0x040fe20000410000 */
[----:B------:R-:W-:Y:S01]  /*19e40*/  FMUL.FTZ R23, R100, R135 ;  /* 0x0000008764177220 */ /* 0x000fe20000410000 */
[----:B------:R-:W-:Y:S01]  /*19e50*/  FMUL.FTZ R27, R0, R131 ;  /* 0x00000083001b7220 */ /* 0x000fe20000410000 */
[----:B------:R-:W-:Y:S01]  /*19e60*/  IMAD.MOV.U32 R134, RZ, RZ, R57 ;  /* 0x000000ffff867224 */ /* 0x000fe200078e0039 */
[----:B------:R-:W-:Y:S01]  /*19e70*/  LDSM.16.MT88.4 R128, [R216+0xa400] ;  /* 0x00a40000d880783b */ /* 0x000fe20000004200 */
[----:B------:R-:W-:Y:S02]  /*19e80*/  IMAD.MOV.U32 R133, RZ, RZ, R56 ;  /* 0x000000ffff857224 */ /* 0x000fe400078e0038 */
[----:B------:R-:W-:Y:S01]  /*19e90*/  FMUL.FTZ R57, R2, R161 ;  /* 0x000000a102397220 */ /* 0x000fe20000410000 */
[----:B------:R-:W-:Y:S01]  /*19ea0*/  MOV R132, R63 ;  /* 0x0000003f00847202 */ /* 0x000fe20000000f00 */
        /* <DEDUP_REMOVED lines=8> */
[--C-:B------:R-:W-:Y:S01]  /*19f30*/  FFMA.FTZ R36, R28, UR4, -R110.reuse ;  /* 0x000000041c247c23 */ /* 0x100fe2000801086e */
[----:B------:R-:W-:Y:S03]  /*19f40*/  FMUL.FTZ R28, R2, R140 ;  /* 0x0000008c021c7220 */ /* 0x000fe60000410000 */
[----:B------:R3:W5:Y:S01]  /*19f50*/  MUFU.EX2 R242, R36 ;  /* 0x0000002400f27308 */ /* 0x0007620000000800 */
[C---:B------:R-:W-:Y:S01]  /*19f60*/  FMUL.FTZ R37, R101.reuse, R149 ;  /* 0x0000009565257220 */ /* 0x040fe20000410000 */
[----:B------:R-:W-:Y:S01]  /*19f70*/  MOV R147, R51 ;  /* 0x0000003300937202 */ /* 0x000fe20000000f00 */
[----:B------:R-:W-:Y:S01]  /*19f80*/  FMUL.FTZ R51, R100, R155 ;  /* 0x0000009b64337220 */ /* 0x000fe20000410000 */
[-C--:B------:R-:W-:Y:S03]  /*19f90*/  HMMA.16816.F32.BF16 R28, R180, R38.reuse, R28 ;  /* 0x00000026b41c723c */ /* 0x080fe6000004181c */
[----:B-1----:R-:W-:Y:S01]  /*19fa0*/  FFMA.FTZ R3, R202, UR4, -R110 ;  /* 0x00000004ca037c23 */ /* 0x002fe2000801086e */
[----:B------:R-:W-:Y:S02]  /*19fb0*/  IMAD.MOV.U32 R188, RZ, RZ, R50 ;  /* 0x000000ffffbc7224 */ /* 0x000fe400078e0032 */
[----:B------:R-:W-:Y:S01]  /*19fc0*/  FMUL.FTZ R50, R100, R154 ;  /* 0x0000009a64327220 */ /* 0x000fe20000410000 */
[C---:B------:R-:W-:Y:S01]  /*19fd0*/  HMMA.16816.F32.BF16 R32, R176.reuse, R38, R32 ;  /* 0x00000026b020723c */ /* 0x040fe20000041820 */
[----:B------:R1:W-:Y:S03]  /*19fe0*/  MUFU.EX2 R237, R3 ;  /* 0x0000000300ed7308 */ /* 0x0003e60000000800 */
[----:B------:R-:W-:Y:S01]  /*19ff0*/  FMUL.FTZ R44, R2, R156 ;  /* 0x0000009c022c7220 */ /* 0x000fe20000410000 */
[----:B------:R-:W-:Y:S02]  /*1a000*/  IMAD.MOV.U32 R146, RZ, RZ, R49 ;  /* 0x000000ffff927224 */ /* 0x000fe400078e0031 */
[C---:B---3--:R-:W-:Y:S01]  /*1a010*/  FMUL.FTZ R36, R101.reuse, R148 ;  /* 0x0000009465247220 */ /* 0x048fe20000410000 */
[C---:B------:R-:W-:Y:S03]  /*1a020*/  FMUL.FTZ R38, R100.reuse, R150 ;  /* 0x0000009664267220 */ /* 0x040fe60000410000 */
[----:B------:R-:W-:Y:S01]  /*1a030*/  FMUL.FTZ R39, R100, R151 ;  /* 0x0000009764277220 */ /* 0x000fe20000410000 */
[C---:B------:R-:W-:Y:S01]  /*1a040*/  FMUL.FTZ R49, R101.reuse, R153 ;  /* 0x0000009965317220 */ /* 0x040fe20000410000 */
[----:B------:R-:W-:Y:S02]  /*1a050*/  IMAD.MOV.U32 R140, RZ, RZ, R238 ;  /* 0x000000ffff8c7224 */ /* 0x000fe400078e00ee */
[----:B------:R-:W-:Y:S01]  /*1a060*/  FMUL.FTZ R56, R2, R160 ;  /* 0x000000a002387220 */ /* 0x000fe20000410000 */
[----:B------:R-:W-:Y:S02]  /*1a070*/  IMAD.MOV.U32 R150, RZ, RZ, R58 ;  /* 0x000000ffff967224 */ /* 0x000fe400078e003a */
[----:B------:R-:W-:Y:S01]  /*1a080*/  FMUL.FTZ R58, R0, R162 ;  /* 0x000000a2003a7220 */ /* 0x000fe20000410000 */
[----:B------:R-:W-:Y:S01]  /*1a090*/  FMUL.FTZ R61, R2, R173 ;  /* 0x000000ad023d7220 */ /* 0x000fe20000410000 */
[-C--:B------:R-:W-:Y:S01]  /*1a0a0*/  HMMA.16816.F32.BF16 R36, R176, R52.reuse, R36 ;  /* 0x00000034b024723c */ /* 0x080fe20000041824 */
[----:B------:R-:W3:Y:S01]  /*1a0b0*/  LDL.LU R162, [R1+0x8] ;  /* 0x0000080001a27983 */ /* 0x000ee20000300800 */
[----:B------:R-:W-:Y:S01]  /*1a0c0*/  MUFU.EX2 R238, R60 ;  /* 0x0000003c00ee7308 */ /* 0x000fe20000000800 */
[----:B-1----:R-:W-:Y:S01]  /*1a0d0*/  FFMA.FTZ R3, R204, UR4, -R111 ;  /* 0x00000004cc037c23 */ /* 0x002fe2000801086f */
[----:B------:R-:W-:Y:S01]  /*1a0e0*/  MOV R173, R138 ;  /* 0x0000008a00ad7202 */ /* 0x000fe20000000f00 */
[----:B------:R-:W3:Y:S01]  /*1a0f0*/  LDL.LU R161, [R1+0x30] ;  /* 0x0000300001a17983 */ /* 0x000ee20000300800 */
[C---:B------:R-:W-:Y:S06]  /*1a100*/  HMMA.16816.F32.BF16 R40, R180.reuse, R52, R40 ;  /* 0x00000034b428723c */ /* 0x040fec0000041828 */
[----:B------:R1:W-:Y:S01]  /*1a110*/  MUFU.EX2 R235, R3 ;  /* 0x0000000300eb7308 */ /* 0x0003e20000000800 */
[----:B------:R-:W-:Y:S01]  /*1a120*/  FMUL.FTZ R62, R0, R174 ;  /* 0x000000ae003e7220 */ /* 0x000fe20000410000 */
[-C--:B------:R-:W-:Y:S03]  /*1a130*/  HMMA.16816.F32.BF16 R44, R180, R54.reuse, R44 ;  /* 0x00000036b42c723c */ /* 0x080fe6000004182c */
[----:B------:R-:W-:Y:S03]  /*1a140*/  IMAD.MOV.U32 R174, RZ, RZ, R137 ;  /* 0x000000ffffae7224 */ /* 0x000fe600078e0089 */
[C---:B------:R-:W-:Y:S05]  /*1a150*/  HMMA.16816.F32.BF16 R48, R176.reuse, R54, R48 ;  /* 0x00000036b030723c */ /* 0x040fea0000041830 */
[C---:B------:R-:W-:Y:S01]  /*1a160*/  FMUL.FTZ R52, R101.reuse, R164 ;  /* 0x000000a465347220 */ /* 0x040fe20000410000 */
[----:B------:R-:W-:Y:S01]  /*1a170*/  FMUL.FTZ R53, R101, R165 ;  /* 0x000000a565357220 */ /* 0x000fe20000410000 */
[C---:B------:R-:W-:Y:S01]  /*1a180*/  FMUL.FTZ R54, R100.reuse, R166 ;  /* 0x000000a664367220 */ /* 0x040fe20000410000 */
[----:B------:R-:W-:Y:S03]  /*1a190*/  FMUL.FTZ R55, R100, R167 ;  /* 0x000000a764377220 */ /* 0x000fe60000410000 */
[----:B-1----:R-:W-:Y:S01]  /*1a1a0*/  FFMA.FTZ R3, R191, UR4, -R111 ;  /* 0x00000004bf037c23 */ /* 0x002fe2000801086f */
[----:B------:R-:W-:Y:S01]  /*1a1b0*/  MOV R151, R59 ;  /* 0x0000003b00977202 */ /* 0x000fe20000000f00 */
[----:B------:R-:W-:Y:S02]  /*1a1c0*/  IMAD.MOV.U32 R156, RZ, RZ, R236 ;  /* 0x000000ffff9c7224 */ /* 0x000fe400078e00ec */
[----:B------:R-:W-:Y:S01]  /*1a1d0*/  FMUL.FTZ R59, R0, R163 ;  /* 0x000000a3003b7220 */ /* 0x000fe20000410000 */
[-C--:B--2---:R-:W-:Y:S01]  /*1a1e0*/  HMMA.16816.F32.BF16 R52, R176, R112.reuse, R52 ;  /* 0x00000070b034723c */ /* 0x084fe20000041834 */
[----:B------:R1:W-:Y:S02]  /*1a1f0*/  MUFU.EX2 R215, R3 ;  /* 0x0000000300d77308 */ /* 0x0003e40000000800 */
[----:B------:R-:W-:Y:S01]  /*1a200*/  FMUL.FTZ R60, R2, R172 ;  /* 0x000000ac023c7220 */ /* 0x000fe20000410000 */
[----:B------:R-:W-:Y:S01]  /*1a210*/  FMUL.FTZ R63, R0, R175 ;  /* 0x000000af003f7220 */ /* 0x000fe20000410000 */
[----:B------:R-:W-:Y:S01]  /*1a220*/  IMAD.MOV.U32 R172, RZ, RZ, R139 ;  /* 0x000000ffffac7224 */ /* 0x000fe200078e008b */
[C---:B------:R-:W-:Y:S05]  /*1a230*/  HMMA.16816.F32.BF16 R56, R180.reuse, R112, R56 ;  /* 0x00000070b438723c */ /* 0x040fea0000041838 */
[----:B------:R-:W2:Y:S01]  /*1a240*/  MUFU.EX2 R236, R106 ;  /* 0x0000006a00ec7308 */ /* 0x000ea20000000800 */
[----:B------:R-:W-:Y:S01]  /*1a250*/  IMAD.MOV.U32 R149, RZ, RZ, R67 ;  /* 0x000000ffff957224 */ /* 0x000fe200078e0043 */
[-C--:B------:R-:W-:Y:S04]  /*1a260*/  HMMA.16816.F32.BF16 R60, R180, R114.reuse, R60 ;  /* 0x00000072b43c723c */ /* 0x080fe8000004183c */
[----:B------:R-:W-:Y:S02]  /*1a270*/  IMAD.MOV.U32 R148, RZ, RZ, R66 ;  /* 0x000000ffff947224 */ /* 0x000fe400078e0042 */
[----:B-1----:R-:W-:Y:S01]  /*1a280*/  FFMA.FTZ R3, R195, UR4, -R111 ;  /* 0x00000004c3037c23 */ /* 0x002fe2000801086f */
[C---:B------:R-:W-:Y:S01]  /*1a290*/  FMUL.FTZ R66, R100.reuse, R170 ;  /* 0x000000aa64427220 */ /* 0x040fe20000410000 */
[----:B------:R-:W-:Y:S02]  /*1a2a0*/  FMUL.FTZ R67, R100, R171 ;  /* 0x000000ab64437220 */ /* 0x000fe40000410000 */
[----:B------:R1:W2:Y:S01]  /*1a2b0*/  MUFU.EX2 R214, R3 ;  /* 0x0000000300d67308 */ /* 0x0002a20000000800 */
[----:B------:R-:W-:Y:S01]  /*1a2c0*/  LDSM.16.MT88.4 R168, [R218+0xac00] ;  /* 0x00ac0000daa8783b */ /* 0x000fe20000004200 */
[----:B------:R-:W-:Y:S02]  /*1a2d0*/  IMAD.MOV.U32 R175, RZ, RZ, R136 ;  /* 0x000000ffffaf7224 */ /* 0x000fe400078e0088 */
[C---:B------:R-:W-:Y:S01]  /*1a2e0*/  FMUL.FTZ R72, R2.reuse, R72 ;  /* 0x0000004802487220 */ /* 0x040fe20000410000 */
[----:B------:R-:W-:Y:S01]  /*1a2f0*/  FMUL.FTZ R73, R2, R73 ;  /* 0x0000004902497220 */ /* 0x000fe20000410000 */
[C---:B------:R-:W-:Y:S03]  /*1a300*/  HMMA.16816.F32.BF16 R64, R176.reuse, R114, R64 ;  /* 0x00000072b040723c */ /* 0x040fe60000041840 */
[----:B------:R-:W4:Y:S01]  /*1a310*/  LDSM.16.MT88.4 R112, [R218+0xb000] ;  /* 0x00b00000da70783b */ /* 0x000f220000004200 */
[C---:B------:R-:W-:Y:S02]  /*1a320*/  FMUL.FTZ R74, R0.reuse, R74 ;  /* 0x0000004a004a7220 */ /* 0x040fe40000410000 */
[-C--:B------:R-:W-:Y:S05]  /*1a330*/  HMMA.16816.F32.BF16 R68, R176, R116.reuse, R68 ;  /* 0x00000074b044723c */ /* 0x080fea0000041844 */
[----:B------:R-:W-:Y:S01]  /*1a340*/  FMUL.FTZ R75, R0, R75 ;  /* 0x0000004b004b7220 */ /* 0x000fe20000410000 */
[--C-:B-1----:R-:W-:Y:S01]  /*1a350*/  FFMA.FTZ R3, R208, UR4, -R184.reuse ;  /* 0x00000004d0037c23 */ /* 0x102fe200080108b8 */
[C---:B------:R-:W-:Y:S01]  /*1a360*/  FMUL.FTZ R76, R2.reuse, R76 ;  /* 0x0000004c024c7220 */ /* 0x040fe20000410000 */
[----:B------:R-:W-:Y:S01]  /*1a370*/  FMUL.FTZ R77, R2, R77 ;  /* 0x0000004d024d7220 */ /* 0x000fe20000410000 */
[----:B------:R-:W-:Y:S01]  /*1a380*/  LDSM.16.MT88.4 R136, [R218+0x9c00] ;  /* 0x009c0000da88783b */ /* 0x000fe20000004200 */
[----:B------:R1:W-:Y:S01]  /*1a390*/  MUFU.EX2 R213, R3 ;  /* 0x0000000300d57308 */ /* 0x0003e20000000800 */
[C---:B------:R-:W-:Y:S01]  /*1a3a0*/  FMUL.FTZ R78, R0.reuse, R78 ;  /* 0x0000004e004e7220 */ /* 0x040fe20000410000 */
[C---:B------:R-:W-:Y:S04]  /*1a3b0*/  HMMA.16816.F32.BF16 R72, R180.reuse, R116, R72 ;  /* 0x00000074b448723c */ /* 0x040fe80000041848 */
[----:B------:R-:W-:Y:S01]  /*1a3c0*/  FMUL.FTZ R79, R0, R79 ;  /* 0x0000004f004f7220 */ /* 0x000fe20000410000 */
[C---:B------:R-:W-:Y:S01]  /*1a3d0*/  FMUL.FTZ R81, R101.reuse, R81 ;  /* 0x0000005165517220 */ /* 0x040fe20000410000 */
[C---:B------:R-:W-:Y:S01]  /*1a3e0*/  FMUL.FTZ R84, R101.reuse, R84 ;  /* 0x0000005465547220 */ /* 0x040fe20000410000 */
[C---:B------:R-:W-:Y:S01]  /*1a3f0*/  FMUL.FTZ R85, R101.reuse, R85 ;  /* 0x0000005565557220 */ /* 0x040fe20000410000 */
[--C-:B------:R-:W-:Y:S03]  /*1a400*/  FFMA.FTZ R106, R190, UR4, -R184.reuse ;  /* 0x00000004be6a7c23 */ /* 0x100fe600080108b8 */
[-C--:B------:R-:W-:Y:S01]  /*1a410*/  HMMA.16816.F32.BF16 R76, R180, R118.reuse, R76 ;  /* 0x00000076b44c723c */ /* 0x080fe2000004184c */
[----:B------:R-:W-:Y:S02]  /*1a420*/  MUFU.EX2 R211, R106 ;  /* 0x0000006a00d37308 */ /* 0x000fe40000000800 */
[----:B------:R-:W-:Y:S01]  /*1a430*/  FMUL.FTZ R96, R101, R96 ;  /* 0x0000006065607220 */ /* 0x000fe20000410000 */
[--C-:B-1----:R-:W-:Y:S01]  /*1a440*/  FFMA.FTZ R3, R209, UR4, -R184.reuse ;  /* 0x00000004d1037c23 */ /* 0x102fe200080108b8 */
[----:B------:R-:W-:Y:S01]  /*1a450*/  FMUL.FTZ R97, R101, R97 ;  /* 0x0000006165617220 */ /* 0x000fe20000410000 */
[C---:B------:R-:W-:Y:S01]  /*1a460*/  HMMA.16816.F32.BF16 R80, R176.reuse, R118, R80 ;  /* 0x00000076b050723c */ /* 0x040fe20000041850 */
[----:B------:R-:W1:Y:S04]  /*1a470*/  LDSM.16.MT88.4 R116, [R216+0x9400] ;  /* 0x00940000d874783b */ /* 0x000e680000004200 */
[----:B------:R5:W2:Y:S01]  /*1a480*/  MUFU.EX2 R212, R3 ;  /* 0x0000000300d47308 */ /* 0x000aa20000000800 */
[C---:B------:R-:W-:Y:S01]  /*1a490*/  FMUL.FTZ R88, R2.reuse, R88 ;  /* 0x0000005802587220 */ /* 0x040fe20000410000 */
[----:B------:R-:W-:Y:S01]  /*1a4a0*/  FMUL.FTZ R89, R2, R89 ;  /* 0x0000005902597220 */ /* 0x000fe20000410000 */
[C---:B------:R-:W-:Y:S03]  /*1a4b0*/  FMUL.FTZ R90, R0.reuse, R90 ;  /* 0x0000005a005a7220 */ /* 0x040fe60000410000 */
[----:B------:R-:W-:Y:S01]  /*1a4c0*/  FMUL.FTZ R91, R0, R91 ;  /* 0x0000005b005b7220 */ /* 0x000fe20000410000 */
[-C--:B----4-:R-:W-:Y:S03]  /*1a4d0*/  HMMA.16816.F32.BF16 R84, R176, R112.reuse, R84 ;  /* 0x00000070b054723c */ /* 0x090fe60000041854 */
[C---:B------:R-:W-:Y:S01]  /*1a4e0*/  FMUL.FTZ R92, R2.reuse, R92 ;  /* 0x0000005c025c7220 */ /* 0x040fe20000410000 */
[----:B------:R-:W-:Y:S01]  /*1a4f0*/  FMUL.FTZ R93, R2, R93 ;  /* 0x0000005d025d7220 */ /* 0x000fe20000410000 */
[C---:B------:R-:W-:Y:S01]  /*1a500*/  FMUL.FTZ R94, R0.reuse, R94 ;  /* 0x0000005e005e7220 */ /* 0x040fe20000410000 */
[C---:B------:R-:W-:Y:S05]  /*1a510*/  HMMA.16816.F32.BF16 R88, R180.reuse, R112, R88 ;  /* 0x00000070b458723c */ /* 0x040fea0000041858 */
[----:B-----5:R-:W-:Y:S01]  /*1a520*/  FFMA.FTZ R3, R193, UR4, -R184 ;  /* 0x00000004c1037c23 */ /* 0x020fe200080108b8 */
[----:B------:R-:W-:Y:S01]  /*1a530*/  FMUL.FTZ R95, R0, R95 ;  /* 0x0000005f005f7220 */ /* 0x000fe20000410000 */
[----:B------:R-:W-:Y:S01]  /*1a540*/  F2FP.BF16.F32.PACK_AB R112, R243, R244 ;  /* 0x000000f4f370723e */ /* 0x000fe200000010ff */
[----:B------:R-:W-:Y:S01]  /*1a550*/  IMAD.MOV.U32 R163, RZ, RZ, R142 ;  /* 0x000000ffffa37224 */ /* 0x000fe200078e008e */
[----:B------:R4:W5:Y:S02]  /*1a560*/  MUFU.EX2 R210, R3 ;  /* 0x0000000300d27308 */ /* 0x0009640000000800 */
[----:B------:R-:W-:Y:S02]  /*1a570*/  F2FP.BF16.F32.PACK_AB R113, R241, R242 ;  /* 0x000000f2f171723e */ /* 0x000fe400000010ff */
[-C--:B------:R-:W-:Y:S03]  /*1a580*/  HMMA.16816.F32.BF16 R92, R180, R114.reuse, R92 ;  /* 0x00000072b45c723c */ /* 0x080fe6000004185c */
[----:B--2---:R-:W-:Y:S02]  /*1a590*/  F2FP.BF16.F32.PACK_AB R120, R236, R235 ;  /* 0x000000ebec78723e */ /* 0x004fe400000010ff */
[----:B------:R-:W-:Y:S01]  /*1a5a0*/  F2FP.BF16.F32.PACK_AB R122, R214, R215 ;  /* 0x000000d7d67a723e */ /* 0x000fe200000010ff */
[----:B------:R-:W-:Y:S05]  /*1a5b0*/  HMMA.16816.F32.BF16 R96, R176, R114, R96 ;  /* 0x00000072b060723c */ /* 0x000fea0000041860 */
[----:B------:R-:W-:Y:S01]  /*1a5c0*/  F2FP.BF16.F32.PACK_AB R121, R212, R213 ;  /* 0x000000d5d479723e */ /* 0x000fe200000010ff */
[--C-:B----4-:R-:W-:Y:S01]  /*1a5d0*/  FFMA.FTZ R3, R197, UR4, -R109.reuse ;  /* 0x00000004c5037c23 */ /* 0x110fe2000801086d */
[----:B------:R-:W-:Y:S03]  /*1a5e0*/  F2FP.BF16.F32.PACK_AB R114, R239, R240 ;  /* 0x000000f0ef72723e */ /* 0x000fe600000010ff */
[----:B------:R2:W-:Y:S01]  /*1a5f0*/  MUFU.EX2 R208, R3 ;  /* 0x0000000300d07308 */ /* 0x0005e20000000800 */
[----:B------:R-:W-:Y:S02]  /*1a600*/  F2FP.BF16.F32.PACK_AB R115, R238, R237 ;  /* 0x000000edee73723e */ /* 0x000fe400000010ff */
[----:B-----5:R-:W-:Y:S02]  /*1a610*/  F2FP.BF16.F32.PACK_AB R123, R210, R211 ;  /* 0x000000d3d27b723e */ /* 0x020fe400000010ff */
[----:B------:R-:W-:Y:S03]  /*1a620*/  MOV R160, R143 ;  /* 0x0000008f00a07202 */ /* 0x000fe60000000f00 */
[-C--:B-1----:R-:W-:Y:S06]  /*1a630*/  HMMA.16816.F32.BF16 R4, R112, R116.reuse, R4 ;  /* 0x000000747004723c */ /* 0x082fec0000041804 */
[C---:B------:R-:W-:Y:S05]  /*1a640*/  HMMA.16816.F32.BF16 R8, R120.reuse, R116, R8 ;  /* 0x000000747808723c */ /* 0x040fea0000041808 */
[--C-:B--2---:R-:W-:Y:S01]  /*1a650*/  FFMA.FTZ R3, R198, UR4, -R109.reuse ;  /* 0x00000004c6037c23 */ /* 0x104fe2000801086d */
[-C--:B------:R-:W-:Y:S03]  /*1a660*/  HMMA.16816.F32.BF16 R12, R120, R118.reuse, R12 ;  /* 0x00000076780c723c */ /* 0x080fe6000004180c */
[----:B------:R1:W2:Y:S03]  /*1a670*/  MUFU.EX2 R209, R3 ;  /* 0x0000000300d17308 */ /* 0x0002a60000000800 */
[C---:B------:R-:W-:Y:S01]  /*1a680*/  HMMA.16816.F32.BF16 R16, R112.reuse, R118, R16 ;  /* 0x000000767010723c */ /* 0x040fe20000041810 */
[----:B------:R-:W4:Y:S05]  /*1a690*/  LDSM.16.MT88.4 R116, [R218+0xa400] ;  /* 0x00a40000da74783b */ /* 0x000f2a0000004200 */
[-C--:B------:R-:W-:Y:S06]  /*1a6a0*/  HMMA.16816.F32.BF16 R20, R112, R124.reuse, R20 ;  /* 0x0000007c7014723c */ /* 0x080fec0000041814 */
[C---:B------:R-:W-:Y:S05]  /*1a6b0*/  HMMA.16816.F32.BF16 R24, R120.reuse, R124, R24 ;  /* 0x0000007c7818723c */ /* 0x040fea0000041818 */
[--C-:B-1----:R-:W-:Y:S01]  /*1a6c0*/  FFMA.FTZ R3, R192, UR4, -R110.reuse ;  /* 0x00000004c0037c23 */ /* 0x102fe2000801086e */
[-C--:B------:R-:W-:Y:S03]  /*1a6d0*/  HMMA.16816.F32.BF16 R28, R120, R126.reuse, R28 ;  /* 0x0000007e781c723c */ /* 0x080fe6000004181c */
[----:B------:R1:W-:Y:S03]  /*1a6e0*/  MUFU.EX2 R204, R3 ;  /* 0x0000000300cc7308 */ /* 0x0003e60000000800 */
[C---:B------:R-:W-:Y:S01]  /*1a6f0*/  HMMA.16816.F32.BF16 R32, R112.reuse, R126, R32 ;  /* 0x0000007e7020723c */ /* 0x040fe20000041820 */
[----:B------:R-:W5:Y:S05]  /*1a700*/  LDSM.16.MT88.4 R124, [R216+0xb400] ;  /* 0x00b40000d87c783b */ /* 0x000f6a0000004200 */
[-C--:B------:R-:W-:Y:S06]  /*1a710*/  HMMA.16816.F32.BF16 R36, R112, R128.reuse, R36 ;  /* 0x000000807024723c */ /* 0x080fec0000041824 */
[C---:B------:R-:W-:Y:S05]  /*1a720*/  HMMA.16816.F32.BF16 R40, R120.reuse, R128, R40 ;  /* 0x000000807828723c */ /* 0x040fea0000041828 */
[--C-:B-1----:R-:W-:Y:S01]  /*1a730*/  FFMA.FTZ R3, R194, UR4, -R110.reuse ;  /* 0x00000004c2037c23 */ /* 0x102fe2000801086e */
[-C--:B------:R-:W-:Y:S03]  /*1a740*/  HMMA.16816.F32.BF16 R44, R120, R130.reuse, R44 ;  /* 0x00000082782c723c */ /* 0x080fe6000004182c */
[----:B------:R1:W2:Y:S03]  /*1a750*/  MUFU.EX2 R205, R3 ;  /* 0x0000000300cd7308 */ /* 0x0002a60000000800 */
[C---:B------:R-:W-:Y:S01]  /*1a760*/  HMMA.16816.F32.BF16 R48, R112.reuse, R130, R48 ;  /* 0x000000827030723c */ /* 0x040fe20000041830 */
[----:B------:R-:W2:Y:S05]  /*1a770*/  LDSM.16.MT88.4 R128, [R218+0xb400] ;  /* 0x00b40000da80783b */ /* 0x000eaa0000004200 */
[-C--:B----4-:R-:W-:Y:S06]  /*1a780*/  HMMA.16816.F32.BF16 R52, R112, R116.reuse, R52 ;  /* 0x000000747034723c */ /* 0x090fec0000041834 */
[C---:B------:R-:W-:Y:S05]  /*1a790*/  HMMA.16816.F32.BF16 R56, R120.reuse, R116, R56 ;  /* 0x000000747838723c */ /* 0x040fea0000041838 */
[--C-:B-1----:R-:W-:Y:S01]  /*1a7a0*/  FFMA.FTZ R3, R187, UR4, -R109.reuse ;  /* 0x00000004bb037c23 */ /* 0x102fe2000801086d */
[-C--:B------:R-:W-:Y:S03]  /*1a7b0*/  HMMA.16816.F32.BF16 R60, R120, R118.reuse, R60 ;  /* 0x00000076783c723c */ /* 0x080fe6000004183c */
[----:B------:R1:W-:Y:S03]  /*1a7c0*/  MUFU.EX2 R206, R3 ;  /* 0x0000000300ce7308 */ /* 0x0003e60000000800 */
[C---:B------:R-:W-:Y:S01]  /*1a7d0*/  HMMA.16816.F32.BF16 R64, R112.reuse, R118, R64 ;  /* 0x000000767040723c */ /* 0x040fe20000041840 */
[----:B------:R-:W4:Y:S05]  /*1a7e0*/  LDSM.16.MT88.4 R116, [R216+0x9800] ;  /* 0x00980000d874783b */ /* 0x000f2a0000004200 */
[-C--:B-----5:R-:W-:Y:S06]  /*1a7f0*/  HMMA.16816.F32.BF16 R68, R112, R124.reuse, R68 ;  /* 0x0000007c7044723c */ /* 0x0a0fec0000041844 */
[C---:B------:R-:W-:Y:S05]  /*1a800*/  HMMA.16816.F32.BF16 R72, R120.reuse, R124, R72 ;  /* 0x0000007c7848723c */ /* 0x040fea0000041848 */
[----:B-1----:R-:W-:Y:S01]  /*1a810*/  FFMA.FTZ R3, R207, UR4, -R109 ;  /* 0x00000004cf037c23 */ /* 0x002fe2000801086d */
[-C--:B------:R-:W-:Y:S03]  /*1a820*/  HMMA.16816.F32.BF16 R76, R120, R126.reuse, R76 ;  /* 0x0000007e784c723c */ /* 0x080fe6000004184c */
[----:B------:R1:W5:Y:S03]  /*1a830*/  MUFU.EX2 R207, R3 ;  /* 0x0000000300cf7308 */ /* 0x0003660000000800 */
[C---:B------:R-:W-:Y:S01]  /*1a840*/  HMMA.16816.F32.BF16 R80, R112.reuse, R126, R80 ;  /* 0x0000007e7050723c */ /* 0x040fe20000041850 */
[----:B------:R-:W4:Y:S05]  /*1a850*/  LDSM.16.MT88.4 R124, [R218+0x9800] ;  /* 0x00980000da7c783b */ /* 0x000f2a0000004200 */
[-C--:B--2---:R-:W-:Y:S06]  /*1a860*/  HMMA.16816.F32.BF16 R84, R112, R128.reuse, R84 ;  /* 0x000000807054723c */ /* 0x084fec0000041854 */
[C---:B------:R-:W-:Y:S05]  /*1a870*/  HMMA.16816.F32.BF16 R88, R120.reuse, R128, R88 ;  /* 0x000000807858723c */ /* 0x040fea0000041858 */
[--C-:B-1----:R-:W-:Y:S01]  /*1a880*/  FFMA.FTZ R3, R152, UR4, -R110.reuse ;  /* 0x0000000498037c23 */ /* 0x102fe2000801086e */
[-C--:B------:R-:W-:Y:S01]  /*1a890*/  HMMA.16816.F32.BF16 R92, R120, R130.reuse, R92 ;  /* 0x00000082785c723c */ /* 0x080fe2000004185c */
[----:B------:R-:W-:Y:S02]  /*1a8a0*/  LDSM.16.MT88.4 R152, [R216+0xac00] ;  /* 0x00ac0000d898783b */ /* 0x000fe40000004200 */
[----:B------:R1:W-:Y:S03]  /*1a8b0*/  MUFU.EX2 R202, R3 ;  /* 0x0000000300ca7308 */ /* 0x0003e60000000800 */
[----:B------:R-:W-:Y:S03]  /*1a8c0*/  HMMA.16816.F32.BF16 R96, R112, R130, R96 ;  /* 0x000000827060723c */ /* 0x000fe60000041860 */
[----:B------:R-:W2:Y:S04]  /*1a8d0*/  LDSM.16.MT88.4 R128, [R216+0xa800] ;  /* 0x00a80000d880783b */ /* 0x000ea80000004200 */
[----:B------:R-:W-:Y:S04]  /*1a8e0*/  F2FP.BF16.F32.PACK_AB R112, R209, R208 ;  /* 0x000000d0d170723e */ /* 0x000fe800000010ff */
[----:B------:R-:W-:Y:S02]  /*1a8f0*/  F2FP.BF16.F32.PACK_AB R113, R205, R204 ;  /* 0x000000cccd71723e */ /* 0x000fe400000010ff */
[----:B-----5:R-:W-:Y:S01]  /*1a900*/  F2FP.BF16.F32.PACK_AB R114, R207, R206 ;  /* 0x000000cecf72723e */ /* 0x020fe200000010ff */
[----:B-1----:R-:W-:Y:S01]  /*1a910*/  FFMA.FTZ R3, R159, UR4, -R110 ;  /* 0x000000049f037c23 */ /* 0x002fe2000801086e */
[----:B---3--:R-:W-:Y:S03]  /*1a920*/  FFMA.FTZ R2, R2, R162, R163 ;  /* 0x000000a202027223 */ /* 0x008fe600000100a3 */
[----:B------:R1:W3:Y:S01]  /*1a930*/  MUFU.EX2 R203, R3 ;  /* 0x0000000300cb7308 */ /* 0x0002e20000000800 */
[----:B------:R-:W-:Y:S01]  /*1a940*/  FADD.FTZ R2, R174, R2 ;  /* 0x00000002ae027221 */ /* 0x000fe20000010000 */
[--C-:B-1----:R-:W-:Y:S01]  /*1a950*/  FFMA.FTZ R3, R158, UR4, -R111.reuse ;  /* 0x000000049e037c23 */ /* 0x102fe2000801086f */
[----:B---3--:R-:W-:Y:S07]  /*1a960*/  F2FP.BF16.F32.PACK_AB R115, R203, R202 ;  /* 0x000000cacb73723e */ /* 0x008fee00000010ff */
[----:B------:R1:W-:Y:S01]  /*1a970*/  MUFU.EX2 R200, R3 ;  /* 0x0000000300c87308 */ /* 0x0003e20000000800 */
[-C--:B----4-:R-:W-:Y:S03]  /*1a980*/  HMMA.16816.F32.BF16 R4, R112, R116.reuse, R4 ;  /* 0x000000747004723c */ /* 0x090fe60000041804 */
[----:B-1----:R-:W-:Y:S01]  /*1a990*/  FFMA.FTZ R3, R157, UR4, -R111 ;  /* 0x000000049d037c23 */ /* 0x002fe2000801086f */
[----:B------:R-:W-:Y:S02]  /*1a9a0*/  IMAD.MOV.U32 R157, RZ, RZ, R156 ;  /* 0x000000ffff9d7224 */ /* 0x000fe400078e009c */
[----:B------:R-:W-:Y:S03]  /*1a9b0*/  IMAD.MOV.U32 R156, RZ, RZ, R199 ;  /* 0x000000ffff9c7224 */ /* 0x000fe600078e00c7 */
[----:B------:R1:W3:Y:S02]  /*1a9c0*/  MUFU.EX2 R198, R3 ;  /* 0x0000000300c67308 */ /* 0x0002e40000000800 */
[--C-:B-1----:R-:W-:Y:S01]  /*1a9d0*/  FFMA.FTZ R3, R196, UR4, -R111.reuse ;  /* 0x00000004c4037c23 */ /* 0x102fe2000801086f */
[----:B---3--:R-:W-:Y:S07]  /*1a9e0*/  F2FP.BF16.F32.PACK_AB R120, R198, R200 ;  /* 0x000000c8c678723e */ /* 0x008fee00000010ff */
[----:B------:R1:W-:Y:S02]  /*1a9f0*/  MUFU.EX2 R199, R3 ;  /* 0x0000000300c77308 */ /* 0x0003e40000000800 */
[----:B-1----:R-:W-:Y:S08]  /*1aa00*/  FFMA.FTZ R3, R201, UR4, -R111 ;  /* 0x00000004c9037c23 */ /* 0x002ff0000801086f */
[----:B------:R1:W3:Y:S02]  /*1aa10*/  MUFU.EX2 R201, R3 ;  /* 0x0000000300c97308 */ /* 0x0002e40000000800 */
[--C-:B-1----:R-:W-:Y:S01]  /*1aa20*/  FFMA.FTZ R3, R157, UR4, -R184.reuse ;  /* 0x000000049d037c23 */ /* 0x102fe200080108b8 */
[----:B---3--:R-:W-:Y:S07]  /*1aa30*/  F2FP.BF16.F32.PACK_AB R122, R201, R199 ;  /* 0x000000c7c97a723e */ /* 0x008fee00000010ff */
[----:B------:R1:W-:Y:S02]  /*1aa40*/  MUFU.EX2 R196, R3 ;  /* 0x0000000300c47308 */ /* 0x0003e40000000800 */
[--C-:B-1----:R-:W-:Y:S08]  /*1aa50*/  FFMA.FTZ R3, R156, UR4, -R184.reuse ;  /* 0x000000049c037c23 */ /* 0x102ff000080108b8 */
        /* <DEDUP_REMOVED lines=8> */
[----:B------:R1:W-:Y:S01]  /*1aae0*/  MUFU.EX2 R192, R3 ;  /* 0x0000000300c07308 */ /* 0x0003e20000000800 */
[C---:B------:R-:W-:Y:S06]  /*1aaf0*/  HMMA.16816.F32.BF16 R8, R120.reuse, R116, R8 ;  /* 0x000000747808723c */ /* 0x040fec0000041808 */
[-C--:B------:R-:W-:Y:S06]  /*1ab00*/  HMMA.16816.F32.BF16 R12, R120, R118.reuse, R12 ;  /* 0x00000076780c723c */ /* 0x080fec000004180c */
[C---:B------:R-:W-:Y:S01]  /*1ab10*/  HMMA.16816.F32.BF16 R16, R112.reuse, R118, R16 ;  /* 0x000000767010723c */ /* 0x040fe20000041810 */
[----:B------:R-:W3:Y:S04]  /*1ab20*/  LDSM.16.MT88.4 R116, [R218+0xa800] ;  /* 0x00a80000da74783b */ /* 0x000ee80000004200 */
[----:B-1----:R-:W-:Y:S01]  /*1ab30*/  FFMA.FTZ R3, R251, UR4, -R109 ;  /* 0x00000004fb037c23 */ /* 0x002fe2000801086d */
        /* <DEDUP_REMOVED lines=8> */
[----:B------:R1:W-:Y:S03]  /*1abc0*/  MUFU.EX2 R191, R3 ;  /* 0x0000000300bf7308 */ /* 0x0003e60000000800 */
[C---:B------:R-:W-:Y:S06]  /*1abd0*/  HMMA.16816.F32.BF16 R40, R120.reuse, R128, R40 ;  /* 0x000000807828723c */ /* 0x040fec0000041828 */
[-C--:B------:R-:W-:Y:S06]  /*1abe0*/  HMMA.16816.F32.BF16 R44, R120, R130.reuse, R44 ;  /* 0x00000082782c723c */ /* 0x080fec000004182c */
[C---:B------:R-:W-:Y:S01]  /*1abf0*/  HMMA.16816.F32.BF16 R48, R112.reuse, R130, R48 ;  /* 0x000000827030723c */ /* 0x040fe20000041830 */
[----:B------:R-:W2:Y:S04]  /*1ac00*/  LDSM.16.MT88.4 R128, [R218+0xb800] ;  /* 0x00b80000da80783b */ /* 0x000ea80000004200 */
[----:B-1----:R-:W-:Y:S01]  /*1ac10*/  FFMA.FTZ R3, R145, UR4, -R110 ;  /* 0x0000000491037c23 */ /* 0x002fe2000801086e */
[-C--:B---3--:R-:W-:Y:S05]  /*1ac20*/  HMMA.16816.F32.BF16 R52, R112, R116.reuse, R52 ;  /* 0x000000747034723c */ /* 0x088fea0000041834 */
[----:B------:R-:W-:Y:S01]  /*1ac30*/  MOV R145, R144 ;  /* 0x0000009000917202 */ /* 0x000fe20000000f00 */
[C---:B------:R-:W-:Y:S05]  /*1ac40*/  HMMA.16816.F32.BF16 R56, R120.reuse, R116, R56 ;  /* 0x000000747838723c */ /* 0x040fea0000041838 */
[----:B------:R-:W-:Y:S01]  /*1ac50*/  IMAD.MOV.U32 R144, RZ, RZ, R151 ;  /* 0x000000ffff907224 */ /* 0x000fe200078e0097 */
[-C--:B------:R-:W-:Y:S05]  /*1ac60*/  HMMA.16816.F32.BF16 R60, R120, R118.reuse, R60 ;  /* 0x00000076783c723c */ /* 0x080fea000004183c */
[----:B------:R-:W-:Y:S01]  /*1ac70*/  IMAD.MOV.U32 R151, RZ, RZ, R150 ;  /* 0x000000ffff977224 */ /* 0x000fe200078e0096 */
[C---:B------:R-:W-:Y:S05]  /*1ac80*/  HMMA.16816.F32.BF16 R64, R112.reuse, R118, R64 ;  /* 0x000000767040723c */ /* 0x040fea0000041840 */
[----:B------:R-:W-:Y:S01]  /*1ac90*/  IMAD.MOV.U32 R150, RZ, RZ, R149 ;  /* 0x000000ffff967224 */ /* 0x000fe200078e0095 */
[-C--:B----4-:R-:W-:Y:S05]  /*1aca0*/  HMMA.16816.F32.BF16 R68, R112, R124.reuse, R68 ;  /* 0x0000007c7044723c */ /* 0x090fea0000041844 */
[----:B------:R-:W-:Y:S01]  /*1acb0*/  MOV R149, R148 ;  /* 0x0000009400957202 */ /* 0x000fe20000000f00 */
[C---:B------:R-:W-:Y:S05]  /*1acc0*/  HMMA.16816.F32.BF16 R72, R120.reuse, R124, R72 ;  /* 0x0000007c7848723c */ /* 0x040fea0000041848 */
[----:B------:R-:W-:Y:S01]  /*1acd0*/  IMAD.MOV.U32 R148, RZ, RZ, R189 ;  /* 0x000000ffff947224 */ /* 0x000fe200078e00bd */
[-C--:B------:R-:W-:Y:S01]  /*1ace0*/  HMMA.16816.F32.BF16 R76, R120, R126.reuse, R76 ;  /* 0x0000007e784c723c */ /* 0x080fe2000004184c */
[----:B------:R1:W3:Y:S05]  /*1acf0*/  MUFU.EX2 R189, R3 ;  /* 0x0000000300bd7308 */ /* 0x0002ea0000000800 */
[C---:B------:R-:W-:Y:S06]  /*1ad00*/  HMMA.16816.F32.BF16 R80, R112.reuse, R126, R80 ;  /* 0x0000007e7050723c */ /* 0x040fec0000041850 */
[-C--:B--2---:R-:W-:Y:S06]  /*1ad10*/  HMMA.16816.F32.BF16 R84, R112, R128.reuse, R84 ;  /* 0x000000807054723c */ /* 0x084fec0000041854 */
[C---:B------:R-:W-:Y:S05]  /*1ad20*/  HMMA.16816.F32.BF16 R88, R120.reuse, R128, R88 ;  /* 0x000000807858723c */ /* 0x040fea0000041858 */
[----:B-1----:R-:W-:Y:S01]  /*1ad30*/  FFMA.FTZ R3, R147, UR4, -R109 ;  /* 0x0000000493037c23 */ /* 0x002fe2000801086d */
[-C--:B------:R-:W-:Y:S03]  /*1ad40*/  HMMA.16816.F32.BF16 R92, R120, R130.reuse, R92 ;  /* 0x00000082785c723c */ /* 0x080fe6000004185c */
[----:B------:R1:W-:Y:S02]  /*1ad50*/  MUFU.EX2 R190, R3 ;  /* 0x0000000300be7308 */ /* 0x0003e40000000800 */
[----:B------:R-:W-:Y:S01]  /*1ad60*/  IMAD.MOV.U32 R147, RZ, RZ, R144 ;  /* 0x000000ffff937224 */ /* 0x000fe200078e0090 */
[----:B------:R-:W-:Y:S05]  /*1ad70*/  HMMA.16816.F32.BF16 R96, R112, R130, R96 ;  /* 0x000000827060723c */ /* 0x000fea0000041860 */
[----:B------:R-:W-:Y:S02]  /*1ad80*/  IMAD.MOV.U32 R144, RZ, RZ, R149 ;  /* 0x000000ffff907224 */ /* 0x000fe400078e0095 */
[----:B------:R-:W-:Y:S01]  /*1ad90*/  FFMA.FTZ R109, R188, UR4, -R109 ;  /* 0x00000004bc6d7c23 */ /* 0x000fe2000801086d */
[----:B------:R-:W-:Y:S03]  /*1ada0*/  IMAD.MOV.U32 R149, RZ, RZ, R134 ;  /* 0x000000ffff957224 */ /* 0x000fe600078e0086 */
[----:B------:R3:W2:Y:S01]  /*1adb0*/  MUFU.EX2 R188, R109 ;  /* 0x0000006d00bc7308 */ /* 0x0006a20000000800 */
[----:B------:R-:W-:Y:S01]  /*1adc0*/  MOV R252, R144 ;  /* 0x0000009000fc7202 */ /* 0x000fe20000000f00 */
[--C-:B-1----:R-:W-:Y:S01]  /*1add0*/  FFMA.FTZ R3, R146, UR4, -R110.reuse ;  /* 0x0000000492037c23 */ /* 0x102fe2000801086e */
[----:B------:R-:W-:Y:S01]  /*1ade0*/  MOV R146, R151 ;  /* 0x0000009700927202 */ /* 0x000fe20000000f00 */
[----:B------:R-:W-:Y:S01]  /*1adf0*/  FFMA.FTZ R110, R145, UR4, -R110 ;  /* 0x00000004916e7c23 */ /* 0x000fe2000801086e */
[----:B------:R-:W-:Y:S05]  /*1ae00*/  IMAD.MOV.U32 R145, RZ, RZ, R150 ;  /* 0x000000ffff917224 */ /* 0x000fea00078e0096 */
[----:B------:R1:W-:Y:S01]  /*1ae10*/  MUFU.EX2 R187, R3 ;  /* 0x0000000300bb7308 */ /* 0x0003e20000000800 */
[----:B------:R-:W-:Y:S01]  /*1ae20*/  MOV R151, R148 ;  /* 0x0000009400977202 */ /* 0x000fe20000000f00 */
[----:B------:R-:W-:Y:S01]  /*1ae30*/  IMAD.MOV.U32 R150, RZ, RZ, R135 ;  /* 0x000000ffff967224 */ /* 0x000fe200078e0087 */
[----:B------:R-:W-:Y:S01]  /*1ae40*/  MOV R148, R133 ;  /* 0x0000008500947202 */ /* 0x000fe20000000f00 */
[----:B------:R-:W-:Y:S02]  /*1ae50*/  IMAD.MOV.U32 R249, RZ, RZ, R146 ;  /* 0x000000fffff97224 */ /* 0x000fe400078e0092 */
[----:B------:R-:W-:Y:S04]  /*1ae60*/  IMAD.MOV.U32 R251, RZ, RZ, R145 ;  /* 0x000000fffffb7224 */ /* 0x000fe800078e0091 */
[----:B------:R2:W-:Y:S01]  /*1ae70*/  MUFU.EX2 R186, R110 ;  /* 0x0000006e00ba7308 */ /* 0x0005e20000000800 */
[----:B---3--:R-:W-:Y:S01]  /*1ae80*/  F2FP.BF16.F32.PACK_AB R109, R189, R191 ;  /* 0x000000bfbd6d723e */ /* 0x008fe200000010ff */
[----:B-1----:R-:W-:Y:S01]  /*1ae90*/  FFMA.FTZ R3, R246, UR4, -R111 ;  /* 0x00000004f6037c23 */ /* 0x002fe2000801086f */
[----:B------:R-:W-:Y:S07]  /*1aea0*/  IMAD.MOV.U32 R246, RZ, RZ, R151 ;  /* 0x000000fffff67224 */ /* 0x000fee00078e0097 */
[----:B------:R1:W-:Y:S01]  /*1aeb0*/  MUFU.EX2 R183, R3 ;  /* 0x0000000300b77308 */ /* 0x0003e20000000800 */
[----:B--2---:R-:W-:Y:S01]  /*1aec0*/  F2FP.BF16.F32.PACK_AB R110, R188, R190 ;  /* 0x000000bebc6e723e */ /* 0x004fe200000010ff */
[--C-:B-1----:R-:W-:Y:S01]  /*1aed0*/  FFMA.FTZ R3, R245, UR4, -R111.reuse ;  /* 0x00000004f5037c23 */ /* 0x102fe2000801086f */
[----:B------:R-:W-:Y:S07]  /*1aee0*/  IMAD.MOV.U32 R245, RZ, RZ, R150 ;  /* 0x000000fffff57224 */ /* 0x000fee00078e0096 */
[----:B------:R1:W2:Y:S02]  /*1aef0*/  MUFU.EX2 R185, R3 ;  /* 0x0000000300b97308 */ /* 0x0002a40000000800 */
[--C-:B-1----:R-:W-:Y:S01]  /*1af00*/  FFMA.FTZ R3, R247, UR4, -R111.reuse ;  /* 0x00000004f7037c23 */ /* 0x102fe2000801086f */
[----:B------:R-:W-:Y:S01]  /*1af10*/  FFMA.FTZ R111, R248, UR4, -R111 ;  /* 0x00000004f86f7c23 */ /* 0x000fe2000801086f */
[----:B--2---:R-:W-:Y:S01]  /*1af20*/  F2FP.BF16.F32.PACK_AB R176, R185, R183 ;  /* 0x000000b7b9b0723e */ /* 0x004fe200000010ff */
[----:B------:R-:W-:Y:S05]  /*1af30*/  IMAD.MOV.U32 R248, RZ, RZ, R148 ;  /* 0x000000fffff87224 */ /* 0x000fea00078e0094 */
[----:B------:R1:W-:Y:S01]  /*1af40*/  MUFU.EX2 R182, R3 ;  /* 0x0000000300b67308 */ /* 0x0003e20000000800 */
[----:B------:R-:W-:Y:S05]  /*1af50*/  MOV R247, R149 ;  /* 0x0000009500f77202 */ /* 0x000fea0000000f00 */
[----:B------:R-:W-:Y:S04]  /*1af60*/  FADD.FTZ R2, R247, R2 ;  /* 0x00000002f7027221 */ /* 0x000fe80000010000 */
        /* <DEDUP_REMOVED lines=115> */
.L_x_1188:
        /* <DEDUP_REMOVED lines=79> */
.L_x_1192:
        /* <DEDUP_REMOVED lines=23> */
.L_x_1193:
        /* <DEDUP_REMOVED lines=297> */
.L_x_1195:
[----:B------:R-:W-:Y:S05]  /*1cf90*/  BSYNC B0 ;  /* 0x0000000000007941 */ /* 0x000fea0003800000 */
.L_x_1194:
        /* <DEDUP_REMOVED lines=39> */
.L_x_1197:
[----:B------:R-:W-:Y:S05]  /*1d210*/  BSYNC B0 ;  /* 0x0000000000007941 */ /* 0x000fea0003800000 */
.L_x_1196:
        /* <DEDUP_REMOVED lines=24> */
.L_x_1199:
[----:B------:R-:W-:Y:S05]  /*1d3a0*/  BSYNC B0 ;  /* 0x0000000000007941 */ /* 0x000fea0003800000 */
.L_x_1198:
        /* <DEDUP_REMOVED lines=24> */
.L_x_1201:
[----:B------:R-:W-:Y:S05]  /*1d530*/  BSYNC B0 ;  /* 0x0000000000007941 */ /* 0x000fea0003800000 */
.L_x_1200:
        /* <DEDUP_REMOVED lines=23> */
.L_x_1202:
        /* <DEDUP_REMOVED lines=13> */
.L_x_1229:


//--------------------- .nv.shared._ZN5flash16flash_fwd_kernelI23Flash_fwd_kernel_traitsILi96ELi128ELi64ELi4ELb0ELb0EN7cutlass10bfloat16_tE19Flash_kernel_traitsILi96ELi128ELi64ELi4ES3_EELb0ELb0ELb0ELb0ELb0ELb1ELb0ELb0EEEvNS_16Flash_fwd_paramsE --------------------------
	.section	.nv.shared._ZN5flash16flash_fwd_kernelI23Flash_fwd_kernel_traitsILi96ELi128ELi64ELi4ELb0ELb0EN7cutlass10bfloat16_tE19Flash_kernel_traitsILi96ELi128ELi64ELi4ES3_EELb0ELb0ELb0ELb0ELb0ELb1ELb0ELb0EEEvNS_16Flash_fwd_paramsE,"aw",@nobits
	.sectionflags	@""
	.align	16
	.zero		1024


//--------------------- .nv.shared.reserved.0     --------------------------
	.section	.nv.shared.reserved.0,"aw",@nobits
	.weak		__nv_reservedSMEM_offset_0_alias
	.size		__nv_reservedSMEM_offset_0_alias, 0, 0
	.other		__nv_reservedSMEM_offset_0_alias,@"STO_CUDA_RESERVED_SHARED STV_DEFAULT"
__nv_reservedSMEM_offset_0_alias:
	.zero		0


//--------------------- .nv.global                --------------------------
	.section	.nv.global,"aw",@nobits
.nv.global:
	.type		_ZN65_INTERNAL_965ec378_29_flash_fwd_hdim96_bf16_sm80_cu_0106449f_29014cute1_E,@object
	.size		_ZN65_INTERNAL_965ec378_29_flash_fwd_hdim96_bf16_sm80_cu_0106449f_29014cute1_E,(_ZN65_INTERNAL_965ec378_29_flash_fwd_hdim96_bf16_sm80_cu_0106449f_29014cuda3std3__45__cpo6cbeginE - _ZN65_INTERNAL_965ec378_29_flash_fwd_hdim96_bf16_sm80_cu_0106449f_29014cute1_E)
_ZN65_INTERNAL_965ec378_29_flash_fwd_hdim96_bf16_sm80_cu_0106449f_29014cute1_E:
	.zero		1
	.type		_ZN65_INTERNAL_965ec378_29_flash_fwd_hdim96_bf16_sm80_cu_0106449f_29014cuda3std3__45__cpo6cbeginE,@object
	.size		_ZN65_INTERNAL_965ec378_29_flash_fwd_hdim96_bf16_sm80_cu_0106449f_29014cuda3std3__45__cpo6cbeginE,(_ZN65_INTERNAL_965ec378_29_flash_fwd_hdim96_bf16_sm80_cu_0106449f_29014cuda3std3__48in_placeE - _ZN65_INTERNAL_965ec378_29_flash_fwd_hdim96_bf16_sm80_cu_0106449f_29014cuda3std3__45__cpo6cbeginE)
_ZN65_INTERNAL_965ec378_29_flash_fwd_hdim96_bf16_sm80_cu_0106449f_29014cuda3std3__45__cpo6cbeginE:
	.zero		1
	.type		_ZN65_INTERNAL_965ec378_29_flash_fwd_hdim96_bf16_sm80_cu_0106449f_29014cuda3std3__48in_placeE,@object
	.size		_ZN65_INTERNAL_965ec378_29_flash_fwd_hdim96_bf16_sm80_cu_0106449f_29014cuda3std3__48in_placeE,(_ZN65_INTERNAL_965ec378_29_flash_fwd_hdim96_bf16_sm80_cu_0106449f_29014cuda3std6ranges3__45__cpo9iter_moveE - _ZN65_INTERNAL_965ec378_29_flash_fwd_hdim96_bf16_sm80_cu_0106449f_29014cuda3std3__48in_placeE)
_ZN65_INTERNAL_965ec378_29_flash_fwd_hdim96_bf16_sm80_cu_0106449f_29014cuda3std3__48in_placeE:
	.zero		1
	.type		_ZN65_INTERNAL_965ec378_29_flash_fwd_hdim96_bf16_sm80_cu_0106449f_29014cuda3std6ranges3__45__cpo9iter_moveE,@object
	.size		_ZN65_INTERNAL_965ec378_29_flash_fwd_hdim96_bf16_sm80_cu_0106449f_29014cuda3std6ranges3__45__cpo9iter_moveE,(_ZN65_INTERNAL_965ec378_29_flash_fwd_hdim96_bf16_sm80_cu_0106449f_29014cuda3std3__45__cpo5beginE - _ZN65_INTERNAL_965ec378_29_flash_fwd_hdim96_bf16_sm80_cu_0106449f_29014cuda3std6ranges3__45__cpo9iter_moveE)
_ZN65_INTERNAL_965ec378_29_flash_fwd_hdim96_bf16_sm80_cu_0106449f_29014cuda3std6ranges3__45__cpo9iter_moveE:
	.zero		1
	.type		_ZN65_INTERNAL_965ec378_29_flash_fwd_hdim96_bf16_sm80_cu_0106449f_29014cuda3std3__45__cpo5beginE,@object
	.size		_ZN65_INTERNAL_965ec378_29_flash_fwd_hdim96_bf16_sm80_cu_0106449f_29014cuda3std3__45__cpo5beginE,(_ZN65_INTERNAL_965ec378_29_flash_fwd_hdim96_bf16_sm80_cu_0106449f_29014cuda3std3__467_GLOBAL__N__965ec378_29_flash_fwd_hdim96_bf16_sm80_cu_0106449f_29016ignoreE - _ZN65_INTERNAL_965ec378_29_flash_fwd_hdim96_bf16_sm80_cu_0106449f_29014cuda3std3__45__cpo5beginE)
_ZN65_INTERNAL_965ec378_29_flash_fwd_hdim96_bf16_sm80_cu_0106449f_29014cuda3std3__45__cpo5beginE:
	.zero		1
	.type		_ZN65_INTERNAL_965ec378_29_flash_fwd_hdim96_bf16_sm80_cu_0106449f_29014cuda3std3__467_GLOBAL__N__965ec378_29_flash_fwd_hdim96_bf16_sm80_cu_0106449f_29016ignoreE,@object
	.size		_ZN65_INTERNAL_965ec378_29_flash_fwd_hdim96_bf16_sm80_cu_0106449f_29014cuda3std3__467_GLOBAL__N__965ec378_29_flash_fwd_hdim96_bf16_sm80_cu_0106449f_29016ignoreE,(_ZN65_INTERNAL_965ec378_29_flash_fwd_hdim96_bf16_sm80_cu_0106449f_29014cute7productE - _ZN65_INTERNAL_965ec378_29_flash_fwd_hdim96_bf16_sm80_cu_0106449f_29014cuda3std3__467_GLOBAL__N__965ec378_29_flash_fwd_hdim96_bf16_sm80_cu_0106449f_29016ignoreE)
_ZN65_INTERNAL_965ec378_29_flash_fwd_hdim96_bf16_sm80_cu_0106449f_29014cuda3std3__467_GLOBAL__N__965ec378_29_flash_fwd_hdim96_bf16_sm80_cu_0106449f_29016ignoreE:
	.zero		1
	.type		_ZN65_INTERNAL_965ec378_29_flash_fwd_hdim96_bf16_sm80_cu_0106449f_29014cute7productE,@object
	.size		_ZN65_INTERNAL_965ec378_29_flash_fwd_hdim96_bf16_sm80_cu_0106449f_29014cute7productE,(_ZN65_INTERNAL_965ec378_29_flash_fwd_hdim96_bf16_sm80_cu_0106449f_29014cuda3std3__45__cpo3endE - _ZN65_INTERNAL_965ec378_29_flash_fwd_hdim96_bf16_sm80_cu_0106449f_29014cute7productE)
_ZN65_INTERNAL_965ec378_29_flash_fwd_hdim96_bf16_sm80_cu_0106449f_29014cute7productE:
	.zero		1
	.type		_ZN65_INTERNAL_965ec378_29_flash_fwd_hdim96_bf16_sm80_cu_0106449f_29014cuda3std3__45__cpo3endE,@object
	.size		_ZN65_INTERNAL_965ec378_29_flash_fwd_hdim96_bf16_sm80_cu_0106449f_29014cuda3std3__45__cpo3endE,(_ZN65_INTERNAL_965ec378_29_flash_fwd_hdim96_bf16_sm80_cu_0106449f_29014cuda3std3__419piecewise_constructE - _ZN65_INTERNAL_965ec378_29_flash_fwd_hdim96_bf16_sm80_cu_0106449f_29014cuda3std3__45__cpo3endE)
_ZN65_INTERNAL_965ec378_29_flash_fwd_hdim96_bf16_sm80_cu_0106449f_29014cuda3std3__45__cpo3endE:
	.zero		1
	.type		_ZN65_INTERNAL_965ec378_29_flash_fwd_hdim96_bf16_sm80_cu_0106449f_29014cuda3std3__419piecewise_constructE,@object
	.size		_ZN65_INTERNAL_965ec378_29_flash_fwd_hdim96_bf16_sm80_cu_0106449f_29014cuda3std3__419piecewise_constructE,(_ZN65_INTERNAL_965ec378_29_flash_fwd_hdim96_bf16_sm80_cu_0106449f_29014cuda3std3__45__cpo4cendE - _ZN65_INTERNAL_965ec378_29_flash_fwd_hdim96_bf16_sm80_cu_0106449f_29014cuda3std3__419piecewise_constructE)
_ZN65_INTERNAL_965ec378_29_flash_fwd_hdim96_bf16_sm80_cu_0106449f_29014cuda3std3__419piecewise_constructE:
	.zero		1
	.type		_ZN65_INTERNAL_965ec378_29_flash_fwd_hdim96_bf16_sm80_cu_0106449f_29014cuda3std3__45__cpo4cendE,@object
	.size		_ZN65_INTERNAL_965ec378_29_flash_fwd_hdim96_bf16_sm80_cu_0106449f_29014cuda3std3__45__cpo4cendE,(_ZN65_INTERNAL_965ec378_29_flash_fwd_hdim96_bf16_sm80_cu_0106449f_29014cuda3std6ranges3__45__cpo4swapE - _ZN65_INTERNAL_965ec378_29_flash_fwd_hdim96_bf16_sm80_cu_0106449f_29014cuda3std3__45__cpo4cendE)
_ZN65_INTERNAL_965ec378_29_flash_fwd_hdim96_bf16_sm80_cu_0106449f_29014cuda3std3__45__cpo4cendE:
	.zero		1
	.type		_ZN65_INTERNAL_965ec378_29_flash_fwd_hdim96_bf16_sm80_cu_0106449f_29014cuda3std6ranges3__45__cpo4swapE,@object
	.size		_ZN65_INTERNAL_965ec378_29_flash_fwd_hdim96_bf16_sm80_cu_0106449f_29014cuda3std6ranges3__45__cpo4swapE,(.L_7 - _ZN65_INTERNAL_965ec378_29_flash_fwd_hdim96_bf16_sm80_cu_0106449f_29014cuda3std6ranges3__45__cpo4swapE)
_ZN65_INTERNAL_965ec378_29_flash_fwd_hdim96_bf16_sm80_cu_0106449f_29014cuda3std6ranges3__45__cpo4swapE:
	.zero		1
.L_7:


//--------------------- .nv.shared._ZN5flash16flash_fwd_kernelI23Flash_fwd_kernel_traitsILi96ELi128ELi64ELi4ELb0ELb0EN7cutlass10bfloat16_tE19Flash_kernel_traitsILi96ELi128ELi64ELi4ES3_EELb0ELb0ELb0ELb0ELb1ELb1ELb0ELb0EEEvNS_16Flash_fwd_paramsE --------------------------
	.section	.nv.shared._ZN5flash16flash_fwd_kernelI23Flash_fwd_kernel_traitsILi96ELi128ELi64ELi4ELb0ELb0EN7cutlass10bfloat16_tE19Flash_kernel_traitsILi96ELi128ELi64ELi4ES3_EELb0ELb0ELb0ELb0ELb1ELb1ELb0ELb0EEEvNS_16Flash_fwd_paramsE,"aw",@nobits
	.sectionflags	@""
	.align	16
	.zero		1024


//--------------------- .nv.shared._ZN5flash16flash_fwd_kernelI23Flash_fwd_kernel_traitsILi96ELi128ELi64ELi4ELb0ELb0EN7cutlass10bfloat16_tE19Flash_kernel_traitsILi96ELi128ELi64ELi4ES3_EELb0ELb0ELb0ELb0ELb0ELb0ELb0ELb0EEEvNS_16Flash_fwd_paramsE --------------------------
	.section	.nv.shared._ZN5flash16flash_fwd_kernelI23Flash_fwd_kernel_traitsILi96ELi128ELi64ELi4ELb0ELb0EN7cutlass10bfloat16_tE19Flash_kernel_traitsILi96ELi128ELi64ELi4ES3_EELb0ELb0ELb0ELb0ELb0ELb0ELb0ELb0EEEvNS_16Flash_fwd_paramsE,"aw",@nobits
	.sectionflags	@""
	.align	16
	.zero		1024


//--------------------- .nv.shared._ZN5flash16flash_fwd_kernelI23Flash_fwd_kernel_traitsILi96ELi128ELi64ELi4ELb0ELb0EN7cutlass10bfloat16_tE19Flash_kernel_traitsILi96ELi128ELi64ELi4ES3_EELb0ELb0ELb0ELb1ELb0ELb0ELb0ELb0EEEvNS_16Flash_fwd_paramsE --------------------------
	.section	.nv.shared._ZN5flash16flash_fwd_kernelI23Flash_fwd_kernel_traitsILi96ELi128ELi64ELi4ELb0ELb0EN7cutlass10bfloat16_tE19Flash_kernel_traitsILi96ELi128ELi64ELi4ES3_EELb0ELb0ELb0ELb1ELb0ELb0ELb0ELb0EEEvNS_16Flash_fwd_paramsE,"aw",@nobits
	.sectionflags	@""
	.align	16
	.zero		1024


//--------------------- .nv.shared._ZN5flash16flash_fwd_kernelI23Flash_fwd_kernel_traitsILi96ELi128ELi64ELi4ELb0ELb0EN7cutlass10bfloat16_tE19Flash_kernel_traitsILi96ELi128ELi64ELi4ES3_EELb0ELb0ELb1ELb0ELb0ELb1ELb0ELb0EEEvNS_16Flash_fwd_paramsE --------------------------
	.section	.nv.shared._ZN5flash16flash_fwd_kernelI23Flash_fwd_kernel_traitsILi96ELi128ELi64ELi4ELb0ELb0EN7cutlass10bfloat16_tE19Flash_kernel_traitsILi96ELi128ELi64ELi4ES3_EELb0ELb0ELb1ELb0ELb0ELb1ELb0ELb0EEEvNS_16Flash_fwd_paramsE,"aw",@nobits
	.sectionflags	@""
	.align	16
	.zero		1024


//--------------------- .nv.shared._ZN5flash16flash_fwd_kernelI23Flash_fwd_kernel_traitsILi96ELi128ELi64ELi4ELb0ELb0EN7cutlass10bfloat16_tE19Flash_kernel_traitsILi96ELi128ELi64ELi4ES3_EELb0ELb0ELb1ELb0ELb0ELb0ELb0ELb0EEEvNS_16Flash_fwd_paramsE --------------------------
	.section	.nv.shared._ZN5flash16flash_fwd_kernelI23Flash_fwd_kernel_traitsILi96ELi128ELi64ELi4ELb0ELb0EN7cutlass10bfloat16_tE19Flash_kernel_traitsILi96ELi128ELi64ELi4ES3_EELb0ELb0ELb1ELb0ELb0ELb0ELb0ELb0EEEvNS_16Flash_fwd_paramsE,"aw",@nobits
	.sectionflags	@""
	.align	16
	.zero		1024


//--------------------- .nv.shared._ZN5flash16flash_fwd_kernelI23Flash_fwd_kernel_traitsILi96ELi128ELi64ELi4ELb0ELb0EN7cutlass10bfloat16_tE19Flash_kernel_traitsILi96ELi128ELi64ELi4ES3_EELb0ELb0ELb1ELb1ELb0ELb0ELb0ELb0EEEvNS_16Flash_fwd_paramsE --------------------------
	.section	.nv.shared._ZN5flash16flash_fwd_kernelI23Flash_fwd_kernel_traitsILi96ELi128ELi64ELi4ELb0ELb0EN7cutlass10bfloat16_tE19Flash_kernel_traitsILi96ELi128ELi64ELi4ES3_EELb0ELb0ELb1ELb1ELb0ELb0ELb0ELb0EEEvNS_16Flash_fwd_paramsE,"aw",@nobits
	.sectionflags	@""
	.align	16
	.zero		1024


//--------------------- .nv.shared._ZN5flash16flash_fwd_kernelI23Flash_fwd_kernel_traitsILi96ELi128ELi64ELi4ELb0ELb0EN7cutlass10bfloat16_tE19Flash_kernel_traitsILi96ELi128ELi64ELi4ES3_EELb1ELb0ELb0ELb0ELb0ELb1ELb0ELb0EEEvNS_16Flash_fwd_paramsE --------------------------
	.section	.nv.shared._ZN5flash16flash_fwd_kernelI23Flash_fwd_kernel_traitsILi96ELi128ELi64ELi4ELb0ELb0EN7cutlass10bfloat16_tE19Flash_kernel_traitsILi96ELi128ELi64ELi4ES3_EELb1ELb0ELb0ELb0ELb0ELb1ELb0ELb0EEEvNS_16Flash_fwd_paramsE,"aw",@nobits
	.sectionflags	@""
	.align	16
	.zero		1024


//--------------------- .nv.shared._ZN5flash16flash_fwd_kernelI23Flash_fwd_kernel_traitsILi96ELi128ELi64ELi4ELb0ELb0EN7cutlass10bfloat16_tE19Flash_kernel_traitsILi96ELi128ELi64ELi4ES3_EELb0ELb0ELb0ELb0ELb0ELb1ELb1ELb0EEEvNS_16Flash_fwd_paramsE --------------------------
	.section	.nv.shared._ZN5flash16flash_fwd_kernelI23Flash_fwd_kernel_traitsILi96ELi128ELi64ELi4ELb0ELb0EN7cutlass10bfloat16_tE19Flash_kernel_traitsILi96ELi128ELi64ELi4ES3_EELb0ELb0ELb0ELb0ELb0ELb1ELb1ELb0EEEvNS_16Flash_fwd_paramsE,"aw",@nobits
	.sectionflags	@""
	.align	16
	.zero		1024


//--------------------- .nv.shared._ZN5flash16flash_fwd_kernelI23Flash_fwd_kernel_traitsILi96ELi128ELi64ELi4ELb0ELb0EN7cutlass10bfloat16_tE19Flash_kernel_traitsILi96ELi128ELi64ELi4ES3_EELb1ELb0ELb0ELb0ELb0ELb0ELb0ELb0EEEvNS_16Flash_fwd_paramsE --------------------------
	.section	.nv.shared._ZN5flash16flash_fwd_kernelI23Flash_fwd_kernel_traitsILi96ELi128ELi64ELi4ELb0ELb0EN7cutlass10bfloat16_tE19Flash_kernel_traitsILi96ELi128ELi64ELi4ES3_EELb1ELb0ELb0ELb0ELb0ELb0ELb0ELb0EEEvNS_16Flash_fwd_paramsE,"aw",@nobits
	.sectionflags	@""
	.align	16
	.zero		1024


//--------------------- .nv.shared._ZN5flash16flash_fwd_kernelI23Flash_fwd_kernel_traitsILi96ELi128ELi64ELi4ELb0ELb0EN7cutlass10bfloat16_tE19Flash_kernel_traitsILi96ELi128ELi64ELi4ES3_EELb1ELb0ELb1ELb0ELb0ELb0ELb0ELb0EEEvNS_16Flash_fwd_paramsE --------------------------
	.section	.nv.shared._ZN5flash16flash_fwd_kernelI23Flash_fwd_kernel_traitsILi96ELi128ELi64ELi4ELb0ELb0EN7cutlass10bfloat16_tE19Flash_kernel_traitsILi96ELi128ELi64ELi4ES3_EELb1ELb0ELb1ELb0ELb0ELb0ELb0ELb0EEEvNS_16Flash_fwd_paramsE,"aw",@nobits
	.sectionflags	@""
	.align	16
	.zero		1024


//--------------------- .nv.shared._ZN5flash16flash_fwd_kernelI23Flash_fwd_kernel_traitsILi96ELi128ELi64ELi4ELb0ELb0EN7cutlass10bfloat16_tE19Flash_kernel_traitsILi96ELi128ELi64ELi4ES3_EELb1ELb0ELb0ELb0ELb1ELb1ELb0ELb0EEEvNS_16Flash_fwd_paramsE --------------------------
	.section	.nv.shared._ZN5flash16flash_fwd_kernelI23Flash_fwd_kernel_traitsILi96ELi128ELi64ELi4ELb0ELb0EN7cutlass10bfloat16_tE19Flash_kernel_traitsILi96ELi128ELi64ELi4ES3_EELb1ELb0ELb0ELb0ELb1ELb1ELb0ELb0EEEvNS_16Flash_fwd_paramsE,"aw",@nobits
	.sectionflags	@""
	.align	16
	.zero		1024


//--------------------- .nv.shared._ZN5flash16flash_fwd_kernelI23Flash_fwd_kernel_traitsILi96ELi128ELi64ELi4ELb0ELb0EN7cutlass10bfloat16_tE19Flash_kernel_traitsILi96ELi128ELi64ELi4ES3_EELb0ELb0ELb0ELb0ELb1ELb1ELb1ELb0EEEvNS_16Flash_fwd_paramsE --------------------------
	.section	.nv.shared._ZN5flash16flash_fwd_kernelI23Flash_fwd_kernel_traitsILi96ELi128ELi64ELi4ELb0ELb0EN7cutlass10bfloat16_tE19Flash_kernel_traitsILi96ELi128ELi64ELi4ES3_EELb0ELb0ELb0ELb0ELb1ELb1ELb1ELb0EEEvNS_16Flash_fwd_paramsE,"aw",@nobits
	.sectionflags	@""
	.align	16
	.zero		1024


//--------------------- .nv.shared._ZN5flash16flash_fwd_kernelI23Flash_fwd_kernel_traitsILi96ELi128ELi64ELi4ELb0ELb0EN7cutlass10bfloat16_tE19Flash_kernel_traitsILi96ELi128ELi64ELi4ES3_EELb1ELb0ELb0ELb1ELb0ELb0ELb0ELb0EEEvNS_16Flash_fwd_paramsE --------------------------
	.section	.nv.shared._ZN5flash16flash_fwd_kernelI23Flash_fwd_kernel_traitsILi96ELi128ELi64ELi4ELb0ELb0EN7cutlass10bfloat16_tE19Flash_kernel_traitsILi96ELi128ELi64ELi4ES3_EELb1ELb0ELb0ELb1ELb0ELb0ELb0ELb0EEEvNS_16Flash_fwd_paramsE,"aw",@nobits
	.sectionflags	@""
	.align	16
	.zero		1024


//--------------------- .nv.shared._ZN5flash16flash_fwd_kernelI23Flash_fwd_kernel_traitsILi96ELi128ELi64ELi4ELb0ELb0EN7cutlass10bfloat16_tE19Flash_kernel_traitsILi96ELi128ELi64ELi4ES3_EELb1ELb0ELb0ELb0ELb0ELb0ELb0ELb1EEEvNS_16Flash_fwd_paramsE --------------------------
	.section	.nv.shared._ZN5flash16flash_fwd_kernelI23Flash_fwd_kernel_traitsILi96ELi128ELi64ELi4ELb0ELb0EN7cutlass10bfloat16_tE19Flash_kernel_traitsILi96ELi128ELi64ELi4ES3_EELb1ELb0ELb0ELb0ELb0ELb0ELb0ELb1EEEvNS_16Flash_fwd_paramsE,"aw",@nobits
	.sectionflags	@""
	.align	16
	.zero		1024


//--------------------- .nv.shared._ZN5flash16flash_fwd_kernelI23Flash_fwd_kernel_traitsILi96ELi128ELi64ELi4ELb0ELb0EN7cutlass10bfloat16_tE19Flash_kernel_traitsILi96ELi128ELi64ELi4ES3_EELb0ELb0ELb0ELb0ELb0ELb0ELb1ELb0EEEvNS_16Flash_fwd_paramsE --------------------------
	.section	.nv.shared._ZN5flash16flash_fwd_kernelI23Flash_fwd_kernel_traitsILi96ELi128ELi64ELi4ELb0ELb0EN7cutlass10bfloat16_tE19Flash_kernel_traitsILi96ELi128ELi64ELi4ES3_EELb0ELb0ELb0ELb0ELb0ELb0ELb1ELb0EEEvNS_16Flash_fwd_paramsE,"aw",@nobits
	.sectionflags	@""
	.align	16
	.zero		1024


//--------------------- .nv.shared._ZN5flash16flash_fwd_kernelI23Flash_fwd_kernel_traitsILi96ELi128ELi64ELi4ELb0ELb0EN7cutlass10bfloat16_tE19Flash_kernel_traitsILi96ELi128ELi64ELi4ES3_EELb1ELb0ELb0ELb1ELb0ELb0ELb0ELb1EEEvNS_16Flash_fwd_paramsE --------------------------
	.section	.nv.shared._ZN5flash16flash_fwd_kernelI23Flash_fwd_kernel_traitsILi96ELi128ELi64ELi4ELb0ELb0EN7cutlass10bfloat16_tE19Flash_kernel_traitsILi96ELi128ELi64ELi4ES3_EELb1ELb0ELb0ELb1ELb0ELb0ELb0ELb1EEEvNS_16Flash_fwd_paramsE,"aw",@nobits
	.sectionflags	@""
	.align	16
	.zero		1024


//--------------------- .nv.shared._ZN5flash16flash_fwd_kernelI23Flash_fwd_kernel_traitsILi96ELi128ELi64ELi4ELb0ELb0EN7cutlass10bfloat16_tE19Flash_kernel_traitsILi96ELi128ELi64ELi4ES3_EELb0ELb0ELb0ELb1ELb0ELb0ELb1ELb0EEEvNS_16Flash_fwd_paramsE --------------------------
	.section	.nv.shared._ZN5flash16flash_fwd_kernelI23Flash_fwd_kernel_traitsILi96ELi128ELi64ELi4ELb0ELb0EN7cutlass10bfloat16_tE19Flash_kernel_traitsILi96ELi128ELi64ELi4ES3_EELb0ELb0ELb0ELb1ELb0ELb0ELb1ELb0EEEvNS_16Flash_fwd_paramsE,"aw",@nobits
	.sectionflags	@""
	.align	16
	.zero		1024


//--------------------- .nv.shared._ZN5flash16flash_fwd_kernelI23Flash_fwd_kernel_traitsILi96ELi128ELi64ELi4ELb0ELb0EN7cutlass10bfloat16_tE19Flash_kernel_traitsILi96ELi128ELi64ELi4ES3_EELb1ELb0ELb1ELb0ELb0ELb1ELb0ELb0EEEvNS_16Flash_fwd_paramsE --------------------------
	.section	.nv.shared._ZN5flash16flash_fwd_kernelI23Flash_fwd_kernel_traitsILi96ELi128ELi64ELi4ELb0ELb0EN7cutlass10bfloat16_tE19Flash_kernel_traitsILi96ELi128ELi64ELi4ES3_EELb1ELb0ELb1ELb0ELb0ELb1ELb0ELb0EEEvNS_16Flash_fwd_paramsE,"aw",@nobits
	.sectionflags	@""
	.align	16
	.zero		1024


//--------------------- .nv.shared._ZN5flash16flash_fwd_kernelI23Flash_fwd_kernel_traitsILi96ELi128ELi64ELi4ELb0ELb0EN7cutlass10bfloat16_tE19Flash_kernel_traitsILi96ELi128ELi64ELi4ES3_EELb0ELb0ELb1ELb0ELb0ELb1ELb1ELb0EEEvNS_16Flash_fwd_paramsE --------------------------
	.section	.nv.shared._ZN5flash16flash_fwd_kernelI23Flash_fwd_kernel_traitsILi96ELi128ELi64ELi4ELb0ELb0EN7cutlass10bfloat16_tE19Flash_kernel_traitsILi96ELi128ELi64ELi4ES3_EELb0ELb0ELb1ELb0ELb0ELb1ELb1ELb0EEEvNS_16Flash_fwd_paramsE,"aw",@nobits
	.sectionflags	@""
	.align	16
	.zero		1024


//--------------------- .nv.shared._ZN5flash16flash_fwd_kernelI23Flash_fwd_kernel_traitsILi96ELi128ELi64ELi4ELb0ELb0EN7cutlass10bfloat16_tE19Flash_kernel_traitsILi96ELi128ELi64ELi4ES3_EELb1ELb0ELb1ELb1ELb0ELb0ELb0ELb0EEEvNS_16Flash_fwd_paramsE --------------------------
	.section	.nv.shared._ZN5flash16flash_fwd_kernelI23Flash_fwd_kernel_traitsILi96ELi128ELi64ELi4ELb0ELb0EN7cutlass10bfloat16_tE19Flash_kernel_traitsILi96ELi128ELi64ELi4ES3_EELb1ELb0ELb1ELb1ELb0ELb0ELb0ELb0EEEvNS_16Flash_fwd_paramsE,"aw",@nobits
	.sectionflags	@""
	.align	16
	.zero		1024


//--------------------- .nv.shared._ZN5flash16flash_fwd_kernelI23Flash_fwd_kernel_traitsILi96ELi128ELi64ELi4ELb0ELb0EN7cutlass10bfloat16_tE19Flash_kernel_traitsILi96ELi128ELi64ELi4ES3_EELb1ELb0ELb1ELb0ELb0ELb0ELb0ELb1EEEvNS_16Flash_fwd_paramsE --------------------------
	.section	.nv.shared._ZN5flash16flash_fwd_kernelI23Flash_fwd_kernel_traitsILi96ELi128ELi64ELi4ELb0ELb0EN7cutlass10bfloat16_tE19Flash_kernel_traitsILi96ELi128ELi64ELi4ES3_EELb1ELb0ELb1ELb0ELb0ELb0ELb0ELb1EEEvNS_16Flash_fwd_paramsE,"aw",@nobits
	.sectionflags	@""
	.align	16
	.zero		1024


//--------------------- .nv.shared._ZN5flash16flash_fwd_kernelI23Flash_fwd_kernel_traitsILi96ELi128ELi64ELi4ELb0ELb0EN7cutlass10bfloat16_tE19Flash_kernel_traitsILi96ELi128ELi64ELi4ES3_EELb0ELb0ELb1ELb0ELb0ELb0ELb1ELb0EEEvNS_16Flash_fwd_paramsE --------------------------
	.section	.nv.shared._ZN5flash16flash_fwd_kernelI23Flash_fwd_kernel_traitsILi96ELi128ELi64ELi4ELb0ELb0EN7cutlass10bfloat16_tE19Flash_kernel_traitsILi96ELi128ELi64ELi4ES3_EELb0ELb0ELb1ELb0ELb0ELb0ELb1ELb0EEEvNS_16Flash_fwd_paramsE,"aw",@nobits
	.sectionflags	@""
	.align	16
	.zero		1024


//--------------------- .nv.shared._ZN5flash16flash_fwd_kernelI23Flash_fwd_kernel_traitsILi96ELi128ELi64ELi4ELb0ELb0EN7cutlass10bfloat16_tE19Flash_kernel_traitsILi96ELi128ELi64ELi4ES3_EELb1ELb0ELb1ELb1ELb0ELb0ELb0ELb1EEEvNS_16Flash_fwd_paramsE --------------------------
	.section	.nv.shared._ZN5flash16flash_fwd_kernelI23Flash_fwd_kernel_traitsILi96ELi128ELi64ELi4ELb0ELb0EN7cutlass10bfloat16_tE19Flash_kernel_traitsILi96ELi128ELi64ELi4ES3_EELb1ELb0ELb1ELb1ELb0ELb0ELb0ELb1EEEvNS_16Flash_fwd_paramsE,"aw",@nobits
	.sectionflags	@""
	.align	16
	.zero		1024


//--------------------- .nv.shared._ZN5flash16flash_fwd_kernelI23Flash_fwd_kernel_traitsILi96ELi128ELi64ELi4ELb0ELb0EN7cutlass10bfloat16_tE19Flash_kernel_traitsILi96ELi128ELi64ELi4ES3_EELb0ELb0ELb1ELb1ELb0ELb0ELb1ELb0EEEvNS_16Flash_fwd_paramsE --------------------------
	.section	.nv.shared._ZN5flash16flash_fwd_kernelI23Flash_fwd_kernel_traitsILi96ELi128ELi64ELi4ELb0ELb0EN7cutlass10bfloat16_tE19Flash_kernel_traitsILi96ELi128ELi64ELi4ES3_EELb0ELb0ELb1ELb1ELb0ELb0ELb1ELb0EEEvNS_16Flash_fwd_paramsE,"aw",@nobits
	.sectionflags	@""
	.align	16
	.zero		1024


//--------------------- .nv.constant0._ZN5flash16flash_fwd_kernelI23Flash_fwd_kernel_traitsILi96ELi128ELi64ELi4ELb0ELb0EN7cutlass10bfloat16_tE19Flash_kernel_traitsILi96ELi128ELi64ELi4ES3_EELb0ELb0ELb0ELb0ELb0ELb1ELb0ELb0EEEvNS_16Flash_fwd_paramsE --------------------------
	.section	.nv.constant0._ZN5flash16flash_fwd_kernelI23Flash_fwd_kernel_traitsILi96ELi128ELi64ELi4ELb0ELb0EN7cutlass10bfloat16_tE19Flash_kernel_traitsILi96ELi128ELi64ELi4ES3_EELb0ELb0ELb0ELb0ELb0ELb1ELb0ELb0EEEvNS_16Flash_fwd_paramsE,"a",@progbits
	.sectionflags	@""
	.align	4
.nv.constant0._ZN5flash16flash_fwd_kernelI23Flash_fwd_kernel_traitsILi96ELi128ELi64ELi4ELb0ELb0EN7cutlass10bfloat16_tE19Flash_kernel_traitsILi96ELi128ELi64ELi4ES3_EELb0ELb0ELb0ELb0ELb0ELb1ELb0ELb0EEEvNS_16Flash_fwd_paramsE:
	.zero		992


//--------------------- .nv.constant0._ZN5flash16flash_fwd_kernelI23Flash_fwd_kernel_traitsILi96ELi128ELi64ELi4ELb0ELb0EN7cutlass10bfloat16_tE19Flash_kernel_traitsILi96ELi128ELi64ELi4ES3_EELb0ELb0ELb0ELb0ELb1ELb1ELb0ELb0EEEvNS_16Flash_fwd_paramsE --------------------------
	.section	.nv.constant0._ZN5flash16flash_fwd_kernelI23Flash_fwd_kernel_traitsILi96ELi128ELi64ELi4ELb0ELb0EN7cutlass10bfloat16_tE19Flash_kernel_traitsILi96ELi128ELi64ELi4ES3_EELb0ELb0ELb0ELb0ELb1ELb1ELb0ELb0EEEvNS_16Flash_fwd_paramsE,"a",@progbits
	.sectionflags	@""
	.align	4
.nv.constant0._ZN5flash16flash_fwd_kernelI23Flash_fwd_kernel_traitsILi96ELi128ELi64ELi4ELb0ELb0EN7cutlass10bfloat16_tE19Flash_kernel_traitsILi96ELi128ELi64ELi4ES3_EELb0ELb0ELb0ELb0ELb1ELb1ELb0ELb0EEEvNS_16Flash_fwd_paramsE:
	.zero		992


//--------------------- .nv.constant0._ZN5flash16flash_fwd_kernelI23Flash_fwd_kernel_traitsILi96ELi128ELi64ELi4ELb0ELb0EN7cutlass10bfloat16_tE19Flash_kernel_traitsILi96ELi128ELi64ELi4ES3_EELb0ELb0ELb0ELb0ELb0ELb0ELb0ELb0EEEvNS_16Flash_fwd_paramsE --------------------------
	.section	.nv.constant0._ZN5flash16flash_fwd_kernelI23Flash_fwd_kernel_traitsILi96ELi128ELi64ELi4ELb0ELb0EN7cutlass10bfloat16_tE19Flash_kernel_traitsILi96ELi128ELi64ELi4ES3_EELb0ELb0ELb0ELb0ELb0ELb0ELb0ELb0EEEvNS_16Flash_fwd_paramsE,"a",@progbits
	.sectionflags	@""
	.align	4
.nv.constant0._ZN5flash16flash_fwd_kernelI23Flash_fwd_kernel_traitsILi96ELi128ELi64ELi4ELb0ELb0EN7cutlass10bfloat16_tE19Flash_kernel_traitsILi96ELi128ELi64ELi4ES3_EELb0ELb0ELb0ELb0ELb0ELb0ELb0ELb0EEEvNS_16Flash_fwd_paramsE:
	.zero		992


//--------------------- .nv.constant0._ZN5flash16flash_fwd_kernelI23Flash_fwd_kernel_traitsILi96ELi128ELi64ELi4ELb0ELb0EN7cutlass10bfloat16_tE19Flash_kernel_traitsILi96ELi128ELi64ELi4ES3_EELb0ELb0ELb0ELb1ELb0ELb0ELb0ELb0EEEvNS_16Flash_fwd_paramsE --------------------------
	.section	.nv.constant0._ZN5flash16flash_fwd_kernelI23Flash_fwd_kernel_traitsILi96ELi128ELi64ELi4ELb0ELb0EN7cutlass10bfloat16_tE19Flash_kernel_traitsILi96ELi128ELi64ELi4ES3_EELb0ELb0ELb0ELb1ELb0ELb0ELb0ELb0EEEvNS_16Flash_fwd_paramsE,"a",@progbits
	.sectionflags	@""
	.align	4
.nv.constant0._ZN5flash16flash_fwd_kernelI23Flash_fwd_kernel_traitsILi96ELi128ELi64ELi4ELb0ELb0EN7cutlass10bfloat16_tE19Flash_kernel_traitsILi96ELi128ELi64ELi4ES3_EELb0ELb0ELb0ELb1ELb0ELb0ELb0ELb0EEEvNS_16Flash_fwd_paramsE:
	.zero		992


//--------------------- .nv.constant0._ZN5flash16flash_fwd_kernelI23Flash_fwd_kernel_traitsILi96ELi128ELi64ELi4ELb0ELb0EN7cutlass10bfloat16_tE19Flash_kernel_traitsILi96ELi128ELi64ELi4ES3_EELb0ELb0ELb1ELb0ELb0ELb1ELb0ELb0EEEvNS_16Flash_fwd_paramsE --------------------------
	.section	.nv.constant0._ZN5flash16flash_fwd_kernelI23Flash_fwd_kernel_traitsILi96ELi128ELi64ELi4ELb0ELb0EN7cutlass10bfloat16_tE19Flash_kernel_traitsILi96ELi128ELi64ELi4ES3_EELb0ELb0ELb1ELb0ELb0ELb1ELb0ELb0EEEvNS_16Flash_fwd_paramsE,"a",@progbits
	.sectionflags	@""
	.align	4
.nv.constant0._ZN5flash16flash_fwd_kernelI23Flash_fwd_kernel_traitsILi96ELi128ELi64ELi4ELb0ELb0EN7cutlass10bfloat16_tE19Flash_kernel_traitsILi96ELi128ELi64ELi4ES3_EELb0ELb0ELb1ELb0ELb0ELb1ELb0ELb0EEEvNS_16Flash_fwd_paramsE:
	.zero		992


//--------------------- .nv.constant0._ZN5flash16flash_fwd_kernelI23Flash_fwd_kernel_traitsILi96ELi128ELi64ELi4ELb0ELb0EN7cutlass10bfloat16_tE19Flash_kernel_traitsILi96ELi128ELi64ELi4ES3_EELb0ELb0ELb1ELb0ELb0ELb0ELb0ELb0EEEvNS_16Flash_fwd_paramsE --------------------------
	.section	.nv.constant0._ZN5flash16flash_fwd_kernelI23Flash_fwd_kernel_traitsILi96ELi128ELi64ELi4ELb0ELb0EN7cutlass10bfloat16_tE19Flash_kernel_traitsILi96ELi128ELi64ELi4ES3_EELb0ELb0ELb1ELb0ELb0ELb0ELb0ELb0EEEvNS_16Flash_fwd_paramsE,"a",@progbits
	.sectionflags	@""
	.align	4
.nv.constant0._ZN5flash16flash_fwd_kernelI23Flash_fwd_kernel_traitsILi96ELi128ELi64ELi4ELb0ELb0EN7cutlass10bfloat16_tE19Flash_kernel_traitsILi96ELi128ELi64ELi4ES3_EELb0ELb0ELb1ELb0ELb0ELb0ELb0ELb0EEEvNS_16Flash_fwd_paramsE:
	.zero		992


//--------------------- .nv.constant0._ZN5flash16flash_fwd_kernelI23Flash_fwd_kernel_traitsILi96ELi128ELi64ELi4ELb0ELb0EN7cutlass10bfloat16_tE19Flash_kernel_traitsILi96ELi128ELi64ELi4ES3_EELb0ELb0ELb1ELb1ELb0ELb0ELb0ELb0EEEvNS_16Flash_fwd_paramsE --------------------------
	.section	.nv.constant0._ZN5flash16flash_fwd_kernelI23Flash_fwd_kernel_traitsILi96ELi128ELi64ELi4ELb0ELb0EN7cutlass10bfloat16_tE19Flash_kernel_traitsILi96ELi128ELi64ELi4ES3_EELb0ELb0ELb1ELb1ELb0ELb0ELb0ELb0EEEvNS_16Flash_fwd_paramsE,"a",@progbits
	.sectionflags	@""
	.align	4
.nv.constant0._ZN5flash16flash_fwd_kernelI23Flash_fwd_kernel_traitsILi96ELi128ELi64ELi4ELb0ELb0EN7cutlass10bfloat16_tE19Flash_kernel_traitsILi96ELi128ELi64ELi4ES3_EELb0ELb0ELb1ELb1ELb0ELb0ELb0ELb0EEEvNS_16Flash_fwd_paramsE:
	.zero		992


//--------------------- .nv.constant0._ZN5flash16flash_fwd_kernelI23Flash_fwd_kernel_traitsILi96ELi128ELi64ELi4ELb0ELb0EN7cutlass10bfloat16_tE19Flash_kernel_traitsILi96ELi128ELi64ELi4ES3_EELb1ELb0ELb0ELb0ELb0ELb1ELb0ELb0EEEvNS_16Flash_fwd_paramsE --------------------------
	.section	.nv.constant0._ZN5flash16flash_fwd_kernelI23Flash_fwd_kernel_traitsILi96ELi128ELi64ELi4ELb0ELb0EN7cutlass10bfloat16_tE19Flash_kernel_traitsILi96ELi128ELi64ELi4ES3_EELb1ELb0ELb0ELb0ELb0ELb1ELb0ELb0EEEvNS_16Flash_fwd_paramsE,"a",@progbits
	.sectionflags	@""
	.align	4
.nv.constant0._ZN5flash16flash_fwd_kernelI23Flash_fwd_kernel_traitsILi96ELi128ELi64ELi4ELb0ELb0EN7cutlass10bfloat16_tE19Flash_kernel_traitsILi96ELi128ELi64ELi4ES3_EELb1ELb0ELb0ELb0ELb0ELb1ELb0ELb0EEEvNS_16Flash_fwd_paramsE:
	.zero		992


//--------------------- .nv.constant0._ZN5flash16flash_fwd_kernelI23Flash_fwd_kernel_traitsILi96ELi128ELi64ELi4ELb0ELb0EN7cutlass10bfloat16_tE19Flash_kernel_traitsILi96ELi128ELi64ELi4ES3_EELb0ELb0ELb0ELb0ELb0ELb1ELb1ELb0EEEvNS_16Flash_fwd_paramsE --------------------------
	.section	.nv.constant0._ZN5flash16flash_fwd_kernelI23Flash_fwd_kernel_traitsILi96ELi128ELi64ELi4ELb0ELb0EN7cutlass10bfloat16_tE19Flash_kernel_traitsILi96ELi128ELi64ELi4ES3_EELb0ELb0ELb0ELb0ELb0ELb1ELb1ELb0EEEvNS_16Flash_fwd_paramsE,"a",@progbits
	.sectionflags	@""
	.align	4
.nv.constant0._ZN5flash16flash_fwd_kernelI23Flash_fwd_kernel_traitsILi96ELi128ELi64ELi4ELb0ELb0EN7cutlass10bfloat16_tE19Flash_kernel_traitsILi96ELi128ELi64ELi4ES3_EELb0ELb0ELb0ELb0ELb0ELb1ELb1ELb0EEEvNS_16Flash_fwd_paramsE:
	.zero		992


//--------------------- .nv.constant0._ZN5flash16flash_fwd_kernelI23Flash_fwd_kernel_traitsILi96ELi128ELi64ELi4ELb0ELb0EN7cutlass10bfloat16_tE19Flash_kernel_traitsILi96ELi128ELi64ELi4ES3_EELb1ELb0ELb0ELb0ELb0ELb0ELb0ELb0EEEvNS_16Flash_fwd_paramsE --------------------------
	.section	.nv.constant0._ZN5flash16flash_fwd_kernelI23Flash_fwd_kernel_traitsILi96ELi128ELi64ELi4ELb0ELb0EN7cutlass10bfloat16_tE19Flash_kernel_traitsILi96ELi128ELi64ELi4ES3_EELb1ELb0ELb0ELb0ELb0ELb0ELb0ELb0EEEvNS_16Flash_fwd_paramsE,"a",@progbits
	.sectionflags	@""
	.align	4
.nv.constant0._ZN5flash16flash_fwd_kernelI23Flash_fwd_kernel_traitsILi96ELi128ELi64ELi4ELb0ELb0EN7cutlass10bfloat16_tE19Flash_kernel_traitsILi96ELi128ELi64ELi4ES3_EELb1ELb0ELb0ELb0ELb0ELb0ELb0ELb0EEEvNS_16Flash_fwd_paramsE:
	.zero		992


//--------------------- .nv.constant0._ZN5flash16flash_fwd_kernelI23Flash_fwd_kernel_traitsILi96ELi128ELi64ELi4ELb0ELb0EN7cutlass10bfloat16_tE19Flash_kernel_traitsILi96ELi128ELi64ELi4ES3_EELb1ELb0ELb1ELb0ELb0ELb0ELb0ELb0EEEvNS_16Flash_fwd_paramsE --------------------------
	.section	.nv.constant0._ZN5flash16flash_fwd_kernelI23Flash_fwd_kernel_traitsILi96ELi128ELi64ELi4ELb0ELb0EN7cutlass10bfloat16_tE19Flash_kernel_traitsILi96ELi128ELi64ELi4ES3_EELb1ELb0ELb1ELb0ELb0ELb0ELb0ELb0EEEvNS_16Flash_fwd_paramsE,"a",@progbits
	.sectionflags	@""
	.align	4
.nv.constant0._ZN5flash16flash_fwd_kernelI23Flash_fwd_kernel_traitsILi96ELi128ELi64ELi4ELb0ELb0EN7cutlass10bfloat16_tE19Flash_kernel_traitsILi96ELi128ELi64ELi4ES3_EELb1ELb0ELb1ELb0ELb0ELb0ELb0ELb0EEEvNS_16Flash_fwd_paramsE:
	.zero		992


//--------------------- .nv.constant0._ZN5flash16flash_fwd_kernelI23Flash_fwd_kernel_traitsILi96ELi128ELi64ELi4ELb0ELb0EN7cutlass10bfloat16_tE19Flash_kernel_traitsILi96ELi128ELi64ELi4ES3_EELb1ELb0ELb0ELb0ELb1ELb1ELb0ELb0EEEvNS_16Flash_fwd_paramsE --------------------------
	.section	.nv.constant0._ZN5flash16flash_fwd_kernelI23Flash_fwd_kernel_traitsILi96ELi128ELi64ELi4ELb0ELb0EN7cutlass10bfloat16_tE19Flash_kernel_traitsILi96ELi128ELi64ELi4ES3_EELb1ELb0ELb0ELb0ELb1ELb1ELb0ELb0EEEvNS_16Flash_fwd_paramsE,"a",@progbits
	.sectionflags	@""
	.align	4
.nv.constant0._ZN5flash16flash_fwd_kernelI23Flash_fwd_kernel_traitsILi96ELi128ELi64ELi4ELb0ELb0EN7cutlass10bfloat16_tE19Flash_kernel_traitsILi96ELi128ELi64ELi4ES3_EELb1ELb0ELb0ELb0ELb1ELb1ELb0ELb0EEEvNS_16Flash_fwd_paramsE:
	.zero		992


//--------------------- .nv.constant0._ZN5flash16flash_fwd_kernelI23Flash_fwd_kernel_traitsILi96ELi128ELi64ELi4ELb0ELb0EN7cutlass10bfloat16_tE19Flash_kernel_traitsILi96ELi128ELi64ELi4ES3_EELb0ELb0ELb0ELb0ELb1ELb1ELb1ELb0EEEvNS_16Flash_fwd_paramsE --------------------------
	.section	.nv.constant0._ZN5flash16flash_fwd_kernelI23Flash_fwd_kernel_traitsILi96ELi128ELi64ELi4ELb0ELb0EN7cutlass10bfloat16_tE19Flash_kernel_traitsILi96ELi128ELi64ELi4ES3_EELb0ELb0ELb0ELb0ELb1ELb1ELb1ELb0EEEvNS_16Flash_fwd_paramsE,"a",@progbits
	.sectionflags	@""
	.align	4
.nv.constant0._ZN5flash16flash_fwd_kernelI23Flash_fwd_kernel_traitsILi96ELi128ELi64ELi4ELb0ELb0EN7cutlass10bfloat16_tE19Flash_kernel_traitsILi96ELi128ELi64ELi4ES3_EELb0ELb0ELb0ELb0ELb1ELb1ELb1ELb0EEEvNS_16Flash_fwd_paramsE:
	.zero		992


//--------------------- .nv.constant0._ZN5flash16flash_fwd_kernelI23Flash_fwd_kernel_traitsILi96ELi128ELi64ELi4ELb0ELb0EN7cutlass10bfloat16_tE19Flash_kernel_traitsILi96ELi128ELi64ELi4ES3_EELb1ELb0ELb0ELb1ELb0ELb0ELb0ELb0EEEvNS_16Flash_fwd_paramsE --------------------------
	.section	.nv.constant0._ZN5flash16flash_fwd_kernelI23Flash_fwd_kernel_traitsILi96ELi128ELi64ELi4ELb0ELb0EN7cutlass10bfloat16_tE19Flash_kernel_traitsILi96ELi128ELi64ELi4ES3_EELb1ELb0ELb0ELb1ELb0ELb0ELb0ELb0EEEvNS_16Flash_fwd_paramsE,"a",@progbits
	.sectionflags	@""
	.align	4
.nv.constant0._ZN5flash16flash_fwd_kernelI23Flash_fwd_kernel_traitsILi96ELi128ELi64ELi4ELb0ELb0EN7cutlass10bfloat16_tE19Flash_kernel_traitsILi96ELi128ELi64ELi4ES3_EELb1ELb0ELb0ELb1ELb0ELb0ELb0ELb0EEEvNS_16Flash_fwd_paramsE:
	.zero		992


//--------------------- .nv.constant0._ZN5flash16flash_fwd_kernelI23Flash_fwd_kernel_traitsILi96ELi128ELi64ELi4ELb0ELb0EN7cutlass10bfloat16_tE19Flash_kernel_traitsILi96ELi128ELi64ELi4ES3_EELb1ELb0ELb0ELb0ELb0ELb0ELb0ELb1EEEvNS_16Flash_fwd_paramsE --------------------------
	.section	.nv.constant0._ZN5flash16flash_fwd_kernelI23Flash_fwd_kernel_traitsILi96ELi128ELi64ELi4ELb0ELb0EN7cutlass10bfloat16_tE19Flash_kernel_traitsILi96ELi128ELi64ELi4ES3_EELb1ELb0ELb0ELb0ELb0ELb0ELb0ELb1EEEvNS_16Flash_fwd_paramsE,"a",@progbits
	.sectionflags	@""
	.align	4
.nv.constant0._ZN5flash16flash_fwd_kernelI23Flash_fwd_kernel_traitsILi96ELi128ELi64ELi4ELb0ELb0EN7cutlass10bfloat16_tE19Flash_kernel_traitsILi96ELi128ELi64ELi4ES3_EELb1ELb0ELb0ELb0ELb0ELb0ELb0ELb1EEEvNS_16Flash_fwd_paramsE:
	.zero		992


//--------------------- .nv.constant0._ZN5flash16flash_fwd_kernelI23Flash_fwd_kernel_traitsILi96ELi128ELi64ELi4ELb0ELb0EN7cutlass10bfloat16_tE19Flash_kernel_traitsILi96ELi128ELi64ELi4ES3_EELb0ELb0ELb0ELb0ELb0ELb0ELb1ELb0EEEvNS_16Flash_fwd_paramsE --------------------------
	.section	.nv.constant0._ZN5flash16flash_fwd_kernelI23Flash_fwd_kernel_traitsILi96ELi128ELi64ELi4ELb0ELb0EN7cutlass10bfloat16_tE19Flash_kernel_traitsILi96ELi128ELi64ELi4ES3_EELb0ELb0ELb0ELb0ELb0ELb0ELb1ELb0EEEvNS_16Flash_fwd_paramsE,"a",@progbits
	.sectionflags	@""
	.align	4
.nv.constant0._ZN5flash16flash_fwd_kernelI23Flash_fwd_kernel_traitsILi96ELi128ELi64ELi4ELb0ELb0EN7cutlass10bfloat16_tE19Flash_kernel_traitsILi96ELi128ELi64ELi4ES3_EELb0ELb0ELb0ELb0ELb0ELb0ELb1ELb0EEEvNS_16Flash_fwd_paramsE:
	.zero		992


//--------------------- .nv.constant0._ZN5flash16flash_fwd_kernelI23Flash_fwd_kernel_traitsILi96ELi128ELi64ELi4ELb0ELb0EN7cutlass10bfloat16_tE19Flash_kernel_traitsILi96ELi128ELi64ELi4ES3_EELb1ELb0ELb0ELb1ELb0ELb0ELb0ELb1EEEvNS_16Flash_fwd_paramsE --------------------------
	.section	.nv.constant0._ZN5flash16flash_fwd_kernelI23Flash_fwd_kernel_traitsILi96ELi128ELi64ELi4ELb0ELb0EN7cutlass10bfloat16_tE19Flash_kernel_traitsILi96ELi128ELi64ELi4ES3_EELb1ELb0ELb0ELb1ELb0ELb0ELb0ELb1EEEvNS_16Flash_fwd_paramsE,"a",@progbits
	.sectionflags	@""
	.align	4
.nv.constant0._ZN5flash16flash_fwd_kernelI23Flash_fwd_kernel_traitsILi96ELi128ELi64ELi4ELb0ELb0EN7cutlass10bfloat16_tE19Flash_kernel_traitsILi96ELi128ELi64ELi4ES3_EELb1ELb0ELb0ELb1ELb0ELb0ELb0ELb1EEEvNS_16Flash_fwd_paramsE:
	.zero		992


//--------------------- .nv.constant0._ZN5flash16flash_fwd_kernelI23Flash_fwd_kernel_traitsILi96ELi128ELi64ELi4ELb0ELb0EN7cutlass10bfloat16_tE19Flash_kernel_traitsILi96ELi128ELi64ELi4ES3_EELb0ELb0ELb0ELb1ELb0ELb0ELb1ELb0EEEvNS_16Flash_fwd_paramsE --------------------------
	.section	.nv.constant0._ZN5flash16flash_fwd_kernelI23Flash_fwd_kernel_traitsILi96ELi128ELi64ELi4ELb0ELb0EN7cutlass10bfloat16_tE19Flash_kernel_traitsILi96ELi128ELi64ELi4ES3_EELb0ELb0ELb0ELb1ELb0ELb0ELb1ELb0EEEvNS_16Flash_fwd_paramsE,"a",@progbits
	.sectionflags	@""
	.align	4
.nv.constant0._ZN5flash16flash_fwd_kernelI23Flash_fwd_kernel_traitsILi96ELi128ELi64ELi4ELb0ELb0EN7cutlass10bfloat16_tE19Flash_kernel_traitsILi96ELi128ELi64ELi4ES3_EELb0ELb0ELb0ELb1ELb0ELb0ELb1ELb0EEEvNS_16Flash_fwd_paramsE:
	.zero		992


//--------------------- .nv.constant0._ZN5flash16flash_fwd_kernelI23Flash_fwd_kernel_traitsILi96ELi128ELi64ELi4ELb0ELb0EN7cutlass10bfloat16_tE19Flash_kernel_traitsILi96ELi128ELi64ELi4ES3_EELb1ELb0ELb1ELb0ELb0ELb1ELb0ELb0EEEvNS_16Flash_fwd_paramsE --------------------------
	.section	.nv.constant0._ZN5flash16flash_fwd_kernelI23Flash_fwd_kernel_traitsILi96ELi128ELi64ELi4ELb0ELb0EN7cutlass10bfloat16_tE19Flash_kernel_traitsILi96ELi128ELi64ELi4ES3_EELb1ELb0ELb1ELb0ELb0ELb1ELb0ELb0EEEvNS_16Flash_fwd_paramsE,"a",@progbits
	.sectionflags	@""
	.align	4
.nv.constant0._ZN5flash16flash_fwd_kernelI23Flash_fwd_kernel_traitsILi96ELi128ELi64ELi4ELb0ELb0EN7cutlass10bfloat16_tE19Flash_kernel_traitsILi96ELi128ELi64ELi4ES3_EELb1ELb0ELb1ELb0ELb0ELb1ELb0ELb0EEEvNS_16Flash_fwd_paramsE:
	.zero		992


//--------------------- .nv.constant0._ZN5flash16flash_fwd_kernelI23Flash_fwd_kernel_traitsILi96ELi128ELi64ELi4ELb0ELb0EN7cutlass10bfloat16_tE19Flash_kernel_traitsILi96ELi128ELi64ELi4ES3_EELb0ELb0ELb1ELb0ELb0ELb1ELb1ELb0EEEvNS_16Flash_fwd_paramsE --------------------------
	.section	.nv.constant0._ZN5flash16flash_fwd_kernelI23Flash_fwd_kernel_traitsILi96ELi128ELi64ELi4ELb0ELb0EN7cutlass10bfloat16_tE19Flash_kernel_traitsILi96ELi128ELi64ELi4ES3_EELb0ELb0ELb1ELb0ELb0ELb1ELb1ELb0EEEvNS_16Flash_fwd_paramsE,"a",@progbits
	.sectionflags	@""
	.align	4
.nv.constant0._ZN5flash16flash_fwd_kernelI23Flash_fwd_kernel_traitsILi96ELi128ELi64ELi4ELb0ELb0EN7cutlass10bfloat16_tE19Flash_kernel_traitsILi96ELi128ELi64ELi4ES3_EELb0ELb0ELb1ELb0ELb0ELb1ELb1ELb0EEEvNS_16Flash_fwd_paramsE:
	.zero		992


//--------------------- .nv.constant0._ZN5flash16flash_fwd_kernelI23Flash_fwd_kernel_traitsILi96ELi128ELi64ELi4ELb0ELb0EN7cutlass10bfloat16_tE19Flash_kernel_traitsILi96ELi128ELi64ELi4ES3_EELb1ELb0ELb1ELb1ELb0ELb0ELb0ELb0EEEvNS_16Flash_fwd_paramsE --------------------------
	.section	.nv.constant0._ZN5flash16flash_fwd_kernelI23Flash_fwd_kernel_traitsILi96ELi128ELi64ELi4ELb0ELb0EN7cutlass10bfloat16_tE19Flash_kernel_traitsILi96ELi128ELi64ELi4ES3_EELb1ELb0ELb1ELb1ELb0ELb0ELb0ELb0EEEvNS_16Flash_fwd_paramsE,"a",@progbits
	.sectionflags	@""
	.align	4
.nv.constant0._ZN5flash16flash_fwd_kernelI23Flash_fwd_kernel_traitsILi96ELi128ELi64ELi4ELb0ELb0EN7cutlass10bfloat16_tE19Flash_kernel_traitsILi96ELi128ELi64ELi4ES3_EELb1ELb0ELb1ELb1ELb0ELb0ELb0ELb0EEEvNS_16Flash_fwd_paramsE:
	.zero		992


//--------------------- .nv.constant0._ZN5flash16flash_fwd_kernelI23Flash_fwd_kernel_traitsILi96ELi128ELi64ELi4ELb0ELb0EN7cutlass10bfloat16_tE19Flash_kernel_traitsILi96ELi128ELi64ELi4ES3_EELb1ELb0ELb1ELb0ELb0ELb0ELb0ELb1EEEvNS_16Flash_fwd_paramsE --------------------------
	.section	.nv.constant0._ZN5flash16flash_fwd_kernelI23Flash_fwd_kernel_traitsILi96ELi128ELi64ELi4ELb0ELb0EN7cutlass10bfloat16_tE19Flash_kernel_traitsILi96ELi128ELi64ELi4ES3_EELb1ELb0ELb1ELb0ELb0ELb0ELb0ELb1EEEvNS_16Flash_fwd_paramsE,"a",@progbits
	.sectionflags	@""
	.align	4
.nv.constant0._ZN5flash16flash_fwd_kernelI23Flash_fwd_kernel_traitsILi96ELi128ELi64ELi4ELb0ELb0EN7cutlass10bfloat16_tE19Flash_kernel_traitsILi96ELi128ELi64ELi4ES3_EELb1ELb0ELb1ELb0ELb0ELb0ELb0ELb1EEEvNS_16Flash_fwd_paramsE:
	.zero		992


//--------------------- .nv.constant0._ZN5flash16flash_fwd_kernelI23Flash_fwd_kernel_traitsILi96ELi128ELi64ELi4ELb0ELb0EN7cutlass10bfloat16_tE19Flash_kernel_traitsILi96ELi128ELi64ELi4ES3_EELb0ELb0ELb1ELb0ELb0ELb0ELb1ELb0EEEvNS_16Flash_fwd_paramsE --------------------------
	.section	.nv.constant0._ZN5flash16flash_fwd_kernelI23Flash_fwd_kernel_traitsILi96ELi128ELi64ELi4ELb0ELb0EN7cutlass10bfloat16_tE19Flash_kernel_traitsILi96ELi128ELi64ELi4ES3_EELb0ELb0ELb1ELb0ELb0ELb0ELb1ELb0EEEvNS_16Flash_fwd_paramsE,"a",@progbits
	.sectionflags	@""
	.align	4
.nv.constant0._ZN5flash16flash_fwd_kernelI23Flash_fwd_kernel_traitsILi96ELi128ELi64ELi4ELb0ELb0EN7cutlass10bfloat16_tE19Flash_kernel_traitsILi96ELi128ELi64ELi4ES3_EELb0ELb0ELb1ELb0ELb0ELb0ELb1ELb0EEEvNS_16Flash_fwd_paramsE:
	.zero		992


//--------------------- .nv.constant0._ZN5flash16flash_fwd_kernelI23Flash_fwd_kernel_traitsILi96ELi128ELi64ELi4ELb0ELb0EN7cutlass10bfloat16_tE19Flash_kernel_traitsILi96ELi128ELi64ELi4ES3_EELb1ELb0ELb1ELb1ELb0ELb0ELb0ELb1EEEvNS_16Flash_fwd_paramsE --------------------------
	.section	.nv.constant0._ZN5flash16flash_fwd_kernelI23Flash_fwd_kernel_traitsILi96ELi128ELi64ELi4ELb0ELb0EN7cutlass10bfloat16_tE19Flash_kernel_traitsILi96ELi128ELi64ELi4ES3_EELb1ELb0ELb1ELb1ELb0ELb0ELb0ELb1EEEvNS_16Flash_fwd_paramsE,"a",@progbits
	.sectionflags	@""
	.align	4
.nv.constant0._ZN5flash16flash_fwd_kernelI23Flash_fwd_kernel_traitsILi96ELi128ELi64ELi4ELb0ELb0EN7cutlass10bfloat16_tE19Flash_kernel_traitsILi96ELi128ELi64ELi4ES3_EELb1ELb0ELb1ELb1ELb0ELb0ELb0ELb1EEEvNS_16Flash_fwd_paramsE:
	.zero		992


//--------------------- .nv.constant0._ZN5flash16flash_fwd_kernelI23Flash_fwd_kernel_traitsILi96ELi128ELi64ELi4ELb0ELb0EN7cutlass10bfloat16_tE19Flash_kernel_traitsILi96ELi128ELi64ELi4ES3_EELb0ELb0ELb1ELb1ELb0ELb0ELb1ELb0EEEvNS_16Flash_fwd_paramsE --------------------------
	.section	.nv.constant0._ZN5flash16flash_fwd_kernelI23Flash_fwd_kernel_traitsILi96ELi128ELi64ELi4ELb0ELb0EN7cutlass10bfloat16_tE19Flash_kernel_traitsILi96ELi128ELi64ELi4ES3_EELb0ELb0ELb1ELb1ELb0ELb0ELb1ELb0EEEvNS_16Flash_fwd_paramsE,"a",@progbits
	.sectionflags	@""
	.align	4
.nv.constant0._ZN5flash16flash_fwd_kernelI23Flash_fwd_kernel_traitsILi96ELi128ELi64ELi4ELb0ELb0EN7cutlass10bfloat16_tE19Flash_kernel_traitsILi96ELi128ELi64ELi4ES3_EELb0ELb0ELb1ELb1ELb0ELb0ELb1ELb0EEEvNS_16Flash_fwd_paramsE:
	.zero		992


//--------------------- SYMBOLS --------------------------

	.type		.nv.reservedSmem.offset0,@object
	.size		.nv.reservedSmem.offset0,0x4
